	.target	sm_90a

	.elftype	@"ET_EXEC"


//--------------------- .note.nv.tkinfo           --------------------------
	.section	.note.nv.tkinfo,"",@"SHT_NOTE"
	.sectionflags	@"SHF_NOTE_NV_TKINFO"
	.tkinfo
        /*0018*/ 	.word	0x00000002
        /*0030*/ 	.string	""
        /*0030*/ 	.string	"ptxas"
        /*0030*/ 	.string	"Cuda compilation tools, release 13.0, V13.0.88"
        /*0030*/ 	.string	"Build cuda_13.0.r13.0/compiler.36424714_0"
        /*0030*/ 	.string	"-arch sm_90a -m 64 "



//--------------------- .note.nv.cuinfo           --------------------------
	.section	.note.nv.cuinfo,"",@"SHT_NOTE"
	.sectionflags	@"SHF_NOTE_NV_CUINFO"
        /*0018*/ 	.short	0x0002
        /*001a*/ 	.short	0x005a
        /*001c*/ 	.short	0x0082
	.zero		2


//--------------------- .nv.info                  --------------------------
	.section	.nv.info,"",@"SHT_CUDA_INFO"
	.align	4


	//----- nvinfo : EIATTR_REGCOUNT
	.align		4
        /*0000*/ 	.byte	0x04, 0x2f
        /*0002*/ 	.short	(.L_205 - .L_204)
	.align		4
.L_204:
        /*0004*/ 	.word	index@(_ZN2at6native13reduce_kernelILi128ELi4ENS0_8ReduceOpIhNS0_14func_wrapper_tIhNS0_55_GLOBAL__N__0955718d_22_SparseCsrTensorMath_cu_868dd54514ReductionAddOpIlEEEEjhLi4ELi4EEEEEvT1_)
        /*0008*/ 	.word	0x00000046


	//----- nvinfo : EIATTR_FRAME_SIZE
	.align		4
.L_205:
        /*000c*/ 	.byte	0x04, 0x11
        /*000e*/ 	.short	(.L_207 - .L_206)
	.align		4
.L_206:
        /*0010*/ 	.word	index@($__internal_45_$__cuda_sm20_rem_u64)
        /*0014*/ 	.word	0x00000000


	//----- nvinfo : EIATTR_FRAME_SIZE
	.align		4
.L_207:
        /*0018*/ 	.byte	0x04, 0x11
        /*001a*/ 	.short	(.L_209 - .L_208)
	.align		4
.L_208:
        /*001c*/ 	.word	index@($__internal_44_$__cuda_sm20_div_u64)
        /*0020*/ 	.word	0x00000000


	//----- nvinfo : EIATTR_FRAME_SIZE
	.align		4
.L_209:
        /*0024*/ 	.byte	0x04, 0x11
        /*0026*/ 	.short	(.L_211 - .L_210)
	.align		4
.L_210:
        /*0028*/ 	.word	index@(_ZN2at6native13reduce_kernelILi128ELi4ENS0_8ReduceOpIhNS0_14func_wrapper_tIhNS0_55_GLOBAL__N__0955718d_22_SparseCsrTensorMath_cu_868dd54514ReductionAddOpIlEEEEjhLi4ELi4EEEEEvT1_)
        /*002c*/ 	.word	0x00000000


	//----- nvinfo : EIATTR_REGCOUNT
	.align		4
.L_211:
        /*0030*/ 	.byte	0x04, 0x2f
        /*0032*/ 	.short	(.L_213 - .L_212)
	.align		4
.L_212:
        /*0034*/ 	.word	index@(_ZN2at6native13reduce_kernelILi256ELi2ENS0_8ReduceOpIhNS0_14func_wrapper_tIhNS0_55_GLOBAL__N__0955718d_22_SparseCsrTensorMath_cu_868dd54514ReductionAddOpIlEEEEjhLi4ELi4EEEEEvT1_)
        /*0038*/ 	.word	0x00000030


	//----- nvinfo : EIATTR_FRAME_SIZE
	.align		4
.L_213:
        /*003c*/ 	.byte	0x04, 0x11
        /*003e*/ 	.short	(.L_215 - .L_214)
	.align		4
.L_214:
        /*0040*/ 	.word	index@($__internal_43_$__cuda_sm20_rem_u64)
        /*0044*/ 	.word	0x00000000


	//----- nvinfo : EIATTR_FRAME_SIZE
	.align		4
.L_215:
        /*0048*/ 	.byte	0x04, 0x11
        /*004a*/ 	.short	(.L_217 - .L_216)
	.align		4
.L_216:
        /*004c*/ 	.word	index@($__internal_42_$__cuda_sm20_div_u64)
        /*0050*/ 	.word	0x00000000


	//----- nvinfo : EIATTR_FRAME_SIZE
	.align		4
.L_217:
        /*0054*/ 	.byte	0x04, 0x11
        /*0056*/ 	.short	(.L_219 - .L_218)
	.align		4
.L_218:
        /*0058*/ 	.word	index@(_ZN2at6native13reduce_kernelILi256ELi2ENS0_8ReduceOpIhNS0_14func_wrapper_tIhNS0_55_GLOBAL__N__0955718d_22_SparseCsrTensorMath_cu_868dd54514ReductionAddOpIlEEEEjhLi4ELi4EEEEEvT1_)
        /*005c*/ 	.word	0x00000000


	//----- nvinfo : EIATTR_REGCOUNT
	.align		4
.L_219:
        /*0060*/ 	.byte	0x04, 0x2f
        /*0062*/ 	.short	(.L_221 - .L_220)
	.align		4
.L_220:
        /*0064*/ 	.word	index@(_ZN2at6native13reduce_kernelILi512ELi1ENS0_8ReduceOpIhNS0_14func_wrapper_tIhNS0_55_GLOBAL__N__0955718d_22_SparseCsrTensorMath_cu_868dd54514ReductionAddOpIlEEEEjhLi4ELi4EEEEEvT1_)
        /*0068*/ 	.word	0x00000020


	//----- nvinfo : EIATTR_FRAME_SIZE
	.align		4
.L_221:
        /*006c*/ 	.byte	0x04, 0x11
        /*006e*/ 	.short	(.L_223 - .L_222)
	.align		4
.L_222:
        /*0070*/ 	.word	index@($__internal_41_$__cuda_sm20_rem_u64)
        /*0074*/ 	.word	0x00000000


	//----- nvinfo : EIATTR_FRAME_SIZE
	.align		4
.L_223:
        /*0078*/ 	.byte	0x04, 0x11
        /*007a*/ 	.short	(.L_225 - .L_224)
	.align		4
.L_224:
        /*007c*/ 	.word	index@($__internal_40_$__cuda_sm20_div_u64)
        /*0080*/ 	.word	0x00000000


	//----- nvinfo : EIATTR_FRAME_SIZE
	.align		4
.L_225:
        /*0084*/ 	.byte	0x04, 0x11
        /*0086*/ 	.short	(.L_227 - .L_226)
	.align		4
.L_226:
        /*0088*/ 	.word	index@(_ZN2at6native13reduce_kernelILi512ELi1ENS0_8ReduceOpIhNS0_14func_wrapper_tIhNS0_55_GLOBAL__N__0955718d_22_SparseCsrTensorMath_cu_868dd54514ReductionAddOpIlEEEEjhLi4ELi4EEEEEvT1_)
        /*008c*/ 	.word	0x00000000


	//----- nvinfo : EIATTR_REGCOUNT
	.align		4
.L_227:
        /*0090*/ 	.byte	0x04, 0x2f
        /*0092*/ 	.short	(.L_229 - .L_228)
	.align		4
.L_228:
        /*0094*/ 	.word	index@(_ZN2at6native13reduce_kernelILi128ELi4ENS0_8ReduceOpIaNS0_14func_wrapper_tIaNS0_55_GLOBAL__N__0955718d_22_SparseCsrTensorMath_cu_868dd54514ReductionAddOpIlEEEEjaLi4ELi4EEEEEvT1_)
        /*0098*/ 	.word	0x00000046


	//----- nvinfo : EIATTR_FRAME_SIZE
	.align		4
.L_229:
        /*009c*/ 	.byte	0x04, 0x11
        /*009e*/ 	.short	(.L_231 - .L_230)
	.align		4
.L_230:
        /*00a0*/ 	.word	index@($__internal_39_$__cuda_sm20_rem_u64)
        /*00a4*/ 	.word	0x00000000


	//----- nvinfo : EIATTR_FRAME_SIZE
	.align		4
.L_231:
        /*00a8*/ 	.byte	0x04, 0x11
        /*00aa*/ 	.short	(.L_233 - .L_232)
	.align		4
.L_232:
        /*00ac*/ 	.word	index@($__internal_38_$__cuda_sm20_div_u64)
        /*00b0*/ 	.word	0x00000000


	//----- nvinfo : EIATTR_FRAME_SIZE
	.align		4
.L_233:
        /*00b4*/ 	.byte	0x04, 0x11
        /*00b6*/ 	.short	(.L_235 - .L_234)
	.align		4
.L_234:
        /*00b8*/ 	.word	index@(_ZN2at6native13reduce_kernelILi128ELi4ENS0_8ReduceOpIaNS0_14func_wrapper_tIaNS0_55_GLOBAL__N__0955718d_22_SparseCsrTensorMath_cu_868dd54514ReductionAddOpIlEEEEjaLi4ELi4EEEEEvT1_)
        /*00bc*/ 	.word	0x00000000


	//----- nvinfo : EIATTR_REGCOUNT
	.align		4
.L_235:
        /*00c0*/ 	.byte	0x04, 0x2f
        /*00c2*/ 	.short	(.L_237 - .L_236)
	.align		4
.L_236:
        /*00c4*/ 	.word	index@(_ZN2at6native13reduce_kernelILi256ELi2ENS0_8ReduceOpIaNS0_14func_wrapper_tIaNS0_55_GLOBAL__N__0955718d_22_SparseCsrTensorMath_cu_868dd54514ReductionAddOpIlEEEEjaLi4ELi4EEEEEvT1_)
        /*00c8*/ 	.word	0x00000030


	//----- nvinfo : EIATTR_FRAME_SIZE
	.align		4
.L_237:
        /*00cc*/ 	.byte	0x04, 0x11
        /*00ce*/ 	.short	(.L_239 - .L_238)
	.align		4
.L_238:
        /*00d0*/ 	.word	index@($__internal_37_$__cuda_sm20_rem_u64)
        /*00d4*/ 	.word	0x00000000


	//----- nvinfo : EIATTR_FRAME_SIZE
	.align		4
.L_239:
        /*00d8*/ 	.byte	0x04, 0x11
        /*00da*/ 	.short	(.L_241 - .L_240)
	.align		4
.L_240:
        /*00dc*/ 	.word	index@($__internal_36_$__cuda_sm20_div_u64)
        /*00e0*/ 	.word	0x00000000


	//----- nvinfo : EIATTR_FRAME_SIZE
	.align		4
.L_241:
        /*00e4*/ 	.byte	0x04, 0x11
        /*00e6*/ 	.short	(.L_243 - .L_242)
	.align		4
.L_242:
        /*00e8*/ 	.word	index@(_ZN2at6native13reduce_kernelILi256ELi2ENS0_8ReduceOpIaNS0_14func_wrapper_tIaNS0_55_GLOBAL__N__0955718d_22_SparseCsrTensorMath_cu_868dd54514ReductionAddOpIlEEEEjaLi4ELi4EEEEEvT1_)
        /*00ec*/ 	.word	0x00000000


	//----- nvinfo : EIATTR_REGCOUNT
	.align		4
.L_243:
        /*00f0*/ 	.byte	0x04, 0x2f
        /*00f2*/ 	.short	(.L_245 - .L_244)
	.align		4
.L_244:
        /*00f4*/ 	.word	index@(_ZN2at6native13reduce_kernelILi512ELi1ENS0_8ReduceOpIaNS0_14func_wrapper_tIaNS0_55_GLOBAL__N__0955718d_22_SparseCsrTensorMath_cu_868dd54514ReductionAddOpIlEEEEjaLi4ELi4EEEEEvT1_)
        /*00f8*/ 	.word	0x00000020


	//----- nvinfo : EIATTR_FRAME_SIZE
	.align		4
.L_245:
        /*00fc*/ 	.byte	0x04, 0x11
        /*00fe*/ 	.short	(.L_247 - .L_246)
	.align		4
.L_246:
        /*0100*/ 	.word	index@($__internal_35_$__cuda_sm20_rem_u64)
        /*0104*/ 	.word	0x00000000


	//----- nvinfo : EIATTR_FRAME_SIZE
	.align		4
.L_247:
        /*0108*/ 	.byte	0x04, 0x11
        /*010a*/ 	.short	(.L_249 - .L_248)
	.align		4
.L_248:
        /*010c*/ 	.word	index@($__internal_34_$__cuda_sm20_div_u64)
        /*0110*/ 	.word	0x00000000


	//----- nvinfo : EIATTR_FRAME_SIZE
	.align		4
.L_249:
        /*0114*/ 	.byte	0x04, 0x11
        /*0116*/ 	.short	(.L_251 - .L_250)
	.align		4
.L_250:
        /*0118*/ 	.word	index@(_ZN2at6native13reduce_kernelILi512ELi1ENS0_8ReduceOpIaNS0_14func_wrapper_tIaNS0_55_GLOBAL__N__0955718d_22_SparseCsrTensorMath_cu_868dd54514ReductionAddOpIlEEEEjaLi4ELi4EEEEEvT1_)
        /*011c*/ 	.word	0x00000000


	//----- nvinfo : EIATTR_REGCOUNT
	.align		4
.L_251:
        /*0120*/ 	.byte	0x04, 0x2f
        /*0122*/ 	.short	(.L_253 - .L_252)
	.align		4
.L_252:
        /*0124*/ 	.word	index@(_ZN2at6native13reduce_kernelILi128ELi4ENS0_8ReduceOpIiNS0_14func_wrapper_tIiNS0_55_GLOBAL__N__0955718d_22_SparseCsrTensorMath_cu_868dd54514ReductionAddOpIlEEEEjiLi4ELi4EEEEEvT1_)
        /*0128*/ 	.word	0x00000046


	//----- nvinfo : EIATTR_FRAME_SIZE
	.align		4
.L_253:
        /*012c*/ 	.byte	0x04, 0x11
        /*012e*/ 	.short	(.L_255 - .L_254)
	.align		4
.L_254:
        /*0130*/ 	.word	index@($__internal_33_$__cuda_sm20_rem_u64)
        /*0134*/ 	.word	0x00000000


	//----- nvinfo : EIATTR_FRAME_SIZE
	.align		4
.L_255:
        /*0138*/ 	.byte	0x04, 0x11
        /*013a*/ 	.short	(.L_257 - .L_256)
	.align		4
.L_256:
        /*013c*/ 	.word	index@($__internal_32_$__cuda_sm20_div_u64)
        /*0140*/ 	.word	0x00000000


	//----- nvinfo : EIATTR_FRAME_SIZE
	.align		4
.L_257:
        /*0144*/ 	.byte	0x04, 0x11
        /*0146*/ 	.short	(.L_259 - .L_258)
	.align		4
.L_258:
        /*0148*/ 	.word	index@(_ZN2at6native13reduce_kernelILi128ELi4ENS0_8ReduceOpIiNS0_14func_wrapper_tIiNS0_55_GLOBAL__N__0955718d_22_SparseCsrTensorMath_cu_868dd54514ReductionAddOpIlEEEEjiLi4ELi4EEEEEvT1_)
        /*014c*/ 	.word	0x00000000


	//----- nvinfo : EIATTR_REGCOUNT
	.align		4
.L_259:
        /*0150*/ 	.byte	0x04, 0x2f
        /*0152*/ 	.short	(.L_261 - .L_260)
	.align		4
.L_260:
        /*0154*/ 	.word	index@(_ZN2at6native13reduce_kernelILi256ELi2ENS0_8ReduceOpIiNS0_14func_wrapper_tIiNS0_55_GLOBAL__N__0955718d_22_SparseCsrTensorMath_cu_868dd54514ReductionAddOpIlEEEEjiLi4ELi4EEEEEvT1_)
        /*0158*/ 	.word	0x00000030


	//----- nvinfo : EIATTR_FRAME_SIZE
	.align		4
.L_261:
        /*015c*/ 	.byte	0x04, 0x11
        /*015e*/ 	.short	(.L_263 - .L_262)
	.align		4
.L_262:
        /*0160*/ 	.word	index@($__internal_31_$__cuda_sm20_rem_u64)
        /*0164*/ 	.word	0x00000000


	//----- nvinfo : EIATTR_FRAME_SIZE
	.align		4
.L_263:
        /*0168*/ 	.byte	0x04, 0x11
        /*016a*/ 	.short	(.L_265 - .L_264)
	.align		4
.L_264:
        /*016c*/ 	.word	index@($__internal_30_$__cuda_sm20_div_u64)
        /*0170*/ 	.word	0x00000000


	//----- nvinfo : EIATTR_FRAME_SIZE
	.align		4
.L_265:
        /*0174*/ 	.byte	0x04, 0x11
        /*0176*/ 	.short	(.L_267 - .L_266)
	.align		4
.L_266:
        /*0178*/ 	.word	index@(_ZN2at6native13reduce_kernelILi256ELi2ENS0_8ReduceOpIiNS0_14func_wrapper_tIiNS0_55_GLOBAL__N__0955718d_22_SparseCsrTensorMath_cu_868dd54514ReductionAddOpIlEEEEjiLi4ELi4EEEEEvT1_)
        /*017c*/ 	.word	0x00000000


	//----- nvinfo : EIATTR_REGCOUNT
	.align		4
.L_267:
        /*0180*/ 	.byte	0x04, 0x2f
        /*0182*/ 	.short	(.L_269 - .L_268)
	.align		4
.L_268:
        /*0184*/ 	.word	index@(_ZN2at6native13reduce_kernelILi512ELi1ENS0_8ReduceOpIiNS0_14func_wrapper_tIiNS0_55_GLOBAL__N__0955718d_22_SparseCsrTensorMath_cu_868dd54514ReductionAddOpIlEEEEjiLi4ELi4EEEEEvT1_)
        /*0188*/ 	.word	0x00000020


	//----- nvinfo : EIATTR_FRAME_SIZE
	.align		4
.L_269:
        /*018c*/ 	.byte	0x04, 0x11
        /*018e*/ 	.short	(.L_271 - .L_270)
	.align		4
.L_270:
        /*0190*/ 	.word	index@($__internal_29_$__cuda_sm20_rem_u64)
        /*0194*/ 	.word	0x00000000


	//----- nvinfo : EIATTR_FRAME_SIZE
	.align		4
.L_271:
        /*0198*/ 	.byte	0x04, 0x11
        /*019a*/ 	.short	(.L_273 - .L_272)
	.align		4
.L_272:
        /*019c*/ 	.word	index@($__internal_28_$__cuda_sm20_div_u64)
        /*01a0*/ 	.word	0x00000000


	//----- nvinfo : EIATTR_FRAME_SIZE
	.align		4
.L_273:
        /*01a4*/ 	.byte	0x04, 0x11
        /*01a6*/ 	.short	(.L_275 - .L_274)
	.align		4
.L_274:
        /*01a8*/ 	.word	index@(_ZN2at6native13reduce_kernelILi512ELi1ENS0_8ReduceOpIiNS0_14func_wrapper_tIiNS0_55_GLOBAL__N__0955718d_22_SparseCsrTensorMath_cu_868dd54514ReductionAddOpIlEEEEjiLi4ELi4EEEEEvT1_)
        /*01ac*/ 	.word	0x00000000


	//----- nvinfo : EIATTR_REGCOUNT
	.align		4
.L_275:
        /*01b0*/ 	.byte	0x04, 0x2f
        /*01b2*/ 	.short	(.L_277 - .L_276)
	.align		4
.L_276:
        /*01b4*/ 	.word	index@(_ZN2at6native13reduce_kernelILi128ELi4ENS0_8ReduceOpIlNS0_14func_wrapper_tIlNS0_55_GLOBAL__N__0955718d_22_SparseCsrTensorMath_cu_868dd54514ReductionAddOpIlEEEEjlLi4ELi4EEEEEvT1_)
        /*01b8*/ 	.word	0x00000050


	//----- nvinfo : EIATTR_FRAME_SIZE
	.align		4
.L_277:
        /*01bc*/ 	.byte	0x04, 0x11
        /*01be*/ 	.short	(.L_279 - .L_278)
	.align		4
.L_278:
        /*01c0*/ 	.word	index@(_ZN2at6native13reduce_kernelILi128ELi4ENS0_8ReduceOpIlNS0_14func_wrapper_tIlNS0_55_GLOBAL__N__0955718d_22_SparseCsrTensorMath_cu_868dd54514ReductionAddOpIlEEEEjlLi4ELi4EEEEEvT1_)
        /*01c4*/ 	.word	0x00000000


	//----- nvinfo : EIATTR_REGCOUNT
	.align		4
.L_279:
        /*01c8*/ 	.byte	0x04, 0x2f
        /*01ca*/ 	.short	(.L_281 - .L_280)
	.align		4
.L_280:
        /*01cc*/ 	.word	index@(_ZN2at6native13reduce_kernelILi256ELi2ENS0_8ReduceOpIlNS0_14func_wrapper_tIlNS0_55_GLOBAL__N__0955718d_22_SparseCsrTensorMath_cu_868dd54514ReductionAddOpIlEEEEjlLi4ELi4EEEEEvT1_)
        /*01d0*/ 	.word	0x00000038


	//----- nvinfo : EIATTR_FRAME_SIZE
	.align		4
.L_281:
        /*01d4*/ 	.byte	0x04, 0x11
        /*01d6*/ 	.short	(.L_283 - .L_282)
	.align		4
.L_282:
        /*01d8*/ 	.word	index@(_ZN2at6native13reduce_kernelILi256ELi2ENS0_8ReduceOpIlNS0_14func_wrapper_tIlNS0_55_GLOBAL__N__0955718d_22_SparseCsrTensorMath_cu_868dd54514ReductionAddOpIlEEEEjlLi4ELi4EEEEEvT1_)
        /*01dc*/ 	.word	0x00000000


	//----- nvinfo : EIATTR_REGCOUNT
	.align		4
.L_283:
        /*01e0*/ 	.byte	0x04, 0x2f
        /*01e2*/ 	.short	(.L_285 - .L_284)
	.align		4
.L_284:
        /*01e4*/ 	.word	index@(_ZN2at6native13reduce_kernelILi512ELi1ENS0_8ReduceOpIlNS0_14func_wrapper_tIlNS0_55_GLOBAL__N__0955718d_22_SparseCsrTensorMath_cu_868dd54514ReductionAddOpIlEEEEjlLi4ELi4EEEEEvT1_)
        /*01e8*/ 	.word	0x00000020


	//----- nvinfo : EIATTR_FRAME_SIZE
	.align		4
.L_285:
        /*01ec*/ 	.byte	0x04, 0x11
        /*01ee*/ 	.short	(.L_287 - .L_286)
	.align		4
.L_286:
        /*01f0*/ 	.word	index@(_ZN2at6native13reduce_kernelILi512ELi1ENS0_8ReduceOpIlNS0_14func_wrapper_tIlNS0_55_GLOBAL__N__0955718d_22_SparseCsrTensorMath_cu_868dd54514ReductionAddOpIlEEEEjlLi4ELi4EEEEEvT1_)
        /*01f4*/ 	.word	0x00000000


	//----- nvinfo : EIATTR_REGCOUNT
	.align		4
.L_287:
        /*01f8*/ 	.byte	0x04, 0x2f
        /*01fa*/ 	.short	(.L_289 - .L_288)
	.align		4
.L_288:
        /*01fc*/ 	.word	index@(_ZN2at6native13reduce_kernelILi128ELi4ENS0_8ReduceOpIsNS0_14func_wrapper_tIsNS0_55_GLOBAL__N__0955718d_22_SparseCsrTensorMath_cu_868dd54514ReductionAddOpIlEEEEjsLi4ELi4EEEEEvT1_)
        /*0200*/ 	.word	0x00000046


	//----- nvinfo : EIATTR_FRAME_SIZE
	.align		4
.L_289:
        /*0204*/ 	.byte	0x04, 0x11
        /*0206*/ 	.short	(.L_291 - .L_290)
	.align		4
.L_290:
        /*0208*/ 	.word	index@($__internal_27_$__cuda_sm20_rem_u64)
        /*020c*/ 	.word	0x00000000


	//----- nvinfo : EIATTR_FRAME_SIZE
	.align		4
.L_291:
        /*0210*/ 	.byte	0x04, 0x11
        /*0212*/ 	.short	(.L_293 - .L_292)
	.align		4
.L_292:
        /*0214*/ 	.word	index@($__internal_26_$__cuda_sm20_div_u64)
        /*0218*/ 	.word	0x00000000


	//----- nvinfo : EIATTR_FRAME_SIZE
	.align		4
.L_293:
        /*021c*/ 	.byte	0x04, 0x11
        /*021e*/ 	.short	(.L_295 - .L_294)
	.align		4
.L_294:
        /*0220*/ 	.word	index@(_ZN2at6native13reduce_kernelILi128ELi4ENS0_8ReduceOpIsNS0_14func_wrapper_tIsNS0_55_GLOBAL__N__0955718d_22_SparseCsrTensorMath_cu_868dd54514ReductionAddOpIlEEEEjsLi4ELi4EEEEEvT1_)
        /*0224*/ 	.word	0x00000000


	//----- nvinfo : EIATTR_REGCOUNT
	.align		4
.L_295:
        /*0228*/ 	.byte	0x04, 0x2f
        /*022a*/ 	.short	(.L_297 - .L_296)
	.align		4
.L_296:
        /*022c*/ 	.word	index@(_ZN2at6native13reduce_kernelILi256ELi2ENS0_8ReduceOpIsNS0_14func_wrapper_tIsNS0_55_GLOBAL__N__0955718d_22_SparseCsrTensorMath_cu_868dd54514ReductionAddOpIlEEEEjsLi4ELi4EEEEEvT1_)
        /*0230*/ 	.word	0x00000030


	//----- nvinfo : EIATTR_FRAME_SIZE
	.align		4
.L_297:
        /*0234*/ 	.byte	0x04, 0x11
        /*0236*/ 	.short	(.L_299 - .L_298)
	.align		4
.L_298:
        /*0238*/ 	.word	index@($__internal_25_$__cuda_sm20_rem_u64)
        /*023c*/ 	.word	0x00000000


	//----- nvinfo : EIATTR_FRAME_SIZE
	.align		4
.L_299:
        /*0240*/ 	.byte	0x04, 0x11
        /*0242*/ 	.short	(.L_301 - .L_300)
	.align		4
.L_300:
        /*0244*/ 	.word	index@($__internal_24_$__cuda_sm20_div_u64)
        /*0248*/ 	.word	0x00000000


	//----- nvinfo : EIATTR_FRAME_SIZE
	.align		4
.L_301:
        /*024c*/ 	.byte	0x04, 0x11
        /*024e*/ 	.short	(.L_303 - .L_302)
	.align		4
.L_302:
        /*0250*/ 	.word	index@(_ZN2at6native13reduce_kernelILi256ELi2ENS0_8ReduceOpIsNS0_14func_wrapper_tIsNS0_55_GLOBAL__N__0955718d_22_SparseCsrTensorMath_cu_868dd54514ReductionAddOpIlEEEEjsLi4ELi4EEEEEvT1_)
        /*0254*/ 	.word	0x00000000


	//----- nvinfo : EIATTR_REGCOUNT
	.align		4
.L_303:
        /*0258*/ 	.byte	0x04, 0x2f
        /*025a*/ 	.short	(.L_305 - .L_304)
	.align		4
.L_304:
        /*025c*/ 	.word	index@(_ZN2at6native13reduce_kernelILi512ELi1ENS0_8ReduceOpIsNS0_14func_wrapper_tIsNS0_55_GLOBAL__N__0955718d_22_SparseCsrTensorMath_cu_868dd54514ReductionAddOpIlEEEEjsLi4ELi4EEEEEvT1_)
        /*0260*/ 	.word	0x00000020


	//----- nvinfo : EIATTR_FRAME_SIZE
	.align		4
.L_305:
        /*0264*/ 	.byte	0x04, 0x11
        /*0266*/ 	.short	(.L_307 - .L_306)
	.align		4
.L_306:
        /*0268*/ 	.word	index@($__internal_23_$__cuda_sm20_rem_u64)
        /*026c*/ 	.word	0x00000000


	//----- nvinfo : EIATTR_FRAME_SIZE
	.align		4
.L_307:
        /*0270*/ 	.byte	0x04, 0x11
        /*0272*/ 	.short	(.L_309 - .L_308)
	.align		4
.L_308:
        /*0274*/ 	.word	index@($__internal_22_$__cuda_sm20_div_u64)
        /*0278*/ 	.word	0x00000000


	//----- nvinfo : EIATTR_FRAME_SIZE
	.align		4
.L_309:
        /*027c*/ 	.byte	0x04, 0x11
        /*027e*/ 	.short	(.L_311 - .L_310)
	.align		4
.L_310:
        /*0280*/ 	.word	index@(_ZN2at6native13reduce_kernelILi512ELi1ENS0_8ReduceOpIsNS0_14func_wrapper_tIsNS0_55_GLOBAL__N__0955718d_22_SparseCsrTensorMath_cu_868dd54514ReductionAddOpIlEEEEjsLi4ELi4EEEEEvT1_)
        /*0284*/ 	.word	0x00000000


	//----- nvinfo : EIATTR_REGCOUNT
	.align		4
.L_311:
        /*0288*/ 	.byte	0x04, 0x2f
        /*028a*/ 	.short	(.L_313 - .L_312)
	.align		4
.L_312:
        /*028c*/ 	.word	index@(_ZN2at6native13reduce_kernelILi128ELi4ENS0_8ReduceOpIdNS0_14func_wrapper_tIdNS0_55_GLOBAL__N__0955718d_22_SparseCsrTensorMath_cu_868dd54514ReductionAddOpIdEEEEjdLi4ELi4EEEEEvT1_)
        /*0290*/ 	.word	0x00000050


	//----- nvinfo : EIATTR_FRAME_SIZE
	.align		4
.L_313:
        /*0294*/ 	.byte	0x04, 0x11
        /*0296*/ 	.short	(.L_315 - .L_314)
	.align		4
.L_314:
        /*0298*/ 	.word	index@(_ZN2at6native13reduce_kernelILi128ELi4ENS0_8ReduceOpIdNS0_14func_wrapper_tIdNS0_55_GLOBAL__N__0955718d_22_SparseCsrTensorMath_cu_868dd54514ReductionAddOpIdEEEEjdLi4ELi4EEEEEvT1_)
        /*029c*/ 	.word	0x00000000


	//----- nvinfo : EIATTR_REGCOUNT
	.align		4
.L_315:
        /*02a0*/ 	.byte	0x04, 0x2f
        /*02a2*/ 	.short	(.L_317 - .L_316)
	.align		4
.L_316:
        /*02a4*/ 	.word	index@(_ZN2at6native13reduce_kernelILi256ELi2ENS0_8ReduceOpIdNS0_14func_wrapper_tIdNS0_55_GLOBAL__N__0955718d_22_SparseCsrTensorMath_cu_868dd54514ReductionAddOpIdEEEEjdLi4ELi4EEEEEvT1_)
        /*02a8*/ 	.word	0x00000036


	//----- nvinfo : EIATTR_FRAME_SIZE
	.align		4
.L_317:
        /*02ac*/ 	.byte	0x04, 0x11
        /*02ae*/ 	.short	(.L_319 - .L_318)
	.align		4
.L_318:
        /*02b0*/ 	.word	index@(_ZN2at6native13reduce_kernelILi256ELi2ENS0_8ReduceOpIdNS0_14func_wrapper_tIdNS0_55_GLOBAL__N__0955718d_22_SparseCsrTensorMath_cu_868dd54514ReductionAddOpIdEEEEjdLi4ELi4EEEEEvT1_)
        /*02b4*/ 	.word	0x00000000


	//----- nvinfo : EIATTR_REGCOUNT
	.align		4
.L_319:
        /*02b8*/ 	.byte	0x04, 0x2f
        /*02ba*/ 	.short	(.L_321 - .L_320)
	.align		4
.L_320:
        /*02bc*/ 	.word	index@(_ZN2at6native13reduce_kernelILi512ELi1ENS0_8ReduceOpIdNS0_14func_wrapper_tIdNS0_55_GLOBAL__N__0955718d_22_SparseCsrTensorMath_cu_868dd54514ReductionAddOpIdEEEEjdLi4ELi4EEEEEvT1_)
        /*02c0*/ 	.word	0x00000020


	//----- nvinfo : EIATTR_FRAME_SIZE
	.align		4
.L_321:
        /*02c4*/ 	.byte	0x04, 0x11
        /*02c6*/ 	.short	(.L_323 - .L_322)
	.align		4
.L_322:
        /*02c8*/ 	.word	index@(_ZN2at6native13reduce_kernelILi512ELi1ENS0_8ReduceOpIdNS0_14func_wrapper_tIdNS0_55_GLOBAL__N__0955718d_22_SparseCsrTensorMath_cu_868dd54514ReductionAddOpIdEEEEjdLi4ELi4EEEEEvT1_)
        /*02cc*/ 	.word	0x00000008


	//----- nvinfo : EIATTR_REGCOUNT
	.align		4
.L_323:
        /*02d0*/ 	.byte	0x04, 0x2f
        /*02d2*/ 	.short	(.L_325 - .L_324)
	.align		4
.L_324:
        /*02d4*/ 	.word	index@(_ZN2at6native13reduce_kernelILi128ELi4ENS0_8ReduceOpIfNS0_14func_wrapper_tIfNS0_55_GLOBAL__N__0955718d_22_SparseCsrTensorMath_cu_868dd54514ReductionAddOpIfEEEEjfLi4ELi4EEEEEvT1_)
        /*02d8*/ 	.word	0x00000036


	//----- nvinfo : EIATTR_FRAME_SIZE
	.align		4
.L_325:
        /*02dc*/ 	.byte	0x04, 0x11
        /*02de*/ 	.short	(.L_327 - .L_326)
	.align		4
.L_326:
        /*02e0*/ 	.word	index@(_ZN2at6native13reduce_kernelILi128ELi4ENS0_8ReduceOpIfNS0_14func_wrapper_tIfNS0_55_GLOBAL__N__0955718d_22_SparseCsrTensorMath_cu_868dd54514ReductionAddOpIfEEEEjfLi4ELi4EEEEEvT1_)
        /*02e4*/ 	.word	0x00000000


	//----- nvinfo : EIATTR_REGCOUNT
	.align		4
.L_327:
        /*02e8*/ 	.byte	0x04, 0x2f
        /*02ea*/ 	.short	(.L_329 - .L_328)
	.align		4
.L_328:
        /*02ec*/ 	.word	index@(_ZN2at6native13reduce_kernelILi256ELi2ENS0_8ReduceOpIfNS0_14func_wrapper_tIfNS0_55_GLOBAL__N__0955718d_22_SparseCsrTensorMath_cu_868dd54514ReductionAddOpIfEEEEjfLi4ELi4EEEEEvT1_)
        /*02f0*/ 	.word	0x00000028


	//----- nvinfo : EIATTR_FRAME_SIZE
	.align		4
.L_329:
        /*02f4*/ 	.byte	0x04, 0x11
        /*02f6*/ 	.short	(.L_331 - .L_330)
	.align		4
.L_330:
        /*02f8*/ 	.word	index@(_ZN2at6native13reduce_kernelILi256ELi2ENS0_8ReduceOpIfNS0_14func_wrapper_tIfNS0_55_GLOBAL__N__0955718d_22_SparseCsrTensorMath_cu_868dd54514ReductionAddOpIfEEEEjfLi4ELi4EEEEEvT1_)
        /*02fc*/ 	.word	0x00000000


	//----- nvinfo : EIATTR_REGCOUNT
	.align		4
.L_331:
        /*0300*/ 	.byte	0x04, 0x2f
        /*0302*/ 	.short	(.L_333 - .L_332)
	.align		4
.L_332:
        /*0304*/ 	.word	index@(_ZN2at6native13reduce_kernelILi512ELi1ENS0_8ReduceOpIfNS0_14func_wrapper_tIfNS0_55_GLOBAL__N__0955718d_22_SparseCsrTensorMath_cu_868dd54514ReductionAddOpIfEEEEjfLi4ELi4EEEEEvT1_)
        /*0308*/ 	.word	0x00000020


	//----- nvinfo : EIATTR_FRAME_SIZE
	.align		4
.L_333:
        /*030c*/ 	.byte	0x04, 0x11
        /*030e*/ 	.short	(.L_335 - .L_334)
	.align		4
.L_334:
        /*0310*/ 	.word	index@(_ZN2at6native13reduce_kernelILi512ELi1ENS0_8ReduceOpIfNS0_14func_wrapper_tIfNS0_55_GLOBAL__N__0955718d_22_SparseCsrTensorMath_cu_868dd54514ReductionAddOpIfEEEEjfLi4ELi4EEEEEvT1_)
        /*0314*/ 	.word	0x00000000


	//----- nvinfo : EIATTR_REGCOUNT
	.align		4
.L_335:
        /*0318*/ 	.byte	0x04, 0x2f
        /*031a*/ 	.short	(.L_337 - .L_336)
	.align		4
.L_336:
        /*031c*/ 	.word	index@(_ZN2at6native13reduce_kernelILi64ELi4ENS0_8ReduceOpIN3c107complexIdEENS0_14func_wrapper_tIS5_NS0_55_GLOBAL__N__0955718d_22_SparseCsrTensorMath_cu_868dd54514ReductionAddOpIS5_EEEEjS5_Li4ELi4EEEEEvT1_)
        /*0320*/ 	.word	0x00000096


	//----- nvinfo : EIATTR_FRAME_SIZE
	.align		4
.L_337:
        /*0324*/ 	.byte	0x04, 0x11
        /*0326*/ 	.short	(.L_339 - .L_338)
	.align		4
.L_338:
        /*0328*/ 	.word	index@(_ZN2at6native13reduce_kernelILi64ELi4ENS0_8ReduceOpIN3c107complexIdEENS0_14func_wrapper_tIS5_NS0_55_GLOBAL__N__0955718d_22_SparseCsrTensorMath_cu_868dd54514ReductionAddOpIS5_EEEEjS5_Li4ELi4EEEEEvT1_)
        /*032c*/ 	.word	0x00000000


	//----- nvinfo : EIATTR_REGCOUNT
	.align		4
.L_339:
        /*0330*/ 	.byte	0x04, 0x2f
        /*0332*/ 	.short	(.L_341 - .L_340)
	.align		4
.L_340:
        /*0334*/ 	.word	index@(_ZN2at6native13reduce_kernelILi128ELi2ENS0_8ReduceOpIN3c107complexIdEENS0_14func_wrapper_tIS5_NS0_55_GLOBAL__N__0955718d_22_SparseCsrTensorMath_cu_868dd54514ReductionAddOpIS5_EEEEjS5_Li4ELi4EEEEEvT1_)
        /*0338*/ 	.word	0x00000056


	//----- nvinfo : EIATTR_FRAME_SIZE
	.align		4
.L_341:
        /*033c*/ 	.byte	0x04, 0x11
        /*033e*/ 	.short	(.L_343 - .L_342)
	.align		4
.L_342:
        /*0340*/ 	.word	index@(_ZN2at6native13reduce_kernelILi128ELi2ENS0_8ReduceOpIN3c107complexIdEENS0_14func_wrapper_tIS5_NS0_55_GLOBAL__N__0955718d_22_SparseCsrTensorMath_cu_868dd54514ReductionAddOpIS5_EEEEjS5_Li4ELi4EEEEEvT1_)
        /*0344*/ 	.word	0x00000000


	//----- nvinfo : EIATTR_REGCOUNT
	.align		4
.L_343:
        /*0348*/ 	.byte	0x04, 0x2f
        /*034a*/ 	.short	(.L_345 - .L_344)
	.align		4
.L_344:
        /*034c*/ 	.word	index@(_ZN2at6native13reduce_kernelILi256ELi1ENS0_8ReduceOpIN3c107complexIdEENS0_14func_wrapper_tIS5_NS0_55_GLOBAL__N__0955718d_22_SparseCsrTensorMath_cu_868dd54514ReductionAddOpIS5_EEEEjS5_Li4ELi4EEEEEvT1_)
        /*0350*/ 	.word	0x00000036


	//----- nvinfo : EIATTR_FRAME_SIZE
	.align		4
.L_345:
        /*0354*/ 	.byte	0x04, 0x11
        /*0356*/ 	.short	(.L_347 - .L_346)
	.align		4
.L_346:
        /*0358*/ 	.word	index@(_ZN2at6native13reduce_kernelILi256ELi1ENS0_8ReduceOpIN3c107complexIdEENS0_14func_wrapper_tIS5_NS0_55_GLOBAL__N__0955718d_22_SparseCsrTensorMath_cu_868dd54514ReductionAddOpIS5_EEEEjS5_Li4ELi4EEEEEvT1_)
        /*035c*/ 	.word	0x00000000


	//----- nvinfo : EIATTR_REGCOUNT
	.align		4
.L_347:
        /*0360*/ 	.byte	0x04, 0x2f
        /*0362*/ 	.short	(.L_349 - .L_348)
	.align		4
.L_348:
        /*0364*/ 	.word	index@(_ZN2at6native13reduce_kernelILi128ELi4ENS0_8ReduceOpIN3c107complexIfEENS0_14func_wrapper_tIS5_NS0_55_GLOBAL__N__0955718d_22_SparseCsrTensorMath_cu_868dd54514ReductionAddOpIS5_EEEEjS5_Li4ELi4EEEEEvT1_)
        /*0368*/ 	.word	0x00000050


	//----- nvinfo : EIATTR_FRAME_SIZE
	.align		4
.L_349:
        /*036c*/ 	.byte	0x04, 0x11
        /*036e*/ 	.short	(.L_351 - .L_350)
	.align		4
.L_350:
        /*0370*/ 	.word	index@(_ZN2at6native13reduce_kernelILi128ELi4ENS0_8ReduceOpIN3c107complexIfEENS0_14func_wrapper_tIS5_NS0_55_GLOBAL__N__0955718d_22_SparseCsrTensorMath_cu_868dd54514ReductionAddOpIS5_EEEEjS5_Li4ELi4EEEEEvT1_)
        /*0374*/ 	.word	0x00000000


	//----- nvinfo : EIATTR_REGCOUNT
	.align		4
.L_351:
        /*0378*/ 	.byte	0x04, 0x2f
        /*037a*/ 	.short	(.L_353 - .L_352)
	.align		4
.L_352:
        /*037c*/ 	.word	index@(_ZN2at6native13reduce_kernelILi256ELi2ENS0_8ReduceOpIN3c107complexIfEENS0_14func_wrapper_tIS5_NS0_55_GLOBAL__N__0955718d_22_SparseCsrTensorMath_cu_868dd54514ReductionAddOpIS5_EEEEjS5_Li4ELi4EEEEEvT1_)
        /*0380*/ 	.word	0x00000036


	//----- nvinfo : EIATTR_FRAME_SIZE
	.align		4
.L_353:
        /*0384*/ 	.byte	0x04, 0x11
        /*0386*/ 	.short	(.L_355 - .L_354)
	.align		4
.L_354:
        /*0388*/ 	.word	index@(_ZN2at6native13reduce_kernelILi256ELi2ENS0_8ReduceOpIN3c107complexIfEENS0_14func_wrapper_tIS5_NS0_55_GLOBAL__N__0955718d_22_SparseCsrTensorMath_cu_868dd54514ReductionAddOpIS5_EEEEjS5_Li4ELi4EEEEEvT1_)
        /*038c*/ 	.word	0x00000000


	//----- nvinfo : EIATTR_REGCOUNT
	.align		4
.L_355:
        /*0390*/ 	.byte	0x04, 0x2f
        /*0392*/ 	.short	(.L_357 - .L_356)
	.align		4
.L_356:
        /*0394*/ 	.word	index@(_ZN2at6native13reduce_kernelILi512ELi1ENS0_8ReduceOpIN3c107complexIfEENS0_14func_wrapper_tIS5_NS0_55_GLOBAL__N__0955718d_22_SparseCsrTensorMath_cu_868dd54514ReductionAddOpIS5_EEEEjS5_Li4ELi4EEEEEvT1_)
        /*0398*/ 	.word	0x00000020


	//----- nvinfo : EIATTR_FRAME_SIZE
	.align		4
.L_357:
        /*039c*/ 	.byte	0x04, 0x11
        /*039e*/ 	.short	(.L_359 - .L_358)
	.align		4
.L_358:
        /*03a0*/ 	.word	index@(_ZN2at6native13reduce_kernelILi512ELi1ENS0_8ReduceOpIN3c107complexIfEENS0_14func_wrapper_tIS5_NS0_55_GLOBAL__N__0955718d_22_SparseCsrTensorMath_cu_868dd54514ReductionAddOpIS5_EEEEjS5_Li4ELi4EEEEEvT1_)
        /*03a4*/ 	.word	0x00000000


	//----- nvinfo : EIATTR_REGCOUNT
	.align		4
.L_359:
        /*03a8*/ 	.byte	0x04, 0x2f
        /*03aa*/ 	.short	(.L_361 - .L_360)
	.align		4
.L_360:
        /*03ac*/ 	.word	index@(_ZN2at6native13reduce_kernelILi128ELi4ENS0_8ReduceOpIN3c104HalfENS0_14func_wrapper_tIS4_NS0_55_GLOBAL__N__0955718d_22_SparseCsrTensorMath_cu_868dd54514ReductionAddOpIfEEEEjS4_Li4ELi4EEEEEvT1_)
        /*03b0*/ 	.word	0x00000030


	//----- nvinfo : EIATTR_FRAME_SIZE
	.align		4
.L_361:
        /*03b4*/ 	.byte	0x04, 0x11
        /*03b6*/ 	.short	(.L_363 - .L_362)
	.align		4
.L_362:
        /*03b8*/ 	.word	index@($__internal_21_$__cuda_sm20_rem_u64)
        /*03bc*/ 	.word	0x00000000


	//----- nvinfo : EIATTR_FRAME_SIZE
	.align		4
.L_363:
        /*03c0*/ 	.byte	0x04, 0x11
        /*03c2*/ 	.short	(.L_365 - .L_364)
	.align		4
.L_364:
        /*03c4*/ 	.word	index@($__internal_20_$__cuda_sm20_div_u64)
        /*03c8*/ 	.word	0x00000000


	//----- nvinfo : EIATTR_FRAME_SIZE
	.align		4
.L_365:
        /*03cc*/ 	.byte	0x04, 0x11
        /*03ce*/ 	.short	(.L_367 - .L_366)
	.align		4
.L_366:
        /*03d0*/ 	.word	index@(_ZN2at6native13reduce_kernelILi128ELi4ENS0_8ReduceOpIN3c104HalfENS0_14func_wrapper_tIS4_NS0_55_GLOBAL__N__0955718d_22_SparseCsrTensorMath_cu_868dd54514ReductionAddOpIfEEEEjS4_Li4ELi4EEEEEvT1_)
        /*03d4*/ 	.word	0x00000000


	//----- nvinfo : EIATTR_REGCOUNT
	.align		4
.L_367:
        /*03d8*/ 	.byte	0x04, 0x2f
        /*03da*/ 	.short	(.L_369 - .L_368)
	.align		4
.L_368:
        /*03dc*/ 	.word	index@(_ZN2at6native13reduce_kernelILi256ELi2ENS0_8ReduceOpIN3c104HalfENS0_14func_wrapper_tIS4_NS0_55_GLOBAL__N__0955718d_22_SparseCsrTensorMath_cu_868dd54514ReductionAddOpIfEEEEjS4_Li4ELi4EEEEEvT1_)
        /*03e0*/ 	.word	0x00000024


	//----- nvinfo : EIATTR_FRAME_SIZE
	.align		4
.L_369:
        /*03e4*/ 	.byte	0x04, 0x11
        /*03e6*/ 	.short	(.L_371 - .L_370)
	.align		4
.L_370:
        /*03e8*/ 	.word	index@($__internal_19_$__cuda_sm20_rem_u64)
        /*03ec*/ 	.word	0x00000000


	//----- nvinfo : EIATTR_FRAME_SIZE
	.align		4
.L_371:
        /*03f0*/ 	.byte	0x04, 0x11
        /*03f2*/ 	.short	(.L_373 - .L_372)
	.align		4
.L_372:
        /*03f4*/ 	.word	index@($__internal_18_$__cuda_sm20_div_u64)
        /*03f8*/ 	.word	0x00000000


	//----- nvinfo : EIATTR_FRAME_SIZE
	.align		4
.L_373:
        /*03fc*/ 	.byte	0x04, 0x11
        /*03fe*/ 	.short	(.L_375 - .L_374)
	.align		4
.L_374:
        /*0400*/ 	.word	index@(_ZN2at6native13reduce_kernelILi256ELi2ENS0_8ReduceOpIN3c104HalfENS0_14func_wrapper_tIS4_NS0_55_GLOBAL__N__0955718d_22_SparseCsrTensorMath_cu_868dd54514ReductionAddOpIfEEEEjS4_Li4ELi4EEEEEvT1_)
        /*0404*/ 	.word	0x00000000


	//----- nvinfo : EIATTR_REGCOUNT
	.align		4
.L_375:
        /*0408*/ 	.byte	0x04, 0x2f
        /*040a*/ 	.short	(.L_377 - .L_376)
	.align		4
.L_376:
        /*040c*/ 	.word	index@(_ZN2at6native13reduce_kernelILi512ELi1ENS0_8ReduceOpIN3c104HalfENS0_14func_wrapper_tIS4_NS0_55_GLOBAL__N__0955718d_22_SparseCsrTensorMath_cu_868dd54514ReductionAddOpIfEEEEjS4_Li4ELi4EEEEEvT1_)
        /*0410*/ 	.word	0x00000020


	//----- nvinfo : EIATTR_FRAME_SIZE
	.align		4
.L_377:
        /*0414*/ 	.byte	0x04, 0x11
        /*0416*/ 	.short	(.L_379 - .L_378)
	.align		4
.L_378:
        /*0418*/ 	.word	index@($__internal_17_$__cuda_sm20_rem_u64)
        /*041c*/ 	.word	0x00000000


	//----- nvinfo : EIATTR_FRAME_SIZE
	.align		4
.L_379:
        /*0420*/ 	.byte	0x04, 0x11
        /*0422*/ 	.short	(.L_381 - .L_380)
	.align		4
.L_380:
        /*0424*/ 	.word	index@($__internal_16_$__cuda_sm20_div_u64)
        /*0428*/ 	.word	0x00000000


	//----- nvinfo : EIATTR_FRAME_SIZE
	.align		4
.L_381:
        /*042c*/ 	.byte	0x04, 0x11
        /*042e*/ 	.short	(.L_383 - .L_382)
	.align		4
.L_382:
        /*0430*/ 	.word	index@(_ZN2at6native13reduce_kernelILi512ELi1ENS0_8ReduceOpIN3c104HalfENS0_14func_wrapper_tIS4_NS0_55_GLOBAL__N__0955718d_22_SparseCsrTensorMath_cu_868dd54514ReductionAddOpIfEEEEjS4_Li4ELi4EEEEEvT1_)
        /*0434*/ 	.word	0x00000000


	//----- nvinfo : EIATTR_REGCOUNT
	.align		4
.L_383:
        /*0438*/ 	.byte	0x04, 0x2f
        /*043a*/ 	.short	(.L_385 - .L_384)
	.align		4
.L_384:
        /*043c*/ 	.word	index@(_ZN2at6native13reduce_kernelILi128ELi4ENS0_8ReduceOpIN3c108BFloat16ENS0_14func_wrapper_tIS4_NS0_55_GLOBAL__N__0955718d_22_SparseCsrTensorMath_cu_868dd54514ReductionAddOpIfEEEEjS4_Li4ELi4EEEEEvT1_)
        /*0440*/ 	.word	0x00000036


	//----- nvinfo : EIATTR_FRAME_SIZE
	.align		4
.L_385:
        /*0444*/ 	.byte	0x04, 0x11
        /*0446*/ 	.short	(.L_387 - .L_386)
	.align		4
.L_386:
        /*0448*/ 	.word	index@($__internal_15_$__cuda_sm20_rem_u64)
        /*044c*/ 	.word	0x00000000


	//----- nvinfo : EIATTR_FRAME_SIZE
	.align		4
.L_387:
        /*0450*/ 	.byte	0x04, 0x11
        /*0452*/ 	.short	(.L_389 - .L_388)
	.align		4
.L_388:
        /*0454*/ 	.word	index@($__internal_14_$__cuda_sm20_div_u64)
        /*0458*/ 	.word	0x00000000


	//----- nvinfo : EIATTR_FRAME_SIZE
	.align		4
.L_389:
        /*045c*/ 	.byte	0x04, 0x11
        /*045e*/ 	.short	(.L_391 - .L_390)
	.align		4
.L_390:
        /*0460*/ 	.word	index@(_ZN2at6native13reduce_kernelILi128ELi4ENS0_8ReduceOpIN3c108BFloat16ENS0_14func_wrapper_tIS4_NS0_55_GLOBAL__N__0955718d_22_SparseCsrTensorMath_cu_868dd54514ReductionAddOpIfEEEEjS4_Li4ELi4EEEEEvT1_)
        /*0464*/ 	.word	0x00000000


	//----- nvinfo : EIATTR_REGCOUNT
	.align		4
.L_391:
        /*0468*/ 	.byte	0x04, 0x2f
        /*046a*/ 	.short	(.L_393 - .L_392)
	.align		4
.L_392:
        /*046c*/ 	.word	index@(_ZN2at6native13reduce_kernelILi256ELi2ENS0_8ReduceOpIN3c108BFloat16ENS0_14func_wrapper_tIS4_NS0_55_GLOBAL__N__0955718d_22_SparseCsrTensorMath_cu_868dd54514ReductionAddOpIfEEEEjS4_Li4ELi4EEEEEvT1_)
        /*0470*/ 	.word	0x00000028


	//----- nvinfo : EIATTR_FRAME_SIZE
	.align		4
.L_393:
        /*0474*/ 	.byte	0x04, 0x11
        /*0476*/ 	.short	(.L_395 - .L_394)
	.align		4
.L_394:
        /*0478*/ 	.word	index@($__internal_13_$__cuda_sm20_rem_u64)
        /*047c*/ 	.word	0x00000000


	//----- nvinfo : EIATTR_FRAME_SIZE
	.align		4
.L_395:
        /*0480*/ 	.byte	0x04, 0x11
        /*0482*/ 	.short	(.L_397 - .L_396)
	.align		4
.L_396:
        /*0484*/ 	.word	index@($__internal_12_$__cuda_sm20_div_u64)
        /*0488*/ 	.word	0x00000000


	//----- nvinfo : EIATTR_FRAME_SIZE
	.align		4
.L_397:
        /*048c*/ 	.byte	0x04, 0x11
        /*048e*/ 	.short	(.L_399 - .L_398)
	.align		4
.L_398:
        /*0490*/ 	.word	index@(_ZN2at6native13reduce_kernelILi256ELi2ENS0_8ReduceOpIN3c108BFloat16ENS0_14func_wrapper_tIS4_NS0_55_GLOBAL__N__0955718d_22_SparseCsrTensorMath_cu_868dd54514ReductionAddOpIfEEEEjS4_Li4ELi4EEEEEvT1_)
        /*0494*/ 	.word	0x00000000


	//----- nvinfo : EIATTR_REGCOUNT
	.align		4
.L_399:
        /*0498*/ 	.byte	0x04, 0x2f
        /*049a*/ 	.short	(.L_401 - .L_400)
	.align		4
.L_400:
        /*049c*/ 	.word	index@(_ZN2at6native13reduce_kernelILi512ELi1ENS0_8ReduceOpIN3c108BFloat16ENS0_14func_wrapper_tIS4_NS0_55_GLOBAL__N__0955718d_22_SparseCsrTensorMath_cu_868dd54514ReductionAddOpIfEEEEjS4_Li4ELi4EEEEEvT1_)
        /*04a0*/ 	.word	0x00000020


	//----- nvinfo : EIATTR_FRAME_SIZE
	.align		4
.L_401:
        /*04a4*/ 	.byte	0x04, 0x11
        /*04a6*/ 	.short	(.L_403 - .L_402)
	.align		4
.L_402:
        /*04a8*/ 	.word	index@($__internal_11_$__cuda_sm20_rem_u64)
        /*04ac*/ 	.word	0x00000000


	//----- nvinfo : EIATTR_FRAME_SIZE
	.align		4
.L_403:
        /*04b0*/ 	.byte	0x04, 0x11
        /*04b2*/ 	.short	(.L_405 - .L_404)
	.align		4
.L_404:
        /*04b4*/ 	.word	index@($__internal_10_$__cuda_sm20_div_u64)
        /*04b8*/ 	.word	0x00000000


	//----- nvinfo : EIATTR_FRAME_SIZE
	.align		4
.L_405:
        /*04bc*/ 	.byte	0x04, 0x11
        /*04be*/ 	.short	(.L_407 - .L_406)
	.align		4
.L_406:
        /*04c0*/ 	.word	index@(_ZN2at6native13reduce_kernelILi512ELi1ENS0_8ReduceOpIN3c108BFloat16ENS0_14func_wrapper_tIS4_NS0_55_GLOBAL__N__0955718d_22_SparseCsrTensorMath_cu_868dd54514ReductionAddOpIfEEEEjS4_Li4ELi4EEEEEvT1_)
        /*04c4*/ 	.word	0x00000000


	//----- nvinfo : EIATTR_REGCOUNT
	.align		4
.L_407:
        /*04c8*/ 	.byte	0x04, 0x2f
        /*04ca*/ 	.short	(.L_409 - .L_408)
	.align		4
.L_408:
        /*04cc*/ 	.word	index@(_ZN2at6native13reduce_kernelILi128ELi4ENS0_8ReduceOpIhNS0_14func_wrapper_tIhNS0_55_GLOBAL__N__0955718d_22_SparseCsrTensorMath_cu_868dd54514ReductionMulOpIhEEEEjhLi4ELi4EEEEEvT1_)
        /*04d0*/ 	.word	0x00000034


	//----- nvinfo : EIATTR_FRAME_SIZE
	.align		4
.L_409:
        /*04d4*/ 	.byte	0x04, 0x11
        /*04d6*/ 	.short	(.L_411 - .L_410)
	.align		4
.L_410:
        /*04d8*/ 	.word	index@(_ZN2at6native13reduce_kernelILi128ELi4ENS0_8ReduceOpIhNS0_14func_wrapper_tIhNS0_55_GLOBAL__N__0955718d_22_SparseCsrTensorMath_cu_868dd54514ReductionMulOpIhEEEEjhLi4ELi4EEEEEvT1_)
        /*04dc*/ 	.word	0x00000000


	//----- nvinfo : EIATTR_REGCOUNT
	.align		4
.L_411:
        /*04e0*/ 	.byte	0x04, 0x2f
        /*04e2*/ 	.short	(.L_413 - .L_412)
	.align		4
.L_412:
        /*04e4*/ 	.word	index@(_ZN2at6native13reduce_kernelILi256ELi2ENS0_8ReduceOpIhNS0_14func_wrapper_tIhNS0_55_GLOBAL__N__0955718d_22_SparseCsrTensorMath_cu_868dd54514ReductionMulOpIhEEEEjhLi4ELi4EEEEEvT1_)
        /*04e8*/ 	.word	0x00000026


	//----- nvinfo : EIATTR_FRAME_SIZE
	.align		4
.L_413:
        /*04ec*/ 	.byte	0x04, 0x11
        /*04ee*/ 	.short	(.L_415 - .L_414)
	.align		4
.L_414:
        /*04f0*/ 	.word	index@(_ZN2at6native13reduce_kernelILi256ELi2ENS0_8ReduceOpIhNS0_14func_wrapper_tIhNS0_55_GLOBAL__N__0955718d_22_SparseCsrTensorMath_cu_868dd54514ReductionMulOpIhEEEEjhLi4ELi4EEEEEvT1_)
        /*04f4*/ 	.word	0x00000000


	//----- nvinfo : EIATTR_REGCOUNT
	.align		4
.L_415:
        /*04f8*/ 	.byte	0x04, 0x2f
        /*04fa*/ 	.short	(.L_417 - .L_416)
	.align		4
.L_416:
        /*04fc*/ 	.word	index@(_ZN2at6native13reduce_kernelILi512ELi1ENS0_8ReduceOpIhNS0_14func_wrapper_tIhNS0_55_GLOBAL__N__0955718d_22_SparseCsrTensorMath_cu_868dd54514ReductionMulOpIhEEEEjhLi4ELi4EEEEEvT1_)
        /*0500*/ 	.word	0x00000020


	//----- nvinfo : EIATTR_FRAME_SIZE
	.align		4
.L_417:
        /*0504*/ 	.byte	0x04, 0x11
        /*0506*/ 	.short	(.L_419 - .L_418)
	.align		4
.L_418:
        /*0508*/ 	.word	index@(_ZN2at6native13reduce_kernelILi512ELi1ENS0_8ReduceOpIhNS0_14func_wrapper_tIhNS0_55_GLOBAL__N__0955718d_22_SparseCsrTensorMath_cu_868dd54514ReductionMulOpIhEEEEjhLi4ELi4EEEEEvT1_)
        /*050c*/ 	.word	0x00000000


	//----- nvinfo : EIATTR_REGCOUNT
	.align		4
.L_419:
        /*0510*/ 	.byte	0x04, 0x2f
        /*0512*/ 	.short	(.L_421 - .L_420)
	.align		4
.L_420:
        /*0514*/ 	.word	index@(_ZN2at6native13reduce_kernelILi128ELi4ENS0_8ReduceOpIaNS0_14func_wrapper_tIaNS0_55_GLOBAL__N__0955718d_22_SparseCsrTensorMath_cu_868dd54514ReductionMulOpIaEEEEjaLi4ELi4EEEEEvT1_)
        /*0518*/ 	.word	0x00000034


	//----- nvinfo : EIATTR_FRAME_SIZE
	.align		4
.L_421:
        /*051c*/ 	.byte	0x04, 0x11
        /*051e*/ 	.short	(.L_423 - .L_422)
	.align		4
.L_422:
        /*0520*/ 	.word	index@(_ZN2at6native13reduce_kernelILi128ELi4ENS0_8ReduceOpIaNS0_14func_wrapper_tIaNS0_55_GLOBAL__N__0955718d_22_SparseCsrTensorMath_cu_868dd54514ReductionMulOpIaEEEEjaLi4ELi4EEEEEvT1_)
        /*0524*/ 	.word	0x00000000


	//----- nvinfo : EIATTR_REGCOUNT
	.align		4
.L_423:
        /*0528*/ 	.byte	0x04, 0x2f
        /*052a*/ 	.short	(.L_425 - .L_424)
	.align		4
.L_424:
        /*052c*/ 	.word	index@(_ZN2at6native13reduce_kernelILi256ELi2ENS0_8ReduceOpIaNS0_14func_wrapper_tIaNS0_55_GLOBAL__N__0955718d_22_SparseCsrTensorMath_cu_868dd54514ReductionMulOpIaEEEEjaLi4ELi4EEEEEvT1_)
        /*0530*/ 	.word	0x00000026


	//----- nvinfo : EIATTR_FRAME_SIZE
	.align		4
.L_425:
        /*0534*/ 	.byte	0x04, 0x11
        /*0536*/ 	.short	(.L_427 - .L_426)
	.align		4
.L_426:
        /*0538*/ 	.word	index@(_ZN2at6native13reduce_kernelILi256ELi2ENS0_8ReduceOpIaNS0_14func_wrapper_tIaNS0_55_GLOBAL__N__0955718d_22_SparseCsrTensorMath_cu_868dd54514ReductionMulOpIaEEEEjaLi4ELi4EEEEEvT1_)
        /*053c*/ 	.word	0x00000000


	//----- nvinfo : EIATTR_REGCOUNT
	.align		4
.L_427:
        /*0540*/ 	.byte	0x04, 0x2f
        /*0542*/ 	.short	(.L_429 - .L_428)
	.align		4
.L_428:
        /*0544*/ 	.word	index@(_ZN2at6native13reduce_kernelILi512ELi1ENS0_8ReduceOpIaNS0_14func_wrapper_tIaNS0_55_GLOBAL__N__0955718d_22_SparseCsrTensorMath_cu_868dd54514ReductionMulOpIaEEEEjaLi4ELi4EEEEEvT1_)
        /*0548*/ 	.word	0x00000020


	//----- nvinfo : EIATTR_FRAME_SIZE
	.align		4
.L_429:
        /*054c*/ 	.byte	0x04, 0x11
        /*054e*/ 	.short	(.L_431 - .L_430)
	.align		4
.L_430:
        /*0550*/ 	.word	index@(_ZN2at6native13reduce_kernelILi512ELi1ENS0_8ReduceOpIaNS0_14func_wrapper_tIaNS0_55_GLOBAL__N__0955718d_22_SparseCsrTensorMath_cu_868dd54514ReductionMulOpIaEEEEjaLi4ELi4EEEEEvT1_)
        /*0554*/ 	.word	0x00000000


	//----- nvinfo : EIATTR_REGCOUNT
	.align		4
.L_431:
        /*0558*/ 	.byte	0x04, 0x2f
        /*055a*/ 	.short	(.L_433 - .L_432)
	.align		4
.L_432:
        /*055c*/ 	.word	index@(_ZN2at6native13reduce_kernelILi128ELi4ENS0_8ReduceOpIiNS0_14func_wrapper_tIiNS0_55_GLOBAL__N__0955718d_22_SparseCsrTensorMath_cu_868dd54514ReductionMulOpIiEEEEjiLi4ELi4EEEEEvT1_)
        /*0560*/ 	.word	0x00000036


	//----- nvinfo : EIATTR_FRAME_SIZE
	.align		4
.L_433:
        /*0564*/ 	.byte	0x04, 0x11
        /*0566*/ 	.short	(.L_435 - .L_434)
	.align		4
.L_434:
        /*0568*/ 	.word	index@(_ZN2at6native13reduce_kernelILi128ELi4ENS0_8ReduceOpIiNS0_14func_wrapper_tIiNS0_55_GLOBAL__N__0955718d_22_SparseCsrTensorMath_cu_868dd54514ReductionMulOpIiEEEEjiLi4ELi4EEEEEvT1_)
        /*056c*/ 	.word	0x00000000


	//----- nvinfo : EIATTR_REGCOUNT
	.align		4
.L_435:
        /*0570*/ 	.byte	0x04, 0x2f
        /*0572*/ 	.short	(.L_437 - .L_436)
	.align		4
.L_436:
        /*0574*/ 	.word	index@(_ZN2at6native13reduce_kernelILi256ELi2ENS0_8ReduceOpIiNS0_14func_wrapper_tIiNS0_55_GLOBAL__N__0955718d_22_SparseCsrTensorMath_cu_868dd54514ReductionMulOpIiEEEEjiLi4ELi4EEEEEvT1_)
        /*0578*/ 	.word	0x00000028


	//----- nvinfo : EIATTR_FRAME_SIZE
	.align		4
.L_437:
        /*057c*/ 	.byte	0x04, 0x11
        /*057e*/ 	.short	(.L_439 - .L_438)
	.align		4
.L_438:
        /*0580*/ 	.word	index@(_ZN2at6native13reduce_kernelILi256ELi2ENS0_8ReduceOpIiNS0_14func_wrapper_tIiNS0_55_GLOBAL__N__0955718d_22_SparseCsrTensorMath_cu_868dd54514ReductionMulOpIiEEEEjiLi4ELi4EEEEEvT1_)
        /*0584*/ 	.word	0x00000000


	//----- nvinfo : EIATTR_REGCOUNT
	.align		4
.L_439:
        /*0588*/ 	.byte	0x04, 0x2f
        /*058a*/ 	.short	(.L_441 - .L_440)
	.align		4
.L_440:
        /*058c*/ 	.word	index@(_ZN2at6native13reduce_kernelILi512ELi1ENS0_8ReduceOpIiNS0_14func_wrapper_tIiNS0_55_GLOBAL__N__0955718d_22_SparseCsrTensorMath_cu_868dd54514ReductionMulOpIiEEEEjiLi4ELi4EEEEEvT1_)
        /*0590*/ 	.word	0x00000020


	//----- nvinfo : EIATTR_FRAME_SIZE
	.align		4
.L_441:
        /*0594*/ 	.byte	0x04, 0x11
        /*0596*/ 	.short	(.L_443 - .L_442)
	.align		4
.L_442:
        /*0598*/ 	.word	index@(_ZN2at6native13reduce_kernelILi512ELi1ENS0_8ReduceOpIiNS0_14func_wrapper_tIiNS0_55_GLOBAL__N__0955718d_22_SparseCsrTensorMath_cu_868dd54514ReductionMulOpIiEEEEjiLi4ELi4EEEEEvT1_)
        /*059c*/ 	.word	0x00000000


	//----- nvinfo : EIATTR_REGCOUNT
	.align		4
.L_443:
        /*05a0*/ 	.byte	0x04, 0x2f
        /*05a2*/ 	.short	(.L_445 - .L_444)
	.align		4
.L_444:
        /*05a4*/ 	.word	index@(_ZN2at6native13reduce_kernelILi128ELi4ENS0_8ReduceOpIlNS0_14func_wrapper_tIlNS0_55_GLOBAL__N__0955718d_22_SparseCsrTensorMath_cu_868dd54514ReductionMulOpIlEEEEjlLi4ELi4EEEEEvT1_)
        /*05a8*/ 	.word	0x00000060


	//----- nvinfo : EIATTR_FRAME_SIZE
	.align		4
.L_445:
        /*05ac*/ 	.byte	0x04, 0x11
        /*05ae*/ 	.short	(.L_447 - .L_446)
	.align		4
.L_446:
        /*05b0*/ 	.word	index@(_ZN2at6native13reduce_kernelILi128ELi4ENS0_8ReduceOpIlNS0_14func_wrapper_tIlNS0_55_GLOBAL__N__0955718d_22_SparseCsrTensorMath_cu_868dd54514ReductionMulOpIlEEEEjlLi4ELi4EEEEEvT1_)
        /*05b4*/ 	.word	0x00000000


	//----- nvinfo : EIATTR_REGCOUNT
	.align		4
.L_447:
        /*05b8*/ 	.byte	0x04, 0x2f
        /*05ba*/ 	.short	(.L_449 - .L_448)
	.align		4
.L_448:
        /*05bc*/ 	.word	index@(_ZN2at6native13reduce_kernelILi256ELi2ENS0_8ReduceOpIlNS0_14func_wrapper_tIlNS0_55_GLOBAL__N__0955718d_22_SparseCsrTensorMath_cu_868dd54514ReductionMulOpIlEEEEjlLi4ELi4EEEEEvT1_)
        /*05c0*/ 	.word	0x00000038


	//----- nvinfo : EIATTR_FRAME_SIZE
	.align		4
.L_449:
        /*05c4*/ 	.byte	0x04, 0x11
        /*05c6*/ 	.short	(.L_451 - .L_450)
	.align		4
.L_450:
        /*05c8*/ 	.word	index@(_ZN2at6native13reduce_kernelILi256ELi2ENS0_8ReduceOpIlNS0_14func_wrapper_tIlNS0_55_GLOBAL__N__0955718d_22_SparseCsrTensorMath_cu_868dd54514ReductionMulOpIlEEEEjlLi4ELi4EEEEEvT1_)
        /*05cc*/ 	.word	0x00000000


	//----- nvinfo : EIATTR_REGCOUNT
	.align		4
.L_451:
        /*05d0*/ 	.byte	0x04, 0x2f
        /*05d2*/ 	.short	(.L_453 - .L_452)
	.align		4
.L_452:
        /*05d4*/ 	.word	index@(_ZN2at6native13reduce_kernelILi512ELi1ENS0_8ReduceOpIlNS0_14func_wrapper_tIlNS0_55_GLOBAL__N__0955718d_22_SparseCsrTensorMath_cu_868dd54514ReductionMulOpIlEEEEjlLi4ELi4EEEEEvT1_)
        /*05d8*/ 	.word	0x00000020


	//----- nvinfo : EIATTR_FRAME_SIZE
	.align		4
.L_453:
        /*05dc*/ 	.byte	0x04, 0x11
        /*05de*/ 	.short	(.L_455 - .L_454)
	.align		4
.L_454:
        /*05e0*/ 	.word	index@(_ZN2at6native13reduce_kernelILi512ELi1ENS0_8ReduceOpIlNS0_14func_wrapper_tIlNS0_55_GLOBAL__N__0955718d_22_SparseCsrTensorMath_cu_868dd54514ReductionMulOpIlEEEEjlLi4ELi4EEEEEvT1_)
        /*05e4*/ 	.word	0x00000000


	//----- nvinfo : EIATTR_REGCOUNT
	.align		4
.L_455:
        /*05e8*/ 	.byte	0x04, 0x2f
        /*05ea*/ 	.short	(.L_457 - .L_456)
	.align		4
.L_456:
        /*05ec*/ 	.word	index@(_ZN2at6native13reduce_kernelILi128ELi4ENS0_8ReduceOpIsNS0_14func_wrapper_tIsNS0_55_GLOBAL__N__0955718d_22_SparseCsrTensorMath_cu_868dd54514ReductionMulOpIsEEEEjsLi4ELi4EEEEEvT1_)
        /*05f0*/ 	.word	0x00000034


	//----- nvinfo : EIATTR_FRAME_SIZE
	.align		4
.L_457:
        /*05f4*/ 	.byte	0x04, 0x11
        /*05f6*/ 	.short	(.L_459 - .L_458)
	.align		4
.L_458:
        /*05f8*/ 	.word	index@(_ZN2at6native13reduce_kernelILi128ELi4ENS0_8ReduceOpIsNS0_14func_wrapper_tIsNS0_55_GLOBAL__N__0955718d_22_SparseCsrTensorMath_cu_868dd54514ReductionMulOpIsEEEEjsLi4ELi4EEEEEvT1_)
        /*05fc*/ 	.word	0x00000000


	//----- nvinfo : EIATTR_REGCOUNT
	.align		4
.L_459:
        /*0600*/ 	.byte	0x04, 0x2f
        /*0602*/ 	.short	(.L_461 - .L_460)
	.align		4
.L_460:
        /*0604*/ 	.word	index@(_ZN2at6native13reduce_kernelILi256ELi2ENS0_8ReduceOpIsNS0_14func_wrapper_tIsNS0_55_GLOBAL__N__0955718d_22_SparseCsrTensorMath_cu_868dd54514ReductionMulOpIsEEEEjsLi4ELi4EEEEEvT1_)
        /*0608*/ 	.word	0x00000026


	//----- nvinfo : EIATTR_FRAME_SIZE
	.align		4
.L_461:
        /*060c*/ 	.byte	0x04, 0x11
        /*060e*/ 	.short	(.L_463 - .L_462)
	.align		4
.L_462:
        /*0610*/ 	.word	index@(_ZN2at6native13reduce_kernelILi256ELi2ENS0_8ReduceOpIsNS0_14func_wrapper_tIsNS0_55_GLOBAL__N__0955718d_22_SparseCsrTensorMath_cu_868dd54514ReductionMulOpIsEEEEjsLi4ELi4EEEEEvT1_)
        /*0614*/ 	.word	0x00000000


	//----- nvinfo : EIATTR_REGCOUNT
	.align		4
.L_463:
        /*0618*/ 	.byte	0x04, 0x2f
        /*061a*/ 	.short	(.L_465 - .L_464)
	.align		4
.L_464:
        /*061c*/ 	.word	index@(_ZN2at6native13reduce_kernelILi512ELi1ENS0_8ReduceOpIsNS0_14func_wrapper_tIsNS0_55_GLOBAL__N__0955718d_22_SparseCsrTensorMath_cu_868dd54514ReductionMulOpIsEEEEjsLi4ELi4EEEEEvT1_)
        /*0620*/ 	.word	0x00000020


	//----- nvinfo : EIATTR_FRAME_SIZE
	.align		4
.L_465:
        /*0624*/ 	.byte	0x04, 0x11
        /*0626*/ 	.short	(.L_467 - .L_466)
	.align		4
.L_466:
        /*0628*/ 	.word	index@(_ZN2at6native13reduce_kernelILi512ELi1ENS0_8ReduceOpIsNS0_14func_wrapper_tIsNS0_55_GLOBAL__N__0955718d_22_SparseCsrTensorMath_cu_868dd54514ReductionMulOpIsEEEEjsLi4ELi4EEEEEvT1_)
        /*062c*/ 	.word	0x00000000


	//----- nvinfo : EIATTR_REGCOUNT
	.align		4
.L_467:
        /*0630*/ 	.byte	0x04, 0x2f
        /*0632*/ 	.short	(.L_469 - .L_468)
	.align		4
.L_468:
        /*0634*/ 	.word	index@(_ZN2at6native13reduce_kernelILi128ELi4ENS0_8ReduceOpIdNS0_14func_wrapper_tIdNS0_55_GLOBAL__N__0955718d_22_SparseCsrTensorMath_cu_868dd54514ReductionMulOpIdEEEEjdLi4ELi4EEEEEvT1_)
        /*0638*/ 	.word	0x00000050


	//----- nvinfo : EIATTR_FRAME_SIZE
	.align		4
.L_469:
        /*063c*/ 	.byte	0x04, 0x11
        /*063e*/ 	.short	(.L_471 - .L_470)
	.align		4
.L_470:
        /*0640*/ 	.word	index@(_ZN2at6native13reduce_kernelILi128ELi4ENS0_8ReduceOpIdNS0_14func_wrapper_tIdNS0_55_GLOBAL__N__0955718d_22_SparseCsrTensorMath_cu_868dd54514ReductionMulOpIdEEEEjdLi4ELi4EEEEEvT1_)
        /*0644*/ 	.word	0x00000000


	//----- nvinfo : EIATTR_REGCOUNT
	.align		4
.L_471:
        /*0648*/ 	.byte	0x04, 0x2f
        /*064a*/ 	.short	(.L_473 - .L_472)
	.align		4
.L_472:
        /*064c*/ 	.word	index@(_ZN2at6native13reduce_kernelILi256ELi2ENS0_8ReduceOpIdNS0_14func_wrapper_tIdNS0_55_GLOBAL__N__0955718d_22_SparseCsrTensorMath_cu_868dd54514ReductionMulOpIdEEEEjdLi4ELi4EEEEEvT1_)
        /*0650*/ 	.word	0x00000036


	//----- nvinfo : EIATTR_FRAME_SIZE
	.align		4
.L_473:
        /*0654*/ 	.byte	0x04, 0x11
        /*0656*/ 	.short	(.L_475 - .L_474)
	.align		4
.L_474:
        /*0658*/ 	.word	index@(_ZN2at6native13reduce_kernelILi256ELi2ENS0_8ReduceOpIdNS0_14func_wrapper_tIdNS0_55_GLOBAL__N__0955718d_22_SparseCsrTensorMath_cu_868dd54514ReductionMulOpIdEEEEjdLi4ELi4EEEEEvT1_)
        /*065c*/ 	.word	0x00000000


	//----- nvinfo : EIATTR_REGCOUNT
	.align		4
.L_475:
        /*0660*/ 	.byte	0x04, 0x2f
        /*0662*/ 	.short	(.L_477 - .L_476)
	.align		4
.L_476:
        /*0664*/ 	.word	index@(_ZN2at6native13reduce_kernelILi512ELi1ENS0_8ReduceOpIdNS0_14func_wrapper_tIdNS0_55_GLOBAL__N__0955718d_22_SparseCsrTensorMath_cu_868dd54514ReductionMulOpIdEEEEjdLi4ELi4EEEEEvT1_)
        /*0668*/ 	.word	0x00000020


	//----- nvinfo : EIATTR_FRAME_SIZE
	.align		4
.L_477:
        /*066c*/ 	.byte	0x04, 0x11
        /*066e*/ 	.short	(.L_479 - .L_478)
	.align		4
.L_478:
        /*0670*/ 	.word	index@(_ZN2at6native13reduce_kernelILi512ELi1ENS0_8ReduceOpIdNS0_14func_wrapper_tIdNS0_55_GLOBAL__N__0955718d_22_SparseCsrTensorMath_cu_868dd54514ReductionMulOpIdEEEEjdLi4ELi4EEEEEvT1_)
        /*0674*/ 	.word	0x00000008


	//----- nvinfo : EIATTR_REGCOUNT
	.align		4
.L_479:
        /*0678*/ 	.byte	0x04, 0x2f
        /*067a*/ 	.short	(.L_481 - .L_480)
	.align		4
.L_480:
        /*067c*/ 	.word	index@(_ZN2at6native13reduce_kernelILi128ELi4ENS0_8ReduceOpIfNS0_14func_wrapper_tIfNS0_55_GLOBAL__N__0955718d_22_SparseCsrTensorMath_cu_868dd54514ReductionMulOpIfEEEEjfLi4ELi4EEEEEvT1_)
        /*0680*/ 	.word	0x00000036


	//----- nvinfo : EIATTR_FRAME_SIZE
	.align		4
.L_481:
        /*0684*/ 	.byte	0x04, 0x11
        /*0686*/ 	.short	(.L_483 - .L_482)
	.align		4
.L_482:
        /*0688*/ 	.word	index@(_ZN2at6native13reduce_kernelILi128ELi4ENS0_8ReduceOpIfNS0_14func_wrapper_tIfNS0_55_GLOBAL__N__0955718d_22_SparseCsrTensorMath_cu_868dd54514ReductionMulOpIfEEEEjfLi4ELi4EEEEEvT1_)
        /*068c*/ 	.word	0x00000000


	//----- nvinfo : EIATTR_REGCOUNT
	.align		4
.L_483:
        /*0690*/ 	.byte	0x04, 0x2f
        /*0692*/ 	.short	(.L_485 - .L_484)
	.align		4
.L_484:
        /*0694*/ 	.word	index@(_ZN2at6native13reduce_kernelILi256ELi2ENS0_8ReduceOpIfNS0_14func_wrapper_tIfNS0_55_GLOBAL__N__0955718d_22_SparseCsrTensorMath_cu_868dd54514ReductionMulOpIfEEEEjfLi4ELi4EEEEEvT1_)
        /*0698*/ 	.word	0x00000028


	//----- nvinfo : EIATTR_FRAME_SIZE
	.align		4
.L_485:
        /*069c*/ 	.byte	0x04, 0x11
        /*069e*/ 	.short	(.L_487 - .L_486)
	.align		4
.L_486:
        /*06a0*/ 	.word	index@(_ZN2at6native13reduce_kernelILi256ELi2ENS0_8ReduceOpIfNS0_14func_wrapper_tIfNS0_55_GLOBAL__N__0955718d_22_SparseCsrTensorMath_cu_868dd54514ReductionMulOpIfEEEEjfLi4ELi4EEEEEvT1_)
        /*06a4*/ 	.word	0x00000000


	//----- nvinfo : EIATTR_REGCOUNT
	.align		4
.L_487:
        /*06a8*/ 	.byte	0x04, 0x2f
        /*06aa*/ 	.short	(.L_489 - .L_488)
	.align		4
.L_488:
        /*06ac*/ 	.word	index@(_ZN2at6native13reduce_kernelILi512ELi1ENS0_8ReduceOpIfNS0_14func_wrapper_tIfNS0_55_GLOBAL__N__0955718d_22_SparseCsrTensorMath_cu_868dd54514ReductionMulOpIfEEEEjfLi4ELi4EEEEEvT1_)
        /*06b0*/ 	.word	0x00000020


	//----- nvinfo : EIATTR_FRAME_SIZE
	.align		4
.L_489:
        /*06b4*/ 	.byte	0x04, 0x11
        /*06b6*/ 	.short	(.L_491 - .L_490)
	.align		4
.L_490:
        /*06b8*/ 	.word	index@(_ZN2at6native13reduce_kernelILi512ELi1ENS0_8ReduceOpIfNS0_14func_wrapper_tIfNS0_55_GLOBAL__N__0955718d_22_SparseCsrTensorMath_cu_868dd54514ReductionMulOpIfEEEEjfLi4ELi4EEEEEvT1_)
        /*06bc*/ 	.word	0x00000000


	//----- nvinfo : EIATTR_REGCOUNT
	.align		4
.L_491:
        /*06c0*/ 	.byte	0x04, 0x2f
        /*06c2*/ 	.short	(.L_493 - .L_492)
	.align		4
.L_492:
        /*06c4*/ 	.word	index@(_ZN2at6native13reduce_kernelILi64ELi4ENS0_8ReduceOpIN3c107complexIdEENS0_14func_wrapper_tIS5_NS0_55_GLOBAL__N__0955718d_22_SparseCsrTensorMath_cu_868dd54514ReductionMulOpIS5_EEEEjS5_Li4ELi4EEEEEvT1_)
        /*06c8*/ 	.word	0x000000ae


	//----- nvinfo : EIATTR_FRAME_SIZE
	.align		4
.L_493:
        /*06cc*/ 	.byte	0x04, 0x11
        /*06ce*/ 	.short	(.L_495 - .L_494)
	.align		4
.L_494:
        /*06d0*/ 	.word	index@(_ZN2at6native13reduce_kernelILi64ELi4ENS0_8ReduceOpIN3c107complexIdEENS0_14func_wrapper_tIS5_NS0_55_GLOBAL__N__0955718d_22_SparseCsrTensorMath_cu_868dd54514ReductionMulOpIS5_EEEEjS5_Li4ELi4EEEEEvT1_)
        /*06d4*/ 	.word	0x00000000


	//----- nvinfo : EIATTR_REGCOUNT
	.align		4
.L_495:
        /*06d8*/ 	.byte	0x04, 0x2f
        /*06da*/ 	.short	(.L_497 - .L_496)
	.align		4
.L_496:
        /*06dc*/ 	.word	index@(_ZN2at6native13reduce_kernelILi128ELi2ENS0_8ReduceOpIN3c107complexIdEENS0_14func_wrapper_tIS5_NS0_55_GLOBAL__N__0955718d_22_SparseCsrTensorMath_cu_868dd54514ReductionMulOpIS5_EEEEjS5_Li4ELi4EEEEEvT1_)
        /*06e0*/ 	.word	0x00000060


	//----- nvinfo : EIATTR_FRAME_SIZE
	.align		4
.L_497:
        /*06e4*/ 	.byte	0x04, 0x11
        /*06e6*/ 	.short	(.L_499 - .L_498)
	.align		4
.L_498:
        /*06e8*/ 	.word	index@(_ZN2at6native13reduce_kernelILi128ELi2ENS0_8ReduceOpIN3c107complexIdEENS0_14func_wrapper_tIS5_NS0_55_GLOBAL__N__0955718d_22_SparseCsrTensorMath_cu_868dd54514ReductionMulOpIS5_EEEEjS5_Li4ELi4EEEEEvT1_)
        /*06ec*/ 	.word	0x00000000


	//----- nvinfo : EIATTR_REGCOUNT
	.align		4
.L_499:
        /*06f0*/ 	.byte	0x04, 0x2f
        /*06f2*/ 	.short	(.L_501 - .L_500)
	.align		4
.L_500:
        /*06f4*/ 	.word	index@(_ZN2at6native13reduce_kernelILi256ELi1ENS0_8ReduceOpIN3c107complexIdEENS0_14func_wrapper_tIS5_NS0_55_GLOBAL__N__0955718d_22_SparseCsrTensorMath_cu_868dd54514ReductionMulOpIS5_EEEEjS5_Li4ELi4EEEEEvT1_)
        /*06f8*/ 	.word	0x00000038


	//----- nvinfo : EIATTR_FRAME_SIZE
	.align		4
.L_501:
        /*06fc*/ 	.byte	0x04, 0x11
        /*06fe*/ 	.short	(.L_503 - .L_502)
	.align		4
.L_502:
        /*0700*/ 	.word	index@(_ZN2at6native13reduce_kernelILi256ELi1ENS0_8ReduceOpIN3c107complexIdEENS0_14func_wrapper_tIS5_NS0_55_GLOBAL__N__0955718d_22_SparseCsrTensorMath_cu_868dd54514ReductionMulOpIS5_EEEEjS5_Li4ELi4EEEEEvT1_)
        /*0704*/ 	.word	0x00000000


	//----- nvinfo : EIATTR_REGCOUNT
	.align		4
.L_503:
        /*0708*/ 	.byte	0x04, 0x2f
        /*070a*/ 	.short	(.L_505 - .L_504)
	.align		4
.L_504:
        /*070c*/ 	.word	index@(_ZN2at6native13reduce_kernelILi128ELi4ENS0_8ReduceOpIN3c107complexIfEENS0_14func_wrapper_tIS5_NS0_55_GLOBAL__N__0955718d_22_SparseCsrTensorMath_cu_868dd54514ReductionMulOpIS5_EEEEjS5_Li4ELi4EEEEEvT1_)
        /*0710*/ 	.word	0x0000005e


	//----- nvinfo : EIATTR_FRAME_SIZE
	.align		4
.L_505:
        /*0714*/ 	.byte	0x04, 0x11
        /*0716*/ 	.short	(.L_507 - .L_506)
	.align		4
.L_506:
        /*0718*/ 	.word	index@(_ZN2at6native13reduce_kernelILi128ELi4ENS0_8ReduceOpIN3c107complexIfEENS0_14func_wrapper_tIS5_NS0_55_GLOBAL__N__0955718d_22_SparseCsrTensorMath_cu_868dd54514ReductionMulOpIS5_EEEEjS5_Li4ELi4EEEEEvT1_)
        /*071c*/ 	.word	0x00000000


	//----- nvinfo : EIATTR_REGCOUNT
	.align		4
.L_507:
        /*0720*/ 	.byte	0x04, 0x2f
        /*0722*/ 	.short	(.L_509 - .L_508)
	.align		4
.L_508:
        /*0724*/ 	.word	index@(_ZN2at6native13reduce_kernelILi256ELi2ENS0_8ReduceOpIN3c107complexIfEENS0_14func_wrapper_tIS5_NS0_55_GLOBAL__N__0955718d_22_SparseCsrTensorMath_cu_868dd54514ReductionMulOpIS5_EEEEjS5_Li4ELi4EEEEEvT1_)
        /*0728*/ 	.word	0x00000038


	//----- nvinfo : EIATTR_FRAME_SIZE
	.align		4
.L_509:
        /*072c*/ 	.byte	0x04, 0x11
        /*072e*/ 	.short	(.L_511 - .L_510)
	.align		4
.L_510:
        /*0730*/ 	.word	index@(_ZN2at6native13reduce_kernelILi256ELi2ENS0_8ReduceOpIN3c107complexIfEENS0_14func_wrapper_tIS5_NS0_55_GLOBAL__N__0955718d_22_SparseCsrTensorMath_cu_868dd54514ReductionMulOpIS5_EEEEjS5_Li4ELi4EEEEEvT1_)
        /*0734*/ 	.word	0x00000000


	//----- nvinfo : EIATTR_REGCOUNT
	.align		4
.L_511:
        /*0738*/ 	.byte	0x04, 0x2f
        /*073a*/ 	.short	(.L_513 - .L_512)
	.align		4
.L_512:
        /*073c*/ 	.word	index@(_ZN2at6native13reduce_kernelILi512ELi1ENS0_8ReduceOpIN3c107complexIfEENS0_14func_wrapper_tIS5_NS0_55_GLOBAL__N__0955718d_22_SparseCsrTensorMath_cu_868dd54514ReductionMulOpIS5_EEEEjS5_Li4ELi4EEEEEvT1_)
        /*0740*/ 	.word	0x00000020


	//----- nvinfo : EIATTR_FRAME_SIZE
	.align		4
.L_513:
        /*0744*/ 	.byte	0x04, 0x11
        /*0746*/ 	.short	(.L_515 - .L_514)
	.align		4
.L_514:
        /*0748*/ 	.word	index@(_ZN2at6native13reduce_kernelILi512ELi1ENS0_8ReduceOpIN3c107complexIfEENS0_14func_wrapper_tIS5_NS0_55_GLOBAL__N__0955718d_22_SparseCsrTensorMath_cu_868dd54514ReductionMulOpIS5_EEEEjS5_Li4ELi4EEEEEvT1_)
        /*074c*/ 	.word	0x00000000


	//----- nvinfo : EIATTR_REGCOUNT
	.align		4
.L_515:
        /*0750*/ 	.byte	0x04, 0x2f
        /*0752*/ 	.short	(.L_517 - .L_516)
	.align		4
.L_516:
        /*0754*/ 	.word	index@(_ZN2at6native13reduce_kernelILi128ELi4ENS0_8ReduceOpIN3c104HalfENS0_14func_wrapper_tIS4_NS0_55_GLOBAL__N__0955718d_22_SparseCsrTensorMath_cu_868dd54514ReductionMulOpIS4_EEEEjS4_Li4ELi4EEEEEvT1_)
        /*0758*/ 	.word	0x0000002f


	//----- nvinfo : EIATTR_FRAME_SIZE
	.align		4
.L_517:
        /*075c*/ 	.byte	0x04, 0x11
        /*075e*/ 	.short	(.L_519 - .L_518)
	.align		4
.L_518:
        /*0760*/ 	.word	index@(_ZN2at6native13reduce_kernelILi128ELi4ENS0_8ReduceOpIN3c104HalfENS0_14func_wrapper_tIS4_NS0_55_GLOBAL__N__0955718d_22_SparseCsrTensorMath_cu_868dd54514ReductionMulOpIS4_EEEEjS4_Li4ELi4EEEEEvT1_)
        /*0764*/ 	.word	0x00000000


	//----- nvinfo : EIATTR_REGCOUNT
	.align		4
.L_519:
        /*0768*/ 	.byte	0x04, 0x2f
        /*076a*/ 	.short	(.L_521 - .L_520)
	.align		4
.L_520:
        /*076c*/ 	.word	index@(_ZN2at6native13reduce_kernelILi256ELi2ENS0_8ReduceOpIN3c104HalfENS0_14func_wrapper_tIS4_NS0_55_GLOBAL__N__0955718d_22_SparseCsrTensorMath_cu_868dd54514ReductionMulOpIS4_EEEEjS4_Li4ELi4EEEEEvT1_)
        /*0770*/ 	.word	0x00000024


	//----- nvinfo : EIATTR_FRAME_SIZE
	.align		4
.L_521:
        /*0774*/ 	.byte	0x04, 0x11
        /*0776*/ 	.short	(.L_523 - .L_522)
	.align		4
.L_522:
        /*0778*/ 	.word	index@(_ZN2at6native13reduce_kernelILi256ELi2ENS0_8ReduceOpIN3c104HalfENS0_14func_wrapper_tIS4_NS0_55_GLOBAL__N__0955718d_22_SparseCsrTensorMath_cu_868dd54514ReductionMulOpIS4_EEEEjS4_Li4ELi4EEEEEvT1_)
        /*077c*/ 	.word	0x00000000


	//----- nvinfo : EIATTR_REGCOUNT
	.align		4
.L_523:
        /*0780*/ 	.byte	0x04, 0x2f
        /*0782*/ 	.short	(.L_525 - .L_524)
	.align		4
.L_524:
        /*0784*/ 	.word	index@(_ZN2at6native13reduce_kernelILi512ELi1ENS0_8ReduceOpIN3c104HalfENS0_14func_wrapper_tIS4_NS0_55_GLOBAL__N__0955718d_22_SparseCsrTensorMath_cu_868dd54514ReductionMulOpIS4_EEEEjS4_Li4ELi4EEEEEvT1_)
        /*0788*/ 	.word	0x00000020


	//----- nvinfo : EIATTR_FRAME_SIZE
	.align		4
.L_525:
        /*078c*/ 	.byte	0x04, 0x11
        /*078e*/ 	.short	(.L_527 - .L_526)
	.align		4
.L_526:
        /*0790*/ 	.word	index@(_ZN2at6native13reduce_kernelILi512ELi1ENS0_8ReduceOpIN3c104HalfENS0_14func_wrapper_tIS4_NS0_55_GLOBAL__N__0955718d_22_SparseCsrTensorMath_cu_868dd54514ReductionMulOpIS4_EEEEjS4_Li4ELi4EEEEEvT1_)
        /*0794*/ 	.word	0x00000000


	//----- nvinfo : EIATTR_REGCOUNT
	.align		4
.L_527:
        /*0798*/ 	.byte	0x04, 0x2f
        /*079a*/ 	.short	(.L_529 - .L_528)
	.align		4
.L_528:
        /*079c*/ 	.word	index@(_ZN2at6native13reduce_kernelILi128ELi4ENS0_8ReduceOpIN3c108BFloat16ENS0_14func_wrapper_tIS4_NS0_55_GLOBAL__N__0955718d_22_SparseCsrTensorMath_cu_868dd54514ReductionMulOpIS4_EEEEjS4_Li4ELi4EEEEEvT1_)
        /*07a0*/ 	.word	0x00000034


	//----- nvinfo : EIATTR_FRAME_SIZE
	.align		4
.L_529:
        /*07a4*/ 	.byte	0x04, 0x11
        /*07a6*/ 	.short	(.L_531 - .L_530)
	.align		4
.L_530:
        /*07a8*/ 	.word	index@(_ZN2at6native13reduce_kernelILi128ELi4ENS0_8ReduceOpIN3c108BFloat16ENS0_14func_wrapper_tIS4_NS0_55_GLOBAL__N__0955718d_22_SparseCsrTensorMath_cu_868dd54514ReductionMulOpIS4_EEEEjS4_Li4ELi4EEEEEvT1_)
        /*07ac*/ 	.word	0x00000000


	//----- nvinfo : EIATTR_REGCOUNT
	.align		4
.L_531:
        /*07b0*/ 	.byte	0x04, 0x2f
        /*07b2*/ 	.short	(.L_533 - .L_532)
	.align		4
.L_532:
        /*07b4*/ 	.word	index@(_ZN2at6native13reduce_kernelILi256ELi2ENS0_8ReduceOpIN3c108BFloat16ENS0_14func_wrapper_tIS4_NS0_55_GLOBAL__N__0955718d_22_SparseCsrTensorMath_cu_868dd54514ReductionMulOpIS4_EEEEjS4_Li4ELi4EEEEEvT1_)
        /*07b8*/ 	.word	0x00000026


	//----- nvinfo : EIATTR_FRAME_SIZE
	.align		4
.L_533:
        /*07bc*/ 	.byte	0x04, 0x11
        /*07be*/ 	.short	(.L_535 - .L_534)
	.align		4
.L_534:
        /*07c0*/ 	.word	index@(_ZN2at6native13reduce_kernelILi256ELi2ENS0_8ReduceOpIN3c108BFloat16ENS0_14func_wrapper_tIS4_NS0_55_GLOBAL__N__0955718d_22_SparseCsrTensorMath_cu_868dd54514ReductionMulOpIS4_EEEEjS4_Li4ELi4EEEEEvT1_)
        /*07c4*/ 	.word	0x00000000


	//----- nvinfo : EIATTR_REGCOUNT
	.align		4
.L_535:
        /*07c8*/ 	.byte	0x04, 0x2f
        /*07ca*/ 	.short	(.L_537 - .L_536)
	.align		4
.L_536:
        /*07cc*/ 	.word	index@(_ZN2at6native13reduce_kernelILi512ELi1ENS0_8ReduceOpIN3c108BFloat16ENS0_14func_wrapper_tIS4_NS0_55_GLOBAL__N__0955718d_22_SparseCsrTensorMath_cu_868dd54514ReductionMulOpIS4_EEEEjS4_Li4ELi4EEEEEvT1_)
        /*07d0*/ 	.word	0x00000020


	//----- nvinfo : EIATTR_FRAME_SIZE
	.align		4
.L_537:
        /*07d4*/ 	.byte	0x04, 0x11
        /*07d6*/ 	.short	(.L_539 - .L_538)
	.align		4
.L_538:
        /*07d8*/ 	.word	index@(_ZN2at6native13reduce_kernelILi512ELi1ENS0_8ReduceOpIN3c108BFloat16ENS0_14func_wrapper_tIS4_NS0_55_GLOBAL__N__0955718d_22_SparseCsrTensorMath_cu_868dd54514ReductionMulOpIS4_EEEEjS4_Li4ELi4EEEEEvT1_)
        /*07dc*/ 	.word	0x00000000


	//----- nvinfo : EIATTR_REGCOUNT
	.align		4
.L_539:
        /*07e0*/ 	.byte	0x04, 0x2f
        /*07e2*/ 	.short	(.L_541 - .L_540)
	.align		4
.L_540:
        /*07e4*/ 	.word	index@(_ZN2at6native55_GLOBAL__N__0955718d_22_SparseCsrTensorMath_cu_868dd54543convert_indices_from_coo_to_csr_cuda_kernelIhiEEvPT0_PKT_ll)
        /*07e8*/ 	.word	0x0000000e


	//----- nvinfo : EIATTR_FRAME_SIZE
	.align		4
.L_541:
        /*07ec*/ 	.byte	0x04, 0x11
        /*07ee*/ 	.short	(.L_543 - .L_542)
	.align		4
.L_542:
        /*07f0*/ 	.word	index@(_ZN2at6native55_GLOBAL__N__0955718d_22_SparseCsrTensorMath_cu_868dd54543convert_indices_from_coo_to_csr_cuda_kernelIhiEEvPT0_PKT_ll)
        /*07f4*/ 	.word	0x00000000


	//----- nvinfo : EIATTR_REGCOUNT
	.align		4
.L_543:
        /*07f8*/ 	.byte	0x04, 0x2f
        /*07fa*/ 	.short	(.L_545 - .L_544)
	.align		4
.L_544:
        /*07fc*/ 	.word	index@(_ZN2at6native55_GLOBAL__N__0955718d_22_SparseCsrTensorMath_cu_868dd54543convert_indices_from_coo_to_csr_cuda_kernelIaiEEvPT0_PKT_ll)
        /*0800*/ 	.word	0x0000000e


	//----- nvinfo : EIATTR_FRAME_SIZE
	.align		4
.L_545:
        /*0804*/ 	.byte	0x04, 0x11
        /*0806*/ 	.short	(.L_547 - .L_546)
	.align		4
.L_546:
        /*0808*/ 	.word	index@(_ZN2at6native55_GLOBAL__N__0955718d_22_SparseCsrTensorMath_cu_868dd54543convert_indices_from_coo_to_csr_cuda_kernelIaiEEvPT0_PKT_ll)
        /*080c*/ 	.word	0x00000000


	//----- nvinfo : EIATTR_REGCOUNT
	.align		4
.L_547:
        /*0810*/ 	.byte	0x04, 0x2f
        /*0812*/ 	.short	(.L_549 - .L_548)
	.align		4
.L_548:
        /*0814*/ 	.word	index@(_ZN2at6native55_GLOBAL__N__0955718d_22_SparseCsrTensorMath_cu_868dd54543convert_indices_from_coo_to_csr_cuda_kernelIiiEEvPT0_PKT_ll)
        /*0818*/ 	.word	0x0000000f


	//----- nvinfo : EIATTR_FRAME_SIZE
	.align		4
.L_549:
        /*081c*/ 	.byte	0x04, 0x11
        /*081e*/ 	.short	(.L_551 - .L_550)
	.align		4
.L_550:
        /*0820*/ 	.word	index@(_ZN2at6native55_GLOBAL__N__0955718d_22_SparseCsrTensorMath_cu_868dd54543convert_indices_from_coo_to_csr_cuda_kernelIiiEEvPT0_PKT_ll)
        /*0824*/ 	.word	0x00000000


	//----- nvinfo : EIATTR_REGCOUNT
	.align		4
.L_551:
        /*0828*/ 	.byte	0x04, 0x2f
        /*082a*/ 	.short	(.L_553 - .L_552)
	.align		4
.L_552:
        /*082c*/ 	.word	index@(_ZN2at6native55_GLOBAL__N__0955718d_22_SparseCsrTensorMath_cu_868dd54543convert_indices_from_coo_to_csr_cuda_kernelIliEEvPT0_PKT_ll)
        /*0830*/ 	.word	0x00000010


	//----- nvinfo : EIATTR_FRAME_SIZE
	.align		4
.L_553:
        /*0834*/ 	.byte	0x04, 0x11
        /*0836*/ 	.short	(.L_555 - .L_554)
	.align		4
.L_554:
        /*0838*/ 	.word	index@(_ZN2at6native55_GLOBAL__N__0955718d_22_SparseCsrTensorMath_cu_868dd54543convert_indices_from_coo_to_csr_cuda_kernelIliEEvPT0_PKT_ll)
        /*083c*/ 	.word	0x00000000


	//----- nvinfo : EIATTR_REGCOUNT
	.align		4
.L_555:
        /*0840*/ 	.byte	0x04, 0x2f
        /*0842*/ 	.short	(.L_557 - .L_556)
	.align		4
.L_556:
        /*0844*/ 	.word	index@(_ZN2at6native55_GLOBAL__N__0955718d_22_SparseCsrTensorMath_cu_868dd54543convert_indices_from_coo_to_csr_cuda_kernelIsiEEvPT0_PKT_ll)
        /*0848*/ 	.word	0x00000010


	//----- nvinfo : EIATTR_FRAME_SIZE
	.align		4
.L_557:
        /*084c*/ 	.byte	0x04, 0x11
        /*084e*/ 	.short	(.L_559 - .L_558)
	.align		4
.L_558:
        /*0850*/ 	.word	index@(_ZN2at6native55_GLOBAL__N__0955718d_22_SparseCsrTensorMath_cu_868dd54543convert_indices_from_coo_to_csr_cuda_kernelIsiEEvPT0_PKT_ll)
        /*0854*/ 	.word	0x00000000


	//----- nvinfo : EIATTR_REGCOUNT
	.align		4
.L_559:
        /*0858*/ 	.byte	0x04, 0x2f
        /*085a*/ 	.short	(.L_561 - .L_560)
	.align		4
.L_560:
        /*085c*/ 	.word	index@(_ZN2at6native55_GLOBAL__N__0955718d_22_SparseCsrTensorMath_cu_868dd54543convert_indices_from_coo_to_csr_cuda_kernelIhlEEvPT0_PKT_ll)
        /*0860*/ 	.word	0x00000010


	//----- nvinfo : EIATTR_FRAME_SIZE
	.align		4
.L_561:
        /*0864*/ 	.byte	0x04, 0x11
        /*0866*/ 	.short	(.L_563 - .L_562)
	.align		4
.L_562:
        /*0868*/ 	.word	index@(_ZN2at6native55_GLOBAL__N__0955718d_22_SparseCsrTensorMath_cu_868dd54543convert_indices_from_coo_to_csr_cuda_kernelIhlEEvPT0_PKT_ll)
        /*086c*/ 	.word	0x00000000


	//----- nvinfo : EIATTR_REGCOUNT
	.align		4
.L_563:
        /*0870*/ 	.byte	0x04, 0x2f
        /*0872*/ 	.short	(.L_565 - .L_564)
	.align		4
.L_564:
        /*0874*/ 	.word	index@(_ZN2at6native55_GLOBAL__N__0955718d_22_SparseCsrTensorMath_cu_868dd54543convert_indices_from_coo_to_csr_cuda_kernelIalEEvPT0_PKT_ll)
        /*0878*/ 	.word	0x0000000f


	//----- nvinfo : EIATTR_FRAME_SIZE
	.align		4
.L_565:
        /*087c*/ 	.byte	0x04, 0x11
        /*087e*/ 	.short	(.L_567 - .L_566)
	.align		4
.L_566:
        /*0880*/ 	.word	index@(_ZN2at6native55_GLOBAL__N__0955718d_22_SparseCsrTensorMath_cu_868dd54543convert_indices_from_coo_to_csr_cuda_kernelIalEEvPT0_PKT_ll)
        /*0884*/ 	.word	0x00000000


	//----- nvinfo : EIATTR_REGCOUNT
	.align		4
.L_567:
        /*0888*/ 	.byte	0x04, 0x2f
        /*088a*/ 	.short	(.L_569 - .L_568)
	.align		4
.L_568:
        /*088c*/ 	.word	index@(_ZN2at6native55_GLOBAL__N__0955718d_22_SparseCsrTensorMath_cu_868dd54543convert_indices_from_coo_to_csr_cuda_kernelIilEEvPT0_PKT_ll)
        /*0890*/ 	.word	0x00000011


	//----- nvinfo : EIATTR_FRAME_SIZE
	.align		4
.L_569:
        /*0894*/ 	.byte	0x04, 0x11
        /*0896*/ 	.short	(.L_571 - .L_570)
	.align		4
.L_570:
        /*0898*/ 	.word	index@(_ZN2at6native55_GLOBAL__N__0955718d_22_SparseCsrTensorMath_cu_868dd54543convert_indices_from_coo_to_csr_cuda_kernelIilEEvPT0_PKT_ll)
        /*089c*/ 	.word	0x00000000


	//----- nvinfo : EIATTR_REGCOUNT
	.align		4
.L_571:
        /*08a0*/ 	.byte	0x04, 0x2f
        /*08a2*/ 	.short	(.L_573 - .L_572)
	.align		4
.L_572:
        /*08a4*/ 	.word	index@(_ZN2at6native55_GLOBAL__N__0955718d_22_SparseCsrTensorMath_cu_868dd54543convert_indices_from_coo_to_csr_cuda_kernelIllEEvPT0_PKT_ll)
        /*08a8*/ 	.word	0x00000010


	//----- nvinfo : EIATTR_FRAME_SIZE
	.align		4
.L_573:
        /*08ac*/ 	.byte	0x04, 0x11
        /*08ae*/ 	.short	(.L_575 - .L_574)
	.align		4
.L_574:
        /*08b0*/ 	.word	index@(_ZN2at6native55_GLOBAL__N__0955718d_22_SparseCsrTensorMath_cu_868dd54543convert_indices_from_coo_to_csr_cuda_kernelIllEEvPT0_PKT_ll)
        /*08b4*/ 	.word	0x00000000


	//----- nvinfo : EIATTR_REGCOUNT
	.align		4
.L_575:
        /*08b8*/ 	.byte	0x04, 0x2f
        /*08ba*/ 	.short	(.L_577 - .L_576)
	.align		4
.L_576:
        /*08bc*/ 	.word	index@(_ZN2at6native55_GLOBAL__N__0955718d_22_SparseCsrTensorMath_cu_868dd54543convert_indices_from_coo_to_csr_cuda_kernelIslEEvPT0_PKT_ll)
        /*08c0*/ 	.word	0x00000012


	//----- nvinfo : EIATTR_FRAME_SIZE
	.align		4
.L_577:
        /*08c4*/ 	.byte	0x04, 0x11
        /*08c6*/ 	.short	(.L_579 - .L_578)
	.align		4
.L_578:
        /*08c8*/ 	.word	index@(_ZN2at6native55_GLOBAL__N__0955718d_22_SparseCsrTensorMath_cu_868dd54543convert_indices_from_coo_to_csr_cuda_kernelIslEEvPT0_PKT_ll)
        /*08cc*/ 	.word	0x00000000


	//----- nvinfo : EIATTR_REGCOUNT
	.align		4
.L_579:
        /*08d0*/ 	.byte	0x04, 0x2f
        /*08d2*/ 	.short	(.L_581 - .L_580)
	.align		4
.L_580:
        /*08d4*/ 	.word	index@(_ZN2at6native55_GLOBAL__N__0955718d_22_SparseCsrTensorMath_cu_868dd54543convert_indices_from_csr_to_coo_cuda_kernelIhiEEvPT0_PKT_lll)
        /*08d8*/ 	.word	0x00000014


	//----- nvinfo : EIATTR_FRAME_SIZE
	.align		4
.L_581:
        /*08dc*/ 	.byte	0x04, 0x11
        /*08de*/ 	.short	(.L_583 - .L_582)
	.align		4
.L_582:
        /*08e0*/ 	.word	index@($__internal_9_$__cuda_sm20_div_s64)
        /*08e4*/ 	.word	0x00000000


	//----- nvinfo : EIATTR_FRAME_SIZE
	.align		4
.L_583:
        /*08e8*/ 	.byte	0x04, 0x11
        /*08ea*/ 	.short	(.L_585 - .L_584)
	.align		4
.L_584:
        /*08ec*/ 	.word	index@(_ZN2at6native55_GLOBAL__N__0955718d_22_SparseCsrTensorMath_cu_868dd54543convert_indices_from_csr_to_coo_cuda_kernelIhiEEvPT0_PKT_lll)
        /*08f0*/ 	.word	0x00000000


	//----- nvinfo : EIATTR_REGCOUNT
	.align		4
.L_585:
        /*08f4*/ 	.byte	0x04, 0x2f
        /*08f6*/ 	.short	(.L_587 - .L_586)
	.align		4
.L_586:
        /*08f8*/ 	.word	index@(_ZN2at6native55_GLOBAL__N__0955718d_22_SparseCsrTensorMath_cu_868dd54543convert_indices_from_csr_to_coo_cuda_kernelIaiEEvPT0_PKT_lll)
        /*08fc*/ 	.word	0x00000014


	//----- nvinfo : EIATTR_FRAME_SIZE
	.align		4
.L_587:
        /*0900*/ 	.byte	0x04, 0x11
        /*0902*/ 	.short	(.L_589 - .L_588)
	.align		4
.L_588:
        /*0904*/ 	.word	index@($__internal_8_$__cuda_sm20_div_s64)
        /*0908*/ 	.word	0x00000000


	//----- nvinfo : EIATTR_FRAME_SIZE
	.align		4
.L_589:
        /*090c*/ 	.byte	0x04, 0x11
        /*090e*/ 	.short	(.L_591 - .L_590)
	.align		4
.L_590:
        /*0910*/ 	.word	index@(_ZN2at6native55_GLOBAL__N__0955718d_22_SparseCsrTensorMath_cu_868dd54543convert_indices_from_csr_to_coo_cuda_kernelIaiEEvPT0_PKT_lll)
        /*0914*/ 	.word	0x00000000


	//----- nvinfo : EIATTR_REGCOUNT
	.align		4
.L_591:
        /*0918*/ 	.byte	0x04, 0x2f
        /*091a*/ 	.short	(.L_593 - .L_592)
	.align		4
.L_592:
        /*091c*/ 	.word	index@(_ZN2at6native55_GLOBAL__N__0955718d_22_SparseCsrTensorMath_cu_868dd54543convert_indices_from_csr_to_coo_cuda_kernelIiiEEvPT0_PKT_lll)
        /*0920*/ 	.word	0x00000014


	//----- nvinfo : EIATTR_FRAME_SIZE
	.align		4
.L_593:
        /*0924*/ 	.byte	0x04, 0x11
        /*0926*/ 	.short	(.L_595 - .L_594)
	.align		4
.L_594:
        /*0928*/ 	.word	index@($__internal_7_$__cuda_sm20_div_s64)
        /*092c*/ 	.word	0x00000000


	//----- nvinfo : EIATTR_FRAME_SIZE
	.align		4
.L_595:
        /*0930*/ 	.byte	0x04, 0x11
        /*0932*/ 	.short	(.L_597 - .L_596)
	.align		4
.L_596:
        /*0934*/ 	.word	index@(_ZN2at6native55_GLOBAL__N__0955718d_22_SparseCsrTensorMath_cu_868dd54543convert_indices_from_csr_to_coo_cuda_kernelIiiEEvPT0_PKT_lll)
        /*0938*/ 	.word	0x00000000


	//----- nvinfo : EIATTR_REGCOUNT
	.align		4
.L_597:
        /*093c*/ 	.byte	0x04, 0x2f
        /*093e*/ 	.short	(.L_599 - .L_598)
	.align		4
.L_598:
        /*0940*/ 	.word	index@(_ZN2at6native55_GLOBAL__N__0955718d_22_SparseCsrTensorMath_cu_868dd54543convert_indices_from_csr_to_coo_cuda_kernelIliEEvPT0_PKT_lll)
        /*0944*/ 	.word	0x00000014


	//----- nvinfo : EIATTR_FRAME_SIZE
	.align		4
.L_599:
        /*0948*/ 	.byte	0x04, 0x11
        /*094a*/ 	.short	(.L_601 - .L_600)
	.align		4
.L_600:
        /*094c*/ 	.word	index@($__internal_6_$__cuda_sm20_div_s64)
        /*0950*/ 	.word	0x00000000


	//----- nvinfo : EIATTR_FRAME_SIZE
	.align		4
.L_601:
        /*0954*/ 	.byte	0x04, 0x11
        /*0956*/ 	.short	(.L_603 - .L_602)
	.align		4
.L_602:
        /*0958*/ 	.word	index@(_ZN2at6native55_GLOBAL__N__0955718d_22_SparseCsrTensorMath_cu_868dd54543convert_indices_from_csr_to_coo_cuda_kernelIliEEvPT0_PKT_lll)
        /*095c*/ 	.word	0x00000000


	//----- nvinfo : EIATTR_REGCOUNT
	.align		4
.L_603:
        /*0960*/ 	.byte	0x04, 0x2f
        /*0962*/ 	.short	(.L_605 - .L_604)
	.align		4
.L_604:
        /*0964*/ 	.word	index@(_ZN2at6native55_GLOBAL__N__0955718d_22_SparseCsrTensorMath_cu_868dd54543convert_indices_from_csr_to_coo_cuda_kernelIsiEEvPT0_PKT_lll)
        /*0968*/ 	.word	0x00000014


	//----- nvinfo : EIATTR_FRAME_SIZE
	.align		4
.L_605:
        /*096c*/ 	.byte	0x04, 0x11
        /*096e*/ 	.short	(.L_607 - .L_606)
	.align		4
.L_606:
        /*0970*/ 	.word	index@($__internal_5_$__cuda_sm20_div_s64)
        /*0974*/ 	.word	0x00000000


	//----- nvinfo : EIATTR_FRAME_SIZE
	.align		4
.L_607:
        /*0978*/ 	.byte	0x04, 0x11
        /*097a*/ 	.short	(.L_609 - .L_608)
	.align		4
.L_608:
        /*097c*/ 	.word	index@(_ZN2at6native55_GLOBAL__N__0955718d_22_SparseCsrTensorMath_cu_868dd54543convert_indices_from_csr_to_coo_cuda_kernelIsiEEvPT0_PKT_lll)
        /*0980*/ 	.word	0x00000000


	//----- nvinfo : EIATTR_REGCOUNT
	.align		4
.L_609:
        /*0984*/ 	.byte	0x04, 0x2f
        /*0986*/ 	.short	(.L_611 - .L_610)
	.align		4
.L_610:
        /*0988*/ 	.word	index@(_ZN2at6native55_GLOBAL__N__0955718d_22_SparseCsrTensorMath_cu_868dd54543convert_indices_from_csr_to_coo_cuda_kernelIhlEEvPT0_PKT_lll)
        /*098c*/ 	.word	0x00000014


	//----- nvinfo : EIATTR_FRAME_SIZE
	.align		4
.L_611:
        /*0990*/ 	.byte	0x04, 0x11
        /*0992*/ 	.short	(.L_613 - .L_612)
	.align		4
.L_612:
        /*0994*/ 	.word	index@($__internal_4_$__cuda_sm20_div_s64)
        /*0998*/ 	.word	0x00000000


	//----- nvinfo : EIATTR_FRAME_SIZE
	.align		4
.L_613:
        /*099c*/ 	.byte	0x04, 0x11
        /*099e*/ 	.short	(.L_615 - .L_614)
	.align		4
.L_614:
        /*09a0*/ 	.word	index@(_ZN2at6native55_GLOBAL__N__0955718d_22_SparseCsrTensorMath_cu_868dd54543convert_indices_from_csr_to_coo_cuda_kernelIhlEEvPT0_PKT_lll)
        /*09a4*/ 	.word	0x00000000


	//----- nvinfo : EIATTR_REGCOUNT
	.align		4
.L_615:
        /*09a8*/ 	.byte	0x04, 0x2f
        /*09aa*/ 	.short	(.L_617 - .L_616)
	.align		4
.L_616:
        /*09ac*/ 	.word	index@(_ZN2at6native55_GLOBAL__N__0955718d_22_SparseCsrTensorMath_cu_868dd54543convert_indices_from_csr_to_coo_cuda_kernelIalEEvPT0_PKT_lll)
        /*09b0*/ 	.word	0x00000014


	//----- nvinfo : EIATTR_FRAME_SIZE
	.align		4
.L_617:
        /*09b4*/ 	.byte	0x04, 0x11
        /*09b6*/ 	.short	(.L_619 - .L_618)
	.align		4
.L_618:
        /*09b8*/ 	.word	index@($__internal_3_$__cuda_sm20_div_s64)
        /*09bc*/ 	.word	0x00000000


	//----- nvinfo : EIATTR_FRAME_SIZE
	.align		4
.L_619:
        /*09c0*/ 	.byte	0x04, 0x11
        /*09c2*/ 	.short	(.L_621 - .L_620)
	.align		4
.L_620:
        /*09c4*/ 	.word	index@(_ZN2at6native55_GLOBAL__N__0955718d_22_SparseCsrTensorMath_cu_868dd54543convert_indices_from_csr_to_coo_cuda_kernelIalEEvPT0_PKT_lll)
        /*09c8*/ 	.word	0x00000000


	//----- nvinfo : EIATTR_REGCOUNT
	.align		4
.L_621:
        /*09cc*/ 	.byte	0x04, 0x2f
        /*09ce*/ 	.short	(.L_623 - .L_622)
	.align		4
.L_622:
        /*09d0*/ 	.word	index@(_ZN2at6native55_GLOBAL__N__0955718d_22_SparseCsrTensorMath_cu_868dd54543convert_indices_from_csr_to_coo_cuda_kernelIilEEvPT0_PKT_lll)
        /*09d4*/ 	.word	0x00000014


	//----- nvinfo : EIATTR_FRAME_SIZE
	.align		4
.L_623:
        /*09d8*/ 	.byte	0x04, 0x11
        /*09da*/ 	.short	(.L_625 - .L_624)
	.align		4
.L_624:
        /*09dc*/ 	.word	index@($__internal_2_$__cuda_sm20_div_s64)
        /*09e0*/ 	.word	0x00000000


	//----- nvinfo : EIATTR_FRAME_SIZE
	.align		4
.L_625:
        /*09e4*/ 	.byte	0x04, 0x11
        /*09e6*/ 	.short	(.L_627 - .L_626)
	.align		4
.L_626:
        /*09e8*/ 	.word	index@(_ZN2at6native55_GLOBAL__N__0955718d_22_SparseCsrTensorMath_cu_868dd54543convert_indices_from_csr_to_coo_cuda_kernelIilEEvPT0_PKT_lll)
        /*09ec*/ 	.word	0x00000000


	//----- nvinfo : EIATTR_REGCOUNT
	.align		4
.L_627:
        /*09f0*/ 	.byte	0x04, 0x2f
        /*09f2*/ 	.short	(.L_629 - .L_628)
	.align		4
.L_628:
        /*09f4*/ 	.word	index@(_ZN2at6native55_GLOBAL__N__0955718d_22_SparseCsrTensorMath_cu_868dd54543convert_indices_from_csr_to_coo_cuda_kernelIllEEvPT0_PKT_lll)
        /*09f8*/ 	.word	0x00000014


	//----- nvinfo : EIATTR_FRAME_SIZE
	.align		4
.L_629:
        /*09fc*/ 	.byte	0x04, 0x11
        /*09fe*/ 	.short	(.L_631 - .L_630)
	.align		4
.L_630:
        /*0a00*/ 	.word	index@($__internal_1_$__cuda_sm20_div_s64)
        /*0a04*/ 	.word	0x00000000


	//----- nvinfo : EIATTR_FRAME_SIZE
	.align		4
.L_631:
        /*0a08*/ 	.byte	0x04, 0x11
        /*0a0a*/ 	.short	(.L_633 - .L_632)
	.align		4
.L_632:
        /*0a0c*/ 	.word	index@(_ZN2at6native55_GLOBAL__N__0955718d_22_SparseCsrTensorMath_cu_868dd54543convert_indices_from_csr_to_coo_cuda_kernelIllEEvPT0_PKT_lll)
        /*0a10*/ 	.word	0x00000000


	//----- nvinfo : EIATTR_REGCOUNT
	.align		4
.L_633:
        /*0a14*/ 	.byte	0x04, 0x2f
        /*0a16*/ 	.short	(.L_635 - .L_634)
	.align		4
.L_634:
        /*0a18*/ 	.word	index@(_ZN2at6native55_GLOBAL__N__0955718d_22_SparseCsrTensorMath_cu_868dd54543convert_indices_from_csr_to_coo_cuda_kernelIslEEvPT0_PKT_lll)
        /*0a1c*/ 	.word	0x00000014


	//----- nvinfo : EIATTR_FRAME_SIZE
	.align		4
.L_635:
        /*0a20*/ 	.byte	0x04, 0x11
        /*0a22*/ 	.short	(.L_637 - .L_636)
	.align		4
.L_636:
        /*0a24*/ 	.word	index@($__internal_0_$__cuda_sm20_div_s64)
        /*0a28*/ 	.word	0x00000000


	//----- nvinfo : EIATTR_FRAME_SIZE
	.align		4
.L_637:
        /*0a2c*/ 	.byte	0x04, 0x11
        /*0a2e*/ 	.short	(.L_639 - .L_638)
	.align		4
.L_638:
        /*0a30*/ 	.word	index@(_ZN2at6native55_GLOBAL__N__0955718d_22_SparseCsrTensorMath_cu_868dd54543convert_indices_from_csr_to_coo_cuda_kernelIslEEvPT0_PKT_lll)
        /*0a34*/ 	.word	0x00000000


	//----- nvinfo : EIATTR_REGCOUNT
	.align		4
.L_639:
        /*0a38*/ 	.byte	0x04, 0x2f
        /*0a3a*/ 	.short	(.L_641 - .L_640)
	.align		4
.L_640:
        /*0a3c*/ 	.word	index@(_ZN2at6native55_GLOBAL__N__0955718d_22_SparseCsrTensorMath_cu_868dd54534reduce_sparse_csr_dim0_cuda_kernelIhiNS1_14ReductionAddOpIlEElEEvPT2_PKT0_lPKT_S9_lT1_)
        /*0a40*/ 	.word	0x00000014


	//----- nvinfo : EIATTR_FRAME_SIZE
	.align		4
.L_641:
        /*0a44*/ 	.byte	0x04, 0x11
        /*0a46*/ 	.short	(.L_643 - .L_642)
	.align		4
.L_642:
        /*0a48*/ 	.word	index@(_ZN2at6native55_GLOBAL__N__0955718d_22_SparseCsrTensorMath_cu_868dd54534reduce_sparse_csr_dim0_cuda_kernelIhiNS1_14ReductionAddOpIlEElEEvPT2_PKT0_lPKT_S9_lT1_)
        /*0a4c*/ 	.word	0x00000000


	//----- nvinfo : EIATTR_REGCOUNT
	.align		4
.L_643:
        /*0a50*/ 	.byte	0x04, 0x2f
        /*0a52*/ 	.short	(.L_645 - .L_644)
	.align		4
.L_644:
        /*0a54*/ 	.word	index@(_ZN2at6native55_GLOBAL__N__0955718d_22_SparseCsrTensorMath_cu_868dd54534reduce_sparse_csr_dim0_cuda_kernelIhlNS1_14ReductionAddOpIlEElEEvPT2_PKT0_lPKT_S9_lT1_)
        /*0a58*/ 	.word	0x00000017


	//----- nvinfo : EIATTR_FRAME_SIZE
	.align		4
.L_645:
        /*0a5c*/ 	.byte	0x04, 0x11
        /*0a5e*/ 	.short	(.L_647 - .L_646)
	.align		4
.L_646:
        /*0a60*/ 	.word	index@(_ZN2at6native55_GLOBAL__N__0955718d_22_SparseCsrTensorMath_cu_868dd54534reduce_sparse_csr_dim0_cuda_kernelIhlNS1_14ReductionAddOpIlEElEEvPT2_PKT0_lPKT_S9_lT1_)
        /*0a64*/ 	.word	0x00000000


	//----- nvinfo : EIATTR_REGCOUNT
	.align		4
.L_647:
        /*0a68*/ 	.byte	0x04, 0x2f
        /*0a6a*/ 	.short	(.L_649 - .L_648)
	.align		4
.L_648:
        /*0a6c*/ 	.word	index@(_ZN2at6native55_GLOBAL__N__0955718d_22_SparseCsrTensorMath_cu_868dd54536reduce_crow_indices_dim1_cuda_kernelIiEEvPT_S4_PKS3_l)
        /*0a70*/ 	.word	0x00000012


	//----- nvinfo : EIATTR_FRAME_SIZE
	.align		4
.L_649:
        /*0a74*/ 	.byte	0x04, 0x11
        /*0a76*/ 	.short	(.L_651 - .L_650)
	.align		4
.L_650:
        /*0a78*/ 	.word	index@(_ZN2at6native55_GLOBAL__N__0955718d_22_SparseCsrTensorMath_cu_868dd54536reduce_crow_indices_dim1_cuda_kernelIiEEvPT_S4_PKS3_l)
        /*0a7c*/ 	.word	0x00000000


	//----- nvinfo : EIATTR_REGCOUNT
	.align		4
.L_651:
        /*0a80*/ 	.byte	0x04, 0x2f
        /*0a82*/ 	.short	(.L_653 - .L_652)
	.align		4
.L_652:
        /*0a84*/ 	.word	index@(_ZN2at6native55_GLOBAL__N__0955718d_22_SparseCsrTensorMath_cu_868dd54536reduce_crow_indices_dim1_cuda_kernelIlEEvPT_S4_PKS3_l)
        /*0a88*/ 	.word	0x00000016


	//----- nvinfo : EIATTR_FRAME_SIZE
	.align		4
.L_653:
        /*0a8c*/ 	.byte	0x04, 0x11
        /*0a8e*/ 	.short	(.L_655 - .L_654)
	.align		4
.L_654:
        /*0a90*/ 	.word	index@(_ZN2at6native55_GLOBAL__N__0955718d_22_SparseCsrTensorMath_cu_868dd54536reduce_crow_indices_dim1_cuda_kernelIlEEvPT_S4_PKS3_l)
        /*0a94*/ 	.word	0x00000000


	//----- nvinfo : EIATTR_REGCOUNT
	.align		4
.L_655:
        /*0a98*/ 	.byte	0x04, 0x2f
        /*0a9a*/ 	.short	(.L_657 - .L_656)
	.align		4
.L_656:
        /*0a9c*/ 	.word	index@(_ZN2at6native55_GLOBAL__N__0955718d_22_SparseCsrTensorMath_cu_868dd54534reduce_sparse_csr_dim1_cuda_kernelIhiNS1_14ReductionAddOpIlEElEEvPT2_PKT_PKT0_SC_lT1_)
        /*0aa0*/ 	.word	0x0000001c


	//----- nvinfo : EIATTR_FRAME_SIZE
	.align		4
.L_657:
        /*0aa4*/ 	.byte	0x04, 0x11
        /*0aa6*/ 	.short	(.L_659 - .L_658)
	.align		4
.L_658:
        /*0aa8*/ 	.word	index@(_ZN2at6native55_GLOBAL__N__0955718d_22_SparseCsrTensorMath_cu_868dd54534reduce_sparse_csr_dim1_cuda_kernelIhiNS1_14ReductionAddOpIlEElEEvPT2_PKT_PKT0_SC_lT1_)
        /*0aac*/ 	.word	0x00000000


	//----- nvinfo : EIATTR_REGCOUNT
	.align		4
.L_659:
        /*0ab0*/ 	.byte	0x04, 0x2f
        /*0ab2*/ 	.short	(.L_661 - .L_660)
	.align		4
.L_660:
        /*0ab4*/ 	.word	index@(_ZN2at6native55_GLOBAL__N__0955718d_22_SparseCsrTensorMath_cu_868dd54534reduce_sparse_csr_dim1_cuda_kernelIhlNS1_14ReductionAddOpIlEElEEvPT2_PKT_PKT0_SC_lT1_)
        /*0ab8*/ 	.word	0x00000014


	//----- nvinfo : EIATTR_FRAME_SIZE
	.align		4
.L_661:
        /*0abc*/ 	.byte	0x04, 0x11
        /*0abe*/ 	.short	(.L_663 - .L_662)
	.align		4
.L_662:
        /*0ac0*/ 	.word	index@(_ZN2at6native55_GLOBAL__N__0955718d_22_SparseCsrTensorMath_cu_868dd54534reduce_sparse_csr_dim1_cuda_kernelIhlNS1_14ReductionAddOpIlEElEEvPT2_PKT_PKT0_SC_lT1_)
        /*0ac4*/ 	.word	0x00000000


	//----- nvinfo : EIATTR_REGCOUNT
	.align		4
.L_663:
        /*0ac8*/ 	.byte	0x04, 0x2f
        /*0aca*/ 	.short	(.L_665 - .L_664)
	.align		4
.L_664:
        /*0acc*/ 	.word	index@(_ZN2at6native55_GLOBAL__N__0955718d_22_SparseCsrTensorMath_cu_868dd54534reduce_sparse_csr_dim0_cuda_kernelIaiNS1_14ReductionAddOpIlEElEEvPT2_PKT0_lPKT_S9_lT1_)
        /*0ad0*/ 	.word	0x00000014


	//----- nvinfo : EIATTR_FRAME_SIZE
	.align		4
.L_665:
        /*0ad4*/ 	.byte	0x04, 0x11
        /*0ad6*/ 	.short	(.L_667 - .L_666)
	.align		4
.L_666:
        /*0ad8*/ 	.word	index@(_ZN2at6native55_GLOBAL__N__0955718d_22_SparseCsrTensorMath_cu_868dd54534reduce_sparse_csr_dim0_cuda_kernelIaiNS1_14ReductionAddOpIlEElEEvPT2_PKT0_lPKT_S9_lT1_)
        /*0adc*/ 	.word	0x00000000


	//----- nvinfo : EIATTR_REGCOUNT
	.align		4
.L_667:
        /*0ae0*/ 	.byte	0x04, 0x2f
        /*0ae2*/ 	.short	(.L_669 - .L_668)
	.align		4
.L_668:
        /*0ae4*/ 	.word	index@(_ZN2at6native55_GLOBAL__N__0955718d_22_SparseCsrTensorMath_cu_868dd54534reduce_sparse_csr_dim0_cuda_kernelIalNS1_14ReductionAddOpIlEElEEvPT2_PKT0_lPKT_S9_lT1_)
        /*0ae8*/ 	.word	0x00000017


	//----- nvinfo : EIATTR_FRAME_SIZE
	.align		4
.L_669:
        /*0aec*/ 	.byte	0x04, 0x11
        /*0aee*/ 	.short	(.L_671 - .L_670)
	.align		4
.L_670:
        /*0af0*/ 	.word	index@(_ZN2at6native55_GLOBAL__N__0955718d_22_SparseCsrTensorMath_cu_868dd54534reduce_sparse_csr_dim0_cuda_kernelIalNS1_14ReductionAddOpIlEElEEvPT2_PKT0_lPKT_S9_lT1_)
        /*0af4*/ 	.word	0x00000000


	//----- nvinfo : EIATTR_REGCOUNT
	.align		4
.L_671:
        /*0af8*/ 	.byte	0x04, 0x2f
        /*0afa*/ 	.short	(.L_673 - .L_672)
	.align		4
.L_672:
        /*0afc*/ 	.word	index@(_ZN2at6native55_GLOBAL__N__0955718d_22_SparseCsrTensorMath_cu_868dd54534reduce_sparse_csr_dim1_cuda_kernelIaiNS1_14ReductionAddOpIlEElEEvPT2_PKT_PKT0_SC_lT1_)
        /*0b00*/ 	.word	0x0000001d


	//----- nvinfo : EIATTR_FRAME_SIZE
	.align		4
.L_673:
        /*0b04*/ 	.byte	0x04, 0x11
        /*0b06*/ 	.short	(.L_675 - .L_674)
	.align		4
.L_674:
        /*0b08*/ 	.word	index@(_ZN2at6native55_GLOBAL__N__0955718d_22_SparseCsrTensorMath_cu_868dd54534reduce_sparse_csr_dim1_cuda_kernelIaiNS1_14ReductionAddOpIlEElEEvPT2_PKT_PKT0_SC_lT1_)
        /*0b0c*/ 	.word	0x00000000


	//----- nvinfo : EIATTR_REGCOUNT
	.align		4
.L_675:
        /*0b10*/ 	.byte	0x04, 0x2f
        /*0b12*/ 	.short	(.L_677 - .L_676)
	.align		4
.L_676:
        /*0b14*/ 	.word	index@(_ZN2at6native55_GLOBAL__N__0955718d_22_SparseCsrTensorMath_cu_868dd54534reduce_sparse_csr_dim1_cuda_kernelIalNS1_14ReductionAddOpIlEElEEvPT2_PKT_PKT0_SC_lT1_)
        /*0b18*/ 	.word	0x00000015


	//----- nvinfo : EIATTR_FRAME_SIZE
	.align		4
.L_677:
        /*0b1c*/ 	.byte	0x04, 0x11
        /*0b1e*/ 	.short	(.L_679 - .L_678)
	.align		4
.L_678:
        /*0b20*/ 	.word	index@(_ZN2at6native55_GLOBAL__N__0955718d_22_SparseCsrTensorMath_cu_868dd54534reduce_sparse_csr_dim1_cuda_kernelIalNS1_14ReductionAddOpIlEElEEvPT2_PKT_PKT0_SC_lT1_)
        /*0b24*/ 	.word	0x00000000


	//----- nvinfo : EIATTR_REGCOUNT
	.align		4
.L_679:
        /*0b28*/ 	.byte	0x04, 0x2f
        /*0b2a*/ 	.short	(.L_681 - .L_680)
	.align		4
.L_680:
        /*0b2c*/ 	.word	index@(_ZN2at6native55_GLOBAL__N__0955718d_22_SparseCsrTensorMath_cu_868dd54534reduce_sparse_csr_dim0_cuda_kernelIiiNS1_14ReductionAddOpIlEElEEvPT2_PKT0_lPKT_S9_lT1_)
        /*0b30*/ 	.word	0x00000014


	//----- nvinfo : EIATTR_FRAME_SIZE
	.align		4
.L_681:
        /*0b34*/ 	.byte	0x04, 0x11
        /*0b36*/ 	.short	(.L_683 - .L_682)
	.align		4
.L_682:
        /*0b38*/ 	.word	index@(_ZN2at6native55_GLOBAL__N__0955718d_22_SparseCsrTensorMath_cu_868dd54534reduce_sparse_csr_dim0_cuda_kernelIiiNS1_14ReductionAddOpIlEElEEvPT2_PKT0_lPKT_S9_lT1_)
        /*0b3c*/ 	.word	0x00000000


	//----- nvinfo : EIATTR_REGCOUNT
	.align		4
.L_683:
        /*0b40*/ 	.byte	0x04, 0x2f
        /*0b42*/ 	.short	(.L_685 - .L_684)
	.align		4
.L_684:
        /*0b44*/ 	.word	index@(_ZN2at6native55_GLOBAL__N__0955718d_22_SparseCsrTensorMath_cu_868dd54534reduce_sparse_csr_dim0_cuda_kernelIilNS1_14ReductionAddOpIlEElEEvPT2_PKT0_lPKT_S9_lT1_)
        /*0b48*/ 	.word	0x00000018


	//----- nvinfo : EIATTR_FRAME_SIZE
	.align		4
.L_685:
        /*0b4c*/ 	.byte	0x04, 0x11
        /*0b4e*/ 	.short	(.L_687 - .L_686)
	.align		4
.L_686:
        /*0b50*/ 	.word	index@(_ZN2at6native55_GLOBAL__N__0955718d_22_SparseCsrTensorMath_cu_868dd54534reduce_sparse_csr_dim0_cuda_kernelIilNS1_14ReductionAddOpIlEElEEvPT2_PKT0_lPKT_S9_lT1_)
        /*0b54*/ 	.word	0x00000000


	//----- nvinfo : EIATTR_REGCOUNT
	.align		4
.L_687:
        /*0b58*/ 	.byte	0x04, 0x2f
        /*0b5a*/ 	.short	(.L_689 - .L_688)
	.align		4
.L_688:
        /*0b5c*/ 	.word	index@(_ZN2at6native55_GLOBAL__N__0955718d_22_SparseCsrTensorMath_cu_868dd54534reduce_sparse_csr_dim1_cuda_kernelIiiNS1_14ReductionAddOpIlEElEEvPT2_PKT_PKT0_SC_lT1_)
        /*0b60*/ 	.word	0x0000001d


	//----- nvinfo : EIATTR_FRAME_SIZE
	.align		4
.L_689:
        /*0b64*/ 	.byte	0x04, 0x11
        /*0b66*/ 	.short	(.L_691 - .L_690)
	.align		4
.L_690:
        /*0b68*/ 	.word	index@(_ZN2at6native55_GLOBAL__N__0955718d_22_SparseCsrTensorMath_cu_868dd54534reduce_sparse_csr_dim1_cuda_kernelIiiNS1_14ReductionAddOpIlEElEEvPT2_PKT_PKT0_SC_lT1_)
        /*0b6c*/ 	.word	0x00000000


	//----- nvinfo : EIATTR_REGCOUNT
	.align		4
.L_691:
        /*0b70*/ 	.byte	0x04, 0x2f
        /*0b72*/ 	.short	(.L_693 - .L_692)
	.align		4
.L_692:
        /*0b74*/ 	.word	index@(_ZN2at6native55_GLOBAL__N__0955718d_22_SparseCsrTensorMath_cu_868dd54534reduce_sparse_csr_dim1_cuda_kernelIilNS1_14ReductionAddOpIlEElEEvPT2_PKT_PKT0_SC_lT1_)
        /*0b78*/ 	.word	0x00000014


	//----- nvinfo : EIATTR_FRAME_SIZE
	.align		4
.L_693:
        /*0b7c*/ 	.byte	0x04, 0x11
        /*0b7e*/ 	.short	(.L_695 - .L_694)
	.align		4
.L_694:
        /*0b80*/ 	.word	index@(_ZN2at6native55_GLOBAL__N__0955718d_22_SparseCsrTensorMath_cu_868dd54534reduce_sparse_csr_dim1_cuda_kernelIilNS1_14ReductionAddOpIlEElEEvPT2_PKT_PKT0_SC_lT1_)
        /*0b84*/ 	.word	0x00000000


	//----- nvinfo : EIATTR_REGCOUNT
	.align		4
.L_695:
        /*0b88*/ 	.byte	0x04, 0x2f
        /*0b8a*/ 	.short	(.L_697 - .L_696)
	.align		4
.L_696:
        /*0b8c*/ 	.word	index@(_ZN2at6native55_GLOBAL__N__0955718d_22_SparseCsrTensorMath_cu_868dd54534reduce_sparse_csr_dim0_cuda_kernelIliNS1_14ReductionAddOpIlEElEEvPT2_PKT0_lPKT_S9_lT1_)
        /*0b90*/ 	.word	0x00000017


	//----- nvinfo : EIATTR_FRAME_SIZE
	.align		4
.L_697:
        /*0b94*/ 	.byte	0x04, 0x11
        /*0b96*/ 	.short	(.L_699 - .L_698)
	.align		4
.L_698:
        /*0b98*/ 	.word	index@(_ZN2at6native55_GLOBAL__N__0955718d_22_SparseCsrTensorMath_cu_868dd54534reduce_sparse_csr_dim0_cuda_kernelIliNS1_14ReductionAddOpIlEElEEvPT2_PKT0_lPKT_S9_lT1_)
        /*0b9c*/ 	.word	0x00000000


	//----- nvinfo : EIATTR_REGCOUNT
	.align		4
.L_699:
        /*0ba0*/ 	.byte	0x04, 0x2f
        /*0ba2*/ 	.short	(.L_701 - .L_700)
	.align		4
.L_700:
        /*0ba4*/ 	.word	index@(_ZN2at6native55_GLOBAL__N__0955718d_22_SparseCsrTensorMath_cu_868dd54534reduce_sparse_csr_dim0_cuda_kernelIllNS1_14ReductionAddOpIlEElEEvPT2_PKT0_lPKT_S9_lT1_)
        /*0ba8*/ 	.word	0x00000018


	//----- nvinfo : EIATTR_FRAME_SIZE
	.align		4
.L_701:
        /*0bac*/ 	.byte	0x04, 0x11
        /*0bae*/ 	.short	(.L_703 - .L_702)
	.align		4
.L_702:
        /*0bb0*/ 	.word	index@(_ZN2at6native55_GLOBAL__N__0955718d_22_SparseCsrTensorMath_cu_868dd54534reduce_sparse_csr_dim0_cuda_kernelIllNS1_14ReductionAddOpIlEElEEvPT2_PKT0_lPKT_S9_lT1_)
        /*0bb4*/ 	.word	0x00000000


	//----- nvinfo : EIATTR_REGCOUNT
	.align		4
.L_703:
        /*0bb8*/ 	.byte	0x04, 0x2f
        /*0bba*/ 	.short	(.L_705 - .L_704)
	.align		4
.L_704:
        /*0bbc*/ 	.word	index@(_ZN2at6native55_GLOBAL__N__0955718d_22_SparseCsrTensorMath_cu_868dd54534reduce_sparse_csr_dim1_cuda_kernelIliNS1_14ReductionAddOpIlEElEEvPT2_PKT_PKT0_SC_lT1_)
        /*0bc0*/ 	.word	0x0000001e


	//----- nvinfo : EIATTR_FRAME_SIZE
	.align		4
.L_705:
        /*0bc4*/ 	.byte	0x04, 0x11
        /*0bc6*/ 	.short	(.L_707 - .L_706)
	.align		4
.L_706:
        /*0bc8*/ 	.word	index@(_ZN2at6native55_GLOBAL__N__0955718d_22_SparseCsrTensorMath_cu_868dd54534reduce_sparse_csr_dim1_cuda_kernelIliNS1_14ReductionAddOpIlEElEEvPT2_PKT_PKT0_SC_lT1_)
        /*0bcc*/ 	.word	0x00000000


	//----- nvinfo : EIATTR_REGCOUNT
	.align		4
.L_707:
        /*0bd0*/ 	.byte	0x04, 0x2f
        /*0bd2*/ 	.short	(.L_709 - .L_708)
	.align		4
.L_708:
        /*0bd4*/ 	.word	index@(_ZN2at6native55_GLOBAL__N__0955718d_22_SparseCsrTensorMath_cu_868dd54534reduce_sparse_csr_dim1_cuda_kernelIllNS1_14ReductionAddOpIlEElEEvPT2_PKT_PKT0_SC_lT1_)
        /*0bd8*/ 	.word	0x00000018


	//----- nvinfo : EIATTR_FRAME_SIZE
	.align		4
.L_709:
        /*0bdc*/ 	.byte	0x04, 0x11
        /*0bde*/ 	.short	(.L_711 - .L_710)
	.align		4
.L_710:
        /*0be0*/ 	.word	index@(_ZN2at6native55_GLOBAL__N__0955718d_22_SparseCsrTensorMath_cu_868dd54534reduce_sparse_csr_dim1_cuda_kernelIllNS1_14ReductionAddOpIlEElEEvPT2_PKT_PKT0_SC_lT1_)
        /*0be4*/ 	.word	0x00000000


	//----- nvinfo : EIATTR_REGCOUNT
	.align		4
.L_711:
        /*0be8*/ 	.byte	0x04, 0x2f
        /*0bea*/ 	.short	(.L_713 - .L_712)
	.align		4
.L_712:
        /*0bec*/ 	.word	index@(_ZN2at6native55_GLOBAL__N__0955718d_22_SparseCsrTensorMath_cu_868dd54534reduce_sparse_csr_dim0_cuda_kernelIsiNS1_14ReductionAddOpIlEElEEvPT2_PKT0_lPKT_S9_lT1_)
        /*0bf0*/ 	.word	0x00000014


	//----- nvinfo : EIATTR_FRAME_SIZE
	.align		4
.L_713:
        /*0bf4*/ 	.byte	0x04, 0x11
        /*0bf6*/ 	.short	(.L_715 - .L_714)
	.align		4
.L_714:
        /*0bf8*/ 	.word	index@(_ZN2at6native55_GLOBAL__N__0955718d_22_SparseCsrTensorMath_cu_868dd54534reduce_sparse_csr_dim0_cuda_kernelIsiNS1_14ReductionAddOpIlEElEEvPT2_PKT0_lPKT_S9_lT1_)
        /*0bfc*/ 	.word	0x00000000


	//----- nvinfo : EIATTR_REGCOUNT
	.align		4
.L_715:
        /*0c00*/ 	.byte	0x04, 0x2f
        /*0c02*/ 	.short	(.L_717 - .L_716)
	.align		4
.L_716:
        /*0c04*/ 	.word	index@(_ZN2at6native55_GLOBAL__N__0955718d_22_SparseCsrTensorMath_cu_868dd54534reduce_sparse_csr_dim0_cuda_kernelIslNS1_14ReductionAddOpIlEElEEvPT2_PKT0_lPKT_S9_lT1_)
        /*0c08*/ 	.word	0x00000018


	//----- nvinfo : EIATTR_FRAME_SIZE
	.align		4
.L_717:
        /*0c0c*/ 	.byte	0x04, 0x11
        /*0c0e*/ 	.short	(.L_719 - .L_718)
	.align		4
.L_718:
        /*0c10*/ 	.word	index@(_ZN2at6native55_GLOBAL__N__0955718d_22_SparseCsrTensorMath_cu_868dd54534reduce_sparse_csr_dim0_cuda_kernelIslNS1_14ReductionAddOpIlEElEEvPT2_PKT0_lPKT_S9_lT1_)
        /*0c14*/ 	.word	0x00000000


	//----- nvinfo : EIATTR_REGCOUNT
	.align		4
.L_719:
        /*0c18*/ 	.byte	0x04, 0x2f
        /*0c1a*/ 	.short	(.L_721 - .L_720)
	.align		4
.L_720:
        /*0c1c*/ 	.word	index@(_ZN2at6native55_GLOBAL__N__0955718d_22_SparseCsrTensorMath_cu_868dd54534reduce_sparse_csr_dim1_cuda_kernelIsiNS1_14ReductionAddOpIlEElEEvPT2_PKT_PKT0_SC_lT1_)
        /*0c20*/ 	.word	0x0000001d


	//----- nvinfo : EIATTR_FRAME_SIZE
	.align		4
.L_721:
        /*0c24*/ 	.byte	0x04, 0x11
        /*0c26*/ 	.short	(.L_723 - .L_722)
	.align		4
.L_722:
        /*0c28*/ 	.word	index@(_ZN2at6native55_GLOBAL__N__0955718d_22_SparseCsrTensorMath_cu_868dd54534reduce_sparse_csr_dim1_cuda_kernelIsiNS1_14ReductionAddOpIlEElEEvPT2_PKT_PKT0_SC_lT1_)
        /*0c2c*/ 	.word	0x00000000


	//----- nvinfo : EIATTR_REGCOUNT
	.align		4
.L_723:
        /*0c30*/ 	.byte	0x04, 0x2f
        /*0c32*/ 	.short	(.L_725 - .L_724)
	.align		4
.L_724:
        /*0c34*/ 	.word	index@(_ZN2at6native55_GLOBAL__N__0955718d_22_SparseCsrTensorMath_cu_868dd54534reduce_sparse_csr_dim1_cuda_kernelIslNS1_14ReductionAddOpIlEElEEvPT2_PKT_PKT0_SC_lT1_)
        /*0c38*/ 	.word	0x00000014


	//----- nvinfo : EIATTR_FRAME_SIZE
	.align		4
.L_725:
        /*0c3c*/ 	.byte	0x04, 0x11
        /*0c3e*/ 	.short	(.L_727 - .L_726)
	.align		4
.L_726:
        /*0c40*/ 	.word	index@(_ZN2at6native55_GLOBAL__N__0955718d_22_SparseCsrTensorMath_cu_868dd54534reduce_sparse_csr_dim1_cuda_kernelIslNS1_14ReductionAddOpIlEElEEvPT2_PKT_PKT0_SC_lT1_)
        /*0c44*/ 	.word	0x00000000


	//----- nvinfo : EIATTR_REGCOUNT
	.align		4
.L_727:
        /*0c48*/ 	.byte	0x04, 0x2f
        /*0c4a*/ 	.short	(.L_729 - .L_728)
	.align		4
.L_728:
        /*0c4c*/ 	.word	index@(_ZN2at6native55_GLOBAL__N__0955718d_22_SparseCsrTensorMath_cu_868dd54534reduce_sparse_csr_dim0_cuda_kernelIdiNS1_14ReductionAddOpIdEEdEEvPT2_PKT0_lPKT_S9_lT1_)
        /*0c50*/ 	.word	0x00000017


	//----- nvinfo : EIATTR_FRAME_SIZE
	.align		4
.L_729:
        /*0c54*/ 	.byte	0x04, 0x11
        /*0c56*/ 	.short	(.L_731 - .L_730)
	.align		4
.L_730:
        /*0c58*/ 	.word	index@(_ZN2at6native55_GLOBAL__N__0955718d_22_SparseCsrTensorMath_cu_868dd54534reduce_sparse_csr_dim0_cuda_kernelIdiNS1_14ReductionAddOpIdEEdEEvPT2_PKT0_lPKT_S9_lT1_)
        /*0c5c*/ 	.word	0x00000000


	//----- nvinfo : EIATTR_REGCOUNT
	.align		4
.L_731:
        /*0c60*/ 	.byte	0x04, 0x2f
        /*0c62*/ 	.short	(.L_733 - .L_732)
	.align		4
.L_732:
        /*0c64*/ 	.word	index@(_ZN2at6native55_GLOBAL__N__0955718d_22_SparseCsrTensorMath_cu_868dd54534reduce_sparse_csr_dim0_cuda_kernelIdlNS1_14ReductionAddOpIdEEdEEvPT2_PKT0_lPKT_S9_lT1_)
        /*0c68*/ 	.word	0x00000018


	//----- nvinfo : EIATTR_FRAME_SIZE
	.align		4
.L_733:
        /*0c6c*/ 	.byte	0x04, 0x11
        /*0c6e*/ 	.short	(.L_735 - .L_734)
	.align		4
.L_734:
        /*0c70*/ 	.word	index@(_ZN2at6native55_GLOBAL__N__0955718d_22_SparseCsrTensorMath_cu_868dd54534reduce_sparse_csr_dim0_cuda_kernelIdlNS1_14ReductionAddOpIdEEdEEvPT2_PKT0_lPKT_S9_lT1_)
        /*0c74*/ 	.word	0x00000000


	//----- nvinfo : EIATTR_REGCOUNT
	.align		4
.L_735:
        /*0c78*/ 	.byte	0x04, 0x2f
        /*0c7a*/ 	.short	(.L_737 - .L_736)
	.align		4
.L_736:
        /*0c7c*/ 	.word	index@(_ZN2at6native55_GLOBAL__N__0955718d_22_SparseCsrTensorMath_cu_868dd54534reduce_sparse_csr_dim1_cuda_kernelIdiNS1_14ReductionAddOpIdEEdEEvPT2_PKT_PKT0_SC_lT1_)
        /*0c80*/ 	.word	0x0000001c


	//----- nvinfo : EIATTR_FRAME_SIZE
	.align		4
.L_737:
        /*0c84*/ 	.byte	0x04, 0x11
        /*0c86*/ 	.short	(.L_739 - .L_738)
	.align		4
.L_738:
        /*0c88*/ 	.word	index@(_ZN2at6native55_GLOBAL__N__0955718d_22_SparseCsrTensorMath_cu_868dd54534reduce_sparse_csr_dim1_cuda_kernelIdiNS1_14ReductionAddOpIdEEdEEvPT2_PKT_PKT0_SC_lT1_)
        /*0c8c*/ 	.word	0x00000000


	//----- nvinfo : EIATTR_REGCOUNT
	.align		4
.L_739:
        /*0c90*/ 	.byte	0x04, 0x2f
        /*0c92*/ 	.short	(.L_741 - .L_740)
	.align		4
.L_740:
        /*0c94*/ 	.word	index@(_ZN2at6native55_GLOBAL__N__0955718d_22_SparseCsrTensorMath_cu_868dd54534reduce_sparse_csr_dim1_cuda_kernelIdlNS1_14ReductionAddOpIdEEdEEvPT2_PKT_PKT0_SC_lT1_)
        /*0c98*/ 	.word	0x0000001e


	//----- nvinfo : EIATTR_FRAME_SIZE
	.align		4
.L_741:
        /*0c9c*/ 	.byte	0x04, 0x11
        /*0c9e*/ 	.short	(.L_743 - .L_742)
	.align		4
.L_742:
        /*0ca0*/ 	.word	index@(_ZN2at6native55_GLOBAL__N__0955718d_22_SparseCsrTensorMath_cu_868dd54534reduce_sparse_csr_dim1_cuda_kernelIdlNS1_14ReductionAddOpIdEEdEEvPT2_PKT_PKT0_SC_lT1_)
        /*0ca4*/ 	.word	0x00000000


	//----- nvinfo : EIATTR_REGCOUNT
	.align		4
.L_743:
        /*0ca8*/ 	.byte	0x04, 0x2f
        /*0caa*/ 	.short	(.L_745 - .L_744)
	.align		4
.L_744:
        /*0cac*/ 	.word	index@(_ZN2at6native55_GLOBAL__N__0955718d_22_SparseCsrTensorMath_cu_868dd54534reduce_sparse_csr_dim0_cuda_kernelIfiNS1_14ReductionAddOpIfEEfEEvPT2_PKT0_lPKT_S9_lT1_)
        /*0cb0*/ 	.word	0x00000016


	//----- nvinfo : EIATTR_FRAME_SIZE
	.align		4
.L_745:
        /*0cb4*/ 	.byte	0x04, 0x11
        /*0cb6*/ 	.short	(.L_747 - .L_746)
	.align		4
.L_746:
        /*0cb8*/ 	.word	index@(_ZN2at6native55_GLOBAL__N__0955718d_22_SparseCsrTensorMath_cu_868dd54534reduce_sparse_csr_dim0_cuda_kernelIfiNS1_14ReductionAddOpIfEEfEEvPT2_PKT0_lPKT_S9_lT1_)
        /*0cbc*/ 	.word	0x00000000


	//----- nvinfo : EIATTR_REGCOUNT
	.align		4
.L_747:
        /*0cc0*/ 	.byte	0x04, 0x2f
        /*0cc2*/ 	.short	(.L_749 - .L_748)
	.align		4
.L_748:
        /*0cc4*/ 	.word	index@(_ZN2at6native55_GLOBAL__N__0955718d_22_SparseCsrTensorMath_cu_868dd54534reduce_sparse_csr_dim0_cuda_kernelIflNS1_14ReductionAddOpIfEEfEEvPT2_PKT0_lPKT_S9_lT1_)
        /*0cc8*/ 	.word	0x00000016


	//----- nvinfo : EIATTR_FRAME_SIZE
	.align		4
.L_749:
        /*0ccc*/ 	.byte	0x04, 0x11
        /*0cce*/ 	.short	(.L_751 - .L_750)
	.align		4
.L_750:
        /*0cd0*/ 	.word	index@(_ZN2at6native55_GLOBAL__N__0955718d_22_SparseCsrTensorMath_cu_868dd54534reduce_sparse_csr_dim0_cuda_kernelIflNS1_14ReductionAddOpIfEEfEEvPT2_PKT0_lPKT_S9_lT1_)
        /*0cd4*/ 	.word	0x00000000


	//----- nvinfo : EIATTR_REGCOUNT
	.align		4
.L_751:
        /*0cd8*/ 	.byte	0x04, 0x2f
        /*0cda*/ 	.short	(.L_753 - .L_752)
	.align		4
.L_752:
        /*0cdc*/ 	.word	index@(_ZN2at6native55_GLOBAL__N__0955718d_22_SparseCsrTensorMath_cu_868dd54534reduce_sparse_csr_dim1_cuda_kernelIfiNS1_14ReductionAddOpIfEEfEEvPT2_PKT_PKT0_SC_lT1_)
        /*0ce0*/ 	.word	0x0000001f


	//----- nvinfo : EIATTR_FRAME_SIZE
	.align		4
.L_753:
        /*0ce4*/ 	.byte	0x04, 0x11
        /*0ce6*/ 	.short	(.L_755 - .L_754)
	.align		4
.L_754:
        /*0ce8*/ 	.word	index@(_ZN2at6native55_GLOBAL__N__0955718d_22_SparseCsrTensorMath_cu_868dd54534reduce_sparse_csr_dim1_cuda_kernelIfiNS1_14ReductionAddOpIfEEfEEvPT2_PKT_PKT0_SC_lT1_)
        /*0cec*/ 	.word	0x00000000


	//----- nvinfo : EIATTR_REGCOUNT
	.align		4
.L_755:
        /*0cf0*/ 	.byte	0x04, 0x2f
        /*0cf2*/ 	.short	(.L_757 - .L_756)
	.align		4
.L_756:
        /*0cf4*/ 	.word	index@(_ZN2at6native55_GLOBAL__N__0955718d_22_SparseCsrTensorMath_cu_868dd54534reduce_sparse_csr_dim1_cuda_kernelIflNS1_14ReductionAddOpIfEEfEEvPT2_PKT_PKT0_SC_lT1_)
        /*0cf8*/ 	.word	0x0000001e


	//----- nvinfo : EIATTR_FRAME_SIZE
	.align		4
.L_757:
        /*0cfc*/ 	.byte	0x04, 0x11
        /*0cfe*/ 	.short	(.L_759 - .L_758)
	.align		4
.L_758:
        /*0d00*/ 	.word	index@(_ZN2at6native55_GLOBAL__N__0955718d_22_SparseCsrTensorMath_cu_868dd54534reduce_sparse_csr_dim1_cuda_kernelIflNS1_14ReductionAddOpIfEEfEEvPT2_PKT_PKT0_SC_lT1_)
        /*0d04*/ 	.word	0x00000000


	//----- nvinfo : EIATTR_REGCOUNT
	.align		4
.L_759:
        /*0d08*/ 	.byte	0x04, 0x2f
        /*0d0a*/ 	.short	(.L_761 - .L_760)
	.align		4
.L_760:
        /*0d0c*/ 	.word	index@(_ZN2at6native55_GLOBAL__N__0955718d_22_SparseCsrTensorMath_cu_868dd54534reduce_sparse_csr_dim0_cuda_kernelIN3c107complexIdEEiNS1_14ReductionAddOpIS5_EES5_EEvPT2_PKT0_lPKT_SC_lT1_)
        /*0d10*/ 	.word	0x0000001c


	//----- nvinfo : EIATTR_FRAME_SIZE
	.align		4
.L_761:
        /*0d14*/ 	.byte	0x04, 0x11
        /*0d16*/ 	.short	(.L_763 - .L_762)
	.align		4
.L_762:
        /*0d18*/ 	.word	index@(_ZN2at6native55_GLOBAL__N__0955718d_22_SparseCsrTensorMath_cu_868dd54534reduce_sparse_csr_dim0_cuda_kernelIN3c107complexIdEEiNS1_14ReductionAddOpIS5_EES5_EEvPT2_PKT0_lPKT_SC_lT1_)
        /*0d1c*/ 	.word	0x00000000


	//----- nvinfo : EIATTR_REGCOUNT
	.align		4
.L_763:
        /*0d20*/ 	.byte	0x04, 0x2f
        /*0d22*/ 	.short	(.L_765 - .L_764)
	.align		4
.L_764:
        /*0d24*/ 	.word	index@(_ZN2at6native55_GLOBAL__N__0955718d_22_SparseCsrTensorMath_cu_868dd54534reduce_sparse_csr_dim0_cuda_kernelIN3c107complexIdEElNS1_14ReductionAddOpIS5_EES5_EEvPT2_PKT0_lPKT_SC_lT1_)
        /*0d28*/ 	.word	0x0000001e


	//----- nvinfo : EIATTR_FRAME_SIZE
	.align		4
.L_765:
        /*0d2c*/ 	.byte	0x04, 0x11
        /*0d2e*/ 	.short	(.L_767 - .L_766)
	.align		4
.L_766:
        /*0d30*/ 	.word	index@(_ZN2at6native55_GLOBAL__N__0955718d_22_SparseCsrTensorMath_cu_868dd54534reduce_sparse_csr_dim0_cuda_kernelIN3c107complexIdEElNS1_14ReductionAddOpIS5_EES5_EEvPT2_PKT0_lPKT_SC_lT1_)
        /*0d34*/ 	.word	0x00000000


	//----- nvinfo : EIATTR_REGCOUNT
	.align		4
.L_767:
        /*0d38*/ 	.byte	0x04, 0x2f
        /*0d3a*/ 	.short	(.L_769 - .L_768)
	.align		4
.L_768:
        /*0d3c*/ 	.word	index@(_ZN2at6native55_GLOBAL__N__0955718d_22_SparseCsrTensorMath_cu_868dd54534reduce_sparse_csr_dim1_cuda_kernelIN3c107complexIdEEiNS1_14ReductionAddOpIS5_EES5_EEvPT2_PKT_PKT0_SF_lT1_)
        /*0d40*/ 	.word	0x00000020


	//----- nvinfo : EIATTR_FRAME_SIZE
	.align		4
.L_769:
        /*0d44*/ 	.byte	0x04, 0x11
        /*0d46*/ 	.short	(.L_771 - .L_770)
	.align		4
.L_770:
        /*0d48*/ 	.word	index@(_ZN2at6native55_GLOBAL__N__0955718d_22_SparseCsrTensorMath_cu_868dd54534reduce_sparse_csr_dim1_cuda_kernelIN3c107complexIdEEiNS1_14ReductionAddOpIS5_EES5_EEvPT2_PKT_PKT0_SF_lT1_)
        /*0d4c*/ 	.word	0x00000000


	//----- nvinfo : EIATTR_REGCOUNT
	.align		4
.L_771:
        /*0d50*/ 	.byte	0x04, 0x2f
        /*0d52*/ 	.short	(.L_773 - .L_772)
	.align		4
.L_772:
        /*0d54*/ 	.word	index@(_ZN2at6native55_GLOBAL__N__0955718d_22_SparseCsrTensorMath_cu_868dd54534reduce_sparse_csr_dim1_cuda_kernelIN3c107complexIdEElNS1_14ReductionAddOpIS5_EES5_EEvPT2_PKT_PKT0_SF_lT1_)
        /*0d58*/ 	.word	0x00000022


	//----- nvinfo : EIATTR_FRAME_SIZE
	.align		4
.L_773:
        /*0d5c*/ 	.byte	0x04, 0x11
        /*0d5e*/ 	.short	(.L_775 - .L_774)
	.align		4
.L_774:
        /*0d60*/ 	.word	index@(_ZN2at6native55_GLOBAL__N__0955718d_22_SparseCsrTensorMath_cu_868dd54534reduce_sparse_csr_dim1_cuda_kernelIN3c107complexIdEElNS1_14ReductionAddOpIS5_EES5_EEvPT2_PKT_PKT0_SF_lT1_)
        /*0d64*/ 	.word	0x00000000


	//----- nvinfo : EIATTR_REGCOUNT
	.align		4
.L_775:
        /*0d68*/ 	.byte	0x04, 0x2f
        /*0d6a*/ 	.short	(.L_777 - .L_776)
	.align		4
.L_776:
        /*0d6c*/ 	.word	index@(_ZN2at6native55_GLOBAL__N__0955718d_22_SparseCsrTensorMath_cu_868dd54534reduce_sparse_csr_dim0_cuda_kernelIN3c107complexIfEEiNS1_14ReductionAddOpIS5_EES5_EEvPT2_PKT0_lPKT_SC_lT1_)
        /*0d70*/ 	.word	0x00000017


	//----- nvinfo : EIATTR_FRAME_SIZE
	.align		4
.L_777:
        /*0d74*/ 	.byte	0x04, 0x11
        /*0d76*/ 	.short	(.L_779 - .L_778)
	.align		4
.L_778:
        /*0d78*/ 	.word	index@(_ZN2at6native55_GLOBAL__N__0955718d_22_SparseCsrTensorMath_cu_868dd54534reduce_sparse_csr_dim0_cuda_kernelIN3c107complexIfEEiNS1_14ReductionAddOpIS5_EES5_EEvPT2_PKT0_lPKT_SC_lT1_)
        /*0d7c*/ 	.word	0x00000000


	//----- nvinfo : EIATTR_REGCOUNT
	.align		4
.L_779:
        /*0d80*/ 	.byte	0x04, 0x2f
        /*0d82*/ 	.short	(.L_781 - .L_780)
	.align		4
.L_780:
        /*0d84*/ 	.word	index@(_ZN2at6native55_GLOBAL__N__0955718d_22_SparseCsrTensorMath_cu_868dd54534reduce_sparse_csr_dim0_cuda_kernelIN3c107complexIfEElNS1_14ReductionAddOpIS5_EES5_EEvPT2_PKT0_lPKT_SC_lT1_)
        /*0d88*/ 	.word	0x00000019


	//----- nvinfo : EIATTR_FRAME_SIZE
	.align		4
.L_781:
        /*0d8c*/ 	.byte	0x04, 0x11
        /*0d8e*/ 	.short	(.L_783 - .L_782)
	.align		4
.L_782:
        /*0d90*/ 	.word	index@(_ZN2at6native55_GLOBAL__N__0955718d_22_SparseCsrTensorMath_cu_868dd54534reduce_sparse_csr_dim0_cuda_kernelIN3c107complexIfEElNS1_14ReductionAddOpIS5_EES5_EEvPT2_PKT0_lPKT_SC_lT1_)
        /*0d94*/ 	.word	0x00000000


	//----- nvinfo : EIATTR_REGCOUNT
	.align		4
.L_783:
        /*0d98*/ 	.byte	0x04, 0x2f
        /*0d9a*/ 	.short	(.L_785 - .L_784)
	.align		4
.L_784:
        /*0d9c*/ 	.word	index@(_ZN2at6native55_GLOBAL__N__0955718d_22_SparseCsrTensorMath_cu_868dd54534reduce_sparse_csr_dim1_cuda_kernelIN3c107complexIfEEiNS1_14ReductionAddOpIS5_EES5_EEvPT2_PKT_PKT0_SF_lT1_)
        /*0da0*/ 	.word	0x0000001f


	//----- nvinfo : EIATTR_FRAME_SIZE
	.align		4
.L_785:
        /*0da4*/ 	.byte	0x04, 0x11
        /*0da6*/ 	.short	(.L_787 - .L_786)
	.align		4
.L_786:
        /*0da8*/ 	.word	index@(_ZN2at6native55_GLOBAL__N__0955718d_22_SparseCsrTensorMath_cu_868dd54534reduce_sparse_csr_dim1_cuda_kernelIN3c107complexIfEEiNS1_14ReductionAddOpIS5_EES5_EEvPT2_PKT_PKT0_SF_lT1_)
        /*0dac*/ 	.word	0x00000000


	//----- nvinfo : EIATTR_REGCOUNT
	.align		4
.L_787:
        /*0db0*/ 	.byte	0x04, 0x2f
        /*0db2*/ 	.short	(.L_789 - .L_788)
	.align		4
.L_788:
        /*0db4*/ 	.word	index@(_ZN2at6native55_GLOBAL__N__0955718d_22_SparseCsrTensorMath_cu_868dd54534reduce_sparse_csr_dim1_cuda_kernelIN3c107complexIfEElNS1_14ReductionAddOpIS5_EES5_EEvPT2_PKT_PKT0_SF_lT1_)
        /*0db8*/ 	.word	0x00000020


	//----- nvinfo : EIATTR_FRAME_SIZE
	.align		4
.L_789:
        /*0dbc*/ 	.byte	0x04, 0x11
        /*0dbe*/ 	.short	(.L_791 - .L_790)
	.align		4
.L_790:
        /*0dc0*/ 	.word	index@(_ZN2at6native55_GLOBAL__N__0955718d_22_SparseCsrTensorMath_cu_868dd54534reduce_sparse_csr_dim1_cuda_kernelIN3c107complexIfEElNS1_14ReductionAddOpIS5_EES5_EEvPT2_PKT_PKT0_SF_lT1_)
        /*0dc4*/ 	.word	0x00000000


	//----- nvinfo : EIATTR_REGCOUNT
	.align		4
.L_791:
        /*0dc8*/ 	.byte	0x04, 0x2f
        /*0dca*/ 	.short	(.L_793 - .L_792)
	.align		4
.L_792:
        /*0dcc*/ 	.word	index@(_ZN2at6native55_GLOBAL__N__0955718d_22_SparseCsrTensorMath_cu_868dd54534reduce_sparse_csr_dim0_cuda_kernelIN3c104HalfEiNS1_14ReductionAddOpIfEEfEEvPT2_PKT0_lPKT_SB_lT1_)
        /*0dd0*/ 	.word	0x00000014


	//----- nvinfo : EIATTR_FRAME_SIZE
	.align		4
.L_793:
        /*0dd4*/ 	.byte	0x04, 0x11
        /*0dd6*/ 	.short	(.L_795 - .L_794)
	.align		4
.L_794:
        /*0dd8*/ 	.word	index@(_ZN2at6native55_GLOBAL__N__0955718d_22_SparseCsrTensorMath_cu_868dd54534reduce_sparse_csr_dim0_cuda_kernelIN3c104HalfEiNS1_14ReductionAddOpIfEEfEEvPT2_PKT0_lPKT_SB_lT1_)
        /*0ddc*/ 	.word	0x00000000


	//----- nvinfo : EIATTR_REGCOUNT
	.align		4
.L_795:
        /*0de0*/ 	.byte	0x04, 0x2f
        /*0de2*/ 	.short	(.L_797 - .L_796)
	.align		4
.L_796:
        /*0de4*/ 	.word	index@(_ZN2at6native55_GLOBAL__N__0955718d_22_SparseCsrTensorMath_cu_868dd54534reduce_sparse_csr_dim0_cuda_kernelIN3c104HalfElNS1_14ReductionAddOpIfEEfEEvPT2_PKT0_lPKT_SB_lT1_)
        /*0de8*/ 	.word	0x00000016


	//----- nvinfo : EIATTR_FRAME_SIZE
	.align		4
.L_797:
        /*0dec*/ 	.byte	0x04, 0x11
        /*0dee*/ 	.short	(.L_799 - .L_798)
	.align		4
.L_798:
        /*0df0*/ 	.word	index@(_ZN2at6native55_GLOBAL__N__0955718d_22_SparseCsrTensorMath_cu_868dd54534reduce_sparse_csr_dim0_cuda_kernelIN3c104HalfElNS1_14ReductionAddOpIfEEfEEvPT2_PKT0_lPKT_SB_lT1_)
        /*0df4*/ 	.word	0x00000000


	//----- nvinfo : EIATTR_REGCOUNT
	.align		4
.L_799:
        /*0df8*/ 	.byte	0x04, 0x2f
        /*0dfa*/ 	.short	(.L_801 - .L_800)
	.align		4
.L_800:
        /*0dfc*/ 	.word	index@(_ZN2at6native55_GLOBAL__N__0955718d_22_SparseCsrTensorMath_cu_868dd54534reduce_sparse_csr_dim1_cuda_kernelIN3c104HalfEiNS1_14ReductionAddOpIfEEfEEvPT2_PKT_PKT0_SE_lT1_)
        /*0e00*/ 	.word	0x0000001c


	//----- nvinfo : EIATTR_FRAME_SIZE
	.align		4
.L_801:
        /*0e04*/ 	.byte	0x04, 0x11
        /*0e06*/ 	.short	(.L_803 - .L_802)
	.align		4
.L_802:
        /*0e08*/ 	.word	index@(_ZN2at6native55_GLOBAL__N__0955718d_22_SparseCsrTensorMath_cu_868dd54534reduce_sparse_csr_dim1_cuda_kernelIN3c104HalfEiNS1_14ReductionAddOpIfEEfEEvPT2_PKT_PKT0_SE_lT1_)
        /*0e0c*/ 	.word	0x00000000


	//----- nvinfo : EIATTR_REGCOUNT
	.align		4
.L_803:
        /*0e10*/ 	.byte	0x04, 0x2f
        /*0e12*/ 	.short	(.L_805 - .L_804)
	.align		4
.L_804:
        /*0e14*/ 	.word	index@(_ZN2at6native55_GLOBAL__N__0955718d_22_SparseCsrTensorMath_cu_868dd54534reduce_sparse_csr_dim1_cuda_kernelIN3c104HalfElNS1_14ReductionAddOpIfEEfEEvPT2_PKT_PKT0_SE_lT1_)
        /*0e18*/ 	.word	0x0000001d


	//----- nvinfo : EIATTR_FRAME_SIZE
	.align		4
.L_805:
        /*0e1c*/ 	.byte	0x04, 0x11
        /*0e1e*/ 	.short	(.L_807 - .L_806)
	.align		4
.L_806:
        /*0e20*/ 	.word	index@(_ZN2at6native55_GLOBAL__N__0955718d_22_SparseCsrTensorMath_cu_868dd54534reduce_sparse_csr_dim1_cuda_kernelIN3c104HalfElNS1_14ReductionAddOpIfEEfEEvPT2_PKT_PKT0_SE_lT1_)
        /*0e24*/ 	.word	0x00000000


	//----- nvinfo : EIATTR_REGCOUNT
	.align		4
.L_807:
        /*0e28*/ 	.byte	0x04, 0x2f
        /*0e2a*/ 	.short	(.L_809 - .L_808)
	.align		4
.L_808:
        /*0e2c*/ 	.word	index@(_ZN2at6native55_GLOBAL__N__0955718d_22_SparseCsrTensorMath_cu_868dd54534reduce_sparse_csr_dim0_cuda_kernelIN3c108BFloat16EiNS1_14ReductionAddOpIfEEfEEvPT2_PKT0_lPKT_SB_lT1_)
        /*0e30*/ 	.word	0x00000014


	//----- nvinfo : EIATTR_FRAME_SIZE
	.align		4
.L_809:
        /*0e34*/ 	.byte	0x04, 0x11
        /*0e36*/ 	.short	(.L_811 - .L_810)
	.align		4
.L_810:
        /*0e38*/ 	.word	index@(_ZN2at6native55_GLOBAL__N__0955718d_22_SparseCsrTensorMath_cu_868dd54534reduce_sparse_csr_dim0_cuda_kernelIN3c108BFloat16EiNS1_14ReductionAddOpIfEEfEEvPT2_PKT0_lPKT_SB_lT1_)
        /*0e3c*/ 	.word	0x00000000


	//----- nvinfo : EIATTR_REGCOUNT
	.align		4
.L_811:
        /*0e40*/ 	.byte	0x04, 0x2f
        /*0e42*/ 	.short	(.L_813 - .L_812)
	.align		4
.L_812:
        /*0e44*/ 	.word	index@(_ZN2at6native55_GLOBAL__N__0955718d_22_SparseCsrTensorMath_cu_868dd54534reduce_sparse_csr_dim0_cuda_kernelIN3c108BFloat16ElNS1_14ReductionAddOpIfEEfEEvPT2_PKT0_lPKT_SB_lT1_)
        /*0e48*/ 	.word	0x00000016


	//----- nvinfo : EIATTR_FRAME_SIZE
	.align		4
.L_813:
        /*0e4c*/ 	.byte	0x04, 0x11
        /*0e4e*/ 	.short	(.L_815 - .L_814)
	.align		4
.L_814:
        /*0e50*/ 	.word	index@(_ZN2at6native55_GLOBAL__N__0955718d_22_SparseCsrTensorMath_cu_868dd54534reduce_sparse_csr_dim0_cuda_kernelIN3c108BFloat16ElNS1_14ReductionAddOpIfEEfEEvPT2_PKT0_lPKT_SB_lT1_)
        /*0e54*/ 	.word	0x00000000


	//----- nvinfo : EIATTR_REGCOUNT
	.align		4
.L_815:
        /*0e58*/ 	.byte	0x04, 0x2f
        /*0e5a*/ 	.short	(.L_817 - .L_816)
	.align		4
.L_816:
        /*0e5c*/ 	.word	index@(_ZN2at6native55_GLOBAL__N__0955718d_22_SparseCsrTensorMath_cu_868dd54534reduce_sparse_csr_dim1_cuda_kernelIN3c108BFloat16EiNS1_14ReductionAddOpIfEEfEEvPT2_PKT_PKT0_SE_lT1_)
        /*0e60*/ 	.word	0x0000001c


	//----- nvinfo : EIATTR_FRAME_SIZE
	.align		4
.L_817:
        /*0e64*/ 	.byte	0x04, 0x11
        /*0e66*/ 	.short	(.L_819 - .L_818)
	.align		4
.L_818:
        /*0e68*/ 	.word	index@(_ZN2at6native55_GLOBAL__N__0955718d_22_SparseCsrTensorMath_cu_868dd54534reduce_sparse_csr_dim1_cuda_kernelIN3c108BFloat16EiNS1_14ReductionAddOpIfEEfEEvPT2_PKT_PKT0_SE_lT1_)
        /*0e6c*/ 	.word	0x00000000


	//----- nvinfo : EIATTR_REGCOUNT
	.align		4
.L_819:
        /*0e70*/ 	.byte	0x04, 0x2f
        /*0e72*/ 	.short	(.L_821 - .L_820)
	.align		4
.L_820:
        /*0e74*/ 	.word	index@(_ZN2at6native55_GLOBAL__N__0955718d_22_SparseCsrTensorMath_cu_868dd54534reduce_sparse_csr_dim1_cuda_kernelIN3c108BFloat16ElNS1_14ReductionAddOpIfEEfEEvPT2_PKT_PKT0_SE_lT1_)
        /*0e78*/ 	.word	0x0000001d


	//----- nvinfo : EIATTR_FRAME_SIZE
	.align		4
.L_821:
        /*0e7c*/ 	.byte	0x04, 0x11
        /*0e7e*/ 	.short	(.L_823 - .L_822)
	.align		4
.L_822:
        /*0e80*/ 	.word	index@(_ZN2at6native55_GLOBAL__N__0955718d_22_SparseCsrTensorMath_cu_868dd54534reduce_sparse_csr_dim1_cuda_kernelIN3c108BFloat16ElNS1_14ReductionAddOpIfEEfEEvPT2_PKT_PKT0_SE_lT1_)
        /*0e84*/ 	.word	0x00000000


	//----- nvinfo : EIATTR_REGCOUNT
	.align		4
.L_823:
        /*0e88*/ 	.byte	0x04, 0x2f
        /*0e8a*/ 	.short	(.L_825 - .L_824)
	.align		4
.L_824:
        /*0e8c*/ 	.word	index@(_ZN2at6native55_GLOBAL__N__0955718d_22_SparseCsrTensorMath_cu_868dd54534reduce_sparse_csr_dim0_cuda_kernelIhiNS1_14ReductionMulOpIhEElEEvPT2_PKT0_lPKT_S9_lT1_)
        /*0e90*/ 	.word	0x00000013


	//----- nvinfo : EIATTR_FRAME_SIZE
	.align		4
.L_825:
        /*0e94*/ 	.byte	0x04, 0x11
        /*0e96*/ 	.short	(.L_827 - .L_826)
	.align		4
.L_826:
        /*0e98*/ 	.word	index@(_ZN2at6native55_GLOBAL__N__0955718d_22_SparseCsrTensorMath_cu_868dd54534reduce_sparse_csr_dim0_cuda_kernelIhiNS1_14ReductionMulOpIhEElEEvPT2_PKT0_lPKT_S9_lT1_)
        /*0e9c*/ 	.word	0x00000000


	//----- nvinfo : EIATTR_REGCOUNT
	.align		4
.L_827:
        /*0ea0*/ 	.byte	0x04, 0x2f
        /*0ea2*/ 	.short	(.L_829 - .L_828)
	.align		4
.L_828:
        /*0ea4*/ 	.word	index@(_ZN2at6native55_GLOBAL__N__0955718d_22_SparseCsrTensorMath_cu_868dd54534reduce_sparse_csr_dim0_cuda_kernelIhlNS1_14ReductionMulOpIhEElEEvPT2_PKT0_lPKT_S9_lT1_)
        /*0ea8*/ 	.word	0x00000016


	//----- nvinfo : EIATTR_FRAME_SIZE
	.align		4
.L_829:
        /*0eac*/ 	.byte	0x04, 0x11
        /*0eae*/ 	.short	(.L_831 - .L_830)
	.align		4
.L_830:
        /*0eb0*/ 	.word	index@(_ZN2at6native55_GLOBAL__N__0955718d_22_SparseCsrTensorMath_cu_868dd54534reduce_sparse_csr_dim0_cuda_kernelIhlNS1_14ReductionMulOpIhEElEEvPT2_PKT0_lPKT_S9_lT1_)
        /*0eb4*/ 	.word	0x00000000


	//----- nvinfo : EIATTR_REGCOUNT
	.align		4
.L_831:
        /*0eb8*/ 	.byte	0x04, 0x2f
        /*0eba*/ 	.short	(.L_833 - .L_832)
	.align		4
.L_832:
        /*0ebc*/ 	.word	index@(_ZN2at6native55_GLOBAL__N__0955718d_22_SparseCsrTensorMath_cu_868dd54534reduce_sparse_csr_dim1_cuda_kernelIhiNS1_14ReductionMulOpIhEElEEvPT2_PKT_PKT0_SC_lT1_)
        /*0ec0*/ 	.word	0x0000001c


	//----- nvinfo : EIATTR_FRAME_SIZE
	.align		4
.L_833:
        /*0ec4*/ 	.byte	0x04, 0x11
        /*0ec6*/ 	.short	(.L_835 - .L_834)
	.align		4
.L_834:
        /*0ec8*/ 	.word	index@(_ZN2at6native55_GLOBAL__N__0955718d_22_SparseCsrTensorMath_cu_868dd54534reduce_sparse_csr_dim1_cuda_kernelIhiNS1_14ReductionMulOpIhEElEEvPT2_PKT_PKT0_SC_lT1_)
        /*0ecc*/ 	.word	0x00000000


	//----- nvinfo : EIATTR_REGCOUNT
	.align		4
.L_835:
        /*0ed0*/ 	.byte	0x04, 0x2f
        /*0ed2*/ 	.short	(.L_837 - .L_836)
	.align		4
.L_836:
        /*0ed4*/ 	.word	index@(_ZN2at6native55_GLOBAL__N__0955718d_22_SparseCsrTensorMath_cu_868dd54534reduce_sparse_csr_dim1_cuda_kernelIhlNS1_14ReductionMulOpIhEElEEvPT2_PKT_PKT0_SC_lT1_)
        /*0ed8*/ 	.word	0x00000012


	//----- nvinfo : EIATTR_FRAME_SIZE
	.align		4
.L_837:
        /*0edc*/ 	.byte	0x04, 0x11
        /*0ede*/ 	.short	(.L_839 - .L_838)
	.align		4
.L_838:
        /*0ee0*/ 	.word	index@(_ZN2at6native55_GLOBAL__N__0955718d_22_SparseCsrTensorMath_cu_868dd54534reduce_sparse_csr_dim1_cuda_kernelIhlNS1_14ReductionMulOpIhEElEEvPT2_PKT_PKT0_SC_lT1_)
        /*0ee4*/ 	.word	0x00000000


	//----- nvinfo : EIATTR_REGCOUNT
	.align		4
.L_839:
        /*0ee8*/ 	.byte	0x04, 0x2f
        /*0eea*/ 	.short	(.L_841 - .L_840)
	.align		4
.L_840:
        /*0eec*/ 	.word	index@(_ZN2at6native55_GLOBAL__N__0955718d_22_SparseCsrTensorMath_cu_868dd54534reduce_sparse_csr_dim0_cuda_kernelIaiNS1_14ReductionMulOpIaEElEEvPT2_PKT0_lPKT_S9_lT1_)
        /*0ef0*/ 	.word	0x00000018


	//----- nvinfo : EIATTR_FRAME_SIZE
	.align		4
.L_841:
        /*0ef4*/ 	.byte	0x04, 0x11
        /*0ef6*/ 	.short	(.L_843 - .L_842)
	.align		4
.L_842:
        /*0ef8*/ 	.word	index@(_ZN2at6native55_GLOBAL__N__0955718d_22_SparseCsrTensorMath_cu_868dd54534reduce_sparse_csr_dim0_cuda_kernelIaiNS1_14ReductionMulOpIaEElEEvPT2_PKT0_lPKT_S9_lT1_)
        /*0efc*/ 	.word	0x00000000


	//----- nvinfo : EIATTR_REGCOUNT
	.align		4
.L_843:
        /*0f00*/ 	.byte	0x04, 0x2f
        /*0f02*/ 	.short	(.L_845 - .L_844)
	.align		4
.L_844:
        /*0f04*/ 	.word	index@(_ZN2at6native55_GLOBAL__N__0955718d_22_SparseCsrTensorMath_cu_868dd54534reduce_sparse_csr_dim0_cuda_kernelIalNS1_14ReductionMulOpIaEElEEvPT2_PKT0_lPKT_S9_lT1_)
        /*0f08*/ 	.word	0x00000017


	//----- nvinfo : EIATTR_FRAME_SIZE
	.align		4
.L_845:
        /*0f0c*/ 	.byte	0x04, 0x11
        /*0f0e*/ 	.short	(.L_847 - .L_846)
	.align		4
.L_846:
        /*0f10*/ 	.word	index@(_ZN2at6native55_GLOBAL__N__0955718d_22_SparseCsrTensorMath_cu_868dd54534reduce_sparse_csr_dim0_cuda_kernelIalNS1_14ReductionMulOpIaEElEEvPT2_PKT0_lPKT_S9_lT1_)
        /*0f14*/ 	.word	0x00000000


	//----- nvinfo : EIATTR_REGCOUNT
	.align		4
.L_847:
        /*0f18*/ 	.byte	0x04, 0x2f
        /*0f1a*/ 	.short	(.L_849 - .L_848)
	.align		4
.L_848:
        /*0f1c*/ 	.word	index@(_ZN2at6native55_GLOBAL__N__0955718d_22_SparseCsrTensorMath_cu_868dd54534reduce_sparse_csr_dim1_cuda_kernelIaiNS1_14ReductionMulOpIaEElEEvPT2_PKT_PKT0_SC_lT1_)
        /*0f20*/ 	.word	0x0000001c


	//----- nvinfo : EIATTR_FRAME_SIZE
	.align		4
.L_849:
        /*0f24*/ 	.byte	0x04, 0x11
        /*0f26*/ 	.short	(.L_851 - .L_850)
	.align		4
.L_850:
        /*0f28*/ 	.word	index@(_ZN2at6native55_GLOBAL__N__0955718d_22_SparseCsrTensorMath_cu_868dd54534reduce_sparse_csr_dim1_cuda_kernelIaiNS1_14ReductionMulOpIaEElEEvPT2_PKT_PKT0_SC_lT1_)
        /*0f2c*/ 	.word	0x00000000


	//----- nvinfo : EIATTR_REGCOUNT
	.align		4
.L_851:
        /*0f30*/ 	.byte	0x04, 0x2f
        /*0f32*/ 	.short	(.L_853 - .L_852)
	.align		4
.L_852:
        /*0f34*/ 	.word	index@(_ZN2at6native55_GLOBAL__N__0955718d_22_SparseCsrTensorMath_cu_868dd54534reduce_sparse_csr_dim1_cuda_kernelIalNS1_14ReductionMulOpIaEElEEvPT2_PKT_PKT0_SC_lT1_)
        /*0f38*/ 	.word	0x00000012


	//----- nvinfo : EIATTR_FRAME_SIZE
	.align		4
.L_853:
        /*0f3c*/ 	.byte	0x04, 0x11
        /*0f3e*/ 	.short	(.L_855 - .L_854)
	.align		4
.L_854:
        /*0f40*/ 	.word	index@(_ZN2at6native55_GLOBAL__N__0955718d_22_SparseCsrTensorMath_cu_868dd54534reduce_sparse_csr_dim1_cuda_kernelIalNS1_14ReductionMulOpIaEElEEvPT2_PKT_PKT0_SC_lT1_)
        /*0f44*/ 	.word	0x00000000


	//----- nvinfo : EIATTR_REGCOUNT
	.align		4
.L_855:
        /*0f48*/ 	.byte	0x04, 0x2f
        /*0f4a*/ 	.short	(.L_857 - .L_856)
	.align		4
.L_856:
        /*0f4c*/ 	.word	index@(_ZN2at6native55_GLOBAL__N__0955718d_22_SparseCsrTensorMath_cu_868dd54534reduce_sparse_csr_dim0_cuda_kernelIiiNS1_14ReductionMulOpIiEElEEvPT2_PKT0_lPKT_S9_lT1_)
        /*0f50*/ 	.word	0x00000018


	//----- nvinfo : EIATTR_FRAME_SIZE
	.align		4
.L_857:
        /*0f54*/ 	.byte	0x04, 0x11
        /*0f56*/ 	.short	(.L_859 - .L_858)
	.align		4
.L_858:
        /*0f58*/ 	.word	index@(_ZN2at6native55_GLOBAL__N__0955718d_22_SparseCsrTensorMath_cu_868dd54534reduce_sparse_csr_dim0_cuda_kernelIiiNS1_14ReductionMulOpIiEElEEvPT2_PKT0_lPKT_S9_lT1_)
        /*0f5c*/ 	.word	0x00000000


	//----- nvinfo : EIATTR_REGCOUNT
	.align		4
.L_859:
        /*0f60*/ 	.byte	0x04, 0x2f
        /*0f62*/ 	.short	(.L_861 - .L_860)
	.align		4
.L_860:
        /*0f64*/ 	.word	index@(_ZN2at6native55_GLOBAL__N__0955718d_22_SparseCsrTensorMath_cu_868dd54534reduce_sparse_csr_dim0_cuda_kernelIilNS1_14ReductionMulOpIiEElEEvPT2_PKT0_lPKT_S9_lT1_)
        /*0f68*/ 	.word	0x0000001a


	//----- nvinfo : EIATTR_FRAME_SIZE
	.align		4
.L_861:
        /*0f6c*/ 	.byte	0x04, 0x11
        /*0f6e*/ 	.short	(.L_863 - .L_862)
	.align		4
.L_862:
        /*0f70*/ 	.word	index@(_ZN2at6native55_GLOBAL__N__0955718d_22_SparseCsrTensorMath_cu_868dd54534reduce_sparse_csr_dim0_cuda_kernelIilNS1_14ReductionMulOpIiEElEEvPT2_PKT0_lPKT_S9_lT1_)
        /*0f74*/ 	.word	0x00000000


	//----- nvinfo : EIATTR_REGCOUNT
	.align		4
.L_863:
        /*0f78*/ 	.byte	0x04, 0x2f
        /*0f7a*/ 	.short	(.L_865 - .L_864)
	.align		4
.L_864:
        /*0f7c*/ 	.word	index@(_ZN2at6native55_GLOBAL__N__0955718d_22_SparseCsrTensorMath_cu_868dd54534reduce_sparse_csr_dim1_cuda_kernelIiiNS1_14ReductionMulOpIiEElEEvPT2_PKT_PKT0_SC_lT1_)
        /*0f80*/ 	.word	0x0000001f


	//----- nvinfo : EIATTR_FRAME_SIZE
	.align		4
.L_865:
        /*0f84*/ 	.byte	0x04, 0x11
        /*0f86*/ 	.short	(.L_867 - .L_866)
	.align		4
.L_866:
        /*0f88*/ 	.word	index@(_ZN2at6native55_GLOBAL__N__0955718d_22_SparseCsrTensorMath_cu_868dd54534reduce_sparse_csr_dim1_cuda_kernelIiiNS1_14ReductionMulOpIiEElEEvPT2_PKT_PKT0_SC_lT1_)
        /*0f8c*/ 	.word	0x00000000


	//----- nvinfo : EIATTR_REGCOUNT
	.align		4
.L_867:
        /*0f90*/ 	.byte	0x04, 0x2f
        /*0f92*/ 	.short	(.L_869 - .L_868)
	.align		4
.L_868:
        /*0f94*/ 	.word	index@(_ZN2at6native55_GLOBAL__N__0955718d_22_SparseCsrTensorMath_cu_868dd54534reduce_sparse_csr_dim1_cuda_kernelIilNS1_14ReductionMulOpIiEElEEvPT2_PKT_PKT0_SC_lT1_)
        /*0f98*/ 	.word	0x00000013


	//----- nvinfo : EIATTR_FRAME_SIZE
	.align		4
.L_869:
        /*0f9c*/ 	.byte	0x04, 0x11
        /*0f9e*/ 	.short	(.L_871 - .L_870)
	.align		4
.L_870:
        /*0fa0*/ 	.word	index@(_ZN2at6native55_GLOBAL__N__0955718d_22_SparseCsrTensorMath_cu_868dd54534reduce_sparse_csr_dim1_cuda_kernelIilNS1_14ReductionMulOpIiEElEEvPT2_PKT_PKT0_SC_lT1_)
        /*0fa4*/ 	.word	0x00000000


	//----- nvinfo : EIATTR_REGCOUNT
	.align		4
.L_871:
        /*0fa8*/ 	.byte	0x04, 0x2f
        /*0faa*/ 	.short	(.L_873 - .L_872)
	.align		4
.L_872:
        /*0fac*/ 	.word	index@(_ZN2at6native55_GLOBAL__N__0955718d_22_SparseCsrTensorMath_cu_868dd54534reduce_sparse_csr_dim0_cuda_kernelIliNS1_14ReductionMulOpIlEElEEvPT2_PKT0_lPKT_S9_lT1_)
        /*0fb0*/ 	.word	0x00000018


	//----- nvinfo : EIATTR_FRAME_SIZE
	.align		4
.L_873:
        /*0fb4*/ 	.byte	0x04, 0x11
        /*0fb6*/ 	.short	(.L_875 - .L_874)
	.align		4
.L_874:
        /*0fb8*/ 	.word	index@(_ZN2at6native55_GLOBAL__N__0955718d_22_SparseCsrTensorMath_cu_868dd54534reduce_sparse_csr_dim0_cuda_kernelIliNS1_14ReductionMulOpIlEElEEvPT2_PKT0_lPKT_S9_lT1_)
        /*0fbc*/ 	.word	0x00000000


	//----- nvinfo : EIATTR_REGCOUNT
	.align		4
.L_875:
        /*0fc0*/ 	.byte	0x04, 0x2f
        /*0fc2*/ 	.short	(.L_877 - .L_876)
	.align		4
.L_876:
        /*0fc4*/ 	.word	index@(_ZN2at6native55_GLOBAL__N__0955718d_22_SparseCsrTensorMath_cu_868dd54534reduce_sparse_csr_dim0_cuda_kernelIllNS1_14ReductionMulOpIlEElEEvPT2_PKT0_lPKT_S9_lT1_)
        /*0fc8*/ 	.word	0x0000001a


	//----- nvinfo : EIATTR_FRAME_SIZE
	.align		4
.L_877:
        /*0fcc*/ 	.byte	0x04, 0x11
        /*0fce*/ 	.short	(.L_879 - .L_878)
	.align		4
.L_878:
        /*0fd0*/ 	.word	index@(_ZN2at6native55_GLOBAL__N__0955718d_22_SparseCsrTensorMath_cu_868dd54534reduce_sparse_csr_dim0_cuda_kernelIllNS1_14ReductionMulOpIlEElEEvPT2_PKT0_lPKT_S9_lT1_)
        /*0fd4*/ 	.word	0x00000000


	//----- nvinfo : EIATTR_REGCOUNT
	.align		4
.L_879:
        /*0fd8*/ 	.byte	0x04, 0x2f
        /*0fda*/ 	.short	(.L_881 - .L_880)
	.align		4
.L_880:
        /*0fdc*/ 	.word	index@(_ZN2at6native55_GLOBAL__N__0955718d_22_SparseCsrTensorMath_cu_868dd54534reduce_sparse_csr_dim1_cuda_kernelIliNS1_14ReductionMulOpIlEElEEvPT2_PKT_PKT0_SC_lT1_)
        /*0fe0*/ 	.word	0x0000001c


	//----- nvinfo : EIATTR_FRAME_SIZE
	.align		4
.L_881:
        /*0fe4*/ 	.byte	0x04, 0x11
        /*0fe6*/ 	.short	(.L_883 - .L_882)
	.align		4
.L_882:
        /*0fe8*/ 	.word	index@(_ZN2at6native55_GLOBAL__N__0955718d_22_SparseCsrTensorMath_cu_868dd54534reduce_sparse_csr_dim1_cuda_kernelIliNS1_14ReductionMulOpIlEElEEvPT2_PKT_PKT0_SC_lT1_)
        /*0fec*/ 	.word	0x00000000


	//----- nvinfo : EIATTR_REGCOUNT
	.align		4
.L_883:
        /*0ff0*/ 	.byte	0x04, 0x2f
        /*0ff2*/ 	.short	(.L_885 - .L_884)
	.align		4
.L_884:
        /*0ff4*/ 	.word	index@(_ZN2at6native55_GLOBAL__N__0955718d_22_SparseCsrTensorMath_cu_868dd54534reduce_sparse_csr_dim1_cuda_kernelIllNS1_14ReductionMulOpIlEElEEvPT2_PKT_PKT0_SC_lT1_)
        /*0ff8*/ 	.word	0x00000018


	//----- nvinfo : EIATTR_FRAME_SIZE
	.align		4
.L_885:
        /*0ffc*/ 	.byte	0x04, 0x11
        /*0ffe*/ 	.short	(.L_887 - .L_886)
	.align		4
.L_886:
        /*1000*/ 	.word	index@(_ZN2at6native55_GLOBAL__N__0955718d_22_SparseCsrTensorMath_cu_868dd54534reduce_sparse_csr_dim1_cuda_kernelIllNS1_14ReductionMulOpIlEElEEvPT2_PKT_PKT0_SC_lT1_)
        /*1004*/ 	.word	0x00000000


	//----- nvinfo : EIATTR_REGCOUNT
	.align		4
.L_887:
        /*1008*/ 	.byte	0x04, 0x2f
        /*100a*/ 	.short	(.L_889 - .L_888)
	.align		4
.L_888:
        /*100c*/ 	.word	index@(_ZN2at6native55_GLOBAL__N__0955718d_22_SparseCsrTensorMath_cu_868dd54534reduce_sparse_csr_dim0_cuda_kernelIsiNS1_14ReductionMulOpIsEElEEvPT2_PKT0_lPKT_S9_lT1_)
        /*1010*/ 	.word	0x00000016


	//----- nvinfo : EIATTR_FRAME_SIZE
	.align		4
.L_889:
        /*1014*/ 	.byte	0x04, 0x11
        /*1016*/ 	.short	(.L_891 - .L_890)
	.align		4
.L_890:
        /*1018*/ 	.word	index@(_ZN2at6native55_GLOBAL__N__0955718d_22_SparseCsrTensorMath_cu_868dd54534reduce_sparse_csr_dim0_cuda_kernelIsiNS1_14ReductionMulOpIsEElEEvPT2_PKT0_lPKT_S9_lT1_)
        /*101c*/ 	.word	0x00000000


	//----- nvinfo : EIATTR_REGCOUNT
	.align		4
.L_891:
        /*1020*/ 	.byte	0x04, 0x2f
        /*1022*/ 	.short	(.L_893 - .L_892)
	.align		4
.L_892:
        /*1024*/ 	.word	index@(_ZN2at6native55_GLOBAL__N__0955718d_22_SparseCsrTensorMath_cu_868dd54534reduce_sparse_csr_dim0_cuda_kernelIslNS1_14ReductionMulOpIsEElEEvPT2_PKT0_lPKT_S9_lT1_)
        /*1028*/ 	.word	0x00000018


	//----- nvinfo : EIATTR_FRAME_SIZE
	.align		4
.L_893:
        /*102c*/ 	.byte	0x04, 0x11
        /*102e*/ 	.short	(.L_895 - .L_894)
	.align		4
.L_894:
        /*1030*/ 	.word	index@(_ZN2at6native55_GLOBAL__N__0955718d_22_SparseCsrTensorMath_cu_868dd54534reduce_sparse_csr_dim0_cuda_kernelIslNS1_14ReductionMulOpIsEElEEvPT2_PKT0_lPKT_S9_lT1_)
        /*1034*/ 	.word	0x00000000


	//----- nvinfo : EIATTR_REGCOUNT
	.align		4
.L_895:
        /*1038*/ 	.byte	0x04, 0x2f
        /*103a*/ 	.short	(.L_897 - .L_896)
	.align		4
.L_896:
        /*103c*/ 	.word	index@(_ZN2at6native55_GLOBAL__N__0955718d_22_SparseCsrTensorMath_cu_868dd54534reduce_sparse_csr_dim1_cuda_kernelIsiNS1_14ReductionMulOpIsEElEEvPT2_PKT_PKT0_SC_lT1_)
        /*1040*/ 	.word	0x0000001c


	//----- nvinfo : EIATTR_FRAME_SIZE
	.align		4
.L_897:
        /*1044*/ 	.byte	0x04, 0x11
        /*1046*/ 	.short	(.L_899 - .L_898)
	.align		4
.L_898:
        /*1048*/ 	.word	index@(_ZN2at6native55_GLOBAL__N__0955718d_22_SparseCsrTensorMath_cu_868dd54534reduce_sparse_csr_dim1_cuda_kernelIsiNS1_14ReductionMulOpIsEElEEvPT2_PKT_PKT0_SC_lT1_)
        /*104c*/ 	.word	0x00000000


	//----- nvinfo : EIATTR_REGCOUNT
	.align		4
.L_899:
        /*1050*/ 	.byte	0x04, 0x2f
        /*1052*/ 	.short	(.L_901 - .L_900)
	.align		4
.L_900:
        /*1054*/ 	.word	index@(_ZN2at6native55_GLOBAL__N__0955718d_22_SparseCsrTensorMath_cu_868dd54534reduce_sparse_csr_dim1_cuda_kernelIslNS1_14ReductionMulOpIsEElEEvPT2_PKT_PKT0_SC_lT1_)
        /*1058*/ 	.word	0x00000011


	//----- nvinfo : EIATTR_FRAME_SIZE
	.align		4
.L_901:
        /*105c*/ 	.byte	0x04, 0x11
        /*105e*/ 	.short	(.L_903 - .L_902)
	.align		4
.L_902:
        /*1060*/ 	.word	index@(_ZN2at6native55_GLOBAL__N__0955718d_22_SparseCsrTensorMath_cu_868dd54534reduce_sparse_csr_dim1_cuda_kernelIslNS1_14ReductionMulOpIsEElEEvPT2_PKT_PKT0_SC_lT1_)
        /*1064*/ 	.word	0x00000000


	//----- nvinfo : EIATTR_REGCOUNT
	.align		4
.L_903:
        /*1068*/ 	.byte	0x04, 0x2f
        /*106a*/ 	.short	(.L_905 - .L_904)
	.align		4
.L_904:
        /*106c*/ 	.word	index@(_ZN2at6native55_GLOBAL__N__0955718d_22_SparseCsrTensorMath_cu_868dd54534reduce_sparse_csr_dim0_cuda_kernelIdiNS1_14ReductionMulOpIdEEdEEvPT2_PKT0_lPKT_S9_lT1_)
        /*1070*/ 	.word	0x00000017


	//----- nvinfo : EIATTR_FRAME_SIZE
	.align		4
.L_905:
        /*1074*/ 	.byte	0x04, 0x11
        /*1076*/ 	.short	(.L_907 - .L_906)
	.align		4
.L_906:
        /*1078*/ 	.word	index@(_ZN2at6native55_GLOBAL__N__0955718d_22_SparseCsrTensorMath_cu_868dd54534reduce_sparse_csr_dim0_cuda_kernelIdiNS1_14ReductionMulOpIdEEdEEvPT2_PKT0_lPKT_S9_lT1_)
        /*107c*/ 	.word	0x00000000


	//----- nvinfo : EIATTR_REGCOUNT
	.align		4
.L_907:
        /*1080*/ 	.byte	0x04, 0x2f
        /*1082*/ 	.short	(.L_909 - .L_908)
	.align		4
.L_908:
        /*1084*/ 	.word	index@(_ZN2at6native55_GLOBAL__N__0955718d_22_SparseCsrTensorMath_cu_868dd54534reduce_sparse_csr_dim0_cuda_kernelIdlNS1_14ReductionMulOpIdEEdEEvPT2_PKT0_lPKT_S9_lT1_)
        /*1088*/ 	.word	0x00000018


	//----- nvinfo : EIATTR_FRAME_SIZE
	.align		4
.L_909:
        /*108c*/ 	.byte	0x04, 0x11
        /*108e*/ 	.short	(.L_911 - .L_910)
	.align		4
.L_910:
        /*1090*/ 	.word	index@(_ZN2at6native55_GLOBAL__N__0955718d_22_SparseCsrTensorMath_cu_868dd54534reduce_sparse_csr_dim0_cuda_kernelIdlNS1_14ReductionMulOpIdEEdEEvPT2_PKT0_lPKT_S9_lT1_)
        /*1094*/ 	.word	0x00000000


	//----- nvinfo : EIATTR_REGCOUNT
	.align		4
.L_911:
        /*1098*/ 	.byte	0x04, 0x2f
        /*109a*/ 	.short	(.L_913 - .L_912)
	.align		4
.L_912:
        /*109c*/ 	.word	index@(_ZN2at6native55_GLOBAL__N__0955718d_22_SparseCsrTensorMath_cu_868dd54534reduce_sparse_csr_dim1_cuda_kernelIdiNS1_14ReductionMulOpIdEEdEEvPT2_PKT_PKT0_SC_lT1_)
        /*10a0*/ 	.word	0x0000001c


	//----- nvinfo : EIATTR_FRAME_SIZE
	.align		4
.L_913:
        /*10a4*/ 	.byte	0x04, 0x11
        /*10a6*/ 	.short	(.L_915 - .L_914)
	.align		4
.L_914:
        /*10a8*/ 	.word	index@(_ZN2at6native55_GLOBAL__N__0955718d_22_SparseCsrTensorMath_cu_868dd54534reduce_sparse_csr_dim1_cuda_kernelIdiNS1_14ReductionMulOpIdEEdEEvPT2_PKT_PKT0_SC_lT1_)
        /*10ac*/ 	.word	0x00000000


	//----- nvinfo : EIATTR_REGCOUNT
	.align		4
.L_915:
        /*10b0*/ 	.byte	0x04, 0x2f
        /*10b2*/ 	.short	(.L_917 - .L_916)
	.align		4
.L_916:
        /*10b4*/ 	.word	index@(_ZN2at6native55_GLOBAL__N__0955718d_22_SparseCsrTensorMath_cu_868dd54534reduce_sparse_csr_dim1_cuda_kernelIdlNS1_14ReductionMulOpIdEEdEEvPT2_PKT_PKT0_SC_lT1_)
        /*10b8*/ 	.word	0x0000001e


	//----- nvinfo : EIATTR_FRAME_SIZE
	.align		4
.L_917:
        /*10bc*/ 	.byte	0x04, 0x11
        /*10be*/ 	.short	(.L_919 - .L_918)
	.align		4
.L_918:
        /*10c0*/ 	.word	index@(_ZN2at6native55_GLOBAL__N__0955718d_22_SparseCsrTensorMath_cu_868dd54534reduce_sparse_csr_dim1_cuda_kernelIdlNS1_14ReductionMulOpIdEEdEEvPT2_PKT_PKT0_SC_lT1_)
        /*10c4*/ 	.word	0x00000000


	//----- nvinfo : EIATTR_REGCOUNT
	.align		4
.L_919:
        /*10c8*/ 	.byte	0x04, 0x2f
        /*10ca*/ 	.short	(.L_921 - .L_920)
	.align		4
.L_920:
        /*10cc*/ 	.word	index@(_ZN2at6native55_GLOBAL__N__0955718d_22_SparseCsrTensorMath_cu_868dd54534reduce_sparse_csr_dim0_cuda_kernelIfiNS1_14ReductionMulOpIfEEfEEvPT2_PKT0_lPKT_S9_lT1_)
        /*10d0*/ 	.word	0x00000016


	//----- nvinfo : EIATTR_FRAME_SIZE
	.align		4
.L_921:
        /*10d4*/ 	.byte	0x04, 0x11
        /*10d6*/ 	.short	(.L_923 - .L_922)
	.align		4
.L_922:
        /*10d8*/ 	.word	index@(_ZN2at6native55_GLOBAL__N__0955718d_22_SparseCsrTensorMath_cu_868dd54534reduce_sparse_csr_dim0_cuda_kernelIfiNS1_14ReductionMulOpIfEEfEEvPT2_PKT0_lPKT_S9_lT1_)
        /*10dc*/ 	.word	0x00000000


	//----- nvinfo : EIATTR_REGCOUNT
	.align		4
.L_923:
        /*10e0*/ 	.byte	0x04, 0x2f
        /*10e2*/ 	.short	(.L_925 - .L_924)
	.align		4
.L_924:
        /*10e4*/ 	.word	index@(_ZN2at6native55_GLOBAL__N__0955718d_22_SparseCsrTensorMath_cu_868dd54534reduce_sparse_csr_dim0_cuda_kernelIflNS1_14ReductionMulOpIfEEfEEvPT2_PKT0_lPKT_S9_lT1_)
        /*10e8*/ 	.word	0x00000016


	//----- nvinfo : EIATTR_FRAME_SIZE
	.align		4
.L_925:
        /*10ec*/ 	.byte	0x04, 0x11
        /*10ee*/ 	.short	(.L_927 - .L_926)
	.align		4
.L_926:
        /*10f0*/ 	.word	index@(_ZN2at6native55_GLOBAL__N__0955718d_22_SparseCsrTensorMath_cu_868dd54534reduce_sparse_csr_dim0_cuda_kernelIflNS1_14ReductionMulOpIfEEfEEvPT2_PKT0_lPKT_S9_lT1_)
        /*10f4*/ 	.word	0x00000000


	//----- nvinfo : EIATTR_REGCOUNT
	.align		4
.L_927:
        /*10f8*/ 	.byte	0x04, 0x2f
        /*10fa*/ 	.short	(.L_929 - .L_928)
	.align		4
.L_928:
        /*10fc*/ 	.word	index@(_ZN2at6native55_GLOBAL__N__0955718d_22_SparseCsrTensorMath_cu_868dd54534reduce_sparse_csr_dim1_cuda_kernelIfiNS1_14ReductionMulOpIfEEfEEvPT2_PKT_PKT0_SC_lT1_)
        /*1100*/ 	.word	0x0000001f


	//----- nvinfo : EIATTR_FRAME_SIZE
	.align		4
.L_929:
        /*1104*/ 	.byte	0x04, 0x11
        /*1106*/ 	.short	(.L_931 - .L_930)
	.align		4
.L_930:
        /*1108*/ 	.word	index@(_ZN2at6native55_GLOBAL__N__0955718d_22_SparseCsrTensorMath_cu_868dd54534reduce_sparse_csr_dim1_cuda_kernelIfiNS1_14ReductionMulOpIfEEfEEvPT2_PKT_PKT0_SC_lT1_)
        /*110c*/ 	.word	0x00000000


	//----- nvinfo : EIATTR_REGCOUNT
	.align		4
.L_931:
        /*1110*/ 	.byte	0x04, 0x2f
        /*1112*/ 	.short	(.L_933 - .L_932)
	.align		4
.L_932:
        /*1114*/ 	.word	index@(_ZN2at6native55_GLOBAL__N__0955718d_22_SparseCsrTensorMath_cu_868dd54534reduce_sparse_csr_dim1_cuda_kernelIflNS1_14ReductionMulOpIfEEfEEvPT2_PKT_PKT0_SC_lT1_)
        /*1118*/ 	.word	0x0000001e


	//----- nvinfo : EIATTR_FRAME_SIZE
	.align		4
.L_933:
        /*111c*/ 	.byte	0x04, 0x11
        /*111e*/ 	.short	(.L_935 - .L_934)
	.align		4
.L_934:
        /*1120*/ 	.word	index@(_ZN2at6native55_GLOBAL__N__0955718d_22_SparseCsrTensorMath_cu_868dd54534reduce_sparse_csr_dim1_cuda_kernelIflNS1_14ReductionMulOpIfEEfEEvPT2_PKT_PKT0_SC_lT1_)
        /*1124*/ 	.word	0x00000000


	//----- nvinfo : EIATTR_REGCOUNT
	.align		4
.L_935:
        /*1128*/ 	.byte	0x04, 0x2f
        /*112a*/ 	.short	(.L_937 - .L_936)
	.align		4
.L_936:
        /*112c*/ 	.word	index@(_ZN2at6native55_GLOBAL__N__0955718d_22_SparseCsrTensorMath_cu_868dd54534reduce_sparse_csr_dim0_cuda_kernelIN3c107complexIdEEiNS1_14ReductionMulOpIS5_EES5_EEvPT2_PKT0_lPKT_SC_lT1_)
        /*1130*/ 	.word	0x0000001e


	//----- nvinfo : EIATTR_FRAME_SIZE
	.align		4
.L_937:
        /*1134*/ 	.byte	0x04, 0x11
        /*1136*/ 	.short	(.L_939 - .L_938)
	.align		4
.L_938:
        /*1138*/ 	.word	index@(_ZN2at6native55_GLOBAL__N__0955718d_22_SparseCsrTensorMath_cu_868dd54534reduce_sparse_csr_dim0_cuda_kernelIN3c107complexIdEEiNS1_14ReductionMulOpIS5_EES5_EEvPT2_PKT0_lPKT_SC_lT1_)
        /*113c*/ 	.word	0x00000000


	//----- nvinfo : EIATTR_REGCOUNT
	.align		4
.L_939:
        /*1140*/ 	.byte	0x04, 0x2f
        /*1142*/ 	.short	(.L_941 - .L_940)
	.align		4
.L_940:
        /*1144*/ 	.word	index@(_ZN2at6native55_GLOBAL__N__0955718d_22_SparseCsrTensorMath_cu_868dd54534reduce_sparse_csr_dim0_cuda_kernelIN3c107complexIdEElNS1_14ReductionMulOpIS5_EES5_EEvPT2_PKT0_lPKT_SC_lT1_)
        /*1148*/ 	.word	0x00000020


	//----- nvinfo : EIATTR_FRAME_SIZE
	.align		4
.L_941:
        /*114c*/ 	.byte	0x04, 0x11
        /*114e*/ 	.short	(.L_943 - .L_942)
	.align		4
.L_942:
        /*1150*/ 	.word	index@(_ZN2at6native55_GLOBAL__N__0955718d_22_SparseCsrTensorMath_cu_868dd54534reduce_sparse_csr_dim0_cuda_kernelIN3c107complexIdEElNS1_14ReductionMulOpIS5_EES5_EEvPT2_PKT0_lPKT_SC_lT1_)
        /*1154*/ 	.word	0x00000000


	//----- nvinfo : EIATTR_REGCOUNT
	.align		4
.L_943:
        /*1158*/ 	.byte	0x04, 0x2f
        /*115a*/ 	.short	(.L_945 - .L_944)
	.align		4
.L_944:
        /*115c*/ 	.word	index@(_ZN2at6native55_GLOBAL__N__0955718d_22_SparseCsrTensorMath_cu_868dd54534reduce_sparse_csr_dim1_cuda_kernelIN3c107complexIdEEiNS1_14ReductionMulOpIS5_EES5_EEvPT2_PKT_PKT0_SF_lT1_)
        /*1160*/ 	.word	0x00000020


	//----- nvinfo : EIATTR_FRAME_SIZE
	.align		4
.L_945:
        /*1164*/ 	.byte	0x04, 0x11
        /*1166*/ 	.short	(.L_947 - .L_946)
	.align		4
.L_946:
        /*1168*/ 	.word	index@(_ZN2at6native55_GLOBAL__N__0955718d_22_SparseCsrTensorMath_cu_868dd54534reduce_sparse_csr_dim1_cuda_kernelIN3c107complexIdEEiNS1_14ReductionMulOpIS5_EES5_EEvPT2_PKT_PKT0_SF_lT1_)
        /*116c*/ 	.word	0x00000000


	//----- nvinfo : EIATTR_REGCOUNT
	.align		4
.L_947:
        /*1170*/ 	.byte	0x04, 0x2f
        /*1172*/ 	.short	(.L_949 - .L_948)
	.align		4
.L_948:
        /*1174*/ 	.word	index@(_ZN2at6native55_GLOBAL__N__0955718d_22_SparseCsrTensorMath_cu_868dd54534reduce_sparse_csr_dim1_cuda_kernelIN3c107complexIdEElNS1_14ReductionMulOpIS5_EES5_EEvPT2_PKT_PKT0_SF_lT1_)
        /*1178*/ 	.word	0x00000020


	//----- nvinfo : EIATTR_FRAME_SIZE
	.align		4
.L_949:
        /*117c*/ 	.byte	0x04, 0x11
        /*117e*/ 	.short	(.L_951 - .L_950)
	.align		4
.L_950:
        /*1180*/ 	.word	index@(_ZN2at6native55_GLOBAL__N__0955718d_22_SparseCsrTensorMath_cu_868dd54534reduce_sparse_csr_dim1_cuda_kernelIN3c107complexIdEElNS1_14ReductionMulOpIS5_EES5_EEvPT2_PKT_PKT0_SF_lT1_)
        /*1184*/ 	.word	0x00000000


	//----- nvinfo : EIATTR_REGCOUNT
	.align		4
.L_951:
        /*1188*/ 	.byte	0x04, 0x2f
        /*118a*/ 	.short	(.L_953 - .L_952)
	.align		4
.L_952:
        /*118c*/ 	.word	index@(_ZN2at6native55_GLOBAL__N__0955718d_22_SparseCsrTensorMath_cu_868dd54534reduce_sparse_csr_dim0_cuda_kernelIN3c107complexIfEEiNS1_14ReductionMulOpIS5_EES5_EEvPT2_PKT0_lPKT_SC_lT1_)
        /*1190*/ 	.word	0x00000018


	//----- nvinfo : EIATTR_FRAME_SIZE
	.align		4
.L_953:
        /*1194*/ 	.byte	0x04, 0x11
        /*1196*/ 	.short	(.L_955 - .L_954)
	.align		4
.L_954:
        /*1198*/ 	.word	index@(_ZN2at6native55_GLOBAL__N__0955718d_22_SparseCsrTensorMath_cu_868dd54534reduce_sparse_csr_dim0_cuda_kernelIN3c107complexIfEEiNS1_14ReductionMulOpIS5_EES5_EEvPT2_PKT0_lPKT_SC_lT1_)
        /*119c*/ 	.word	0x00000000


	//----- nvinfo : EIATTR_REGCOUNT
	.align		4
.L_955:
        /*11a0*/ 	.byte	0x04, 0x2f
        /*11a2*/ 	.short	(.L_957 - .L_956)
	.align		4
.L_956:
        /*11a4*/ 	.word	index@(_ZN2at6native55_GLOBAL__N__0955718d_22_SparseCsrTensorMath_cu_868dd54534reduce_sparse_csr_dim0_cuda_kernelIN3c107complexIfEElNS1_14ReductionMulOpIS5_EES5_EEvPT2_PKT0_lPKT_SC_lT1_)
        /*11a8*/ 	.word	0x0000001a


	//----- nvinfo : EIATTR_FRAME_SIZE
	.align		4
.L_957:
        /*11ac*/ 	.byte	0x04, 0x11
        /*11ae*/ 	.short	(.L_959 - .L_958)
	.align		4
.L_958:
        /*11b0*/ 	.word	index@(_ZN2at6native55_GLOBAL__N__0955718d_22_SparseCsrTensorMath_cu_868dd54534reduce_sparse_csr_dim0_cuda_kernelIN3c107complexIfEElNS1_14ReductionMulOpIS5_EES5_EEvPT2_PKT0_lPKT_SC_lT1_)
        /*11b4*/ 	.word	0x00000000


	//----- nvinfo : EIATTR_REGCOUNT
	.align		4
.L_959:
        /*11b8*/ 	.byte	0x04, 0x2f
        /*11ba*/ 	.short	(.L_961 - .L_960)
	.align		4
.L_960:
        /*11bc*/ 	.word	index@(_ZN2at6native55_GLOBAL__N__0955718d_22_SparseCsrTensorMath_cu_868dd54534reduce_sparse_csr_dim1_cuda_kernelIN3c107complexIfEEiNS1_14ReductionMulOpIS5_EES5_EEvPT2_PKT_PKT0_SF_lT1_)
        /*11c0*/ 	.word	0x0000001e


	//----- nvinfo : EIATTR_FRAME_SIZE
	.align		4
.L_961:
        /*11c4*/ 	.byte	0x04, 0x11
        /*11c6*/ 	.short	(.L_963 - .L_962)
	.align		4
.L_962:
        /*11c8*/ 	.word	index@(_ZN2at6native55_GLOBAL__N__0955718d_22_SparseCsrTensorMath_cu_868dd54534reduce_sparse_csr_dim1_cuda_kernelIN3c107complexIfEEiNS1_14ReductionMulOpIS5_EES5_EEvPT2_PKT_PKT0_SF_lT1_)
        /*11cc*/ 	.word	0x00000000


	//----- nvinfo : EIATTR_REGCOUNT
	.align		4
.L_963:
        /*11d0*/ 	.byte	0x04, 0x2f
        /*11d2*/ 	.short	(.L_965 - .L_964)
	.align		4
.L_964:
        /*11d4*/ 	.word	index@(_ZN2at6native55_GLOBAL__N__0955718d_22_SparseCsrTensorMath_cu_868dd54534reduce_sparse_csr_dim1_cuda_kernelIN3c107complexIfEElNS1_14ReductionMulOpIS5_EES5_EEvPT2_PKT_PKT0_SF_lT1_)
        /*11d8*/ 	.word	0x00000020


	//----- nvinfo : EIATTR_FRAME_SIZE
	.align		4
.L_965:
        /*11dc*/ 	.byte	0x04, 0x11
        /*11de*/ 	.short	(.L_967 - .L_966)
	.align		4
.L_966:
        /*11e0*/ 	.word	index@(_ZN2at6native55_GLOBAL__N__0955718d_22_SparseCsrTensorMath_cu_868dd54534reduce_sparse_csr_dim1_cuda_kernelIN3c107complexIfEElNS1_14ReductionMulOpIS5_EES5_EEvPT2_PKT_PKT0_SF_lT1_)
        /*11e4*/ 	.word	0x00000000


	//----- nvinfo : EIATTR_REGCOUNT
	.align		4
.L_967:
        /*11e8*/ 	.byte	0x04, 0x2f
        /*11ea*/ 	.short	(.L_969 - .L_968)
	.align		4
.L_968:
        /*11ec*/ 	.word	index@(_ZN2at6native55_GLOBAL__N__0955718d_22_SparseCsrTensorMath_cu_868dd54534reduce_sparse_csr_dim0_cuda_kernelIN3c104HalfEiNS1_14ReductionMulOpIS4_EEfEEvPT2_PKT0_lPKT_SB_lT1_)
        /*11f0*/ 	.word	0x00000014


	//----- nvinfo : EIATTR_FRAME_SIZE
	.align		4
.L_969:
        /*11f4*/ 	.byte	0x04, 0x11
        /*11f6*/ 	.short	(.L_971 - .L_970)
	.align		4
.L_970:
        /*11f8*/ 	.word	index@(_ZN2at6native55_GLOBAL__N__0955718d_22_SparseCsrTensorMath_cu_868dd54534reduce_sparse_csr_dim0_cuda_kernelIN3c104HalfEiNS1_14ReductionMulOpIS4_EEfEEvPT2_PKT0_lPKT_SB_lT1_)
        /*11fc*/ 	.word	0x00000000


	//----- nvinfo : EIATTR_REGCOUNT
	.align		4
.L_971:
        /*1200*/ 	.byte	0x04, 0x2f
        /*1202*/ 	.short	(.L_973 - .L_972)
	.align		4
.L_972:
        /*1204*/ 	.word	index@(_ZN2at6native55_GLOBAL__N__0955718d_22_SparseCsrTensorMath_cu_868dd54534reduce_sparse_csr_dim0_cuda_kernelIN3c104HalfElNS1_14ReductionMulOpIS4_EEfEEvPT2_PKT0_lPKT_SB_lT1_)
        /*1208*/ 	.word	0x00000016


	//----- nvinfo : EIATTR_FRAME_SIZE
	.align		4
.L_973:
        /*120c*/ 	.byte	0x04, 0x11
        /*120e*/ 	.short	(.L_975 - .L_974)
	.align		4
.L_974:
        /*1210*/ 	.word	index@(_ZN2at6native55_GLOBAL__N__0955718d_22_SparseCsrTensorMath_cu_868dd54534reduce_sparse_csr_dim0_cuda_kernelIN3c104HalfElNS1_14ReductionMulOpIS4_EEfEEvPT2_PKT0_lPKT_SB_lT1_)
        /*1214*/ 	.word	0x00000000


	//----- nvinfo : EIATTR_REGCOUNT
	.align		4
.L_975:
        /*1218*/ 	.byte	0x04, 0x2f
        /*121a*/ 	.short	(.L_977 - .L_976)
	.align		4
.L_976:
        /*121c*/ 	.word	index@(_ZN2at6native55_GLOBAL__N__0955718d_22_SparseCsrTensorMath_cu_868dd54534reduce_sparse_csr_dim1_cuda_kernelIN3c104HalfEiNS1_14ReductionMulOpIS4_EEfEEvPT2_PKT_PKT0_SE_lT1_)
        /*1220*/ 	.word	0x00000019


	//----- nvinfo : EIATTR_FRAME_SIZE
	.align		4
.L_977:
        /*1224*/ 	.byte	0x04, 0x11
        /*1226*/ 	.short	(.L_979 - .L_978)
	.align		4
.L_978:
        /*1228*/ 	.word	index@(_ZN2at6native55_GLOBAL__N__0955718d_22_SparseCsrTensorMath_cu_868dd54534reduce_sparse_csr_dim1_cuda_kernelIN3c104HalfEiNS1_14ReductionMulOpIS4_EEfEEvPT2_PKT_PKT0_SE_lT1_)
        /*122c*/ 	.word	0x00000000


	//----- nvinfo : EIATTR_REGCOUNT
	.align		4
.L_979:
        /*1230*/ 	.byte	0x04, 0x2f
        /*1232*/ 	.short	(.L_981 - .L_980)
	.align		4
.L_980:
        /*1234*/ 	.word	index@(_ZN2at6native55_GLOBAL__N__0955718d_22_SparseCsrTensorMath_cu_868dd54534reduce_sparse_csr_dim1_cuda_kernelIN3c104HalfElNS1_14ReductionMulOpIS4_EEfEEvPT2_PKT_PKT0_SE_lT1_)
        /*1238*/ 	.word	0x0000001c


	//----- nvinfo : EIATTR_FRAME_SIZE
	.align		4
.L_981:
        /*123c*/ 	.byte	0x04, 0x11
        /*123e*/ 	.short	(.L_983 - .L_982)
	.align		4
.L_982:
        /*1240*/ 	.word	index@(_ZN2at6native55_GLOBAL__N__0955718d_22_SparseCsrTensorMath_cu_868dd54534reduce_sparse_csr_dim1_cuda_kernelIN3c104HalfElNS1_14ReductionMulOpIS4_EEfEEvPT2_PKT_PKT0_SE_lT1_)
        /*1244*/ 	.word	0x00000000


	//----- nvinfo : EIATTR_REGCOUNT
	.align		4
.L_983:
        /*1248*/ 	.byte	0x04, 0x2f
        /*124a*/ 	.short	(.L_985 - .L_984)
	.align		4
.L_984:
        /*124c*/ 	.word	index@(_ZN2at6native55_GLOBAL__N__0955718d_22_SparseCsrTensorMath_cu_868dd54534reduce_sparse_csr_dim0_cuda_kernelIN3c108BFloat16EiNS1_14ReductionMulOpIS4_EEfEEvPT2_PKT0_lPKT_SB_lT1_)
        /*1250*/ 	.word	0x00000016


	//----- nvinfo : EIATTR_FRAME_SIZE
	.align		4
.L_985:
        /*1254*/ 	.byte	0x04, 0x11
        /*1256*/ 	.short	(.L_987 - .L_986)
	.align		4
.L_986:
        /*1258*/ 	.word	index@(_ZN2at6native55_GLOBAL__N__0955718d_22_SparseCsrTensorMath_cu_868dd54534reduce_sparse_csr_dim0_cuda_kernelIN3c108BFloat16EiNS1_14ReductionMulOpIS4_EEfEEvPT2_PKT0_lPKT_SB_lT1_)
        /*125c*/ 	.word	0x00000000


	//----- nvinfo : EIATTR_REGCOUNT
	.align		4
.L_987:
        /*1260*/ 	.byte	0x04, 0x2f
        /*1262*/ 	.short	(.L_989 - .L_988)
	.align		4
.L_988:
        /*1264*/ 	.word	index@(_ZN2at6native55_GLOBAL__N__0955718d_22_SparseCsrTensorMath_cu_868dd54534reduce_sparse_csr_dim0_cuda_kernelIN3c108BFloat16ElNS1_14ReductionMulOpIS4_EEfEEvPT2_PKT0_lPKT_SB_lT1_)
        /*1268*/ 	.word	0x00000017


	//----- nvinfo : EIATTR_FRAME_SIZE
	.align		4
.L_989:
        /*126c*/ 	.byte	0x04, 0x11
        /*126e*/ 	.short	(.L_991 - .L_990)
	.align		4
.L_990:
        /*1270*/ 	.word	index@(_ZN2at6native55_GLOBAL__N__0955718d_22_SparseCsrTensorMath_cu_868dd54534reduce_sparse_csr_dim0_cuda_kernelIN3c108BFloat16ElNS1_14ReductionMulOpIS4_EEfEEvPT2_PKT0_lPKT_SB_lT1_)
        /*1274*/ 	.word	0x00000000


	//----- nvinfo : EIATTR_REGCOUNT
	.align		4
.L_991:
        /*1278*/ 	.byte	0x04, 0x2f
        /*127a*/ 	.short	(.L_993 - .L_992)
	.align		4
.L_992:
        /*127c*/ 	.word	index@(_ZN2at6native55_GLOBAL__N__0955718d_22_SparseCsrTensorMath_cu_868dd54534reduce_sparse_csr_dim1_cuda_kernelIN3c108BFloat16EiNS1_14ReductionMulOpIS4_EEfEEvPT2_PKT_PKT0_SE_lT1_)
        /*1280*/ 	.word	0x00000019


	//----- nvinfo : EIATTR_FRAME_SIZE
	.align		4
.L_993:
        /*1284*/ 	.byte	0x04, 0x11
        /*1286*/ 	.short	(.L_995 - .L_994)
	.align		4
.L_994:
        /*1288*/ 	.word	index@(_ZN2at6native55_GLOBAL__N__0955718d_22_SparseCsrTensorMath_cu_868dd54534reduce_sparse_csr_dim1_cuda_kernelIN3c108BFloat16EiNS1_14ReductionMulOpIS4_EEfEEvPT2_PKT_PKT0_SE_lT1_)
        /*128c*/ 	.word	0x00000000


	//----- nvinfo : EIATTR_REGCOUNT
	.align		4
.L_995:
        /*1290*/ 	.byte	0x04, 0x2f
        /*1292*/ 	.short	(.L_997 - .L_996)
	.align		4
.L_996:
        /*1294*/ 	.word	index@(_ZN2at6native55_GLOBAL__N__0955718d_22_SparseCsrTensorMath_cu_868dd54534reduce_sparse_csr_dim1_cuda_kernelIN3c108BFloat16ElNS1_14ReductionMulOpIS4_EEfEEvPT2_PKT_PKT0_SE_lT1_)
        /*1298*/ 	.word	0x0000001c


	//----- nvinfo : EIATTR_FRAME_SIZE
	.align		4
.L_997:
        /*129c*/ 	.byte	0x04, 0x11
        /*129e*/ 	.short	(.L_999 - .L_998)
	.align		4
.L_998:
        /*12a0*/ 	.word	index@(_ZN2at6native55_GLOBAL__N__0955718d_22_SparseCsrTensorMath_cu_868dd54534reduce_sparse_csr_dim1_cuda_kernelIN3c108BFloat16ElNS1_14ReductionMulOpIS4_EEfEEvPT2_PKT_PKT0_SE_lT1_)
        /*12a4*/ 	.word	0x00000000


	//----- nvinfo : EIATTR_REGCOUNT
	.align		4
.L_999:
        /*12a8*/ 	.byte	0x04, 0x2f
        /*12aa*/ 	.short	(.L_1001 - .L_1000)
	.align		4
.L_1000:
        /*12ac*/ 	.word	index@(_ZN3cub17CUB_300001_SM_9006detail11EmptyKernelIvEEvv)
        /*12b0*/ 	.word	0x00000004


	//----- nvinfo : EIATTR_FRAME_SIZE
	.align		4
.L_1001:
        /*12b4*/ 	.byte	0x04, 0x11
        /*12b6*/ 	.short	(.L_1003 - .L_1002)
	.align		4
.L_1002:
        /*12b8*/ 	.word	index@(_ZN3cub17CUB_300001_SM_9006detail11EmptyKernelIvEEvv)
        /*12bc*/ 	.word	0x00000000


	//----- nvinfo : EIATTR_REGCOUNT
	.align		4
.L_1003:
        /*12c0*/ 	.byte	0x04, 0x2f
        /*12c2*/ 	.short	(.L_1005 - .L_1004)
	.align		4
.L_1004:
        /*12c4*/ 	.word	index@(_ZN3cub17CUB_300001_SM_9006detail8for_each13static_kernelINS2_12policy_hub_t12policy_500_tElNS2_12op_wrapper_tIlZZZZZN2at6native36add_out_dense_sparse_compressed_cudaERNS7_6TensorERKS9_SC_RKN3c106ScalarEENKUlvE_clEvENKUlvE_clEvENKUlvE_clEvENKUlvE_clEvEUllE_N6thrust23THRUST_300001_SM_900_NS17counting_iteratorIlNSN_11use_defaultESP_SP_EEEEEEvT0_T1_)
        /*12c8*/ 	.word	0x00000020


	//----- nvinfo : EIATTR_FRAME_SIZE
	.align		4
.L_1005:
        /*12cc*/ 	.byte	0x04, 0x11
        /*12ce*/ 	.short	(.L_1007 - .L_1006)
	.align		4
.L_1006:
        /*12d0*/ 	.word	index@(_ZN3cub17CUB_300001_SM_9006detail8for_each13static_kernelINS2_12policy_hub_t12policy_500_tElNS2_12op_wrapper_tIlZZZZZN2at6native36add_out_dense_sparse_compressed_cudaERNS7_6TensorERKS9_SC_RKN3c106ScalarEENKUlvE_clEvENKUlvE_clEvENKUlvE_clEvENKUlvE_clEvEUllE_N6thrust23THRUST_300001_SM_900_NS17counting_iteratorIlNSN_11use_defaultESP_SP_EEEEEEvT0_T1_)
        /*12d4*/ 	.word	0x00000000


	//----- nvinfo : EIATTR_REGCOUNT
	.align		4
.L_1007:
        /*12d8*/ 	.byte	0x04, 0x2f
        /*12da*/ 	.short	(.L_1009 - .L_1008)
	.align		4
.L_1008:
        /*12dc*/ 	.word	index@(_ZN3cub17CUB_300001_SM_9006detail8for_each13static_kernelINS2_12policy_hub_t12policy_500_tElNS2_12op_wrapper_tIlZZZZZN2at6native36add_out_dense_sparse_compressed_cudaERNS7_6TensorERKS9_SC_RKN3c106ScalarEENKUlvE_clEvENKUlvE_clEvENKUlvE_clEvENKUlvE0_clEvEUllE_N6thrust23THRUST_300001_SM_900_NS17counting_iteratorIlNSN_11use_defaultESP_SP_EEEEEEvT0_T1_)
        /*12e0*/ 	.word	0x00000020


	//----- nvinfo : EIATTR_FRAME_SIZE
	.align		4
.L_1009:
        /*12e4*/ 	.byte	0x04, 0x11
        /*12e6*/ 	.short	(.L_1011 - .L_1010)
	.align		4
.L_1010:
        /*12e8*/ 	.word	index@(_ZN3cub17CUB_300001_SM_9006detail8for_each13static_kernelINS2_12policy_hub_t12policy_500_tElNS2_12op_wrapper_tIlZZZZZN2at6native36add_out_dense_sparse_compressed_cudaERNS7_6TensorERKS9_SC_RKN3c106ScalarEENKUlvE_clEvENKUlvE_clEvENKUlvE_clEvENKUlvE0_clEvEUllE_N6thrust23THRUST_300001_SM_900_NS17counting_iteratorIlNSN_11use_defaultESP_SP_EEEEEEvT0_T1_)
        /*12ec*/ 	.word	0x00000000


	//----- nvinfo : EIATTR_REGCOUNT
	.align		4
.L_1011:
        /*12f0*/ 	.byte	0x04, 0x2f
        /*12f2*/ 	.short	(.L_1013 - .L_1012)
	.align		4
.L_1012:
        /*12f4*/ 	.word	index@(_ZN3cub17CUB_300001_SM_9006detail8for_each13static_kernelINS2_12policy_hub_t12policy_500_tElNS2_12op_wrapper_tIlZZZZZN2at6native36add_out_dense_sparse_compressed_cudaERNS7_6TensorERKS9_SC_RKN3c106ScalarEENKUlvE_clEvENKUlvE0_clEvENKUlvE_clEvENKUlvE_clEvEUllE_N6thrust23THRUST_300001_SM_900_NS17counting_iteratorIlNSN_11use_defaultESP_SP_EEEEEEvT0_T1_)
        /*12f8*/ 	.word	0x00000020


	//----- nvinfo : EIATTR_FRAME_SIZE
	.align		4
.L_1013:
        /*12fc*/ 	.byte	0x04, 0x11
        /*12fe*/ 	.short	(.L_1015 - .L_1014)
	.align		4
.L_1014:
        /*1300*/ 	.word	index@(_ZN3cub17CUB_300001_SM_9006detail8for_each13static_kernelINS2_12policy_hub_t12policy_500_tElNS2_12op_wrapper_tIlZZZZZN2at6native36add_out_dense_sparse_compressed_cudaERNS7_6TensorERKS9_SC_RKN3c106ScalarEENKUlvE_clEvENKUlvE0_clEvENKUlvE_clEvENKUlvE_clEvEUllE_N6thrust23THRUST_300001_SM_900_NS17counting_iteratorIlNSN_11use_defaultESP_SP_EEEEEEvT0_T1_)
        /*1304*/ 	.word	0x00000000


	//----- nvinfo : EIATTR_REGCOUNT
	.align		4
.L_1015:
        /*1308*/ 	.byte	0x04, 0x2f
        /*130a*/ 	.short	(.L_1017 - .L_1016)
	.align		4
.L_1016:
        /*130c*/ 	.word	index@(_ZN3cub17CUB_300001_SM_9006detail8for_each13static_kernelINS2_12policy_hub_t12policy_500_tElNS2_12op_wrapper_tIlZZZZZN2at6native36add_out_dense_sparse_compressed_cudaERNS7_6TensorERKS9_SC_RKN3c106ScalarEENKUlvE_clEvENKUlvE0_clEvENKUlvE_clEvENKUlvE0_clEvEUllE_N6thrust23THRUST_300001_SM_900_NS17counting_iteratorIlNSN_11use_defaultESP_SP_EEEEEEvT0_T1_)
        /*1310*/ 	.word	0x00000020


	//----- nvinfo : EIATTR_FRAME_SIZE
	.align		4
.L_1017:
        /*1314*/ 	.byte	0x04, 0x11
        /*1316*/ 	.short	(.L_1019 - .L_1018)
	.align		4
.L_1018:
        /*1318*/ 	.word	index@(_ZN3cub17CUB_300001_SM_9006detail8for_each13static_kernelINS2_12policy_hub_t12policy_500_tElNS2_12op_wrapper_tIlZZZZZN2at6native36add_out_dense_sparse_compressed_cudaERNS7_6TensorERKS9_SC_RKN3c106ScalarEENKUlvE_clEvENKUlvE0_clEvENKUlvE_clEvENKUlvE0_clEvEUllE_N6thrust23THRUST_300001_SM_900_NS17counting_iteratorIlNSN_11use_defaultESP_SP_EEEEEEvT0_T1_)
        /*131c*/ 	.word	0x00000000


	//----- nvinfo : EIATTR_REGCOUNT
	.align		4
.L_1019:
        /*1320*/ 	.byte	0x04, 0x2f
        /*1322*/ 	.short	(.L_1021 - .L_1020)
	.align		4
.L_1020:
        /*1324*/ 	.word	index@(_ZN3cub17CUB_300001_SM_9006detail8for_each13static_kernelINS2_12policy_hub_t12policy_500_tElNS2_12op_wrapper_tIlZZZZZN2at6native36add_out_dense_sparse_compressed_cudaERNS7_6TensorERKS9_SC_RKN3c106ScalarEENKUlvE_clEvENKUlvE1_clEvENKUlvE_clEvENKUlvE_clEvEUllE_N6thrust23THRUST_300001_SM_900_NS17counting_iteratorIlNSN_11use_defaultESP_SP_EEEEEEvT0_T1_)
        /*1328*/ 	.word	0x00000020


	//----- nvinfo : EIATTR_FRAME_SIZE
	.align		4
.L_1021:
        /*132c*/ 	.byte	0x04, 0x11
        /*132e*/ 	.short	(.L_1023 - .L_1022)
	.align		4
.L_1022:
        /*1330*/ 	.word	index@(_ZN3cub17CUB_300001_SM_9006detail8for_each13static_kernelINS2_12policy_hub_t12policy_500_tElNS2_12op_wrapper_tIlZZZZZN2at6native36add_out_dense_sparse_compressed_cudaERNS7_6TensorERKS9_SC_RKN3c106ScalarEENKUlvE_clEvENKUlvE1_clEvENKUlvE_clEvENKUlvE_clEvEUllE_N6thrust23THRUST_300001_SM_900_NS17counting_iteratorIlNSN_11use_defaultESP_SP_EEEEEEvT0_T1_)
        /*1334*/ 	.word	0x00000000


	//----- nvinfo : EIATTR_REGCOUNT
	.align		4
.L_1023:
        /*1338*/ 	.byte	0x04, 0x2f
        /*133a*/ 	.short	(.L_1025 - .L_1024)
	.align		4
.L_1024:
        /*133c*/ 	.word	index@(_ZN3cub17CUB_300001_SM_9006detail8for_each13static_kernelINS2_12policy_hub_t12policy_500_tElNS2_12op_wrapper_tIlZZZZZN2at6native36add_out_dense_sparse_compressed_cudaERNS7_6TensorERKS9_SC_RKN3c106ScalarEENKUlvE_clEvENKUlvE1_clEvENKUlvE_clEvENKUlvE0_clEvEUllE_N6thrust23THRUST_300001_SM_900_NS17counting_iteratorIlNSN_11use_defaultESP_SP_EEEEEEvT0_T1_)
        /*1340*/ 	.word	0x00000020


	//----- nvinfo : EIATTR_FRAME_SIZE
	.align		4
.L_1025:
        /*1344*/ 	.byte	0x04, 0x11
        /*1346*/ 	.short	(.L_1027 - .L_1026)
	.align		4
.L_1026:
        /*1348*/ 	.word	index@(_ZN3cub17CUB_300001_SM_9006detail8for_each13static_kernelINS2_12policy_hub_t12policy_500_tElNS2_12op_wrapper_tIlZZZZZN2at6native36add_out_dense_sparse_compressed_cudaERNS7_6TensorERKS9_SC_RKN3c106ScalarEENKUlvE_clEvENKUlvE1_clEvENKUlvE_clEvENKUlvE0_clEvEUllE_N6thrust23THRUST_300001_SM_900_NS17counting_iteratorIlNSN_11use_defaultESP_SP_EEEEEEvT0_T1_)
        /*134c*/ 	.word	0x00000000


	//----- nvinfo : EIATTR_REGCOUNT
	.align		4
.L_1027:
        /*1350*/ 	.byte	0x04, 0x2f
        /*1352*/ 	.short	(.L_1029 - .L_1028)
	.align		4
.L_1028:
        /*1354*/ 	.word	index@(_ZN3cub17CUB_300001_SM_9006detail8for_each13static_kernelINS2_12policy_hub_t12policy_500_tElNS2_12op_wrapper_tIlZZZZZN2at6native36add_out_dense_sparse_compressed_cudaERNS7_6TensorERKS9_SC_RKN3c106ScalarEENKUlvE_clEvENKUlvE2_clEvENKUlvE_clEvENKUlvE_clEvEUllE_N6thrust23THRUST_300001_SM_900_NS17counting_iteratorIlNSN_11use_defaultESP_SP_EEEEEEvT0_T1_)
        /*1358*/ 	.word	0x00000020


	//----- nvinfo : EIATTR_FRAME_SIZE
	.align		4
.L_1029:
        /*135c*/ 	.byte	0x04, 0x11
        /*135e*/ 	.short	(.L_1031 - .L_1030)
	.align		4
.L_1030:
        /*1360*/ 	.word	index@(_ZN3cub17CUB_300001_SM_9006detail8for_each13static_kernelINS2_12policy_hub_t12policy_500_tElNS2_12op_wrapper_tIlZZZZZN2at6native36add_out_dense_sparse_compressed_cudaERNS7_6TensorERKS9_SC_RKN3c106ScalarEENKUlvE_clEvENKUlvE2_clEvENKUlvE_clEvENKUlvE_clEvEUllE_N6thrust23THRUST_300001_SM_900_NS17counting_iteratorIlNSN_11use_defaultESP_SP_EEEEEEvT0_T1_)
        /*1364*/ 	.word	0x00000018


	//----- nvinfo : EIATTR_REGCOUNT
	.align		4
.L_1031:
        /*1368*/ 	.byte	0x04, 0x2f
        /*136a*/ 	.short	(.L_1033 - .L_1032)
	.align		4
.L_1032:
        /*136c*/ 	.word	index@(_ZN3cub17CUB_300001_SM_9006detail8for_each13static_kernelINS2_12policy_hub_t12policy_500_tElNS2_12op_wrapper_tIlZZZZZN2at6native36add_out_dense_sparse_compressed_cudaERNS7_6TensorERKS9_SC_RKN3c106ScalarEENKUlvE_clEvENKUlvE2_clEvENKUlvE_clEvENKUlvE0_clEvEUllE_N6thrust23THRUST_300001_SM_900_NS17counting_iteratorIlNSN_11use_defaultESP_SP_EEEEEEvT0_T1_)
        /*1370*/ 	.word	0x00000022


	//----- nvinfo : EIATTR_FRAME_SIZE
	.align		4
.L_1033:
        /*1374*/ 	.byte	0x04, 0x11
        /*1376*/ 	.short	(.L_1035 - .L_1034)
	.align		4
.L_1034:
        /*1378*/ 	.word	index@(_ZN3cub17CUB_300001_SM_9006detail8for_each13static_kernelINS2_12policy_hub_t12policy_500_tElNS2_12op_wrapper_tIlZZZZZN2at6native36add_out_dense_sparse_compressed_cudaERNS7_6TensorERKS9_SC_RKN3c106ScalarEENKUlvE_clEvENKUlvE2_clEvENKUlvE_clEvENKUlvE0_clEvEUllE_N6thrust23THRUST_300001_SM_900_NS17counting_iteratorIlNSN_11use_defaultESP_SP_EEEEEEvT0_T1_)
        /*137c*/ 	.word	0x00000000


	//----- nvinfo : EIATTR_REGCOUNT
	.align		4
.L_1035:
        /*1380*/ 	.byte	0x04, 0x2f
        /*1382*/ 	.short	(.L_1037 - .L_1036)
	.align		4
.L_1036:
        /*1384*/ 	.word	index@(_ZN3cub17CUB_300001_SM_9006detail8for_each13static_kernelINS2_12policy_hub_t12policy_500_tElNS2_12op_wrapper_tIlZZZZZN2at6native36add_out_dense_sparse_compressed_cudaERNS7_6TensorERKS9_SC_RKN3c106ScalarEENKUlvE_clEvENKUlvE3_clEvENKUlvE_clEvENKUlvE_clEvEUllE_N6thrust23THRUST_300001_SM_900_NS17counting_iteratorIlNSN_11use_defaultESP_SP_EEEEEEvT0_T1_)
        /*1388*/ 	.word	0x00000020


	//----- nvinfo : EIATTR_FRAME_SIZE
	.align		4
.L_1037:
        /*138c*/ 	.byte	0x04, 0x11
        /*138e*/ 	.short	(.L_1039 - .L_1038)
	.align		4
.L_1038:
        /*1390*/ 	.word	index@(_ZN3cub17CUB_300001_SM_9006detail8for_each13static_kernelINS2_12policy_hub_t12policy_500_tElNS2_12op_wrapper_tIlZZZZZN2at6native36add_out_dense_sparse_compressed_cudaERNS7_6TensorERKS9_SC_RKN3c106ScalarEENKUlvE_clEvENKUlvE3_clEvENKUlvE_clEvENKUlvE_clEvEUllE_N6thrust23THRUST_300001_SM_900_NS17counting_iteratorIlNSN_11use_defaultESP_SP_EEEEEEvT0_T1_)
        /*1394*/ 	.word	0x00000008


	//----- nvinfo : EIATTR_REGCOUNT
	.align		4
.L_1039:
        /*1398*/ 	.byte	0x04, 0x2f
        /*139a*/ 	.short	(.L_1041 - .L_1040)
	.align		4
.L_1040:
        /*139c*/ 	.word	index@(_ZN3cub17CUB_300001_SM_9006detail8for_each13static_kernelINS2_12policy_hub_t12policy_500_tElNS2_12op_wrapper_tIlZZZZZN2at6native36add_out_dense_sparse_compressed_cudaERNS7_6TensorERKS9_SC_RKN3c106ScalarEENKUlvE_clEvENKUlvE3_clEvENKUlvE_clEvENKUlvE0_clEvEUllE_N6thrust23THRUST_300001_SM_900_NS17counting_iteratorIlNSN_11use_defaultESP_SP_EEEEEEvT0_T1_)
        /*13a0*/ 	.word	0x00000020


	//----- nvinfo : EIATTR_FRAME_SIZE
	.align		4
.L_1041:
        /*13a4*/ 	.byte	0x04, 0x11
        /*13a6*/ 	.short	(.L_1043 - .L_1042)
	.align		4
.L_1042:
        /*13a8*/ 	.word	index@(_ZN3cub17CUB_300001_SM_9006detail8for_each13static_kernelINS2_12policy_hub_t12policy_500_tElNS2_12op_wrapper_tIlZZZZZN2at6native36add_out_dense_sparse_compressed_cudaERNS7_6TensorERKS9_SC_RKN3c106ScalarEENKUlvE_clEvENKUlvE3_clEvENKUlvE_clEvENKUlvE0_clEvEUllE_N6thrust23THRUST_300001_SM_900_NS17counting_iteratorIlNSN_11use_defaultESP_SP_EEEEEEvT0_T1_)
        /*13ac*/ 	.word	0x00000000


	//----- nvinfo : EIATTR_REGCOUNT
	.align		4
.L_1043:
        /*13b0*/ 	.byte	0x04, 0x2f
        /*13b2*/ 	.short	(.L_1045 - .L_1044)
	.align		4
.L_1044:
        /*13b4*/ 	.word	index@(_ZN3cub17CUB_300001_SM_9006detail8for_each13static_kernelINS2_12policy_hub_t12policy_500_tElNS2_12op_wrapper_tIlZZZZZN2at6native36add_out_dense_sparse_compressed_cudaERNS7_6TensorERKS9_SC_RKN3c106ScalarEENKUlvE_clEvENKUlvE4_clEvENKUlvE_clEvENKUlvE_clEvEUllE_N6thrust23THRUST_300001_SM_900_NS17counting_iteratorIlNSN_11use_defaultESP_SP_EEEEEEvT0_T1_)
        /*13b8*/ 	.word	0x00000020


	//----- nvinfo : EIATTR_FRAME_SIZE
	.align		4
.L_1045:
        /*13bc*/ 	.byte	0x04, 0x11
        /*13be*/ 	.short	(.L_1047 - .L_1046)
	.align		4
.L_1046:
        /*13c0*/ 	.word	index@(_ZN3cub17CUB_300001_SM_9006detail8for_each13static_kernelINS2_12policy_hub_t12policy_500_tElNS2_12op_wrapper_tIlZZZZZN2at6native36add_out_dense_sparse_compressed_cudaERNS7_6TensorERKS9_SC_RKN3c106ScalarEENKUlvE_clEvENKUlvE4_clEvENKUlvE_clEvENKUlvE_clEvEUllE_N6thrust23THRUST_300001_SM_900_NS17counting_iteratorIlNSN_11use_defaultESP_SP_EEEEEEvT0_T1_)
        /*13c4*/ 	.word	0x00000010


	//----- nvinfo : EIATTR_REGCOUNT
	.align		4
.L_1047:
        /*13c8*/ 	.byte	0x04, 0x2f
        /*13ca*/ 	.short	(.L_1049 - .L_1048)
	.align		4
.L_1048:
        /*13cc*/ 	.word	index@(_ZN3cub17CUB_300001_SM_9006detail8for_each13static_kernelINS2_12policy_hub_t12policy_500_tElNS2_12op_wrapper_tIlZZZZZN2at6native36add_out_dense_sparse_compressed_cudaERNS7_6TensorERKS9_SC_RKN3c106ScalarEENKUlvE_clEvENKUlvE4_clEvENKUlvE_clEvENKUlvE0_clEvEUllE_N6thrust23THRUST_300001_SM_900_NS17counting_iteratorIlNSN_11use_defaultESP_SP_EEEEEEvT0_T1_)
        /*13d0*/ 	.word	0x00000020


	//----- nvinfo : EIATTR_FRAME_SIZE
	.align		4
.L_1049:
        /*13d4*/ 	.byte	0x04, 0x11
        /*13d6*/ 	.short	(.L_1051 - .L_1050)
	.align		4
.L_1050:
        /*13d8*/ 	.word	index@(_ZN3cub17CUB_300001_SM_9006detail8for_each13static_kernelINS2_12policy_hub_t12policy_500_tElNS2_12op_wrapper_tIlZZZZZN2at6native36add_out_dense_sparse_compressed_cudaERNS7_6TensorERKS9_SC_RKN3c106ScalarEENKUlvE_clEvENKUlvE4_clEvENKUlvE_clEvENKUlvE0_clEvEUllE_N6thrust23THRUST_300001_SM_900_NS17counting_iteratorIlNSN_11use_defaultESP_SP_EEEEEEvT0_T1_)
        /*13dc*/ 	.word	0x00000010


	//----- nvinfo : EIATTR_REGCOUNT
	.align		4
.L_1051:
        /*13e0*/ 	.byte	0x04, 0x2f
        /*13e2*/ 	.short	(.L_1053 - .L_1052)
	.align		4
.L_1052:
        /*13e4*/ 	.word	index@(_ZN3cub17CUB_300001_SM_9006detail8for_each13static_kernelINS2_12policy_hub_t12policy_500_tElNS2_12op_wrapper_tIlZZZZZN2at6native36add_out_dense_sparse_compressed_cudaERNS7_6TensorERKS9_SC_RKN3c106ScalarEENKUlvE_clEvENKUlvE5_clEvENKUlvE_clEvENKUlvE_clEvEUllE_N6thrust23THRUST_300001_SM_900_NS17counting_iteratorIlNSN_11use_defaultESP_SP_EEEEEEvT0_T1_)
        /*13e8*/ 	.word	0x00000020


	//----- nvinfo : EIATTR_FRAME_SIZE
	.align		4
.L_1053:
        /*13ec*/ 	.byte	0x04, 0x11
        /*13ee*/ 	.short	(.L_1055 - .L_1054)
	.align		4
.L_1054:
        /*13f0*/ 	.word	index@(_ZN3cub17CUB_300001_SM_9006detail8for_each13static_kernelINS2_12policy_hub_t12policy_500_tElNS2_12op_wrapper_tIlZZZZZN2at6native36add_out_dense_sparse_compressed_cudaERNS7_6TensorERKS9_SC_RKN3c106ScalarEENKUlvE_clEvENKUlvE5_clEvENKUlvE_clEvENKUlvE_clEvEUllE_N6thrust23THRUST_300001_SM_900_NS17counting_iteratorIlNSN_11use_defaultESP_SP_EEEEEEvT0_T1_)
        /*13f4*/ 	.word	0x00000000


	//----- nvinfo : EIATTR_REGCOUNT
	.align		4
.L_1055:
        /*13f8*/ 	.byte	0x04, 0x2f
        /*13fa*/ 	.short	(.L_1057 - .L_1056)
	.align		4
.L_1056:
        /*13fc*/ 	.word	index@(_ZN3cub17CUB_300001_SM_9006detail8for_each13static_kernelINS2_12policy_hub_t12policy_500_tElNS2_12op_wrapper_tIlZZZZZN2at6native36add_out_dense_sparse_compressed_cudaERNS7_6TensorERKS9_SC_RKN3c106ScalarEENKUlvE_clEvENKUlvE5_clEvENKUlvE_clEvENKUlvE0_clEvEUllE_N6thrust23THRUST_300001_SM_900_NS17counting_iteratorIlNSN_11use_defaultESP_SP_EEEEEEvT0_T1_)
        /*1400*/ 	.word	0x00000020


	//----- nvinfo : EIATTR_FRAME_SIZE
	.align		4
.L_1057:
        /*1404*/ 	.byte	0x04, 0x11
        /*1406*/ 	.short	(.L_1059 - .L_1058)
	.align		4
.L_1058:
        /*1408*/ 	.word	index@(_ZN3cub17CUB_300001_SM_9006detail8for_each13static_kernelINS2_12policy_hub_t12policy_500_tElNS2_12op_wrapper_tIlZZZZZN2at6native36add_out_dense_sparse_compressed_cudaERNS7_6TensorERKS9_SC_RKN3c106ScalarEENKUlvE_clEvENKUlvE5_clEvENKUlvE_clEvENKUlvE0_clEvEUllE_N6thrust23THRUST_300001_SM_900_NS17counting_iteratorIlNSN_11use_defaultESP_SP_EEEEEEvT0_T1_)
        /*140c*/ 	.word	0x00000000


	//----- nvinfo : EIATTR_REGCOUNT
	.align		4
.L_1059:
        /*1410*/ 	.byte	0x04, 0x2f
        /*1412*/ 	.short	(.L_1061 - .L_1060)
	.align		4
.L_1060:
        /*1414*/ 	.word	index@(_ZN3cub17CUB_300001_SM_9006detail8for_each13static_kernelINS2_12policy_hub_t12policy_500_tElNS2_12op_wrapper_tIlZZZZZN2at6native36add_out_dense_sparse_compressed_cudaERNS7_6TensorERKS9_SC_RKN3c106ScalarEENKUlvE_clEvENKUlvE6_clEvENKUlvE_clEvENKUlvE_clEvEUllE_N6thrust23THRUST_300001_SM_900_NS17counting_iteratorIlNSN_11use_defaultESP_SP_EEEEEEvT0_T1_)
        /*1418*/ 	.word	0x00000028


	//----- nvinfo : EIATTR_FRAME_SIZE
	.align		4
.L_1061:
        /*141c*/ 	.byte	0x04, 0x11
        /*141e*/ 	.short	(.L_1063 - .L_1062)
	.align		4
.L_1062:
        /*1420*/ 	.word	index@(_ZN3cub17CUB_300001_SM_9006detail8for_each13static_kernelINS2_12policy_hub_t12policy_500_tElNS2_12op_wrapper_tIlZZZZZN2at6native36add_out_dense_sparse_compressed_cudaERNS7_6TensorERKS9_SC_RKN3c106ScalarEENKUlvE_clEvENKUlvE6_clEvENKUlvE_clEvENKUlvE_clEvEUllE_N6thrust23THRUST_300001_SM_900_NS17counting_iteratorIlNSN_11use_defaultESP_SP_EEEEEEvT0_T1_)
        /*1424*/ 	.word	0x00000000


	//----- nvinfo : EIATTR_REGCOUNT
	.align		4
.L_1063:
        /*1428*/ 	.byte	0x04, 0x2f
        /*142a*/ 	.short	(.L_1065 - .L_1064)
	.align		4
.L_1064:
        /*142c*/ 	.word	index@(_ZN3cub17CUB_300001_SM_9006detail8for_each13static_kernelINS2_12policy_hub_t12policy_500_tElNS2_12op_wrapper_tIlZZZZZN2at6native36add_out_dense_sparse_compressed_cudaERNS7_6TensorERKS9_SC_RKN3c106ScalarEENKUlvE_clEvENKUlvE6_clEvENKUlvE_clEvENKUlvE0_clEvEUllE_N6thrust23THRUST_300001_SM_900_NS17counting_iteratorIlNSN_11use_defaultESP_SP_EEEEEEvT0_T1_)
        /*1430*/ 	.word	0x00000028


	//----- nvinfo : EIATTR_FRAME_SIZE
	.align		4
.L_1065:
        /*1434*/ 	.byte	0x04, 0x11
        /*1436*/ 	.short	(.L_1067 - .L_1066)
	.align		4
.L_1066:
        /*1438*/ 	.word	index@(_ZN3cub17CUB_300001_SM_9006detail8for_each13static_kernelINS2_12policy_hub_t12policy_500_tElNS2_12op_wrapper_tIlZZZZZN2at6native36add_out_dense_sparse_compressed_cudaERNS7_6TensorERKS9_SC_RKN3c106ScalarEENKUlvE_clEvENKUlvE6_clEvENKUlvE_clEvENKUlvE0_clEvEUllE_N6thrust23THRUST_300001_SM_900_NS17counting_iteratorIlNSN_11use_defaultESP_SP_EEEEEEvT0_T1_)
        /*143c*/ 	.word	0x00000008


	//----- nvinfo : EIATTR_REGCOUNT
	.align		4
.L_1067:
        /*1440*/ 	.byte	0x04, 0x2f
        /*1442*/ 	.short	(.L_1069 - .L_1068)
	.align		4
.L_1068:
        /*1444*/ 	.word	index@(_ZN3cub17CUB_300001_SM_9006detail8for_each13static_kernelINS2_12policy_hub_t12policy_500_tElNS2_12op_wrapper_tIlZZZZZN2at6native36add_out_dense_sparse_compressed_cudaERNS7_6TensorERKS9_SC_RKN3c106ScalarEENKUlvE_clEvENKUlvE7_clEvENKUlvE_clEvENKUlvE_clEvEUllE_N6thrust23THRUST_300001_SM_900_NS17counting_iteratorIlNSN_11use_defaultESP_SP_EEEEEEvT0_T1_)
        /*1448*/ 	.word	0x00000026


	//----- nvinfo : EIATTR_FRAME_SIZE
	.align		4
.L_1069:
        /*144c*/ 	.byte	0x04, 0x11
        /*144e*/ 	.short	(.L_1071 - .L_1070)
	.align		4
.L_1070:
        /*1450*/ 	.word	index@(_ZN3cub17CUB_300001_SM_9006detail8for_each13static_kernelINS2_12policy_hub_t12policy_500_tElNS2_12op_wrapper_tIlZZZZZN2at6native36add_out_dense_sparse_compressed_cudaERNS7_6TensorERKS9_SC_RKN3c106ScalarEENKUlvE_clEvENKUlvE7_clEvENKUlvE_clEvENKUlvE_clEvEUllE_N6thrust23THRUST_300001_SM_900_NS17counting_iteratorIlNSN_11use_defaultESP_SP_EEEEEEvT0_T1_)
        /*1454*/ 	.word	0x00000000


	//----- nvinfo : EIATTR_REGCOUNT
	.align		4
.L_1071:
        /*1458*/ 	.byte	0x04, 0x2f
        /*145a*/ 	.short	(.L_1073 - .L_1072)
	.align		4
.L_1072:
        /*145c*/ 	.word	index@(_ZN3cub17CUB_300001_SM_9006detail8for_each13static_kernelINS2_12policy_hub_t12policy_500_tElNS2_12op_wrapper_tIlZZZZZN2at6native36add_out_dense_sparse_compressed_cudaERNS7_6TensorERKS9_SC_RKN3c106ScalarEENKUlvE_clEvENKUlvE7_clEvENKUlvE_clEvENKUlvE0_clEvEUllE_N6thrust23THRUST_300001_SM_900_NS17counting_iteratorIlNSN_11use_defaultESP_SP_EEEEEEvT0_T1_)
        /*1460*/ 	.word	0x00000024


	//----- nvinfo : EIATTR_FRAME_SIZE
	.align		4
.L_1073:
        /*1464*/ 	.byte	0x04, 0x11
        /*1466*/ 	.short	(.L_1075 - .L_1074)
	.align		4
.L_1074:
        /*1468*/ 	.word	index@(_ZN3cub17CUB_300001_SM_9006detail8for_each13static_kernelINS2_12policy_hub_t12policy_500_tElNS2_12op_wrapper_tIlZZZZZN2at6native36add_out_dense_sparse_compressed_cudaERNS7_6TensorERKS9_SC_RKN3c106ScalarEENKUlvE_clEvENKUlvE7_clEvENKUlvE_clEvENKUlvE0_clEvEUllE_N6thrust23THRUST_300001_SM_900_NS17counting_iteratorIlNSN_11use_defaultESP_SP_EEEEEEvT0_T1_)
        /*146c*/ 	.word	0x00000000


	//----- nvinfo : EIATTR_REGCOUNT
	.align		4
.L_1075:
        /*1470*/ 	.byte	0x04, 0x2f
        /*1472*/ 	.short	(.L_1077 - .L_1076)
	.align		4
.L_1076:
        /*1474*/ 	.word	index@(_ZN3cub17CUB_300001_SM_9006detail8for_each13static_kernelINS2_12policy_hub_t12policy_500_tElNS2_12op_wrapper_tIlZZZZZN2at6native36add_out_dense_sparse_compressed_cudaERNS7_6TensorERKS9_SC_RKN3c106ScalarEENKUlvE_clEvENKUlvE8_clEvENKUlvE_clEvENKUlvE_clEvEUllE_N6thrust23THRUST_300001_SM_900_NS17counting_iteratorIlNSN_11use_defaultESP_SP_EEEEEEvT0_T1_)
        /*1478*/ 	.word	0x00000026


	//----- nvinfo : EIATTR_FRAME_SIZE
	.align		4
.L_1077:
        /*147c*/ 	.byte	0x04, 0x11
        /*147e*/ 	.short	(.L_1079 - .L_1078)
	.align		4
.L_1078:
        /*1480*/ 	.word	index@(_ZN3cub17CUB_300001_SM_9006detail8for_each13static_kernelINS2_12policy_hub_t12policy_500_tElNS2_12op_wrapper_tIlZZZZZN2at6native36add_out_dense_sparse_compressed_cudaERNS7_6TensorERKS9_SC_RKN3c106ScalarEENKUlvE_clEvENKUlvE8_clEvENKUlvE_clEvENKUlvE_clEvEUllE_N6thrust23THRUST_300001_SM_900_NS17counting_iteratorIlNSN_11use_defaultESP_SP_EEEEEEvT0_T1_)
        /*1484*/ 	.word	0x00000000


	//----- nvinfo : EIATTR_REGCOUNT
	.align		4
.L_1079:
        /*1488*/ 	.byte	0x04, 0x2f
        /*148a*/ 	.short	(.L_1081 - .L_1080)
	.align		4
.L_1080:
        /*148c*/ 	.word	index@(_ZN3cub17CUB_300001_SM_9006detail8for_each13static_kernelINS2_12policy_hub_t12policy_500_tElNS2_12op_wrapper_tIlZZZZZN2at6native36add_out_dense_sparse_compressed_cudaERNS7_6TensorERKS9_SC_RKN3c106ScalarEENKUlvE_clEvENKUlvE8_clEvENKUlvE_clEvENKUlvE0_clEvEUllE_N6thrust23THRUST_300001_SM_900_NS17counting_iteratorIlNSN_11use_defaultESP_SP_EEEEEEvT0_T1_)
        /*1490*/ 	.word	0x00000024


	//----- nvinfo : EIATTR_FRAME_SIZE
	.align		4
.L_1081:
        /*1494*/ 	.byte	0x04, 0x11
        /*1496*/ 	.short	(.L_1083 - .L_1082)
	.align		4
.L_1082:
        /*1498*/ 	.word	index@(_ZN3cub17CUB_300001_SM_9006detail8for_each13static_kernelINS2_12policy_hub_t12policy_500_tElNS2_12op_wrapper_tIlZZZZZN2at6native36add_out_dense_sparse_compressed_cudaERNS7_6TensorERKS9_SC_RKN3c106ScalarEENKUlvE_clEvENKUlvE8_clEvENKUlvE_clEvENKUlvE0_clEvEUllE_N6thrust23THRUST_300001_SM_900_NS17counting_iteratorIlNSN_11use_defaultESP_SP_EEEEEEvT0_T1_)
        /*149c*/ 	.word	0x00000000


	//----- nvinfo : EIATTR_REGCOUNT
	.align		4
.L_1083:
        /*14a0*/ 	.byte	0x04, 0x2f
        /*14a2*/ 	.short	(.L_1085 - .L_1084)
	.align		4
.L_1084:
        /*14a4*/ 	.word	index@(_ZN3cub17CUB_300001_SM_9006detail8for_each13static_kernelINS2_12policy_hub_t12policy_500_tElNS2_12op_wrapper_tIlZZZZZN2at6native36add_out_dense_sparse_compressed_cudaERNS7_6TensorERKS9_SC_RKN3c106ScalarEENKUlvE_clEvENKUlvE9_clEvENKUlvE_clEvENKUlvE_clEvEUllE_N6thrust23THRUST_300001_SM_900_NS17counting_iteratorIlNSN_11use_defaultESP_SP_EEEEEEvT0_T1_)
        /*14a8*/ 	.word	0x00000020


	//----- nvinfo : EIATTR_FRAME_SIZE
	.align		4
.L_1085:
        /*14ac*/ 	.byte	0x04, 0x11
        /*14ae*/ 	.short	(.L_1087 - .L_1086)
	.align		4
.L_1086:
        /*14b0*/ 	.word	index@(_ZN3cub17CUB_300001_SM_9006detail8for_each13static_kernelINS2_12policy_hub_t12policy_500_tElNS2_12op_wrapper_tIlZZZZZN2at6native36add_out_dense_sparse_compressed_cudaERNS7_6TensorERKS9_SC_RKN3c106ScalarEENKUlvE_clEvENKUlvE9_clEvENKUlvE_clEvENKUlvE_clEvEUllE_N6thrust23THRUST_300001_SM_900_NS17counting_iteratorIlNSN_11use_defaultESP_SP_EEEEEEvT0_T1_)
        /*14b4*/ 	.word	0x00000000


	//----- nvinfo : EIATTR_REGCOUNT
	.align		4
.L_1087:
        /*14b8*/ 	.byte	0x04, 0x2f
        /*14ba*/ 	.short	(.L_1089 - .L_1088)
	.align		4
.L_1088:
        /*14bc*/ 	.word	index@(_ZN3cub17CUB_300001_SM_9006detail8for_each13static_kernelINS2_12policy_hub_t12policy_500_tElNS2_12op_wrapper_tIlZZZZZN2at6native36add_out_dense_sparse_compressed_cudaERNS7_6TensorERKS9_SC_RKN3c106ScalarEENKUlvE_clEvENKUlvE9_clEvENKUlvE_clEvENKUlvE0_clEvEUllE_N6thrust23THRUST_300001_SM_900_NS17counting_iteratorIlNSN_11use_defaultESP_SP_EEEEEEvT0_T1_)
        /*14c0*/ 	.word	0x0000001f


	//----- nvinfo : EIATTR_FRAME_SIZE
	.align		4
.L_1089:
        /*14c4*/ 	.byte	0x04, 0x11
        /*14c6*/ 	.short	(.L_1091 - .L_1090)
	.align		4
.L_1090:
        /*14c8*/ 	.word	index@(_ZN3cub17CUB_300001_SM_9006detail8for_each13static_kernelINS2_12policy_hub_t12policy_500_tElNS2_12op_wrapper_tIlZZZZZN2at6native36add_out_dense_sparse_compressed_cudaERNS7_6TensorERKS9_SC_RKN3c106ScalarEENKUlvE_clEvENKUlvE9_clEvENKUlvE_clEvENKUlvE0_clEvEUllE_N6thrust23THRUST_300001_SM_900_NS17counting_iteratorIlNSN_11use_defaultESP_SP_EEEEEEvT0_T1_)
        /*14cc*/ 	.word	0x00000000


	//----- nvinfo : EIATTR_REGCOUNT
	.align		4
.L_1091:
        /*14d0*/ 	.byte	0x04, 0x2f
        /*14d2*/ 	.short	(.L_1093 - .L_1092)
	.align		4
.L_1092:
        /*14d4*/ 	.word	index@(_ZN3cub17CUB_300001_SM_9006detail8for_each13static_kernelINS2_12policy_hub_t12policy_500_tElNS2_12op_wrapper_tIlZZZZZN2at6native36add_out_dense_sparse_compressed_cudaERNS7_6TensorERKS9_SC_RKN3c106ScalarEENKUlvE_clEvENKUlvE10_clEvENKUlvE_clEvENKUlvE_clEvEUllE_N6thrust23THRUST_300001_SM_900_NS17counting_iteratorIlNSN_11use_defaultESP_SP_EEEEEEvT0_T1_)
        /*14d8*/ 	.word	0x00000020


	//----- nvinfo : EIATTR_FRAME_SIZE
	.align		4
.L_1093:
        /*14dc*/ 	.byte	0x04, 0x11
        /*14de*/ 	.short	(.L_1095 - .L_1094)
	.align		4
.L_1094:
        /*14e0*/ 	.word	index@(_ZN3cub17CUB_300001_SM_9006detail8for_each13static_kernelINS2_12policy_hub_t12policy_500_tElNS2_12op_wrapper_tIlZZZZZN2at6native36add_out_dense_sparse_compressed_cudaERNS7_6TensorERKS9_SC_RKN3c106ScalarEENKUlvE_clEvENKUlvE10_clEvENKUlvE_clEvENKUlvE_clEvEUllE_N6thrust23THRUST_300001_SM_900_NS17counting_iteratorIlNSN_11use_defaultESP_SP_EEEEEEvT0_T1_)
        /*14e4*/ 	.word	0x00000000


	//----- nvinfo : EIATTR_REGCOUNT
	.align		4
.L_1095:
        /*14e8*/ 	.byte	0x04, 0x2f
        /*14ea*/ 	.short	(.L_1097 - .L_1096)
	.align		4
.L_1096:
        /*14ec*/ 	.word	index@(_ZN3cub17CUB_300001_SM_9006detail8for_each13static_kernelINS2_12policy_hub_t12policy_500_tElNS2_12op_wrapper_tIlZZZZZN2at6native36add_out_dense_sparse_compressed_cudaERNS7_6TensorERKS9_SC_RKN3c106ScalarEENKUlvE_clEvENKUlvE10_clEvENKUlvE_clEvENKUlvE0_clEvEUllE_N6thrust23THRUST_300001_SM_900_NS17counting_iteratorIlNSN_11use_defaultESP_SP_EEEEEEvT0_T1_)
        /*14f0*/ 	.word	0x00000020


	//----- nvinfo : EIATTR_FRAME_SIZE
	.align		4
.L_1097:
        /*14f4*/ 	.byte	0x04, 0x11
        /*14f6*/ 	.short	(.L_1099 - .L_1098)
	.align		4
.L_1098:
        /*14f8*/ 	.word	index@(_ZN3cub17CUB_300001_SM_9006detail8for_each13static_kernelINS2_12policy_hub_t12policy_500_tElNS2_12op_wrapper_tIlZZZZZN2at6native36add_out_dense_sparse_compressed_cudaERNS7_6TensorERKS9_SC_RKN3c106ScalarEENKUlvE_clEvENKUlvE10_clEvENKUlvE_clEvENKUlvE0_clEvEUllE_N6thrust23THRUST_300001_SM_900_NS17counting_iteratorIlNSN_11use_defaultESP_SP_EEEEEEvT0_T1_)
        /*14fc*/ 	.word	0x00000000


	//----- nvinfo : EIATTR_REGCOUNT
	.align		4
.L_1099:
        /*1500*/ 	.byte	0x04, 0x2f
        /*1502*/ 	.short	(.L_1101 - .L_1100)
	.align		4
.L_1100:
        /*1504*/ 	.word	index@(_ZN3cub17CUB_300001_SM_9006detail8for_each13static_kernelINS2_12policy_hub_t12policy_500_tElNS2_12op_wrapper_tIlZZZZZN2at6native36add_out_dense_sparse_compressed_cudaERNS7_6TensorERKS9_SC_RKN3c106ScalarEENKUlvE_clEvENKUlvE11_clEvENKUlvE_clEvENKUlvE_clEvEUllE_N6thrust23THRUST_300001_SM_900_NS17counting_iteratorIlNSN_11use_defaultESP_SP_EEEEEEvT0_T1_)
        /*1508*/ 	.word	0x00000020


	//----- nvinfo : EIATTR_FRAME_SIZE
	.align		4
.L_1101:
        /*150c*/ 	.byte	0x04, 0x11
        /*150e*/ 	.short	(.L_1103 - .L_1102)
	.align		4
.L_1102:
        /*1510*/ 	.word	index@(_ZN3cub17CUB_300001_SM_9006detail8for_each13static_kernelINS2_12policy_hub_t12policy_500_tElNS2_12op_wrapper_tIlZZZZZN2at6native36add_out_dense_sparse_compressed_cudaERNS7_6TensorERKS9_SC_RKN3c106ScalarEENKUlvE_clEvENKUlvE11_clEvENKUlvE_clEvENKUlvE_clEvEUllE_N6thrust23THRUST_300001_SM_900_NS17counting_iteratorIlNSN_11use_defaultESP_SP_EEEEEEvT0_T1_)
        /*1514*/ 	.word	0x00000008


	//----- nvinfo : EIATTR_REGCOUNT
	.align		4
.L_1103:
        /*1518*/ 	.byte	0x04, 0x2f
        /*151a*/ 	.short	(.L_1105 - .L_1104)
	.align		4
.L_1104:
        /*151c*/ 	.word	index@(_ZN3cub17CUB_300001_SM_9006detail8for_each13static_kernelINS2_12policy_hub_t12policy_500_tElNS2_12op_wrapper_tIlZZZZZN2at6native36add_out_dense_sparse_compressed_cudaERNS7_6TensorERKS9_SC_RKN3c106ScalarEENKUlvE_clEvENKUlvE11_clEvENKUlvE_clEvENKUlvE0_clEvEUllE_N6thrust23THRUST_300001_SM_900_NS17counting_iteratorIlNSN_11use_defaultESP_SP_EEEEEEvT0_T1_)
        /*1520*/ 	.word	0x00000020


	//----- nvinfo : EIATTR_FRAME_SIZE
	.align		4
.L_1105:
        /*1524*/ 	.byte	0x04, 0x11
        /*1526*/ 	.short	(.L_1107 - .L_1106)
	.align		4
.L_1106:
        /*1528*/ 	.word	index@(_ZN3cub17CUB_300001_SM_9006detail8for_each13static_kernelINS2_12policy_hub_t12policy_500_tElNS2_12op_wrapper_tIlZZZZZN2at6native36add_out_dense_sparse_compressed_cudaERNS7_6TensorERKS9_SC_RKN3c106ScalarEENKUlvE_clEvENKUlvE11_clEvENKUlvE_clEvENKUlvE0_clEvEUllE_N6thrust23THRUST_300001_SM_900_NS17counting_iteratorIlNSN_11use_defaultESP_SP_EEEEEEvT0_T1_)
        /*152c*/ 	.word	0x00000000


	//----- nvinfo : EIATTR_MIN_STACK_SIZE
	.align		4
.L_1107:
        /*1530*/ 	.byte	0x04, 0x12
        /*1532*/ 	.short	(.L_1109 - .L_1108)
	.align		4
.L_1108:
        /*1534*/ 	.word	index@(_ZN2at6native55_GLOBAL__N__0955718d_22_SparseCsrTensorMath_cu_868dd54534reduce_sparse_csr_dim1_cuda_kernelIN3c108BFloat16ElNS1_14ReductionMulOpIS4_EEfEEvPT2_PKT_PKT0_SE_lT1_)
        /*1538*/ 	.word	0x00000000


	//----- nvinfo : EIATTR_MIN_STACK_SIZE
	.align		4
.L_1109:
        /*153c*/ 	.byte	0x04, 0x12
        /*153e*/ 	.short	(.L_1111 - .L_1110)
	.align		4
.L_1110:
        /*1540*/ 	.word	index@(_ZN2at6native55_GLOBAL__N__0955718d_22_SparseCsrTensorMath_cu_868dd54534reduce_sparse_csr_dim1_cuda_kernelIN3c108BFloat16EiNS1_14ReductionMulOpIS4_EEfEEvPT2_PKT_PKT0_SE_lT1_)
        /*1544*/ 	.word	0x00000000


	//----- nvinfo : EIATTR_MIN_STACK_SIZE
	.align		4
.L_1111:
        /*1548*/ 	.byte	0x04, 0x12
        /*154a*/ 	.short	(.L_1113 - .L_1112)
	.align		4
.L_1112:
        /*154c*/ 	.word	index@(_ZN2at6native55_GLOBAL__N__0955718d_22_SparseCsrTensorMath_cu_868dd54534reduce_sparse_csr_dim0_cuda_kernelIN3c108BFloat16ElNS1_14ReductionMulOpIS4_EEfEEvPT2_PKT0_lPKT_SB_lT1_)
        /*1550*/ 	.word	0x00000000


	//----- nvinfo : EIATTR_MIN_STACK_SIZE
	.align		4
.L_1113:
        /*1554*/ 	.byte	0x04, 0x12
        /*1556*/ 	.short	(.L_1115 - .L_1114)
	.align		4
.L_1114:
        /*1558*/ 	.word	index@(_ZN2at6native55_GLOBAL__N__0955718d_22_SparseCsrTensorMath_cu_868dd54534reduce_sparse_csr_dim0_cuda_kernelIN3c108BFloat16EiNS1_14ReductionMulOpIS4_EEfEEvPT2_PKT0_lPKT_SB_lT1_)
        /*155c*/ 	.word	0x00000000


	//----- nvinfo : EIATTR_MIN_STACK_SIZE
	.align		4
.L_1115:
        /*1560*/ 	.byte	0x04, 0x12
        /*1562*/ 	.short	(.L_1117 - .L_1116)
	.align		4
.L_1116:
        /*1564*/ 	.word	index@(_ZN2at6native55_GLOBAL__N__0955718d_22_SparseCsrTensorMath_cu_868dd54534reduce_sparse_csr_dim1_cuda_kernelIN3c104HalfElNS1_14ReductionMulOpIS4_EEfEEvPT2_PKT_PKT0_SE_lT1_)
        /*1568*/ 	.word	0x00000000


	//----- nvinfo : EIATTR_MIN_STACK_SIZE
	.align		4
.L_1117:
        /*156c*/ 	.byte	0x04, 0x12
        /*156e*/ 	.short	(.L_1119 - .L_1118)
	.align		4
.L_1118:
        /*1570*/ 	.word	index@(_ZN2at6native55_GLOBAL__N__0955718d_22_SparseCsrTensorMath_cu_868dd54534reduce_sparse_csr_dim1_cuda_kernelIN3c104HalfEiNS1_14ReductionMulOpIS4_EEfEEvPT2_PKT_PKT0_SE_lT1_)
        /*1574*/ 	.word	0x00000000


	//----- nvinfo : EIATTR_MIN_STACK_SIZE
	.align		4
.L_1119:
        /*1578*/ 	.byte	0x04, 0x12
        /*157a*/ 	.short	(.L_1121 - .L_1120)
	.align		4
.L_1120:
        /*157c*/ 	.word	index@(_ZN2at6native55_GLOBAL__N__0955718d_22_SparseCsrTensorMath_cu_868dd54534reduce_sparse_csr_dim0_cuda_kernelIN3c104HalfElNS1_14ReductionMulOpIS4_EEfEEvPT2_PKT0_lPKT_SB_lT1_)
        /*1580*/ 	.word	0x00000000


	//----- nvinfo : EIATTR_MIN_STACK_SIZE
	.align		4
.L_1121:
        /*1584*/ 	.byte	0x04, 0x12
        /*1586*/ 	.short	(.L_1123 - .L_1122)
	.align		4
.L_1122:
        /*1588*/ 	.word	index@(_ZN2at6native55_GLOBAL__N__0955718d_22_SparseCsrTensorMath_cu_868dd54534reduce_sparse_csr_dim0_cuda_kernelIN3c104HalfEiNS1_14ReductionMulOpIS4_EEfEEvPT2_PKT0_lPKT_SB_lT1_)
        /*158c*/ 	.word	0x00000000


	//----- nvinfo : EIATTR_MIN_STACK_SIZE
	.align		4
.L_1123:
        /*1590*/ 	.byte	0x04, 0x12
        /*1592*/ 	.short	(.L_1125 - .L_1124)
	.align		4
.L_1124:
        /*1594*/ 	.word	index@(_ZN2at6native55_GLOBAL__N__0955718d_22_SparseCsrTensorMath_cu_868dd54534reduce_sparse_csr_dim1_cuda_kernelIN3c107complexIfEElNS1_14ReductionMulOpIS5_EES5_EEvPT2_PKT_PKT0_SF_lT1_)
        /*1598*/ 	.word	0x00000000


	//----- nvinfo : EIATTR_MIN_STACK_SIZE
	.align		4
.L_1125:
        /*159c*/ 	.byte	0x04, 0x12
        /*159e*/ 	.short	(.L_1127 - .L_1126)
	.align		4
.L_1126:
        /*15a0*/ 	.word	index@(_ZN2at6native55_GLOBAL__N__0955718d_22_SparseCsrTensorMath_cu_868dd54534reduce_sparse_csr_dim1_cuda_kernelIN3c107complexIfEEiNS1_14ReductionMulOpIS5_EES5_EEvPT2_PKT_PKT0_SF_lT1_)
        /*15a4*/ 	.word	0x00000000


	//----- nvinfo : EIATTR_MIN_STACK_SIZE
	.align		4
.L_1127:
        /*15a8*/ 	.byte	0x04, 0x12
        /*15aa*/ 	.short	(.L_1129 - .L_1128)
	.align		4
.L_1128:
        /*15ac*/ 	.word	index@(_ZN2at6native55_GLOBAL__N__0955718d_22_SparseCsrTensorMath_cu_868dd54534reduce_sparse_csr_dim0_cuda_kernelIN3c107complexIfEElNS1_14ReductionMulOpIS5_EES5_EEvPT2_PKT0_lPKT_SC_lT1_)
        /*15b0*/ 	.word	0x00000000


	//----- nvinfo : EIATTR_MIN_STACK_SIZE
	.align		4
.L_1129:
        /*15b4*/ 	.byte	0x04, 0x12
        /*15b6*/ 	.short	(.L_1131 - .L_1130)
	.align		4
.L_1130:
        /*15b8*/ 	.word	index@(_ZN2at6native55_GLOBAL__N__0955718d_22_SparseCsrTensorMath_cu_868dd54534reduce_sparse_csr_dim0_cuda_kernelIN3c107complexIfEEiNS1_14ReductionMulOpIS5_EES5_EEvPT2_PKT0_lPKT_SC_lT1_)
        /*15bc*/ 	.word	0x00000000


	//----- nvinfo : EIATTR_MIN_STACK_SIZE
	.align		4
.L_1131:
        /*15c0*/ 	.byte	0x04, 0x12
        /*15c2*/ 	.short	(.L_1133 - .L_1132)
	.align		4
.L_1132:
        /*15c4*/ 	.word	index@(_ZN2at6native55_GLOBAL__N__0955718d_22_SparseCsrTensorMath_cu_868dd54534reduce_sparse_csr_dim1_cuda_kernelIN3c107complexIdEElNS1_14ReductionMulOpIS5_EES5_EEvPT2_PKT_PKT0_SF_lT1_)
        /*15c8*/ 	.word	0x00000000


	//----- nvinfo : EIATTR_MIN_STACK_SIZE
	.align		4
.L_1133:
        /*15cc*/ 	.byte	0x04, 0x12
        /*15ce*/ 	.short	(.L_1135 - .L_1134)
	.align		4
.L_1134:
        /*15d0*/ 	.word	index@(_ZN2at6native55_GLOBAL__N__0955718d_22_SparseCsrTensorMath_cu_868dd54534reduce_sparse_csr_dim1_cuda_kernelIN3c107complexIdEEiNS1_14ReductionMulOpIS5_EES5_EEvPT2_PKT_PKT0_SF_lT1_)
        /*15d4*/ 	.word	0x00000000


	//----- nvinfo : EIATTR_MIN_STACK_SIZE
	.align		4
.L_1135:
        /*15d8*/ 	.byte	0x04, 0x12
        /*15da*/ 	.short	(.L_1137 - .L_1136)
	.align		4
.L_1136:
        /*15dc*/ 	.word	index@(_ZN2at6native55_GLOBAL__N__0955718d_22_SparseCsrTensorMath_cu_868dd54534reduce_sparse_csr_dim0_cuda_kernelIN3c107complexIdEElNS1_14ReductionMulOpIS5_EES5_EEvPT2_PKT0_lPKT_SC_lT1_)
        /*15e0*/ 	.word	0x00000000


	//----- nvinfo : EIATTR_MIN_STACK_SIZE
	.align		4
.L_1137:
        /*15e4*/ 	.byte	0x04, 0x12
        /*15e6*/ 	.short	(.L_1139 - .L_1138)
	.align		4
.L_1138:
        /*15e8*/ 	.word	index@(_ZN2at6native55_GLOBAL__N__0955718d_22_SparseCsrTensorMath_cu_868dd54534reduce_sparse_csr_dim0_cuda_kernelIN3c107complexIdEEiNS1_14ReductionMulOpIS5_EES5_EEvPT2_PKT0_lPKT_SC_lT1_)
        /*15ec*/ 	.word	0x00000000


	//----- nvinfo : EIATTR_MIN_STACK_SIZE
	.align		4
.L_1139:
        /*15f0*/ 	.byte	0x04, 0x12
        /*15f2*/ 	.short	(.L_1141 - .L_1140)
	.align		4
.L_1140:
        /*15f4*/ 	.word	index@(_ZN2at6native55_GLOBAL__N__0955718d_22_SparseCsrTensorMath_cu_868dd54534reduce_sparse_csr_dim1_cuda_kernelIflNS1_14ReductionMulOpIfEEfEEvPT2_PKT_PKT0_SC_lT1_)
        /*15f8*/ 	.word	0x00000000


	//----- nvinfo : EIATTR_MIN_STACK_SIZE
	.align		4
.L_1141:
        /*15fc*/ 	.byte	0x04, 0x12
        /*15fe*/ 	.short	(.L_1143 - .L_1142)
	.align		4
.L_1142:
        /*1600*/ 	.word	index@(_ZN2at6native55_GLOBAL__N__0955718d_22_SparseCsrTensorMath_cu_868dd54534reduce_sparse_csr_dim1_cuda_kernelIfiNS1_14ReductionMulOpIfEEfEEvPT2_PKT_PKT0_SC_lT1_)
        /*1604*/ 	.word	0x00000000


	//----- nvinfo : EIATTR_MIN_STACK_SIZE
	.align		4
.L_1143:
        /*1608*/ 	.byte	0x04, 0x12
        /*160a*/ 	.short	(.L_1145 - .L_1144)
	.align		4
.L_1144:
        /*160c*/ 	.word	index@(_ZN2at6native55_GLOBAL__N__0955718d_22_SparseCsrTensorMath_cu_868dd54534reduce_sparse_csr_dim0_cuda_kernelIflNS1_14ReductionMulOpIfEEfEEvPT2_PKT0_lPKT_S9_lT1_)
        /*1610*/ 	.word	0x00000000


	//----- nvinfo : EIATTR_MIN_STACK_SIZE
	.align		4
.L_1145:
        /*1614*/ 	.byte	0x04, 0x12
        /*1616*/ 	.short	(.L_1147 - .L_1146)
	.align		4
.L_1146:
        /*1618*/ 	.word	index@(_ZN2at6native55_GLOBAL__N__0955718d_22_SparseCsrTensorMath_cu_868dd54534reduce_sparse_csr_dim0_cuda_kernelIfiNS1_14ReductionMulOpIfEEfEEvPT2_PKT0_lPKT_S9_lT1_)
        /*161c*/ 	.word	0x00000000


	//----- nvinfo : EIATTR_MIN_STACK_SIZE
	.align		4
.L_1147:
        /*1620*/ 	.byte	0x04, 0x12
        /*1622*/ 	.short	(.L_1149 - .L_1148)
	.align		4
.L_1148:
        /*1624*/ 	.word	index@(_ZN2at6native55_GLOBAL__N__0955718d_22_SparseCsrTensorMath_cu_868dd54534reduce_sparse_csr_dim1_cuda_kernelIdlNS1_14ReductionMulOpIdEEdEEvPT2_PKT_PKT0_SC_lT1_)
        /*1628*/ 	.word	0x00000000


	//----- nvinfo : EIATTR_MIN_STACK_SIZE
	.align		4
.L_1149:
        /*162c*/ 	.byte	0x04, 0x12
        /*162e*/ 	.short	(.L_1151 - .L_1150)
	.align		4
.L_1150:
        /*1630*/ 	.word	index@(_ZN2at6native55_GLOBAL__N__0955718d_22_SparseCsrTensorMath_cu_868dd54534reduce_sparse_csr_dim1_cuda_kernelIdiNS1_14ReductionMulOpIdEEdEEvPT2_PKT_PKT0_SC_lT1_)
        /*1634*/ 	.word	0x00000000


	//----- nvinfo : EIATTR_MIN_STACK_SIZE
	.align		4
.L_1151:
        /*1638*/ 	.byte	0x04, 0x12
        /*163a*/ 	.short	(.L_1153 - .L_1152)
	.align		4
.L_1152:
        /*163c*/ 	.word	index@(_ZN2at6native55_GLOBAL__N__0955718d_22_SparseCsrTensorMath_cu_868dd54534reduce_sparse_csr_dim0_cuda_kernelIdlNS1_14ReductionMulOpIdEEdEEvPT2_PKT0_lPKT_S9_lT1_)
        /*1640*/ 	.word	0x00000000


	//----- nvinfo : EIATTR_MIN_STACK_SIZE
	.align		4
.L_1153:
        /*1644*/ 	.byte	0x04, 0x12
        /*1646*/ 	.short	(.L_1155 - .L_1154)
	.align		4
.L_1154:
        /*1648*/ 	.word	index@(_ZN2at6native55_GLOBAL__N__0955718d_22_SparseCsrTensorMath_cu_868dd54534reduce_sparse_csr_dim0_cuda_kernelIdiNS1_14ReductionMulOpIdEEdEEvPT2_PKT0_lPKT_S9_lT1_)
        /*164c*/ 	.word	0x00000000


	//----- nvinfo : EIATTR_MIN_STACK_SIZE
	.align		4
.L_1155:
        /*1650*/ 	.byte	0x04, 0x12
        /*1652*/ 	.short	(.L_1157 - .L_1156)
	.align		4
.L_1156:
        /*1654*/ 	.word	index@(_ZN2at6native55_GLOBAL__N__0955718d_22_SparseCsrTensorMath_cu_868dd54534reduce_sparse_csr_dim1_cuda_kernelIslNS1_14ReductionMulOpIsEElEEvPT2_PKT_PKT0_SC_lT1_)
        /*1658*/ 	.word	0x00000000


	//----- nvinfo : EIATTR_MIN_STACK_SIZE
	.align		4
.L_1157:
        /*165c*/ 	.byte	0x04, 0x12
        /*165e*/ 	.short	(.L_1159 - .L_1158)
	.align		4
.L_1158:
        /*1660*/ 	.word	index@(_ZN2at6native55_GLOBAL__N__0955718d_22_SparseCsrTensorMath_cu_868dd54534reduce_sparse_csr_dim1_cuda_kernelIsiNS1_14ReductionMulOpIsEElEEvPT2_PKT_PKT0_SC_lT1_)
        /*1664*/ 	.word	0x00000000


	//----- nvinfo : EIATTR_MIN_STACK_SIZE
	.align		4
.L_1159:
        /*1668*/ 	.byte	0x04, 0x12
        /*166a*/ 	.short	(.L_1161 - .L_1160)
	.align		4
.L_1160:
        /*166c*/ 	.word	index@(_ZN2at6native55_GLOBAL__N__0955718d_22_SparseCsrTensorMath_cu_868dd54534reduce_sparse_csr_dim0_cuda_kernelIslNS1_14ReductionMulOpIsEElEEvPT2_PKT0_lPKT_S9_lT1_)
        /*1670*/ 	.word	0x00000000


	//----- nvinfo : EIATTR_MIN_STACK_SIZE
	.align		4
.L_1161:
        /*1674*/ 	.byte	0x04, 0x12
        /*1676*/ 	.short	(.L_1163 - .L_1162)
	.align		4
.L_1162:
        /*1678*/ 	.word	index@(_ZN2at6native55_GLOBAL__N__0955718d_22_SparseCsrTensorMath_cu_868dd54534reduce_sparse_csr_dim0_cuda_kernelIsiNS1_14ReductionMulOpIsEElEEvPT2_PKT0_lPKT_S9_lT1_)
        /*167c*/ 	.word	0x00000000


	//----- nvinfo : EIATTR_MIN_STACK_SIZE
	.align		4
.L_1163:
        /*1680*/ 	.byte	0x04, 0x12
        /*1682*/ 	.short	(.L_1165 - .L_1164)
	.align		4
.L_1164:
        /*1684*/ 	.word	index@(_ZN2at6native55_GLOBAL__N__0955718d_22_SparseCsrTensorMath_cu_868dd54534reduce_sparse_csr_dim1_cuda_kernelIllNS1_14ReductionMulOpIlEElEEvPT2_PKT_PKT0_SC_lT1_)
        /*1688*/ 	.word	0x00000000


	//----- nvinfo : EIATTR_MIN_STACK_SIZE
	.align		4
.L_1165:
        /*168c*/ 	.byte	0x04, 0x12
        /*168e*/ 	.short	(.L_1167 - .L_1166)
	.align		4
.L_1166:
        /*1690*/ 	.word	index@(_ZN2at6native55_GLOBAL__N__0955718d_22_SparseCsrTensorMath_cu_868dd54534reduce_sparse_csr_dim1_cuda_kernelIliNS1_14ReductionMulOpIlEElEEvPT2_PKT_PKT0_SC_lT1_)
        /*1694*/ 	.word	0x00000000


	//----- nvinfo : EIATTR_MIN_STACK_SIZE
	.align		4
.L_1167:
        /*1698*/ 	.byte	0x04, 0x12
        /*169a*/ 	.short	(.L_1169 - .L_1168)
	.align		4
.L_1168:
        /*169c*/ 	.word	index@(_ZN2at6native55_GLOBAL__N__0955718d_22_SparseCsrTensorMath_cu_868dd54534reduce_sparse_csr_dim0_cuda_kernelIllNS1_14ReductionMulOpIlEElEEvPT2_PKT0_lPKT_S9_lT1_)
        /*16a0*/ 	.word	0x00000000


	//----- nvinfo : EIATTR_MIN_STACK_SIZE
	.align		4
.L_1169:
        /*16a4*/ 	.byte	0x04, 0x12
        /*16a6*/ 	.short	(.L_1171 - .L_1170)
	.align		4
.L_1170:
        /*16a8*/ 	.word	index@(_ZN2at6native55_GLOBAL__N__0955718d_22_SparseCsrTensorMath_cu_868dd54534reduce_sparse_csr_dim0_cuda_kernelIliNS1_14ReductionMulOpIlEElEEvPT2_PKT0_lPKT_S9_lT1_)
        /*16ac*/ 	.word	0x00000000


	//----- nvinfo : EIATTR_MIN_STACK_SIZE
	.align		4
.L_1171:
        /*16b0*/ 	.byte	0x04, 0x12
        /*16b2*/ 	.short	(.L_1173 - .L_1172)
	.align		4
.L_1172:
        /*16b4*/ 	.word	index@(_ZN2at6native55_GLOBAL__N__0955718d_22_SparseCsrTensorMath_cu_868dd54534reduce_sparse_csr_dim1_cuda_kernelIilNS1_14ReductionMulOpIiEElEEvPT2_PKT_PKT0_SC_lT1_)
        /*16b8*/ 	.word	0x00000000


	//----- nvinfo : EIATTR_MIN_STACK_SIZE
	.align		4
.L_1173:
        /*16bc*/ 	.byte	0x04, 0x12
        /*16be*/ 	.short	(.L_1175 - .L_1174)
	.align		4
.L_1174:
        /*16c0*/ 	.word	index@(_ZN2at6native55_GLOBAL__N__0955718d_22_SparseCsrTensorMath_cu_868dd54534reduce_sparse_csr_dim1_cuda_kernelIiiNS1_14ReductionMulOpIiEElEEvPT2_PKT_PKT0_SC_lT1_)
        /*16c4*/ 	.word	0x00000000


	//----- nvinfo : EIATTR_MIN_STACK_SIZE
	.align		4
.L_1175:
        /*16c8*/ 	.byte	0x04, 0x12
        /*16ca*/ 	.short	(.L_1177 - .L_1176)
	.align		4
.L_1176:
        /*16cc*/ 	.word	index@(_ZN2at6native55_GLOBAL__N__0955718d_22_SparseCsrTensorMath_cu_868dd54534reduce_sparse_csr_dim0_cuda_kernelIilNS1_14ReductionMulOpIiEElEEvPT2_PKT0_lPKT_S9_lT1_)
        /*16d0*/ 	.word	0x00000000


	//----- nvinfo : EIATTR_MIN_STACK_SIZE
	.align		4
.L_1177:
        /*16d4*/ 	.byte	0x04, 0x12
        /*16d6*/ 	.short	(.L_1179 - .L_1178)
	.align		4
.L_1178:
        /*16d8*/ 	.word	index@(_ZN2at6native55_GLOBAL__N__0955718d_22_SparseCsrTensorMath_cu_868dd54534reduce_sparse_csr_dim0_cuda_kernelIiiNS1_14ReductionMulOpIiEElEEvPT2_PKT0_lPKT_S9_lT1_)
        /*16dc*/ 	.word	0x00000000


	//----- nvinfo : EIATTR_MIN_STACK_SIZE
	.align		4
.L_1179:
        /*16e0*/ 	.byte	0x04, 0x12
        /*16e2*/ 	.short	(.L_1181 - .L_1180)
	.align		4
.L_1180:
        /*16e4*/ 	.word	index@(_ZN2at6native55_GLOBAL__N__0955718d_22_SparseCsrTensorMath_cu_868dd54534reduce_sparse_csr_dim1_cuda_kernelIalNS1_14ReductionMulOpIaEElEEvPT2_PKT_PKT0_SC_lT1_)
        /*16e8*/ 	.word	0x00000000


	//----- nvinfo : EIATTR_MIN_STACK_SIZE
	.align		4
.L_1181:
        /*16ec*/ 	.byte	0x04, 0x12
        /*16ee*/ 	.short	(.L_1183 - .L_1182)
	.align		4
.L_1182:
        /*16f0*/ 	.word	index@(_ZN2at6native55_GLOBAL__N__0955718d_22_SparseCsrTensorMath_cu_868dd54534reduce_sparse_csr_dim1_cuda_kernelIaiNS1_14ReductionMulOpIaEElEEvPT2_PKT_PKT0_SC_lT1_)
        /*16f4*/ 	.word	0x00000000


	//----- nvinfo : EIATTR_MIN_STACK_SIZE
	.align		4
.L_1183:
        /*16f8*/ 	.byte	0x04, 0x12
        /*16fa*/ 	.short	(.L_1185 - .L_1184)
	.align		4
.L_1184:
        /*16fc*/ 	.word	index@(_ZN2at6native55_GLOBAL__N__0955718d_22_SparseCsrTensorMath_cu_868dd54534reduce_sparse_csr_dim0_cuda_kernelIalNS1_14ReductionMulOpIaEElEEvPT2_PKT0_lPKT_S9_lT1_)
        /*1700*/ 	.word	0x00000000


	//----- nvinfo : EIATTR_MIN_STACK_SIZE
	.align		4
.L_1185:
        /*1704*/ 	.byte	0x04, 0x12
        /*1706*/ 	.short	(.L_1187 - .L_1186)
	.align		4
.L_1186:
        /*1708*/ 	.word	index@(_ZN2at6native55_GLOBAL__N__0955718d_22_SparseCsrTensorMath_cu_868dd54534reduce_sparse_csr_dim0_cuda_kernelIaiNS1_14ReductionMulOpIaEElEEvPT2_PKT0_lPKT_S9_lT1_)
        /*170c*/ 	.word	0x00000000


	//----- nvinfo : EIATTR_MIN_STACK_SIZE
	.align		4
.L_1187:
        /*1710*/ 	.byte	0x04, 0x12
        /*1712*/ 	.short	(.L_1189 - .L_1188)
	.align		4
.L_1188:
        /*1714*/ 	.word	index@(_ZN2at6native55_GLOBAL__N__0955718d_22_SparseCsrTensorMath_cu_868dd54534reduce_sparse_csr_dim1_cuda_kernelIhlNS1_14ReductionMulOpIhEElEEvPT2_PKT_PKT0_SC_lT1_)
        /*1718*/ 	.word	0x00000000


	//----- nvinfo : EIATTR_MIN_STACK_SIZE
	.align		4
.L_1189:
        /*171c*/ 	.byte	0x04, 0x12
        /*171e*/ 	.short	(.L_1191 - .L_1190)
	.align		4
.L_1190:
        /*1720*/ 	.word	index@(_ZN2at6native55_GLOBAL__N__0955718d_22_SparseCsrTensorMath_cu_868dd54534reduce_sparse_csr_dim1_cuda_kernelIhiNS1_14ReductionMulOpIhEElEEvPT2_PKT_PKT0_SC_lT1_)
        /*1724*/ 	.word	0x00000000


	//----- nvinfo : EIATTR_MIN_STACK_SIZE
	.align		4
.L_1191:
        /*1728*/ 	.byte	0x04, 0x12
        /*172a*/ 	.short	(.L_1193 - .L_1192)
	.align		4
.L_1192:
        /*172c*/ 	.word	index@(_ZN2at6native55_GLOBAL__N__0955718d_22_SparseCsrTensorMath_cu_868dd54534reduce_sparse_csr_dim0_cuda_kernelIhlNS1_14ReductionMulOpIhEElEEvPT2_PKT0_lPKT_S9_lT1_)
        /*1730*/ 	.word	0x00000000


	//----- nvinfo : EIATTR_MIN_STACK_SIZE
	.align		4
.L_1193:
        /*1734*/ 	.byte	0x04, 0x12
        /*1736*/ 	.short	(.L_1195 - .L_1194)
	.align		4
.L_1194:
        /*1738*/ 	.word	index@(_ZN2at6native55_GLOBAL__N__0955718d_22_SparseCsrTensorMath_cu_868dd54534reduce_sparse_csr_dim0_cuda_kernelIhiNS1_14ReductionMulOpIhEElEEvPT2_PKT0_lPKT_S9_lT1_)
        /*173c*/ 	.word	0x00000000


	//----- nvinfo : EIATTR_MIN_STACK_SIZE
	.align		4
.L_1195:
        /*1740*/ 	.byte	0x04, 0x12
        /*1742*/ 	.short	(.L_1197 - .L_1196)
	.align		4
.L_1196:
        /*1744*/ 	.word	index@(_ZN2at6native55_GLOBAL__N__0955718d_22_SparseCsrTensorMath_cu_868dd54534reduce_sparse_csr_dim1_cuda_kernelIN3c108BFloat16ElNS1_14ReductionAddOpIfEEfEEvPT2_PKT_PKT0_SE_lT1_)
        /*1748*/ 	.word	0x00000000


	//----- nvinfo : EIATTR_MIN_STACK_SIZE
	.align		4
.L_1197:
        /*174c*/ 	.byte	0x04, 0x12
        /*174e*/ 	.short	(.L_1199 - .L_1198)
	.align		4
.L_1198:
        /*1750*/ 	.word	index@(_ZN2at6native55_GLOBAL__N__0955718d_22_SparseCsrTensorMath_cu_868dd54534reduce_sparse_csr_dim1_cuda_kernelIN3c108BFloat16EiNS1_14ReductionAddOpIfEEfEEvPT2_PKT_PKT0_SE_lT1_)
        /*1754*/ 	.word	0x00000000


	//----- nvinfo : EIATTR_MIN_STACK_SIZE
	.align		4
.L_1199:
        /*1758*/ 	.byte	0x04, 0x12
        /*175a*/ 	.short	(.L_1201 - .L_1200)
	.align		4
.L_1200:
        /*175c*/ 	.word	index@(_ZN2at6native55_GLOBAL__N__0955718d_22_SparseCsrTensorMath_cu_868dd54534reduce_sparse_csr_dim0_cuda_kernelIN3c108BFloat16ElNS1_14ReductionAddOpIfEEfEEvPT2_PKT0_lPKT_SB_lT1_)
        /*1760*/ 	.word	0x00000000


	//----- nvinfo : EIATTR_MIN_STACK_SIZE
	.align		4
.L_1201:
        /*1764*/ 	.byte	0x04, 0x12
        /*1766*/ 	.short	(.L_1203 - .L_1202)
	.align		4
.L_1202:
        /*1768*/ 	.word	index@(_ZN2at6native55_GLOBAL__N__0955718d_22_SparseCsrTensorMath_cu_868dd54534reduce_sparse_csr_dim0_cuda_kernelIN3c108BFloat16EiNS1_14ReductionAddOpIfEEfEEvPT2_PKT0_lPKT_SB_lT1_)
        /*176c*/ 	.word	0x00000000


	//----- nvinfo : EIATTR_MIN_STACK_SIZE
	.align		4
.L_1203:
        /*1770*/ 	.byte	0x04, 0x12
        /*1772*/ 	.short	(.L_1205 - .L_1204)
	.align		4
.L_1204:
        /*1774*/ 	.word	index@(_ZN2at6native55_GLOBAL__N__0955718d_22_SparseCsrTensorMath_cu_868dd54534reduce_sparse_csr_dim1_cuda_kernelIN3c104HalfElNS1_14ReductionAddOpIfEEfEEvPT2_PKT_PKT0_SE_lT1_)
        /*1778*/ 	.word	0x00000000


	//----- nvinfo : EIATTR_MIN_STACK_SIZE
	.align		4
.L_1205:
        /*177c*/ 	.byte	0x04, 0x12
        /*177e*/ 	.short	(.L_1207 - .L_1206)
	.align		4
.L_1206:
        /*1780*/ 	.word	index@(_ZN2at6native55_GLOBAL__N__0955718d_22_SparseCsrTensorMath_cu_868dd54534reduce_sparse_csr_dim1_cuda_kernelIN3c104HalfEiNS1_14ReductionAddOpIfEEfEEvPT2_PKT_PKT0_SE_lT1_)
        /*1784*/ 	.word	0x00000000


	//----- nvinfo : EIATTR_MIN_STACK_SIZE
	.align		4
.L_1207:
        /*1788*/ 	.byte	0x04, 0x12
        /*178a*/ 	.short	(.L_1209 - .L_1208)
	.align		4
.L_1208:
        /*178c*/ 	.word	index@(_ZN2at6native55_GLOBAL__N__0955718d_22_SparseCsrTensorMath_cu_868dd54534reduce_sparse_csr_dim0_cuda_kernelIN3c104HalfElNS1_14ReductionAddOpIfEEfEEvPT2_PKT0_lPKT_SB_lT1_)
        /*1790*/ 	.word	0x00000000


	//----- nvinfo : EIATTR_MIN_STACK_SIZE
	.align		4
.L_1209:
        /*1794*/ 	.byte	0x04, 0x12
        /*1796*/ 	.short	(.L_1211 - .L_1210)
	.align		4
.L_1210:
        /*1798*/ 	.word	index@(_ZN2at6native55_GLOBAL__N__0955718d_22_SparseCsrTensorMath_cu_868dd54534reduce_sparse_csr_dim0_cuda_kernelIN3c104HalfEiNS1_14ReductionAddOpIfEEfEEvPT2_PKT0_lPKT_SB_lT1_)
        /*179c*/ 	.word	0x00000000


	//----- nvinfo : EIATTR_MIN_STACK_SIZE
	.align		4
.L_1211:
        /*17a0*/ 	.byte	0x04, 0x12
        /*17a2*/ 	.short	(.L_1213 - .L_1212)
	.align		4
.L_1212:
        /*17a4*/ 	.word	index@(_ZN2at6native55_GLOBAL__N__0955718d_22_SparseCsrTensorMath_cu_868dd54534reduce_sparse_csr_dim1_cuda_kernelIN3c107complexIfEElNS1_14ReductionAddOpIS5_EES5_EEvPT2_PKT_PKT0_SF_lT1_)
        /*17a8*/ 	.word	0x00000000


	//----- nvinfo : EIATTR_MIN_STACK_SIZE
	.align		4
.L_1213:
        /*17ac*/ 	.byte	0x04, 0x12
        /*17ae*/ 	.short	(.L_1215 - .L_1214)
	.align		4
.L_1214:
        /*17b0*/ 	.word	index@(_ZN2at6native55_GLOBAL__N__0955718d_22_SparseCsrTensorMath_cu_868dd54534reduce_sparse_csr_dim1_cuda_kernelIN3c107complexIfEEiNS1_14ReductionAddOpIS5_EES5_EEvPT2_PKT_PKT0_SF_lT1_)
        /*17b4*/ 	.word	0x00000000


	//----- nvinfo : EIATTR_MIN_STACK_SIZE
	.align		4
.L_1215:
        /*17b8*/ 	.byte	0x04, 0x12
        /*17ba*/ 	.short	(.L_1217 - .L_1216)
	.align		4
.L_1216:
        /*17bc*/ 	.word	index@(_ZN2at6native55_GLOBAL__N__0955718d_22_SparseCsrTensorMath_cu_868dd54534reduce_sparse_csr_dim0_cuda_kernelIN3c107complexIfEElNS1_14ReductionAddOpIS5_EES5_EEvPT2_PKT0_lPKT_SC_lT1_)
        /*17c0*/ 	.word	0x00000000


	//----- nvinfo : EIATTR_MIN_STACK_SIZE
	.align		4
.L_1217:
        /*17c4*/ 	.byte	0x04, 0x12
        /*17c6*/ 	.short	(.L_1219 - .L_1218)
	.align		4
.L_1218:
        /*17c8*/ 	.word	index@(_ZN2at6native55_GLOBAL__N__0955718d_22_SparseCsrTensorMath_cu_868dd54534reduce_sparse_csr_dim0_cuda_kernelIN3c107complexIfEEiNS1_14ReductionAddOpIS5_EES5_EEvPT2_PKT0_lPKT_SC_lT1_)
        /*17cc*/ 	.word	0x00000000


	//----- nvinfo : EIATTR_MIN_STACK_SIZE
	.align		4
.L_1219:
        /*17d0*/ 	.byte	0x04, 0x12
        /*17d2*/ 	.short	(.L_1221 - .L_1220)
	.align		4
.L_1220:
        /*17d4*/ 	.word	index@(_ZN2at6native55_GLOBAL__N__0955718d_22_SparseCsrTensorMath_cu_868dd54534reduce_sparse_csr_dim1_cuda_kernelIN3c107complexIdEElNS1_14ReductionAddOpIS5_EES5_EEvPT2_PKT_PKT0_SF_lT1_)
        /*17d8*/ 	.word	0x00000000


	//----- nvinfo : EIATTR_MIN_STACK_SIZE
	.align		4
.L_1221:
        /*17dc*/ 	.byte	0x04, 0x12
        /*17de*/ 	.short	(.L_1223 - .L_1222)
	.align		4
.L_1222:
        /*17e0*/ 	.word	index@(_ZN2at6native55_GLOBAL__N__0955718d_22_SparseCsrTensorMath_cu_868dd54534reduce_sparse_csr_dim1_cuda_kernelIN3c107complexIdEEiNS1_14ReductionAddOpIS5_EES5_EEvPT2_PKT_PKT0_SF_lT1_)
        /*17e4*/ 	.word	0x00000000


	//----- nvinfo : EIATTR_MIN_STACK_SIZE
	.align		4
.L_1223:
        /*17e8*/ 	.byte	0x04, 0x12
        /*17ea*/ 	.short	(.L_1225 - .L_1224)
	.align		4
.L_1224:
        /*17ec*/ 	.word	index@(_ZN2at6native55_GLOBAL__N__0955718d_22_SparseCsrTensorMath_cu_868dd54534reduce_sparse_csr_dim0_cuda_kernelIN3c107complexIdEElNS1_14ReductionAddOpIS5_EES5_EEvPT2_PKT0_lPKT_SC_lT1_)
        /*17f0*/ 	.word	0x00000000


	//----- nvinfo : EIATTR_MIN_STACK_SIZE
	.align		4
.L_1225:
        /*17f4*/ 	.byte	0x04, 0x12
        /*17f6*/ 	.short	(.L_1227 - .L_1226)
	.align		4
.L_1226:
        /*17f8*/ 	.word	index@(_ZN2at6native55_GLOBAL__N__0955718d_22_SparseCsrTensorMath_cu_868dd54534reduce_sparse_csr_dim0_cuda_kernelIN3c107complexIdEEiNS1_14ReductionAddOpIS5_EES5_EEvPT2_PKT0_lPKT_SC_lT1_)
        /*17fc*/ 	.word	0x00000000


	//----- nvinfo : EIATTR_MIN_STACK_SIZE
	.align		4
.L_1227:
        /*1800*/ 	.byte	0x04, 0x12
        /*1802*/ 	.short	(.L_1229 - .L_1228)
	.align		4
.L_1228:
        /*1804*/ 	.word	index@(_ZN2at6native55_GLOBAL__N__0955718d_22_SparseCsrTensorMath_cu_868dd54534reduce_sparse_csr_dim1_cuda_kernelIflNS1_14ReductionAddOpIfEEfEEvPT2_PKT_PKT0_SC_lT1_)
        /*1808*/ 	.word	0x00000000


	//----- nvinfo : EIATTR_MIN_STACK_SIZE
	.align		4
.L_1229:
        /*180c*/ 	.byte	0x04, 0x12
        /*180e*/ 	.short	(.L_1231 - .L_1230)
	.align		4
.L_1230:
        /*1810*/ 	.word	index@(_ZN2at6native55_GLOBAL__N__0955718d_22_SparseCsrTensorMath_cu_868dd54534reduce_sparse_csr_dim1_cuda_kernelIfiNS1_14ReductionAddOpIfEEfEEvPT2_PKT_PKT0_SC_lT1_)
        /*1814*/ 	.word	0x00000000


	//----- nvinfo : EIATTR_MIN_STACK_SIZE
	.align		4
.L_1231:
        /*1818*/ 	.byte	0x04, 0x12
        /*181a*/ 	.short	(.L_1233 - .L_1232)
	.align		4
.L_1232:
        /*181c*/ 	.word	index@(_ZN2at6native55_GLOBAL__N__0955718d_22_SparseCsrTensorMath_cu_868dd54534reduce_sparse_csr_dim0_cuda_kernelIflNS1_14ReductionAddOpIfEEfEEvPT2_PKT0_lPKT_S9_lT1_)
        /*1820*/ 	.word	0x00000000


	//----- nvinfo : EIATTR_MIN_STACK_SIZE
	.align		4
.L_1233:
        /*1824*/ 	.byte	0x04, 0x12
        /*1826*/ 	.short	(.L_1235 - .L_1234)
	.align		4
.L_1234:
        /*1828*/ 	.word	index@(_ZN2at6native55_GLOBAL__N__0955718d_22_SparseCsrTensorMath_cu_868dd54534reduce_sparse_csr_dim0_cuda_kernelIfiNS1_14ReductionAddOpIfEEfEEvPT2_PKT0_lPKT_S9_lT1_)
        /*182c*/ 	.word	0x00000000


	//----- nvinfo : EIATTR_MIN_STACK_SIZE
	.align		4
.L_1235:
        /*1830*/ 	.byte	0x04, 0x12
        /*1832*/ 	.short	(.L_1237 - .L_1236)
	.align		4
.L_1236:
        /*1834*/ 	.word	index@(_ZN2at6native55_GLOBAL__N__0955718d_22_SparseCsrTensorMath_cu_868dd54534reduce_sparse_csr_dim1_cuda_kernelIdlNS1_14ReductionAddOpIdEEdEEvPT2_PKT_PKT0_SC_lT1_)
        /*1838*/ 	.word	0x00000000


	//----- nvinfo : EIATTR_MIN_STACK_SIZE
	.align		4
.L_1237:
        /*183c*/ 	.byte	0x04, 0x12
        /*183e*/ 	.short	(.L_1239 - .L_1238)
	.align		4
.L_1238:
        /*1840*/ 	.word	index@(_ZN2at6native55_GLOBAL__N__0955718d_22_SparseCsrTensorMath_cu_868dd54534reduce_sparse_csr_dim1_cuda_kernelIdiNS1_14ReductionAddOpIdEEdEEvPT2_PKT_PKT0_SC_lT1_)
        /*1844*/ 	.word	0x00000000


	//----- nvinfo : EIATTR_MIN_STACK_SIZE
	.align		4
.L_1239:
        /*1848*/ 	.byte	0x04, 0x12
        /*184a*/ 	.short	(.L_1241 - .L_1240)
	.align		4
.L_1240:
        /*184c*/ 	.word	index@(_ZN2at6native55_GLOBAL__N__0955718d_22_SparseCsrTensorMath_cu_868dd54534reduce_sparse_csr_dim0_cuda_kernelIdlNS1_14ReductionAddOpIdEEdEEvPT2_PKT0_lPKT_S9_lT1_)
        /*1850*/ 	.word	0x00000000


	//----- nvinfo : EIATTR_MIN_STACK_SIZE
	.align		4
.L_1241:
        /*1854*/ 	.byte	0x04, 0x12
        /*1856*/ 	.short	(.L_1243 - .L_1242)
	.align		4
.L_1242:
        /*1858*/ 	.word	index@(_ZN2at6native55_GLOBAL__N__0955718d_22_SparseCsrTensorMath_cu_868dd54534reduce_sparse_csr_dim0_cuda_kernelIdiNS1_14ReductionAddOpIdEEdEEvPT2_PKT0_lPKT_S9_lT1_)
        /*185c*/ 	.word	0x00000000


	//----- nvinfo : EIATTR_MIN_STACK_SIZE
	.align		4
.L_1243:
        /*1860*/ 	.byte	0x04, 0x12
        /*1862*/ 	.short	(.L_1245 - .L_1244)
	.align		4
.L_1244:
        /*1864*/ 	.word	index@(_ZN2at6native55_GLOBAL__N__0955718d_22_SparseCsrTensorMath_cu_868dd54534reduce_sparse_csr_dim1_cuda_kernelIslNS1_14ReductionAddOpIlEElEEvPT2_PKT_PKT0_SC_lT1_)
        /*1868*/ 	.word	0x00000000


	//----- nvinfo : EIATTR_MIN_STACK_SIZE
	.align		4
.L_1245:
        /*186c*/ 	.byte	0x04, 0x12
        /*186e*/ 	.short	(.L_1247 - .L_1246)
	.align		4
.L_1246:
        /*1870*/ 	.word	index@(_ZN2at6native55_GLOBAL__N__0955718d_22_SparseCsrTensorMath_cu_868dd54534reduce_sparse_csr_dim1_cuda_kernelIsiNS1_14ReductionAddOpIlEElEEvPT2_PKT_PKT0_SC_lT1_)
        /*1874*/ 	.word	0x00000000


	//----- nvinfo : EIATTR_MIN_STACK_SIZE
	.align		4
.L_1247:
        /*1878*/ 	.byte	0x04, 0x12
        /*187a*/ 	.short	(.L_1249 - .L_1248)
	.align		4
.L_1248:
        /*187c*/ 	.word	index@(_ZN2at6native55_GLOBAL__N__0955718d_22_SparseCsrTensorMath_cu_868dd54534reduce_sparse_csr_dim0_cuda_kernelIslNS1_14ReductionAddOpIlEElEEvPT2_PKT0_lPKT_S9_lT1_)
        /*1880*/ 	.word	0x00000000


	//----- nvinfo : EIATTR_MIN_STACK_SIZE
	.align		4
.L_1249:
        /*1884*/ 	.byte	0x04, 0x12
        /*1886*/ 	.short	(.L_1251 - .L_1250)
	.align		4
.L_1250:
        /*1888*/ 	.word	index@(_ZN2at6native55_GLOBAL__N__0955718d_22_SparseCsrTensorMath_cu_868dd54534reduce_sparse_csr_dim0_cuda_kernelIsiNS1_14ReductionAddOpIlEElEEvPT2_PKT0_lPKT_S9_lT1_)
        /*188c*/ 	.word	0x00000000


	//----- nvinfo : EIATTR_MIN_STACK_SIZE
	.align		4
.L_1251:
        /*1890*/ 	.byte	0x04, 0x12
        /*1892*/ 	.short	(.L_1253 - .L_1252)
	.align		4
.L_1252:
        /*1894*/ 	.word	index@(_ZN2at6native55_GLOBAL__N__0955718d_22_SparseCsrTensorMath_cu_868dd54534reduce_sparse_csr_dim1_cuda_kernelIllNS1_14ReductionAddOpIlEElEEvPT2_PKT_PKT0_SC_lT1_)
        /*1898*/ 	.word	0x00000000


	//----- nvinfo : EIATTR_MIN_STACK_SIZE
	.align		4
.L_1253:
        /*189c*/ 	.byte	0x04, 0x12
        /*189e*/ 	.short	(.L_1255 - .L_1254)
	.align		4
.L_1254:
        /*18a0*/ 	.word	index@(_ZN2at6native55_GLOBAL__N__0955718d_22_SparseCsrTensorMath_cu_868dd54534reduce_sparse_csr_dim1_cuda_kernelIliNS1_14ReductionAddOpIlEElEEvPT2_PKT_PKT0_SC_lT1_)
        /*18a4*/ 	.word	0x00000000


	//----- nvinfo : EIATTR_MIN_STACK_SIZE
	.align		4
.L_1255:
        /*18a8*/ 	.byte	0x04, 0x12
        /*18aa*/ 	.short	(.L_1257 - .L_1256)
	.align		4
.L_1256:
        /*18ac*/ 	.word	index@(_ZN2at6native55_GLOBAL__N__0955718d_22_SparseCsrTensorMath_cu_868dd54534reduce_sparse_csr_dim0_cuda_kernelIllNS1_14ReductionAddOpIlEElEEvPT2_PKT0_lPKT_S9_lT1_)
        /*18b0*/ 	.word	0x00000000


	//----- nvinfo : EIATTR_MIN_STACK_SIZE
	.align		4
.L_1257:
        /*18b4*/ 	.byte	0x04, 0x12
        /*18b6*/ 	.short	(.L_1259 - .L_1258)
	.align		4
.L_1258:
        /*18b8*/ 	.word	index@(_ZN2at6native55_GLOBAL__N__0955718d_22_SparseCsrTensorMath_cu_868dd54534reduce_sparse_csr_dim0_cuda_kernelIliNS1_14ReductionAddOpIlEElEEvPT2_PKT0_lPKT_S9_lT1_)
        /*18bc*/ 	.word	0x00000000


	//----- nvinfo : EIATTR_MIN_STACK_SIZE
	.align		4
.L_1259:
        /*18c0*/ 	.byte	0x04, 0x12
        /*18c2*/ 	.short	(.L_1261 - .L_1260)
	.align		4
.L_1260:
        /*18c4*/ 	.word	index@(_ZN2at6native55_GLOBAL__N__0955718d_22_SparseCsrTensorMath_cu_868dd54534reduce_sparse_csr_dim1_cuda_kernelIilNS1_14ReductionAddOpIlEElEEvPT2_PKT_PKT0_SC_lT1_)
        /*18c8*/ 	.word	0x00000000


	//----- nvinfo : EIATTR_MIN_STACK_SIZE
	.align		4
.L_1261:
        /*18cc*/ 	.byte	0x04, 0x12
        /*18ce*/ 	.short	(.L_1263 - .L_1262)
	.align		4
.L_1262:
        /*18d0*/ 	.word	index@(_ZN2at6native55_GLOBAL__N__0955718d_22_SparseCsrTensorMath_cu_868dd54534reduce_sparse_csr_dim1_cuda_kernelIiiNS1_14ReductionAddOpIlEElEEvPT2_PKT_PKT0_SC_lT1_)
        /*18d4*/ 	.word	0x00000000


	//----- nvinfo : EIATTR_MIN_STACK_SIZE
	.align		4
.L_1263:
        /*18d8*/ 	.byte	0x04, 0x12
        /*18da*/ 	.short	(.L_1265 - .L_1264)
	.align		4
.L_1264:
        /*18dc*/ 	.word	index@(_ZN2at6native55_GLOBAL__N__0955718d_22_SparseCsrTensorMath_cu_868dd54534reduce_sparse_csr_dim0_cuda_kernelIilNS1_14ReductionAddOpIlEElEEvPT2_PKT0_lPKT_S9_lT1_)
        /*18e0*/ 	.word	0x00000000


	//----- nvinfo : EIATTR_MIN_STACK_SIZE
	.align		4
.L_1265:
        /*18e4*/ 	.byte	0x04, 0x12
        /*18e6*/ 	.short	(.L_1267 - .L_1266)
	.align		4
.L_1266:
        /*18e8*/ 	.word	index@(_ZN2at6native55_GLOBAL__N__0955718d_22_SparseCsrTensorMath_cu_868dd54534reduce_sparse_csr_dim0_cuda_kernelIiiNS1_14ReductionAddOpIlEElEEvPT2_PKT0_lPKT_S9_lT1_)
        /*18ec*/ 	.word	0x00000000


	//----- nvinfo : EIATTR_MIN_STACK_SIZE
	.align		4
.L_1267:
        /*18f0*/ 	.byte	0x04, 0x12
        /*18f2*/ 	.short	(.L_1269 - .L_1268)
	.align		4
.L_1268:
        /*18f4*/ 	.word	index@(_ZN2at6native55_GLOBAL__N__0955718d_22_SparseCsrTensorMath_cu_868dd54534reduce_sparse_csr_dim1_cuda_kernelIalNS1_14ReductionAddOpIlEElEEvPT2_PKT_PKT0_SC_lT1_)
        /*18f8*/ 	.word	0x00000000


	//----- nvinfo : EIATTR_MIN_STACK_SIZE
	.align		4
.L_1269:
        /*18fc*/ 	.byte	0x04, 0x12
        /*18fe*/ 	.short	(.L_1271 - .L_1270)
	.align		4
.L_1270:
        /*1900*/ 	.word	index@(_ZN2at6native55_GLOBAL__N__0955718d_22_SparseCsrTensorMath_cu_868dd54534reduce_sparse_csr_dim1_cuda_kernelIaiNS1_14ReductionAddOpIlEElEEvPT2_PKT_PKT0_SC_lT1_)
        /*1904*/ 	.word	0x00000000


	//----- nvinfo : EIATTR_MIN_STACK_SIZE
	.align		4
.L_1271:
        /*1908*/ 	.byte	0x04, 0x12
        /*190a*/ 	.short	(.L_1273 - .L_1272)
	.align		4
.L_1272:
        /*190c*/ 	.word	index@(_ZN2at6native55_GLOBAL__N__0955718d_22_SparseCsrTensorMath_cu_868dd54534reduce_sparse_csr_dim0_cuda_kernelIalNS1_14ReductionAddOpIlEElEEvPT2_PKT0_lPKT_S9_lT1_)
        /*1910*/ 	.word	0x00000000


	//----- nvinfo : EIATTR_MIN_STACK_SIZE
	.align		4
.L_1273:
        /*1914*/ 	.byte	0x04, 0x12
        /*1916*/ 	.short	(.L_1275 - .L_1274)
	.align		4
.L_1274:
        /*1918*/ 	.word	index@(_ZN2at6native55_GLOBAL__N__0955718d_22_SparseCsrTensorMath_cu_868dd54534reduce_sparse_csr_dim0_cuda_kernelIaiNS1_14ReductionAddOpIlEElEEvPT2_PKT0_lPKT_S9_lT1_)
        /*191c*/ 	.word	0x00000000


	//----- nvinfo : EIATTR_MIN_STACK_SIZE
	.align		4
.L_1275:
        /*1920*/ 	.byte	0x04, 0x12
        /*1922*/ 	.short	(.L_1277 - .L_1276)
	.align		4
.L_1276:
        /*1924*/ 	.word	index@(_ZN2at6native55_GLOBAL__N__0955718d_22_SparseCsrTensorMath_cu_868dd54534reduce_sparse_csr_dim1_cuda_kernelIhlNS1_14ReductionAddOpIlEElEEvPT2_PKT_PKT0_SC_lT1_)
        /*1928*/ 	.word	0x00000000


	//----- nvinfo : EIATTR_MIN_STACK_SIZE
	.align		4
.L_1277:
        /*192c*/ 	.byte	0x04, 0x12
        /*192e*/ 	.short	(.L_1279 - .L_1278)
	.align		4
.L_1278:
        /*1930*/ 	.word	index@(_ZN2at6native55_GLOBAL__N__0955718d_22_SparseCsrTensorMath_cu_868dd54534reduce_sparse_csr_dim1_cuda_kernelIhiNS1_14ReductionAddOpIlEElEEvPT2_PKT_PKT0_SC_lT1_)
        /*1934*/ 	.word	0x00000000


	//----- nvinfo : EIATTR_MIN_STACK_SIZE
	.align		4
.L_1279:
        /*1938*/ 	.byte	0x04, 0x12
        /*193a*/ 	.short	(.L_1281 - .L_1280)
	.align		4
.L_1280:
        /*193c*/ 	.word	index@(_ZN2at6native55_GLOBAL__N__0955718d_22_SparseCsrTensorMath_cu_868dd54536reduce_crow_indices_dim1_cuda_kernelIlEEvPT_S4_PKS3_l)
        /*1940*/ 	.word	0x00000000


	//----- nvinfo : EIATTR_MIN_STACK_SIZE
	.align		4
.L_1281:
        /*1944*/ 	.byte	0x04, 0x12
        /*1946*/ 	.short	(.L_1283 - .L_1282)
	.align		4
.L_1282:
        /*1948*/ 	.word	index@(_ZN2at6native55_GLOBAL__N__0955718d_22_SparseCsrTensorMath_cu_868dd54536reduce_crow_indices_dim1_cuda_kernelIiEEvPT_S4_PKS3_l)
        /*194c*/ 	.word	0x00000000


	//----- nvinfo : EIATTR_MIN_STACK_SIZE
	.align		4
.L_1283:
        /*1950*/ 	.byte	0x04, 0x12
        /*1952*/ 	.short	(.L_1285 - .L_1284)
	.align		4
.L_1284:
        /*1954*/ 	.word	index@(_ZN2at6native55_GLOBAL__N__0955718d_22_SparseCsrTensorMath_cu_868dd54534reduce_sparse_csr_dim0_cuda_kernelIhlNS1_14ReductionAddOpIlEElEEvPT2_PKT0_lPKT_S9_lT1_)
        /*1958*/ 	.word	0x00000000


	//----- nvinfo : EIATTR_MIN_STACK_SIZE
	.align		4
.L_1285:
        /*195c*/ 	.byte	0x04, 0x12
        /*195e*/ 	.short	(.L_1287 - .L_1286)
	.align		4
.L_1286:
        /*1960*/ 	.word	index@(_ZN2at6native55_GLOBAL__N__0955718d_22_SparseCsrTensorMath_cu_868dd54534reduce_sparse_csr_dim0_cuda_kernelIhiNS1_14ReductionAddOpIlEElEEvPT2_PKT0_lPKT_S9_lT1_)
        /*1964*/ 	.word	0x00000000


	//----- nvinfo : EIATTR_MIN_STACK_SIZE
	.align		4
.L_1287:
        /*1968*/ 	.byte	0x04, 0x12
        /*196a*/ 	.short	(.L_1289 - .L_1288)
	.align		4
.L_1288:
        /*196c*/ 	.word	index@(_ZN2at6native55_GLOBAL__N__0955718d_22_SparseCsrTensorMath_cu_868dd54543convert_indices_from_csr_to_coo_cuda_kernelIslEEvPT0_PKT_lll)
        /*1970*/ 	.word	0x00000000


	//----- nvinfo : EIATTR_MIN_STACK_SIZE
	.align		4
.L_1289:
        /*1974*/ 	.byte	0x04, 0x12
        /*1976*/ 	.short	(.L_1291 - .L_1290)
	.align		4
.L_1290:
        /*1978*/ 	.word	index@(_ZN2at6native55_GLOBAL__N__0955718d_22_SparseCsrTensorMath_cu_868dd54543convert_indices_from_csr_to_coo_cuda_kernelIllEEvPT0_PKT_lll)
        /*197c*/ 	.word	0x00000000


	//----- nvinfo : EIATTR_MIN_STACK_SIZE
	.align		4
.L_1291:
        /*1980*/ 	.byte	0x04, 0x12
        /*1982*/ 	.short	(.L_1293 - .L_1292)
	.align		4
.L_1292:
        /*1984*/ 	.word	index@(_ZN2at6native55_GLOBAL__N__0955718d_22_SparseCsrTensorMath_cu_868dd54543convert_indices_from_csr_to_coo_cuda_kernelIilEEvPT0_PKT_lll)
        /*1988*/ 	.word	0x00000000


	//----- nvinfo : EIATTR_MIN_STACK_SIZE
	.align		4
.L_1293:
        /*198c*/ 	.byte	0x04, 0x12
        /*198e*/ 	.short	(.L_1295 - .L_1294)
	.align		4
.L_1294:
        /*1990*/ 	.word	index@(_ZN2at6native55_GLOBAL__N__0955718d_22_SparseCsrTensorMath_cu_868dd54543convert_indices_from_csr_to_coo_cuda_kernelIalEEvPT0_PKT_lll)
        /*1994*/ 	.word	0x00000000


	//----- nvinfo : EIATTR_MIN_STACK_SIZE
	.align		4
.L_1295:
        /*1998*/ 	.byte	0x04, 0x12
        /*199a*/ 	.short	(.L_1297 - .L_1296)
	.align		4
.L_1296:
        /*199c*/ 	.word	index@(_ZN2at6native55_GLOBAL__N__0955718d_22_SparseCsrTensorMath_cu_868dd54543convert_indices_from_csr_to_coo_cuda_kernelIhlEEvPT0_PKT_lll)
        /*19a0*/ 	.word	0x00000000


	//----- nvinfo : EIATTR_MIN_STACK_SIZE
	.align		4
.L_1297:
        /*19a4*/ 	.byte	0x04, 0x12
        /*19a6*/ 	.short	(.L_1299 - .L_1298)
	.align		4
.L_1298:
        /*19a8*/ 	.word	index@(_ZN2at6native55_GLOBAL__N__0955718d_22_SparseCsrTensorMath_cu_868dd54543convert_indices_from_csr_to_coo_cuda_kernelIsiEEvPT0_PKT_lll)
        /*19ac*/ 	.word	0x00000000


	//----- nvinfo : EIATTR_MIN_STACK_SIZE
	.align		4
.L_1299:
        /*19b0*/ 	.byte	0x04, 0x12
        /*19b2*/ 	.short	(.L_1301 - .L_1300)
	.align		4
.L_1300:
        /*19b4*/ 	.word	index@(_ZN2at6native55_GLOBAL__N__0955718d_22_SparseCsrTensorMath_cu_868dd54543convert_indices_from_csr_to_coo_cuda_kernelIliEEvPT0_PKT_lll)
        /*19b8*/ 	.word	0x00000000


	//----- nvinfo : EIATTR_MIN_STACK_SIZE
	.align		4
.L_1301:
        /*19bc*/ 	.byte	0x04, 0x12
        /*19be*/ 	.short	(.L_1303 - .L_1302)
	.align		4
.L_1302:
        /*19c0*/ 	.word	index@(_ZN2at6native55_GLOBAL__N__0955718d_22_SparseCsrTensorMath_cu_868dd54543convert_indices_from_csr_to_coo_cuda_kernelIiiEEvPT0_PKT_lll)
        /*19c4*/ 	.word	0x00000000


	//----- nvinfo : EIATTR_MIN_STACK_SIZE
	.align		4
.L_1303:
        /*19c8*/ 	.byte	0x04, 0x12
        /*19ca*/ 	.short	(.L_1305 - .L_1304)
	.align		4
.L_1304:
        /*19cc*/ 	.word	index@(_ZN2at6native55_GLOBAL__N__0955718d_22_SparseCsrTensorMath_cu_868dd54543convert_indices_from_csr_to_coo_cuda_kernelIaiEEvPT0_PKT_lll)
        /*19d0*/ 	.word	0x00000000


	//----- nvinfo : EIATTR_MIN_STACK_SIZE
	.align		4
.L_1305:
        /*19d4*/ 	.byte	0x04, 0x12
        /*19d6*/ 	.short	(.L_1307 - .L_1306)
	.align		4
.L_1306:
        /*19d8*/ 	.word	index@(_ZN2at6native55_GLOBAL__N__0955718d_22_SparseCsrTensorMath_cu_868dd54543convert_indices_from_csr_to_coo_cuda_kernelIhiEEvPT0_PKT_lll)
        /*19dc*/ 	.word	0x00000000


	//----- nvinfo : EIATTR_MIN_STACK_SIZE
	.align		4
.L_1307:
        /*19e0*/ 	.byte	0x04, 0x12
        /*19e2*/ 	.short	(.L_1309 - .L_1308)
	.align		4
.L_1308:
        /*19e4*/ 	.word	index@(_ZN2at6native55_GLOBAL__N__0955718d_22_SparseCsrTensorMath_cu_868dd54543convert_indices_from_coo_to_csr_cuda_kernelIslEEvPT0_PKT_ll)
        /*19e8*/ 	.word	0x00000000


	//----- nvinfo : EIATTR_MIN_STACK_SIZE
	.align		4
.L_1309:
        /*19ec*/ 	.byte	0x04, 0x12
        /*19ee*/ 	.short	(.L_1311 - .L_1310)
	.align		4
.L_1310:
        /*19f0*/ 	.word	index@(_ZN2at6native55_GLOBAL__N__0955718d_22_SparseCsrTensorMath_cu_868dd54543convert_indices_from_coo_to_csr_cuda_kernelIllEEvPT0_PKT_ll)
        /*19f4*/ 	.word	0x00000000


	//----- nvinfo : EIATTR_MIN_STACK_SIZE
	.align		4
.L_1311:
        /*19f8*/ 	.byte	0x04, 0x12
        /*19fa*/ 	.short	(.L_1313 - .L_1312)
	.align		4
.L_1312:
        /*19fc*/ 	.word	index@(_ZN2at6native55_GLOBAL__N__0955718d_22_SparseCsrTensorMath_cu_868dd54543convert_indices_from_coo_to_csr_cuda_kernelIilEEvPT0_PKT_ll)
        /*1a00*/ 	.word	0x00000000


	//----- nvinfo : EIATTR_MIN_STACK_SIZE
	.align		4
.L_1313:
        /*1a04*/ 	.byte	0x04, 0x12
        /*1a06*/ 	.short	(.L_1315 - .L_1314)
	.align		4
.L_1314:
        /*1a08*/ 	.word	index@(_ZN2at6native55_GLOBAL__N__0955718d_22_SparseCsrTensorMath_cu_868dd54543convert_indices_from_coo_to_csr_cuda_kernelIalEEvPT0_PKT_ll)
        /*1a0c*/ 	.word	0x00000000


	//----- nvinfo : EIATTR_MIN_STACK_SIZE
	.align		4
.L_1315:
        /*1a10*/ 	.byte	0x04, 0x12
        /*1a12*/ 	.short	(.L_1317 - .L_1316)
	.align		4
.L_1316:
        /*1a14*/ 	.word	index@(_ZN2at6native55_GLOBAL__N__0955718d_22_SparseCsrTensorMath_cu_868dd54543convert_indices_from_coo_to_csr_cuda_kernelIhlEEvPT0_PKT_ll)
        /*1a18*/ 	.word	0x00000000


	//----- nvinfo : EIATTR_MIN_STACK_SIZE
	.align		4
.L_1317:
        /*1a1c*/ 	.byte	0x04, 0x12
        /*1a1e*/ 	.short	(.L_1319 - .L_1318)
	.align		4
.L_1318:
        /*1a20*/ 	.word	index@(_ZN2at6native55_GLOBAL__N__0955718d_22_SparseCsrTensorMath_cu_868dd54543convert_indices_from_coo_to_csr_cuda_kernelIsiEEvPT0_PKT_ll)
        /*1a24*/ 	.word	0x00000000


	//----- nvinfo : EIATTR_MIN_STACK_SIZE
	.align		4
.L_1319:
        /*1a28*/ 	.byte	0x04, 0x12
        /*1a2a*/ 	.short	(.L_1321 - .L_1320)
	.align		4
.L_1320:
        /*1a2c*/ 	.word	index@(_ZN2at6native55_GLOBAL__N__0955718d_22_SparseCsrTensorMath_cu_868dd54543convert_indices_from_coo_to_csr_cuda_kernelIliEEvPT0_PKT_ll)
        /*1a30*/ 	.word	0x00000000


	//----- nvinfo : EIATTR_MIN_STACK_SIZE
	.align		4
.L_1321:
        /*1a34*/ 	.byte	0x04, 0x12
        /*1a36*/ 	.short	(.L_1323 - .L_1322)
	.align		4
.L_1322:
        /*1a38*/ 	.word	index@(_ZN2at6native55_GLOBAL__N__0955718d_22_SparseCsrTensorMath_cu_868dd54543convert_indices_from_coo_to_csr_cuda_kernelIiiEEvPT0_PKT_ll)
        /*1a3c*/ 	.word	0x00000000


	//----- nvinfo : EIATTR_MIN_STACK_SIZE
	.align		4
.L_1323:
        /*1a40*/ 	.byte	0x04, 0x12
        /*1a42*/ 	.short	(.L_1325 - .L_1324)
	.align		4
.L_1324:
        /*1a44*/ 	.word	index@(_ZN2at6native55_GLOBAL__N__0955718d_22_SparseCsrTensorMath_cu_868dd54543convert_indices_from_coo_to_csr_cuda_kernelIaiEEvPT0_PKT_ll)
        /*1a48*/ 	.word	0x00000000


	//----- nvinfo : EIATTR_MIN_STACK_SIZE
	.align		4
.L_1325:
        /*1a4c*/ 	.byte	0x04, 0x12
        /*1a4e*/ 	.short	(.L_1327 - .L_1326)
	.align		4
.L_1326:
        /*1a50*/ 	.word	index@(_ZN2at6native55_GLOBAL__N__0955718d_22_SparseCsrTensorMath_cu_868dd54543convert_indices_from_coo_to_csr_cuda_kernelIhiEEvPT0_PKT_ll)
        /*1a54*/ 	.word	0x00000000


	//----- nvinfo : EIATTR_MIN_STACK_SIZE
	.align		4
.L_1327:
        /*1a58*/ 	.byte	0x04, 0x12
        /*1a5a*/ 	.short	(.L_1329 - .L_1328)
	.align		4
.L_1328:
        /*1a5c*/ 	.word	index@(_ZN2at6native13reduce_kernelILi512ELi1ENS0_8ReduceOpIN3c108BFloat16ENS0_14func_wrapper_tIS4_NS0_55_GLOBAL__N__0955718d_22_SparseCsrTensorMath_cu_868dd54514ReductionMulOpIS4_EEEEjS4_Li4ELi4EEEEEvT1_)
        /*1a60*/ 	.word	0x00000000


	//----- nvinfo : EIATTR_MIN_STACK_SIZE
	.align		4
.L_1329:
        /*1a64*/ 	.byte	0x04, 0x12
        /*1a66*/ 	.short	(.L_1331 - .L_1330)
	.align		4
.L_1330:
        /*1a68*/ 	.word	index@(_ZN2at6native13reduce_kernelILi256ELi2ENS0_8ReduceOpIN3c108BFloat16ENS0_14func_wrapper_tIS4_NS0_55_GLOBAL__N__0955718d_22_SparseCsrTensorMath_cu_868dd54514ReductionMulOpIS4_EEEEjS4_Li4ELi4EEEEEvT1_)
        /*1a6c*/ 	.word	0x00000000


	//----- nvinfo : EIATTR_MIN_STACK_SIZE
	.align		4
.L_1331:
        /*1a70*/ 	.byte	0x04, 0x12
        /*1a72*/ 	.short	(.L_1333 - .L_1332)
	.align		4
.L_1332:
        /*1a74*/ 	.word	index@(_ZN2at6native13reduce_kernelILi128ELi4ENS0_8ReduceOpIN3c108BFloat16ENS0_14func_wrapper_tIS4_NS0_55_GLOBAL__N__0955718d_22_SparseCsrTensorMath_cu_868dd54514ReductionMulOpIS4_EEEEjS4_Li4ELi4EEEEEvT1_)
        /*1a78*/ 	.word	0x00000000


	//----- nvinfo : EIATTR_MIN_STACK_SIZE
	.align		4
.L_1333:
        /*1a7c*/ 	.byte	0x04, 0x12
        /*1a7e*/ 	.short	(.L_1335 - .L_1334)
	.align		4
.L_1334:
        /*1a80*/ 	.word	index@(_ZN2at6native13reduce_kernelILi512ELi1ENS0_8ReduceOpIN3c104HalfENS0_14func_wrapper_tIS4_NS0_55_GLOBAL__N__0955718d_22_SparseCsrTensorMath_cu_868dd54514ReductionMulOpIS4_EEEEjS4_Li4ELi4EEEEEvT1_)
        /*1a84*/ 	.word	0x00000000


	//----- nvinfo : EIATTR_MIN_STACK_SIZE
	.align		4
.L_1335:
        /*1a88*/ 	.byte	0x04, 0x12
        /*1a8a*/ 	.short	(.L_1337 - .L_1336)
	.align		4
.L_1336:
        /*1a8c*/ 	.word	index@(_ZN2at6native13reduce_kernelILi256ELi2ENS0_8ReduceOpIN3c104HalfENS0_14func_wrapper_tIS4_NS0_55_GLOBAL__N__0955718d_22_SparseCsrTensorMath_cu_868dd54514ReductionMulOpIS4_EEEEjS4_Li4ELi4EEEEEvT1_)
        /*1a90*/ 	.word	0x00000000


	//----- nvinfo : EIATTR_MIN_STACK_SIZE
	.align		4
.L_1337:
        /*1a94*/ 	.byte	0x04, 0x12
        /*1a96*/ 	.short	(.L_1339 - .L_1338)
	.align		4
.L_1338:
        /*1a98*/ 	.word	index@(_ZN2at6native13reduce_kernelILi128ELi4ENS0_8ReduceOpIN3c104HalfENS0_14func_wrapper_tIS4_NS0_55_GLOBAL__N__0955718d_22_SparseCsrTensorMath_cu_868dd54514ReductionMulOpIS4_EEEEjS4_Li4ELi4EEEEEvT1_)
        /*1a9c*/ 	.word	0x00000000


	//----- nvinfo : EIATTR_MIN_STACK_SIZE
	.align		4
.L_1339:
        /*1aa0*/ 	.byte	0x04, 0x12
        /*1aa2*/ 	.short	(.L_1341 - .L_1340)
	.align		4
.L_1340:
        /*1aa4*/ 	.word	index@(_ZN2at6native13reduce_kernelILi512ELi1ENS0_8ReduceOpIN3c107complexIfEENS0_14func_wrapper_tIS5_NS0_55_GLOBAL__N__0955718d_22_SparseCsrTensorMath_cu_868dd54514ReductionMulOpIS5_EEEEjS5_Li4ELi4EEEEEvT1_)
        /*1aa8*/ 	.word	0x00000000


	//----- nvinfo : EIATTR_MIN_STACK_SIZE
	.align		4
.L_1341:
        /*1aac*/ 	.byte	0x04, 0x12
        /*1aae*/ 	.short	(.L_1343 - .L_1342)
	.align		4
.L_1342:
        /*1ab0*/ 	.word	index@(_ZN2at6native13reduce_kernelILi256ELi2ENS0_8ReduceOpIN3c107complexIfEENS0_14func_wrapper_tIS5_NS0_55_GLOBAL__N__0955718d_22_SparseCsrTensorMath_cu_868dd54514ReductionMulOpIS5_EEEEjS5_Li4ELi4EEEEEvT1_)
        /*1ab4*/ 	.word	0x00000000


	//----- nvinfo : EIATTR_MIN_STACK_SIZE
	.align		4
.L_1343:
        /*1ab8*/ 	.byte	0x04, 0x12
        /*1aba*/ 	.short	(.L_1345 - .L_1344)
	.align		4
.L_1344:
        /*1abc*/ 	.word	index@(_ZN2at6native13reduce_kernelILi128ELi4ENS0_8ReduceOpIN3c107complexIfEENS0_14func_wrapper_tIS5_NS0_55_GLOBAL__N__0955718d_22_SparseCsrTensorMath_cu_868dd54514ReductionMulOpIS5_EEEEjS5_Li4ELi4EEEEEvT1_)
        /*1ac0*/ 	.word	0x00000000


	//----- nvinfo : EIATTR_MIN_STACK_SIZE
	.align		4
.L_1345:
        /*1ac4*/ 	.byte	0x04, 0x12
        /*1ac6*/ 	.short	(.L_1347 - .L_1346)
	.align		4
.L_1346:
        /*1ac8*/ 	.word	index@(_ZN2at6native13reduce_kernelILi256ELi1ENS0_8ReduceOpIN3c107complexIdEENS0_14func_wrapper_tIS5_NS0_55_GLOBAL__N__0955718d_22_SparseCsrTensorMath_cu_868dd54514ReductionMulOpIS5_EEEEjS5_Li4ELi4EEEEEvT1_)
        /*1acc*/ 	.word	0x00000000


	//----- nvinfo : EIATTR_MIN_STACK_SIZE
	.align		4
.L_1347:
        /*1ad0*/ 	.byte	0x04, 0x12
        /*1ad2*/ 	.short	(.L_1349 - .L_1348)
	.align		4
.L_1348:
        /*1ad4*/ 	.word	index@(_ZN2at6native13reduce_kernelILi128ELi2ENS0_8ReduceOpIN3c107complexIdEENS0_14func_wrapper_tIS5_NS0_55_GLOBAL__N__0955718d_22_SparseCsrTensorMath_cu_868dd54514ReductionMulOpIS5_EEEEjS5_Li4ELi4EEEEEvT1_)
        /*1ad8*/ 	.word	0x00000000


	//----- nvinfo : EIATTR_MIN_STACK_SIZE
	.align		4
.L_1349:
        /*1adc*/ 	.byte	0x04, 0x12
        /*1ade*/ 	.short	(.L_1351 - .L_1350)
	.align		4
.L_1350:
        /*1ae0*/ 	.word	index@(_ZN2at6native13reduce_kernelILi64ELi4ENS0_8ReduceOpIN3c107complexIdEENS0_14func_wrapper_tIS5_NS0_55_GLOBAL__N__0955718d_22_SparseCsrTensorMath_cu_868dd54514ReductionMulOpIS5_EEEEjS5_Li4ELi4EEEEEvT1_)
        /*1ae4*/ 	.word	0x00000000


	//----- nvinfo : EIATTR_MIN_STACK_SIZE
	.align		4
.L_1351:
        /*1ae8*/ 	.byte	0x04, 0x12
        /*1aea*/ 	.short	(.L_1353 - .L_1352)
	.align		4
.L_1352:
        /*1aec*/ 	.word	index@(_ZN2at6native13reduce_kernelILi512ELi1ENS0_8ReduceOpIfNS0_14func_wrapper_tIfNS0_55_GLOBAL__N__0955718d_22_SparseCsrTensorMath_cu_868dd54514ReductionMulOpIfEEEEjfLi4ELi4EEEEEvT1_)
        /*1af0*/ 	.word	0x00000000


	//----- nvinfo : EIATTR_MIN_STACK_SIZE
	.align		4
.L_1353:
        /*1af4*/ 	.byte	0x04, 0x12
        /*1af6*/ 	.short	(.L_1355 - .L_1354)
	.align		4
.L_1354:
        /*1af8*/ 	.word	index@(_ZN2at6native13reduce_kernelILi256ELi2ENS0_8ReduceOpIfNS0_14func_wrapper_tIfNS0_55_GLOBAL__N__0955718d_22_SparseCsrTensorMath_cu_868dd54514ReductionMulOpIfEEEEjfLi4ELi4EEEEEvT1_)
        /*1afc*/ 	.word	0x00000000


	//----- nvinfo : EIATTR_MIN_STACK_SIZE
	.align		4
.L_1355:
        /*1b00*/ 	.byte	0x04, 0x12
        /*1b02*/ 	.short	(.L_1357 - .L_1356)
	.align		4
.L_1356:
        /*1b04*/ 	.word	index@(_ZN2at6native13reduce_kernelILi128ELi4ENS0_8ReduceOpIfNS0_14func_wrapper_tIfNS0_55_GLOBAL__N__0955718d_22_SparseCsrTensorMath_cu_868dd54514ReductionMulOpIfEEEEjfLi4ELi4EEEEEvT1_)
        /*1b08*/ 	.word	0x00000000


	//----- nvinfo : EIATTR_MIN_STACK_SIZE
	.align		4
.L_1357:
        /*1b0c*/ 	.byte	0x04, 0x12
        /*1b0e*/ 	.short	(.L_1359 - .L_1358)
	.align		4
.L_1358:
        /*1b10*/ 	.word	index@(_ZN2at6native13reduce_kernelILi512ELi1ENS0_8ReduceOpIdNS0_14func_wrapper_tIdNS0_55_GLOBAL__N__0955718d_22_SparseCsrTensorMath_cu_868dd54514ReductionMulOpIdEEEEjdLi4ELi4EEEEEvT1_)
        /*1b14*/ 	.word	0x00000008


	//----- nvinfo : EIATTR_MIN_STACK_SIZE
	.align		4
.L_1359:
        /*1b18*/ 	.byte	0x04, 0x12
        /*1b1a*/ 	.short	(.L_1361 - .L_1360)
	.align		4
.L_1360:
        /*1b1c*/ 	.word	index@(_ZN2at6native13reduce_kernelILi256ELi2ENS0_8ReduceOpIdNS0_14func_wrapper_tIdNS0_55_GLOBAL__N__0955718d_22_SparseCsrTensorMath_cu_868dd54514ReductionMulOpIdEEEEjdLi4ELi4EEEEEvT1_)
        /*1b20*/ 	.word	0x00000000


	//----- nvinfo : EIATTR_MIN_STACK_SIZE
	.align		4
.L_1361:
        /*1b24*/ 	.byte	0x04, 0x12
        /*1b26*/ 	.short	(.L_1363 - .L_1362)
	.align		4
.L_1362:
        /*1b28*/ 	.word	index@(_ZN2at6native13reduce_kernelILi128ELi4ENS0_8ReduceOpIdNS0_14func_wrapper_tIdNS0_55_GLOBAL__N__0955718d_22_SparseCsrTensorMath_cu_868dd54514ReductionMulOpIdEEEEjdLi4ELi4EEEEEvT1_)
        /*1b2c*/ 	.word	0x00000000


	//----- nvinfo : EIATTR_MIN_STACK_SIZE
	.align		4
.L_1363:
        /*1b30*/ 	.byte	0x04, 0x12
        /*1b32*/ 	.short	(.L_1365 - .L_1364)
	.align		4
.L_1364:
        /*1b34*/ 	.word	index@(_ZN2at6native13reduce_kernelILi512ELi1ENS0_8ReduceOpIsNS0_14func_wrapper_tIsNS0_55_GLOBAL__N__0955718d_22_SparseCsrTensorMath_cu_868dd54514ReductionMulOpIsEEEEjsLi4ELi4EEEEEvT1_)
        /*1b38*/ 	.word	0x00000000


	//----- nvinfo : EIATTR_MIN_STACK_SIZE
	.align		4
.L_1365:
        /*1b3c*/ 	.byte	0x04, 0x12
        /*1b3e*/ 	.short	(.L_1367 - .L_1366)
	.align		4
.L_1366:
        /*1b40*/ 	.word	index@(_ZN2at6native13reduce_kernelILi256ELi2ENS0_8ReduceOpIsNS0_14func_wrapper_tIsNS0_55_GLOBAL__N__0955718d_22_SparseCsrTensorMath_cu_868dd54514ReductionMulOpIsEEEEjsLi4ELi4EEEEEvT1_)
        /*1b44*/ 	.word	0x00000000


	//----- nvinfo : EIATTR_MIN_STACK_SIZE
	.align		4
.L_1367:
        /*1b48*/ 	.byte	0x04, 0x12
        /*1b4a*/ 	.short	(.L_1369 - .L_1368)
	.align		4
.L_1368:
        /*1b4c*/ 	.word	index@(_ZN2at6native13reduce_kernelILi128ELi4ENS0_8ReduceOpIsNS0_14func_wrapper_tIsNS0_55_GLOBAL__N__0955718d_22_SparseCsrTensorMath_cu_868dd54514ReductionMulOpIsEEEEjsLi4ELi4EEEEEvT1_)
        /*1b50*/ 	.word	0x00000000


	//----- nvinfo : EIATTR_MIN_STACK_SIZE
	.align		4
.L_1369:
        /*1b54*/ 	.byte	0x04, 0x12
        /*1b56*/ 	.short	(.L_1371 - .L_1370)
	.align		4
.L_1370:
        /*1b58*/ 	.word	index@(_ZN2at6native13reduce_kernelILi512ELi1ENS0_8ReduceOpIlNS0_14func_wrapper_tIlNS0_55_GLOBAL__N__0955718d_22_SparseCsrTensorMath_cu_868dd54514ReductionMulOpIlEEEEjlLi4ELi4EEEEEvT1_)
        /*1b5c*/ 	.word	0x00000000


	//----- nvinfo : EIATTR_MIN_STACK_SIZE
	.align		4
.L_1371:
        /*1b60*/ 	.byte	0x04, 0x12
        /*1b62*/ 	.short	(.L_1373 - .L_1372)
	.align		4
.L_1372:
        /*1b64*/ 	.word	index@(_ZN2at6native13reduce_kernelILi256ELi2ENS0_8ReduceOpIlNS0_14func_wrapper_tIlNS0_55_GLOBAL__N__0955718d_22_SparseCsrTensorMath_cu_868dd54514ReductionMulOpIlEEEEjlLi4ELi4EEEEEvT1_)
        /*1b68*/ 	.word	0x00000000


	//----- nvinfo : EIATTR_MIN_STACK_SIZE
	.align		4
.L_1373:
        /*1b6c*/ 	.byte	0x04, 0x12
        /*1b6e*/ 	.short	(.L_1375 - .L_1374)
	.align		4
.L_1374:
        /*1b70*/ 	.word	index@(_ZN2at6native13reduce_kernelILi128ELi4ENS0_8ReduceOpIlNS0_14func_wrapper_tIlNS0_55_GLOBAL__N__0955718d_22_SparseCsrTensorMath_cu_868dd54514ReductionMulOpIlEEEEjlLi4ELi4EEEEEvT1_)
        /*1b74*/ 	.word	0x00000000


	//----- nvinfo : EIATTR_MIN_STACK_SIZE
	.align		4
.L_1375:
        /*1b78*/ 	.byte	0x04, 0x12
        /*1b7a*/ 	.short	(.L_1377 - .L_1376)
	.align		4
.L_1376:
        /*1b7c*/ 	.word	index@(_ZN2at6native13reduce_kernelILi512ELi1ENS0_8ReduceOpIiNS0_14func_wrapper_tIiNS0_55_GLOBAL__N__0955718d_22_SparseCsrTensorMath_cu_868dd54514ReductionMulOpIiEEEEjiLi4ELi4EEEEEvT1_)
        /*1b80*/ 	.word	0x00000000


	//----- nvinfo : EIATTR_MIN_STACK_SIZE
	.align		4
.L_1377:
        /*1b84*/ 	.byte	0x04, 0x12
        /*1b86*/ 	.short	(.L_1379 - .L_1378)
	.align		4
.L_1378:
        /*1b88*/ 	.word	index@(_ZN2at6native13reduce_kernelILi256ELi2ENS0_8ReduceOpIiNS0_14func_wrapper_tIiNS0_55_GLOBAL__N__0955718d_22_SparseCsrTensorMath_cu_868dd54514ReductionMulOpIiEEEEjiLi4ELi4EEEEEvT1_)
        /*1b8c*/ 	.word	0x00000000


	//----- nvinfo : EIATTR_MIN_STACK_SIZE
	.align		4
.L_1379:
        /*1b90*/ 	.byte	0x04, 0x12
        /*1b92*/ 	.short	(.L_1381 - .L_1380)
	.align		4
.L_1380:
        /*1b94*/ 	.word	index@(_ZN2at6native13reduce_kernelILi128ELi4ENS0_8ReduceOpIiNS0_14func_wrapper_tIiNS0_55_GLOBAL__N__0955718d_22_SparseCsrTensorMath_cu_868dd54514ReductionMulOpIiEEEEjiLi4ELi4EEEEEvT1_)
        /*1b98*/ 	.word	0x00000000


	//----- nvinfo : EIATTR_MIN_STACK_SIZE
	.align		4
.L_1381:
        /*1b9c*/ 	.byte	0x04, 0x12
        /*1b9e*/ 	.short	(.L_1383 - .L_1382)
	.align		4
.L_1382:
        /*1ba0*/ 	.word	index@(_ZN2at6native13reduce_kernelILi512ELi1ENS0_8ReduceOpIaNS0_14func_wrapper_tIaNS0_55_GLOBAL__N__0955718d_22_SparseCsrTensorMath_cu_868dd54514ReductionMulOpIaEEEEjaLi4ELi4EEEEEvT1_)
        /*1ba4*/ 	.word	0x00000000


	//----- nvinfo : EIATTR_MIN_STACK_SIZE
	.align		4
.L_1383:
        /*1ba8*/ 	.byte	0x04, 0x12
        /*1baa*/ 	.short	(.L_1385 - .L_1384)
	.align		4
.L_1384:
        /*1bac*/ 	.word	index@(_ZN2at6native13reduce_kernelILi256ELi2ENS0_8ReduceOpIaNS0_14func_wrapper_tIaNS0_55_GLOBAL__N__0955718d_22_SparseCsrTensorMath_cu_868dd54514ReductionMulOpIaEEEEjaLi4ELi4EEEEEvT1_)
        /*1bb0*/ 	.word	0x00000000


	//----- nvinfo : EIATTR_MIN_STACK_SIZE
	.align		4
.L_1385:
        /*1bb4*/ 	.byte	0x04, 0x12
        /*1bb6*/ 	.short	(.L_1387 - .L_1386)
	.align		4
.L_1386:
        /*1bb8*/ 	.word	index@(_ZN2at6native13reduce_kernelILi128ELi4ENS0_8ReduceOpIaNS0_14func_wrapper_tIaNS0_55_GLOBAL__N__0955718d_22_SparseCsrTensorMath_cu_868dd54514ReductionMulOpIaEEEEjaLi4ELi4EEEEEvT1_)
        /*1bbc*/ 	.word	0x00000000


	//----- nvinfo : EIATTR_MIN_STACK_SIZE
	.align		4
.L_1387:
        /*1bc0*/ 	.byte	0x04, 0x12
        /*1bc2*/ 	.short	(.L_1389 - .L_1388)
	.align		4
.L_1388:
        /*1bc4*/ 	.word	index@(_ZN2at6native13reduce_kernelILi512ELi1ENS0_8ReduceOpIhNS0_14func_wrapper_tIhNS0_55_GLOBAL__N__0955718d_22_SparseCsrTensorMath_cu_868dd54514ReductionMulOpIhEEEEjhLi4ELi4EEEEEvT1_)
        /*1bc8*/ 	.word	0x00000000


	//----- nvinfo : EIATTR_MIN_STACK_SIZE
	.align		4
.L_1389:
        /*1bcc*/ 	.byte	0x04, 0x12
        /*1bce*/ 	.short	(.L_1391 - .L_1390)
	.align		4
.L_1390:
        /*1bd0*/ 	.word	index@(_ZN2at6native13reduce_kernelILi256ELi2ENS0_8ReduceOpIhNS0_14func_wrapper_tIhNS0_55_GLOBAL__N__0955718d_22_SparseCsrTensorMath_cu_868dd54514ReductionMulOpIhEEEEjhLi4ELi4EEEEEvT1_)
        /*1bd4*/ 	.word	0x00000000


	//----- nvinfo : EIATTR_MIN_STACK_SIZE
	.align		4
.L_1391:
        /*1bd8*/ 	.byte	0x04, 0x12
        /*1bda*/ 	.short	(.L_1393 - .L_1392)
	.align		4
.L_1392:
        /*1bdc*/ 	.word	index@(_ZN2at6native13reduce_kernelILi128ELi4ENS0_8ReduceOpIhNS0_14func_wrapper_tIhNS0_55_GLOBAL__N__0955718d_22_SparseCsrTensorMath_cu_868dd54514ReductionMulOpIhEEEEjhLi4ELi4EEEEEvT1_)
        /*1be0*/ 	.word	0x00000000


	//----- nvinfo : EIATTR_MIN_STACK_SIZE
	.align		4
.L_1393:
        /*1be4*/ 	.byte	0x04, 0x12
        /*1be6*/ 	.short	(.L_1395 - .L_1394)
	.align		4
.L_1394:
        /*1be8*/ 	.word	index@(_ZN2at6native13reduce_kernelILi512ELi1ENS0_8ReduceOpIN3c108BFloat16ENS0_14func_wrapper_tIS4_NS0_55_GLOBAL__N__0955718d_22_SparseCsrTensorMath_cu_868dd54514ReductionAddOpIfEEEEjS4_Li4ELi4EEEEEvT1_)
        /*1bec*/ 	.word	0x00000000


	//----- nvinfo : EIATTR_MIN_STACK_SIZE
	.align		4
.L_1395:
        /*1bf0*/ 	.byte	0x04, 0x12
        /*1bf2*/ 	.short	(.L_1397 - .L_1396)
	.align		4
.L_1396:
        /*1bf4*/ 	.word	index@(_ZN2at6native13reduce_kernelILi256ELi2ENS0_8ReduceOpIN3c108BFloat16ENS0_14func_wrapper_tIS4_NS0_55_GLOBAL__N__0955718d_22_SparseCsrTensorMath_cu_868dd54514ReductionAddOpIfEEEEjS4_Li4ELi4EEEEEvT1_)
        /*1bf8*/ 	.word	0x00000000


	//----- nvinfo : EIATTR_MIN_STACK_SIZE
	.align		4
.L_1397:
        /*1bfc*/ 	.byte	0x04, 0x12
        /*1bfe*/ 	.short	(.L_1399 - .L_1398)
	.align		4
.L_1398:
        /*1c00*/ 	.word	index@(_ZN2at6native13reduce_kernelILi128ELi4ENS0_8ReduceOpIN3c108BFloat16ENS0_14func_wrapper_tIS4_NS0_55_GLOBAL__N__0955718d_22_SparseCsrTensorMath_cu_868dd54514ReductionAddOpIfEEEEjS4_Li4ELi4EEEEEvT1_)
        /*1c04*/ 	.word	0x00000000


	//----- nvinfo : EIATTR_MIN_STACK_SIZE
	.align		4
.L_1399:
        /*1c08*/ 	.byte	0x04, 0x12
        /*1c0a*/ 	.short	(.L_1401 - .L_1400)
	.align		4
.L_1400:
        /*1c0c*/ 	.word	index@(_ZN2at6native13reduce_kernelILi512ELi1ENS0_8ReduceOpIN3c104HalfENS0_14func_wrapper_tIS4_NS0_55_GLOBAL__N__0955718d_22_SparseCsrTensorMath_cu_868dd54514ReductionAddOpIfEEEEjS4_Li4ELi4EEEEEvT1_)
        /*1c10*/ 	.word	0x00000000


	//----- nvinfo : EIATTR_MIN_STACK_SIZE
	.align		4
.L_1401:
        /*1c14*/ 	.byte	0x04, 0x12
        /*1c16*/ 	.short	(.L_1403 - .L_1402)
	.align		4
.L_1402:
        /*1c18*/ 	.word	index@(_ZN2at6native13reduce_kernelILi256ELi2ENS0_8ReduceOpIN3c104HalfENS0_14func_wrapper_tIS4_NS0_55_GLOBAL__N__0955718d_22_SparseCsrTensorMath_cu_868dd54514ReductionAddOpIfEEEEjS4_Li4ELi4EEEEEvT1_)
        /*1c1c*/ 	.word	0x00000000


	//----- nvinfo : EIATTR_MIN_STACK_SIZE
	.align		4
.L_1403:
        /*1c20*/ 	.byte	0x04, 0x12
        /*1c22*/ 	.short	(.L_1405 - .L_1404)
	.align		4
.L_1404:
        /*1c24*/ 	.word	index@(_ZN2at6native13reduce_kernelILi128ELi4ENS0_8ReduceOpIN3c104HalfENS0_14func_wrapper_tIS4_NS0_55_GLOBAL__N__0955718d_22_SparseCsrTensorMath_cu_868dd54514ReductionAddOpIfEEEEjS4_Li4ELi4EEEEEvT1_)
        /*1c28*/ 	.word	0x00000000


	//----- nvinfo : EIATTR_MIN_STACK_SIZE
	.align		4
.L_1405:
        /*1c2c*/ 	.byte	0x04, 0x12
        /*1c2e*/ 	.short	(.L_1407 - .L_1406)
	.align		4
.L_1406:
        /*1c30*/ 	.word	index@(_ZN2at6native13reduce_kernelILi512ELi1ENS0_8ReduceOpIN3c107complexIfEENS0_14func_wrapper_tIS5_NS0_55_GLOBAL__N__0955718d_22_SparseCsrTensorMath_cu_868dd54514ReductionAddOpIS5_EEEEjS5_Li4ELi4EEEEEvT1_)
        /*1c34*/ 	.word	0x00000000


	//----- nvinfo : EIATTR_MIN_STACK_SIZE
	.align		4
.L_1407:
        /*1c38*/ 	.byte	0x04, 0x12
        /*1c3a*/ 	.short	(.L_1409 - .L_1408)
	.align		4
.L_1408:
        /*1c3c*/ 	.word	index@(_ZN2at6native13reduce_kernelILi256ELi2ENS0_8ReduceOpIN3c107complexIfEENS0_14func_wrapper_tIS5_NS0_55_GLOBAL__N__0955718d_22_SparseCsrTensorMath_cu_868dd54514ReductionAddOpIS5_EEEEjS5_Li4ELi4EEEEEvT1_)
        /*1c40*/ 	.word	0x00000000


	//----- nvinfo : EIATTR_MIN_STACK_SIZE
	.align		4
.L_1409:
        /*1c44*/ 	.byte	0x04, 0x12
        /*1c46*/ 	.short	(.L_1411 - .L_1410)
	.align		4
.L_1410:
        /*1c48*/ 	.word	index@(_ZN2at6native13reduce_kernelILi128ELi4ENS0_8ReduceOpIN3c107complexIfEENS0_14func_wrapper_tIS5_NS0_55_GLOBAL__N__0955718d_22_SparseCsrTensorMath_cu_868dd54514ReductionAddOpIS5_EEEEjS5_Li4ELi4EEEEEvT1_)
        /*1c4c*/ 	.word	0x00000000


	//----- nvinfo : EIATTR_MIN_STACK_SIZE
	.align		4
.L_1411:
        /*1c50*/ 	.byte	0x04, 0x12
        /*1c52*/ 	.short	(.L_1413 - .L_1412)
	.align		4
.L_1412:
        /*1c54*/ 	.word	index@(_ZN2at6native13reduce_kernelILi256ELi1ENS0_8ReduceOpIN3c107complexIdEENS0_14func_wrapper_tIS5_NS0_55_GLOBAL__N__0955718d_22_SparseCsrTensorMath_cu_868dd54514ReductionAddOpIS5_EEEEjS5_Li4ELi4EEEEEvT1_)
        /*1c58*/ 	.word	0x00000000


	//----- nvinfo : EIATTR_MIN_STACK_SIZE
	.align		4
.L_1413:
        /*1c5c*/ 	.byte	0x04, 0x12
        /*1c5e*/ 	.short	(.L_1415 - .L_1414)
	.align		4
.L_1414:
        /*1c60*/ 	.word	index@(_ZN2at6native13reduce_kernelILi128ELi2ENS0_8ReduceOpIN3c107complexIdEENS0_14func_wrapper_tIS5_NS0_55_GLOBAL__N__0955718d_22_SparseCsrTensorMath_cu_868dd54514ReductionAddOpIS5_EEEEjS5_Li4ELi4EEEEEvT1_)
        /*1c64*/ 	.word	0x00000000


	//----- nvinfo : EIATTR_MIN_STACK_SIZE
	.align		4
.L_1415:
        /*1c68*/ 	.byte	0x04, 0x12
        /*1c6a*/ 	.short	(.L_1417 - .L_1416)
	.align		4
.L_1416:
        /*1c6c*/ 	.word	index@(_ZN2at6native13reduce_kernelILi64ELi4ENS0_8ReduceOpIN3c107complexIdEENS0_14func_wrapper_tIS5_NS0_55_GLOBAL__N__0955718d_22_SparseCsrTensorMath_cu_868dd54514ReductionAddOpIS5_EEEEjS5_Li4ELi4EEEEEvT1_)
        /*1c70*/ 	.word	0x00000000


	//----- nvinfo : EIATTR_MIN_STACK_SIZE
	.align		4
.L_1417:
        /*1c74*/ 	.byte	0x04, 0x12
        /*1c76*/ 	.short	(.L_1419 - .L_1418)
	.align		4
.L_1418:
        /*1c78*/ 	.word	index@(_ZN2at6native13reduce_kernelILi512ELi1ENS0_8ReduceOpIfNS0_14func_wrapper_tIfNS0_55_GLOBAL__N__0955718d_22_SparseCsrTensorMath_cu_868dd54514ReductionAddOpIfEEEEjfLi4ELi4EEEEEvT1_)
        /*1c7c*/ 	.word	0x00000000


	//----- nvinfo : EIATTR_MIN_STACK_SIZE
	.align		4
.L_1419:
        /*1c80*/ 	.byte	0x04, 0x12
        /*1c82*/ 	.short	(.L_1421 - .L_1420)
	.align		4
.L_1420:
        /*1c84*/ 	.word	index@(_ZN2at6native13reduce_kernelILi256ELi2ENS0_8ReduceOpIfNS0_14func_wrapper_tIfNS0_55_GLOBAL__N__0955718d_22_SparseCsrTensorMath_cu_868dd54514ReductionAddOpIfEEEEjfLi4ELi4EEEEEvT1_)
        /*1c88*/ 	.word	0x00000000


	//----- nvinfo : EIATTR_MIN_STACK_SIZE
	.align		4
.L_1421:
        /*1c8c*/ 	.byte	0x04, 0x12
        /*1c8e*/ 	.short	(.L_1423 - .L_1422)
	.align		4
.L_1422:
        /*1c90*/ 	.word	index@(_ZN2at6native13reduce_kernelILi128ELi4ENS0_8ReduceOpIfNS0_14func_wrapper_tIfNS0_55_GLOBAL__N__0955718d_22_SparseCsrTensorMath_cu_868dd54514ReductionAddOpIfEEEEjfLi4ELi4EEEEEvT1_)
        /*1c94*/ 	.word	0x00000000


	//----- nvinfo : EIATTR_MIN_STACK_SIZE
	.align		4
.L_1423:
        /*1c98*/ 	.byte	0x04, 0x12
        /*1c9a*/ 	.short	(.L_1425 - .L_1424)
	.align		4
.L_1424:
        /*1c9c*/ 	.word	index@(_ZN2at6native13reduce_kernelILi512ELi1ENS0_8ReduceOpIdNS0_14func_wrapper_tIdNS0_55_GLOBAL__N__0955718d_22_SparseCsrTensorMath_cu_868dd54514ReductionAddOpIdEEEEjdLi4ELi4EEEEEvT1_)
        /*1ca0*/ 	.word	0x00000008


	//----- nvinfo : EIATTR_MIN_STACK_SIZE
	.align		4
.L_1425:
        /*1ca4*/ 	.byte	0x04, 0x12
        /*1ca6*/ 	.short	(.L_1427 - .L_1426)
	.align		4
.L_1426:
        /*1ca8*/ 	.word	index@(_ZN2at6native13reduce_kernelILi256ELi2ENS0_8ReduceOpIdNS0_14func_wrapper_tIdNS0_55_GLOBAL__N__0955718d_22_SparseCsrTensorMath_cu_868dd54514ReductionAddOpIdEEEEjdLi4ELi4EEEEEvT1_)
        /*1cac*/ 	.word	0x00000000


	//----- nvinfo : EIATTR_MIN_STACK_SIZE
	.align		4
.L_1427:
        /*1cb0*/ 	.byte	0x04, 0x12
        /*1cb2*/ 	.short	(.L_1429 - .L_1428)
	.align		4
.L_1428:
        /*1cb4*/ 	.word	index@(_ZN2at6native13reduce_kernelILi128ELi4ENS0_8ReduceOpIdNS0_14func_wrapper_tIdNS0_55_GLOBAL__N__0955718d_22_SparseCsrTensorMath_cu_868dd54514ReductionAddOpIdEEEEjdLi4ELi4EEEEEvT1_)
        /*1cb8*/ 	.word	0x00000000


	//----- nvinfo : EIATTR_MIN_STACK_SIZE
	.align		4
.L_1429:
        /*1cbc*/ 	.byte	0x04, 0x12
        /*1cbe*/ 	.short	(.L_1431 - .L_1430)
	.align		4
.L_1430:
        /*1cc0*/ 	.word	index@(_ZN2at6native13reduce_kernelILi512ELi1ENS0_8ReduceOpIsNS0_14func_wrapper_tIsNS0_55_GLOBAL__N__0955718d_22_SparseCsrTensorMath_cu_868dd54514ReductionAddOpIlEEEEjsLi4ELi4EEEEEvT1_)
        /*1cc4*/ 	.word	0x00000000


	//----- nvinfo : EIATTR_MIN_STACK_SIZE
	.align		4
.L_1431:
        /*1cc8*/ 	.byte	0x04, 0x12
        /*1cca*/ 	.short	(.L_1433 - .L_1432)
	.align		4
.L_1432:
        /*1ccc*/ 	.word	index@(_ZN2at6native13reduce_kernelILi256ELi2ENS0_8ReduceOpIsNS0_14func_wrapper_tIsNS0_55_GLOBAL__N__0955718d_22_SparseCsrTensorMath_cu_868dd54514ReductionAddOpIlEEEEjsLi4ELi4EEEEEvT1_)
        /*1cd0*/ 	.word	0x00000000


	//----- nvinfo : EIATTR_MIN_STACK_SIZE
	.align		4
.L_1433:
        /*1cd4*/ 	.byte	0x04, 0x12
        /*1cd6*/ 	.short	(.L_1435 - .L_1434)
	.align		4
.L_1434:
        /*1cd8*/ 	.word	index@(_ZN2at6native13reduce_kernelILi128ELi4ENS0_8ReduceOpIsNS0_14func_wrapper_tIsNS0_55_GLOBAL__N__0955718d_22_SparseCsrTensorMath_cu_868dd54514ReductionAddOpIlEEEEjsLi4ELi4EEEEEvT1_)
        /*1cdc*/ 	.word	0x00000000


	//----- nvinfo : EIATTR_MIN_STACK_SIZE
	.align		4
.L_1435:
        /*1ce0*/ 	.byte	0x04, 0x12
        /*1ce2*/ 	.short	(.L_1437 - .L_1436)
	.align		4
.L_1436:
        /*1ce4*/ 	.word	index@(_ZN2at6native13reduce_kernelILi512ELi1ENS0_8ReduceOpIlNS0_14func_wrapper_tIlNS0_55_GLOBAL__N__0955718d_22_SparseCsrTensorMath_cu_868dd54514ReductionAddOpIlEEEEjlLi4ELi4EEEEEvT1_)
        /*1ce8*/ 	.word	0x00000000


	//----- nvinfo : EIATTR_MIN_STACK_SIZE
	.align		4
.L_1437:
        /*1cec*/ 	.byte	0x04, 0x12
        /*1cee*/ 	.short	(.L_1439 - .L_1438)
	.align		4
.L_1438:
        /*1cf0*/ 	.word	index@(_ZN2at6native13reduce_kernelILi256ELi2ENS0_8ReduceOpIlNS0_14func_wrapper_tIlNS0_55_GLOBAL__N__0955718d_22_SparseCsrTensorMath_cu_868dd54514ReductionAddOpIlEEEEjlLi4ELi4EEEEEvT1_)
        /*1cf4*/ 	.word	0x00000000


	//----- nvinfo : EIATTR_MIN_STACK_SIZE
	.align		4
.L_1439:
        /*1cf8*/ 	.byte	0x04, 0x12
        /*1cfa*/ 	.short	(.L_1441 - .L_1440)
	.align		4
.L_1440:
        /*1cfc*/ 	.word	index@(_ZN2at6native13reduce_kernelILi128ELi4ENS0_8ReduceOpIlNS0_14func_wrapper_tIlNS0_55_GLOBAL__N__0955718d_22_SparseCsrTensorMath_cu_868dd54514ReductionAddOpIlEEEEjlLi4ELi4EEEEEvT1_)
        /*1d00*/ 	.word	0x00000000


	//----- nvinfo : EIATTR_MIN_STACK_SIZE
	.align		4
.L_1441:
        /*1d04*/ 	.byte	0x04, 0x12
        /*1d06*/ 	.short	(.L_1443 - .L_1442)
	.align		4
.L_1442:
        /*1d08*/ 	.word	index@(_ZN2at6native13reduce_kernelILi512ELi1ENS0_8ReduceOpIiNS0_14func_wrapper_tIiNS0_55_GLOBAL__N__0955718d_22_SparseCsrTensorMath_cu_868dd54514ReductionAddOpIlEEEEjiLi4ELi4EEEEEvT1_)
        /*1d0c*/ 	.word	0x00000000


	//----- nvinfo : EIATTR_MIN_STACK_SIZE
	.align		4
.L_1443:
        /*1d10*/ 	.byte	0x04, 0x12
        /*1d12*/ 	.short	(.L_1445 - .L_1444)
	.align		4
.L_1444:
        /*1d14*/ 	.word	index@(_ZN2at6native13reduce_kernelILi256ELi2ENS0_8ReduceOpIiNS0_14func_wrapper_tIiNS0_55_GLOBAL__N__0955718d_22_SparseCsrTensorMath_cu_868dd54514ReductionAddOpIlEEEEjiLi4ELi4EEEEEvT1_)
        /*1d18*/ 	.word	0x00000000


	//----- nvinfo : EIATTR_MIN_STACK_SIZE
	.align		4
.L_1445:
        /*1d1c*/ 	.byte	0x04, 0x12
        /*1d1e*/ 	.short	(.L_1447 - .L_1446)
	.align		4
.L_1446:
        /*1d20*/ 	.word	index@(_ZN2at6native13reduce_kernelILi128ELi4ENS0_8ReduceOpIiNS0_14func_wrapper_tIiNS0_55_GLOBAL__N__0955718d_22_SparseCsrTensorMath_cu_868dd54514ReductionAddOpIlEEEEjiLi4ELi4EEEEEvT1_)
        /*1d24*/ 	.word	0x00000000


	//----- nvinfo : EIATTR_MIN_STACK_SIZE
	.align		4
.L_1447:
        /*1d28*/ 	.byte	0x04, 0x12
        /*1d2a*/ 	.short	(.L_1449 - .L_1448)
	.align		4
.L_1448:
        /*1d2c*/ 	.word	index@(_ZN2at6native13reduce_kernelILi512ELi1ENS0_8ReduceOpIaNS0_14func_wrapper_tIaNS0_55_GLOBAL__N__0955718d_22_SparseCsrTensorMath_cu_868dd54514ReductionAddOpIlEEEEjaLi4ELi4EEEEEvT1_)
        /*1d30*/ 	.word	0x00000000


	//----- nvinfo : EIATTR_MIN_STACK_SIZE
	.align		4
.L_1449:
        /*1d34*/ 	.byte	0x04, 0x12
        /*1d36*/ 	.short	(.L_1451 - .L_1450)
	.align		4
.L_1450:
        /*1d38*/ 	.word	index@(_ZN2at6native13reduce_kernelILi256ELi2ENS0_8ReduceOpIaNS0_14func_wrapper_tIaNS0_55_GLOBAL__N__0955718d_22_SparseCsrTensorMath_cu_868dd54514ReductionAddOpIlEEEEjaLi4ELi4EEEEEvT1_)
        /*1d3c*/ 	.word	0x00000000


	//----- nvinfo : EIATTR_MIN_STACK_SIZE
	.align		4
.L_1451:
        /*1d40*/ 	.byte	0x04, 0x12
        /*1d42*/ 	.short	(.L_1453 - .L_1452)
	.align		4
.L_1452:
        /*1d44*/ 	.word	index@(_ZN2at6native13reduce_kernelILi128ELi4ENS0_8ReduceOpIaNS0_14func_wrapper_tIaNS0_55_GLOBAL__N__0955718d_22_SparseCsrTensorMath_cu_868dd54514ReductionAddOpIlEEEEjaLi4ELi4EEEEEvT1_)
        /*1d48*/ 	.word	0x00000000


	//----- nvinfo : EIATTR_MIN_STACK_SIZE
	.align		4
.L_1453:
        /*1d4c*/ 	.byte	0x04, 0x12
        /*1d4e*/ 	.short	(.L_1455 - .L_1454)
	.align		4
.L_1454:
        /*1d50*/ 	.word	index@(_ZN2at6native13reduce_kernelILi512ELi1ENS0_8ReduceOpIhNS0_14func_wrapper_tIhNS0_55_GLOBAL__N__0955718d_22_SparseCsrTensorMath_cu_868dd54514ReductionAddOpIlEEEEjhLi4ELi4EEEEEvT1_)
        /*1d54*/ 	.word	0x00000000


	//----- nvinfo : EIATTR_MIN_STACK_SIZE
	.align		4
.L_1455:
        /*1d58*/ 	.byte	0x04, 0x12
        /*1d5a*/ 	.short	(.L_1457 - .L_1456)
	.align		4
.L_1456:
        /*1d5c*/ 	.word	index@(_ZN2at6native13reduce_kernelILi256ELi2ENS0_8ReduceOpIhNS0_14func_wrapper_tIhNS0_55_GLOBAL__N__0955718d_22_SparseCsrTensorMath_cu_868dd54514ReductionAddOpIlEEEEjhLi4ELi4EEEEEvT1_)
        /*1d60*/ 	.word	0x00000000


	//----- nvinfo : EIATTR_MIN_STACK_SIZE
	.align		4
.L_1457:
        /*1d64*/ 	.byte	0x04, 0x12
        /*1d66*/ 	.short	(.L_1459 - .L_1458)
	.align		4
.L_1458:
        /*1d68*/ 	.word	index@(_ZN2at6native13reduce_kernelILi128ELi4ENS0_8ReduceOpIhNS0_14func_wrapper_tIhNS0_55_GLOBAL__N__0955718d_22_SparseCsrTensorMath_cu_868dd54514ReductionAddOpIlEEEEjhLi4ELi4EEEEEvT1_)
        /*1d6c*/ 	.word	0x00000000


	//----- nvinfo : EIATTR_MIN_STACK_SIZE
	.align		4
.L_1459:
        /*1d70*/ 	.byte	0x04, 0x12
        /*1d72*/ 	.short	(.L_1461 - .L_1460)
	.align		4
.L_1460:
        /*1d74*/ 	.word	index@(_ZN3cub17CUB_300001_SM_9006detail8for_each13static_kernelINS2_12policy_hub_t12policy_500_tElNS2_12op_wrapper_tIlZZZZZN2at6native36add_out_dense_sparse_compressed_cudaERNS7_6TensorERKS9_SC_RKN3c106ScalarEENKUlvE_clEvENKUlvE11_clEvENKUlvE_clEvENKUlvE0_clEvEUllE_N6thrust23THRUST_300001_SM_900_NS17counting_iteratorIlNSN_11use_defaultESP_SP_EEEEEEvT0_T1_)
        /*1d78*/ 	.word	0x00000000


	//----- nvinfo : EIATTR_MIN_STACK_SIZE
	.align		4
.L_1461:
        /*1d7c*/ 	.byte	0x04, 0x12
        /*1d7e*/ 	.short	(.L_1463 - .L_1462)
	.align		4
.L_1462:
        /*1d80*/ 	.word	index@(_ZN3cub17CUB_300001_SM_9006detail8for_each13static_kernelINS2_12policy_hub_t12policy_500_tElNS2_12op_wrapper_tIlZZZZZN2at6native36add_out_dense_sparse_compressed_cudaERNS7_6TensorERKS9_SC_RKN3c106ScalarEENKUlvE_clEvENKUlvE11_clEvENKUlvE_clEvENKUlvE_clEvEUllE_N6thrust23THRUST_300001_SM_900_NS17counting_iteratorIlNSN_11use_defaultESP_SP_EEEEEEvT0_T1_)
        /*1d84*/ 	.word	0x00000008


	//----- nvinfo : EIATTR_MIN_STACK_SIZE
	.align		4
.L_1463:
        /*1d88*/ 	.byte	0x04, 0x12
        /*1d8a*/ 	.short	(.L_1465 - .L_1464)
	.align		4
.L_1464:
        /*1d8c*/ 	.word	index@(_ZN3cub17CUB_300001_SM_9006detail8for_each13static_kernelINS2_12policy_hub_t12policy_500_tElNS2_12op_wrapper_tIlZZZZZN2at6native36add_out_dense_sparse_compressed_cudaERNS7_6TensorERKS9_SC_RKN3c106ScalarEENKUlvE_clEvENKUlvE10_clEvENKUlvE_clEvENKUlvE0_clEvEUllE_N6thrust23THRUST_300001_SM_900_NS17counting_iteratorIlNSN_11use_defaultESP_SP_EEEEEEvT0_T1_)
        /*1d90*/ 	.word	0x00000000


	//----- nvinfo : EIATTR_MIN_STACK_SIZE
	.align		4
.L_1465:
        /*1d94*/ 	.byte	0x04, 0x12
        /*1d96*/ 	.short	(.L_1467 - .L_1466)
	.align		4
.L_1466:
        /*1d98*/ 	.word	index@(_ZN3cub17CUB_300001_SM_9006detail8for_each13static_kernelINS2_12policy_hub_t12policy_500_tElNS2_12op_wrapper_tIlZZZZZN2at6native36add_out_dense_sparse_compressed_cudaERNS7_6TensorERKS9_SC_RKN3c106ScalarEENKUlvE_clEvENKUlvE10_clEvENKUlvE_clEvENKUlvE_clEvEUllE_N6thrust23THRUST_300001_SM_900_NS17counting_iteratorIlNSN_11use_defaultESP_SP_EEEEEEvT0_T1_)
        /*1d9c*/ 	.word	0x00000000


	//----- nvinfo : EIATTR_MIN_STACK_SIZE
	.align		4
.L_1467:
        /*1da0*/ 	.byte	0x04, 0x12
        /*1da2*/ 	.short	(.L_1469 - .L_1468)
	.align		4
.L_1468:
        /*1da4*/ 	.word	index@(_ZN3cub17CUB_300001_SM_9006detail8for_each13static_kernelINS2_12policy_hub_t12policy_500_tElNS2_12op_wrapper_tIlZZZZZN2at6native36add_out_dense_sparse_compressed_cudaERNS7_6TensorERKS9_SC_RKN3c106ScalarEENKUlvE_clEvENKUlvE9_clEvENKUlvE_clEvENKUlvE0_clEvEUllE_N6thrust23THRUST_300001_SM_900_NS17counting_iteratorIlNSN_11use_defaultESP_SP_EEEEEEvT0_T1_)
        /*1da8*/ 	.word	0x00000000


	//----- nvinfo : EIATTR_MIN_STACK_SIZE
	.align		4
.L_1469:
        /*1dac*/ 	.byte	0x04, 0x12
        /*1dae*/ 	.short	(.L_1471 - .L_1470)
	.align		4
.L_1470:
        /*1db0*/ 	.word	index@(_ZN3cub17CUB_300001_SM_9006detail8for_each13static_kernelINS2_12policy_hub_t12policy_500_tElNS2_12op_wrapper_tIlZZZZZN2at6native36add_out_dense_sparse_compressed_cudaERNS7_6TensorERKS9_SC_RKN3c106ScalarEENKUlvE_clEvENKUlvE9_clEvENKUlvE_clEvENKUlvE_clEvEUllE_N6thrust23THRUST_300001_SM_900_NS17counting_iteratorIlNSN_11use_defaultESP_SP_EEEEEEvT0_T1_)
        /*1db4*/ 	.word	0x00000000


	//----- nvinfo : EIATTR_MIN_STACK_SIZE
	.align		4
.L_1471:
        /*1db8*/ 	.byte	0x04, 0x12
        /*1dba*/ 	.short	(.L_1473 - .L_1472)
	.align		4
.L_1472:
        /*1dbc*/ 	.word	index@(_ZN3cub17CUB_300001_SM_9006detail8for_each13static_kernelINS2_12policy_hub_t12policy_500_tElNS2_12op_wrapper_tIlZZZZZN2at6native36add_out_dense_sparse_compressed_cudaERNS7_6TensorERKS9_SC_RKN3c106ScalarEENKUlvE_clEvENKUlvE8_clEvENKUlvE_clEvENKUlvE0_clEvEUllE_N6thrust23THRUST_300001_SM_900_NS17counting_iteratorIlNSN_11use_defaultESP_SP_EEEEEEvT0_T1_)
        /*1dc0*/ 	.word	0x00000000


	//----- nvinfo : EIATTR_MIN_STACK_SIZE
	.align		4
.L_1473:
        /*1dc4*/ 	.byte	0x04, 0x12
        /*1dc6*/ 	.short	(.L_1475 - .L_1474)
	.align		4
.L_1474:
        /*1dc8*/ 	.word	index@(_ZN3cub17CUB_300001_SM_9006detail8for_each13static_kernelINS2_12policy_hub_t12policy_500_tElNS2_12op_wrapper_tIlZZZZZN2at6native36add_out_dense_sparse_compressed_cudaERNS7_6TensorERKS9_SC_RKN3c106ScalarEENKUlvE_clEvENKUlvE8_clEvENKUlvE_clEvENKUlvE_clEvEUllE_N6thrust23THRUST_300001_SM_900_NS17counting_iteratorIlNSN_11use_defaultESP_SP_EEEEEEvT0_T1_)
        /*1dcc*/ 	.word	0x00000000


	//----- nvinfo : EIATTR_MIN_STACK_SIZE
	.align		4
.L_1475:
        /*1dd0*/ 	.byte	0x04, 0x12
        /*1dd2*/ 	.short	(.L_1477 - .L_1476)
	.align		4
.L_1476:
        /*1dd4*/ 	.word	index@(_ZN3cub17CUB_300001_SM_9006detail8for_each13static_kernelINS2_12policy_hub_t12policy_500_tElNS2_12op_wrapper_tIlZZZZZN2at6native36add_out_dense_sparse_compressed_cudaERNS7_6TensorERKS9_SC_RKN3c106ScalarEENKUlvE_clEvENKUlvE7_clEvENKUlvE_clEvENKUlvE0_clEvEUllE_N6thrust23THRUST_300001_SM_900_NS17counting_iteratorIlNSN_11use_defaultESP_SP_EEEEEEvT0_T1_)
        /*1dd8*/ 	.word	0x00000000


	//----- nvinfo : EIATTR_MIN_STACK_SIZE
	.align		4
.L_1477:
        /*1ddc*/ 	.byte	0x04, 0x12
        /*1dde*/ 	.short	(.L_1479 - .L_1478)
	.align		4
.L_1478:
        /*1de0*/ 	.word	index@(_ZN3cub17CUB_300001_SM_9006detail8for_each13static_kernelINS2_12policy_hub_t12policy_500_tElNS2_12op_wrapper_tIlZZZZZN2at6native36add_out_dense_sparse_compressed_cudaERNS7_6TensorERKS9_SC_RKN3c106ScalarEENKUlvE_clEvENKUlvE7_clEvENKUlvE_clEvENKUlvE_clEvEUllE_N6thrust23THRUST_300001_SM_900_NS17counting_iteratorIlNSN_11use_defaultESP_SP_EEEEEEvT0_T1_)
        /*1de4*/ 	.word	0x00000000


	//----- nvinfo : EIATTR_MIN_STACK_SIZE
	.align		4
.L_1479:
        /*1de8*/ 	.byte	0x04, 0x12
        /*1dea*/ 	.short	(.L_1481 - .L_1480)
	.align		4
.L_1480:
        /*1dec*/ 	.word	index@(_ZN3cub17CUB_300001_SM_9006detail8for_each13static_kernelINS2_12policy_hub_t12policy_500_tElNS2_12op_wrapper_tIlZZZZZN2at6native36add_out_dense_sparse_compressed_cudaERNS7_6TensorERKS9_SC_RKN3c106ScalarEENKUlvE_clEvENKUlvE6_clEvENKUlvE_clEvENKUlvE0_clEvEUllE_N6thrust23THRUST_300001_SM_900_NS17counting_iteratorIlNSN_11use_defaultESP_SP_EEEEEEvT0_T1_)
        /*1df0*/ 	.word	0x00000008


	//----- nvinfo : EIATTR_MIN_STACK_SIZE
	.align		4
.L_1481:
        /*1df4*/ 	.byte	0x04, 0x12
        /*1df6*/ 	.short	(.L_1483 - .L_1482)
	.align		4
.L_1482:
        /*1df8*/ 	.word	index@(_ZN3cub17CUB_300001_SM_9006detail8for_each13static_kernelINS2_12policy_hub_t12policy_500_tElNS2_12op_wrapper_tIlZZZZZN2at6native36add_out_dense_sparse_compressed_cudaERNS7_6TensorERKS9_SC_RKN3c106ScalarEENKUlvE_clEvENKUlvE6_clEvENKUlvE_clEvENKUlvE_clEvEUllE_N6thrust23THRUST_300001_SM_900_NS17counting_iteratorIlNSN_11use_defaultESP_SP_EEEEEEvT0_T1_)
        /*1dfc*/ 	.word	0x00000000


	//----- nvinfo : EIATTR_MIN_STACK_SIZE
	.align		4
.L_1483:
        /*1e00*/ 	.byte	0x04, 0x12
        /*1e02*/ 	.short	(.L_1485 - .L_1484)
	.align		4
.L_1484:
        /*1e04*/ 	.word	index@(_ZN3cub17CUB_300001_SM_9006detail8for_each13static_kernelINS2_12policy_hub_t12policy_500_tElNS2_12op_wrapper_tIlZZZZZN2at6native36add_out_dense_sparse_compressed_cudaERNS7_6TensorERKS9_SC_RKN3c106ScalarEENKUlvE_clEvENKUlvE5_clEvENKUlvE_clEvENKUlvE0_clEvEUllE_N6thrust23THRUST_300001_SM_900_NS17counting_iteratorIlNSN_11use_defaultESP_SP_EEEEEEvT0_T1_)
        /*1e08*/ 	.word	0x00000000


	//----- nvinfo : EIATTR_MIN_STACK_SIZE
	.align		4
.L_1485:
        /*1e0c*/ 	.byte	0x04, 0x12
        /*1e0e*/ 	.short	(.L_1487 - .L_1486)
	.align		4
.L_1486:
        /*1e10*/ 	.word	index@(_ZN3cub17CUB_300001_SM_9006detail8for_each13static_kernelINS2_12policy_hub_t12policy_500_tElNS2_12op_wrapper_tIlZZZZZN2at6native36add_out_dense_sparse_compressed_cudaERNS7_6TensorERKS9_SC_RKN3c106ScalarEENKUlvE_clEvENKUlvE5_clEvENKUlvE_clEvENKUlvE_clEvEUllE_N6thrust23THRUST_300001_SM_900_NS17counting_iteratorIlNSN_11use_defaultESP_SP_EEEEEEvT0_T1_)
        /*1e14*/ 	.word	0x00000000


	//----- nvinfo : EIATTR_MIN_STACK_SIZE
	.align		4
.L_1487:
        /*1e18*/ 	.byte	0x04, 0x12
        /*1e1a*/ 	.short	(.L_1489 - .L_1488)
	.align		4
.L_1488:
        /*1e1c*/ 	.word	index@(_ZN3cub17CUB_300001_SM_9006detail8for_each13static_kernelINS2_12policy_hub_t12policy_500_tElNS2_12op_wrapper_tIlZZZZZN2at6native36add_out_dense_sparse_compressed_cudaERNS7_6TensorERKS9_SC_RKN3c106ScalarEENKUlvE_clEvENKUlvE4_clEvENKUlvE_clEvENKUlvE0_clEvEUllE_N6thrust23THRUST_300001_SM_900_NS17counting_iteratorIlNSN_11use_defaultESP_SP_EEEEEEvT0_T1_)
        /*1e20*/ 	.word	0x00000010


	//----- nvinfo : EIATTR_MIN_STACK_SIZE
	.align		4
.L_1489:
        /*1e24*/ 	.byte	0x04, 0x12
        /*1e26*/ 	.short	(.L_1491 - .L_1490)
	.align		4
.L_1490:
        /*1e28*/ 	.word	index@(_ZN3cub17CUB_300001_SM_9006detail8for_each13static_kernelINS2_12policy_hub_t12policy_500_tElNS2_12op_wrapper_tIlZZZZZN2at6native36add_out_dense_sparse_compressed_cudaERNS7_6TensorERKS9_SC_RKN3c106ScalarEENKUlvE_clEvENKUlvE4_clEvENKUlvE_clEvENKUlvE_clEvEUllE_N6thrust23THRUST_300001_SM_900_NS17counting_iteratorIlNSN_11use_defaultESP_SP_EEEEEEvT0_T1_)
        /*1e2c*/ 	.word	0x00000010


	//----- nvinfo : EIATTR_MIN_STACK_SIZE
	.align		4
.L_1491:
        /*1e30*/ 	.byte	0x04, 0x12
        /*1e32*/ 	.short	(.L_1493 - .L_1492)
	.align		4
.L_1492:
        /*1e34*/ 	.word	index@(_ZN3cub17CUB_300001_SM_9006detail8for_each13static_kernelINS2_12policy_hub_t12policy_500_tElNS2_12op_wrapper_tIlZZZZZN2at6native36add_out_dense_sparse_compressed_cudaERNS7_6TensorERKS9_SC_RKN3c106ScalarEENKUlvE_clEvENKUlvE3_clEvENKUlvE_clEvENKUlvE0_clEvEUllE_N6thrust23THRUST_300001_SM_900_NS17counting_iteratorIlNSN_11use_defaultESP_SP_EEEEEEvT0_T1_)
        /*1e38*/ 	.word	0x00000000


	//----- nvinfo : EIATTR_MIN_STACK_SIZE
	.align		4
.L_1493:
        /*1e3c*/ 	.byte	0x04, 0x12
        /*1e3e*/ 	.short	(.L_1495 - .L_1494)
	.align		4
.L_1494:
        /*1e40*/ 	.word	index@(_ZN3cub17CUB_300001_SM_9006detail8for_each13static_kernelINS2_12policy_hub_t12policy_500_tElNS2_12op_wrapper_tIlZZZZZN2at6native36add_out_dense_sparse_compressed_cudaERNS7_6TensorERKS9_SC_RKN3c106ScalarEENKUlvE_clEvENKUlvE3_clEvENKUlvE_clEvENKUlvE_clEvEUllE_N6thrust23THRUST_300001_SM_900_NS17counting_iteratorIlNSN_11use_defaultESP_SP_EEEEEEvT0_T1_)
        /*1e44*/ 	.word	0x00000008


	//----- nvinfo : EIATTR_MIN_STACK_SIZE
	.align		4
.L_1495:
        /*1e48*/ 	.byte	0x04, 0x12
        /*1e4a*/ 	.short	(.L_1497 - .L_1496)
	.align		4
.L_1496:
        /*1e4c*/ 	.word	index@(_ZN3cub17CUB_300001_SM_9006detail8for_each13static_kernelINS2_12policy_hub_t12policy_500_tElNS2_12op_wrapper_tIlZZZZZN2at6native36add_out_dense_sparse_compressed_cudaERNS7_6TensorERKS9_SC_RKN3c106ScalarEENKUlvE_clEvENKUlvE2_clEvENKUlvE_clEvENKUlvE0_clEvEUllE_N6thrust23THRUST_300001_SM_900_NS17counting_iteratorIlNSN_11use_defaultESP_SP_EEEEEEvT0_T1_)
        /*1e50*/ 	.word	0x00000000


	//----- nvinfo : EIATTR_MIN_STACK_SIZE
	.align		4
.L_1497:
        /*1e54*/ 	.byte	0x04, 0x12
        /*1e56*/ 	.short	(.L_1499 - .L_1498)
	.align		4
.L_1498:
        /*1e58*/ 	.word	index@(_ZN3cub17CUB_300001_SM_9006detail8for_each13static_kernelINS2_12policy_hub_t12policy_500_tElNS2_12op_wrapper_tIlZZZZZN2at6native36add_out_dense_sparse_compressed_cudaERNS7_6TensorERKS9_SC_RKN3c106ScalarEENKUlvE_clEvENKUlvE2_clEvENKUlvE_clEvENKUlvE_clEvEUllE_N6thrust23THRUST_300001_SM_900_NS17counting_iteratorIlNSN_11use_defaultESP_SP_EEEEEEvT0_T1_)
        /*1e5c*/ 	.word	0x00000018


	//----- nvinfo : EIATTR_MIN_STACK_SIZE
	.align		4
.L_1499:
        /*1e60*/ 	.byte	0x04, 0x12
        /*1e62*/ 	.short	(.L_1501 - .L_1500)
	.align		4
.L_1500:
        /*1e64*/ 	.word	index@(_ZN3cub17CUB_300001_SM_9006detail8for_each13static_kernelINS2_12policy_hub_t12policy_500_tElNS2_12op_wrapper_tIlZZZZZN2at6native36add_out_dense_sparse_compressed_cudaERNS7_6TensorERKS9_SC_RKN3c106ScalarEENKUlvE_clEvENKUlvE1_clEvENKUlvE_clEvENKUlvE0_clEvEUllE_N6thrust23THRUST_300001_SM_900_NS17counting_iteratorIlNSN_11use_defaultESP_SP_EEEEEEvT0_T1_)
        /*1e68*/ 	.word	0x00000000


	//----- nvinfo : EIATTR_MIN_STACK_SIZE
	.align		4
.L_1501:
        /*1e6c*/ 	.byte	0x04, 0x12
        /*1e6e*/ 	.short	(.L_1503 - .L_1502)
	.align		4
.L_1502:
        /*1e70*/ 	.word	index@(_ZN3cub17CUB_300001_SM_9006detail8for_each13static_kernelINS2_12policy_hub_t12policy_500_tElNS2_12op_wrapper_tIlZZZZZN2at6native36add_out_dense_sparse_compressed_cudaERNS7_6TensorERKS9_SC_RKN3c106ScalarEENKUlvE_clEvENKUlvE1_clEvENKUlvE_clEvENKUlvE_clEvEUllE_N6thrust23THRUST_300001_SM_900_NS17counting_iteratorIlNSN_11use_defaultESP_SP_EEEEEEvT0_T1_)
        /*1e74*/ 	.word	0x00000000


	//----- nvinfo : EIATTR_MIN_STACK_SIZE
	.align		4
.L_1503:
        /*1e78*/ 	.byte	0x04, 0x12
        /*1e7a*/ 	.short	(.L_1505 - .L_1504)
	.align		4
.L_1504:
        /*1e7c*/ 	.word	index@(_ZN3cub17CUB_300001_SM_9006detail8for_each13static_kernelINS2_12policy_hub_t12policy_500_tElNS2_12op_wrapper_tIlZZZZZN2at6native36add_out_dense_sparse_compressed_cudaERNS7_6TensorERKS9_SC_RKN3c106ScalarEENKUlvE_clEvENKUlvE0_clEvENKUlvE_clEvENKUlvE0_clEvEUllE_N6thrust23THRUST_300001_SM_900_NS17counting_iteratorIlNSN_11use_defaultESP_SP_EEEEEEvT0_T1_)
        /*1e80*/ 	.word	0x00000000


	//----- nvinfo : EIATTR_MIN_STACK_SIZE
	.align		4
.L_1505:
        /*1e84*/ 	.byte	0x04, 0x12
        /*1e86*/ 	.short	(.L_1507 - .L_1506)
	.align		4
.L_1506:
        /*1e88*/ 	.word	index@(_ZN3cub17CUB_300001_SM_9006detail8for_each13static_kernelINS2_12policy_hub_t12policy_500_tElNS2_12op_wrapper_tIlZZZZZN2at6native36add_out_dense_sparse_compressed_cudaERNS7_6TensorERKS9_SC_RKN3c106ScalarEENKUlvE_clEvENKUlvE0_clEvENKUlvE_clEvENKUlvE_clEvEUllE_N6thrust23THRUST_300001_SM_900_NS17counting_iteratorIlNSN_11use_defaultESP_SP_EEEEEEvT0_T1_)
        /*1e8c*/ 	.word	0x00000000


	//----- nvinfo : EIATTR_MIN_STACK_SIZE
	.align		4
.L_1507:
        /*1e90*/ 	.byte	0x04, 0x12
        /*1e92*/ 	.short	(.L_1509 - .L_1508)
	.align		4
.L_1508:
        /*1e94*/ 	.word	index@(_ZN3cub17CUB_300001_SM_9006detail8for_each13static_kernelINS2_12policy_hub_t12policy_500_tElNS2_12op_wrapper_tIlZZZZZN2at6native36add_out_dense_sparse_compressed_cudaERNS7_6TensorERKS9_SC_RKN3c106ScalarEENKUlvE_clEvENKUlvE_clEvENKUlvE_clEvENKUlvE0_clEvEUllE_N6thrust23THRUST_300001_SM_900_NS17counting_iteratorIlNSN_11use_defaultESP_SP_EEEEEEvT0_T1_)
        /*1e98*/ 	.word	0x00000000


	//----- nvinfo : EIATTR_MIN_STACK_SIZE
	.align		4
.L_1509:
        /*1e9c*/ 	.byte	0x04, 0x12
        /*1e9e*/ 	.short	(.L_1511 - .L_1510)
	.align		4
.L_1510:
        /*1ea0*/ 	.word	index@(_ZN3cub17CUB_300001_SM_9006detail8for_each13static_kernelINS2_12policy_hub_t12policy_500_tElNS2_12op_wrapper_tIlZZZZZN2at6native36add_out_dense_sparse_compressed_cudaERNS7_6TensorERKS9_SC_RKN3c106ScalarEENKUlvE_clEvENKUlvE_clEvENKUlvE_clEvENKUlvE_clEvEUllE_N6thrust23THRUST_300001_SM_900_NS17counting_iteratorIlNSN_11use_defaultESP_SP_EEEEEEvT0_T1_)
        /*1ea4*/ 	.word	0x00000000


	//----- nvinfo : EIATTR_MIN_STACK_SIZE
	.align		4
.L_1511:
        /*1ea8*/ 	.byte	0x04, 0x12
        /*1eaa*/ 	.short	(.L_1513 - .L_1512)
	.align		4
.L_1512:
        /*1eac*/ 	.word	index@(_ZN3cub17CUB_300001_SM_9006detail11EmptyKernelIvEEvv)
        /*1eb0*/ 	.word	0x00000000
.L_1513:


//--------------------- .nv.compat                --------------------------
	.section	.nv.compat,"",@"SHT_CUDA_COMPAT_INFO"
	.align	4
        /*0000*/ 	.byte	0x02, 0x09, 0x01, 0x00, 0x02, 0x02, 0x01, 0x00, 0x02, 0x05, 0x05, 0x00, 0x03, 0x07, 0x01, 0x01
        /*0010*/ 	.byte	0x02, 0x03, 0x00, 0x00, 0x02, 0x06, 0x01, 0x00, 0x04, 0x0b, 0x08, 0x00, 0x00, 0x00, 0x00, 0x00
        /*0020*/ 	.byte	0x00, 0x00, 0x00, 0x00


//--------------------- .nv.info._ZN3cub17CUB_300001_SM_9006detail8for_each13static_kernelINS2_12policy_hub_t12policy_500_tElNS2_12op_wrapper_tIlZZZZZN2at6native36add_out_dense_sparse_compressed_cudaERNS7_6TensorERKS9_SC_RKN3c106ScalarEENKUlvE_clEvENKUlvE11_clEvENKUlvE_clEvENKUlvE0_clEvEUllE_N6thrust23THRUST_300001_SM_900_NS17counting_iteratorIlNSN_11use_defaultESP_SP_EEEEEEvT0_T1_ --------------------------
	.section	.nv.info._ZN3cub17CUB_300001_SM_9006detail8for_each13static_kernelINS2_12policy_hub_t12policy_500_tElNS2_12op_wrapper_tIlZZZZZN2at6native36add_out_dense_sparse_compressed_cudaERNS7_6TensorERKS9_SC_RKN3c106ScalarEENKUlvE_clEvENKUlvE11_clEvENKUlvE_clEvENKUlvE0_clEvEUllE_N6thrust23THRUST_300001_SM_900_NS17counting_iteratorIlNSN_11use_defaultESP_SP_EEEEEEvT0_T1_,"",@"SHT_CUDA_INFO"
	.sectionflags	@""
	.align	4


	//----- nvinfo : EIATTR_CUDA_API_VERSION
	.align		4
        /*0000*/ 	.byte	0x04, 0x37
        /*0002*/ 	.short	(.L_1515 - .L_1514)
.L_1514:
        /*0004*/ 	.word	0x00000082


	//----- nvinfo : EIATTR_KPARAM_INFO
	.align		4
.L_1515:
        /*0008*/ 	.byte	0x04, 0x17
        /*000a*/ 	.short	(.L_1517 - .L_1516)
.L_1516:
        /*000c*/ 	.word	0x00000000
        /*0010*/ 	.short	0x0001
        /*0012*/ 	.short	0x0008
        /*0014*/ 	.byte	0x00, 0xf0, 0xa1, 0x01


	//----- nvinfo : EIATTR_KPARAM_INFO
	.align		4
.L_1517:
        /*0018*/ 	.byte	0x04, 0x17
        /*001a*/ 	.short	(.L_1519 - .L_1518)
.L_1518:
        /*001c*/ 	.word	0x00000000
        /*0020*/ 	.short	0x0000
        /*0022*/ 	.short	0x0000
        /*0024*/ 	.byte	0x00, 0xf0, 0x21, 0x00


	//----- nvinfo : EIATTR_SPARSE_MMA_MASK
	.align		4
.L_1519:
        /*0028*/ 	.byte	0x03, 0x50
        /*002a*/ 	.short	0x0000


	//----- nvinfo : EIATTR_MAXREG_COUNT
	.align		4
        /*002c*/ 	.byte	0x03, 0x1b
        /*002e*/ 	.short	0x00ff


	//----- nvinfo : EIATTR_MERCURY_ISA_VERSION
	.align		4
        /*0030*/ 	.byte	0x03, 0x5f
        /*0032*/ 	.short	0x0101


	//----- nvinfo : EIATTR_EXIT_INSTR_OFFSETS
	.align		4
        /*0034*/ 	.byte	0x04, 0x1c
        /*0036*/ 	.short	(.L_1521 - .L_1520)


	//   ....[0]....
.L_1520:
        /*0038*/ 	.word	0x00000100


	//   ....[1]....
        /*003c*/ 	.word	0x00001100


	//   ....[2]....
        /*0040*/ 	.word	0x00001fa0


	//   ....[3]....
        /*0044*/ 	.word	0x00002010


	//   ....[4]....
        /*0048*/ 	.word	0x00003e90


	//----- nvinfo : EIATTR_MAX_THREADS
	.align		4
.L_1521:
        /*004c*/ 	.byte	0x04, 0x05
        /*004e*/ 	.short	(.L_1523 - .L_1522)
.L_1522:
        /*0050*/ 	.word	0x00000100
        /*0054*/ 	.word	0x00000001
        /*0058*/ 	.word	0x00000001


	//----- nvinfo : EIATTR_CRS_STACK_SIZE
	.align		4
.L_1523:
        /*005c*/ 	.byte	0x04, 0x1e
        /*005e*/ 	.short	(.L_1525 - .L_1524)
.L_1524:
        /*0060*/ 	.word	0x00000000


	//----- nvinfo : EIATTR_CBANK_PARAM_SIZE
	.align		4
.L_1525:
        /*0064*/ 	.byte	0x03, 0x19
        /*0066*/ 	.short	0x0070


	//----- nvinfo : EIATTR_PARAM_CBANK
	.align		4
        /*0068*/ 	.byte	0x04, 0x0a
        /*006a*/ 	.short	(.L_1527 - .L_1526)
	.align		4
.L_1526:
        /*006c*/ 	.word	index@(.nv.constant0._ZN3cub17CUB_300001_SM_9006detail8for_each13static_kernelINS2_12policy_hub_t12policy_500_tElNS2_12op_wrapper_tIlZZZZZN2at6native36add_out_dense_sparse_compressed_cudaERNS7_6TensorERKS9_SC_RKN3c106ScalarEENKUlvE_clEvENKUlvE11_clEvENKUlvE_clEvENKUlvE0_clEvEUllE_N6thrust23THRUST_300001_SM_900_NS17counting_iteratorIlNSN_11use_defaultESP_SP_EEEEEEvT0_T1_)
        /*0070*/ 	.short	0x0210
        /*0072*/ 	.short	0x0070


	//----- nvinfo : EIATTR_SW_WAR
	.align		4
.L_1527:
        /*0074*/ 	.byte	0x04, 0x36
        /*0076*/ 	.short	(.L_1529 - .L_1528)
.L_1528:
        /*0078*/ 	.word	0x00000008
.L_1529:


//--------------------- .nv.info._ZN3cub17CUB_300001_SM_9006detail8for_each13static_kernelINS2_12policy_hub_t12policy_500_tElNS2_12op_wrapper_tIlZZZZZN2at6native36add_out_dense_sparse_compressed_cudaERNS7_6TensorERKS9_SC_RKN3c106ScalarEENKUlvE_clEvENKUlvE11_clEvENKUlvE_clEvENKUlvE_clEvEUllE_N6thrust23THRUST_300001_SM_900_NS17counting_iteratorIlNSN_11use_defaultESP_SP_EEEEEEvT0_T1_ --------------------------
	.section	.nv.info._ZN3cub17CUB_300001_SM_9006detail8for_each13static_kernelINS2_12policy_hub_t12policy_500_tElNS2_12op_wrapper_tIlZZZZZN2at6native36add_out_dense_sparse_compressed_cudaERNS7_6TensorERKS9_SC_RKN3c106ScalarEENKUlvE_clEvENKUlvE11_clEvENKUlvE_clEvENKUlvE_clEvEUllE_N6thrust23THRUST_300001_SM_900_NS17counting_iteratorIlNSN_11use_defaultESP_SP_EEEEEEvT0_T1_,"",@"SHT_CUDA_INFO"
	.sectionflags	@""
	.align	4


	//----- nvinfo : EIATTR_CUDA_API_VERSION
	.align		4
        /*0000*/ 	.byte	0x04, 0x37
        /*0002*/ 	.short	(.L_1531 - .L_1530)
.L_1530:
        /*0004*/ 	.word	0x00000082


	//----- nvinfo : EIATTR_KPARAM_INFO
	.align		4
.L_1531:
        /*0008*/ 	.byte	0x04, 0x17
        /*000a*/ 	.short	(.L_1533 - .L_1532)
.L_1532:
        /*000c*/ 	.word	0x00000000
        /*0010*/ 	.short	0x0001
        /*0012*/ 	.short	0x0008
        /*0014*/ 	.byte	0x00, 0xf0, 0xa1, 0x01


	//----- nvinfo : EIATTR_KPARAM_INFO
	.align		4
.L_1533:
        /*0018*/ 	.byte	0x04, 0x17
        /*001a*/ 	.short	(.L_1535 - .L_1534)
.L_1534:
        /*001c*/ 	.word	0x00000000
        /*0020*/ 	.short	0x0000
        /*0022*/ 	.short	0x0000
        /*0024*/ 	.byte	0x00, 0xf0, 0x21, 0x00


	//----- nvinfo : EIATTR_SPARSE_MMA_MASK
	.align		4
.L_1535:
        /*0028*/ 	.byte	0x03, 0x50
        /*002a*/ 	.short	0x0000


	//----- nvinfo : EIATTR_MAXREG_COUNT
	.align		4
        /*002c*/ 	.byte	0x03, 0x1b
        /*002e*/ 	.short	0x00ff


	//----- nvinfo : EIATTR_ANNOTATIONS
	.align		4
        /*0030*/ 	.byte	0x04, 0x55
        /*0032*/ 	.short	(.L_1537 - .L_1536)


	//   ....[0]....
.L_1536:
        /*0034*/ 	.word	0x00000001
        /*0038*/ 	.byte	0xf0, 0x2f, 0x00, 0x00, 0x01, 0x00, 0x00, 0x00, 0xe0, 0x31, 0x00, 0x00, 0x01, 0x00, 0x00, 0x00
        /*0048*/ 	.byte	0x80, 0x32, 0x00, 0x00, 0x01, 0x00, 0x00, 0x00, 0x60, 0x33, 0x00, 0x00


	//----- nvinfo : EIATTR_MERCURY_ISA_VERSION
	.align		4
.L_1537:
        /*0054*/ 	.byte	0x03, 0x5f
        /*0056*/ 	.short	0x0101


	//----- nvinfo : EIATTR_EXIT_INSTR_OFFSETS
	.align		4
        /*0058*/ 	.byte	0x04, 0x1c
        /*005a*/ 	.short	(.L_1539 - .L_1538)


	//   ....[0]....
.L_1538:
        /*005c*/ 	.word	0x00000110


	//   ....[1]....
        /*0060*/ 	.word	0x00001030


	//   ....[2]....
        /*0064*/ 	.word	0x00001e90


	//   ....[3]....
        /*0068*/ 	.word	0x00001f00


	//   ....[4]....
        /*006c*/ 	.word	0x00003c80


	//----- nvinfo : EIATTR_MAX_THREADS
	.align		4
.L_1539:
        /*0070*/ 	.byte	0x04, 0x05
        /*0072*/ 	.short	(.L_1541 - .L_1540)
.L_1540:
        /*0074*/ 	.word	0x00000100
        /*0078*/ 	.word	0x00000001
        /*007c*/ 	.word	0x00000001


	//----- nvinfo : EIATTR_CRS_STACK_SIZE
	.align		4
.L_1541:
        /*0080*/ 	.byte	0x04, 0x1e
        /*0082*/ 	.short	(.L_1543 - .L_1542)
.L_1542:
        /*0084*/ 	.word	0x00000000


	//----- nvinfo : EIATTR_CBANK_PARAM_SIZE
	.align		4
.L_1543:
        /*0088*/ 	.byte	0x03, 0x19
        /*008a*/ 	.short	0x0070


	//----- nvinfo : EIATTR_PARAM_CBANK
	.align		4
        /*008c*/ 	.byte	0x04, 0x0a
        /*008e*/ 	.short	(.L_1545 - .L_1544)
	.align		4
.L_1544:
        /*0090*/ 	.word	index@(.nv.constant0._ZN3cub17CUB_300001_SM_9006detail8for_each13static_kernelINS2_12policy_hub_t12policy_500_tElNS2_12op_wrapper_tIlZZZZZN2at6native36add_out_dense_sparse_compressed_cudaERNS7_6TensorERKS9_SC_RKN3c106ScalarEENKUlvE_clEvENKUlvE11_clEvENKUlvE_clEvENKUlvE_clEvEUllE_N6thrust23THRUST_300001_SM_900_NS17counting_iteratorIlNSN_11use_defaultESP_SP_EEEEEEvT0_T1_)
        /*0094*/ 	.short	0x0210
        /*0096*/ 	.short	0x0070


	//----- nvinfo : EIATTR_SW_WAR
	.align		4
.L_1545:
        /*0098*/ 	.byte	0x04, 0x36
        /*009a*/ 	.short	(.L_1547 - .L_1546)
.L_1546:
        /*009c*/ 	.word	0x00000008
.L_1547:


//--------------------- .nv.info._ZN3cub17CUB_300001_SM_9006detail8for_each13static_kernelINS2_12policy_hub_t12policy_500_tElNS2_12op_wrapper_tIlZZZZZN2at6native36add_out_dense_sparse_compressed_cudaERNS7_6TensorERKS9_SC_RKN3c106ScalarEENKUlvE_clEvENKUlvE10_clEvENKUlvE_clEvENKUlvE0_clEvEUllE_N6thrust23THRUST_300001_SM_900_NS17counting_iteratorIlNSN_11use_defaultESP_SP_EEEEEEvT0_T1_ --------------------------
	.section	.nv.info._ZN3cub17CUB_300001_SM_9006detail8for_each13static_kernelINS2_12policy_hub_t12policy_500_tElNS2_12op_wrapper_tIlZZZZZN2at6native36add_out_dense_sparse_compressed_cudaERNS7_6TensorERKS9_SC_RKN3c106ScalarEENKUlvE_clEvENKUlvE10_clEvENKUlvE_clEvENKUlvE0_clEvEUllE_N6thrust23THRUST_300001_SM_900_NS17counting_iteratorIlNSN_11use_defaultESP_SP_EEEEEEvT0_T1_,"",@"SHT_CUDA_INFO"
	.sectionflags	@""
	.align	4


	//----- nvinfo : EIATTR_CUDA_API_VERSION
	.align		4
        /*0000*/ 	.byte	0x04, 0x37
        /*0002*/ 	.short	(.L_1549 - .L_1548)
.L_1548:
        /*0004*/ 	.word	0x00000082


	//----- nvinfo : EIATTR_KPARAM_INFO
	.align		4
.L_1549:
        /*0008*/ 	.byte	0x04, 0x17
        /*000a*/ 	.short	(.L_1551 - .L_1550)
.L_1550:
        /*000c*/ 	.word	0x00000000
        /*0010*/ 	.short	0x0001
        /*0012*/ 	.short	0x0008
        /*0014*/ 	.byte	0x00, 0xf0, 0xa1, 0x01


	//----- nvinfo : EIATTR_KPARAM_INFO
	.align		4
.L_1551:
        /*0018*/ 	.byte	0x04, 0x17
        /*001a*/ 	.short	(.L_1553 - .L_1552)
.L_1552:
        /*001c*/ 	.word	0x00000000
        /*0020*/ 	.short	0x0000
        /*0022*/ 	.short	0x0000
        /*0024*/ 	.byte	0x00, 0xf0, 0x21, 0x00


	//----- nvinfo : EIATTR_SPARSE_MMA_MASK
	.align		4
.L_1553:
        /*0028*/ 	.byte	0x03, 0x50
        /*002a*/ 	.short	0x0000


	//----- nvinfo : EIATTR_MAXREG_COUNT
	.align		4
        /*002c*/ 	.byte	0x03, 0x1b
        /*002e*/ 	.short	0x00ff


	//----- nvinfo : EIATTR_MERCURY_ISA_VERSION
	.align		4
        /*0030*/ 	.byte	0x03, 0x5f
        /*0032*/ 	.short	0x0101


	//----- nvinfo : EIATTR_EXIT_INSTR_OFFSETS
	.align		4
        /*0034*/ 	.byte	0x04, 0x1c
        /*0036*/ 	.short	(.L_1555 - .L_1554)


	//   ....[0]....
.L_1554:
        /*0038*/ 	.word	0x00000100


	//   ....[1]....
        /*003c*/ 	.word	0x00000ee0


	//   ....[2]....
        /*0040*/ 	.word	0x00001b40


	//   ....[3]....
        /*0044*/ 	.word	0x00001bb0


	//   ....[4]....
        /*0048*/ 	.word	0x00003570


	//----- nvinfo : EIATTR_MAX_THREADS
	.align		4
.L_1555:
        /*004c*/ 	.byte	0x04, 0x05
        /*004e*/ 	.short	(.L_1557 - .L_1556)
.L_1556:
        /*0050*/ 	.word	0x00000100
        /*0054*/ 	.word	0x00000001
        /*0058*/ 	.word	0x00000001


	//----- nvinfo : EIATTR_CRS_STACK_SIZE
	.align		4
.L_1557:
        /*005c*/ 	.byte	0x04, 0x1e
        /*005e*/ 	.short	(.L_1559 - .L_1558)
.L_1558:
        /*0060*/ 	.word	0x00000000


	//----- nvinfo : EIATTR_CBANK_PARAM_SIZE
	.align		4
.L_1559:
        /*0064*/ 	.byte	0x03, 0x19
        /*0066*/ 	.short	0x0070


	//----- nvinfo : EIATTR_PARAM_CBANK
	.align		4
        /*0068*/ 	.byte	0x04, 0x0a
        /*006a*/ 	.short	(.L_1561 - .L_1560)
	.align		4
.L_1560:
        /*006c*/ 	.word	index@(.nv.constant0._ZN3cub17CUB_300001_SM_9006detail8for_each13static_kernelINS2_12policy_hub_t12policy_500_tElNS2_12op_wrapper_tIlZZZZZN2at6native36add_out_dense_sparse_compressed_cudaERNS7_6TensorERKS9_SC_RKN3c106ScalarEENKUlvE_clEvENKUlvE10_clEvENKUlvE_clEvENKUlvE0_clEvEUllE_N6thrust23THRUST_300001_SM_900_NS17counting_iteratorIlNSN_11use_defaultESP_SP_EEEEEEvT0_T1_)
        /*0070*/ 	.short	0x0210
        /*0072*/ 	.short	0x0070


	//----- nvinfo : EIATTR_SW_WAR
	.align		4
.L_1561:
        /*0074*/ 	.byte	0x04, 0x36
        /*0076*/ 	.short	(.L_1563 - .L_1562)
.L_1562:
        /*0078*/ 	.word	0x00000008
.L_1563:


//--------------------- .nv.info._ZN3cub17CUB_300001_SM_9006detail8for_each13static_kernelINS2_12policy_hub_t12policy_500_tElNS2_12op_wrapper_tIlZZZZZN2at6native36add_out_dense_sparse_compressed_cudaERNS7_6TensorERKS9_SC_RKN3c106ScalarEENKUlvE_clEvENKUlvE10_clEvENKUlvE_clEvENKUlvE_clEvEUllE_N6thrust23THRUST_300001_SM_900_NS17counting_iteratorIlNSN_11use_defaultESP_SP_EEEEEEvT0_T1_ --------------------------
	.section	.nv.info._ZN3cub17CUB_300001_SM_9006detail8for_each13static_kernelINS2_12policy_hub_t12policy_500_tElNS2_12op_wrapper_tIlZZZZZN2at6native36add_out_dense_sparse_compressed_cudaERNS7_6TensorERKS9_SC_RKN3c106ScalarEENKUlvE_clEvENKUlvE10_clEvENKUlvE_clEvENKUlvE_clEvEUllE_N6thrust23THRUST_300001_SM_900_NS17counting_iteratorIlNSN_11use_defaultESP_SP_EEEEEEvT0_T1_,"",@"SHT_CUDA_INFO"
	.sectionflags	@""
	.align	4


	//----- nvinfo : EIATTR_CUDA_API_VERSION
	.align		4
        /*0000*/ 	.byte	0x04, 0x37
        /*0002*/ 	.short	(.L_1565 - .L_1564)
.L_1564:
        /*0004*/ 	.word	0x00000082


	//----- nvinfo : EIATTR_KPARAM_INFO
	.align		4
.L_1565:
        /*0008*/ 	.byte	0x04, 0x17
        /*000a*/ 	.short	(.L_1567 - .L_1566)
.L_1566:
        /*000c*/ 	.word	0x00000000
        /*0010*/ 	.short	0x0001
        /*0012*/ 	.short	0x0008
        /*0014*/ 	.byte	0x00, 0xf0, 0xa1, 0x01


	//----- nvinfo : EIATTR_KPARAM_INFO
	.align		4
.L_1567:
        /*0018*/ 	.byte	0x04, 0x17
        /*001a*/ 	.short	(.L_1569 - .L_1568)
.L_1568:
        /*001c*/ 	.word	0x00000000
        /*0020*/ 	.short	0x0000
        /*0022*/ 	.short	0x0000
        /*0024*/ 	.byte	0x00, 0xf0, 0x21, 0x00


	//----- nvinfo : EIATTR_SPARSE_MMA_MASK
	.align		4
.L_1569:
        /*0028*/ 	.byte	0x03, 0x50
        /*002a*/ 	.short	0x0000


	//----- nvinfo : EIATTR_MAXREG_COUNT
	.align		4
        /*002c*/ 	.byte	0x03, 0x1b
        /*002e*/ 	.short	0x00ff


	//----- nvinfo : EIATTR_MERCURY_ISA_VERSION
	.align		4
        /*0030*/ 	.byte	0x03, 0x5f
        /*0032*/ 	.short	0x0101


	//----- nvinfo : EIATTR_EXIT_INSTR_OFFSETS
	.align		4
        /*0034*/ 	.byte	0x04, 0x1c
        /*0036*/ 	.short	(.L_1571 - .L_1570)


	//   ....[0]....
.L_1570:
        /*0038*/ 	.word	0x00000100


	//   ....[1]....
        /*003c*/ 	.word	0x00000de0


	//   ....[2]....
        /*0040*/ 	.word	0x000019e0


	//   ....[3]....
        /*0044*/ 	.word	0x00001a50


	//   ....[4]....
        /*0048*/ 	.word	0x00003320


	//----- nvinfo : EIATTR_MAX_THREADS
	.align		4
.L_1571:
        /*004c*/ 	.byte	0x04, 0x05
        /*004e*/ 	.short	(.L_1573 - .L_1572)
.L_1572:
        /*0050*/ 	.word	0x00000100
        /*0054*/ 	.word	0x00000001
        /*0058*/ 	.word	0x00000001


	//----- nvinfo : EIATTR_CRS_STACK_SIZE
	.align		4
.L_1573:
        /*005c*/ 	.byte	0x04, 0x1e
        /*005e*/ 	.short	(.L_1575 - .L_1574)
.L_1574:
        /*0060*/ 	.word	0x00000000


	//----- nvinfo : EIATTR_CBANK_PARAM_SIZE
	.align		4
.L_1575:
        /*0064*/ 	.byte	0x03, 0x19
        /*0066*/ 	.short	0x0070


	//----- nvinfo : EIATTR_PARAM_CBANK
	.align		4
        /*0068*/ 	.byte	0x04, 0x0a
        /*006a*/ 	.short	(.L_1577 - .L_1576)
	.align		4
.L_1576:
        /*006c*/ 	.word	index@(.nv.constant0._ZN3cub17CUB_300001_SM_9006detail8for_each13static_kernelINS2_12policy_hub_t12policy_500_tElNS2_12op_wrapper_tIlZZZZZN2at6native36add_out_dense_sparse_compressed_cudaERNS7_6TensorERKS9_SC_RKN3c106ScalarEENKUlvE_clEvENKUlvE10_clEvENKUlvE_clEvENKUlvE_clEvEUllE_N6thrust23THRUST_300001_SM_900_NS17counting_iteratorIlNSN_11use_defaultESP_SP_EEEEEEvT0_T1_)
        /*0070*/ 	.short	0x0210
        /*0072*/ 	.short	0x0070


	//----- nvinfo : EIATTR_SW_WAR
	.align		4
.L_1577:
        /*0074*/ 	.byte	0x04, 0x36
        /*0076*/ 	.short	(.L_1579 - .L_1578)
.L_1578:
        /*0078*/ 	.word	0x00000008
.L_1579:


//--------------------- .nv.info._ZN3cub17CUB_300001_SM_9006detail8for_each13static_kernelINS2_12policy_hub_t12policy_500_tElNS2_12op_wrapper_tIlZZZZZN2at6native36add_out_dense_sparse_compressed_cudaERNS7_6TensorERKS9_SC_RKN3c106ScalarEENKUlvE_clEvENKUlvE9_clEvENKUlvE_clEvENKUlvE0_clEvEUllE_N6thrust23THRUST_300001_SM_900_NS17counting_iteratorIlNSN_11use_defaultESP_SP_EEEEEEvT0_T1_ --------------------------
	.section	.nv.info._ZN3cub17CUB_300001_SM_9006detail8for_each13static_kernelINS2_12policy_hub_t12policy_500_tElNS2_12op_wrapper_tIlZZZZZN2at6native36add_out_dense_sparse_compressed_cudaERNS7_6TensorERKS9_SC_RKN3c106ScalarEENKUlvE_clEvENKUlvE9_clEvENKUlvE_clEvENKUlvE0_clEvEUllE_N6thrust23THRUST_300001_SM_900_NS17counting_iteratorIlNSN_11use_defaultESP_SP_EEEEEEvT0_T1_,"",@"SHT_CUDA_INFO"
	.sectionflags	@""
	.align	4


	//----- nvinfo : EIATTR_CUDA_API_VERSION
	.align		4
        /*0000*/ 	.byte	0x04, 0x37
        /*0002*/ 	.short	(.L_1581 - .L_1580)
.L_1580:
        /*0004*/ 	.word	0x00000082


	//----- nvinfo : EIATTR_KPARAM_INFO
	.align		4
.L_1581:
        /*0008*/ 	.byte	0x04, 0x17
        /*000a*/ 	.short	(.L_1583 - .L_1582)
.L_1582:
        /*000c*/ 	.word	0x00000000
        /*0010*/ 	.short	0x0001
        /*0012*/ 	.short	0x0008
        /*0014*/ 	.byte	0x00, 0xf0, 0xa1, 0x01


	//----- nvinfo : EIATTR_KPARAM_INFO
	.align		4
.L_1583:
        /*0018*/ 	.byte	0x04, 0x17
        /*001a*/ 	.short	(.L_1585 - .L_1584)
.L_1584:
        /*001c*/ 	.word	0x00000000
        /*0020*/ 	.short	0x0000
        /*0022*/ 	.short	0x0000
        /*0024*/ 	.byte	0x00, 0xf0, 0x21, 0x00


	//----- nvinfo : EIATTR_SPARSE_MMA_MASK
	.align		4
.L_1585:
        /*0028*/ 	.byte	0x03, 0x50
        /*002a*/ 	.short	0x0000


	//----- nvinfo : EIATTR_MAXREG_COUNT
	.align		4
        /*002c*/ 	.byte	0x03, 0x1b
        /*002e*/ 	.short	0x00ff


	//----- nvinfo : EIATTR_MERCURY_ISA_VERSION
	.align		4
        /*0030*/ 	.byte	0x03, 0x5f
        /*0032*/ 	.short	0x0101


	//----- nvinfo : EIATTR_EXIT_INSTR_OFFSETS
	.align		4
        /*0034*/ 	.byte	0x04, 0x1c
        /*0036*/ 	.short	(.L_1587 - .L_1586)


	//   ....[0]....
.L_1586:
        /*0038*/ 	.word	0x000000f0


	//   ....[1]....
        /*003c*/ 	.word	0x00001110


	//   ....[2]....
        /*0040*/ 	.word	0x00001fd0


	//   ....[3]....
        /*0044*/ 	.word	0x00002010


	//   ....[4]....
        /*0048*/ 	.word	0x00003ed0


	//----- nvinfo : EIATTR_MAX_THREADS
	.align		4
.L_1587:
        /*004c*/ 	.byte	0x04, 0x05
        /*004e*/ 	.short	(.L_1589 - .L_1588)
.L_1588:
        /*0050*/ 	.word	0x00000100
        /*0054*/ 	.word	0x00000001
        /*0058*/ 	.word	0x00000001


	//----- nvinfo : EIATTR_CRS_STACK_SIZE
	.align		4
.L_1589:
        /*005c*/ 	.byte	0x04, 0x1e
        /*005e*/ 	.short	(.L_1591 - .L_1590)
.L_1590:
        /*0060*/ 	.word	0x00000000


	//----- nvinfo : EIATTR_CBANK_PARAM_SIZE
	.align		4
.L_1591:
        /*0064*/ 	.byte	0x03, 0x19
        /*0066*/ 	.short	0x0070


	//----- nvinfo : EIATTR_PARAM_CBANK
	.align		4
        /*0068*/ 	.byte	0x04, 0x0a
        /*006a*/ 	.short	(.L_1593 - .L_1592)
	.align		4
.L_1592:
        /*006c*/ 	.word	index@(.nv.constant0._ZN3cub17CUB_300001_SM_9006detail8for_each13static_kernelINS2_12policy_hub_t12policy_500_tElNS2_12op_wrapper_tIlZZZZZN2at6native36add_out_dense_sparse_compressed_cudaERNS7_6TensorERKS9_SC_RKN3c106ScalarEENKUlvE_clEvENKUlvE9_clEvENKUlvE_clEvENKUlvE0_clEvEUllE_N6thrust23THRUST_300001_SM_900_NS17counting_iteratorIlNSN_11use_defaultESP_SP_EEEEEEvT0_T1_)
        /*0070*/ 	.short	0x0210
        /*0072*/ 	.short	0x0070


	//----- nvinfo : EIATTR_SW_WAR
	.align		4
.L_1593:
        /*0074*/ 	.byte	0x04, 0x36
        /*0076*/ 	.short	(.L_1595 - .L_1594)
.L_1594:
        /*0078*/ 	.word	0x00000008
.L_1595:


//--------------------- .nv.info._ZN3cub17CUB_300001_SM_9006detail8for_each13static_kernelINS2_12policy_hub_t12policy_500_tElNS2_12op_wrapper_tIlZZZZZN2at6native36add_out_dense_sparse_compressed_cudaERNS7_6TensorERKS9_SC_RKN3c106ScalarEENKUlvE_clEvENKUlvE9_clEvENKUlvE_clEvENKUlvE_clEvEUllE_N6thrust23THRUST_300001_SM_900_NS17counting_iteratorIlNSN_11use_defaultESP_SP_EEEEEEvT0_T1_ --------------------------
	.section	.nv.info._ZN3cub17CUB_300001_SM_9006detail8for_each13static_kernelINS2_12policy_hub_t12policy_500_tElNS2_12op_wrapper_tIlZZZZZN2at6native36add_out_dense_sparse_compressed_cudaERNS7_6TensorERKS9_SC_RKN3c106ScalarEENKUlvE_clEvENKUlvE9_clEvENKUlvE_clEvENKUlvE_clEvEUllE_N6thrust23THRUST_300001_SM_900_NS17counting_iteratorIlNSN_11use_defaultESP_SP_EEEEEEvT0_T1_,"",@"SHT_CUDA_INFO"
	.sectionflags	@""
	.align	4


	//----- nvinfo : EIATTR_CUDA_API_VERSION
	.align		4
        /*0000*/ 	.byte	0x04, 0x37
        /*0002*/ 	.short	(.L_1597 - .L_1596)
.L_1596:
        /*0004*/ 	.word	0x00000082


	//----- nvinfo : EIATTR_KPARAM_INFO
	.align		4
.L_1597:
        /*0008*/ 	.byte	0x04, 0x17
        /*000a*/ 	.short	(.L_1599 - .L_1598)
.L_1598:
        /*000c*/ 	.word	0x00000000
        /*0010*/ 	.short	0x0001
        /*0012*/ 	.short	0x0008
        /*0014*/ 	.byte	0x00, 0xf0, 0xa1, 0x01


	//----- nvinfo : EIATTR_KPARAM_INFO
	.align		4
.L_1599:
        /*0018*/ 	.byte	0x04, 0x17
        /*001a*/ 	.short	(.L_1601 - .L_1600)
.L_1600:
        /*001c*/ 	.word	0x00000000
        /*0020*/ 	.short	0x0000
        /*0022*/ 	.short	0x0000
        /*0024*/ 	.byte	0x00, 0xf0, 0x21, 0x00


	//----- nvinfo : EIATTR_SPARSE_MMA_MASK
	.align		4
.L_1601:
        /*0028*/ 	.byte	0x03, 0x50
        /*002a*/ 	.short	0x0000


	//----- nvinfo : EIATTR_MAXREG_COUNT
	.align		4
        /*002c*/ 	.byte	0x03, 0x1b
        /*002e*/ 	.short	0x00ff


	//----- nvinfo : EIATTR_MERCURY_ISA_VERSION
	.align		4
        /*0030*/ 	.byte	0x03, 0x5f
        /*0032*/ 	.short	0x0101


	//----- nvinfo : EIATTR_EXIT_INSTR_OFFSETS
	.align		4
        /*0034*/ 	.byte	0x04, 0x1c
        /*0036*/ 	.short	(.L_1603 - .L_1602)


	//   ....[0]....
.L_1602:
        /*0038*/ 	.word	0x000000f0


	//   ....[1]....
        /*003c*/ 	.word	0x00001020


	//   ....[2]....
        /*0040*/ 	.word	0x00001e80


	//   ....[3]....
        /*0044*/ 	.word	0x00001ec0


	//   ....[4]....
        /*0048*/ 	.word	0x00003c40


	//----- nvinfo : EIATTR_MAX_THREADS
	.align		4
.L_1603:
        /*004c*/ 	.byte	0x04, 0x05
        /*004e*/ 	.short	(.L_1605 - .L_1604)
.L_1604:
        /*0050*/ 	.word	0x00000100
        /*0054*/ 	.word	0x00000001
        /*0058*/ 	.word	0x00000001


	//----- nvinfo : EIATTR_CRS_STACK_SIZE
	.align		4
.L_1605:
        /*005c*/ 	.byte	0x04, 0x1e
        /*005e*/ 	.short	(.L_1607 - .L_1606)
.L_1606:
        /*0060*/ 	.word	0x00000000


	//----- nvinfo : EIATTR_CBANK_PARAM_SIZE
	.align		4
.L_1607:
        /*0064*/ 	.byte	0x03, 0x19
        /*0066*/ 	.short	0x0070


	//----- nvinfo : EIATTR_PARAM_CBANK
	.align		4
        /*0068*/ 	.byte	0x04, 0x0a
        /*006a*/ 	.short	(.L_1609 - .L_1608)
	.align		4
.L_1608:
        /*006c*/ 	.word	index@(.nv.constant0._ZN3cub17CUB_300001_SM_9006detail8for_each13static_kernelINS2_12policy_hub_t12policy_500_tElNS2_12op_wrapper_tIlZZZZZN2at6native36add_out_dense_sparse_compressed_cudaERNS7_6TensorERKS9_SC_RKN3c106ScalarEENKUlvE_clEvENKUlvE9_clEvENKUlvE_clEvENKUlvE_clEvEUllE_N6thrust23THRUST_300001_SM_900_NS17counting_iteratorIlNSN_11use_defaultESP_SP_EEEEEEvT0_T1_)
        /*0070*/ 	.short	0x0210
        /*0072*/ 	.short	0x0070


	//----- nvinfo : EIATTR_SW_WAR
	.align		4
.L_1609:
        /*0074*/ 	.byte	0x04, 0x36
        /*0076*/ 	.short	(.L_1611 - .L_1610)
.L_1610:
        /*0078*/ 	.word	0x00000008
.L_1611:


//--------------------- .nv.info._ZN3cub17CUB_300001_SM_9006detail8for_each13static_kernelINS2_12policy_hub_t12policy_500_tElNS2_12op_wrapper_tIlZZZZZN2at6native36add_out_dense_sparse_compressed_cudaERNS7_6TensorERKS9_SC_RKN3c106ScalarEENKUlvE_clEvENKUlvE8_clEvENKUlvE_clEvENKUlvE0_clEvEUllE_N6thrust23THRUST_300001_SM_900_NS17counting_iteratorIlNSN_11use_defaultESP_SP_EEEEEEvT0_T1_ --------------------------
	.section	.nv.info._ZN3cub17CUB_300001_SM_9006detail8for_each13static_kernelINS2_12policy_hub_t12policy_500_tElNS2_12op_wrapper_tIlZZZZZN2at6native36add_out_dense_sparse_compressed_cudaERNS7_6TensorERKS9_SC_RKN3c106ScalarEENKUlvE_clEvENKUlvE8_clEvENKUlvE_clEvENKUlvE0_clEvEUllE_N6thrust23THRUST_300001_SM_900_NS17counting_iteratorIlNSN_11use_defaultESP_SP_EEEEEEvT0_T1_,"",@"SHT_CUDA_INFO"
	.sectionflags	@""
	.align	4


	//----- nvinfo : EIATTR_CUDA_API_VERSION
	.align		4
        /*0000*/ 	.byte	0x04, 0x37
        /*0002*/ 	.short	(.L_1613 - .L_1612)
.L_1612:
        /*0004*/ 	.word	0x00000082


	//----- nvinfo : EIATTR_KPARAM_INFO
	.align		4
.L_1613:
        /*0008*/ 	.byte	0x04, 0x17
        /*000a*/ 	.short	(.L_1615 - .L_1614)
.L_1614:
        /*000c*/ 	.word	0x00000000
        /*0010*/ 	.short	0x0001
        /*0012*/ 	.short	0x0008
        /*0014*/ 	.byte	0x00, 0xf0, 0xa1, 0x01


	//----- nvinfo : EIATTR_KPARAM_INFO
	.align		4
.L_1615:
        /*0018*/ 	.byte	0x04, 0x17
        /*001a*/ 	.short	(.L_1617 - .L_1616)
.L_1616:
        /*001c*/ 	.word	0x00000000
        /*0020*/ 	.short	0x0000
        /*0022*/ 	.short	0x0000
        /*0024*/ 	.byte	0x00, 0xf0, 0x21, 0x00


	//----- nvinfo : EIATTR_SPARSE_MMA_MASK
	.align		4
.L_1617:
        /*0028*/ 	.byte	0x03, 0x50
        /*002a*/ 	.short	0x0000


	//----- nvinfo : EIATTR_MAXREG_COUNT
	.align		4
        /*002c*/ 	.byte	0x03, 0x1b
        /*002e*/ 	.short	0x00ff


	//----- nvinfo : EIATTR_MERCURY_ISA_VERSION
	.align		4
        /*0030*/ 	.byte	0x03, 0x5f
        /*0032*/ 	.short	0x0101


	//----- nvinfo : EIATTR_EXIT_INSTR_OFFSETS
	.align		4
        /*0034*/ 	.byte	0x04, 0x1c
        /*0036*/ 	.short	(.L_1619 - .L_1618)


	//   ....[0]....
.L_1618:
        /*0038*/ 	.word	0x000000f0


	//   ....[1]....
        /*003c*/ 	.word	0x00001640


	//   ....[2]....
        /*0040*/ 	.word	0x00002a60


	//   ....[3]....
        /*0044*/ 	.word	0x00002aa0


	//   ....[4]....
        /*0048*/ 	.word	0x000053e0


	//----- nvinfo : EIATTR_MAX_THREADS
	.align		4
.L_1619:
        /*004c*/ 	.byte	0x04, 0x05
        /*004e*/ 	.short	(.L_1621 - .L_1620)
.L_1620:
        /*0050*/ 	.word	0x00000100
        /*0054*/ 	.word	0x00000001
        /*0058*/ 	.word	0x00000001


	//----- nvinfo : EIATTR_CRS_STACK_SIZE
	.align		4
.L_1621:
        /*005c*/ 	.byte	0x04, 0x1e
        /*005e*/ 	.short	(.L_1623 - .L_1622)
.L_1622:
        /*0060*/ 	.word	0x00000000


	//----- nvinfo : EIATTR_CBANK_PARAM_SIZE
	.align		4
.L_1623:
        /*0064*/ 	.byte	0x03, 0x19
        /*0066*/ 	.short	0x0070


	//----- nvinfo : EIATTR_PARAM_CBANK
	.align		4
        /*0068*/ 	.byte	0x04, 0x0a
        /*006a*/ 	.short	(.L_1625 - .L_1624)
	.align		4
.L_1624:
        /*006c*/ 	.word	index@(.nv.constant0._ZN3cub17CUB_300001_SM_9006detail8for_each13static_kernelINS2_12policy_hub_t12policy_500_tElNS2_12op_wrapper_tIlZZZZZN2at6native36add_out_dense_sparse_compressed_cudaERNS7_6TensorERKS9_SC_RKN3c106ScalarEENKUlvE_clEvENKUlvE8_clEvENKUlvE_clEvENKUlvE0_clEvEUllE_N6thrust23THRUST_300001_SM_900_NS17counting_iteratorIlNSN_11use_defaultESP_SP_EEEEEEvT0_T1_)
        /*0070*/ 	.short	0x0210
        /*0072*/ 	.short	0x0070


	//----- nvinfo : EIATTR_SW_WAR
	.align		4
.L_1625:
        /*0074*/ 	.byte	0x04, 0x36
        /*0076*/ 	.short	(.L_1627 - .L_1626)
.L_1626:
        /*0078*/ 	.word	0x00000008
.L_1627:


//--------------------- .nv.info._ZN3cub17CUB_300001_SM_9006detail8for_each13static_kernelINS2_12policy_hub_t12policy_500_tElNS2_12op_wrapper_tIlZZZZZN2at6native36add_out_dense_sparse_compressed_cudaERNS7_6TensorERKS9_SC_RKN3c106ScalarEENKUlvE_clEvENKUlvE8_clEvENKUlvE_clEvENKUlvE_clEvEUllE_N6thrust23THRUST_300001_SM_900_NS17counting_iteratorIlNSN_11use_defaultESP_SP_EEEEEEvT0_T1_ --------------------------
	.section	.nv.info._ZN3cub17CUB_300001_SM_9006detail8for_each13static_kernelINS2_12policy_hub_t12policy_500_tElNS2_12op_wrapper_tIlZZZZZN2at6native36add_out_dense_sparse_compressed_cudaERNS7_6TensorERKS9_SC_RKN3c106ScalarEENKUlvE_clEvENKUlvE8_clEvENKUlvE_clEvENKUlvE_clEvEUllE_N6thrust23THRUST_300001_SM_900_NS17counting_iteratorIlNSN_11use_defaultESP_SP_EEEEEEvT0_T1_,"",@"SHT_CUDA_INFO"
	.sectionflags	@""
	.align	4


	//----- nvinfo : EIATTR_CUDA_API_VERSION
	.align		4
        /*0000*/ 	.byte	0x04, 0x37
        /*0002*/ 	.short	(.L_1629 - .L_1628)
.L_1628:
        /*0004*/ 	.word	0x00000082


	//----- nvinfo : EIATTR_KPARAM_INFO
	.align		4
.L_1629:
        /*0008*/ 	.byte	0x04, 0x17
        /*000a*/ 	.short	(.L_1631 - .L_1630)
.L_1630:
        /*000c*/ 	.word	0x00000000
        /*0010*/ 	.short	0x0001
        /*0012*/ 	.short	0x0008
        /*0014*/ 	.byte	0x00, 0xf0, 0xa1, 0x01


	//----- nvinfo : EIATTR_KPARAM_INFO
	.align		4
.L_1631:
        /*0018*/ 	.byte	0x04, 0x17
        /*001a*/ 	.short	(.L_1633 - .L_1632)
.L_1632:
        /*001c*/ 	.word	0x00000000
        /*0020*/ 	.short	0x0000
        /*0022*/ 	.short	0x0000
        /*0024*/ 	.byte	0x00, 0xf0, 0x21, 0x00


	//----- nvinfo : EIATTR_SPARSE_MMA_MASK
	.align		4
.L_1633:
        /*0028*/ 	.byte	0x03, 0x50
        /*002a*/ 	.short	0x0000


	//----- nvinfo : EIATTR_MAXREG_COUNT
	.align		4
        /*002c*/ 	.byte	0x03, 0x1b
        /*002e*/ 	.short	0x00ff


	//----- nvinfo : EIATTR_MERCURY_ISA_VERSION
	.align		4
        /*0030*/ 	.byte	0x03, 0x5f
        /*0032*/ 	.short	0x0101


	//----- nvinfo : EIATTR_EXIT_INSTR_OFFSETS
	.align		4
        /*0034*/ 	.byte	0x04, 0x1c
        /*0036*/ 	.short	(.L_1635 - .L_1634)


	//   ....[0]....
.L_1634:
        /*0038*/ 	.word	0x000000f0


	//   ....[1]....
        /*003c*/ 	.word	0x00001580


	//   ....[2]....
        /*0040*/ 	.word	0x000028e0


	//   ....[3]....
        /*0044*/ 	.word	0x00002920


	//   ....[4]....
        /*0048*/ 	.word	0x000051a0


	//----- nvinfo : EIATTR_MAX_THREADS
	.align		4
.L_1635:
        /*004c*/ 	.byte	0x04, 0x05
        /*004e*/ 	.short	(.L_1637 - .L_1636)
.L_1636:
        /*0050*/ 	.word	0x00000100
        /*0054*/ 	.word	0x00000001
        /*0058*/ 	.word	0x00000001


	//----- nvinfo : EIATTR_CRS_STACK_SIZE
	.align		4
.L_1637:
        /*005c*/ 	.byte	0x04, 0x1e
        /*005e*/ 	.short	(.L_1639 - .L_1638)
.L_1638:
        /*0060*/ 	.word	0x00000000


	//----- nvinfo : EIATTR_CBANK_PARAM_SIZE
	.align		4
.L_1639:
        /*0064*/ 	.byte	0x03, 0x19
        /*0066*/ 	.short	0x0070


	//----- nvinfo : EIATTR_PARAM_CBANK
	.align		4
        /*0068*/ 	.byte	0x04, 0x0a
        /*006a*/ 	.short	(.L_1641 - .L_1640)
	.align		4
.L_1640:
        /*006c*/ 	.word	index@(.nv.constant0._ZN3cub17CUB_300001_SM_9006detail8for_each13static_kernelINS2_12policy_hub_t12policy_500_tElNS2_12op_wrapper_tIlZZZZZN2at6native36add_out_dense_sparse_compressed_cudaERNS7_6TensorERKS9_SC_RKN3c106ScalarEENKUlvE_clEvENKUlvE8_clEvENKUlvE_clEvENKUlvE_clEvEUllE_N6thrust23THRUST_300001_SM_900_NS17counting_iteratorIlNSN_11use_defaultESP_SP_EEEEEEvT0_T1_)
        /*0070*/ 	.short	0x0210
        /*0072*/ 	.short	0x0070


	//----- nvinfo : EIATTR_SW_WAR
	.align		4
.L_1641:
        /*0074*/ 	.byte	0x04, 0x36
        /*0076*/ 	.short	(.L_1643 - .L_1642)
.L_1642:
        /*0078*/ 	.word	0x00000008
.L_1643:


//--------------------- .nv.info._ZN3cub17CUB_300001_SM_9006detail8for_each13static_kernelINS2_12policy_hub_t12policy_500_tElNS2_12op_wrapper_tIlZZZZZN2at6native36add_out_dense_sparse_compressed_cudaERNS7_6TensorERKS9_SC_RKN3c106ScalarEENKUlvE_clEvENKUlvE7_clEvENKUlvE_clEvENKUlvE0_clEvEUllE_N6thrust23THRUST_300001_SM_900_NS17counting_iteratorIlNSN_11use_defaultESP_SP_EEEEEEvT0_T1_ --------------------------
	.section	.nv.info._ZN3cub17CUB_300001_SM_9006detail8for_each13static_kernelINS2_12policy_hub_t12policy_500_tElNS2_12op_wrapper_tIlZZZZZN2at6native36add_out_dense_sparse_compressed_cudaERNS7_6TensorERKS9_SC_RKN3c106ScalarEENKUlvE_clEvENKUlvE7_clEvENKUlvE_clEvENKUlvE0_clEvEUllE_N6thrust23THRUST_300001_SM_900_NS17counting_iteratorIlNSN_11use_defaultESP_SP_EEEEEEvT0_T1_,"",@"SHT_CUDA_INFO"
	.sectionflags	@""
	.align	4


	//----- nvinfo : EIATTR_CUDA_API_VERSION
	.align		4
        /*0000*/ 	.byte	0x04, 0x37
        /*0002*/ 	.short	(.L_1645 - .L_1644)
.L_1644:
        /*0004*/ 	.word	0x00000082


	//----- nvinfo : EIATTR_KPARAM_INFO
	.align		4
.L_1645:
        /*0008*/ 	.byte	0x04, 0x17
        /*000a*/ 	.short	(.L_1647 - .L_1646)
.L_1646:
        /*000c*/ 	.word	0x00000000
        /*0010*/ 	.short	0x0001
        /*0012*/ 	.short	0x0008
        /*0014*/ 	.byte	0x00, 0xf0, 0xa1, 0x01


	//----- nvinfo : EIATTR_KPARAM_INFO
	.align		4
.L_1647:
        /*0018*/ 	.byte	0x04, 0x17
        /*001a*/ 	.short	(.L_1649 - .L_1648)
.L_1648:
        /*001c*/ 	.word	0x00000000
        /*0020*/ 	.short	0x0000
        /*0022*/ 	.short	0x0000
        /*0024*/ 	.byte	0x00, 0xf0, 0x21, 0x00


	//----- nvinfo : EIATTR_SPARSE_MMA_MASK
	.align		4
.L_1649:
        /*0028*/ 	.byte	0x03, 0x50
        /*002a*/ 	.short	0x0000


	//----- nvinfo : EIATTR_MAXREG_COUNT
	.align		4
        /*002c*/ 	.byte	0x03, 0x1b
        /*002e*/ 	.short	0x00ff


	//----- nvinfo : EIATTR_MERCURY_ISA_VERSION
	.align		4
        /*0030*/ 	.byte	0x03, 0x5f
        /*0032*/ 	.short	0x0101


	//----- nvinfo : EIATTR_EXIT_INSTR_OFFSETS
	.align		4
        /*0034*/ 	.byte	0x04, 0x1c
        /*0036*/ 	.short	(.L_1651 - .L_1650)


	//   ....[0]....
.L_1650:
        /*0038*/ 	.word	0x000000f0


	//   ....[1]....
        /*003c*/ 	.word	0x00001010


	//   ....[2]....
        /*0040*/ 	.word	0x00001e00


	//   ....[3]....
        /*0044*/ 	.word	0x00001e70


	//   ....[4]....
        /*0048*/ 	.word	0x00003b40


	//----- nvinfo : EIATTR_MAX_THREADS
	.align		4
.L_1651:
        /*004c*/ 	.byte	0x04, 0x05
        /*004e*/ 	.short	(.L_1653 - .L_1652)
.L_1652:
        /*0050*/ 	.word	0x00000100
        /*0054*/ 	.word	0x00000001
        /*0058*/ 	.word	0x00000001


	//----- nvinfo : EIATTR_CRS_STACK_SIZE
	.align		4
.L_1653:
        /*005c*/ 	.byte	0x04, 0x1e
        /*005e*/ 	.short	(.L_1655 - .L_1654)
.L_1654:
        /*0060*/ 	.word	0x00000000


	//----- nvinfo : EIATTR_CBANK_PARAM_SIZE
	.align		4
.L_1655:
        /*0064*/ 	.byte	0x03, 0x19
        /*0066*/ 	.short	0x0070


	//----- nvinfo : EIATTR_PARAM_CBANK
	.align		4
        /*0068*/ 	.byte	0x04, 0x0a
        /*006a*/ 	.short	(.L_1657 - .L_1656)
	.align		4
.L_1656:
        /*006c*/ 	.word	index@(.nv.constant0._ZN3cub17CUB_300001_SM_9006detail8for_each13static_kernelINS2_12policy_hub_t12policy_500_tElNS2_12op_wrapper_tIlZZZZZN2at6native36add_out_dense_sparse_compressed_cudaERNS7_6TensorERKS9_SC_RKN3c106ScalarEENKUlvE_clEvENKUlvE7_clEvENKUlvE_clEvENKUlvE0_clEvEUllE_N6thrust23THRUST_300001_SM_900_NS17counting_iteratorIlNSN_11use_defaultESP_SP_EEEEEEvT0_T1_)
        /*0070*/ 	.short	0x0210
        /*0072*/ 	.short	0x0070


	//----- nvinfo : EIATTR_SW_WAR
	.align		4
.L_1657:
        /*0074*/ 	.byte	0x04, 0x36
        /*0076*/ 	.short	(.L_1659 - .L_1658)
.L_1658:
        /*0078*/ 	.word	0x00000008
.L_1659:


//--------------------- .nv.info._ZN3cub17CUB_300001_SM_9006detail8for_each13static_kernelINS2_12policy_hub_t12policy_500_tElNS2_12op_wrapper_tIlZZZZZN2at6native36add_out_dense_sparse_compressed_cudaERNS7_6TensorERKS9_SC_RKN3c106ScalarEENKUlvE_clEvENKUlvE7_clEvENKUlvE_clEvENKUlvE_clEvEUllE_N6thrust23THRUST_300001_SM_900_NS17counting_iteratorIlNSN_11use_defaultESP_SP_EEEEEEvT0_T1_ --------------------------
	.section	.nv.info._ZN3cub17CUB_300001_SM_9006detail8for_each13static_kernelINS2_12policy_hub_t12policy_500_tElNS2_12op_wrapper_tIlZZZZZN2at6native36add_out_dense_sparse_compressed_cudaERNS7_6TensorERKS9_SC_RKN3c106ScalarEENKUlvE_clEvENKUlvE7_clEvENKUlvE_clEvENKUlvE_clEvEUllE_N6thrust23THRUST_300001_SM_900_NS17counting_iteratorIlNSN_11use_defaultESP_SP_EEEEEEvT0_T1_,"",@"SHT_CUDA_INFO"
	.sectionflags	@""
	.align	4


	//----- nvinfo : EIATTR_CUDA_API_VERSION
	.align		4
        /*0000*/ 	.byte	0x04, 0x37
        /*0002*/ 	.short	(.L_1661 - .L_1660)
.L_1660:
        /*0004*/ 	.word	0x00000082


	//----- nvinfo : EIATTR_KPARAM_INFO
	.align		4
.L_1661:
        /*0008*/ 	.byte	0x04, 0x17
        /*000a*/ 	.short	(.L_1663 - .L_1662)
.L_1662:
        /*000c*/ 	.word	0x00000000
        /*0010*/ 	.short	0x0001
        /*0012*/ 	.short	0x0008
        /*0014*/ 	.byte	0x00, 0xf0, 0xa1, 0x01


	//----- nvinfo : EIATTR_KPARAM_INFO
	.align		4
.L_1663:
        /*0018*/ 	.byte	0x04, 0x17
        /*001a*/ 	.short	(.L_1665 - .L_1664)
.L_1664:
        /*001c*/ 	.word	0x00000000
        /*0020*/ 	.short	0x0000
        /*0022*/ 	.short	0x0000
        /*0024*/ 	.byte	0x00, 0xf0, 0x21, 0x00


	//----- nvinfo : EIATTR_SPARSE_MMA_MASK
	.align		4
.L_1665:
        /*0028*/ 	.byte	0x03, 0x50
        /*002a*/ 	.short	0x0000


	//----- nvinfo : EIATTR_MAXREG_COUNT
	.align		4
        /*002c*/ 	.byte	0x03, 0x1b
        /*002e*/ 	.short	0x00ff


	//----- nvinfo : EIATTR_MERCURY_ISA_VERSION
	.align		4
        /*0030*/ 	.byte	0x03, 0x5f
        /*0032*/ 	.short	0x0101


	//----- nvinfo : EIATTR_EXIT_INSTR_OFFSETS
	.align		4
        /*0034*/ 	.byte	0x04, 0x1c
        /*0036*/ 	.short	(.L_1667 - .L_1666)


	//   ....[0]....
.L_1666:
        /*0038*/ 	.word	0x000000f0


	//   ....[1]....
        /*003c*/ 	.word	0x00000fb0


	//   ....[2]....
        /*0040*/ 	.word	0x00001d40


	//   ....[3]....
        /*0044*/ 	.word	0x00001db0


	//   ....[4]....
        /*0048*/ 	.word	0x00003a30


	//----- nvinfo : EIATTR_MAX_THREADS
	.align		4
.L_1667:
        /*004c*/ 	.byte	0x04, 0x05
        /*004e*/ 	.short	(.L_1669 - .L_1668)
.L_1668:
        /*0050*/ 	.word	0x00000100
        /*0054*/ 	.word	0x00000001
        /*0058*/ 	.word	0x00000001


	//----- nvinfo : EIATTR_CRS_STACK_SIZE
	.align		4
.L_1669:
        /*005c*/ 	.byte	0x04, 0x1e
        /*005e*/ 	.short	(.L_1671 - .L_1670)
.L_1670:
        /*0060*/ 	.word	0x00000000


	//----- nvinfo : EIATTR_CBANK_PARAM_SIZE
	.align		4
.L_1671:
        /*0064*/ 	.byte	0x03, 0x19
        /*0066*/ 	.short	0x0070


	//----- nvinfo : EIATTR_PARAM_CBANK
	.align		4
        /*0068*/ 	.byte	0x04, 0x0a
        /*006a*/ 	.short	(.L_1673 - .L_1672)
	.align		4
.L_1672:
        /*006c*/ 	.word	index@(.nv.constant0._ZN3cub17CUB_300001_SM_9006detail8for_each13static_kernelINS2_12policy_hub_t12policy_500_tElNS2_12op_wrapper_tIlZZZZZN2at6native36add_out_dense_sparse_compressed_cudaERNS7_6TensorERKS9_SC_RKN3c106ScalarEENKUlvE_clEvENKUlvE7_clEvENKUlvE_clEvENKUlvE_clEvEUllE_N6thrust23THRUST_300001_SM_900_NS17counting_iteratorIlNSN_11use_defaultESP_SP_EEEEEEvT0_T1_)
        /*0070*/ 	.short	0x0210
        /*0072*/ 	.short	0x0070


	//----- nvinfo : EIATTR_SW_WAR
	.align		4
.L_1673:
        /*0074*/ 	.byte	0x04, 0x36
        /*0076*/ 	.short	(.L_1675 - .L_1674)
.L_1674:
        /*0078*/ 	.word	0x00000008
.L_1675:


//--------------------- .nv.info._ZN3cub17CUB_300001_SM_9006detail8for_each13static_kernelINS2_12policy_hub_t12policy_500_tElNS2_12op_wrapper_tIlZZZZZN2at6native36add_out_dense_sparse_compressed_cudaERNS7_6TensorERKS9_SC_RKN3c106ScalarEENKUlvE_clEvENKUlvE6_clEvENKUlvE_clEvENKUlvE0_clEvEUllE_N6thrust23THRUST_300001_SM_900_NS17counting_iteratorIlNSN_11use_defaultESP_SP_EEEEEEvT0_T1_ --------------------------
	.section	.nv.info._ZN3cub17CUB_300001_SM_9006detail8for_each13static_kernelINS2_12policy_hub_t12policy_500_tElNS2_12op_wrapper_tIlZZZZZN2at6native36add_out_dense_sparse_compressed_cudaERNS7_6TensorERKS9_SC_RKN3c106ScalarEENKUlvE_clEvENKUlvE6_clEvENKUlvE_clEvENKUlvE0_clEvEUllE_N6thrust23THRUST_300001_SM_900_NS17counting_iteratorIlNSN_11use_defaultESP_SP_EEEEEEvT0_T1_,"",@"SHT_CUDA_INFO"
	.sectionflags	@""
	.align	4


	//----- nvinfo : EIATTR_CUDA_API_VERSION
	.align		4
        /*0000*/ 	.byte	0x04, 0x37
        /*0002*/ 	.short	(.L_1677 - .L_1676)
.L_1676:
        /*0004*/ 	.word	0x00000082


	//----- nvinfo : EIATTR_KPARAM_INFO
	.align		4
.L_1677:
        /*0008*/ 	.byte	0x04, 0x17
        /*000a*/ 	.short	(.L_1679 - .L_1678)
.L_1678:
        /*000c*/ 	.word	0x00000000
        /*0010*/ 	.short	0x0001
        /*0012*/ 	.short	0x0010
        /*0014*/ 	.byte	0x00, 0xf0, 0x01, 0x02


	//----- nvinfo : EIATTR_KPARAM_INFO
	.align		4
.L_1679:
        /*0018*/ 	.byte	0x04, 0x17
        /*001a*/ 	.short	(.L_1681 - .L_1680)
.L_1680:
        /*001c*/ 	.word	0x00000000
        /*0020*/ 	.short	0x0000
        /*0022*/ 	.short	0x0000
        /*0024*/ 	.byte	0x00, 0xf0, 0x21, 0x00


	//----- nvinfo : EIATTR_SPARSE_MMA_MASK
	.align		4
.L_1681:
        /*0028*/ 	.byte	0x03, 0x50
        /*002a*/ 	.short	0x0000


	//----- nvinfo : EIATTR_MAXREG_COUNT
	.align		4
        /*002c*/ 	.byte	0x03, 0x1b
        /*002e*/ 	.short	0x00ff


	//----- nvinfo : EIATTR_ANNOTATIONS
	.align		4
        /*0030*/ 	.byte	0x04, 0x55
        /*0032*/ 	.short	(.L_1683 - .L_1682)


	//   ....[0]....
.L_1682:
        /*0034*/ 	.word	0x00000001
        /*0038*/ 	.byte	0xe0, 0x15, 0x00, 0x00, 0x01, 0x00, 0x00, 0x00, 0xa0, 0x16, 0x00, 0x00


	//----- nvinfo : EIATTR_MERCURY_ISA_VERSION
	.align		4
.L_1683:
        /*0044*/ 	.byte	0x03, 0x5f
        /*0046*/ 	.short	0x0101


	//----- nvinfo : EIATTR_EXIT_INSTR_OFFSETS
	.align		4
        /*0048*/ 	.byte	0x04, 0x1c
        /*004a*/ 	.short	(.L_1685 - .L_1684)


	//   ....[0]....
.L_1684:
        /*004c*/ 	.word	0x00000110


	//   ....[1]....
        /*0050*/ 	.word	0x00001030


	//   ....[2]....
        /*0054*/ 	.word	0x00001f00


	//   ....[3]....
        /*0058*/ 	.word	0x00001f70


	//   ....[4]....
        /*005c*/ 	.word	0x00003d40


	//----- nvinfo : EIATTR_MAX_THREADS
	.align		4
.L_1685:
        /*0060*/ 	.byte	0x04, 0x05
        /*0062*/ 	.short	(.L_1687 - .L_1686)
.L_1686:
        /*0064*/ 	.word	0x00000100
        /*0068*/ 	.word	0x00000001
        /*006c*/ 	.word	0x00000001


	//----- nvinfo : EIATTR_CRS_STACK_SIZE
	.align		4
.L_1687:
        /*0070*/ 	.byte	0x04, 0x1e
        /*0072*/ 	.short	(.L_1689 - .L_1688)
.L_1688:
        /*0074*/ 	.word	0x00000000


	//----- nvinfo : EIATTR_CBANK_PARAM_SIZE
	.align		4
.L_1689:
        /*0078*/ 	.byte	0x03, 0x19
        /*007a*/ 	.short	0x0090


	//----- nvinfo : EIATTR_PARAM_CBANK
	.align		4
        /*007c*/ 	.byte	0x04, 0x0a
        /*007e*/ 	.short	(.L_1691 - .L_1690)
	.align		4
.L_1690:
        /*0080*/ 	.word	index@(.nv.constant0._ZN3cub17CUB_300001_SM_9006detail8for_each13static_kernelINS2_12policy_hub_t12policy_500_tElNS2_12op_wrapper_tIlZZZZZN2at6native36add_out_dense_sparse_compressed_cudaERNS7_6TensorERKS9_SC_RKN3c106ScalarEENKUlvE_clEvENKUlvE6_clEvENKUlvE_clEvENKUlvE0_clEvEUllE_N6thrust23THRUST_300001_SM_900_NS17counting_iteratorIlNSN_11use_defaultESP_SP_EEEEEEvT0_T1_)
        /*0084*/ 	.short	0x0210
        /*0086*/ 	.short	0x0090


	//----- nvinfo : EIATTR_SW_WAR
	.align		4
.L_1691:
        /*0088*/ 	.byte	0x04, 0x36
        /*008a*/ 	.short	(.L_1693 - .L_1692)
.L_1692:
        /*008c*/ 	.word	0x00000008
.L_1693:


//--------------------- .nv.info._ZN3cub17CUB_300001_SM_9006detail8for_each13static_kernelINS2_12policy_hub_t12policy_500_tElNS2_12op_wrapper_tIlZZZZZN2at6native36add_out_dense_sparse_compressed_cudaERNS7_6TensorERKS9_SC_RKN3c106ScalarEENKUlvE_clEvENKUlvE6_clEvENKUlvE_clEvENKUlvE_clEvEUllE_N6thrust23THRUST_300001_SM_900_NS17counting_iteratorIlNSN_11use_defaultESP_SP_EEEEEEvT0_T1_ --------------------------
	.section	.nv.info._ZN3cub17CUB_300001_SM_9006detail8for_each13static_kernelINS2_12policy_hub_t12policy_500_tElNS2_12op_wrapper_tIlZZZZZN2at6native36add_out_dense_sparse_compressed_cudaERNS7_6TensorERKS9_SC_RKN3c106ScalarEENKUlvE_clEvENKUlvE6_clEvENKUlvE_clEvENKUlvE_clEvEUllE_N6thrust23THRUST_300001_SM_900_NS17counting_iteratorIlNSN_11use_defaultESP_SP_EEEEEEvT0_T1_,"",@"SHT_CUDA_INFO"
	.sectionflags	@""
	.align	4


	//----- nvinfo : EIATTR_CUDA_API_VERSION
	.align		4
        /*0000*/ 	.byte	0x04, 0x37
        /*0002*/ 	.short	(.L_1695 - .L_1694)
.L_1694:
        /*0004*/ 	.word	0x00000082


	//----- nvinfo : EIATTR_KPARAM_INFO
	.align		4
.L_1695:
        /*0008*/ 	.byte	0x04, 0x17
        /*000a*/ 	.short	(.L_1697 - .L_1696)
.L_1696:
        /*000c*/ 	.word	0x00000000
        /*0010*/ 	.short	0x0001
        /*0012*/ 	.short	0x0010
        /*0014*/ 	.byte	0x00, 0xf0, 0x01, 0x02


	//----- nvinfo : EIATTR_KPARAM_INFO
	.align		4
.L_1697:
        /*0018*/ 	.byte	0x04, 0x17
        /*001a*/ 	.short	(.L_1699 - .L_1698)
.L_1698:
        /*001c*/ 	.word	0x00000000
        /*0020*/ 	.short	0x0000
        /*0022*/ 	.short	0x0000
        /*0024*/ 	.byte	0x00, 0xf0, 0x21, 0x00


	//----- nvinfo : EIATTR_SPARSE_MMA_MASK
	.align		4
.L_1699:
        /*0028*/ 	.byte	0x03, 0x50
        /*002a*/ 	.short	0x0000


	//----- nvinfo : EIATTR_MAXREG_COUNT
	.align		4
        /*002c*/ 	.byte	0x03, 0x1b
        /*002e*/ 	.short	0x00ff


	//----- nvinfo : EIATTR_MERCURY_ISA_VERSION
	.align		4
        /*0030*/ 	.byte	0x03, 0x5f
        /*0032*/ 	.short	0x0101


	//----- nvinfo : EIATTR_EXIT_INSTR_OFFSETS
	.align		4
        /*0034*/ 	.byte	0x04, 0x1c
        /*0036*/ 	.short	(.L_1701 - .L_1700)


	//   ....[0]....
.L_1700:
        /*0038*/ 	.word	0x00000100


	//   ....[1]....
        /*003c*/ 	.word	0x00001040


	//   ....[2]....
        /*0040*/ 	.word	0x00001e50


	//   ....[3]....
        /*0044*/ 	.word	0x00001ec0


	//   ....[4]....
        /*0048*/ 	.word	0x00003ba0


	//----- nvinfo : EIATTR_MAX_THREADS
	.align		4
.L_1701:
        /*004c*/ 	.byte	0x04, 0x05
        /*004e*/ 	.short	(.L_1703 - .L_1702)
.L_1702:
        /*0050*/ 	.word	0x00000100
        /*0054*/ 	.word	0x00000001
        /*0058*/ 	.word	0x00000001


	//----- nvinfo : EIATTR_CRS_STACK_SIZE
	.align		4
.L_1703:
        /*005c*/ 	.byte	0x04, 0x1e
        /*005e*/ 	.short	(.L_1705 - .L_1704)
.L_1704:
        /*0060*/ 	.word	0x00000000


	//----- nvinfo : EIATTR_CBANK_PARAM_SIZE
	.align		4
.L_1705:
        /*0064*/ 	.byte	0x03, 0x19
        /*0066*/ 	.short	0x0090


	//----- nvinfo : EIATTR_PARAM_CBANK
	.align		4
        /*0068*/ 	.byte	0x04, 0x0a
        /*006a*/ 	.short	(.L_1707 - .L_1706)
	.align		4
.L_1706:
        /*006c*/ 	.word	index@(.nv.constant0._ZN3cub17CUB_300001_SM_9006detail8for_each13static_kernelINS2_12policy_hub_t12policy_500_tElNS2_12op_wrapper_tIlZZZZZN2at6native36add_out_dense_sparse_compressed_cudaERNS7_6TensorERKS9_SC_RKN3c106ScalarEENKUlvE_clEvENKUlvE6_clEvENKUlvE_clEvENKUlvE_clEvEUllE_N6thrust23THRUST_300001_SM_900_NS17counting_iteratorIlNSN_11use_defaultESP_SP_EEEEEEvT0_T1_)
        /*0070*/ 	.short	0x0210
        /*0072*/ 	.short	0x0090


	//----- nvinfo : EIATTR_SW_WAR
	.align		4
.L_1707:
        /*0074*/ 	.byte	0x04, 0x36
        /*0076*/ 	.short	(.L_1709 - .L_1708)
.L_1708:
        /*0078*/ 	.word	0x00000008
.L_1709:


//--------------------- .nv.info._ZN3cub17CUB_300001_SM_9006detail8for_each13static_kernelINS2_12policy_hub_t12policy_500_tElNS2_12op_wrapper_tIlZZZZZN2at6native36add_out_dense_sparse_compressed_cudaERNS7_6TensorERKS9_SC_RKN3c106ScalarEENKUlvE_clEvENKUlvE5_clEvENKUlvE_clEvENKUlvE0_clEvEUllE_N6thrust23THRUST_300001_SM_900_NS17counting_iteratorIlNSN_11use_defaultESP_SP_EEEEEEvT0_T1_ --------------------------
	.section	.nv.info._ZN3cub17CUB_300001_SM_9006detail8for_each13static_kernelINS2_12policy_hub_t12policy_500_tElNS2_12op_wrapper_tIlZZZZZN2at6native36add_out_dense_sparse_compressed_cudaERNS7_6TensorERKS9_SC_RKN3c106ScalarEENKUlvE_clEvENKUlvE5_clEvENKUlvE_clEvENKUlvE0_clEvEUllE_N6thrust23THRUST_300001_SM_900_NS17counting_iteratorIlNSN_11use_defaultESP_SP_EEEEEEvT0_T1_,"",@"SHT_CUDA_INFO"
	.sectionflags	@""
	.align	4


	//----- nvinfo : EIATTR_CUDA_API_VERSION
	.align		4
        /*0000*/ 	.byte	0x04, 0x37
        /*0002*/ 	.short	(.L_1711 - .L_1710)
.L_1710:
        /*0004*/ 	.word	0x00000082


	//----- nvinfo : EIATTR_KPARAM_INFO
	.align		4
.L_1711:
        /*0008*/ 	.byte	0x04, 0x17
        /*000a*/ 	.short	(.L_1713 - .L_1712)
.L_1712:
        /*000c*/ 	.word	0x00000000
        /*0010*/ 	.short	0x0001
        /*0012*/ 	.short	0x0008
        /*0014*/ 	.byte	0x00, 0xf0, 0xa1, 0x01


	//----- nvinfo : EIATTR_KPARAM_INFO
	.align		4
.L_1713:
        /*0018*/ 	.byte	0x04, 0x17
        /*001a*/ 	.short	(.L_1715 - .L_1714)
.L_1714:
        /*001c*/ 	.word	0x00000000
        /*0020*/ 	.short	0x0000
        /*0022*/ 	.short	0x0000
        /*0024*/ 	.byte	0x00, 0xf0, 0x21, 0x00


	//----- nvinfo : EIATTR_SPARSE_MMA_MASK
	.align		4
.L_1715:
        /*0028*/ 	.byte	0x03, 0x50
        /*002a*/ 	.short	0x0000


	//----- nvinfo : EIATTR_MAXREG_COUNT
	.align		4
        /*002c*/ 	.byte	0x03, 0x1b
        /*002e*/ 	.short	0x00ff


	//----- nvinfo : EIATTR_MERCURY_ISA_VERSION
	.align		4
        /*0030*/ 	.byte	0x03, 0x5f
        /*0032*/ 	.short	0x0101


	//----- nvinfo : EIATTR_EXIT_INSTR_OFFSETS
	.align		4
        /*0034*/ 	.byte	0x04, 0x1c
        /*0036*/ 	.short	(.L_1717 - .L_1716)


	//   ....[0]....
.L_1716:
        /*0038*/ 	.word	0x000000f0


	//   ....[1]....
        /*003c*/ 	.word	0x00000e30


	//   ....[2]....
        /*0040*/ 	.word	0x00001a00


	//   ....[3]....
        /*0044*/ 	.word	0x00001a70


	//   ....[4]....
        /*0048*/ 	.word	0x00003300


	//----- nvinfo : EIATTR_MAX_THREADS
	.align		4
.L_1717:
        /*004c*/ 	.byte	0x04, 0x05
        /*004e*/ 	.short	(.L_1719 - .L_1718)
.L_1718:
        /*0050*/ 	.word	0x00000100
        /*0054*/ 	.word	0x00000001
        /*0058*/ 	.word	0x00000001


	//----- nvinfo : EIATTR_CRS_STACK_SIZE
	.align		4
.L_1719:
        /*005c*/ 	.byte	0x04, 0x1e
        /*005e*/ 	.short	(.L_1721 - .L_1720)
.L_1720:
        /*0060*/ 	.word	0x00000000


	//----- nvinfo : EIATTR_CBANK_PARAM_SIZE
	.align		4
.L_1721:
        /*0064*/ 	.byte	0x03, 0x19
        /*0066*/ 	.short	0x0070


	//----- nvinfo : EIATTR_PARAM_CBANK
	.align		4
        /*0068*/ 	.byte	0x04, 0x0a
        /*006a*/ 	.short	(.L_1723 - .L_1722)
	.align		4
.L_1722:
        /*006c*/ 	.word	index@(.nv.constant0._ZN3cub17CUB_300001_SM_9006detail8for_each13static_kernelINS2_12policy_hub_t12policy_500_tElNS2_12op_wrapper_tIlZZZZZN2at6native36add_out_dense_sparse_compressed_cudaERNS7_6TensorERKS9_SC_RKN3c106ScalarEENKUlvE_clEvENKUlvE5_clEvENKUlvE_clEvENKUlvE0_clEvEUllE_N6thrust23THRUST_300001_SM_900_NS17counting_iteratorIlNSN_11use_defaultESP_SP_EEEEEEvT0_T1_)
        /*0070*/ 	.short	0x0210
        /*0072*/ 	.short	0x0070


	//----- nvinfo : EIATTR_SW_WAR
	.align		4
.L_1723:
        /*0074*/ 	.byte	0x04, 0x36
        /*0076*/ 	.short	(.L_1725 - .L_1724)
.L_1724:
        /*0078*/ 	.word	0x00000008
.L_1725:


//--------------------- .nv.info._ZN3cub17CUB_300001_SM_9006detail8for_each13static_kernelINS2_12policy_hub_t12policy_500_tElNS2_12op_wrapper_tIlZZZZZN2at6native36add_out_dense_sparse_compressed_cudaERNS7_6TensorERKS9_SC_RKN3c106ScalarEENKUlvE_clEvENKUlvE5_clEvENKUlvE_clEvENKUlvE_clEvEUllE_N6thrust23THRUST_300001_SM_900_NS17counting_iteratorIlNSN_11use_defaultESP_SP_EEEEEEvT0_T1_ --------------------------
	.section	.nv.info._ZN3cub17CUB_300001_SM_9006detail8for_each13static_kernelINS2_12policy_hub_t12policy_500_tElNS2_12op_wrapper_tIlZZZZZN2at6native36add_out_dense_sparse_compressed_cudaERNS7_6TensorERKS9_SC_RKN3c106ScalarEENKUlvE_clEvENKUlvE5_clEvENKUlvE_clEvENKUlvE_clEvEUllE_N6thrust23THRUST_300001_SM_900_NS17counting_iteratorIlNSN_11use_defaultESP_SP_EEEEEEvT0_T1_,"",@"SHT_CUDA_INFO"
	.sectionflags	@""
	.align	4


	//----- nvinfo : EIATTR_CUDA_API_VERSION
	.align		4
        /*0000*/ 	.byte	0x04, 0x37
        /*0002*/ 	.short	(.L_1727 - .L_1726)
.L_1726:
        /*0004*/ 	.word	0x00000082


	//----- nvinfo : EIATTR_KPARAM_INFO
	.align		4
.L_1727:
        /*0008*/ 	.byte	0x04, 0x17
        /*000a*/ 	.short	(.L_1729 - .L_1728)
.L_1728:
        /*000c*/ 	.word	0x00000000
        /*0010*/ 	.short	0x0001
        /*0012*/ 	.short	0x0008
        /*0014*/ 	.byte	0x00, 0xf0, 0xa1, 0x01


	//----- nvinfo : EIATTR_KPARAM_INFO
	.align		4
.L_1729:
        /*0018*/ 	.byte	0x04, 0x17
        /*001a*/ 	.short	(.L_1731 - .L_1730)
.L_1730:
        /*001c*/ 	.word	0x00000000
        /*0020*/ 	.short	0x0000
        /*0022*/ 	.short	0x0000
        /*0024*/ 	.byte	0x00, 0xf0, 0x21, 0x00


	//----- nvinfo : EIATTR_SPARSE_MMA_MASK
	.align		4
.L_1731:
        /*0028*/ 	.byte	0x03, 0x50
        /*002a*/ 	.short	0x0000


	//----- nvinfo : EIATTR_MAXREG_COUNT
	.align		4
        /*002c*/ 	.byte	0x03, 0x1b
        /*002e*/ 	.short	0x00ff


	//----- nvinfo : EIATTR_MERCURY_ISA_VERSION
	.align		4
        /*0030*/ 	.byte	0x03, 0x5f
        /*0032*/ 	.short	0x0101


	//----- nvinfo : EIATTR_EXIT_INSTR_OFFSETS
	.align		4
        /*0034*/ 	.byte	0x04, 0x1c
        /*0036*/ 	.short	(.L_1733 - .L_1732)


	//   ....[0]....
.L_1732:
        /*0038*/ 	.word	0x00000100


	//   ....[1]....
        /*003c*/ 	.word	0x00000d30


	//   ....[2]....
        /*0040*/ 	.word	0x00001890


	//   ....[3]....
        /*0044*/ 	.word	0x00001900


	//   ....[4]....
        /*0048*/ 	.word	0x00002fc0


	//----- nvinfo : EIATTR_MAX_THREADS
	.align		4
.L_1733:
        /*004c*/ 	.byte	0x04, 0x05
        /*004e*/ 	.short	(.L_1735 - .L_1734)
.L_1734:
        /*0050*/ 	.word	0x00000100
        /*0054*/ 	.word	0x00000001
        /*0058*/ 	.word	0x00000001


	//----- nvinfo : EIATTR_CRS_STACK_SIZE
	.align		4
.L_1735:
        /*005c*/ 	.byte	0x04, 0x1e
        /*005e*/ 	.short	(.L_1737 - .L_1736)
.L_1736:
        /*0060*/ 	.word	0x00000000


	//----- nvinfo : EIATTR_CBANK_PARAM_SIZE
	.align		4
.L_1737:
        /*0064*/ 	.byte	0x03, 0x19
        /*0066*/ 	.short	0x0070


	//----- nvinfo : EIATTR_PARAM_CBANK
	.align		4
        /*0068*/ 	.byte	0x04, 0x0a
        /*006a*/ 	.short	(.L_1739 - .L_1738)
	.align		4
.L_1738:
        /*006c*/ 	.word	index@(.nv.constant0._ZN3cub17CUB_300001_SM_9006detail8for_each13static_kernelINS2_12policy_hub_t12policy_500_tElNS2_12op_wrapper_tIlZZZZZN2at6native36add_out_dense_sparse_compressed_cudaERNS7_6TensorERKS9_SC_RKN3c106ScalarEENKUlvE_clEvENKUlvE5_clEvENKUlvE_clEvENKUlvE_clEvEUllE_N6thrust23THRUST_300001_SM_900_NS17counting_iteratorIlNSN_11use_defaultESP_SP_EEEEEEvT0_T1_)
        /*0070*/ 	.short	0x0210
        /*0072*/ 	.short	0x0070


	//----- nvinfo : EIATTR_SW_WAR
	.align		4
.L_1739:
        /*0074*/ 	.byte	0x04, 0x36
        /*0076*/ 	.short	(.L_1741 - .L_1740)
.L_1740:
        /*0078*/ 	.word	0x00000008
.L_1741:


//--------------------- .nv.info._ZN3cub17CUB_300001_SM_9006detail8for_each13static_kernelINS2_12policy_hub_t12policy_500_tElNS2_12op_wrapper_tIlZZZZZN2at6native36add_out_dense_sparse_compressed_cudaERNS7_6TensorERKS9_SC_RKN3c106ScalarEENKUlvE_clEvENKUlvE4_clEvENKUlvE_clEvENKUlvE0_clEvEUllE_N6thrust23THRUST_300001_SM_900_NS17counting_iteratorIlNSN_11use_defaultESP_SP_EEEEEEvT0_T1_ --------------------------
	.section	.nv.info._ZN3cub17CUB_300001_SM_9006detail8for_each13static_kernelINS2_12policy_hub_t12policy_500_tElNS2_12op_wrapper_tIlZZZZZN2at6native36add_out_dense_sparse_compressed_cudaERNS7_6TensorERKS9_SC_RKN3c106ScalarEENKUlvE_clEvENKUlvE4_clEvENKUlvE_clEvENKUlvE0_clEvEUllE_N6thrust23THRUST_300001_SM_900_NS17counting_iteratorIlNSN_11use_defaultESP_SP_EEEEEEvT0_T1_,"",@"SHT_CUDA_INFO"
	.sectionflags	@""
	.align	4


	//----- nvinfo : EIATTR_CUDA_API_VERSION
	.align		4
        /*0000*/ 	.byte	0x04, 0x37
        /*0002*/ 	.short	(.L_1743 - .L_1742)
.L_1742:
        /*0004*/ 	.word	0x00000082


	//----- nvinfo : EIATTR_KPARAM_INFO
	.align		4
.L_1743:
        /*0008*/ 	.byte	0x04, 0x17
        /*000a*/ 	.short	(.L_1745 - .L_1744)
.L_1744:
        /*000c*/ 	.word	0x00000000
        /*0010*/ 	.short	0x0001
        /*0012*/ 	.short	0x0008
        /*0014*/ 	.byte	0x00, 0xf0, 0xa1, 0x01


	//----- nvinfo : EIATTR_KPARAM_INFO
	.align		4
.L_1745:
        /*0018*/ 	.byte	0x04, 0x17
        /*001a*/ 	.short	(.L_1747 - .L_1746)
.L_1746:
        /*001c*/ 	.word	0x00000000
        /*0020*/ 	.short	0x0000
        /*0022*/ 	.short	0x0000
        /*0024*/ 	.byte	0x00, 0xf0, 0x21, 0x00


	//----- nvinfo : EIATTR_SPARSE_MMA_MASK
	.align		4
.L_1747:
        /*0028*/ 	.byte	0x03, 0x50
        /*002a*/ 	.short	0x0000


	//----- nvinfo : EIATTR_MAXREG_COUNT
	.align		4
        /*002c*/ 	.byte	0x03, 0x1b
        /*002e*/ 	.short	0x00ff


	//----- nvinfo : EIATTR_ANNOTATIONS
	.align		4
        /*0030*/ 	.byte	0x04, 0x55
        /*0032*/ 	.short	(.L_1749 - .L_1748)


	//   ....[0]....
.L_1748:
        /*0034*/ 	.word	0x00000001
        /*0038*/ 	.byte	0xb0, 0x03, 0x00, 0x00, 0x01, 0x00, 0x00, 0x00, 0xf0, 0x05, 0x00, 0x00, 0x01, 0x00, 0x00, 0x00
        /*0048*/ 	.byte	0x50, 0x06, 0x00, 0x00, 0x01, 0x00, 0x00, 0x00, 0x20, 0x07, 0x00, 0x00, 0x01, 0x00, 0x00, 0x00
        /*0058*/ 	.byte	0x90, 0x0f, 0x00, 0x00, 0x01, 0x00, 0x00, 0x00, 0xd0, 0x10, 0x00, 0x00, 0x01, 0x00, 0x00, 0x00
        /*0068*/ 	.byte	0xf0, 0x11, 0x00, 0x00, 0x01, 0x00, 0x00, 0x00, 0xf0, 0x13, 0x00, 0x00, 0x01, 0x00, 0x00, 0x00
        /*0078*/ 	.byte	0x50, 0x14, 0x00, 0x00, 0x01, 0x00, 0x00, 0x00, 0x20, 0x15, 0x00, 0x00, 0x01, 0x00, 0x00, 0x00
        /*0088*/ 	.byte	0xe0, 0x28, 0x00, 0x00, 0x01, 0x00, 0x00, 0x00, 0x00, 0x2a, 0x00, 0x00, 0x01, 0x00, 0x00, 0x00
        /*0098*/ 	.byte	0x20, 0x2b, 0x00, 0x00, 0x01, 0x00, 0x00, 0x00, 0x20, 0x2d, 0x00, 0x00, 0x01, 0x00, 0x00, 0x00
        /*00a8*/ 	.byte	0x80, 0x2d, 0x00, 0x00, 0x01, 0x00, 0x00, 0x00, 0x50, 0x2e, 0x00, 0x00


	//----- nvinfo : EIATTR_MERCURY_ISA_VERSION
	.align		4
.L_1749:
        /*00b4*/ 	.byte	0x03, 0x5f
        /*00b6*/ 	.short	0x0101


	//----- nvinfo : EIATTR_EXIT_INSTR_OFFSETS
	.align		4
        /*00b8*/ 	.byte	0x04, 0x1c
        /*00ba*/ 	.short	(.L_1751 - .L_1750)


	//   ....[0]....
.L_1750:
        /*00bc*/ 	.word	0x00000100


	//   ....[1]....
        /*00c0*/ 	.word	0x00000ef0


	//   ....[2]....
        /*00c4*/ 	.word	0x00001b70


	//   ....[3]....
        /*00c8*/ 	.word	0x00001be0


	//   ....[4]....
        /*00cc*/ 	.word	0x00003550


	//----- nvinfo : EIATTR_MAX_THREADS
	.align		4
.L_1751:
        /*00d0*/ 	.byte	0x04, 0x05
        /*00d2*/ 	.short	(.L_1753 - .L_1752)
.L_1752:
        /*00d4*/ 	.word	0x00000100
        /*00d8*/ 	.word	0x00000001
        /*00dc*/ 	.word	0x00000001


	//----- nvinfo : EIATTR_CRS_STACK_SIZE
	.align		4
.L_1753:
        /*00e0*/ 	.byte	0x04, 0x1e
        /*00e2*/ 	.short	(.L_1755 - .L_1754)
.L_1754:
        /*00e4*/ 	.word	0x00000000


	//----- nvinfo : EIATTR_CBANK_PARAM_SIZE
	.align		4
.L_1755:
        /*00e8*/ 	.byte	0x03, 0x19
        /*00ea*/ 	.short	0x0070


	//----- nvinfo : EIATTR_PARAM_CBANK
	.align		4
        /*00ec*/ 	.byte	0x04, 0x0a
        /*00ee*/ 	.short	(.L_1757 - .L_1756)
	.align		4
.L_1756:
        /*00f0*/ 	.word	index@(.nv.constant0._ZN3cub17CUB_300001_SM_9006detail8for_each13static_kernelINS2_12policy_hub_t12policy_500_tElNS2_12op_wrapper_tIlZZZZZN2at6native36add_out_dense_sparse_compressed_cudaERNS7_6TensorERKS9_SC_RKN3c106ScalarEENKUlvE_clEvENKUlvE4_clEvENKUlvE_clEvENKUlvE0_clEvEUllE_N6thrust23THRUST_300001_SM_900_NS17counting_iteratorIlNSN_11use_defaultESP_SP_EEEEEEvT0_T1_)
        /*00f4*/ 	.short	0x0210
        /*00f6*/ 	.short	0x0070


	//----- nvinfo : EIATTR_SW_WAR
	.align		4
.L_1757:
        /*00f8*/ 	.byte	0x04, 0x36
        /*00fa*/ 	.short	(.L_1759 - .L_1758)
.L_1758:
        /*00fc*/ 	.word	0x00000008
.L_1759:


//--------------------- .nv.info._ZN3cub17CUB_300001_SM_9006detail8for_each13static_kernelINS2_12policy_hub_t12policy_500_tElNS2_12op_wrapper_tIlZZZZZN2at6native36add_out_dense_sparse_compressed_cudaERNS7_6TensorERKS9_SC_RKN3c106ScalarEENKUlvE_clEvENKUlvE4_clEvENKUlvE_clEvENKUlvE_clEvEUllE_N6thrust23THRUST_300001_SM_900_NS17counting_iteratorIlNSN_11use_defaultESP_SP_EEEEEEvT0_T1_ --------------------------
	.section	.nv.info._ZN3cub17CUB_300001_SM_9006detail8for_each13static_kernelINS2_12policy_hub_t12policy_500_tElNS2_12op_wrapper_tIlZZZZZN2at6native36add_out_dense_sparse_compressed_cudaERNS7_6TensorERKS9_SC_RKN3c106ScalarEENKUlvE_clEvENKUlvE4_clEvENKUlvE_clEvENKUlvE_clEvEUllE_N6thrust23THRUST_300001_SM_900_NS17counting_iteratorIlNSN_11use_defaultESP_SP_EEEEEEvT0_T1_,"",@"SHT_CUDA_INFO"
	.sectionflags	@""
	.align	4


	//----- nvinfo : EIATTR_CUDA_API_VERSION
	.align		4
        /*0000*/ 	.byte	0x04, 0x37
        /*0002*/ 	.short	(.L_1761 - .L_1760)
.L_1760:
        /*0004*/ 	.word	0x00000082


	//----- nvinfo : EIATTR_KPARAM_INFO
	.align		4
.L_1761:
        /*0008*/ 	.byte	0x04, 0x17
        /*000a*/ 	.short	(.L_1763 - .L_1762)
.L_1762:
        /*000c*/ 	.word	0x00000000
        /*0010*/ 	.short	0x0001
        /*0012*/ 	.short	0x0008
        /*0014*/ 	.byte	0x00, 0xf0, 0xa1, 0x01


	//----- nvinfo : EIATTR_KPARAM_INFO
	.align		4
.L_1763:
        /*0018*/ 	.byte	0x04, 0x17
        /*001a*/ 	.short	(.L_1765 - .L_1764)
.L_1764:
        /*001c*/ 	.word	0x00000000
        /*0020*/ 	.short	0x0000
        /*0022*/ 	.short	0x0000
        /*0024*/ 	.byte	0x00, 0xf0, 0x21, 0x00


	//----- nvinfo : EIATTR_SPARSE_MMA_MASK
	.align		4
.L_1765:
        /*0028*/ 	.byte	0x03, 0x50
        /*002a*/ 	.short	0x0000


	//----- nvinfo : EIATTR_MAXREG_COUNT
	.align		4
        /*002c*/ 	.byte	0x03, 0x1b
        /*002e*/ 	.short	0x00ff


	//----- nvinfo : EIATTR_ANNOTATIONS
	.align		4
        /*0030*/ 	.byte	0x04, 0x55
        /*0032*/ 	.short	(.L_1767 - .L_1766)


	//   ....[0]....
.L_1766:
        /*0034*/ 	.word	0x00000001
        /*0038*/ 	.byte	0x00, 0x10, 0x00, 0x00, 0x01, 0x00, 0x00, 0x00, 0x00, 0x12, 0x00, 0x00, 0x01, 0x00, 0x00, 0x00
        /*0048*/ 	.byte	0x50, 0x12, 0x00, 0x00, 0x01, 0x00, 0x00, 0x00, 0x20, 0x13, 0x00, 0x00, 0x01, 0x00, 0x00, 0x00
        /*0058*/ 	.byte	0x80, 0x25, 0x00, 0x00, 0x01, 0x00, 0x00, 0x00, 0xd0, 0x25, 0x00, 0x00, 0x01, 0x00, 0x00, 0x00
        /*0068*/ 	.byte	0x20, 0x28, 0x00, 0x00, 0x01, 0x00, 0x00, 0x00, 0xf0, 0x29, 0x00, 0x00, 0x01, 0x00, 0x00, 0x00
        /*0078*/ 	.byte	0x40, 0x2a, 0x00, 0x00, 0x01, 0x00, 0x00, 0x00, 0x10, 0x2b, 0x00, 0x00


	//----- nvinfo : EIATTR_MERCURY_ISA_VERSION
	.align		4
.L_1767:
        /*0084*/ 	.byte	0x03, 0x5f
        /*0086*/ 	.short	0x0101


	//----- nvinfo : EIATTR_EXIT_INSTR_OFFSETS
	.align		4
        /*0088*/ 	.byte	0x04, 0x1c
        /*008a*/ 	.short	(.L_1769 - .L_1768)


	//   ....[0]....
.L_1768:
        /*008c*/ 	.word	0x00000110


	//   ....[1]....
        /*0090*/ 	.word	0x00000d50


	//   ....[2]....
        /*0094*/ 	.word	0x00001930


	//   ....[3]....
        /*0098*/ 	.word	0x000019a0


	//   ....[4]....
        /*009c*/ 	.word	0x00003180


	//----- nvinfo : EIATTR_MAX_THREADS
	.align		4
.L_1769:
        /*00a0*/ 	.byte	0x04, 0x05
        /*00a2*/ 	.short	(.L_1771 - .L_1770)
.L_1770:
        /*00a4*/ 	.word	0x00000100
        /*00a8*/ 	.word	0x00000001
        /*00ac*/ 	.word	0x00000001


	//----- nvinfo : EIATTR_CRS_STACK_SIZE
	.align		4
.L_1771:
        /*00b0*/ 	.byte	0x04, 0x1e
        /*00b2*/ 	.short	(.L_1773 - .L_1772)
.L_1772:
        /*00b4*/ 	.word	0x00000000


	//----- nvinfo : EIATTR_CBANK_PARAM_SIZE
	.align		4
.L_1773:
        /*00b8*/ 	.byte	0x03, 0x19
        /*00ba*/ 	.short	0x0070


	//----- nvinfo : EIATTR_PARAM_CBANK
	.align		4
        /*00bc*/ 	.byte	0x04, 0x0a
        /*00be*/ 	.short	(.L_1775 - .L_1774)
	.align		4
.L_1774:
        /*00c0*/ 	.word	index@(.nv.constant0._ZN3cub17CUB_300001_SM_9006detail8for_each13static_kernelINS2_12policy_hub_t12policy_500_tElNS2_12op_wrapper_tIlZZZZZN2at6native36add_out_dense_sparse_compressed_cudaERNS7_6TensorERKS9_SC_RKN3c106ScalarEENKUlvE_clEvENKUlvE4_clEvENKUlvE_clEvENKUlvE_clEvEUllE_N6thrust23THRUST_300001_SM_900_NS17counting_iteratorIlNSN_11use_defaultESP_SP_EEEEEEvT0_T1_)
        /*00c4*/ 	.short	0x0210
        /*00c6*/ 	.short	0x0070


	//----- nvinfo : EIATTR_SW_WAR
	.align		4
.L_1775:
        /*00c8*/ 	.byte	0x04, 0x36
        /*00ca*/ 	.short	(.L_1777 - .L_1776)
.L_1776:
        /*00cc*/ 	.word	0x00000008
.L_1777:


//--------------------- .nv.info._ZN3cub17CUB_300001_SM_9006detail8for_each13static_kernelINS2_12policy_hub_t12policy_500_tElNS2_12op_wrapper_tIlZZZZZN2at6native36add_out_dense_sparse_compressed_cudaERNS7_6TensorERKS9_SC_RKN3c106ScalarEENKUlvE_clEvENKUlvE3_clEvENKUlvE_clEvENKUlvE0_clEvEUllE_N6thrust23THRUST_300001_SM_900_NS17counting_iteratorIlNSN_11use_defaultESP_SP_EEEEEEvT0_T1_ --------------------------
	.section	.nv.info._ZN3cub17CUB_300001_SM_9006detail8for_each13static_kernelINS2_12policy_hub_t12policy_500_tElNS2_12op_wrapper_tIlZZZZZN2at6native36add_out_dense_sparse_compressed_cudaERNS7_6TensorERKS9_SC_RKN3c106ScalarEENKUlvE_clEvENKUlvE3_clEvENKUlvE_clEvENKUlvE0_clEvEUllE_N6thrust23THRUST_300001_SM_900_NS17counting_iteratorIlNSN_11use_defaultESP_SP_EEEEEEvT0_T1_,"",@"SHT_CUDA_INFO"
	.sectionflags	@""
	.align	4


	//----- nvinfo : EIATTR_CUDA_API_VERSION
	.align		4
        /*0000*/ 	.byte	0x04, 0x37
        /*0002*/ 	.short	(.L_1779 - .L_1778)
.L_1778:
        /*0004*/ 	.word	0x00000082


	//----- nvinfo : EIATTR_KPARAM_INFO
	.align		4
.L_1779:
        /*0008*/ 	.byte	0x04, 0x17
        /*000a*/ 	.short	(.L_1781 - .L_1780)
.L_1780:
        /*000c*/ 	.word	0x00000000
        /*0010*/ 	.short	0x0001
        /*0012*/ 	.short	0x0008
        /*0014*/ 	.byte	0x00, 0xf0, 0xa1, 0x01


	//----- nvinfo : EIATTR_KPARAM_INFO
	.align		4
.L_1781:
        /*0018*/ 	.byte	0x04, 0x17
        /*001a*/ 	.short	(.L_1783 - .L_1782)
.L_1782:
        /*001c*/ 	.word	0x00000000
        /*0020*/ 	.short	0x0000
        /*0022*/ 	.short	0x0000
        /*0024*/ 	.byte	0x00, 0xf0, 0x21, 0x00


	//----- nvinfo : EIATTR_SPARSE_MMA_MASK
	.align		4
.L_1783:
        /*0028*/ 	.byte	0x03, 0x50
        /*002a*/ 	.short	0x0000


	//----- nvinfo : EIATTR_MAXREG_COUNT
	.align		4
        /*002c*/ 	.byte	0x03, 0x1b
        /*002e*/ 	.short	0x00ff


	//----- nvinfo : EIATTR_MERCURY_ISA_VERSION
	.align		4
        /*0030*/ 	.byte	0x03, 0x5f
        /*0032*/ 	.short	0x0101


	//----- nvinfo : EIATTR_EXIT_INSTR_OFFSETS
	.align		4
        /*0034*/ 	.byte	0x04, 0x1c
        /*0036*/ 	.short	(.L_1785 - .L_1784)


	//   ....[0]....
.L_1784:
        /*0038*/ 	.word	0x000000f0


	//   ....[1]....
        /*003c*/ 	.word	0x00000ed0


	//   ....[2]....
        /*0040*/ 	.word	0x00001b70


	//   ....[3]....
        /*0044*/ 	.word	0x00001be0


	//   ....[4]....
        /*0048*/ 	.word	0x000035f0


	//----- nvinfo : EIATTR_MAX_THREADS
	.align		4
.L_1785:
        /*004c*/ 	.byte	0x04, 0x05
        /*004e*/ 	.short	(.L_1787 - .L_1786)
.L_1786:
        /*0050*/ 	.word	0x00000100
        /*0054*/ 	.word	0x00000001
        /*0058*/ 	.word	0x00000001


	//----- nvinfo : EIATTR_CRS_STACK_SIZE
	.align		4
.L_1787:
        /*005c*/ 	.byte	0x04, 0x1e
        /*005e*/ 	.short	(.L_1789 - .L_1788)
.L_1788:
        /*0060*/ 	.word	0x00000000


	//----- nvinfo : EIATTR_CBANK_PARAM_SIZE
	.align		4
.L_1789:
        /*0064*/ 	.byte	0x03, 0x19
        /*0066*/ 	.short	0x0070


	//----- nvinfo : EIATTR_PARAM_CBANK
	.align		4
        /*0068*/ 	.byte	0x04, 0x0a
        /*006a*/ 	.short	(.L_1791 - .L_1790)
	.align		4
.L_1790:
        /*006c*/ 	.word	index@(.nv.constant0._ZN3cub17CUB_300001_SM_9006detail8for_each13static_kernelINS2_12policy_hub_t12policy_500_tElNS2_12op_wrapper_tIlZZZZZN2at6native36add_out_dense_sparse_compressed_cudaERNS7_6TensorERKS9_SC_RKN3c106ScalarEENKUlvE_clEvENKUlvE3_clEvENKUlvE_clEvENKUlvE0_clEvEUllE_N6thrust23THRUST_300001_SM_900_NS17counting_iteratorIlNSN_11use_defaultESP_SP_EEEEEEvT0_T1_)
        /*0070*/ 	.short	0x0210
        /*0072*/ 	.short	0x0070


	//----- nvinfo : EIATTR_SW_WAR
	.align		4
.L_1791:
        /*0074*/ 	.byte	0x04, 0x36
        /*0076*/ 	.short	(.L_1793 - .L_1792)
.L_1792:
        /*0078*/ 	.word	0x00000008
.L_1793:


//--------------------- .nv.info._ZN3cub17CUB_300001_SM_9006detail8for_each13static_kernelINS2_12policy_hub_t12policy_500_tElNS2_12op_wrapper_tIlZZZZZN2at6native36add_out_dense_sparse_compressed_cudaERNS7_6TensorERKS9_SC_RKN3c106ScalarEENKUlvE_clEvENKUlvE3_clEvENKUlvE_clEvENKUlvE_clEvEUllE_N6thrust23THRUST_300001_SM_900_NS17counting_iteratorIlNSN_11use_defaultESP_SP_EEEEEEvT0_T1_ --------------------------
	.section	.nv.info._ZN3cub17CUB_300001_SM_9006detail8for_each13static_kernelINS2_12policy_hub_t12policy_500_tElNS2_12op_wrapper_tIlZZZZZN2at6native36add_out_dense_sparse_compressed_cudaERNS7_6TensorERKS9_SC_RKN3c106ScalarEENKUlvE_clEvENKUlvE3_clEvENKUlvE_clEvENKUlvE_clEvEUllE_N6thrust23THRUST_300001_SM_900_NS17counting_iteratorIlNSN_11use_defaultESP_SP_EEEEEEvT0_T1_,"",@"SHT_CUDA_INFO"
	.sectionflags	@""
	.align	4


	//----- nvinfo : EIATTR_CUDA_API_VERSION
	.align		4
        /*0000*/ 	.byte	0x04, 0x37
        /*0002*/ 	.short	(.L_1795 - .L_1794)
.L_1794:
        /*0004*/ 	.word	0x00000082


	//----- nvinfo : EIATTR_KPARAM_INFO
	.align		4
.L_1795:
        /*0008*/ 	.byte	0x04, 0x17
        /*000a*/ 	.short	(.L_1797 - .L_1796)
.L_1796:
        /*000c*/ 	.word	0x00000000
        /*0010*/ 	.short	0x0001
        /*0012*/ 	.short	0x0008
        /*0014*/ 	.byte	0x00, 0xf0, 0xa1, 0x01


	//----- nvinfo : EIATTR_KPARAM_INFO
	.align		4
.L_1797:
        /*0018*/ 	.byte	0x04, 0x17
        /*001a*/ 	.short	(.L_1799 - .L_1798)
.L_1798:
        /*001c*/ 	.word	0x00000000
        /*0020*/ 	.short	0x0000
        /*0022*/ 	.short	0x0000
        /*0024*/ 	.byte	0x00, 0xf0, 0x21, 0x00


	//----- nvinfo : EIATTR_SPARSE_MMA_MASK
	.align		4
.L_1799:
        /*0028*/ 	.byte	0x03, 0x50
        /*002a*/ 	.short	0x0000


	//----- nvinfo : EIATTR_MAXREG_COUNT
	.align		4
        /*002c*/ 	.byte	0x03, 0x1b
        /*002e*/ 	.short	0x00ff


	//----- nvinfo : EIATTR_ANNOTATIONS
	.align		4
        /*0030*/ 	.byte	0x04, 0x55
        /*0032*/ 	.short	(.L_1801 - .L_1800)


	//   ....[0]....
.L_1800:
        /*0034*/ 	.word	0x00000001
        /*0038*/ 	.byte	0x10, 0x29, 0x00, 0x00, 0x01, 0x00, 0x00, 0x00, 0x00, 0x2b, 0x00, 0x00, 0x01, 0x00, 0x00, 0x00
        /*0048*/ 	.byte	0x60, 0x2b, 0x00, 0x00, 0x01, 0x00, 0x00, 0x00, 0x40, 0x2c, 0x00, 0x00


	//----- nvinfo : EIATTR_MERCURY_ISA_VERSION
	.align		4
.L_1801:
        /*0054*/ 	.byte	0x03, 0x5f
        /*0056*/ 	.short	0x0101


	//----- nvinfo : EIATTR_EXIT_INSTR_OFFSETS
	.align		4
        /*0058*/ 	.byte	0x04, 0x1c
        /*005a*/ 	.short	(.L_1803 - .L_1802)


	//   ....[0]....
.L_1802:
        /*005c*/ 	.word	0x00000100


	//   ....[1]....
        /*0060*/ 	.word	0x00000df0


	//   ....[2]....
        /*0064*/ 	.word	0x00001a00


	//   ....[3]....
        /*0068*/ 	.word	0x00001a70


	//   ....[4]....
        /*006c*/ 	.word	0x00003330


	//----- nvinfo : EIATTR_MAX_THREADS
	.align		4
.L_1803:
        /*0070*/ 	.byte	0x04, 0x05
        /*0072*/ 	.short	(.L_1805 - .L_1804)
.L_1804:
        /*0074*/ 	.word	0x00000100
        /*0078*/ 	.word	0x00000001
        /*007c*/ 	.word	0x00000001


	//----- nvinfo : EIATTR_CRS_STACK_SIZE
	.align		4
.L_1805:
        /*0080*/ 	.byte	0x04, 0x1e
        /*0082*/ 	.short	(.L_1807 - .L_1806)
.L_1806:
        /*0084*/ 	.word	0x00000000


	//----- nvinfo : EIATTR_CBANK_PARAM_SIZE
	.align		4
.L_1807:
        /*0088*/ 	.byte	0x03, 0x19
        /*008a*/ 	.short	0x0070


	//----- nvinfo : EIATTR_PARAM_CBANK
	.align		4
        /*008c*/ 	.byte	0x04, 0x0a
        /*008e*/ 	.short	(.L_1809 - .L_1808)
	.align		4
.L_1808:
        /*0090*/ 	.word	index@(.nv.constant0._ZN3cub17CUB_300001_SM_9006detail8for_each13static_kernelINS2_12policy_hub_t12policy_500_tElNS2_12op_wrapper_tIlZZZZZN2at6native36add_out_dense_sparse_compressed_cudaERNS7_6TensorERKS9_SC_RKN3c106ScalarEENKUlvE_clEvENKUlvE3_clEvENKUlvE_clEvENKUlvE_clEvEUllE_N6thrust23THRUST_300001_SM_900_NS17counting_iteratorIlNSN_11use_defaultESP_SP_EEEEEEvT0_T1_)
        /*0094*/ 	.short	0x0210
        /*0096*/ 	.short	0x0070


	//----- nvinfo : EIATTR_SW_WAR
	.align		4
.L_1809:
        /*0098*/ 	.byte	0x04, 0x36
        /*009a*/ 	.short	(.L_1811 - .L_1810)
.L_1810:
        /*009c*/ 	.word	0x00000008
.L_1811:


//--------------------- .nv.info._ZN3cub17CUB_300001_SM_9006detail8for_each13static_kernelINS2_12policy_hub_t12policy_500_tElNS2_12op_wrapper_tIlZZZZZN2at6native36add_out_dense_sparse_compressed_cudaERNS7_6TensorERKS9_SC_RKN3c106ScalarEENKUlvE_clEvENKUlvE2_clEvENKUlvE_clEvENKUlvE0_clEvEUllE_N6thrust23THRUST_300001_SM_900_NS17counting_iteratorIlNSN_11use_defaultESP_SP_EEEEEEvT0_T1_ --------------------------
	.section	.nv.info._ZN3cub17CUB_300001_SM_9006detail8for_each13static_kernelINS2_12policy_hub_t12policy_500_tElNS2_12op_wrapper_tIlZZZZZN2at6native36add_out_dense_sparse_compressed_cudaERNS7_6TensorERKS9_SC_RKN3c106ScalarEENKUlvE_clEvENKUlvE2_clEvENKUlvE_clEvENKUlvE0_clEvEUllE_N6thrust23THRUST_300001_SM_900_NS17counting_iteratorIlNSN_11use_defaultESP_SP_EEEEEEvT0_T1_,"",@"SHT_CUDA_INFO"
	.sectionflags	@""
	.align	4


	//----- nvinfo : EIATTR_CUDA_API_VERSION
	.align		4
        /*0000*/ 	.byte	0x04, 0x37
        /*0002*/ 	.short	(.L_1813 - .L_1812)
.L_1812:
        /*0004*/ 	.word	0x00000082


	//----- nvinfo : EIATTR_KPARAM_INFO
	.align		4
.L_1813:
        /*0008*/ 	.byte	0x04, 0x17
        /*000a*/ 	.short	(.L_1815 - .L_1814)
.L_1814:
        /*000c*/ 	.word	0x00000000
        /*0010*/ 	.short	0x0001
        /*0012*/ 	.short	0x0008
        /*0014*/ 	.byte	0x00, 0xf0, 0xa1, 0x01


	//----- nvinfo : EIATTR_KPARAM_INFO
	.align		4
.L_1815:
        /*0018*/ 	.byte	0x04, 0x17
        /*001a*/ 	.short	(.L_1817 - .L_1816)
.L_1816:
        /*001c*/ 	.word	0x00000000
        /*0020*/ 	.short	0x0000
        /*0022*/ 	.short	0x0000
        /*0024*/ 	.byte	0x00, 0xf0, 0x21, 0x00


	//----- nvinfo : EIATTR_SPARSE_MMA_MASK
	.align		4
.L_1817:
        /*0028*/ 	.byte	0x03, 0x50
        /*002a*/ 	.short	0x0000


	//----- nvinfo : EIATTR_MAXREG_COUNT
	.align		4
        /*002c*/ 	.byte	0x03, 0x1b
        /*002e*/ 	.short	0x00ff


	//----- nvinfo : EIATTR_MERCURY_ISA_VERSION
	.align		4
        /*0030*/ 	.byte	0x03, 0x5f
        /*0032*/ 	.short	0x0101


	//----- nvinfo : EIATTR_EXIT_INSTR_OFFSETS
	.align		4
        /*0034*/ 	.byte	0x04, 0x1c
        /*0036*/ 	.short	(.L_1819 - .L_1818)


	//   ....[0]....
.L_1818:
        /*0038*/ 	.word	0x000000f0


	//   ....[1]....
        /*003c*/ 	.word	0x00000fa0


	//   ....[2]....
        /*0040*/ 	.word	0x00001ce0


	//   ....[3]....
        /*0044*/ 	.word	0x00001d50


	//   ....[4]....
        /*0048*/ 	.word	0x000038f0


	//----- nvinfo : EIATTR_MAX_THREADS
	.align		4
.L_1819:
        /*004c*/ 	.byte	0x04, 0x05
        /*004e*/ 	.short	(.L_1821 - .L_1820)
.L_1820:
        /*0050*/ 	.word	0x00000100
        /*0054*/ 	.word	0x00000001
        /*0058*/ 	.word	0x00000001


	//----- nvinfo : EIATTR_CRS_STACK_SIZE
	.align		4
.L_1821:
        /*005c*/ 	.byte	0x04, 0x1e
        /*005e*/ 	.short	(.L_1823 - .L_1822)
.L_1822:
        /*0060*/ 	.word	0x00000000


	//----- nvinfo : EIATTR_CBANK_PARAM_SIZE
	.align		4
.L_1823:
        /*0064*/ 	.byte	0x03, 0x19
        /*0066*/ 	.short	0x0070


	//----- nvinfo : EIATTR_PARAM_CBANK
	.align		4
        /*0068*/ 	.byte	0x04, 0x0a
        /*006a*/ 	.short	(.L_1825 - .L_1824)
	.align		4
.L_1824:
        /*006c*/ 	.word	index@(.nv.constant0._ZN3cub17CUB_300001_SM_9006detail8for_each13static_kernelINS2_12policy_hub_t12policy_500_tElNS2_12op_wrapper_tIlZZZZZN2at6native36add_out_dense_sparse_compressed_cudaERNS7_6TensorERKS9_SC_RKN3c106ScalarEENKUlvE_clEvENKUlvE2_clEvENKUlvE_clEvENKUlvE0_clEvEUllE_N6thrust23THRUST_300001_SM_900_NS17counting_iteratorIlNSN_11use_defaultESP_SP_EEEEEEvT0_T1_)
        /*0070*/ 	.short	0x0210
        /*0072*/ 	.short	0x0070


	//----- nvinfo : EIATTR_SW_WAR
	.align		4
.L_1825:
        /*0074*/ 	.byte	0x04, 0x36
        /*0076*/ 	.short	(.L_1827 - .L_1826)
.L_1826:
        /*0078*/ 	.word	0x00000008
.L_1827:


//--------------------- .nv.info._ZN3cub17CUB_300001_SM_9006detail8for_each13static_kernelINS2_12policy_hub_t12policy_500_tElNS2_12op_wrapper_tIlZZZZZN2at6native36add_out_dense_sparse_compressed_cudaERNS7_6TensorERKS9_SC_RKN3c106ScalarEENKUlvE_clEvENKUlvE2_clEvENKUlvE_clEvENKUlvE_clEvEUllE_N6thrust23THRUST_300001_SM_900_NS17counting_iteratorIlNSN_11use_defaultESP_SP_EEEEEEvT0_T1_ --------------------------
	.section	.nv.info._ZN3cub17CUB_300001_SM_9006detail8for_each13static_kernelINS2_12policy_hub_t12policy_500_tElNS2_12op_wrapper_tIlZZZZZN2at6native36add_out_dense_sparse_compressed_cudaERNS7_6TensorERKS9_SC_RKN3c106ScalarEENKUlvE_clEvENKUlvE2_clEvENKUlvE_clEvENKUlvE_clEvEUllE_N6thrust23THRUST_300001_SM_900_NS17counting_iteratorIlNSN_11use_defaultESP_SP_EEEEEEvT0_T1_,"",@"SHT_CUDA_INFO"
	.sectionflags	@""
	.align	4


	//----- nvinfo : EIATTR_CUDA_API_VERSION
	.align		4
        /*0000*/ 	.byte	0x04, 0x37
        /*0002*/ 	.short	(.L_1829 - .L_1828)
.L_1828:
        /*0004*/ 	.word	0x00000082


	//----- nvinfo : EIATTR_KPARAM_INFO
	.align		4
.L_1829:
        /*0008*/ 	.byte	0x04, 0x17
        /*000a*/ 	.short	(.L_1831 - .L_1830)
.L_1830:
        /*000c*/ 	.word	0x00000000
        /*0010*/ 	.short	0x0001
        /*0012*/ 	.short	0x0008
        /*0014*/ 	.byte	0x00, 0xf0, 0xa1, 0x01


	//----- nvinfo : EIATTR_KPARAM_INFO
	.align		4
.L_1831:
        /*0018*/ 	.byte	0x04, 0x17
        /*001a*/ 	.short	(.L_1833 - .L_1832)
.L_1832:
        /*001c*/ 	.word	0x00000000
        /*0020*/ 	.short	0x0000
        /*0022*/ 	.short	0x0000
        /*0024*/ 	.byte	0x00, 0xf0, 0x21, 0x00


	//----- nvinfo : EIATTR_SPARSE_MMA_MASK
	.align		4
.L_1833:
        /*0028*/ 	.byte	0x03, 0x50
        /*002a*/ 	.short	0x0000


	//----- nvinfo : EIATTR_MAXREG_COUNT
	.align		4
        /*002c*/ 	.byte	0x03, 0x1b
        /*002e*/ 	.short	0x00ff


	//----- nvinfo : EIATTR_ANNOTATIONS
	.align		4
        /*0030*/ 	.byte	0x04, 0x55
        /*0032*/ 	.short	(.L_1835 - .L_1834)


	//   ....[0]....
.L_1834:
        /*0034*/ 	.word	0x00000001
        /*0038*/ 	.byte	0x60, 0x04, 0x00, 0x00, 0x01, 0x00, 0x00, 0x00, 0x50, 0x06, 0x00, 0x00, 0x01, 0x00, 0x00, 0x00
        /*0048*/ 	.byte	0x70, 0x06, 0x00, 0x00, 0x01, 0x00, 0x00, 0x00, 0x80, 0x06, 0x00, 0x00, 0x01, 0x00, 0x00, 0x00
        /*0058*/ 	.byte	0xf0, 0x06, 0x00, 0x00, 0x01, 0x00, 0x00, 0x00, 0xc0, 0x07, 0x00, 0x00, 0x01, 0x00, 0x00, 0x00
        /*0068*/ 	.byte	0xd0, 0x07, 0x00, 0x00, 0x01, 0x00, 0x00, 0x00, 0xe0, 0x07, 0x00, 0x00, 0x01, 0x00, 0x00, 0x00
        /*0078*/ 	.byte	0x10, 0x10, 0x00, 0x00, 0x01, 0x00, 0x00, 0x00, 0x50, 0x11, 0x00, 0x00, 0x01, 0x00, 0x00, 0x00
        /*0088*/ 	.byte	0x50, 0x2a, 0x00, 0x00, 0x01, 0x00, 0x00, 0x00, 0x80, 0x2a, 0x00, 0x00, 0x01, 0x00, 0x00, 0x00
        /*0098*/ 	.byte	0xb0, 0x2a, 0x00, 0x00, 0x01, 0x00, 0x00, 0x00, 0xd0, 0x2b, 0x00, 0x00


	//----- nvinfo : EIATTR_MERCURY_ISA_VERSION
	.align		4
.L_1835:
        /*00a4*/ 	.byte	0x03, 0x5f
        /*00a6*/ 	.short	0x0101


	//----- nvinfo : EIATTR_EXIT_INSTR_OFFSETS
	.align		4
        /*00a8*/ 	.byte	0x04, 0x1c
        /*00aa*/ 	.short	(.L_1837 - .L_1836)


	//   ....[0]....
.L_1836:
        /*00ac*/ 	.word	0x00000110


	//   ....[1]....
        /*00b0*/ 	.word	0x00000f80


	//   ....[2]....
        /*00b4*/ 	.word	0x00001c90


	//   ....[3]....
        /*00b8*/ 	.word	0x00001d00


	//   ....[4]....
        /*00bc*/ 	.word	0x000037b0


	//----- nvinfo : EIATTR_MAX_THREADS
	.align		4
.L_1837:
        /*00c0*/ 	.byte	0x04, 0x05
        /*00c2*/ 	.short	(.L_1839 - .L_1838)
.L_1838:
        /*00c4*/ 	.word	0x00000100
        /*00c8*/ 	.word	0x00000001
        /*00cc*/ 	.word	0x00000001


	//----- nvinfo : EIATTR_CRS_STACK_SIZE
	.align		4
.L_1839:
        /*00d0*/ 	.byte	0x04, 0x1e
        /*00d2*/ 	.short	(.L_1841 - .L_1840)
.L_1840:
        /*00d4*/ 	.word	0x00000000


	//----- nvinfo : EIATTR_CBANK_PARAM_SIZE
	.align		4
.L_1841:
        /*00d8*/ 	.byte	0x03, 0x19
        /*00da*/ 	.short	0x0070


	//----- nvinfo : EIATTR_PARAM_CBANK
	.align		4
        /*00dc*/ 	.byte	0x04, 0x0a
        /*00de*/ 	.short	(.L_1843 - .L_1842)
	.align		4
.L_1842:
        /*00e0*/ 	.word	index@(.nv.constant0._ZN3cub17CUB_300001_SM_9006detail8for_each13static_kernelINS2_12policy_hub_t12policy_500_tElNS2_12op_wrapper_tIlZZZZZN2at6native36add_out_dense_sparse_compressed_cudaERNS7_6TensorERKS9_SC_RKN3c106ScalarEENKUlvE_clEvENKUlvE2_clEvENKUlvE_clEvENKUlvE_clEvEUllE_N6thrust23THRUST_300001_SM_900_NS17counting_iteratorIlNSN_11use_defaultESP_SP_EEEEEEvT0_T1_)
        /*00e4*/ 	.short	0x0210
        /*00e6*/ 	.short	0x0070


	//----- nvinfo : EIATTR_SW_WAR
	.align		4
.L_1843:
        /*00e8*/ 	.byte	0x04, 0x36
        /*00ea*/ 	.short	(.L_1845 - .L_1844)
.L_1844:
        /*00ec*/ 	.word	0x00000008
.L_1845:


//--------------------- .nv.info._ZN3cub17CUB_300001_SM_9006detail8for_each13static_kernelINS2_12policy_hub_t12policy_500_tElNS2_12op_wrapper_tIlZZZZZN2at6native36add_out_dense_sparse_compressed_cudaERNS7_6TensorERKS9_SC_RKN3c106ScalarEENKUlvE_clEvENKUlvE1_clEvENKUlvE_clEvENKUlvE0_clEvEUllE_N6thrust23THRUST_300001_SM_900_NS17counting_iteratorIlNSN_11use_defaultESP_SP_EEEEEEvT0_T1_ --------------------------
	.section	.nv.info._ZN3cub17CUB_300001_SM_9006detail8for_each13static_kernelINS2_12policy_hub_t12policy_500_tElNS2_12op_wrapper_tIlZZZZZN2at6native36add_out_dense_sparse_compressed_cudaERNS7_6TensorERKS9_SC_RKN3c106ScalarEENKUlvE_clEvENKUlvE1_clEvENKUlvE_clEvENKUlvE0_clEvEUllE_N6thrust23THRUST_300001_SM_900_NS17counting_iteratorIlNSN_11use_defaultESP_SP_EEEEEEvT0_T1_,"",@"SHT_CUDA_INFO"
	.sectionflags	@""
	.align	4


	//----- nvinfo : EIATTR_CUDA_API_VERSION
	.align		4
        /*0000*/ 	.byte	0x04, 0x37
        /*0002*/ 	.short	(.L_1847 - .L_1846)
.L_1846:
        /*0004*/ 	.word	0x00000082


	//----- nvinfo : EIATTR_KPARAM_INFO
	.align		4
.L_1847:
        /*0008*/ 	.byte	0x04, 0x17
        /*000a*/ 	.short	(.L_1849 - .L_1848)
.L_1848:
        /*000c*/ 	.word	0x00000000
        /*0010*/ 	.short	0x0001
        /*0012*/ 	.short	0x0008
        /*0014*/ 	.byte	0x00, 0xf0, 0xa1, 0x01


	//----- nvinfo : EIATTR_KPARAM_INFO
	.align		4
.L_1849:
        /*0018*/ 	.byte	0x04, 0x17
        /*001a*/ 	.short	(.L_1851 - .L_1850)
.L_1850:
        /*001c*/ 	.word	0x00000000
        /*0020*/ 	.short	0x0000
        /*0022*/ 	.short	0x0000
        /*0024*/ 	.byte	0x00, 0xf0, 0x21, 0x00


	//----- nvinfo : EIATTR_SPARSE_MMA_MASK
	.align		4
.L_1851:
        /*0028*/ 	.byte	0x03, 0x50
        /*002a*/ 	.short	0x0000


	//----- nvinfo : EIATTR_MAXREG_COUNT
	.align		4
        /*002c*/ 	.byte	0x03, 0x1b
        /*002e*/ 	.short	0x00ff


	//----- nvinfo : EIATTR_MERCURY_ISA_VERSION
	.align		4
        /*0030*/ 	.byte	0x03, 0x5f
        /*0032*/ 	.short	0x0101


	//----- nvinfo : EIATTR_EXIT_INSTR_OFFSETS
	.align		4
        /*0034*/ 	.byte	0x04, 0x1c
        /*0036*/ 	.short	(.L_1853 - .L_1852)


	//   ....[0]....
.L_1852:
        /*0038*/ 	.word	0x000000f0


	//   ....[1]....
        /*003c*/ 	.word	0x00000e30


	//   ....[2]....
        /*0040*/ 	.word	0x00001a00


	//   ....[3]....
        /*0044*/ 	.word	0x00001a70


	//   ....[4]....
        /*0048*/ 	.word	0x00003300


	//----- nvinfo : EIATTR_MAX_THREADS
	.align		4
.L_1853:
        /*004c*/ 	.byte	0x04, 0x05
        /*004e*/ 	.short	(.L_1855 - .L_1854)
.L_1854:
        /*0050*/ 	.word	0x00000100
        /*0054*/ 	.word	0x00000001
        /*0058*/ 	.word	0x00000001


	//----- nvinfo : EIATTR_CRS_STACK_SIZE
	.align		4
.L_1855:
        /*005c*/ 	.byte	0x04, 0x1e
        /*005e*/ 	.short	(.L_1857 - .L_1856)
.L_1856:
        /*0060*/ 	.word	0x00000000


	//----- nvinfo : EIATTR_CBANK_PARAM_SIZE
	.align		4
.L_1857:
        /*0064*/ 	.byte	0x03, 0x19
        /*0066*/ 	.short	0x0070


	//----- nvinfo : EIATTR_PARAM_CBANK
	.align		4
        /*0068*/ 	.byte	0x04, 0x0a
        /*006a*/ 	.short	(.L_1859 - .L_1858)
	.align		4
.L_1858:
        /*006c*/ 	.word	index@(.nv.constant0._ZN3cub17CUB_300001_SM_9006detail8for_each13static_kernelINS2_12policy_hub_t12policy_500_tElNS2_12op_wrapper_tIlZZZZZN2at6native36add_out_dense_sparse_compressed_cudaERNS7_6TensorERKS9_SC_RKN3c106ScalarEENKUlvE_clEvENKUlvE1_clEvENKUlvE_clEvENKUlvE0_clEvEUllE_N6thrust23THRUST_300001_SM_900_NS17counting_iteratorIlNSN_11use_defaultESP_SP_EEEEEEvT0_T1_)
        /*0070*/ 	.short	0x0210
        /*0072*/ 	.short	0x0070


	//----- nvinfo : EIATTR_SW_WAR
	.align		4
.L_1859:
        /*0074*/ 	.byte	0x04, 0x36
        /*0076*/ 	.short	(.L_1861 - .L_1860)
.L_1860:
        /*0078*/ 	.word	0x00000008
.L_1861:


//--------------------- .nv.info._ZN3cub17CUB_300001_SM_9006detail8for_each13static_kernelINS2_12policy_hub_t12policy_500_tElNS2_12op_wrapper_tIlZZZZZN2at6native36add_out_dense_sparse_compressed_cudaERNS7_6TensorERKS9_SC_RKN3c106ScalarEENKUlvE_clEvENKUlvE1_clEvENKUlvE_clEvENKUlvE_clEvEUllE_N6thrust23THRUST_300001_SM_900_NS17counting_iteratorIlNSN_11use_defaultESP_SP_EEEEEEvT0_T1_ --------------------------
	.section	.nv.info._ZN3cub17CUB_300001_SM_9006detail8for_each13static_kernelINS2_12policy_hub_t12policy_500_tElNS2_12op_wrapper_tIlZZZZZN2at6native36add_out_dense_sparse_compressed_cudaERNS7_6TensorERKS9_SC_RKN3c106ScalarEENKUlvE_clEvENKUlvE1_clEvENKUlvE_clEvENKUlvE_clEvEUllE_N6thrust23THRUST_300001_SM_900_NS17counting_iteratorIlNSN_11use_defaultESP_SP_EEEEEEvT0_T1_,"",@"SHT_CUDA_INFO"
	.sectionflags	@""
	.align	4


	//----- nvinfo : EIATTR_CUDA_API_VERSION
	.align		4
        /*0000*/ 	.byte	0x04, 0x37
        /*0002*/ 	.short	(.L_1863 - .L_1862)
.L_1862:
        /*0004*/ 	.word	0x00000082


	//----- nvinfo : EIATTR_KPARAM_INFO
	.align		4
.L_1863:
        /*0008*/ 	.byte	0x04, 0x17
        /*000a*/ 	.short	(.L_1865 - .L_1864)
.L_1864:
        /*000c*/ 	.word	0x00000000
        /*0010*/ 	.short	0x0001
        /*0012*/ 	.short	0x0008
        /*0014*/ 	.byte	0x00, 0xf0, 0xa1, 0x01


	//----- nvinfo : EIATTR_KPARAM_INFO
	.align		4
.L_1865:
        /*0018*/ 	.byte	0x04, 0x17
        /*001a*/ 	.short	(.L_1867 - .L_1866)
.L_1866:
        /*001c*/ 	.word	0x00000000
        /*0020*/ 	.short	0x0000
        /*0022*/ 	.short	0x0000
        /*0024*/ 	.byte	0x00, 0xf0, 0x21, 0x00


	//----- nvinfo : EIATTR_SPARSE_MMA_MASK
	.align		4
.L_1867:
        /*0028*/ 	.byte	0x03, 0x50
        /*002a*/ 	.short	0x0000


	//----- nvinfo : EIATTR_MAXREG_COUNT
	.align		4
        /*002c*/ 	.byte	0x03, 0x1b
        /*002e*/ 	.short	0x00ff


	//----- nvinfo : EIATTR_MERCURY_ISA_VERSION
	.align		4
        /*0030*/ 	.byte	0x03, 0x5f
        /*0032*/ 	.short	0x0101


	//----- nvinfo : EIATTR_EXIT_INSTR_OFFSETS
	.align		4
        /*0034*/ 	.byte	0x04, 0x1c
        /*0036*/ 	.short	(.L_1869 - .L_1868)


	//   ....[0]....
.L_1868:
        /*0038*/ 	.word	0x00000100


	//   ....[1]....
        /*003c*/ 	.word	0x00000d30


	//   ....[2]....
        /*0040*/ 	.word	0x00001890


	//   ....[3]....
        /*0044*/ 	.word	0x00001900


	//   ....[4]....
        /*0048*/ 	.word	0x00002fc0


	//----- nvinfo : EIATTR_MAX_THREADS
	.align		4
.L_1869:
        /*004c*/ 	.byte	0x04, 0x05
        /*004e*/ 	.short	(.L_1871 - .L_1870)
.L_1870:
        /*0050*/ 	.word	0x00000100
        /*0054*/ 	.word	0x00000001
        /*0058*/ 	.word	0x00000001


	//----- nvinfo : EIATTR_CRS_STACK_SIZE
	.align		4
.L_1871:
        /*005c*/ 	.byte	0x04, 0x1e
        /*005e*/ 	.short	(.L_1873 - .L_1872)
.L_1872:
        /*0060*/ 	.word	0x00000000


	//----- nvinfo : EIATTR_CBANK_PARAM_SIZE
	.align		4
.L_1873:
        /*0064*/ 	.byte	0x03, 0x19
        /*0066*/ 	.short	0x0070


	//----- nvinfo : EIATTR_PARAM_CBANK
	.align		4
        /*0068*/ 	.byte	0x04, 0x0a
        /*006a*/ 	.short	(.L_1875 - .L_1874)
	.align		4
.L_1874:
        /*006c*/ 	.word	index@(.nv.constant0._ZN3cub17CUB_300001_SM_9006detail8for_each13static_kernelINS2_12policy_hub_t12policy_500_tElNS2_12op_wrapper_tIlZZZZZN2at6native36add_out_dense_sparse_compressed_cudaERNS7_6TensorERKS9_SC_RKN3c106ScalarEENKUlvE_clEvENKUlvE1_clEvENKUlvE_clEvENKUlvE_clEvEUllE_N6thrust23THRUST_300001_SM_900_NS17counting_iteratorIlNSN_11use_defaultESP_SP_EEEEEEvT0_T1_)
        /*0070*/ 	.short	0x0210
        /*0072*/ 	.short	0x0070


	//----- nvinfo : EIATTR_SW_WAR
	.align		4
.L_1875:
        /*0074*/ 	.byte	0x04, 0x36
        /*0076*/ 	.short	(.L_1877 - .L_1876)
.L_1876:
        /*0078*/ 	.word	0x00000008
.L_1877:


//--------------------- .nv.info._ZN3cub17CUB_300001_SM_9006detail8for_each13static_kernelINS2_12policy_hub_t12policy_500_tElNS2_12op_wrapper_tIlZZZZZN2at6native36add_out_dense_sparse_compressed_cudaERNS7_6TensorERKS9_SC_RKN3c106ScalarEENKUlvE_clEvENKUlvE0_clEvENKUlvE_clEvENKUlvE0_clEvEUllE_N6thrust23THRUST_300001_SM_900_NS17counting_iteratorIlNSN_11use_defaultESP_SP_EEEEEEvT0_T1_ --------------------------
	.section	.nv.info._ZN3cub17CUB_300001_SM_9006detail8for_each13static_kernelINS2_12policy_hub_t12policy_500_tElNS2_12op_wrapper_tIlZZZZZN2at6native36add_out_dense_sparse_compressed_cudaERNS7_6TensorERKS9_SC_RKN3c106ScalarEENKUlvE_clEvENKUlvE0_clEvENKUlvE_clEvENKUlvE0_clEvEUllE_N6thrust23THRUST_300001_SM_900_NS17counting_iteratorIlNSN_11use_defaultESP_SP_EEEEEEvT0_T1_,"",@"SHT_CUDA_INFO"
	.sectionflags	@""
	.align	4


	//----- nvinfo : EIATTR_CUDA_API_VERSION
	.align		4
        /*0000*/ 	.byte	0x04, 0x37
        /*0002*/ 	.short	(.L_1879 - .L_1878)
.L_1878:
        /*0004*/ 	.word	0x00000082


	//----- nvinfo : EIATTR_KPARAM_INFO
	.align		4
.L_1879:
        /*0008*/ 	.byte	0x04, 0x17
        /*000a*/ 	.short	(.L_1881 - .L_1880)
.L_1880:
        /*000c*/ 	.word	0x00000000
        /*0010*/ 	.short	0x0001
        /*0012*/ 	.short	0x0008
        /*0014*/ 	.byte	0x00, 0xf0, 0xa1, 0x01


	//----- nvinfo : EIATTR_KPARAM_INFO
	.align		4
.L_1881:
        /*0018*/ 	.byte	0x04, 0x17
        /*001a*/ 	.short	(.L_1883 - .L_1882)
.L_1882:
        /*001c*/ 	.word	0x00000000
        /*0020*/ 	.short	0x0000
        /*0022*/ 	.short	0x0000
        /*0024*/ 	.byte	0x00, 0xf0, 0x21, 0x00


	//----- nvinfo : EIATTR_SPARSE_MMA_MASK
	.align		4
.L_1883:
        /*0028*/ 	.byte	0x03, 0x50
        /*002a*/ 	.short	0x0000


	//----- nvinfo : EIATTR_MAXREG_COUNT
	.align		4
        /*002c*/ 	.byte	0x03, 0x1b
        /*002e*/ 	.short	0x00ff


	//----- nvinfo : EIATTR_MERCURY_ISA_VERSION
	.align		4
        /*0030*/ 	.byte	0x03, 0x5f
        /*0032*/ 	.short	0x0101


	//----- nvinfo : EIATTR_EXIT_INSTR_OFFSETS
	.align		4
        /*0034*/ 	.byte	0x04, 0x1c
        /*0036*/ 	.short	(.L_1885 - .L_1884)


	//   ....[0]....
.L_1884:
        /*0038*/ 	.word	0x00000100


	//   ....[1]....
        /*003c*/ 	.word	0x00000d70


	//   ....[2]....
        /*0040*/ 	.word	0x000018b0


	//   ....[3]....
        /*0044*/ 	.word	0x00001920


	//   ....[4]....
        /*0048*/ 	.word	0x00003070


	//----- nvinfo : EIATTR_MAX_THREADS
	.align		4
.L_1885:
        /*004c*/ 	.byte	0x04, 0x05
        /*004e*/ 	.short	(.L_1887 - .L_1886)
.L_1886:
        /*0050*/ 	.word	0x00000100
        /*0054*/ 	.word	0x00000001
        /*0058*/ 	.word	0x00000001


	//----- nvinfo : EIATTR_CRS_STACK_SIZE
	.align		4
.L_1887:
        /*005c*/ 	.byte	0x04, 0x1e
        /*005e*/ 	.short	(.L_1889 - .L_1888)
.L_1888:
        /*0060*/ 	.word	0x00000000


	//----- nvinfo : EIATTR_CBANK_PARAM_SIZE
	.align		4
.L_1889:
        /*0064*/ 	.byte	0x03, 0x19
        /*0066*/ 	.short	0x0070


	//----- nvinfo : EIATTR_PARAM_CBANK
	.align		4
        /*0068*/ 	.byte	0x04, 0x0a
        /*006a*/ 	.short	(.L_1891 - .L_1890)
	.align		4
.L_1890:
        /*006c*/ 	.word	index@(.nv.constant0._ZN3cub17CUB_300001_SM_9006detail8for_each13static_kernelINS2_12policy_hub_t12policy_500_tElNS2_12op_wrapper_tIlZZZZZN2at6native36add_out_dense_sparse_compressed_cudaERNS7_6TensorERKS9_SC_RKN3c106ScalarEENKUlvE_clEvENKUlvE0_clEvENKUlvE_clEvENKUlvE0_clEvEUllE_N6thrust23THRUST_300001_SM_900_NS17counting_iteratorIlNSN_11use_defaultESP_SP_EEEEEEvT0_T1_)
        /*0070*/ 	.short	0x0210
        /*0072*/ 	.short	0x0070


	//----- nvinfo : EIATTR_SW_WAR
	.align		4
.L_1891:
        /*0074*/ 	.byte	0x04, 0x36
        /*0076*/ 	.short	(.L_1893 - .L_1892)
.L_1892:
        /*0078*/ 	.word	0x00000008
.L_1893:


//--------------------- .nv.info._ZN3cub17CUB_300001_SM_9006detail8for_each13static_kernelINS2_12policy_hub_t12policy_500_tElNS2_12op_wrapper_tIlZZZZZN2at6native36add_out_dense_sparse_compressed_cudaERNS7_6TensorERKS9_SC_RKN3c106ScalarEENKUlvE_clEvENKUlvE0_clEvENKUlvE_clEvENKUlvE_clEvEUllE_N6thrust23THRUST_300001_SM_900_NS17counting_iteratorIlNSN_11use_defaultESP_SP_EEEEEEvT0_T1_ --------------------------
	.section	.nv.info._ZN3cub17CUB_300001_SM_9006detail8for_each13static_kernelINS2_12policy_hub_t12policy_500_tElNS2_12op_wrapper_tIlZZZZZN2at6native36add_out_dense_sparse_compressed_cudaERNS7_6TensorERKS9_SC_RKN3c106ScalarEENKUlvE_clEvENKUlvE0_clEvENKUlvE_clEvENKUlvE_clEvEUllE_N6thrust23THRUST_300001_SM_900_NS17counting_iteratorIlNSN_11use_defaultESP_SP_EEEEEEvT0_T1_,"",@"SHT_CUDA_INFO"
	.sectionflags	@""
	.align	4


	//----- nvinfo : EIATTR_CUDA_API_VERSION
	.align		4
        /*0000*/ 	.byte	0x04, 0x37
        /*0002*/ 	.short	(.L_1895 - .L_1894)
.L_1894:
        /*0004*/ 	.word	0x00000082


	//----- nvinfo : EIATTR_KPARAM_INFO
	.align		4
.L_1895:
        /*0008*/ 	.byte	0x04, 0x17
        /*000a*/ 	.short	(.L_1897 - .L_1896)
.L_1896:
        /*000c*/ 	.word	0x00000000
        /*0010*/ 	.short	0x0001
        /*0012*/ 	.short	0x0008
        /*0014*/ 	.byte	0x00, 0xf0, 0xa1, 0x01


	//----- nvinfo : EIATTR_KPARAM_INFO
	.align		4
.L_1897:
        /*0018*/ 	.byte	0x04, 0x17
        /*001a*/ 	.short	(.L_1899 - .L_1898)
.L_1898:
        /*001c*/ 	.word	0x00000000
        /*0020*/ 	.short	0x0000
        /*0022*/ 	.short	0x0000
        /*0024*/ 	.byte	0x00, 0xf0, 0x21, 0x00


	//----- nvinfo : EIATTR_SPARSE_MMA_MASK
	.align		4
.L_1899:
        /*0028*/ 	.byte	0x03, 0x50
        /*002a*/ 	.short	0x0000


	//----- nvinfo : EIATTR_MAXREG_COUNT
	.align		4
        /*002c*/ 	.byte	0x03, 0x1b
        /*002e*/ 	.short	0x00ff


	//----- nvinfo : EIATTR_MERCURY_ISA_VERSION
	.align		4
        /*0030*/ 	.byte	0x03, 0x5f
        /*0032*/ 	.short	0x0101


	//----- nvinfo : EIATTR_EXIT_INSTR_OFFSETS
	.align		4
        /*0034*/ 	.byte	0x04, 0x1c
        /*0036*/ 	.short	(.L_1901 - .L_1900)


	//   ....[0]....
.L_1900:
        /*0038*/ 	.word	0x00000100


	//   ....[1]....
        /*003c*/ 	.word	0x00000ca0


	//   ....[2]....
        /*0040*/ 	.word	0x00001760


	//   ....[3]....
        /*0044*/ 	.word	0x000017d0


	//   ....[4]....
        /*0048*/ 	.word	0x00002e10


	//----- nvinfo : EIATTR_MAX_THREADS
	.align		4
.L_1901:
        /*004c*/ 	.byte	0x04, 0x05
        /*004e*/ 	.short	(.L_1903 - .L_1902)
.L_1902:
        /*0050*/ 	.word	0x00000100
        /*0054*/ 	.word	0x00000001
        /*0058*/ 	.word	0x00000001


	//----- nvinfo : EIATTR_CRS_STACK_SIZE
	.align		4
.L_1903:
        /*005c*/ 	.byte	0x04, 0x1e
        /*005e*/ 	.short	(.L_1905 - .L_1904)
.L_1904:
        /*0060*/ 	.word	0x00000000


	//----- nvinfo : EIATTR_CBANK_PARAM_SIZE
	.align		4
.L_1905:
        /*0064*/ 	.byte	0x03, 0x19
        /*0066*/ 	.short	0x0070


	//----- nvinfo : EIATTR_PARAM_CBANK
	.align		4
        /*0068*/ 	.byte	0x04, 0x0a
        /*006a*/ 	.short	(.L_1907 - .L_1906)
	.align		4
.L_1906:
        /*006c*/ 	.word	index@(.nv.constant0._ZN3cub17CUB_300001_SM_9006detail8for_each13static_kernelINS2_12policy_hub_t12policy_500_tElNS2_12op_wrapper_tIlZZZZZN2at6native36add_out_dense_sparse_compressed_cudaERNS7_6TensorERKS9_SC_RKN3c106ScalarEENKUlvE_clEvENKUlvE0_clEvENKUlvE_clEvENKUlvE_clEvEUllE_N6thrust23THRUST_300001_SM_900_NS17counting_iteratorIlNSN_11use_defaultESP_SP_EEEEEEvT0_T1_)
        /*0070*/ 	.short	0x0210
        /*0072*/ 	.short	0x0070


	//----- nvinfo : EIATTR_SW_WAR
	.align		4
.L_1907:
        /*0074*/ 	.byte	0x04, 0x36
        /*0076*/ 	.short	(.L_1909 - .L_1908)
.L_1908:
        /*0078*/ 	.word	0x00000008
.L_1909:


//--------------------- .nv.info._ZN3cub17CUB_300001_SM_9006detail8for_each13static_kernelINS2_12policy_hub_t12policy_500_tElNS2_12op_wrapper_tIlZZZZZN2at6native36add_out_dense_sparse_compressed_cudaERNS7_6TensorERKS9_SC_RKN3c106ScalarEENKUlvE_clEvENKUlvE_clEvENKUlvE_clEvENKUlvE0_clEvEUllE_N6thrust23THRUST_300001_SM_900_NS17counting_iteratorIlNSN_11use_defaultESP_SP_EEEEEEvT0_T1_ --------------------------
	.section	.nv.info._ZN3cub17CUB_300001_SM_9006detail8for_each13static_kernelINS2_12policy_hub_t12policy_500_tElNS2_12op_wrapper_tIlZZZZZN2at6native36add_out_dense_sparse_compressed_cudaERNS7_6TensorERKS9_SC_RKN3c106ScalarEENKUlvE_clEvENKUlvE_clEvENKUlvE_clEvENKUlvE0_clEvEUllE_N6thrust23THRUST_300001_SM_900_NS17counting_iteratorIlNSN_11use_defaultESP_SP_EEEEEEvT0_T1_,"",@"SHT_CUDA_INFO"
	.sectionflags	@""
	.align	4


	//----- nvinfo : EIATTR_CUDA_API_VERSION
	.align		4
        /*0000*/ 	.byte	0x04, 0x37
        /*0002*/ 	.short	(.L_1911 - .L_1910)
.L_1910:
        /*0004*/ 	.word	0x00000082


	//----- nvinfo : EIATTR_KPARAM_INFO
	.align		4
.L_1911:
        /*0008*/ 	.byte	0x04, 0x17
        /*000a*/ 	.short	(.L_1913 - .L_1912)
.L_1912:
        /*000c*/ 	.word	0x00000000
        /*0010*/ 	.short	0x0001
        /*0012*/ 	.short	0x0008
        /*0014*/ 	.byte	0x00, 0xf0, 0xa1, 0x01


	//----- nvinfo : EIATTR_KPARAM_INFO
	.align		4
.L_1913:
        /*0018*/ 	.byte	0x04, 0x17
        /*001a*/ 	.short	(.L_1915 - .L_1914)
.L_1914:
        /*001c*/ 	.word	0x00000000
        /*0020*/ 	.short	0x0000
        /*0022*/ 	.short	0x0000
        /*0024*/ 	.byte	0x00, 0xf0, 0x21, 0x00


	//----- nvinfo : EIATTR_SPARSE_MMA_MASK
	.align		4
.L_1915:
        /*0028*/ 	.byte	0x03, 0x50
        /*002a*/ 	.short	0x0000


	//----- nvinfo : EIATTR_MAXREG_COUNT
	.align		4
        /*002c*/ 	.byte	0x03, 0x1b
        /*002e*/ 	.short	0x00ff


	//----- nvinfo : EIATTR_MERCURY_ISA_VERSION
	.align		4
        /*0030*/ 	.byte	0x03, 0x5f
        /*0032*/ 	.short	0x0101


	//----- nvinfo : EIATTR_EXIT_INSTR_OFFSETS
	.align		4
        /*0034*/ 	.byte	0x04, 0x1c
        /*0036*/ 	.short	(.L_1917 - .L_1916)


	//   ....[0]....
.L_1916:
        /*0038*/ 	.word	0x00000100


	//   ....[1]....
        /*003c*/ 	.word	0x00000d70


	//   ....[2]....
        /*0040*/ 	.word	0x000018b0


	//   ....[3]....
        /*0044*/ 	.word	0x00001920


	//   ....[4]....
        /*0048*/ 	.word	0x00003070


	//----- nvinfo : EIATTR_MAX_THREADS
	.align		4
.L_1917:
        /*004c*/ 	.byte	0x04, 0x05
        /*004e*/ 	.short	(.L_1919 - .L_1918)
.L_1918:
        /*0050*/ 	.word	0x00000100
        /*0054*/ 	.word	0x00000001
        /*0058*/ 	.word	0x00000001


	//----- nvinfo : EIATTR_CRS_STACK_SIZE
	.align		4
.L_1919:
        /*005c*/ 	.byte	0x04, 0x1e
        /*005e*/ 	.short	(.L_1921 - .L_1920)
.L_1920:
        /*0060*/ 	.word	0x00000000


	//----- nvinfo : EIATTR_CBANK_PARAM_SIZE
	.align		4
.L_1921:
        /*0064*/ 	.byte	0x03, 0x19
        /*0066*/ 	.short	0x0070


	//----- nvinfo : EIATTR_PARAM_CBANK
	.align		4
        /*0068*/ 	.byte	0x04, 0x0a
        /*006a*/ 	.short	(.L_1923 - .L_1922)
	.align		4
.L_1922:
        /*006c*/ 	.word	index@(.nv.constant0._ZN3cub17CUB_300001_SM_9006detail8for_each13static_kernelINS2_12policy_hub_t12policy_500_tElNS2_12op_wrapper_tIlZZZZZN2at6native36add_out_dense_sparse_compressed_cudaERNS7_6TensorERKS9_SC_RKN3c106ScalarEENKUlvE_clEvENKUlvE_clEvENKUlvE_clEvENKUlvE0_clEvEUllE_N6thrust23THRUST_300001_SM_900_NS17counting_iteratorIlNSN_11use_defaultESP_SP_EEEEEEvT0_T1_)
        /*0070*/ 	.short	0x0210
        /*0072*/ 	.short	0x0070


	//----- nvinfo : EIATTR_SW_WAR
	.align		4
.L_1923:
        /*0074*/ 	.byte	0x04, 0x36
        /*0076*/ 	.short	(.L_1925 - .L_1924)
.L_1924:
        /*0078*/ 	.word	0x00000008
.L_1925:


//--------------------- .nv.info._ZN3cub17CUB_300001_SM_9006detail8for_each13static_kernelINS2_12policy_hub_t12policy_500_tElNS2_12op_wrapper_tIlZZZZZN2at6native36add_out_dense_sparse_compressed_cudaERNS7_6TensorERKS9_SC_RKN3c106ScalarEENKUlvE_clEvENKUlvE_clEvENKUlvE_clEvENKUlvE_clEvEUllE_N6thrust23THRUST_300001_SM_900_NS17counting_iteratorIlNSN_11use_defaultESP_SP_EEEEEEvT0_T1_ --------------------------
	.section	.nv.info._ZN3cub17CUB_300001_SM_9006detail8for_each13static_kernelINS2_12policy_hub_t12policy_500_tElNS2_12op_wrapper_tIlZZZZZN2at6native36add_out_dense_sparse_compressed_cudaERNS7_6TensorERKS9_SC_RKN3c106ScalarEENKUlvE_clEvENKUlvE_clEvENKUlvE_clEvENKUlvE_clEvEUllE_N6thrust23THRUST_300001_SM_900_NS17counting_iteratorIlNSN_11use_defaultESP_SP_EEEEEEvT0_T1_,"",@"SHT_CUDA_INFO"
	.sectionflags	@""
	.align	4


	//----- nvinfo : EIATTR_CUDA_API_VERSION
	.align		4
        /*0000*/ 	.byte	0x04, 0x37
        /*0002*/ 	.short	(.L_1927 - .L_1926)
.L_1926:
        /*0004*/ 	.word	0x00000082


	//----- nvinfo : EIATTR_KPARAM_INFO
	.align		4
.L_1927:
        /*0008*/ 	.byte	0x04, 0x17
        /*000a*/ 	.short	(.L_1929 - .L_1928)
.L_1928:
        /*000c*/ 	.word	0x00000000
        /*0010*/ 	.short	0x0001
        /*0012*/ 	.short	0x0008
        /*0014*/ 	.byte	0x00, 0xf0, 0xa1, 0x01


	//----- nvinfo : EIATTR_KPARAM_INFO
	.align		4
.L_1929:
        /*0018*/ 	.byte	0x04, 0x17
        /*001a*/ 	.short	(.L_1931 - .L_1930)
.L_1930:
        /*001c*/ 	.word	0x00000000
        /*0020*/ 	.short	0x0000
        /*0022*/ 	.short	0x0000
        /*0024*/ 	.byte	0x00, 0xf0, 0x21, 0x00


	//----- nvinfo : EIATTR_SPARSE_MMA_MASK
	.align		4
.L_1931:
        /*0028*/ 	.byte	0x03, 0x50
        /*002a*/ 	.short	0x0000


	//----- nvinfo : EIATTR_MAXREG_COUNT
	.align		4
        /*002c*/ 	.byte	0x03, 0x1b
        /*002e*/ 	.short	0x00ff


	//----- nvinfo : EIATTR_MERCURY_ISA_VERSION
	.align		4
        /*0030*/ 	.byte	0x03, 0x5f
        /*0032*/ 	.short	0x0101


	//----- nvinfo : EIATTR_EXIT_INSTR_OFFSETS
	.align		4
        /*0034*/ 	.byte	0x04, 0x1c
        /*0036*/ 	.short	(.L_1933 - .L_1932)


	//   ....[0]....
.L_1932:
        /*0038*/ 	.word	0x00000100


	//   ....[1]....
        /*003c*/ 	.word	0x00000ca0


	//   ....[2]....
        /*0040*/ 	.word	0x00001760


	//   ....[3]....
        /*0044*/ 	.word	0x000017d0


	//   ....[4]....
        /*0048*/ 	.word	0x00002e10


	//----- nvinfo : EIATTR_MAX_THREADS
	.align		4
.L_1933:
        /*004c*/ 	.byte	0x04, 0x05
        /*004e*/ 	.short	(.L_1935 - .L_1934)
.L_1934:
        /*0050*/ 	.word	0x00000100
        /*0054*/ 	.word	0x00000001
        /*0058*/ 	.word	0x00000001


	//----- nvinfo : EIATTR_CRS_STACK_SIZE
	.align		4
.L_1935:
        /*005c*/ 	.byte	0x04, 0x1e
        /*005e*/ 	.short	(.L_1937 - .L_1936)
.L_1936:
        /*0060*/ 	.word	0x00000000


	//----- nvinfo : EIATTR_CBANK_PARAM_SIZE
	.align		4
.L_1937:
        /*0064*/ 	.byte	0x03, 0x19
        /*0066*/ 	.short	0x0070


	//----- nvinfo : EIATTR_PARAM_CBANK
	.align		4
        /*0068*/ 	.byte	0x04, 0x0a
        /*006a*/ 	.short	(.L_1939 - .L_1938)
	.align		4
.L_1938:
        /*006c*/ 	.word	index@(.nv.constant0._ZN3cub17CUB_300001_SM_9006detail8for_each13static_kernelINS2_12policy_hub_t12policy_500_tElNS2_12op_wrapper_tIlZZZZZN2at6native36add_out_dense_sparse_compressed_cudaERNS7_6TensorERKS9_SC_RKN3c106ScalarEENKUlvE_clEvENKUlvE_clEvENKUlvE_clEvENKUlvE_clEvEUllE_N6thrust23THRUST_300001_SM_900_NS17counting_iteratorIlNSN_11use_defaultESP_SP_EEEEEEvT0_T1_)
        /*0070*/ 	.short	0x0210
        /*0072*/ 	.short	0x0070


	//----- nvinfo : EIATTR_SW_WAR
	.align		4
.L_1939:
        /*0074*/ 	.byte	0x04, 0x36
        /*0076*/ 	.short	(.L_1941 - .L_1940)
.L_1940:
        /*0078*/ 	.word	0x00000008
.L_1941:


//--------------------- .nv.info._ZN3cub17CUB_300001_SM_9006detail11EmptyKernelIvEEvv --------------------------
	.section	.nv.info._ZN3cub17CUB_300001_SM_9006detail11EmptyKernelIvEEvv,"",@"SHT_CUDA_INFO"
	.sectionflags	@""
	.align	4


	//----- nvinfo : EIATTR_CUDA_API_VERSION
	.align		4
        /*0000*/ 	.byte	0x04, 0x37
        /*0002*/ 	.short	(.L_1943 - .L_1942)
.L_1942:
        /*0004*/ 	.word	0x00000082


	//----- nvinfo : EIATTR_SPARSE_MMA_MASK
	.align		4
.L_1943:
        /*0008*/ 	.byte	0x03, 0x50
        /*000a*/ 	.short	0x0000


	//----- nvinfo : EIATTR_MAXREG_COUNT
	.align		4
        /*000c*/ 	.byte	0x03, 0x1b
        /*000e*/ 	.short	0x00ff


	//----- nvinfo : EIATTR_MERCURY_ISA_VERSION
	.align		4
        /*0010*/ 	.byte	0x03, 0x5f
        /*0012*/ 	.short	0x0101


	//----- nvinfo : EIATTR_EXIT_INSTR_OFFSETS
	.align		4
        /*0014*/ 	.byte	0x04, 0x1c
        /*0016*/ 	.short	(.L_1945 - .L_1944)


	//   ....[0]....
.L_1944:
        /*0018*/ 	.word	0x00000010


	//----- nvinfo : EIATTR_SW_WAR
	.align		4
.L_1945:
        /*001c*/ 	.byte	0x04, 0x36
        /*001e*/ 	.short	(.L_1947 - .L_1946)
.L_1946:
        /*0020*/ 	.word	0x00000008
.L_1947:


//--------------------- .nv.info._ZN2at6native55_GLOBAL__N__0955718d_22_SparseCsrTensorMath_cu_868dd54534reduce_sparse_csr_dim1_cuda_kernelIN3c108BFloat16ElNS1_14ReductionMulOpIS4_EEfEEvPT2_PKT_PKT0_SE_lT1_ --------------------------
	.section	.nv.info._ZN2at6native55_GLOBAL__N__0955718d_22_SparseCsrTensorMath_cu_868dd54534reduce_sparse_csr_dim1_cuda_kernelIN3c108BFloat16ElNS1_14ReductionMulOpIS4_EEfEEvPT2_PKT_PKT0_SE_lT1_,"",@"SHT_CUDA_INFO"
	.sectionflags	@""
	.align	4


	//----- nvinfo : EIATTR_CUDA_API_VERSION
	.align		4
        /*0000*/ 	.byte	0x04, 0x37
        /*0002*/ 	.short	(.L_1949 - .L_1948)
.L_1948:
        /*0004*/ 	.word	0x00000082


	//----- nvinfo : EIATTR_KPARAM_INFO
	.align		4
.L_1949:
        /*0008*/ 	.byte	0x04, 0x17
        /*000a*/ 	.short	(.L_1951 - .L_1950)
.L_1950:
        /*000c*/ 	.word	0x00000000
        /*0010*/ 	.short	0x0005
        /*0012*/ 	.short	0x0028
        /*0014*/ 	.byte	0x00, 0xf0, 0x05, 0x00


	//----- nvinfo : EIATTR_KPARAM_INFO
	.align		4
.L_1951:
        /*0018*/ 	.byte	0x04, 0x17
        /*001a*/ 	.short	(.L_1953 - .L_1952)
.L_1952:
        /*001c*/ 	.word	0x00000000
        /*0020*/ 	.short	0x0004
        /*0022*/ 	.short	0x0020
        /*0024*/ 	.byte	0x00, 0xf0, 0x21, 0x00


	//----- nvinfo : EIATTR_KPARAM_INFO
	.align		4
.L_1953:
        /*0028*/ 	.byte	0x04, 0x17
        /*002a*/ 	.short	(.L_1955 - .L_1954)
.L_1954:
        /*002c*/ 	.word	0x00000000
        /*0030*/ 	.short	0x0003
        /*0032*/ 	.short	0x0018
        /*0034*/ 	.byte	0x00, 0xf0, 0x21, 0x00


	//----- nvinfo : EIATTR_KPARAM_INFO
	.align		4
.L_1955:
        /*0038*/ 	.byte	0x04, 0x17
        /*003a*/ 	.short	(.L_1957 - .L_1956)
.L_1956:
        /*003c*/ 	.word	0x00000000
        /*0040*/ 	.short	0x0002
        /*0042*/ 	.short	0x0010
        /*0044*/ 	.byte	0x00, 0xf0, 0x21, 0x00


	//----- nvinfo : EIATTR_KPARAM_INFO
	.align		4
.L_1957:
        /*0048*/ 	.byte	0x04, 0x17
        /*004a*/ 	.short	(.L_1959 - .L_1958)
.L_1958:
        /*004c*/ 	.word	0x00000000
        /*0050*/ 	.short	0x0001
        /*0052*/ 	.short	0x0008
        /*0054*/ 	.byte	0x00, 0xf0, 0x21, 0x00


	//----- nvinfo : EIATTR_KPARAM_INFO
	.align		4
.L_1959:
        /*0058*/ 	.byte	0x04, 0x17
        /*005a*/ 	.short	(.L_1961 - .L_1960)
.L_1960:
        /*005c*/ 	.word	0x00000000
        /*0060*/ 	.short	0x0000
        /*0062*/ 	.short	0x0000
        /*0064*/ 	.byte	0x00, 0xf0, 0x21, 0x00


	//----- nvinfo : EIATTR_SPARSE_MMA_MASK
	.align		4
.L_1961:
        /*0068*/ 	.byte	0x03, 0x50
        /*006a*/ 	.short	0x0000


	//----- nvinfo : EIATTR_MAXREG_COUNT
	.align		4
        /*006c*/ 	.byte	0x03, 0x1b
        /*006e*/ 	.short	0x00ff


	//----- nvinfo : EIATTR_MERCURY_ISA_VERSION
	.align		4
        /*0070*/ 	.byte	0x03, 0x5f
        /*0072*/ 	.short	0x0101


	//----- nvinfo : EIATTR_EXIT_INSTR_OFFSETS
	.align		4
        /*0074*/ 	.byte	0x04, 0x1c
        /*0076*/ 	.short	(.L_1963 - .L_1962)


	//   ....[0]....
.L_1962:
        /*0078*/ 	.word	0x00000080


	//   ....[1]....
        /*007c*/ 	.word	0x00000130


	//   ....[2]....
        /*0080*/ 	.word	0x000016f0


	//----- nvinfo : EIATTR_CRS_STACK_SIZE
	.align		4
.L_1963:
        /*0084*/ 	.byte	0x04, 0x1e
        /*0086*/ 	.short	(.L_1965 - .L_1964)
.L_1964:
        /*0088*/ 	.word	0x00000000


	//----- nvinfo : EIATTR_CBANK_PARAM_SIZE
	.align		4
.L_1965:
        /*008c*/ 	.byte	0x03, 0x19
        /*008e*/ 	.short	0x0029


	//----- nvinfo : EIATTR_PARAM_CBANK
	.align		4
        /*0090*/ 	.byte	0x04, 0x0a
        /*0092*/ 	.short	(.L_1967 - .L_1966)
	.align		4
.L_1966:
        /*0094*/ 	.word	index@(.nv.constant0._ZN2at6native55_GLOBAL__N__0955718d_22_SparseCsrTensorMath_cu_868dd54534reduce_sparse_csr_dim1_cuda_kernelIN3c108BFloat16ElNS1_14ReductionMulOpIS4_EEfEEvPT2_PKT_PKT0_SE_lT1_)
        /*0098*/ 	.short	0x0210
        /*009a*/ 	.short	0x0029


	//----- nvinfo : EIATTR_SW_WAR
	.align		4
.L_1967:
        /*009c*/ 	.byte	0x04, 0x36
        /*009e*/ 	.short	(.L_1969 - .L_1968)
.L_1968:
        /*00a0*/ 	.word	0x00000008
.L_1969:


//--------------------- .nv.info._ZN2at6native55_GLOBAL__N__0955718d_22_SparseCsrTensorMath_cu_868dd54534reduce_sparse_csr_dim1_cuda_kernelIN3c108BFloat16EiNS1_14ReductionMulOpIS4_EEfEEvPT2_PKT_PKT0_SE_lT1_ --------------------------
	.section	.nv.info._ZN2at6native55_GLOBAL__N__0955718d_22_SparseCsrTensorMath_cu_868dd54534reduce_sparse_csr_dim1_cuda_kernelIN3c108BFloat16EiNS1_14ReductionMulOpIS4_EEfEEvPT2_PKT_PKT0_SE_lT1_,"",@"SHT_CUDA_INFO"
	.sectionflags	@""
	.align	4


	//----- nvinfo : EIATTR_CUDA_API_VERSION
	.align		4
        /*0000*/ 	.byte	0x04, 0x37
        /*0002*/ 	.short	(.L_1971 - .L_1970)
.L_1970:
        /*0004*/ 	.word	0x00000082


	//----- nvinfo : EIATTR_KPARAM_INFO
	.align		4
.L_1971:
        /*0008*/ 	.byte	0x04, 0x17
        /*000a*/ 	.short	(.L_1973 - .L_1972)
.L_1972:
        /*000c*/ 	.word	0x00000000
        /*0010*/ 	.short	0x0005
        /*0012*/ 	.short	0x0028
        /*0014*/ 	.byte	0x00, 0xf0, 0x05, 0x00


	//----- nvinfo : EIATTR_KPARAM_INFO
	.align		4
.L_1973:
        /*0018*/ 	.byte	0x04, 0x17
        /*001a*/ 	.short	(.L_1975 - .L_1974)
.L_1974:
        /*001c*/ 	.word	0x00000000
        /*0020*/ 	.short	0x0004
        /*0022*/ 	.short	0x0020
        /*0024*/ 	.byte	0x00, 0xf0, 0x21, 0x00


	//----- nvinfo : EIATTR_KPARAM_INFO
	.align		4
.L_1975:
        /*0028*/ 	.byte	0x04, 0x17
        /*002a*/ 	.short	(.L_1977 - .L_1976)
.L_1976:
        /*002c*/ 	.word	0x00000000
        /*0030*/ 	.short	0x0003
        /*0032*/ 	.short	0x0018
        /*0034*/ 	.byte	0x00, 0xf0, 0x21, 0x00


	//----- nvinfo : EIATTR_KPARAM_INFO
	.align		4
.L_1977:
        /*0038*/ 	.byte	0x04, 0x17
        /*003a*/ 	.short	(.L_1979 - .L_1978)
.L_1978:
        /*003c*/ 	.word	0x00000000
        /*0040*/ 	.short	0x0002
        /*0042*/ 	.short	0x0010
        /*0044*/ 	.byte	0x00, 0xf0, 0x21, 0x00


	//----- nvinfo : EIATTR_KPARAM_INFO
	.align		4
.L_1979:
        /*0048*/ 	.byte	0x04, 0x17
        /*004a*/ 	.short	(.L_1981 - .L_1980)
.L_1980:
        /*004c*/ 	.word	0x00000000
        /*0050*/ 	.short	0x0001
        /*0052*/ 	.short	0x0008
        /*0054*/ 	.byte	0x00, 0xf0, 0x21, 0x00


	//----- nvinfo : EIATTR_KPARAM_INFO
	.align		4
.L_1981:
        /*0058*/ 	.byte	0x04, 0x17
        /*005a*/ 	.short	(.L_1983 - .L_1982)
.L_1982:
        /*005c*/ 	.word	0x00000000
        /*0060*/ 	.short	0x0000
        /*0062*/ 	.short	0x0000
        /*0064*/ 	.byte	0x00, 0xf0, 0x21, 0x00


	//----- nvinfo : EIATTR_SPARSE_MMA_MASK
	.align		4
.L_1983:
        /*0068*/ 	.byte	0x03, 0x50
        /*006a*/ 	.short	0x0000


	//----- nvinfo : EIATTR_MAXREG_COUNT
	.align		4
        /*006c*/ 	.byte	0x03, 0x1b
        /*006e*/ 	.short	0x00ff


	//----- nvinfo : EIATTR_MERCURY_ISA_VERSION
	.align		4
        /*0070*/ 	.byte	0x03, 0x5f
        /*0072*/ 	.short	0x0101


	//----- nvinfo : EIATTR_EXIT_INSTR_OFFSETS
	.align		4
        /*0074*/ 	.byte	0x04, 0x1c
        /*0076*/ 	.short	(.L_1985 - .L_1984)


	//   ....[0]....
.L_1984:
        /*0078*/ 	.word	0x00000080


	//   ....[1]....
        /*007c*/ 	.word	0x00000120


	//   ....[2]....
        /*0080*/ 	.word	0x00001530


	//----- nvinfo : EIATTR_CRS_STACK_SIZE
	.align		4
.L_1985:
        /*0084*/ 	.byte	0x04, 0x1e
        /*0086*/ 	.short	(.L_1987 - .L_1986)
.L_1986:
        /*0088*/ 	.word	0x00000000


	//----- nvinfo : EIATTR_CBANK_PARAM_SIZE
	.align		4
.L_1987:
        /*008c*/ 	.byte	0x03, 0x19
        /*008e*/ 	.short	0x0029


	//----- nvinfo : EIATTR_PARAM_CBANK
	.align		4
        /*0090*/ 	.byte	0x04, 0x0a
        /*0092*/ 	.short	(.L_1989 - .L_1988)
	.align		4
.L_1988:
        /*0094*/ 	.word	index@(.nv.constant0._ZN2at6native55_GLOBAL__N__0955718d_22_SparseCsrTensorMath_cu_868dd54534reduce_sparse_csr_dim1_cuda_kernelIN3c108BFloat16EiNS1_14ReductionMulOpIS4_EEfEEvPT2_PKT_PKT0_SE_lT1_)
        /*0098*/ 	.short	0x0210
        /*009a*/ 	.short	0x0029


	//----- nvinfo : EIATTR_SW_WAR
	.align		4
.L_1989:
        /*009c*/ 	.byte	0x04, 0x36
        /*009e*/ 	.short	(.L_1991 - .L_1990)
.L_1990:
        /*00a0*/ 	.word	0x00000008
.L_1991:


//--------------------- .nv.info._ZN2at6native55_GLOBAL__N__0955718d_22_SparseCsrTensorMath_cu_868dd54534reduce_sparse_csr_dim0_cuda_kernelIN3c108BFloat16ElNS1_14ReductionMulOpIS4_EEfEEvPT2_PKT0_lPKT_SB_lT1_ --------------------------
	.section	.nv.info._ZN2at6native55_GLOBAL__N__0955718d_22_SparseCsrTensorMath_cu_868dd54534reduce_sparse_csr_dim0_cuda_kernelIN3c108BFloat16ElNS1_14ReductionMulOpIS4_EEfEEvPT2_PKT0_lPKT_SB_lT1_,"",@"SHT_CUDA_INFO"
	.sectionflags	@""
	.align	4


	//----- nvinfo : EIATTR_CUDA_API_VERSION
	.align		4
        /*0000*/ 	.byte	0x04, 0x37
        /*0002*/ 	.short	(.L_1993 - .L_1992)
.L_1992:
        /*0004*/ 	.word	0x00000082


	//----- nvinfo : EIATTR_KPARAM_INFO
	.align		4
.L_1993:
        /*0008*/ 	.byte	0x04, 0x17
        /*000a*/ 	.short	(.L_1995 - .L_1994)
.L_1994:
        /*000c*/ 	.word	0x00000000
        /*0010*/ 	.short	0x0006
        /*0012*/ 	.short	0x0030
        /*0014*/ 	.byte	0x00, 0xf0, 0x05, 0x00


	//----- nvinfo : EIATTR_KPARAM_INFO
	.align		4
.L_1995:
        /*0018*/ 	.byte	0x04, 0x17
        /*001a*/ 	.short	(.L_1997 - .L_1996)
.L_1996:
        /*001c*/ 	.word	0x00000000
        /*0020*/ 	.short	0x0005
        /*0022*/ 	.short	0x0028
        /*0024*/ 	.byte	0x00, 0xf0, 0x21, 0x00


	//----- nvinfo : EIATTR_KPARAM_INFO
	.align		4
.L_1997:
        /*0028*/ 	.byte	0x04, 0x17
        /*002a*/ 	.short	(.L_1999 - .L_1998)
.L_1998:
        /*002c*/ 	.word	0x00000000
        /*0030*/ 	.short	0x0004
        /*0032*/ 	.short	0x0020
        /*0034*/ 	.byte	0x00, 0xf0, 0x21, 0x00


	//----- nvinfo : EIATTR_KPARAM_INFO
	.align		4
.L_1999:
        /*0038*/ 	.byte	0x04, 0x17
        /*003a*/ 	.short	(.L_2001 - .L_2000)
.L_2000:
        /*003c*/ 	.word	0x00000000
        /*0040*/ 	.short	0x0003
        /*0042*/ 	.short	0x0018
        /*0044*/ 	.byte	0x00, 0xf0, 0x21, 0x00


	//----- nvinfo : EIATTR_KPARAM_INFO
	.align		4
.L_2001:
        /*0048*/ 	.byte	0x04, 0x17
        /*004a*/ 	.short	(.L_2003 - .L_2002)
.L_2002:
        /*004c*/ 	.word	0x00000000
        /*0050*/ 	.short	0x0002
        /*0052*/ 	.short	0x0010
        /*0054*/ 	.byte	0x00, 0xf0, 0x21, 0x00


	//----- nvinfo : EIATTR_KPARAM_INFO
	.align		4
.L_2003:
        /*0058*/ 	.byte	0x04, 0x17
        /*005a*/ 	.short	(.L_2005 - .L_2004)
.L_2004:
        /*005c*/ 	.word	0x00000000
        /*0060*/ 	.short	0x0001
        /*0062*/ 	.short	0x0008
        /*0064*/ 	.byte	0x00, 0xf0, 0x21, 0x00


	//----- nvinfo : EIATTR_KPARAM_INFO
	.align		4
.L_2005:
        /*0068*/ 	.byte	0x04, 0x17
        /*006a*/ 	.short	(.L_2007 - .L_2006)
.L_2006:
        /*006c*/ 	.word	0x00000000
        /*0070*/ 	.short	0x0000
        /*0072*/ 	.short	0x0000
        /*0074*/ 	.byte	0x00, 0xf0, 0x21, 0x00


	//----- nvinfo : EIATTR_SPARSE_MMA_MASK
	.align		4
.L_2007:
        /*0078*/ 	.byte	0x03, 0x50
        /*007a*/ 	.short	0x0000


	//----- nvinfo : EIATTR_MAXREG_COUNT
	.align		4
        /*007c*/ 	.byte	0x03, 0x1b
        /*007e*/ 	.short	0x00ff


	//----- nvinfo : EIATTR_MERCURY_ISA_VERSION
	.align		4
        /*0080*/ 	.byte	0x03, 0x5f
        /*0082*/ 	.short	0x0101


	//----- nvinfo : EIATTR_EXIT_INSTR_OFFSETS
	.align		4
        /*0084*/ 	.byte	0x04, 0x1c
        /*0086*/ 	.short	(.L_2009 - .L_2008)


	//   ....[0]....
.L_2008:
        /*0088*/ 	.word	0x00000080


	//   ....[1]....
        /*008c*/ 	.word	0x000008c0


	//----- nvinfo : EIATTR_CBANK_PARAM_SIZE
	.align		4
.L_2009:
        /*0090*/ 	.byte	0x03, 0x19
        /*0092*/ 	.short	0x0031


	//----- nvinfo : EIATTR_PARAM_CBANK
	.align		4
        /*0094*/ 	.byte	0x04, 0x0a
        /*0096*/ 	.short	(.L_2011 - .L_2010)
	.align		4
.L_2010:
        /*0098*/ 	.word	index@(.nv.constant0._ZN2at6native55_GLOBAL__N__0955718d_22_SparseCsrTensorMath_cu_868dd54534reduce_sparse_csr_dim0_cuda_kernelIN3c108BFloat16ElNS1_14ReductionMulOpIS4_EEfEEvPT2_PKT0_lPKT_SB_lT1_)
        /*009c*/ 	.short	0x0210
        /*009e*/ 	.short	0x0031


	//----- nvinfo : EIATTR_SW_WAR
	.align		4
.L_2011:
        /*00a0*/ 	.byte	0x04, 0x36
        /*00a2*/ 	.short	(.L_2013 - .L_2012)
.L_2012:
        /*00a4*/ 	.word	0x00000008
.L_2013:


//--------------------- .nv.info._ZN2at6native55_GLOBAL__N__0955718d_22_SparseCsrTensorMath_cu_868dd54534reduce_sparse_csr_dim0_cuda_kernelIN3c108BFloat16EiNS1_14ReductionMulOpIS4_EEfEEvPT2_PKT0_lPKT_SB_lT1_ --------------------------
	.section	.nv.info._ZN2at6native55_GLOBAL__N__0955718d_22_SparseCsrTensorMath_cu_868dd54534reduce_sparse_csr_dim0_cuda_kernelIN3c108BFloat16EiNS1_14ReductionMulOpIS4_EEfEEvPT2_PKT0_lPKT_SB_lT1_,"",@"SHT_CUDA_INFO"
	.sectionflags	@""
	.align	4


	//----- nvinfo : EIATTR_CUDA_API_VERSION
	.align		4
        /*0000*/ 	.byte	0x04, 0x37
        /*0002*/ 	.short	(.L_2015 - .L_2014)
.L_2014:
        /*0004*/ 	.word	0x00000082


	//----- nvinfo : EIATTR_KPARAM_INFO
	.align		4
.L_2015:
        /*0008*/ 	.byte	0x04, 0x17
        /*000a*/ 	.short	(.L_2017 - .L_2016)
.L_2016:
        /*000c*/ 	.word	0x00000000
        /*0010*/ 	.short	0x0006
        /*0012*/ 	.short	0x0030
        /*0014*/ 	.byte	0x00, 0xf0, 0x05, 0x00


	//----- nvinfo : EIATTR_KPARAM_INFO
	.align		4
.L_2017:
        /*0018*/ 	.byte	0x04, 0x17
        /*001a*/ 	.short	(.L_2019 - .L_2018)
.L_2018:
        /*001c*/ 	.word	0x00000000
        /*0020*/ 	.short	0x0005
        /*0022*/ 	.short	0x0028
        /*0024*/ 	.byte	0x00, 0xf0, 0x21, 0x00


	//----- nvinfo : EIATTR_KPARAM_INFO
	.align		4
.L_2019:
        /*0028*/ 	.byte	0x04, 0x17
        /*002a*/ 	.short	(.L_2021 - .L_2020)
.L_2020:
        /*002c*/ 	.word	0x00000000
        /*0030*/ 	.short	0x0004
        /*0032*/ 	.short	0x0020
        /*0034*/ 	.byte	0x00, 0xf0, 0x21, 0x00


	//----- nvinfo : EIATTR_KPARAM_INFO
	.align		4
.L_2021:
        /*0038*/ 	.byte	0x04, 0x17
        /*003a*/ 	.short	(.L_2023 - .L_2022)
.L_2022:
        /*003c*/ 	.word	0x00000000
        /*0040*/ 	.short	0x0003
        /*0042*/ 	.short	0x0018
        /*0044*/ 	.byte	0x00, 0xf0, 0x21, 0x00


	//----- nvinfo : EIATTR_KPARAM_INFO
	.align		4
.L_2023:
        /*0048*/ 	.byte	0x04, 0x17
        /*004a*/ 	.short	(.L_2025 - .L_2024)
.L_2024:
        /*004c*/ 	.word	0x00000000
        /*0050*/ 	.short	0x0002
        /*0052*/ 	.short	0x0010
        /*0054*/ 	.byte	0x00, 0xf0, 0x21, 0x00


	//----- nvinfo : EIATTR_KPARAM_INFO
	.align		4
.L_2025:
        /*0058*/ 	.byte	0x04, 0x17
        /*005a*/ 	.short	(.L_2027 - .L_2026)
.L_2026:
        /*005c*/ 	.word	0x00000000
        /*0060*/ 	.short	0x0001
        /*0062*/ 	.short	0x0008
        /*0064*/ 	.byte	0x00, 0xf0, 0x21, 0x00


	//----- nvinfo : EIATTR_KPARAM_INFO
	.align		4
.L_2027:
        /*0068*/ 	.byte	0x04, 0x17
        /*006a*/ 	.short	(.L_2029 - .L_2028)
.L_2028:
        /*006c*/ 	.word	0x00000000
        /*0070*/ 	.short	0x0000
        /*0072*/ 	.short	0x0000
        /*0074*/ 	.byte	0x00, 0xf0, 0x21, 0x00


	//----- nvinfo : EIATTR_SPARSE_MMA_MASK
	.align		4
.L_2029:
        /*0078*/ 	.byte	0x03, 0x50
        /*007a*/ 	.short	0x0000


	//----- nvinfo : EIATTR_MAXREG_COUNT
	.align		4
        /*007c*/ 	.byte	0x03, 0x1b
        /*007e*/ 	.short	0x00ff


	//----- nvinfo : EIATTR_MERCURY_ISA_VERSION
	.align		4
        /*0080*/ 	.byte	0x03, 0x5f
        /*0082*/ 	.short	0x0101


	//----- nvinfo : EIATTR_EXIT_INSTR_OFFSETS
	.align		4
        /*0084*/ 	.byte	0x04, 0x1c
        /*0086*/ 	.short	(.L_2031 - .L_2030)


	//   ....[0]....
.L_2030:
        /*0088*/ 	.word	0x00000080


	//   ....[1]....
        /*008c*/ 	.word	0x00000880


	//----- nvinfo : EIATTR_CBANK_PARAM_SIZE
	.align		4
.L_2031:
        /*0090*/ 	.byte	0x03, 0x19
        /*0092*/ 	.short	0x0031


	//----- nvinfo : EIATTR_PARAM_CBANK
	.align		4
        /*0094*/ 	.byte	0x04, 0x0a
        /*0096*/ 	.short	(.L_2033 - .L_2032)
	.align		4
.L_2032:
        /*0098*/ 	.word	index@(.nv.constant0._ZN2at6native55_GLOBAL__N__0955718d_22_SparseCsrTensorMath_cu_868dd54534reduce_sparse_csr_dim0_cuda_kernelIN3c108BFloat16EiNS1_14ReductionMulOpIS4_EEfEEvPT2_PKT0_lPKT_SB_lT1_)
        /*009c*/ 	.short	0x0210
        /*009e*/ 	.short	0x0031


	//----- nvinfo : EIATTR_SW_WAR
	.align		4
.L_2033:
        /*00a0*/ 	.byte	0x04, 0x36
        /*00a2*/ 	.short	(.L_2035 - .L_2034)
.L_2034:
        /*00a4*/ 	.word	0x00000008
.L_2035:


//--------------------- .nv.info._ZN2at6native55_GLOBAL__N__0955718d_22_SparseCsrTensorMath_cu_868dd54534reduce_sparse_csr_dim1_cuda_kernelIN3c104HalfElNS1_14ReductionMulOpIS4_EEfEEvPT2_PKT_PKT0_SE_lT1_ --------------------------
	.section	.nv.info._ZN2at6native55_GLOBAL__N__0955718d_22_SparseCsrTensorMath_cu_868dd54534reduce_sparse_csr_dim1_cuda_kernelIN3c104HalfElNS1_14ReductionMulOpIS4_EEfEEvPT2_PKT_PKT0_SE_lT1_,"",@"SHT_CUDA_INFO"
	.sectionflags	@""
	.align	4


	//----- nvinfo : EIATTR_CUDA_API_VERSION
	.align		4
        /*0000*/ 	.byte	0x04, 0x37
        /*0002*/ 	.short	(.L_2037 - .L_2036)
.L_2036:
        /*0004*/ 	.word	0x00000082


	//----- nvinfo : EIATTR_KPARAM_INFO
	.align		4
.L_2037:
        /*0008*/ 	.byte	0x04, 0x17
        /*000a*/ 	.short	(.L_2039 - .L_2038)
.L_2038:
        /*000c*/ 	.word	0x00000000
        /*0010*/ 	.short	0x0005
        /*0012*/ 	.short	0x0028
        /*0014*/ 	.byte	0x00, 0xf0, 0x05, 0x00


	//----- nvinfo : EIATTR_KPARAM_INFO
	.align		4
.L_2039:
        /*0018*/ 	.byte	0x04, 0x17
        /*001a*/ 	.short	(.L_2041 - .L_2040)
.L_2040:
        /*001c*/ 	.word	0x00000000
        /*0020*/ 	.short	0x0004
        /*0022*/ 	.short	0x0020
        /*0024*/ 	.byte	0x00, 0xf0, 0x21, 0x00


	//----- nvinfo : EIATTR_KPARAM_INFO
	.align		4
.L_2041:
        /*0028*/ 	.byte	0x04, 0x17
        /*002a*/ 	.short	(.L_2043 - .L_2042)
.L_2042:
        /*002c*/ 	.word	0x00000000
        /*0030*/ 	.short	0x0003
        /*0032*/ 	.short	0x0018
        /*0034*/ 	.byte	0x00, 0xf0, 0x21, 0x00


	//----- nvinfo : EIATTR_KPARAM_INFO
	.align		4
.L_2043:
        /*0038*/ 	.byte	0x04, 0x17
        /*003a*/ 	.short	(.L_2045 - .L_2044)
.L_2044:
        /*003c*/ 	.word	0x00000000
        /*0040*/ 	.short	0x0002
        /*0042*/ 	.short	0x0010
        /*0044*/ 	.byte	0x00, 0xf0, 0x21, 0x00


	//----- nvinfo : EIATTR_KPARAM_INFO
	.align		4
.L_2045:
        /*0048*/ 	.byte	0x04, 0x17
        /*004a*/ 	.short	(.L_2047 - .L_2046)
.L_2046:
        /*004c*/ 	.word	0x00000000
        /*0050*/ 	.short	0x0001
        /*0052*/ 	.short	0x0008
        /*0054*/ 	.byte	0x00, 0xf0, 0x21, 0x00


	//----- nvinfo : EIATTR_KPARAM_INFO
	.align		4
.L_2047:
        /*0058*/ 	.byte	0x04, 0x17
        /*005a*/ 	.short	(.L_2049 - .L_2048)
.L_2048:
        /*005c*/ 	.word	0x00000000
        /*0060*/ 	.short	0x0000
        /*0062*/ 	.short	0x0000
        /*0064*/ 	.byte	0x00, 0xf0, 0x21, 0x00


	//----- nvinfo : EIATTR_SPARSE_MMA_MASK
	.align		4
.L_2049:
        /*0068*/ 	.byte	0x03, 0x50
        /*006a*/ 	.short	0x0000


	//----- nvinfo : EIATTR_MAXREG_COUNT
	.align		4
        /*006c*/ 	.byte	0x03, 0x1b
        /*006e*/ 	.short	0x00ff


	//----- nvinfo : EIATTR_MERCURY_ISA_VERSION
	.align		4
        /*0070*/ 	.byte	0x03, 0x5f
        /*0072*/ 	.short	0x0101


	//----- nvinfo : EIATTR_EXIT_INSTR_OFFSETS
	.align		4
        /*0074*/ 	.byte	0x04, 0x1c
        /*0076*/ 	.short	(.L_2051 - .L_2050)


	//   ....[0]....
.L_2050:
        /*0078*/ 	.word	0x00000080


	//   ....[1]....
        /*007c*/ 	.word	0x00000130


	//   ....[2]....
        /*0080*/ 	.word	0x00001540


	//----- nvinfo : EIATTR_CRS_STACK_SIZE
	.align		4
.L_2051:
        /*0084*/ 	.byte	0x04, 0x1e
        /*0086*/ 	.short	(.L_2053 - .L_2052)
.L_2052:
        /*0088*/ 	.word	0x00000000


	//----- nvinfo : EIATTR_CBANK_PARAM_SIZE
	.align		4
.L_2053:
        /*008c*/ 	.byte	0x03, 0x19
        /*008e*/ 	.short	0x0029


	//----- nvinfo : EIATTR_PARAM_CBANK
	.align		4
        /*0090*/ 	.byte	0x04, 0x0a
        /*0092*/ 	.short	(.L_2055 - .L_2054)
	.align		4
.L_2054:
        /*0094*/ 	.word	index@(.nv.constant0._ZN2at6native55_GLOBAL__N__0955718d_22_SparseCsrTensorMath_cu_868dd54534reduce_sparse_csr_dim1_cuda_kernelIN3c104HalfElNS1_14ReductionMulOpIS4_EEfEEvPT2_PKT_PKT0_SE_lT1_)
        /*0098*/ 	.short	0x0210
        /*009a*/ 	.short	0x0029


	//----- nvinfo : EIATTR_SW_WAR
	.align		4
.L_2055:
        /*009c*/ 	.byte	0x04, 0x36
        /*009e*/ 	.short	(.L_2057 - .L_2056)
.L_2056:
        /*00a0*/ 	.word	0x00000008
.L_2057:


//--------------------- .nv.info._ZN2at6native55_GLOBAL__N__0955718d_22_SparseCsrTensorMath_cu_868dd54534reduce_sparse_csr_dim1_cuda_kernelIN3c104HalfEiNS1_14ReductionMulOpIS4_EEfEEvPT2_PKT_PKT0_SE_lT1_ --------------------------
	.section	.nv.info._ZN2at6native55_GLOBAL__N__0955718d_22_SparseCsrTensorMath_cu_868dd54534reduce_sparse_csr_dim1_cuda_kernelIN3c104HalfEiNS1_14ReductionMulOpIS4_EEfEEvPT2_PKT_PKT0_SE_lT1_,"",@"SHT_CUDA_INFO"
	.sectionflags	@""
	.align	4


	//----- nvinfo : EIATTR_CUDA_API_VERSION
	.align		4
        /*0000*/ 	.byte	0x04, 0x37
        /*0002*/ 	.short	(.L_2059 - .L_2058)
.L_2058:
        /*0004*/ 	.word	0x00000082


	//----- nvinfo : EIATTR_KPARAM_INFO
	.align		4
.L_2059:
        /*0008*/ 	.byte	0x04, 0x17
        /*000a*/ 	.short	(.L_2061 - .L_2060)
.L_2060:
        /*000c*/ 	.word	0x00000000
        /*0010*/ 	.short	0x0005
        /*0012*/ 	.short	0x0028
        /*0014*/ 	.byte	0x00, 0xf0, 0x05, 0x00


	//----- nvinfo : EIATTR_KPARAM_INFO
	.align		4
.L_2061:
        /*0018*/ 	.byte	0x04, 0x17
        /*001a*/ 	.short	(.L_2063 - .L_2062)
.L_2062:
        /*001c*/ 	.word	0x00000000
        /*0020*/ 	.short	0x0004
        /*0022*/ 	.short	0x0020
        /*0024*/ 	.byte	0x00, 0xf0, 0x21, 0x00


	//----- nvinfo : EIATTR_KPARAM_INFO
	.align		4
.L_2063:
        /*0028*/ 	.byte	0x04, 0x17
        /*002a*/ 	.short	(.L_2065 - .L_2064)
.L_2064:
        /*002c*/ 	.word	0x00000000
        /*0030*/ 	.short	0x0003
        /*0032*/ 	.short	0x0018
        /*0034*/ 	.byte	0x00, 0xf0, 0x21, 0x00


	//----- nvinfo : EIATTR_KPARAM_INFO
	.align		4
.L_2065:
        /*0038*/ 	.byte	0x04, 0x17
        /*003a*/ 	.short	(.L_2067 - .L_2066)
.L_2066:
        /*003c*/ 	.word	0x00000000
        /*0040*/ 	.short	0x0002
        /*0042*/ 	.short	0x0010
        /*0044*/ 	.byte	0x00, 0xf0, 0x21, 0x00


	//----- nvinfo : EIATTR_KPARAM_INFO
	.align		4
.L_2067:
        /*0048*/ 	.byte	0x04, 0x17
        /*004a*/ 	.short	(.L_2069 - .L_2068)
.L_2068:
        /*004c*/ 	.word	0x00000000
        /*0050*/ 	.short	0x0001
        /*0052*/ 	.short	0x0008
        /*0054*/ 	.byte	0x00, 0xf0, 0x21, 0x00


	//----- nvinfo : EIATTR_KPARAM_INFO
	.align		4
.L_2069:
        /*0058*/ 	.byte	0x04, 0x17
        /*005a*/ 	.short	(.L_2071 - .L_2070)
.L_2070:
        /*005c*/ 	.word	0x00000000
        /*0060*/ 	.short	0x0000
        /*0062*/ 	.short	0x0000
        /*0064*/ 	.byte	0x00, 0xf0, 0x21, 0x00


	//----- nvinfo : EIATTR_SPARSE_MMA_MASK
	.align		4
.L_2071:
        /*0068*/ 	.byte	0x03, 0x50
        /*006a*/ 	.short	0x0000


	//----- nvinfo : EIATTR_MAXREG_COUNT
	.align		4
        /*006c*/ 	.byte	0x03, 0x1b
        /*006e*/ 	.short	0x00ff


	//----- nvinfo : EIATTR_MERCURY_ISA_VERSION
	.align		4
        /*0070*/ 	.byte	0x03, 0x5f
        /*0072*/ 	.short	0x0101


	//----- nvinfo : EIATTR_EXIT_INSTR_OFFSETS
	.align		4
        /*0074*/ 	.byte	0x04, 0x1c
        /*0076*/ 	.short	(.L_2073 - .L_2072)


	//   ....[0]....
.L_2072:
        /*0078*/ 	.word	0x00000080


	//   ....[1]....
        /*007c*/ 	.word	0x00000120


	//   ....[2]....
        /*0080*/ 	.word	0x00001380


	//----- nvinfo : EIATTR_CRS_STACK_SIZE
	.align		4
.L_2073:
        /*0084*/ 	.byte	0x04, 0x1e
        /*0086*/ 	.short	(.L_2075 - .L_2074)
.L_2074:
        /*0088*/ 	.word	0x00000000


	//----- nvinfo : EIATTR_CBANK_PARAM_SIZE
	.align		4
.L_2075:
        /*008c*/ 	.byte	0x03, 0x19
        /*008e*/ 	.short	0x0029


	//----- nvinfo : EIATTR_PARAM_CBANK
	.align		4
        /*0090*/ 	.byte	0x04, 0x0a
        /*0092*/ 	.short	(.L_2077 - .L_2076)
	.align		4
.L_2076:
        /*0094*/ 	.word	index@(.nv.constant0._ZN2at6native55_GLOBAL__N__0955718d_22_SparseCsrTensorMath_cu_868dd54534reduce_sparse_csr_dim1_cuda_kernelIN3c104HalfEiNS1_14ReductionMulOpIS4_EEfEEvPT2_PKT_PKT0_SE_lT1_)
        /*0098*/ 	.short	0x0210
        /*009a*/ 	.short	0x0029


	//----- nvinfo : EIATTR_SW_WAR
	.align		4
.L_2077:
        /*009c*/ 	.byte	0x04, 0x36
        /*009e*/ 	.short	(.L_2079 - .L_2078)
.L_2078:
        /*00a0*/ 	.word	0x00000008
.L_2079:


//--------------------- .nv.info._ZN2at6native55_GLOBAL__N__0955718d_22_SparseCsrTensorMath_cu_868dd54534reduce_sparse_csr_dim0_cuda_kernelIN3c104HalfElNS1_14ReductionMulOpIS4_EEfEEvPT2_PKT0_lPKT_SB_lT1_ --------------------------
	.section	.nv.info._ZN2at6native55_GLOBAL__N__0955718d_22_SparseCsrTensorMath_cu_868dd54534reduce_sparse_csr_dim0_cuda_kernelIN3c104HalfElNS1_14ReductionMulOpIS4_EEfEEvPT2_PKT0_lPKT_SB_lT1_,"",@"SHT_CUDA_INFO"
	.sectionflags	@""
	.align	4


	//----- nvinfo : EIATTR_CUDA_API_VERSION
	.align		4
        /*0000*/ 	.byte	0x04, 0x37
        /*0002*/ 	.short	(.L_2081 - .L_2080)
.L_2080:
        /*0004*/ 	.word	0x00000082


	//----- nvinfo : EIATTR_KPARAM_INFO
	.align		4
.L_2081:
        /*0008*/ 	.byte	0x04, 0x17
        /*000a*/ 	.short	(.L_2083 - .L_2082)
.L_2082:
        /*000c*/ 	.word	0x00000000
        /*0010*/ 	.short	0x0006
        /*0012*/ 	.short	0x0030
        /*0014*/ 	.byte	0x00, 0xf0, 0x05, 0x00


	//----- nvinfo : EIATTR_KPARAM_INFO
	.align		4
.L_2083:
        /*0018*/ 	.byte	0x04, 0x17
        /*001a*/ 	.short	(.L_2085 - .L_2084)
.L_2084:
        /*001c*/ 	.word	0x00000000
        /*0020*/ 	.short	0x0005
        /*0022*/ 	.short	0x0028
        /*0024*/ 	.byte	0x00, 0xf0, 0x21, 0x00


	//----- nvinfo : EIATTR_KPARAM_INFO
	.align		4
.L_2085:
        /*0028*/ 	.byte	0x04, 0x17
        /*002a*/ 	.short	(.L_2087 - .L_2086)
.L_2086:
        /*002c*/ 	.word	0x00000000
        /*0030*/ 	.short	0x0004
        /*0032*/ 	.short	0x0020
        /*0034*/ 	.byte	0x00, 0xf0, 0x21, 0x00


	//----- nvinfo : EIATTR_KPARAM_INFO
	.align		4
.L_2087:
        /*0038*/ 	.byte	0x04, 0x17
        /*003a*/ 	.short	(.L_2089 - .L_2088)
.L_2088:
        /*003c*/ 	.word	0x00000000
        /*0040*/ 	.short	0x0003
        /*0042*/ 	.short	0x0018
        /*0044*/ 	.byte	0x00, 0xf0, 0x21, 0x00


	//----- nvinfo : EIATTR_KPARAM_INFO
	.align		4
.L_2089:
        /*0048*/ 	.byte	0x04, 0x17
        /*004a*/ 	.short	(.L_2091 - .L_2090)
.L_2090:
        /*004c*/ 	.word	0x00000000
        /*0050*/ 	.short	0x0002
        /*0052*/ 	.short	0x0010
        /*0054*/ 	.byte	0x00, 0xf0, 0x21, 0x00


	//----- nvinfo : EIATTR_KPARAM_INFO
	.align		4
.L_2091:
        /*0058*/ 	.byte	0x04, 0x17
        /*005a*/ 	.short	(.L_2093 - .L_2092)
.L_2092:
        /*005c*/ 	.word	0x00000000
        /*0060*/ 	.short	0x0001
        /*0062*/ 	.short	0x0008
        /*0064*/ 	.byte	0x00, 0xf0, 0x21, 0x00


	//----- nvinfo : EIATTR_KPARAM_INFO
	.align		4
.L_2093:
        /*0068*/ 	.byte	0x04, 0x17
        /*006a*/ 	.short	(.L_2095 - .L_2094)
.L_2094:
        /*006c*/ 	.word	0x00000000
        /*0070*/ 	.short	0x0000
        /*0072*/ 	.short	0x0000
        /*0074*/ 	.byte	0x00, 0xf0, 0x21, 0x00


	//----- nvinfo : EIATTR_SPARSE_MMA_MASK
	.align		4
.L_2095:
        /*0078*/ 	.byte	0x03, 0x50
        /*007a*/ 	.short	0x0000


	//----- nvinfo : EIATTR_MAXREG_COUNT
	.align		4
        /*007c*/ 	.byte	0x03, 0x1b
        /*007e*/ 	.short	0x00ff


	//----- nvinfo : EIATTR_MERCURY_ISA_VERSION
	.align		4
        /*0080*/ 	.byte	0x03, 0x5f
        /*0082*/ 	.short	0x0101


	//----- nvinfo : EIATTR_EXIT_INSTR_OFFSETS
	.align		4
        /*0084*/ 	.byte	0x04, 0x1c
        /*0086*/ 	.short	(.L_2097 - .L_2096)


	//   ....[0]....
.L_2096:
        /*0088*/ 	.word	0x00000080


	//   ....[1]....
        /*008c*/ 	.word	0x000008c0


	//----- nvinfo : EIATTR_CBANK_PARAM_SIZE
	.align		4
.L_2097:
        /*0090*/ 	.byte	0x03, 0x19
        /*0092*/ 	.short	0x0031


	//----- nvinfo : EIATTR_PARAM_CBANK
	.align		4
        /*0094*/ 	.byte	0x04, 0x0a
        /*0096*/ 	.short	(.L_2099 - .L_2098)
	.align		4
.L_2098:
        /*0098*/ 	.word	index@(.nv.constant0._ZN2at6native55_GLOBAL__N__0955718d_22_SparseCsrTensorMath_cu_868dd54534reduce_sparse_csr_dim0_cuda_kernelIN3c104HalfElNS1_14ReductionMulOpIS4_EEfEEvPT2_PKT0_lPKT_SB_lT1_)
        /*009c*/ 	.short	0x0210
        /*009e*/ 	.short	0x0031


	//----- nvinfo : EIATTR_SW_WAR
	.align		4
.L_2099:
        /*00a0*/ 	.byte	0x04, 0x36
        /*00a2*/ 	.short	(.L_2101 - .L_2100)
.L_2100:
        /*00a4*/ 	.word	0x00000008
.L_2101:


//--------------------- .nv.info._ZN2at6native55_GLOBAL__N__0955718d_22_SparseCsrTensorMath_cu_868dd54534reduce_sparse_csr_dim0_cuda_kernelIN3c104HalfEiNS1_14ReductionMulOpIS4_EEfEEvPT2_PKT0_lPKT_SB_lT1_ --------------------------
	.section	.nv.info._ZN2at6native55_GLOBAL__N__0955718d_22_SparseCsrTensorMath_cu_868dd54534reduce_sparse_csr_dim0_cuda_kernelIN3c104HalfEiNS1_14ReductionMulOpIS4_EEfEEvPT2_PKT0_lPKT_SB_lT1_,"",@"SHT_CUDA_INFO"
	.sectionflags	@""
	.align	4


	//----- nvinfo : EIATTR_CUDA_API_VERSION
	.align		4
        /*0000*/ 	.byte	0x04, 0x37
        /*0002*/ 	.short	(.L_2103 - .L_2102)
.L_2102:
        /*0004*/ 	.word	0x00000082


	//----- nvinfo : EIATTR_KPARAM_INFO
	.align		4
.L_2103:
        /*0008*/ 	.byte	0x04, 0x17
        /*000a*/ 	.short	(.L_2105 - .L_2104)
.L_2104:
        /*000c*/ 	.word	0x00000000
        /*0010*/ 	.short	0x0006
        /*0012*/ 	.short	0x0030
        /*0014*/ 	.byte	0x00, 0xf0, 0x05, 0x00


	//----- nvinfo : EIATTR_KPARAM_INFO
	.align		4
.L_2105:
        /*0018*/ 	.byte	0x04, 0x17
        /*001a*/ 	.short	(.L_2107 - .L_2106)
.L_2106:
        /*001c*/ 	.word	0x00000000
        /*0020*/ 	.short	0x0005
        /*0022*/ 	.short	0x0028
        /*0024*/ 	.byte	0x00, 0xf0, 0x21, 0x00


	//----- nvinfo : EIATTR_KPARAM_INFO
	.align		4
.L_2107:
        /*0028*/ 	.byte	0x04, 0x17
        /*002a*/ 	.short	(.L_2109 - .L_2108)
.L_2108:
        /*002c*/ 	.word	0x00000000
        /*0030*/ 	.short	0x0004
        /*0032*/ 	.short	0x0020
        /*0034*/ 	.byte	0x00, 0xf0, 0x21, 0x00


	//----- nvinfo : EIATTR_KPARAM_INFO
	.align		4
.L_2109:
        /*0038*/ 	.byte	0x04, 0x17
        /*003a*/ 	.short	(.L_2111 - .L_2110)
.L_2110:
        /*003c*/ 	.word	0x00000000
        /*0040*/ 	.short	0x0003
        /*0042*/ 	.short	0x0018
        /*0044*/ 	.byte	0x00, 0xf0, 0x21, 0x00


	//----- nvinfo : EIATTR_KPARAM_INFO
	.align		4
.L_2111:
        /*0048*/ 	.byte	0x04, 0x17
        /*004a*/ 	.short	(.L_2113 - .L_2112)
.L_2112:
        /*004c*/ 	.word	0x00000000
        /*0050*/ 	.short	0x0002
        /*0052*/ 	.short	0x0010
        /*0054*/ 	.byte	0x00, 0xf0, 0x21, 0x00


	//----- nvinfo : EIATTR_KPARAM_INFO
	.align		4
.L_2113:
        /*0058*/ 	.byte	0x04, 0x17
        /*005a*/ 	.short	(.L_2115 - .L_2114)
.L_2114:
        /*005c*/ 	.word	0x00000000
        /*0060*/ 	.short	0x0001
        /*0062*/ 	.short	0x0008
        /*0064*/ 	.byte	0x00, 0xf0, 0x21, 0x00


	//----- nvinfo : EIATTR_KPARAM_INFO
	.align		4
.L_2115:
        /*0068*/ 	.byte	0x04, 0x17
        /*006a*/ 	.short	(.L_2117 - .L_2116)
.L_2116:
        /*006c*/ 	.word	0x00000000
        /*0070*/ 	.short	0x0000
        /*0072*/ 	.short	0x0000
        /*0074*/ 	.byte	0x00, 0xf0, 0x21, 0x00


	//----- nvinfo : EIATTR_SPARSE_MMA_MASK
	.align		4
.L_2117:
        /*0078*/ 	.byte	0x03, 0x50
        /*007a*/ 	.short	0x0000


	//----- nvinfo : EIATTR_MAXREG_COUNT
	.align		4
        /*007c*/ 	.byte	0x03, 0x1b
        /*007e*/ 	.short	0x00ff


	//----- nvinfo : EIATTR_MERCURY_ISA_VERSION
	.align		4
        /*0080*/ 	.byte	0x03, 0x5f
        /*0082*/ 	.short	0x0101


	//----- nvinfo : EIATTR_EXIT_INSTR_OFFSETS
	.align		4
        /*0084*/ 	.byte	0x04, 0x1c
        /*0086*/ 	.short	(.L_2119 - .L_2118)


	//   ....[0]....
.L_2118:
        /*0088*/ 	.word	0x00000080


	//   ....[1]....
        /*008c*/ 	.word	0x00000880


	//----- nvinfo : EIATTR_CBANK_PARAM_SIZE
	.align		4
.L_2119:
        /*0090*/ 	.byte	0x03, 0x19
        /*0092*/ 	.short	0x0031


	//----- nvinfo : EIATTR_PARAM_CBANK
	.align		4
        /*0094*/ 	.byte	0x04, 0x0a
        /*0096*/ 	.short	(.L_2121 - .L_2120)
	.align		4
.L_2120:
        /*0098*/ 	.word	index@(.nv.constant0._ZN2at6native55_GLOBAL__N__0955718d_22_SparseCsrTensorMath_cu_868dd54534reduce_sparse_csr_dim0_cuda_kernelIN3c104HalfEiNS1_14ReductionMulOpIS4_EEfEEvPT2_PKT0_lPKT_SB_lT1_)
        /*009c*/ 	.short	0x0210
        /*009e*/ 	.short	0x0031


	//----- nvinfo : EIATTR_SW_WAR
	.align		4
.L_2121:
        /*00a0*/ 	.byte	0x04, 0x36
        /*00a2*/ 	.short	(.L_2123 - .L_2122)
.L_2122:
        /*00a4*/ 	.word	0x00000008
.L_2123:


//--------------------- .nv.info._ZN2at6native55_GLOBAL__N__0955718d_22_SparseCsrTensorMath_cu_868dd54534reduce_sparse_csr_dim1_cuda_kernelIN3c107complexIfEElNS1_14ReductionMulOpIS5_EES5_EEvPT2_PKT_PKT0_SF_lT1_ --------------------------
	.section	.nv.info._ZN2at6native55_GLOBAL__N__0955718d_22_SparseCsrTensorMath_cu_868dd54534reduce_sparse_csr_dim1_cuda_kernelIN3c107complexIfEElNS1_14ReductionMulOpIS5_EES5_EEvPT2_PKT_PKT0_SF_lT1_,"",@"SHT_CUDA_INFO"
	.sectionflags	@""
	.align	4


	//----- nvinfo : EIATTR_CUDA_API_VERSION
	.align		4
        /*0000*/ 	.byte	0x04, 0x37
        /*0002*/ 	.short	(.L_2125 - .L_2124)
.L_2124:
        /*0004*/ 	.word	0x00000082


	//----- nvinfo : EIATTR_KPARAM_INFO
	.align		4
.L_2125:
        /*0008*/ 	.byte	0x04, 0x17
        /*000a*/ 	.short	(.L_2127 - .L_2126)
.L_2126:
        /*000c*/ 	.word	0x00000000
        /*0010*/ 	.short	0x0005
        /*0012*/ 	.short	0x0028
        /*0014*/ 	.byte	0x00, 0xf0, 0x05, 0x00


	//----- nvinfo : EIATTR_KPARAM_INFO
	.align		4
.L_2127:
        /*0018*/ 	.byte	0x04, 0x17
        /*001a*/ 	.short	(.L_2129 - .L_2128)
.L_2128:
        /*001c*/ 	.word	0x00000000
        /*0020*/ 	.short	0x0004
        /*0022*/ 	.short	0x0020
        /*0024*/ 	.byte	0x00, 0xf0, 0x21, 0x00


	//----- nvinfo : EIATTR_KPARAM_INFO
	.align		4
.L_2129:
        /*0028*/ 	.byte	0x04, 0x17
        /*002a*/ 	.short	(.L_2131 - .L_2130)
.L_2130:
        /*002c*/ 	.word	0x00000000
        /*0030*/ 	.short	0x0003
        /*0032*/ 	.short	0x0018
        /*0034*/ 	.byte	0x00, 0xf0, 0x21, 0x00


	//----- nvinfo : EIATTR_KPARAM_INFO
	.align		4
.L_2131:
        /*0038*/ 	.byte	0x04, 0x17
        /*003a*/ 	.short	(.L_2133 - .L_2132)
.L_2132:
        /*003c*/ 	.word	0x00000000
        /*0040*/ 	.short	0x0002
        /*0042*/ 	.short	0x0010
        /*0044*/ 	.byte	0x00, 0xf0, 0x21, 0x00


	//----- nvinfo : EIATTR_KPARAM_INFO
	.align		4
.L_2133:
        /*0048*/ 	.byte	0x04, 0x17
        /*004a*/ 	.short	(.L_2135 - .L_2134)
.L_2134:
        /*004c*/ 	.word	0x00000000
        /*0050*/ 	.short	0x0001
        /*0052*/ 	.short	0x0008
        /*0054*/ 	.byte	0x00, 0xf0, 0x21, 0x00


	//----- nvinfo : EIATTR_KPARAM_INFO
	.align		4
.L_2135:
        /*0058*/ 	.byte	0x04, 0x17
        /*005a*/ 	.short	(.L_2137 - .L_2136)
.L_2136:
        /*005c*/ 	.word	0x00000000
        /*0060*/ 	.short	0x0000
        /*0062*/ 	.short	0x0000
        /*0064*/ 	.byte	0x00, 0xf0, 0x21, 0x00


	//----- nvinfo : EIATTR_SPARSE_MMA_MASK
	.align		4
.L_2137:
        /*0068*/ 	.byte	0x03, 0x50
        /*006a*/ 	.short	0x0000


	//----- nvinfo : EIATTR_MAXREG_COUNT
	.align		4
        /*006c*/ 	.byte	0x03, 0x1b
        /*006e*/ 	.short	0x00ff


	//----- nvinfo : EIATTR_MERCURY_ISA_VERSION
	.align		4
        /*0070*/ 	.byte	0x03, 0x5f
        /*0072*/ 	.short	0x0101


	//----- nvinfo : EIATTR_EXIT_INSTR_OFFSETS
	.align		4
        /*0074*/ 	.byte	0x04, 0x1c
        /*0076*/ 	.short	(.L_2139 - .L_2138)


	//   ....[0]....
.L_2138:
        /*0078*/ 	.word	0x00000080


	//   ....[1]....
        /*007c*/ 	.word	0x00000110


	//   ....[2]....
        /*0080*/ 	.word	0x00001010


	//----- nvinfo : EIATTR_CRS_STACK_SIZE
	.align		4
.L_2139:
        /*0084*/ 	.byte	0x04, 0x1e
        /*0086*/ 	.short	(.L_2141 - .L_2140)
.L_2140:
        /*0088*/ 	.word	0x00000000


	//----- nvinfo : EIATTR_CBANK_PARAM_SIZE
	.align		4
.L_2141:
        /*008c*/ 	.byte	0x03, 0x19
        /*008e*/ 	.short	0x0029


	//----- nvinfo : EIATTR_PARAM_CBANK
	.align		4
        /*0090*/ 	.byte	0x04, 0x0a
        /*0092*/ 	.short	(.L_2143 - .L_2142)
	.align		4
.L_2142:
        /*0094*/ 	.word	index@(.nv.constant0._ZN2at6native55_GLOBAL__N__0955718d_22_SparseCsrTensorMath_cu_868dd54534reduce_sparse_csr_dim1_cuda_kernelIN3c107complexIfEElNS1_14ReductionMulOpIS5_EES5_EEvPT2_PKT_PKT0_SF_lT1_)
        /*0098*/ 	.short	0x0210
        /*009a*/ 	.short	0x0029


	//----- nvinfo : EIATTR_SW_WAR
	.align		4
.L_2143:
        /*009c*/ 	.byte	0x04, 0x36
        /*009e*/ 	.short	(.L_2145 - .L_2144)
.L_2144:
        /*00a0*/ 	.word	0x00000008
.L_2145:


//--------------------- .nv.info._ZN2at6native55_GLOBAL__N__0955718d_22_SparseCsrTensorMath_cu_868dd54534reduce_sparse_csr_dim1_cuda_kernelIN3c107complexIfEEiNS1_14ReductionMulOpIS5_EES5_EEvPT2_PKT_PKT0_SF_lT1_ --------------------------
	.section	.nv.info._ZN2at6native55_GLOBAL__N__0955718d_22_SparseCsrTensorMath_cu_868dd54534reduce_sparse_csr_dim1_cuda_kernelIN3c107complexIfEEiNS1_14ReductionMulOpIS5_EES5_EEvPT2_PKT_PKT0_SF_lT1_,"",@"SHT_CUDA_INFO"
	.sectionflags	@""
	.align	4


	//----- nvinfo : EIATTR_CUDA_API_VERSION
	.align		4
        /*0000*/ 	.byte	0x04, 0x37
        /*0002*/ 	.short	(.L_2147 - .L_2146)
.L_2146:
        /*0004*/ 	.word	0x00000082


	//----- nvinfo : EIATTR_KPARAM_INFO
	.align		4
.L_2147:
        /*0008*/ 	.byte	0x04, 0x17
        /*000a*/ 	.short	(.L_2149 - .L_2148)
.L_2148:
        /*000c*/ 	.word	0x00000000
        /*0010*/ 	.short	0x0005
        /*0012*/ 	.short	0x0028
        /*0014*/ 	.byte	0x00, 0xf0, 0x05, 0x00


	//----- nvinfo : EIATTR_KPARAM_INFO
	.align		4
.L_2149:
        /*0018*/ 	.byte	0x04, 0x17
        /*001a*/ 	.short	(.L_2151 - .L_2150)
.L_2150:
        /*001c*/ 	.word	0x00000000
        /*0020*/ 	.short	0x0004
        /*0022*/ 	.short	0x0020
        /*0024*/ 	.byte	0x00, 0xf0, 0x21, 0x00


	//----- nvinfo : EIATTR_KPARAM_INFO
	.align		4
.L_2151:
        /*0028*/ 	.byte	0x04, 0x17
        /*002a*/ 	.short	(.L_2153 - .L_2152)
.L_2152:
        /*002c*/ 	.word	0x00000000
        /*0030*/ 	.short	0x0003
        /*0032*/ 	.short	0x0018
        /*0034*/ 	.byte	0x00, 0xf0, 0x21, 0x00


	//----- nvinfo : EIATTR_KPARAM_INFO
	.align		4
.L_2153:
        /*0038*/ 	.byte	0x04, 0x17
        /*003a*/ 	.short	(.L_2155 - .L_2154)
.L_2154:
        /*003c*/ 	.word	0x00000000
        /*0040*/ 	.short	0x0002
        /*0042*/ 	.short	0x0010
        /*0044*/ 	.byte	0x00, 0xf0, 0x21, 0x00


	//----- nvinfo : EIATTR_KPARAM_INFO
	.align		4
.L_2155:
        /*0048*/ 	.byte	0x04, 0x17
        /*004a*/ 	.short	(.L_2157 - .L_2156)
.L_2156:
        /*004c*/ 	.word	0x00000000
        /*0050*/ 	.short	0x0001
        /*0052*/ 	.short	0x0008
        /*0054*/ 	.byte	0x00, 0xf0, 0x21, 0x00


	//----- nvinfo : EIATTR_KPARAM_INFO
	.align		4
.L_2157:
        /*0058*/ 	.byte	0x04, 0x17
        /*005a*/ 	.short	(.L_2159 - .L_2158)
.L_2158:
        /*005c*/ 	.word	0x00000000
        /*0060*/ 	.short	0x0000
        /*0062*/ 	.short	0x0000
        /*0064*/ 	.byte	0x00, 0xf0, 0x21, 0x00


	//----- nvinfo : EIATTR_SPARSE_MMA_MASK
	.align		4
.L_2159:
        /*0068*/ 	.byte	0x03, 0x50
        /*006a*/ 	.short	0x0000


	//----- nvinfo : EIATTR_MAXREG_COUNT
	.align		4
        /*006c*/ 	.byte	0x03, 0x1b
        /*006e*/ 	.short	0x00ff


	//----- nvinfo : EIATTR_MERCURY_ISA_VERSION
	.align		4
        /*0070*/ 	.byte	0x03, 0x5f
        /*0072*/ 	.short	0x0101


	//----- nvinfo : EIATTR_EXIT_INSTR_OFFSETS
	.align		4
        /*0074*/ 	.byte	0x04, 0x1c
        /*0076*/ 	.short	(.L_2161 - .L_2160)


	//   ....[0]....
.L_2160:
        /*0078*/ 	.word	0x00000080


	//   ....[1]....
        /*007c*/ 	.word	0x00000100


	//   ....[2]....
        /*0080*/ 	.word	0x00000ea0


	//----- nvinfo : EIATTR_CRS_STACK_SIZE
	.align		4
.L_2161:
        /*0084*/ 	.byte	0x04, 0x1e
        /*0086*/ 	.short	(.L_2163 - .L_2162)
.L_2162:
        /*0088*/ 	.word	0x00000000


	//----- nvinfo : EIATTR_CBANK_PARAM_SIZE
	.align		4
.L_2163:
        /*008c*/ 	.byte	0x03, 0x19
        /*008e*/ 	.short	0x0029


	//----- nvinfo : EIATTR_PARAM_CBANK
	.align		4
        /*0090*/ 	.byte	0x04, 0x0a
        /*0092*/ 	.short	(.L_2165 - .L_2164)
	.align		4
.L_2164:
        /*0094*/ 	.word	index@(.nv.constant0._ZN2at6native55_GLOBAL__N__0955718d_22_SparseCsrTensorMath_cu_868dd54534reduce_sparse_csr_dim1_cuda_kernelIN3c107complexIfEEiNS1_14ReductionMulOpIS5_EES5_EEvPT2_PKT_PKT0_SF_lT1_)
        /*0098*/ 	.short	0x0210
        /*009a*/ 	.short	0x0029


	//----- nvinfo : EIATTR_SW_WAR
	.align		4
.L_2165:
        /*009c*/ 	.byte	0x04, 0x36
        /*009e*/ 	.short	(.L_2167 - .L_2166)
.L_2166:
        /*00a0*/ 	.word	0x00000008
.L_2167:


//--------------------- .nv.info._ZN2at6native55_GLOBAL__N__0955718d_22_SparseCsrTensorMath_cu_868dd54534reduce_sparse_csr_dim0_cuda_kernelIN3c107complexIfEElNS1_14ReductionMulOpIS5_EES5_EEvPT2_PKT0_lPKT_SC_lT1_ --------------------------
	.section	.nv.info._ZN2at6native55_GLOBAL__N__0955718d_22_SparseCsrTensorMath_cu_868dd54534reduce_sparse_csr_dim0_cuda_kernelIN3c107complexIfEElNS1_14ReductionMulOpIS5_EES5_EEvPT2_PKT0_lPKT_SC_lT1_,"",@"SHT_CUDA_INFO"
	.sectionflags	@""
	.align	4


	//----- nvinfo : EIATTR_CUDA_API_VERSION
	.align		4
        /*0000*/ 	.byte	0x04, 0x37
        /*0002*/ 	.short	(.L_2169 - .L_2168)
.L_2168:
        /*0004*/ 	.word	0x00000082


	//----- nvinfo : EIATTR_KPARAM_INFO
	.align		4
.L_2169:
        /*0008*/ 	.byte	0x04, 0x17
        /*000a*/ 	.short	(.L_2171 - .L_2170)
.L_2170:
        /*000c*/ 	.word	0x00000000
        /*0010*/ 	.short	0x0006
        /*0012*/ 	.short	0x0030
        /*0014*/ 	.byte	0x00, 0xf0, 0x05, 0x00


	//----- nvinfo : EIATTR_KPARAM_INFO
	.align		4
.L_2171:
        /*0018*/ 	.byte	0x04, 0x17
        /*001a*/ 	.short	(.L_2173 - .L_2172)
.L_2172:
        /*001c*/ 	.word	0x00000000
        /*0020*/ 	.short	0x0005
        /*0022*/ 	.short	0x0028
        /*0024*/ 	.byte	0x00, 0xf0, 0x21, 0x00


	//----- nvinfo : EIATTR_KPARAM_INFO
	.align		4
.L_2173:
        /*0028*/ 	.byte	0x04, 0x17
        /*002a*/ 	.short	(.L_2175 - .L_2174)
.L_2174:
        /*002c*/ 	.word	0x00000000
        /*0030*/ 	.short	0x0004
        /*0032*/ 	.short	0x0020
        /*0034*/ 	.byte	0x00, 0xf0, 0x21, 0x00


	//----- nvinfo : EIATTR_KPARAM_INFO
	.align		4
.L_2175:
        /*0038*/ 	.byte	0x04, 0x17
        /*003a*/ 	.short	(.L_2177 - .L_2176)
.L_2176:
        /*003c*/ 	.word	0x00000000
        /*0040*/ 	.short	0x0003
        /*0042*/ 	.short	0x0018
        /*0044*/ 	.byte	0x00, 0xf0, 0x21, 0x00


	//----- nvinfo : EIATTR_KPARAM_INFO
	.align		4
.L_2177:
        /*0048*/ 	.byte	0x04, 0x17
        /*004a*/ 	.short	(.L_2179 - .L_2178)
.L_2178:
        /*004c*/ 	.word	0x00000000
        /*0050*/ 	.short	0x0002
        /*0052*/ 	.short	0x0010
        /*0054*/ 	.byte	0x00, 0xf0, 0x21, 0x00


	//----- nvinfo : EIATTR_KPARAM_INFO
	.align		4
.L_2179:
        /*0058*/ 	.byte	0x04, 0x17
        /*005a*/ 	.short	(.L_2181 - .L_2180)
.L_2180:
        /*005c*/ 	.word	0x00000000
        /*0060*/ 	.short	0x0001
        /*0062*/ 	.short	0x0008
        /*0064*/ 	.byte	0x00, 0xf0, 0x21, 0x00


	//----- nvinfo : EIATTR_KPARAM_INFO
	.align		4
.L_2181:
        /*0068*/ 	.byte	0x04, 0x17
        /*006a*/ 	.short	(.L_2183 - .L_2182)
.L_2182:
        /*006c*/ 	.word	0x00000000
        /*0070*/ 	.short	0x0000
        /*0072*/ 	.short	0x0000
        /*0074*/ 	.byte	0x00, 0xf0, 0x21, 0x00


	//----- nvinfo : EIATTR_SPARSE_MMA_MASK
	.align		4
.L_2183:
        /*0078*/ 	.byte	0x03, 0x50
        /*007a*/ 	.short	0x0000


	//----- nvinfo : EIATTR_MAXREG_COUNT
	.align		4
        /*007c*/ 	.byte	0x03, 0x1b
        /*007e*/ 	.short	0x00ff


	//----- nvinfo : EIATTR_MERCURY_ISA_VERSION
	.align		4
        /*0080*/ 	.byte	0x03, 0x5f
        /*0082*/ 	.short	0x0101


	//----- nvinfo : EIATTR_EXIT_INSTR_OFFSETS
	.align		4
        /*0084*/ 	.byte	0x04, 0x1c
        /*0086*/ 	.short	(.L_2185 - .L_2184)


	//   ....[0]....
.L_2184:
        /*0088*/ 	.word	0x00000080


	//   ....[1]....
        /*008c*/ 	.word	0x00000830


	//----- nvinfo : EIATTR_CBANK_PARAM_SIZE
	.align		4
.L_2185:
        /*0090*/ 	.byte	0x03, 0x19
        /*0092*/ 	.short	0x0031


	//----- nvinfo : EIATTR_PARAM_CBANK
	.align		4
        /*0094*/ 	.byte	0x04, 0x0a
        /*0096*/ 	.short	(.L_2187 - .L_2186)
	.align		4
.L_2186:
        /*0098*/ 	.word	index@(.nv.constant0._ZN2at6native55_GLOBAL__N__0955718d_22_SparseCsrTensorMath_cu_868dd54534reduce_sparse_csr_dim0_cuda_kernelIN3c107complexIfEElNS1_14ReductionMulOpIS5_EES5_EEvPT2_PKT0_lPKT_SC_lT1_)
        /*009c*/ 	.short	0x0210
        /*009e*/ 	.short	0x0031


	//----- nvinfo : EIATTR_SW_WAR
	.align		4
.L_2187:
        /*00a0*/ 	.byte	0x04, 0x36
        /*00a2*/ 	.short	(.L_2189 - .L_2188)
.L_2188:
        /*00a4*/ 	.word	0x00000008
.L_2189:


//--------------------- .nv.info._ZN2at6native55_GLOBAL__N__0955718d_22_SparseCsrTensorMath_cu_868dd54534reduce_sparse_csr_dim0_cuda_kernelIN3c107complexIfEEiNS1_14ReductionMulOpIS5_EES5_EEvPT2_PKT0_lPKT_SC_lT1_ --------------------------
	.section	.nv.info._ZN2at6native55_GLOBAL__N__0955718d_22_SparseCsrTensorMath_cu_868dd54534reduce_sparse_csr_dim0_cuda_kernelIN3c107complexIfEEiNS1_14ReductionMulOpIS5_EES5_EEvPT2_PKT0_lPKT_SC_lT1_,"",@"SHT_CUDA_INFO"
	.sectionflags	@""
	.align	4


	//----- nvinfo : EIATTR_CUDA_API_VERSION
	.align		4
        /*0000*/ 	.byte	0x04, 0x37
        /*0002*/ 	.short	(.L_2191 - .L_2190)
.L_2190:
        /*0004*/ 	.word	0x00000082


	//----- nvinfo : EIATTR_KPARAM_INFO
	.align		4
.L_2191:
        /*0008*/ 	.byte	0x04, 0x17
        /*000a*/ 	.short	(.L_2193 - .L_2192)
.L_2192:
        /*000c*/ 	.word	0x00000000
        /*0010*/ 	.short	0x0006
        /*0012*/ 	.short	0x0030
        /*0014*/ 	.byte	0x00, 0xf0, 0x05, 0x00


	//----- nvinfo : EIATTR_KPARAM_INFO
	.align		4
.L_2193:
        /*0018*/ 	.byte	0x04, 0x17
        /*001a*/ 	.short	(.L_2195 - .L_2194)
.L_2194:
        /*001c*/ 	.word	0x00000000
        /*0020*/ 	.short	0x0005
        /*0022*/ 	.short	0x0028
        /*0024*/ 	.byte	0x00, 0xf0, 0x21, 0x00


	//----- nvinfo : EIATTR_KPARAM_INFO
	.align		4
.L_2195:
        /*0028*/ 	.byte	0x04, 0x17
        /*002a*/ 	.short	(.L_2197 - .L_2196)
.L_2196:
        /*002c*/ 	.word	0x00000000
        /*0030*/ 	.short	0x0004
        /*0032*/ 	.short	0x0020
        /*0034*/ 	.byte	0x00, 0xf0, 0x21, 0x00


	//----- nvinfo : EIATTR_KPARAM_INFO
	.align		4
.L_2197:
        /*0038*/ 	.byte	0x04, 0x17
        /*003a*/ 	.short	(.L_2199 - .L_2198)
.L_2198:
        /*003c*/ 	.word	0x00000000
        /*0040*/ 	.short	0x0003
        /*0042*/ 	.short	0x0018
        /*0044*/ 	.byte	0x00, 0xf0, 0x21, 0x00


	//----- nvinfo : EIATTR_KPARAM_INFO
	.align		4
.L_2199:
        /*0048*/ 	.byte	0x04, 0x17
        /*004a*/ 	.short	(.L_2201 - .L_2200)
.L_2200:
        /*004c*/ 	.word	0x00000000
        /*0050*/ 	.short	0x0002
        /*0052*/ 	.short	0x0010
        /*0054*/ 	.byte	0x00, 0xf0, 0x21, 0x00


	//----- nvinfo : EIATTR_KPARAM_INFO
	.align		4
.L_2201:
        /*0058*/ 	.byte	0x04, 0x17
        /*005a*/ 	.short	(.L_2203 - .L_2202)
.L_2202:
        /*005c*/ 	.word	0x00000000
        /*0060*/ 	.short	0x0001
        /*0062*/ 	.short	0x0008
        /*0064*/ 	.byte	0x00, 0xf0, 0x21, 0x00


	//----- nvinfo : EIATTR_KPARAM_INFO
	.align		4
.L_2203:
        /*0068*/ 	.byte	0x04, 0x17
        /*006a*/ 	.short	(.L_2205 - .L_2204)
.L_2204:
        /*006c*/ 	.word	0x00000000
        /*0070*/ 	.short	0x0000
        /*0072*/ 	.short	0x0000
        /*0074*/ 	.byte	0x00, 0xf0, 0x21, 0x00


	//----- nvinfo : EIATTR_SPARSE_MMA_MASK
	.align		4
.L_2205:
        /*0078*/ 	.byte	0x03, 0x50
        /*007a*/ 	.short	0x0000


	//----- nvinfo : EIATTR_MAXREG_COUNT
	.align		4
        /*007c*/ 	.byte	0x03, 0x1b
        /*007e*/ 	.short	0x00ff


	//----- nvinfo : EIATTR_MERCURY_ISA_VERSION
	.align		4
        /*0080*/ 	.byte	0x03, 0x5f
        /*0082*/ 	.short	0x0101


	//----- nvinfo : EIATTR_EXIT_INSTR_OFFSETS
	.align		4
        /*0084*/ 	.byte	0x04, 0x1c
        /*0086*/ 	.short	(.L_2207 - .L_2206)


	//   ....[0]....
.L_2206:
        /*0088*/ 	.word	0x00000080


	//   ....[1]....
        /*008c*/ 	.word	0x000007b0


	//----- nvinfo : EIATTR_CBANK_PARAM_SIZE
	.align		4
.L_2207:
        /*0090*/ 	.byte	0x03, 0x19
        /*0092*/ 	.short	0x0031


	//----- nvinfo : EIATTR_PARAM_CBANK
	.align		4
        /*0094*/ 	.byte	0x04, 0x0a
        /*0096*/ 	.short	(.L_2209 - .L_2208)
	.align		4
.L_2208:
        /*0098*/ 	.word	index@(.nv.constant0._ZN2at6native55_GLOBAL__N__0955718d_22_SparseCsrTensorMath_cu_868dd54534reduce_sparse_csr_dim0_cuda_kernelIN3c107complexIfEEiNS1_14ReductionMulOpIS5_EES5_EEvPT2_PKT0_lPKT_SC_lT1_)
        /*009c*/ 	.short	0x0210
        /*009e*/ 	.short	0x0031


	//----- nvinfo : EIATTR_SW_WAR
	.align		4
.L_2209:
        /*00a0*/ 	.byte	0x04, 0x36
        /*00a2*/ 	.short	(.L_2211 - .L_2210)
.L_2210:
        /*00a4*/ 	.word	0x00000008
.L_2211:


//--------------------- .nv.info._ZN2at6native55_GLOBAL__N__0955718d_22_SparseCsrTensorMath_cu_868dd54534reduce_sparse_csr_dim1_cuda_kernelIN3c107complexIdEElNS1_14ReductionMulOpIS5_EES5_EEvPT2_PKT_PKT0_SF_lT1_ --------------------------
	.section	.nv.info._ZN2at6native55_GLOBAL__N__0955718d_22_SparseCsrTensorMath_cu_868dd54534reduce_sparse_csr_dim1_cuda_kernelIN3c107complexIdEElNS1_14ReductionMulOpIS5_EES5_EEvPT2_PKT_PKT0_SF_lT1_,"",@"SHT_CUDA_INFO"
	.sectionflags	@""
	.align	4


	//----- nvinfo : EIATTR_CUDA_API_VERSION
	.align		4
        /*0000*/ 	.byte	0x04, 0x37
        /*0002*/ 	.short	(.L_2213 - .L_2212)
.L_2212:
        /*0004*/ 	.word	0x00000082


	//----- nvinfo : EIATTR_KPARAM_INFO
	.align		4
.L_2213:
        /*0008*/ 	.byte	0x04, 0x17
        /*000a*/ 	.short	(.L_2215 - .L_2214)
.L_2214:
        /*000c*/ 	.word	0x00000000
        /*0010*/ 	.short	0x0005
        /*0012*/ 	.short	0x0028
        /*0014*/ 	.byte	0x00, 0xf0, 0x05, 0x00


	//----- nvinfo : EIATTR_KPARAM_INFO
	.align		4
.L_2215:
        /*0018*/ 	.byte	0x04, 0x17
        /*001a*/ 	.short	(.L_2217 - .L_2216)
.L_2216:
        /*001c*/ 	.word	0x00000000
        /*0020*/ 	.short	0x0004
        /*0022*/ 	.short	0x0020
        /*0024*/ 	.byte	0x00, 0xf0, 0x21, 0x00


	//----- nvinfo : EIATTR_KPARAM_INFO
	.align		4
.L_2217:
        /*0028*/ 	.byte	0x04, 0x17
        /*002a*/ 	.short	(.L_2219 - .L_2218)
.L_2218:
        /*002c*/ 	.word	0x00000000
        /*0030*/ 	.short	0x0003
        /*0032*/ 	.short	0x0018
        /*0034*/ 	.byte	0x00, 0xf0, 0x21, 0x00


	//----- nvinfo : EIATTR_KPARAM_INFO
	.align		4
.L_2219:
        /*0038*/ 	.byte	0x04, 0x17
        /*003a*/ 	.short	(.L_2221 - .L_2220)
.L_2220:
        /*003c*/ 	.word	0x00000000
        /*0040*/ 	.short	0x0002
        /*0042*/ 	.short	0x0010
        /*0044*/ 	.byte	0x00, 0xf0, 0x21, 0x00


	//----- nvinfo : EIATTR_KPARAM_INFO
	.align		4
.L_2221:
        /*0048*/ 	.byte	0x04, 0x17
        /*004a*/ 	.short	(.L_2223 - .L_2222)
.L_2222:
        /*004c*/ 	.word	0x00000000
        /*0050*/ 	.short	0x0001
        /*0052*/ 	.short	0x0008
        /*0054*/ 	.byte	0x00, 0xf0, 0x21, 0x00


	//----- nvinfo : EIATTR_KPARAM_INFO
	.align		4
.L_2223:
        /*0058*/ 	.byte	0x04, 0x17
        /*005a*/ 	.short	(.L_2225 - .L_2224)
.L_2224:
        /*005c*/ 	.word	0x00000000
        /*0060*/ 	.short	0x0000
        /*0062*/ 	.short	0x0000
        /*0064*/ 	.byte	0x00, 0xf0, 0x21, 0x00


	//----- nvinfo : EIATTR_SPARSE_MMA_MASK
	.align		4
.L_2225:
        /*0068*/ 	.byte	0x03, 0x50
        /*006a*/ 	.short	0x0000


	//----- nvinfo : EIATTR_MAXREG_COUNT
	.align		4
        /*006c*/ 	.byte	0x03, 0x1b
        /*006e*/ 	.short	0x00ff


	//----- nvinfo : EIATTR_MERCURY_ISA_VERSION
	.align		4
        /*0070*/ 	.byte	0x03, 0x5f
        /*0072*/ 	.short	0x0101


	//----- nvinfo : EIATTR_EXIT_INSTR_OFFSETS
	.align		4
        /*0074*/ 	.byte	0x04, 0x1c
        /*0076*/ 	.short	(.L_2227 - .L_2226)


	//   ....[0]....
.L_2226:
        /*0078*/ 	.word	0x00000080


	//   ....[1]....
        /*007c*/ 	.word	0x00000110


	//   ....[2]....
        /*0080*/ 	.word	0x00001060


	//----- nvinfo : EIATTR_CRS_STACK_SIZE
	.align		4
.L_2227:
        /*0084*/ 	.byte	0x04, 0x1e
        /*0086*/ 	.short	(.L_2229 - .L_2228)
.L_2228:
        /*0088*/ 	.word	0x00000000


	//----- nvinfo : EIATTR_CBANK_PARAM_SIZE
	.align		4
.L_2229:
        /*008c*/ 	.byte	0x03, 0x19
        /*008e*/ 	.short	0x0029


	//----- nvinfo : EIATTR_PARAM_CBANK
	.align		4
        /*0090*/ 	.byte	0x04, 0x0a
        /*0092*/ 	.short	(.L_2231 - .L_2230)
	.align		4
.L_2230:
        /*0094*/ 	.word	index@(.nv.constant0._ZN2at6native55_GLOBAL__N__0955718d_22_SparseCsrTensorMath_cu_868dd54534reduce_sparse_csr_dim1_cuda_kernelIN3c107complexIdEElNS1_14ReductionMulOpIS5_EES5_EEvPT2_PKT_PKT0_SF_lT1_)
        /*0098*/ 	.short	0x0210
        /*009a*/ 	.short	0x0029


	//----- nvinfo : EIATTR_SW_WAR
	.align		4
.L_2231:
        /*009c*/ 	.byte	0x04, 0x36
        /*009e*/ 	.short	(.L_2233 - .L_2232)
.L_2232:
        /*00a0*/ 	.word	0x00000008
.L_2233:


//--------------------- .nv.info._ZN2at6native55_GLOBAL__N__0955718d_22_SparseCsrTensorMath_cu_868dd54534reduce_sparse_csr_dim1_cuda_kernelIN3c107complexIdEEiNS1_14ReductionMulOpIS5_EES5_EEvPT2_PKT_PKT0_SF_lT1_ --------------------------
	.section	.nv.info._ZN2at6native55_GLOBAL__N__0955718d_22_SparseCsrTensorMath_cu_868dd54534reduce_sparse_csr_dim1_cuda_kernelIN3c107complexIdEEiNS1_14ReductionMulOpIS5_EES5_EEvPT2_PKT_PKT0_SF_lT1_,"",@"SHT_CUDA_INFO"
	.sectionflags	@""
	.align	4


	//----- nvinfo : EIATTR_CUDA_API_VERSION
	.align		4
        /*0000*/ 	.byte	0x04, 0x37
        /*0002*/ 	.short	(.L_2235 - .L_2234)
.L_2234:
        /*0004*/ 	.word	0x00000082


	//----- nvinfo : EIATTR_KPARAM_INFO
	.align		4
.L_2235:
        /*0008*/ 	.byte	0x04, 0x17
        /*000a*/ 	.short	(.L_2237 - .L_2236)
.L_2236:
        /*000c*/ 	.word	0x00000000
        /*0010*/ 	.short	0x0005
        /*0012*/ 	.short	0x0028
        /*0014*/ 	.byte	0x00, 0xf0, 0x05, 0x00


	//----- nvinfo : EIATTR_KPARAM_INFO
	.align		4
.L_2237:
        /*0018*/ 	.byte	0x04, 0x17
        /*001a*/ 	.short	(.L_2239 - .L_2238)
.L_2238:
        /*001c*/ 	.word	0x00000000
        /*0020*/ 	.short	0x0004
        /*0022*/ 	.short	0x0020
        /*0024*/ 	.byte	0x00, 0xf0, 0x21, 0x00


	//----- nvinfo : EIATTR_KPARAM_INFO
	.align		4
.L_2239:
        /*0028*/ 	.byte	0x04, 0x17
        /*002a*/ 	.short	(.L_2241 - .L_2240)
.L_2240:
        /*002c*/ 	.word	0x00000000
        /*0030*/ 	.short	0x0003
        /*0032*/ 	.short	0x0018
        /*0034*/ 	.byte	0x00, 0xf0, 0x21, 0x00


	//----- nvinfo : EIATTR_KPARAM_INFO
	.align		4
.L_2241:
        /*0038*/ 	.byte	0x04, 0x17
        /*003a*/ 	.short	(.L_2243 - .L_2242)
.L_2242:
        /*003c*/ 	.word	0x00000000
        /*0040*/ 	.short	0x0002
        /*0042*/ 	.short	0x0010
        /*0044*/ 	.byte	0x00, 0xf0, 0x21, 0x00


	//----- nvinfo : EIATTR_KPARAM_INFO
	.align		4
.L_2243:
        /*0048*/ 	.byte	0x04, 0x17
        /*004a*/ 	.short	(.L_2245 - .L_2244)
.L_2244:
        /*004c*/ 	.word	0x00000000
        /*0050*/ 	.short	0x0001
        /*0052*/ 	.short	0x0008
        /*0054*/ 	.byte	0x00, 0xf0, 0x21, 0x00


	//----- nvinfo : EIATTR_KPARAM_INFO
	.align		4
.L_2245:
        /*0058*/ 	.byte	0x04, 0x17
        /*005a*/ 	.short	(.L_2247 - .L_2246)
.L_2246:
        /*005c*/ 	.word	0x00000000
        /*0060*/ 	.short	0x0000
        /*0062*/ 	.short	0x0000
        /*0064*/ 	.byte	0x00, 0xf0, 0x21, 0x00


	//----- nvinfo : EIATTR_SPARSE_MMA_MASK
	.align		4
.L_2247:
        /*0068*/ 	.byte	0x03, 0x50
        /*006a*/ 	.short	0x0000


	//----- nvinfo : EIATTR_MAXREG_COUNT
	.align		4
        /*006c*/ 	.byte	0x03, 0x1b
        /*006e*/ 	.short	0x00ff


	//----- nvinfo : EIATTR_MERCURY_ISA_VERSION
	.align		4
        /*0070*/ 	.byte	0x03, 0x5f
        /*0072*/ 	.short	0x0101


	//----- nvinfo : EIATTR_EXIT_INSTR_OFFSETS
	.align		4
        /*0074*/ 	.byte	0x04, 0x1c
        /*0076*/ 	.short	(.L_2249 - .L_2248)


	//   ....[0]....
.L_2248:
        /*0078*/ 	.word	0x00000080


	//   ....[1]....
        /*007c*/ 	.word	0x00000100


	//   ....[2]....
        /*0080*/ 	.word	0x00000ef0


	//----- nvinfo : EIATTR_CRS_STACK_SIZE
	.align		4
.L_2249:
        /*0084*/ 	.byte	0x04, 0x1e
        /*0086*/ 	.short	(.L_2251 - .L_2250)
.L_2250:
        /*0088*/ 	.word	0x00000000


	//----- nvinfo : EIATTR_CBANK_PARAM_SIZE
	.align		4
.L_2251:
        /*008c*/ 	.byte	0x03, 0x19
        /*008e*/ 	.short	0x0029


	//----- nvinfo : EIATTR_PARAM_CBANK
	.align		4
        /*0090*/ 	.byte	0x04, 0x0a
        /*0092*/ 	.short	(.L_2253 - .L_2252)
	.align		4
.L_2252:
        /*0094*/ 	.word	index@(.nv.constant0._ZN2at6native55_GLOBAL__N__0955718d_22_SparseCsrTensorMath_cu_868dd54534reduce_sparse_csr_dim1_cuda_kernelIN3c107complexIdEEiNS1_14ReductionMulOpIS5_EES5_EEvPT2_PKT_PKT0_SF_lT1_)
        /*0098*/ 	.short	0x0210
        /*009a*/ 	.short	0x0029


	//----- nvinfo : EIATTR_SW_WAR
	.align		4
.L_2253:
        /*009c*/ 	.byte	0x04, 0x36
        /*009e*/ 	.short	(.L_2255 - .L_2254)
.L_2254:
        /*00a0*/ 	.word	0x00000008
.L_2255:


//--------------------- .nv.info._ZN2at6native55_GLOBAL__N__0955718d_22_SparseCsrTensorMath_cu_868dd54534reduce_sparse_csr_dim0_cuda_kernelIN3c107complexIdEElNS1_14ReductionMulOpIS5_EES5_EEvPT2_PKT0_lPKT_SC_lT1_ --------------------------
	.section	.nv.info._ZN2at6native55_GLOBAL__N__0955718d_22_SparseCsrTensorMath_cu_868dd54534reduce_sparse_csr_dim0_cuda_kernelIN3c107complexIdEElNS1_14ReductionMulOpIS5_EES5_EEvPT2_PKT0_lPKT_SC_lT1_,"",@"SHT_CUDA_INFO"
	.sectionflags	@""
	.align	4


	//----- nvinfo : EIATTR_CUDA_API_VERSION
	.align		4
        /*0000*/ 	.byte	0x04, 0x37
        /*0002*/ 	.short	(.L_2257 - .L_2256)
.L_2256:
        /*0004*/ 	.word	0x00000082


	//----- nvinfo : EIATTR_KPARAM_INFO
	.align		4
.L_2257:
        /*0008*/ 	.byte	0x04, 0x17
        /*000a*/ 	.short	(.L_2259 - .L_2258)
.L_2258:
        /*000c*/ 	.word	0x00000000
        /*0010*/ 	.short	0x0006
        /*0012*/ 	.short	0x0030
        /*0014*/ 	.byte	0x00, 0xf0, 0x05, 0x00


	//----- nvinfo : EIATTR_KPARAM_INFO
	.align		4
.L_2259:
        /*0018*/ 	.byte	0x04, 0x17
        /*001a*/ 	.short	(.L_2261 - .L_2260)
.L_2260:
        /*001c*/ 	.word	0x00000000
        /*0020*/ 	.short	0x0005
        /*0022*/ 	.short	0x0028
        /*0024*/ 	.byte	0x00, 0xf0, 0x21, 0x00


	//----- nvinfo : EIATTR_KPARAM_INFO
	.align		4
.L_2261:
        /*0028*/ 	.byte	0x04, 0x17
        /*002a*/ 	.short	(.L_2263 - .L_2262)
.L_2262:
        /*002c*/ 	.word	0x00000000
        /*0030*/ 	.short	0x0004
        /*0032*/ 	.short	0x0020
        /*0034*/ 	.byte	0x00, 0xf0, 0x21, 0x00


	//----- nvinfo : EIATTR_KPARAM_INFO
	.align		4
.L_2263:
        /*0038*/ 	.byte	0x04, 0x17
        /*003a*/ 	.short	(.L_2265 - .L_2264)
.L_2264:
        /*003c*/ 	.word	0x00000000
        /*0040*/ 	.short	0x0003
        /*0042*/ 	.short	0x0018
        /*0044*/ 	.byte	0x00, 0xf0, 0x21, 0x00


	//----- nvinfo : EIATTR_KPARAM_INFO
	.align		4
.L_2265:
        /*0048*/ 	.byte	0x04, 0x17
        /*004a*/ 	.short	(.L_2267 - .L_2266)
.L_2266:
        /*004c*/ 	.word	0x00000000
        /*0050*/ 	.short	0x0002
        /*0052*/ 	.short	0x0010
        /*0054*/ 	.byte	0x00, 0xf0, 0x21, 0x00


	//----- nvinfo : EIATTR_KPARAM_INFO
	.align		4
.L_2267:
        /*0058*/ 	.byte	0x04, 0x17
        /*005a*/ 	.short	(.L_2269 - .L_2268)
.L_2268:
        /*005c*/ 	.word	0x00000000
        /*0060*/ 	.short	0x0001
        /*0062*/ 	.short	0x0008
        /*0064*/ 	.byte	0x00, 0xf0, 0x21, 0x00


	//----- nvinfo : EIATTR_KPARAM_INFO
	.align		4
.L_2269:
        /*0068*/ 	.byte	0x04, 0x17
        /*006a*/ 	.short	(.L_2271 - .L_2270)
.L_2270:
        /*006c*/ 	.word	0x00000000
        /*0070*/ 	.short	0x0000
        /*0072*/ 	.short	0x0000
        /*0074*/ 	.byte	0x00, 0xf0, 0x21, 0x00


	//----- nvinfo : EIATTR_SPARSE_MMA_MASK
	.align		4
.L_2271:
        /*0078*/ 	.byte	0x03, 0x50
        /*007a*/ 	.short	0x0000


	//----- nvinfo : EIATTR_MAXREG_COUNT
	.align		4
        /*007c*/ 	.byte	0x03, 0x1b
        /*007e*/ 	.short	0x00ff


	//----- nvinfo : EIATTR_MERCURY_ISA_VERSION
	.align		4
        /*0080*/ 	.byte	0x03, 0x5f
        /*0082*/ 	.short	0x0101


	//----- nvinfo : EIATTR_EXIT_INSTR_OFFSETS
	.align		4
        /*0084*/ 	.byte	0x04, 0x1c
        /*0086*/ 	.short	(.L_2273 - .L_2272)


	//   ....[0]....
.L_2272:
        /*0088*/ 	.word	0x00000080


	//   ....[1]....
        /*008c*/ 	.word	0x00000860


	//----- nvinfo : EIATTR_CBANK_PARAM_SIZE
	.align		4
.L_2273:
        /*0090*/ 	.byte	0x03, 0x19
        /*0092*/ 	.short	0x0031


	//----- nvinfo : EIATTR_PARAM_CBANK
	.align		4
        /*0094*/ 	.byte	0x04, 0x0a
        /*0096*/ 	.short	(.L_2275 - .L_2274)
	.align		4
.L_2274:
        /*0098*/ 	.word	index@(.nv.constant0._ZN2at6native55_GLOBAL__N__0955718d_22_SparseCsrTensorMath_cu_868dd54534reduce_sparse_csr_dim0_cuda_kernelIN3c107complexIdEElNS1_14ReductionMulOpIS5_EES5_EEvPT2_PKT0_lPKT_SC_lT1_)
        /*009c*/ 	.short	0x0210
        /*009e*/ 	.short	0x0031


	//----- nvinfo : EIATTR_SW_WAR
	.align		4
.L_2275:
        /*00a0*/ 	.byte	0x04, 0x36
        /*00a2*/ 	.short	(.L_2277 - .L_2276)
.L_2276:
        /*00a4*/ 	.word	0x00000008
.L_2277:


//--------------------- .nv.info._ZN2at6native55_GLOBAL__N__0955718d_22_SparseCsrTensorMath_cu_868dd54534reduce_sparse_csr_dim0_cuda_kernelIN3c107complexIdEEiNS1_14ReductionMulOpIS5_EES5_EEvPT2_PKT0_lPKT_SC_lT1_ --------------------------
	.section	.nv.info._ZN2at6native55_GLOBAL__N__0955718d_22_SparseCsrTensorMath_cu_868dd54534reduce_sparse_csr_dim0_cuda_kernelIN3c107complexIdEEiNS1_14ReductionMulOpIS5_EES5_EEvPT2_PKT0_lPKT_SC_lT1_,"",@"SHT_CUDA_INFO"
	.sectionflags	@""
	.align	4


	//----- nvinfo : EIATTR_CUDA_API_VERSION
	.align		4
        /*0000*/ 	.byte	0x04, 0x37
        /*0002*/ 	.short	(.L_2279 - .L_2278)
.L_2278:
        /*0004*/ 	.word	0x00000082


	//----- nvinfo : EIATTR_KPARAM_INFO
	.align		4
.L_2279:
        /*0008*/ 	.byte	0x04, 0x17
        /*000a*/ 	.short	(.L_2281 - .L_2280)
.L_2280:
        /*000c*/ 	.word	0x00000000
        /*0010*/ 	.short	0x0006
        /*0012*/ 	.short	0x0030
        /*0014*/ 	.byte	0x00, 0xf0, 0x05, 0x00


	//----- nvinfo : EIATTR_KPARAM_INFO
	.align		4
.L_2281:
        /*0018*/ 	.byte	0x04, 0x17
        /*001a*/ 	.short	(.L_2283 - .L_2282)
.L_2282:
        /*001c*/ 	.word	0x00000000
        /*0020*/ 	.short	0x0005
        /*0022*/ 	.short	0x0028
        /*0024*/ 	.byte	0x00, 0xf0, 0x21, 0x00


	//----- nvinfo : EIATTR_KPARAM_INFO
	.align		4
.L_2283:
        /*0028*/ 	.byte	0x04, 0x17
        /*002a*/ 	.short	(.L_2285 - .L_2284)
.L_2284:
        /*002c*/ 	.word	0x00000000
        /*0030*/ 	.short	0x0004
        /*0032*/ 	.short	0x0020
        /*0034*/ 	.byte	0x00, 0xf0, 0x21, 0x00


	//----- nvinfo : EIATTR_KPARAM_INFO
	.align		4
.L_2285:
        /*0038*/ 	.byte	0x04, 0x17
        /*003a*/ 	.short	(.L_2287 - .L_2286)
.L_2286:
        /*003c*/ 	.word	0x00000000
        /*0040*/ 	.short	0x0003
        /*0042*/ 	.short	0x0018
        /*0044*/ 	.byte	0x00, 0xf0, 0x21, 0x00


	//----- nvinfo : EIATTR_KPARAM_INFO
	.align		4
.L_2287:
        /*0048*/ 	.byte	0x04, 0x17
        /*004a*/ 	.short	(.L_2289 - .L_2288)
.L_2288:
        /*004c*/ 	.word	0x00000000
        /*0050*/ 	.short	0x0002
        /*0052*/ 	.short	0x0010
        /*0054*/ 	.byte	0x00, 0xf0, 0x21, 0x00


	//----- nvinfo : EIATTR_KPARAM_INFO
	.align		4
.L_2289:
        /*0058*/ 	.byte	0x04, 0x17
        /*005a*/ 	.short	(.L_2291 - .L_2290)
.L_2290:
        /*005c*/ 	.word	0x00000000
        /*0060*/ 	.short	0x0001
        /*0062*/ 	.short	0x0008
        /*0064*/ 	.byte	0x00, 0xf0, 0x21, 0x00


	//----- nvinfo : EIATTR_KPARAM_INFO
	.align		4
.L_2291:
        /*0068*/ 	.byte	0x04, 0x17
        /*006a*/ 	.short	(.L_2293 - .L_2292)
.L_2292:
        /*006c*/ 	.word	0x00000000
        /*0070*/ 	.short	0x0000
        /*0072*/ 	.short	0x0000
        /*0074*/ 	.byte	0x00, 0xf0, 0x21, 0x00


	//----- nvinfo : EIATTR_SPARSE_MMA_MASK
	.align		4
.L_2293:
        /*0078*/ 	.byte	0x03, 0x50
        /*007a*/ 	.short	0x0000


	//----- nvinfo : EIATTR_MAXREG_COUNT
	.align		4
        /*007c*/ 	.byte	0x03, 0x1b
        /*007e*/ 	.short	0x00ff


	//----- nvinfo : EIATTR_MERCURY_ISA_VERSION
	.align		4
        /*0080*/ 	.byte	0x03, 0x5f
        /*0082*/ 	.short	0x0101


	//----- nvinfo : EIATTR_EXIT_INSTR_OFFSETS
	.align		4
        /*0084*/ 	.byte	0x04, 0x1c
        /*0086*/ 	.short	(.L_2295 - .L_2294)


	//   ....[0]....
.L_2294:
        /*0088*/ 	.word	0x00000080


	//   ....[1]....
        /*008c*/ 	.word	0x00000810


	//----- nvinfo : EIATTR_CBANK_PARAM_SIZE
	.align		4
.L_2295:
        /*0090*/ 	.byte	0x03, 0x19
        /*0092*/ 	.short	0x0031


	//----- nvinfo : EIATTR_PARAM_CBANK
	.align		4
        /*0094*/ 	.byte	0x04, 0x0a
        /*0096*/ 	.short	(.L_2297 - .L_2296)
	.align		4
.L_2296:
        /*0098*/ 	.word	index@(.nv.constant0._ZN2at6native55_GLOBAL__N__0955718d_22_SparseCsrTensorMath_cu_868dd54534reduce_sparse_csr_dim0_cuda_kernelIN3c107complexIdEEiNS1_14ReductionMulOpIS5_EES5_EEvPT2_PKT0_lPKT_SC_lT1_)
        /*009c*/ 	.short	0x0210
        /*009e*/ 	.short	0x0031


	//----- nvinfo : EIATTR_SW_WAR
	.align		4
.L_2297:
        /*00a0*/ 	.byte	0x04, 0x36
        /*00a2*/ 	.short	(.L_2299 - .L_2298)
.L_2298:
        /*00a4*/ 	.word	0x00000008
.L_2299:


//--------------------- .nv.info._ZN2at6native55_GLOBAL__N__0955718d_22_SparseCsrTensorMath_cu_868dd54534reduce_sparse_csr_dim1_cuda_kernelIflNS1_14ReductionMulOpIfEEfEEvPT2_PKT_PKT0_SC_lT1_ --------------------------
	.section	.nv.info._ZN2at6native55_GLOBAL__N__0955718d_22_SparseCsrTensorMath_cu_868dd54534reduce_sparse_csr_dim1_cuda_kernelIflNS1_14ReductionMulOpIfEEfEEvPT2_PKT_PKT0_SC_lT1_,"",@"SHT_CUDA_INFO"
	.sectionflags	@""
	.align	4


	//----- nvinfo : EIATTR_CUDA_API_VERSION
	.align		4
        /*0000*/ 	.byte	0x04, 0x37
        /*0002*/ 	.short	(.L_2301 - .L_2300)
.L_2300:
        /*0004*/ 	.word	0x00000082


	//----- nvinfo : EIATTR_KPARAM_INFO
	.align		4
.L_2301:
        /*0008*/ 	.byte	0x04, 0x17
        /*000a*/ 	.short	(.L_2303 - .L_2302)
.L_2302:
        /*000c*/ 	.word	0x00000000
        /*0010*/ 	.short	0x0005
        /*0012*/ 	.short	0x0028
        /*0014*/ 	.byte	0x00, 0xf0, 0x05, 0x00


	//----- nvinfo : EIATTR_KPARAM_INFO
	.align		4
.L_2303:
        /*0018*/ 	.byte	0x04, 0x17
        /*001a*/ 	.short	(.L_2305 - .L_2304)
.L_2304:
        /*001c*/ 	.word	0x00000000
        /*0020*/ 	.short	0x0004
        /*0022*/ 	.short	0x0020
        /*0024*/ 	.byte	0x00, 0xf0, 0x21, 0x00


	//----- nvinfo : EIATTR_KPARAM_INFO
	.align		4
.L_2305:
        /*0028*/ 	.byte	0x04, 0x17
        /*002a*/ 	.short	(.L_2307 - .L_2306)
.L_2306:
        /*002c*/ 	.word	0x00000000
        /*0030*/ 	.short	0x0003
        /*0032*/ 	.short	0x0018
        /*0034*/ 	.byte	0x00, 0xf0, 0x21, 0x00


	//----- nvinfo : EIATTR_KPARAM_INFO
	.align		4
.L_2307:
        /*0038*/ 	.byte	0x04, 0x17
        /*003a*/ 	.short	(.L_2309 - .L_2308)
.L_2308:
        /*003c*/ 	.word	0x00000000
        /*0040*/ 	.short	0x0002
        /*0042*/ 	.short	0x0010
        /*0044*/ 	.byte	0x00, 0xf0, 0x21, 0x00


	//----- nvinfo : EIATTR_KPARAM_INFO
	.align		4
.L_2309:
        /*0048*/ 	.byte	0x04, 0x17
        /*004a*/ 	.short	(.L_2311 - .L_2310)
.L_2310:
        /*004c*/ 	.word	0x00000000
        /*0050*/ 	.short	0x0001
        /*0052*/ 	.short	0x0008
        /*0054*/ 	.byte	0x00, 0xf0, 0x21, 0x00


	//----- nvinfo : EIATTR_KPARAM_INFO
	.align		4
.L_2311:
        /*0058*/ 	.byte	0x04, 0x17
        /*005a*/ 	.short	(.L_2313 - .L_2312)
.L_2312:
        /*005c*/ 	.word	0x00000000
        /*0060*/ 	.short	0x0000
        /*0062*/ 	.short	0x0000
        /*0064*/ 	.byte	0x00, 0xf0, 0x21, 0x00


	//----- nvinfo : EIATTR_SPARSE_MMA_MASK
	.align		4
.L_2313:
        /*0068*/ 	.byte	0x03, 0x50
        /*006a*/ 	.short	0x0000


	//----- nvinfo : EIATTR_MAXREG_COUNT
	.align		4
        /*006c*/ 	.byte	0x03, 0x1b
        /*006e*/ 	.short	0x00ff


	//----- nvinfo : EIATTR_MERCURY_ISA_VERSION
	.align		4
        /*0070*/ 	.byte	0x03, 0x5f
        /*0072*/ 	.short	0x0101


	//----- nvinfo : EIATTR_EXIT_INSTR_OFFSETS
	.align		4
        /*0074*/ 	.byte	0x04, 0x1c
        /*0076*/ 	.short	(.L_2315 - .L_2314)


	//   ....[0]....
.L_2314:
        /*0078*/ 	.word	0x00000080


	//   ....[1]....
        /*007c*/ 	.word	0x00000130


	//   ....[2]....
        /*0080*/ 	.word	0x00000a50


	//----- nvinfo : EIATTR_CRS_STACK_SIZE
	.align		4
.L_2315:
        /*0084*/ 	.byte	0x04, 0x1e
        /*0086*/ 	.short	(.L_2317 - .L_2316)
.L_2316:
        /*0088*/ 	.word	0x00000000


	//----- nvinfo : EIATTR_CBANK_PARAM_SIZE
	.align		4
.L_2317:
        /*008c*/ 	.byte	0x03, 0x19
        /*008e*/ 	.short	0x0029


	//----- nvinfo : EIATTR_PARAM_CBANK
	.align		4
        /*0090*/ 	.byte	0x04, 0x0a
        /*0092*/ 	.short	(.L_2319 - .L_2318)
	.align		4
.L_2318:
        /*0094*/ 	.word	index@(.nv.constant0._ZN2at6native55_GLOBAL__N__0955718d_22_SparseCsrTensorMath_cu_868dd54534reduce_sparse_csr_dim1_cuda_kernelIflNS1_14ReductionMulOpIfEEfEEvPT2_PKT_PKT0_SC_lT1_)
        /*0098*/ 	.short	0x0210
        /*009a*/ 	.short	0x0029


	//----- nvinfo : EIATTR_SW_WAR
	.align		4
.L_2319:
        /*009c*/ 	.byte	0x04, 0x36
        /*009e*/ 	.short	(.L_2321 - .L_2320)
.L_2320:
        /*00a0*/ 	.word	0x00000008
.L_2321:


//--------------------- .nv.info._ZN2at6native55_GLOBAL__N__0955718d_22_SparseCsrTensorMath_cu_868dd54534reduce_sparse_csr_dim1_cuda_kernelIfiNS1_14ReductionMulOpIfEEfEEvPT2_PKT_PKT0_SC_lT1_ --------------------------
	.section	.nv.info._ZN2at6native55_GLOBAL__N__0955718d_22_SparseCsrTensorMath_cu_868dd54534reduce_sparse_csr_dim1_cuda_kernelIfiNS1_14ReductionMulOpIfEEfEEvPT2_PKT_PKT0_SC_lT1_,"",@"SHT_CUDA_INFO"
	.sectionflags	@""
	.align	4


	//----- nvinfo : EIATTR_CUDA_API_VERSION
	.align		4
        /*0000*/ 	.byte	0x04, 0x37
        /*0002*/ 	.short	(.L_2323 - .L_2322)
.L_2322:
        /*0004*/ 	.word	0x00000082


	//----- nvinfo : EIATTR_KPARAM_INFO
	.align		4
.L_2323:
        /*0008*/ 	.byte	0x04, 0x17
        /*000a*/ 	.short	(.L_2325 - .L_2324)
.L_2324:
        /*000c*/ 	.word	0x00000000
        /*0010*/ 	.short	0x0005
        /*0012*/ 	.short	0x0028
        /*0014*/ 	.byte	0x00, 0xf0, 0x05, 0x00


	//----- nvinfo : EIATTR_KPARAM_INFO
	.align		4
.L_2325:
        /*0018*/ 	.byte	0x04, 0x17
        /*001a*/ 	.short	(.L_2327 - .L_2326)
.L_2326:
        /*001c*/ 	.word	0x00000000
        /*0020*/ 	.short	0x0004
        /*0022*/ 	.short	0x0020
        /*0024*/ 	.byte	0x00, 0xf0, 0x21, 0x00


	//----- nvinfo : EIATTR_KPARAM_INFO
	.align		4
.L_2327:
        /*0028*/ 	.byte	0x04, 0x17
        /*002a*/ 	.short	(.L_2329 - .L_2328)
.L_2328:
        /*002c*/ 	.word	0x00000000
        /*0030*/ 	.short	0x0003
        /*0032*/ 	.short	0x0018
        /*0034*/ 	.byte	0x00, 0xf0, 0x21, 0x00


	//----- nvinfo : EIATTR_KPARAM_INFO
	.align		4
.L_2329:
        /*0038*/ 	.byte	0x04, 0x17
        /*003a*/ 	.short	(.L_2331 - .L_2330)
.L_2330:
        /*003c*/ 	.word	0x00000000
        /*0040*/ 	.short	0x0002
        /*0042*/ 	.short	0x0010
        /*0044*/ 	.byte	0x00, 0xf0, 0x21, 0x00


	//----- nvinfo : EIATTR_KPARAM_INFO
	.align		4
.L_2331:
        /*0048*/ 	.byte	0x04, 0x17
        /*004a*/ 	.short	(.L_2333 - .L_2332)
.L_2332:
        /*004c*/ 	.word	0x00000000
        /*0050*/ 	.short	0x0001
        /*0052*/ 	.short	0x0008
        /*0054*/ 	.byte	0x00, 0xf0, 0x21, 0x00


	//----- nvinfo : EIATTR_KPARAM_INFO
	.align		4
.L_2333:
        /*0058*/ 	.byte	0x04, 0x17
        /*005a*/ 	.short	(.L_2335 - .L_2334)
.L_2334:
        /*005c*/ 	.word	0x00000000
        /*0060*/ 	.short	0x0000
        /*0062*/ 	.short	0x0000
        /*0064*/ 	.byte	0x00, 0xf0, 0x21, 0x00


	//----- nvinfo : EIATTR_SPARSE_MMA_MASK
	.align		4
.L_2335:
        /*0068*/ 	.byte	0x03, 0x50
        /*006a*/ 	.short	0x0000


	//----- nvinfo : EIATTR_MAXREG_COUNT
	.align		4
        /*006c*/ 	.byte	0x03, 0x1b
        /*006e*/ 	.short	0x00ff


	//----- nvinfo : EIATTR_MERCURY_ISA_VERSION
	.align		4
        /*0070*/ 	.byte	0x03, 0x5f
        /*0072*/ 	.short	0x0101


	//----- nvinfo : EIATTR_EXIT_INSTR_OFFSETS
	.align		4
        /*0074*/ 	.byte	0x04, 0x1c
        /*0076*/ 	.short	(.L_2337 - .L_2336)


	//   ....[0]....
.L_2336:
        /*0078*/ 	.word	0x00000080


	//   ....[1]....
        /*007c*/ 	.word	0x00000120


	//   ....[2]....
        /*0080*/ 	.word	0x000008c0


	//----- nvinfo : EIATTR_CRS_STACK_SIZE
	.align		4
.L_2337:
        /*0084*/ 	.byte	0x04, 0x1e
        /*0086*/ 	.short	(.L_2339 - .L_2338)
.L_2338:
        /*0088*/ 	.word	0x00000000


	//----- nvinfo : EIATTR_CBANK_PARAM_SIZE
	.align		4
.L_2339:
        /*008c*/ 	.byte	0x03, 0x19
        /*008e*/ 	.short	0x0029


	//----- nvinfo : EIATTR_PARAM_CBANK
	.align		4
        /*0090*/ 	.byte	0x04, 0x0a
        /*0092*/ 	.short	(.L_2341 - .L_2340)
	.align		4
.L_2340:
        /*0094*/ 	.word	index@(.nv.constant0._ZN2at6native55_GLOBAL__N__0955718d_22_SparseCsrTensorMath_cu_868dd54534reduce_sparse_csr_dim1_cuda_kernelIfiNS1_14ReductionMulOpIfEEfEEvPT2_PKT_PKT0_SC_lT1_)
        /*0098*/ 	.short	0x0210
        /*009a*/ 	.short	0x0029


	//----- nvinfo : EIATTR_SW_WAR
	.align		4
.L_2341:
        /*009c*/ 	.byte	0x04, 0x36
        /*009e*/ 	.short	(.L_2343 - .L_2342)
.L_2342:
        /*00a0*/ 	.word	0x00000008
.L_2343:


//--------------------- .nv.info._ZN2at6native55_GLOBAL__N__0955718d_22_SparseCsrTensorMath_cu_868dd54534reduce_sparse_csr_dim0_cuda_kernelIflNS1_14ReductionMulOpIfEEfEEvPT2_PKT0_lPKT_S9_lT1_ --------------------------
	.section	.nv.info._ZN2at6native55_GLOBAL__N__0955718d_22_SparseCsrTensorMath_cu_868dd54534reduce_sparse_csr_dim0_cuda_kernelIflNS1_14ReductionMulOpIfEEfEEvPT2_PKT0_lPKT_S9_lT1_,"",@"SHT_CUDA_INFO"
	.sectionflags	@""
	.align	4


	//----- nvinfo : EIATTR_CUDA_API_VERSION
	.align		4
        /*0000*/ 	.byte	0x04, 0x37
        /*0002*/ 	.short	(.L_2345 - .L_2344)
.L_2344:
        /*0004*/ 	.word	0x00000082


	//----- nvinfo : EIATTR_KPARAM_INFO
	.align		4
.L_2345:
        /*0008*/ 	.byte	0x04, 0x17
        /*000a*/ 	.short	(.L_2347 - .L_2346)
.L_2346:
        /*000c*/ 	.word	0x00000000
        /*0010*/ 	.short	0x0006
        /*0012*/ 	.short	0x0030
        /*0014*/ 	.byte	0x00, 0xf0, 0x05, 0x00


	//----- nvinfo : EIATTR_KPARAM_INFO
	.align		4
.L_2347:
        /*0018*/ 	.byte	0x04, 0x17
        /*001a*/ 	.short	(.L_2349 - .L_2348)
.L_2348:
        /*001c*/ 	.word	0x00000000
        /*0020*/ 	.short	0x0005
        /*0022*/ 	.short	0x0028
        /*0024*/ 	.byte	0x00, 0xf0, 0x21, 0x00


	//----- nvinfo : EIATTR_KPARAM_INFO
	.align		4
.L_2349:
        /*0028*/ 	.byte	0x04, 0x17
        /*002a*/ 	.short	(.L_2351 - .L_2350)
.L_2350:
        /*002c*/ 	.word	0x00000000
        /*0030*/ 	.short	0x0004
        /*0032*/ 	.short	0x0020
        /*0034*/ 	.byte	0x00, 0xf0, 0x21, 0x00


	//----- nvinfo : EIATTR_KPARAM_INFO
	.align		4
.L_2351:
        /*0038*/ 	.byte	0x04, 0x17
        /*003a*/ 	.short	(.L_2353 - .L_2352)
.L_2352:
        /*003c*/ 	.word	0x00000000
        /*0040*/ 	.short	0x0003
        /*0042*/ 	.short	0x0018
        /*0044*/ 	.byte	0x00, 0xf0, 0x21, 0x00


	//----- nvinfo : EIATTR_KPARAM_INFO
	.align		4
.L_2353:
        /*0048*/ 	.byte	0x04, 0x17
        /*004a*/ 	.short	(.L_2355 - .L_2354)
.L_2354:
        /*004c*/ 	.word	0x00000000
        /*0050*/ 	.short	0x0002
        /*0052*/ 	.short	0x0010
        /*0054*/ 	.byte	0x00, 0xf0, 0x21, 0x00


	//----- nvinfo : EIATTR_KPARAM_INFO
	.align		4
.L_2355:
        /*0058*/ 	.byte	0x04, 0x17
        /*005a*/ 	.short	(.L_2357 - .L_2356)
.L_2356:
        /*005c*/ 	.word	0x00000000
        /*0060*/ 	.short	0x0001
        /*0062*/ 	.short	0x0008
        /*0064*/ 	.byte	0x00, 0xf0, 0x21, 0x00


	//----- nvinfo : EIATTR_KPARAM_INFO
	.align		4
.L_2357:
        /*0068*/ 	.byte	0x04, 0x17
        /*006a*/ 	.short	(.L_2359 - .L_2358)
.L_2358:
        /*006c*/ 	.word	0x00000000
        /*0070*/ 	.short	0x0000
        /*0072*/ 	.short	0x0000
        /*0074*/ 	.byte	0x00, 0xf0, 0x21, 0x00


	//----- nvinfo : EIATTR_SPARSE_MMA_MASK
	.align		4
.L_2359:
        /*0078*/ 	.byte	0x03, 0x50
        /*007a*/ 	.short	0x0000


	//----- nvinfo : EIATTR_MAXREG_COUNT
	.align		4
        /*007c*/ 	.byte	0x03, 0x1b
        /*007e*/ 	.short	0x00ff


	//----- nvinfo : EIATTR_MERCURY_ISA_VERSION
	.align		4
        /*0080*/ 	.byte	0x03, 0x5f
        /*0082*/ 	.short	0x0101


	//----- nvinfo : EIATTR_EXIT_INSTR_OFFSETS
	.align		4
        /*0084*/ 	.byte	0x04, 0x1c
        /*0086*/ 	.short	(.L_2361 - .L_2360)


	//   ....[0]....
.L_2360:
        /*0088*/ 	.word	0x00000080


	//   ....[1]....
        /*008c*/ 	.word	0x00000690


	//----- nvinfo : EIATTR_CBANK_PARAM_SIZE
	.align		4
.L_2361:
        /*0090*/ 	.byte	0x03, 0x19
        /*0092*/ 	.short	0x0031


	//----- nvinfo : EIATTR_PARAM_CBANK
	.align		4
        /*0094*/ 	.byte	0x04, 0x0a
        /*0096*/ 	.short	(.L_2363 - .L_2362)
	.align		4
.L_2362:
        /*0098*/ 	.word	index@(.nv.constant0._ZN2at6native55_GLOBAL__N__0955718d_22_SparseCsrTensorMath_cu_868dd54534reduce_sparse_csr_dim0_cuda_kernelIflNS1_14ReductionMulOpIfEEfEEvPT2_PKT0_lPKT_S9_lT1_)
        /*009c*/ 	.short	0x0210
        /*009e*/ 	.short	0x0031


	//----- nvinfo : EIATTR_SW_WAR
	.align		4
.L_2363:
        /*00a0*/ 	.byte	0x04, 0x36
        /*00a2*/ 	.short	(.L_2365 - .L_2364)
.L_2364:
        /*00a4*/ 	.word	0x00000008
.L_2365:


//--------------------- .nv.info._ZN2at6native55_GLOBAL__N__0955718d_22_SparseCsrTensorMath_cu_868dd54534reduce_sparse_csr_dim0_cuda_kernelIfiNS1_14ReductionMulOpIfEEfEEvPT2_PKT0_lPKT_S9_lT1_ --------------------------
	.section	.nv.info._ZN2at6native55_GLOBAL__N__0955718d_22_SparseCsrTensorMath_cu_868dd54534reduce_sparse_csr_dim0_cuda_kernelIfiNS1_14ReductionMulOpIfEEfEEvPT2_PKT0_lPKT_S9_lT1_,"",@"SHT_CUDA_INFO"
	.sectionflags	@""
	.align	4


	//----- nvinfo : EIATTR_CUDA_API_VERSION
	.align		4
        /*0000*/ 	.byte	0x04, 0x37
        /*0002*/ 	.short	(.L_2367 - .L_2366)
.L_2366:
        /*0004*/ 	.word	0x00000082


	//----- nvinfo : EIATTR_KPARAM_INFO
	.align		4
.L_2367:
        /*0008*/ 	.byte	0x04, 0x17
        /*000a*/ 	.short	(.L_2369 - .L_2368)
.L_2368:
        /*000c*/ 	.word	0x00000000
        /*0010*/ 	.short	0x0006
        /*0012*/ 	.short	0x0030
        /*0014*/ 	.byte	0x00, 0xf0, 0x05, 0x00


	//----- nvinfo : EIATTR_KPARAM_INFO
	.align		4
.L_2369:
        /*0018*/ 	.byte	0x04, 0x17
        /*001a*/ 	.short	(.L_2371 - .L_2370)
.L_2370:
        /*001c*/ 	.word	0x00000000
        /*0020*/ 	.short	0x0005
        /*0022*/ 	.short	0x0028
        /*0024*/ 	.byte	0x00, 0xf0, 0x21, 0x00


	//----- nvinfo : EIATTR_KPARAM_INFO
	.align		4
.L_2371:
        /*0028*/ 	.byte	0x04, 0x17
        /*002a*/ 	.short	(.L_2373 - .L_2372)
.L_2372:
        /*002c*/ 	.word	0x00000000
        /*0030*/ 	.short	0x0004
        /*0032*/ 	.short	0x0020
        /*0034*/ 	.byte	0x00, 0xf0, 0x21, 0x00


	//----- nvinfo : EIATTR_KPARAM_INFO
	.align		4
.L_2373:
        /*0038*/ 	.byte	0x04, 0x17
        /*003a*/ 	.short	(.L_2375 - .L_2374)
.L_2374:
        /*003c*/ 	.word	0x00000000
        /*0040*/ 	.short	0x0003
        /*0042*/ 	.short	0x0018
        /*0044*/ 	.byte	0x00, 0xf0, 0x21, 0x00


	//----- nvinfo : EIATTR_KPARAM_INFO
	.align		4
.L_2375:
        /*0048*/ 	.byte	0x04, 0x17
        /*004a*/ 	.short	(.L_2377 - .L_2376)
.L_2376:
        /*004c*/ 	.word	0x00000000
        /*0050*/ 	.short	0x0002
        /*0052*/ 	.short	0x0010
        /*0054*/ 	.byte	0x00, 0xf0, 0x21, 0x00


	//----- nvinfo : EIATTR_KPARAM_INFO
	.align		4
.L_2377:
        /*0058*/ 	.byte	0x04, 0x17
        /*005a*/ 	.short	(.L_2379 - .L_2378)
.L_2378:
        /*005c*/ 	.word	0x00000000
        /*0060*/ 	.short	0x0001
        /*0062*/ 	.short	0x0008
        /*0064*/ 	.byte	0x00, 0xf0, 0x21, 0x00


	//----- nvinfo : EIATTR_KPARAM_INFO
	.align		4
.L_2379:
        /*0068*/ 	.byte	0x04, 0x17
        /*006a*/ 	.short	(.L_2381 - .L_2380)
.L_2380:
        /*006c*/ 	.word	0x00000000
        /*0070*/ 	.short	0x0000
        /*0072*/ 	.short	0x0000
        /*0074*/ 	.byte	0x00, 0xf0, 0x21, 0x00


	//----- nvinfo : EIATTR_SPARSE_MMA_MASK
	.align		4
.L_2381:
        /*0078*/ 	.byte	0x03, 0x50
        /*007a*/ 	.short	0x0000


	//----- nvinfo : EIATTR_MAXREG_COUNT
	.align		4
        /*007c*/ 	.byte	0x03, 0x1b
        /*007e*/ 	.short	0x00ff


	//----- nvinfo : EIATTR_MERCURY_ISA_VERSION
	.align		4
        /*0080*/ 	.byte	0x03, 0x5f
        /*0082*/ 	.short	0x0101


	//----- nvinfo : EIATTR_EXIT_INSTR_OFFSETS
	.align		4
        /*0084*/ 	.byte	0x04, 0x1c
        /*0086*/ 	.short	(.L_2383 - .L_2382)


	//   ....[0]....
.L_2382:
        /*0088*/ 	.word	0x00000080


	//   ....[1]....
        /*008c*/ 	.word	0x00000680


	//----- nvinfo : EIATTR_CBANK_PARAM_SIZE
	.align		4
.L_2383:
        /*0090*/ 	.byte	0x03, 0x19
        /*0092*/ 	.short	0x0031


	//----- nvinfo : EIATTR_PARAM_CBANK
	.align		4
        /*0094*/ 	.byte	0x04, 0x0a
        /*0096*/ 	.short	(.L_2385 - .L_2384)
	.align		4
.L_2384:
        /*0098*/ 	.word	index@(.nv.constant0._ZN2at6native55_GLOBAL__N__0955718d_22_SparseCsrTensorMath_cu_868dd54534reduce_sparse_csr_dim0_cuda_kernelIfiNS1_14ReductionMulOpIfEEfEEvPT2_PKT0_lPKT_S9_lT1_)
        /*009c*/ 	.short	0x0210
        /*009e*/ 	.short	0x0031


	//----- nvinfo : EIATTR_SW_WAR
	.align		4
.L_2385:
        /*00a0*/ 	.byte	0x04, 0x36
        /*00a2*/ 	.short	(.L_2387 - .L_2386)
.L_2386:
        /*00a4*/ 	.word	0x00000008
.L_2387:


//--------------------- .nv.info._ZN2at6native55_GLOBAL__N__0955718d_22_SparseCsrTensorMath_cu_868dd54534reduce_sparse_csr_dim1_cuda_kernelIdlNS1_14ReductionMulOpIdEEdEEvPT2_PKT_PKT0_SC_lT1_ --------------------------
	.section	.nv.info._ZN2at6native55_GLOBAL__N__0955718d_22_SparseCsrTensorMath_cu_868dd54534reduce_sparse_csr_dim1_cuda_kernelIdlNS1_14ReductionMulOpIdEEdEEvPT2_PKT_PKT0_SC_lT1_,"",@"SHT_CUDA_INFO"
	.sectionflags	@""
	.align	4


	//----- nvinfo : EIATTR_CUDA_API_VERSION
	.align		4
        /*0000*/ 	.byte	0x04, 0x37
        /*0002*/ 	.short	(.L_2389 - .L_2388)
.L_2388:
        /*0004*/ 	.word	0x00000082


	//----- nvinfo : EIATTR_KPARAM_INFO
	.align		4
.L_2389:
        /*0008*/ 	.byte	0x04, 0x17
        /*000a*/ 	.short	(.L_2391 - .L_2390)
.L_2390:
        /*000c*/ 	.word	0x00000000
        /*0010*/ 	.short	0x0005
        /*0012*/ 	.short	0x0028
        /*0014*/ 	.byte	0x00, 0xf0, 0x05, 0x00


	//----- nvinfo : EIATTR_KPARAM_INFO
	.align		4
.L_2391:
        /*0018*/ 	.byte	0x04, 0x17
        /*001a*/ 	.short	(.L_2393 - .L_2392)
.L_2392:
        /*001c*/ 	.word	0x00000000
        /*0020*/ 	.short	0x0004
        /*0022*/ 	.short	0x0020
        /*0024*/ 	.byte	0x00, 0xf0, 0x21, 0x00


	//----- nvinfo : EIATTR_KPARAM_INFO
	.align		4
.L_2393:
        /*0028*/ 	.byte	0x04, 0x17
        /*002a*/ 	.short	(.L_2395 - .L_2394)
.L_2394:
        /*002c*/ 	.word	0x00000000
        /*0030*/ 	.short	0x0003
        /*0032*/ 	.short	0x0018
        /*0034*/ 	.byte	0x00, 0xf0, 0x21, 0x00


	//----- nvinfo : EIATTR_KPARAM_INFO
	.align		4
.L_2395:
        /*0038*/ 	.byte	0x04, 0x17
        /*003a*/ 	.short	(.L_2397 - .L_2396)
.L_2396:
        /*003c*/ 	.word	0x00000000
        /*0040*/ 	.short	0x0002
        /*0042*/ 	.short	0x0010
        /*0044*/ 	.byte	0x00, 0xf0, 0x21, 0x00


	//----- nvinfo : EIATTR_KPARAM_INFO
	.align		4
.L_2397:
        /*0048*/ 	.byte	0x04, 0x17
        /*004a*/ 	.short	(.L_2399 - .L_2398)
.L_2398:
        /*004c*/ 	.word	0x00000000
        /*0050*/ 	.short	0x0001
        /*0052*/ 	.short	0x0008
        /*0054*/ 	.byte	0x00, 0xf0, 0x21, 0x00


	//----- nvinfo : EIATTR_KPARAM_INFO
	.align		4
.L_2399:
        /*0058*/ 	.byte	0x04, 0x17
        /*005a*/ 	.short	(.L_2401 - .L_2400)
.L_2400:
        /*005c*/ 	.word	0x00000000
        /*0060*/ 	.short	0x0000
        /*0062*/ 	.short	0x0000
        /*0064*/ 	.byte	0x00, 0xf0, 0x21, 0x00


	//----- nvinfo : EIATTR_SPARSE_MMA_MASK
	.align		4
.L_2401:
        /*0068*/ 	.byte	0x03, 0x50
        /*006a*/ 	.short	0x0000


	//----- nvinfo : EIATTR_MAXREG_COUNT
	.align		4
        /*006c*/ 	.byte	0x03, 0x1b
        /*006e*/ 	.short	0x00ff


	//----- nvinfo : EIATTR_MERCURY_ISA_VERSION
	.align		4
        /*0070*/ 	.byte	0x03, 0x5f
        /*0072*/ 	.short	0x0101


	//----- nvinfo : EIATTR_EXIT_INSTR_OFFSETS
	.align		4
        /*0074*/ 	.byte	0x04, 0x1c
        /*0076*/ 	.short	(.L_2403 - .L_2402)


	//   ....[0]....
.L_2402:
        /*0078*/ 	.word	0x00000080


	//   ....[1]....
        /*007c*/ 	.word	0x00000130


	//   ....[2]....
        /*0080*/ 	.word	0x00000a90


	//----- nvinfo : EIATTR_CRS_STACK_SIZE
	.align		4
.L_2403:
        /*0084*/ 	.byte	0x04, 0x1e
        /*0086*/ 	.short	(.L_2405 - .L_2404)
.L_2404:
        /*0088*/ 	.word	0x00000000


	//----- nvinfo : EIATTR_CBANK_PARAM_SIZE
	.align		4
.L_2405:
        /*008c*/ 	.byte	0x03, 0x19
        /*008e*/ 	.short	0x0029


	//----- nvinfo : EIATTR_PARAM_CBANK
	.align		4
        /*0090*/ 	.byte	0x04, 0x0a
        /*0092*/ 	.short	(.L_2407 - .L_2406)
	.align		4
.L_2406:
        /*0094*/ 	.word	index@(.nv.constant0._ZN2at6native55_GLOBAL__N__0955718d_22_SparseCsrTensorMath_cu_868dd54534reduce_sparse_csr_dim1_cuda_kernelIdlNS1_14ReductionMulOpIdEEdEEvPT2_PKT_PKT0_SC_lT1_)
        /*0098*/ 	.short	0x0210
        /*009a*/ 	.short	0x0029


	//----- nvinfo : EIATTR_SW_WAR
	.align		4
.L_2407:
        /*009c*/ 	.byte	0x04, 0x36
        /*009e*/ 	.short	(.L_2409 - .L_2408)
.L_2408:
        /*00a0*/ 	.word	0x00000008
.L_2409:


//--------------------- .nv.info._ZN2at6native55_GLOBAL__N__0955718d_22_SparseCsrTensorMath_cu_868dd54534reduce_sparse_csr_dim1_cuda_kernelIdiNS1_14ReductionMulOpIdEEdEEvPT2_PKT_PKT0_SC_lT1_ --------------------------
	.section	.nv.info._ZN2at6native55_GLOBAL__N__0955718d_22_SparseCsrTensorMath_cu_868dd54534reduce_sparse_csr_dim1_cuda_kernelIdiNS1_14ReductionMulOpIdEEdEEvPT2_PKT_PKT0_SC_lT1_,"",@"SHT_CUDA_INFO"
	.sectionflags	@""
	.align	4


	//----- nvinfo : EIATTR_CUDA_API_VERSION
	.align		4
        /*0000*/ 	.byte	0x04, 0x37
        /*0002*/ 	.short	(.L_2411 - .L_2410)
.L_2410:
        /*0004*/ 	.word	0x00000082


	//----- nvinfo : EIATTR_KPARAM_INFO
	.align		4
.L_2411:
        /*0008*/ 	.byte	0x04, 0x17
        /*000a*/ 	.short	(.L_2413 - .L_2412)
.L_2412:
        /*000c*/ 	.word	0x00000000
        /*0010*/ 	.short	0x0005
        /*0012*/ 	.short	0x0028
        /*0014*/ 	.byte	0x00, 0xf0, 0x05, 0x00


	//----- nvinfo : EIATTR_KPARAM_INFO
	.align		4
.L_2413:
        /*0018*/ 	.byte	0x04, 0x17
        /*001a*/ 	.short	(.L_2415 - .L_2414)
.L_2414:
        /*001c*/ 	.word	0x00000000
        /*0020*/ 	.short	0x0004
        /*0022*/ 	.short	0x0020
        /*0024*/ 	.byte	0x00, 0xf0, 0x21, 0x00


	//----- nvinfo : EIATTR_KPARAM_INFO
	.align		4
.L_2415:
        /*0028*/ 	.byte	0x04, 0x17
        /*002a*/ 	.short	(.L_2417 - .L_2416)
.L_2416:
        /*002c*/ 	.word	0x00000000
        /*0030*/ 	.short	0x0003
        /*0032*/ 	.short	0x0018
        /*0034*/ 	.byte	0x00, 0xf0, 0x21, 0x00


	//----- nvinfo : EIATTR_KPARAM_INFO
	.align		4
.L_2417:
        /*0038*/ 	.byte	0x04, 0x17
        /*003a*/ 	.short	(.L_2419 - .L_2418)
.L_2418:
        /*003c*/ 	.word	0x00000000
        /*0040*/ 	.short	0x0002
        /*0042*/ 	.short	0x0010
        /*0044*/ 	.byte	0x00, 0xf0, 0x21, 0x00


	//----- nvinfo : EIATTR_KPARAM_INFO
	.align		4
.L_2419:
        /*0048*/ 	.byte	0x04, 0x17
        /*004a*/ 	.short	(.L_2421 - .L_2420)
.L_2420:
        /*004c*/ 	.word	0x00000000
        /*0050*/ 	.short	0x0001
        /*0052*/ 	.short	0x0008
        /*0054*/ 	.byte	0x00, 0xf0, 0x21, 0x00


	//----- nvinfo : EIATTR_KPARAM_INFO
	.align		4
.L_2421:
        /*0058*/ 	.byte	0x04, 0x17
        /*005a*/ 	.short	(.L_2423 - .L_2422)
.L_2422:
        /*005c*/ 	.word	0x00000000
        /*0060*/ 	.short	0x0000
        /*0062*/ 	.short	0x0000
        /*0064*/ 	.byte	0x00, 0xf0, 0x21, 0x00


	//----- nvinfo : EIATTR_SPARSE_MMA_MASK
	.align		4
.L_2423:
        /*0068*/ 	.byte	0x03, 0x50
        /*006a*/ 	.short	0x0000


	//----- nvinfo : EIATTR_MAXREG_COUNT
	.align		4
        /*006c*/ 	.byte	0x03, 0x1b
        /*006e*/ 	.short	0x00ff


	//----- nvinfo : EIATTR_MERCURY_ISA_VERSION
	.align		4
        /*0070*/ 	.byte	0x03, 0x5f
        /*0072*/ 	.short	0x0101


	//----- nvinfo : EIATTR_EXIT_INSTR_OFFSETS
	.align		4
        /*0074*/ 	.byte	0x04, 0x1c
        /*0076*/ 	.short	(.L_2425 - .L_2424)


	//   ....[0]....
.L_2424:
        /*0078*/ 	.word	0x00000080


	//   ....[1]....
        /*007c*/ 	.word	0x00000120


	//   ....[2]....
        /*0080*/ 	.word	0x00000920


	//----- nvinfo : EIATTR_CRS_STACK_SIZE
	.align		4
.L_2425:
        /*0084*/ 	.byte	0x04, 0x1e
        /*0086*/ 	.short	(.L_2427 - .L_2426)
.L_2426:
        /*0088*/ 	.word	0x00000000


	//----- nvinfo : EIATTR_CBANK_PARAM_SIZE
	.align		4
.L_2427:
        /*008c*/ 	.byte	0x03, 0x19
        /*008e*/ 	.short	0x0029


	//----- nvinfo : EIATTR_PARAM_CBANK
	.align		4
        /*0090*/ 	.byte	0x04, 0x0a
        /*0092*/ 	.short	(.L_2429 - .L_2428)
	.align		4
.L_2428:
        /*0094*/ 	.word	index@(.nv.constant0._ZN2at6native55_GLOBAL__N__0955718d_22_SparseCsrTensorMath_cu_868dd54534reduce_sparse_csr_dim1_cuda_kernelIdiNS1_14ReductionMulOpIdEEdEEvPT2_PKT_PKT0_SC_lT1_)
        /*0098*/ 	.short	0x0210
        /*009a*/ 	.short	0x0029


	//----- nvinfo : EIATTR_SW_WAR
	.align		4
.L_2429:
        /*009c*/ 	.byte	0x04, 0x36
        /*009e*/ 	.short	(.L_2431 - .L_2430)
.L_2430:
        /*00a0*/ 	.word	0x00000008
.L_2431:


//--------------------- .nv.info._ZN2at6native55_GLOBAL__N__0955718d_22_SparseCsrTensorMath_cu_868dd54534reduce_sparse_csr_dim0_cuda_kernelIdlNS1_14ReductionMulOpIdEEdEEvPT2_PKT0_lPKT_S9_lT1_ --------------------------
	.section	.nv.info._ZN2at6native55_GLOBAL__N__0955718d_22_SparseCsrTensorMath_cu_868dd54534reduce_sparse_csr_dim0_cuda_kernelIdlNS1_14ReductionMulOpIdEEdEEvPT2_PKT0_lPKT_S9_lT1_,"",@"SHT_CUDA_INFO"
	.sectionflags	@""
	.align	4


	//----- nvinfo : EIATTR_CUDA_API_VERSION
	.align		4
        /*0000*/ 	.byte	0x04, 0x37
        /*0002*/ 	.short	(.L_2433 - .L_2432)
.L_2432:
        /*0004*/ 	.word	0x00000082


	//----- nvinfo : EIATTR_KPARAM_INFO
	.align		4
.L_2433:
        /*0008*/ 	.byte	0x04, 0x17
        /*000a*/ 	.short	(.L_2435 - .L_2434)
.L_2434:
        /*000c*/ 	.word	0x00000000
        /*0010*/ 	.short	0x0006
        /*0012*/ 	.short	0x0030
        /*0014*/ 	.byte	0x00, 0xf0, 0x05, 0x00


	//----- nvinfo : EIATTR_KPARAM_INFO
	.align		4
.L_2435:
        /*0018*/ 	.byte	0x04, 0x17
        /*001a*/ 	.short	(.L_2437 - .L_2436)
.L_2436:
        /*001c*/ 	.word	0x00000000
        /*0020*/ 	.short	0x0005
        /*0022*/ 	.short	0x0028
        /*0024*/ 	.byte	0x00, 0xf0, 0x21, 0x00


	//----- nvinfo : EIATTR_KPARAM_INFO
	.align		4
.L_2437:
        /*0028*/ 	.byte	0x04, 0x17
        /*002a*/ 	.short	(.L_2439 - .L_2438)
.L_2438:
        /*002c*/ 	.word	0x00000000
        /*0030*/ 	.short	0x0004
        /*0032*/ 	.short	0x0020
        /*0034*/ 	.byte	0x00, 0xf0, 0x21, 0x00


	//----- nvinfo : EIATTR_KPARAM_INFO
	.align		4
.L_2439:
        /*0038*/ 	.byte	0x04, 0x17
        /*003a*/ 	.short	(.L_2441 - .L_2440)
.L_2440:
        /*003c*/ 	.word	0x00000000
        /*0040*/ 	.short	0x0003
        /*0042*/ 	.short	0x0018
        /*0044*/ 	.byte	0x00, 0xf0, 0x21, 0x00


	//----- nvinfo : EIATTR_KPARAM_INFO
	.align		4
.L_2441:
        /*0048*/ 	.byte	0x04, 0x17
        /*004a*/ 	.short	(.L_2443 - .L_2442)
.L_2442:
        /*004c*/ 	.word	0x00000000
        /*0050*/ 	.short	0x0002
        /*0052*/ 	.short	0x0010
        /*0054*/ 	.byte	0x00, 0xf0, 0x21, 0x00


	//----- nvinfo : EIATTR_KPARAM_INFO
	.align		4
.L_2443:
        /*0058*/ 	.byte	0x04, 0x17
        /*005a*/ 	.short	(.L_2445 - .L_2444)
.L_2444:
        /*005c*/ 	.word	0x00000000
        /*0060*/ 	.short	0x0001
        /*0062*/ 	.short	0x0008
        /*0064*/ 	.byte	0x00, 0xf0, 0x21, 0x00


	//----- nvinfo : EIATTR_KPARAM_INFO
	.align		4
.L_2445:
        /*0068*/ 	.byte	0x04, 0x17
        /*006a*/ 	.short	(.L_2447 - .L_2446)
.L_2446:
        /*006c*/ 	.word	0x00000000
        /*0070*/ 	.short	0x0000
        /*0072*/ 	.short	0x0000
        /*0074*/ 	.byte	0x00, 0xf0, 0x21, 0x00


	//----- nvinfo : EIATTR_SPARSE_MMA_MASK
	.align		4
.L_2447:
        /*0078*/ 	.byte	0x03, 0x50
        /*007a*/ 	.short	0x0000


	//----- nvinfo : EIATTR_MAXREG_COUNT
	.align		4
        /*007c*/ 	.byte	0x03, 0x1b
        /*007e*/ 	.short	0x00ff


	//----- nvinfo : EIATTR_MERCURY_ISA_VERSION
	.align		4
        /*0080*/ 	.byte	0x03, 0x5f
        /*0082*/ 	.short	0x0101


	//----- nvinfo : EIATTR_EXIT_INSTR_OFFSETS
	.align		4
        /*0084*/ 	.byte	0x04, 0x1c
        /*0086*/ 	.short	(.L_2449 - .L_2448)


	//   ....[0]....
.L_2448:
        /*0088*/ 	.word	0x00000080


	//   ....[1]....
        /*008c*/ 	.word	0x00000700


	//----- nvinfo : EIATTR_CBANK_PARAM_SIZE
	.align		4
.L_2449:
        /*0090*/ 	.byte	0x03, 0x19
        /*0092*/ 	.short	0x0031


	//----- nvinfo : EIATTR_PARAM_CBANK
	.align		4
        /*0094*/ 	.byte	0x04, 0x0a
        /*0096*/ 	.short	(.L_2451 - .L_2450)
	.align		4
.L_2450:
        /*0098*/ 	.word	index@(.nv.constant0._ZN2at6native55_GLOBAL__N__0955718d_22_SparseCsrTensorMath_cu_868dd54534reduce_sparse_csr_dim0_cuda_kernelIdlNS1_14ReductionMulOpIdEEdEEvPT2_PKT0_lPKT_S9_lT1_)
        /*009c*/ 	.short	0x0210
        /*009e*/ 	.short	0x0031


	//----- nvinfo : EIATTR_SW_WAR
	.align		4
.L_2451:
        /*00a0*/ 	.byte	0x04, 0x36
        /*00a2*/ 	.short	(.L_2453 - .L_2452)
.L_2452:
        /*00a4*/ 	.word	0x00000008
.L_2453:


//--------------------- .nv.info._ZN2at6native55_GLOBAL__N__0955718d_22_SparseCsrTensorMath_cu_868dd54534reduce_sparse_csr_dim0_cuda_kernelIdiNS1_14ReductionMulOpIdEEdEEvPT2_PKT0_lPKT_S9_lT1_ --------------------------
	.section	.nv.info._ZN2at6native55_GLOBAL__N__0955718d_22_SparseCsrTensorMath_cu_868dd54534reduce_sparse_csr_dim0_cuda_kernelIdiNS1_14ReductionMulOpIdEEdEEvPT2_PKT0_lPKT_S9_lT1_,"",@"SHT_CUDA_INFO"
	.sectionflags	@""
	.align	4


	//----- nvinfo : EIATTR_CUDA_API_VERSION
	.align		4
        /*0000*/ 	.byte	0x04, 0x37
        /*0002*/ 	.short	(.L_2455 - .L_2454)
.L_2454:
        /*0004*/ 	.word	0x00000082


	//----- nvinfo : EIATTR_KPARAM_INFO
	.align		4
.L_2455:
        /*0008*/ 	.byte	0x04, 0x17
        /*000a*/ 	.short	(.L_2457 - .L_2456)
.L_2456:
        /*000c*/ 	.word	0x00000000
        /*0010*/ 	.short	0x0006
        /*0012*/ 	.short	0x0030
        /*0014*/ 	.byte	0x00, 0xf0, 0x05, 0x00


	//----- nvinfo : EIATTR_KPARAM_INFO
	.align		4
.L_2457:
        /*0018*/ 	.byte	0x04, 0x17
        /*001a*/ 	.short	(.L_2459 - .L_2458)
.L_2458:
        /*001c*/ 	.word	0x00000000
        /*0020*/ 	.short	0x0005
        /*0022*/ 	.short	0x0028
        /*0024*/ 	.byte	0x00, 0xf0, 0x21, 0x00


	//----- nvinfo : EIATTR_KPARAM_INFO
	.align		4
.L_2459:
        /*0028*/ 	.byte	0x04, 0x17
        /*002a*/ 	.short	(.L_2461 - .L_2460)
.L_2460:
        /*002c*/ 	.word	0x00000000
        /*0030*/ 	.short	0x0004
        /*0032*/ 	.short	0x0020
        /*0034*/ 	.byte	0x00, 0xf0, 0x21, 0x00


	//----- nvinfo : EIATTR_KPARAM_INFO
	.align		4
.L_2461:
        /*0038*/ 	.byte	0x04, 0x17
        /*003a*/ 	.short	(.L_2463 - .L_2462)
.L_2462:
        /*003c*/ 	.word	0x00000000
        /*0040*/ 	.short	0x0003
        /*0042*/ 	.short	0x0018
        /*0044*/ 	.byte	0x00, 0xf0, 0x21, 0x00


	//----- nvinfo : EIATTR_KPARAM_INFO
	.align		4
.L_2463:
        /*0048*/ 	.byte	0x04, 0x17
        /*004a*/ 	.short	(.L_2465 - .L_2464)
.L_2464:
        /*004c*/ 	.word	0x00000000
        /*0050*/ 	.short	0x0002
        /*0052*/ 	.short	0x0010
        /*0054*/ 	.byte	0x00, 0xf0, 0x21, 0x00


	//----- nvinfo : EIATTR_KPARAM_INFO
	.align		4
.L_2465:
        /*0058*/ 	.byte	0x04, 0x17
        /*005a*/ 	.short	(.L_2467 - .L_2466)
.L_2466:
        /*005c*/ 	.word	0x00000000
        /*0060*/ 	.short	0x0001
        /*0062*/ 	.short	0x0008
        /*0064*/ 	.byte	0x00, 0xf0, 0x21, 0x00


	//----- nvinfo : EIATTR_KPARAM_INFO
	.align		4
.L_2467:
        /*0068*/ 	.byte	0x04, 0x17
        /*006a*/ 	.short	(.L_2469 - .L_2468)
.L_2468:
        /*006c*/ 	.word	0x00000000
        /*0070*/ 	.short	0x0000
        /*0072*/ 	.short	0x0000
        /*0074*/ 	.byte	0x00, 0xf0, 0x21, 0x00


	//----- nvinfo : EIATTR_SPARSE_MMA_MASK
	.align		4
.L_2469:
        /*0078*/ 	.byte	0x03, 0x50
        /*007a*/ 	.short	0x0000


	//----- nvinfo : EIATTR_MAXREG_COUNT
	.align		4
        /*007c*/ 	.byte	0x03, 0x1b
        /*007e*/ 	.short	0x00ff


	//----- nvinfo : EIATTR_MERCURY_ISA_VERSION
	.align		4
        /*0080*/ 	.byte	0x03, 0x5f
        /*0082*/ 	.short	0x0101


	//----- nvinfo : EIATTR_EXIT_INSTR_OFFSETS
	.align		4
        /*0084*/ 	.byte	0x04, 0x1c
        /*0086*/ 	.short	(.L_2471 - .L_2470)


	//   ....[0]....
.L_2470:
        /*0088*/ 	.word	0x00000080


	//   ....[1]....
        /*008c*/ 	.word	0x00000660


	//----- nvinfo : EIATTR_CBANK_PARAM_SIZE
	.align		4
.L_2471:
        /*0090*/ 	.byte	0x03, 0x19
        /*0092*/ 	.short	0x0031


	//----- nvinfo : EIATTR_PARAM_CBANK
	.align		4
        /*0094*/ 	.byte	0x04, 0x0a
        /*0096*/ 	.short	(.L_2473 - .L_2472)
	.align		4
.L_2472:
        /*0098*/ 	.word	index@(.nv.constant0._ZN2at6native55_GLOBAL__N__0955718d_22_SparseCsrTensorMath_cu_868dd54534reduce_sparse_csr_dim0_cuda_kernelIdiNS1_14ReductionMulOpIdEEdEEvPT2_PKT0_lPKT_S9_lT1_)
        /*009c*/ 	.short	0x0210
        /*009e*/ 	.short	0x0031


	//----- nvinfo : EIATTR_SW_WAR
	.align		4
.L_2473:
        /*00a0*/ 	.byte	0x04, 0x36
        /*00a2*/ 	.short	(.L_2475 - .L_2474)
.L_2474:
        /*00a4*/ 	.word	0x00000008
.L_2475:


//--------------------- .nv.info._ZN2at6native55_GLOBAL__N__0955718d_22_SparseCsrTensorMath_cu_868dd54534reduce_sparse_csr_dim1_cuda_kernelIslNS1_14ReductionMulOpIsEElEEvPT2_PKT_PKT0_SC_lT1_ --------------------------
	.section	.nv.info._ZN2at6native55_GLOBAL__N__0955718d_22_SparseCsrTensorMath_cu_868dd54534reduce_sparse_csr_dim1_cuda_kernelIslNS1_14ReductionMulOpIsEElEEvPT2_PKT_PKT0_SC_lT1_,"",@"SHT_CUDA_INFO"
	.sectionflags	@""
	.align	4


	//----- nvinfo : EIATTR_CUDA_API_VERSION
	.align		4
        /*0000*/ 	.byte	0x04, 0x37
        /*0002*/ 	.short	(.L_2477 - .L_2476)
.L_2476:
        /*0004*/ 	.word	0x00000082


	//----- nvinfo : EIATTR_KPARAM_INFO
	.align		4
.L_2477:
        /*0008*/ 	.byte	0x04, 0x17
        /*000a*/ 	.short	(.L_2479 - .L_2478)
.L_2478:
        /*000c*/ 	.word	0x00000000
        /*0010*/ 	.short	0x0005
        /*0012*/ 	.short	0x0028
        /*0014*/ 	.byte	0x00, 0xf0, 0x05, 0x00


	//----- nvinfo : EIATTR_KPARAM_INFO
	.align		4
.L_2479:
        /*0018*/ 	.byte	0x04, 0x17
        /*001a*/ 	.short	(.L_2481 - .L_2480)
.L_2480:
        /*001c*/ 	.word	0x00000000
        /*0020*/ 	.short	0x0004
        /*0022*/ 	.short	0x0020
        /*0024*/ 	.byte	0x00, 0xf0, 0x21, 0x00


	//----- nvinfo : EIATTR_KPARAM_INFO
	.align		4
.L_2481:
        /*0028*/ 	.byte	0x04, 0x17
        /*002a*/ 	.short	(.L_2483 - .L_2482)
.L_2482:
        /*002c*/ 	.word	0x00000000
        /*0030*/ 	.short	0x0003
        /*0032*/ 	.short	0x0018
        /*0034*/ 	.byte	0x00, 0xf0, 0x21, 0x00


	//----- nvinfo : EIATTR_KPARAM_INFO
	.align		4
.L_2483:
        /*0038*/ 	.byte	0x04, 0x17
        /*003a*/ 	.short	(.L_2485 - .L_2484)
.L_2484:
        /*003c*/ 	.word	0x00000000
        /*0040*/ 	.short	0x0002
        /*0042*/ 	.short	0x0010
        /*0044*/ 	.byte	0x00, 0xf0, 0x21, 0x00


	//----- nvinfo : EIATTR_KPARAM_INFO
	.align		4
.L_2485:
        /*0048*/ 	.byte	0x04, 0x17
        /*004a*/ 	.short	(.L_2487 - .L_2486)
.L_2486:
        /*004c*/ 	.word	0x00000000
        /*0050*/ 	.short	0x0001
        /*0052*/ 	.short	0x0008
        /*0054*/ 	.byte	0x00, 0xf0, 0x21, 0x00


	//----- nvinfo : EIATTR_KPARAM_INFO
	.align		4
.L_2487:
        /*0058*/ 	.byte	0x04, 0x17
        /*005a*/ 	.short	(.L_2489 - .L_2488)
.L_2488:
        /*005c*/ 	.word	0x00000000
        /*0060*/ 	.short	0x0000
        /*0062*/ 	.short	0x0000
        /*0064*/ 	.byte	0x00, 0xf0, 0x21, 0x00


	//----- nvinfo : EIATTR_SPARSE_MMA_MASK
	.align		4
.L_2489:
        /*0068*/ 	.byte	0x03, 0x50
        /*006a*/ 	.short	0x0000


	//----- nvinfo : EIATTR_MAXREG_COUNT
	.align		4
        /*006c*/ 	.byte	0x03, 0x1b
        /*006e*/ 	.short	0x00ff


	//----- nvinfo : EIATTR_MERCURY_ISA_VERSION
	.align		4
        /*0070*/ 	.byte	0x03, 0x5f
        /*0072*/ 	.short	0x0101


	//----- nvinfo : EIATTR_EXIT_INSTR_OFFSETS
	.align		4
        /*0074*/ 	.byte	0x04, 0x1c
        /*0076*/ 	.short	(.L_2491 - .L_2490)


	//   ....[0]....
.L_2490:
        /*0078*/ 	.word	0x00000080


	//   ....[1]....
        /*007c*/ 	.word	0x00000130


	//   ....[2]....
        /*0080*/ 	.word	0x000006a0


	//----- nvinfo : EIATTR_CRS_STACK_SIZE
	.align		4
.L_2491:
        /*0084*/ 	.byte	0x04, 0x1e
        /*0086*/ 	.short	(.L_2493 - .L_2492)
.L_2492:
        /*0088*/ 	.word	0x00000000


	//----- nvinfo : EIATTR_CBANK_PARAM_SIZE
	.align		4
.L_2493:
        /*008c*/ 	.byte	0x03, 0x19
        /*008e*/ 	.short	0x0029


	//----- nvinfo : EIATTR_PARAM_CBANK
	.align		4
        /*0090*/ 	.byte	0x04, 0x0a
        /*0092*/ 	.short	(.L_2495 - .L_2494)
	.align		4
.L_2494:
        /*0094*/ 	.word	index@(.nv.constant0._ZN2at6native55_GLOBAL__N__0955718d_22_SparseCsrTensorMath_cu_868dd54534reduce_sparse_csr_dim1_cuda_kernelIslNS1_14ReductionMulOpIsEElEEvPT2_PKT_PKT0_SC_lT1_)
        /*0098*/ 	.short	0x0210
        /*009a*/ 	.short	0x0029


	//----- nvinfo : EIATTR_SW_WAR
	.align		4
.L_2495:
        /*009c*/ 	.byte	0x04, 0x36
        /*009e*/ 	.short	(.L_2497 - .L_2496)
.L_2496:
        /*00a0*/ 	.word	0x00000008
.L_2497:


//--------------------- .nv.info._ZN2at6native55_GLOBAL__N__0955718d_22_SparseCsrTensorMath_cu_868dd54534reduce_sparse_csr_dim1_cuda_kernelIsiNS1_14ReductionMulOpIsEElEEvPT2_PKT_PKT0_SC_lT1_ --------------------------
	.section	.nv.info._ZN2at6native55_GLOBAL__N__0955718d_22_SparseCsrTensorMath_cu_868dd54534reduce_sparse_csr_dim1_cuda_kernelIsiNS1_14ReductionMulOpIsEElEEvPT2_PKT_PKT0_SC_lT1_,"",@"SHT_CUDA_INFO"
	.sectionflags	@""
	.align	4


	//----- nvinfo : EIATTR_CUDA_API_VERSION
	.align		4
        /*0000*/ 	.byte	0x04, 0x37
        /*0002*/ 	.short	(.L_2499 - .L_2498)
.L_2498:
        /*0004*/ 	.word	0x00000082


	//----- nvinfo : EIATTR_KPARAM_INFO
	.align		4
.L_2499:
        /*0008*/ 	.byte	0x04, 0x17
        /*000a*/ 	.short	(.L_2501 - .L_2500)
.L_2500:
        /*000c*/ 	.word	0x00000000
        /*0010*/ 	.short	0x0005
        /*0012*/ 	.short	0x0028
        /*0014*/ 	.byte	0x00, 0xf0, 0x05, 0x00


	//----- nvinfo : EIATTR_KPARAM_INFO
	.align		4
.L_2501:
        /*0018*/ 	.byte	0x04, 0x17
        /*001a*/ 	.short	(.L_2503 - .L_2502)
.L_2502:
        /*001c*/ 	.word	0x00000000
        /*0020*/ 	.short	0x0004
        /*0022*/ 	.short	0x0020
        /*0024*/ 	.byte	0x00, 0xf0, 0x21, 0x00


	//----- nvinfo : EIATTR_KPARAM_INFO
	.align		4
.L_2503:
        /*0028*/ 	.byte	0x04, 0x17
        /*002a*/ 	.short	(.L_2505 - .L_2504)
.L_2504:
        /*002c*/ 	.word	0x00000000
        /*0030*/ 	.short	0x0003
        /*0032*/ 	.short	0x0018
        /*0034*/ 	.byte	0x00, 0xf0, 0x21, 0x00


	//----- nvinfo : EIATTR_KPARAM_INFO
	.align		4
.L_2505:
        /*0038*/ 	.byte	0x04, 0x17
        /*003a*/ 	.short	(.L_2507 - .L_2506)
.L_2506:
        /*003c*/ 	.word	0x00000000
        /*0040*/ 	.short	0x0002
        /*0042*/ 	.short	0x0010
        /*0044*/ 	.byte	0x00, 0xf0, 0x21, 0x00


	//----- nvinfo : EIATTR_KPARAM_INFO
	.align		4
.L_2507:
        /*0048*/ 	.byte	0x04, 0x17
        /*004a*/ 	.short	(.L_2509 - .L_2508)
.L_2508:
        /*004c*/ 	.word	0x00000000
        /*0050*/ 	.short	0x0001
        /*0052*/ 	.short	0x0008
        /*0054*/ 	.byte	0x00, 0xf0, 0x21, 0x00


	//----- nvinfo : EIATTR_KPARAM_INFO
	.align		4
.L_2509:
        /*0058*/ 	.byte	0x04, 0x17
        /*005a*/ 	.short	(.L_2511 - .L_2510)
.L_2510:
        /*005c*/ 	.word	0x00000000
        /*0060*/ 	.short	0x0000
        /*0062*/ 	.short	0x0000
        /*0064*/ 	.byte	0x00, 0xf0, 0x21, 0x00


	//----- nvinfo : EIATTR_SPARSE_MMA_MASK
	.align		4
.L_2511:
        /*0068*/ 	.byte	0x03, 0x50
        /*006a*/ 	.short	0x0000


	//----- nvinfo : EIATTR_MAXREG_COUNT
	.align		4
        /*006c*/ 	.byte	0x03, 0x1b
        /*006e*/ 	.short	0x00ff


	//----- nvinfo : EIATTR_MERCURY_ISA_VERSION
	.align		4
        /*0070*/ 	.byte	0x03, 0x5f
        /*0072*/ 	.short	0x0101


	//----- nvinfo : EIATTR_EXIT_INSTR_OFFSETS
	.align		4
        /*0074*/ 	.byte	0x04, 0x1c
        /*0076*/ 	.short	(.L_2513 - .L_2512)


	//   ....[0]....
.L_2512:
        /*0078*/ 	.word	0x00000080


	//   ....[1]....
        /*007c*/ 	.word	0x00000120


	//   ....[2]....
        /*0080*/ 	.word	0x00000d50


	//----- nvinfo : EIATTR_CRS_STACK_SIZE
	.align		4
.L_2513:
        /*0084*/ 	.byte	0x04, 0x1e
        /*0086*/ 	.short	(.L_2515 - .L_2514)
.L_2514:
        /*0088*/ 	.word	0x00000000


	//----- nvinfo : EIATTR_CBANK_PARAM_SIZE
	.align		4
.L_2515:
        /*008c*/ 	.byte	0x03, 0x19
        /*008e*/ 	.short	0x0029


	//----- nvinfo : EIATTR_PARAM_CBANK
	.align		4
        /*0090*/ 	.byte	0x04, 0x0a
        /*0092*/ 	.short	(.L_2517 - .L_2516)
	.align		4
.L_2516:
        /*0094*/ 	.word	index@(.nv.constant0._ZN2at6native55_GLOBAL__N__0955718d_22_SparseCsrTensorMath_cu_868dd54534reduce_sparse_csr_dim1_cuda_kernelIsiNS1_14ReductionMulOpIsEElEEvPT2_PKT_PKT0_SC_lT1_)
        /*0098*/ 	.short	0x0210
        /*009a*/ 	.short	0x0029


	//----- nvinfo : EIATTR_SW_WAR
	.align		4
.L_2517:
        /*009c*/ 	.byte	0x04, 0x36
        /*009e*/ 	.short	(.L_2519 - .L_2518)
.L_2518:
        /*00a0*/ 	.word	0x00000008
.L_2519:


//--------------------- .nv.info._ZN2at6native55_GLOBAL__N__0955718d_22_SparseCsrTensorMath_cu_868dd54534reduce_sparse_csr_dim0_cuda_kernelIslNS1_14ReductionMulOpIsEElEEvPT2_PKT0_lPKT_S9_lT1_ --------------------------
	.section	.nv.info._ZN2at6native55_GLOBAL__N__0955718d_22_SparseCsrTensorMath_cu_868dd54534reduce_sparse_csr_dim0_cuda_kernelIslNS1_14ReductionMulOpIsEElEEvPT2_PKT0_lPKT_S9_lT1_,"",@"SHT_CUDA_INFO"
	.sectionflags	@""
	.align	4


	//----- nvinfo : EIATTR_CUDA_API_VERSION
	.align		4
        /*0000*/ 	.byte	0x04, 0x37
        /*0002*/ 	.short	(.L_2521 - .L_2520)
.L_2520:
        /*0004*/ 	.word	0x00000082


	//----- nvinfo : EIATTR_KPARAM_INFO
	.align		4
.L_2521:
        /*0008*/ 	.byte	0x04, 0x17
        /*000a*/ 	.short	(.L_2523 - .L_2522)
.L_2522:
        /*000c*/ 	.word	0x00000000
        /*0010*/ 	.short	0x0006
        /*0012*/ 	.short	0x0030
        /*0014*/ 	.byte	0x00, 0xf0, 0x05, 0x00


	//----- nvinfo : EIATTR_KPARAM_INFO
	.align		4
.L_2523:
        /*0018*/ 	.byte	0x04, 0x17
        /*001a*/ 	.short	(.L_2525 - .L_2524)
.L_2524:
        /*001c*/ 	.word	0x00000000
        /*0020*/ 	.short	0x0005
        /*0022*/ 	.short	0x0028
        /*0024*/ 	.byte	0x00, 0xf0, 0x21, 0x00


	//----- nvinfo : EIATTR_KPARAM_INFO
	.align		4
.L_2525:
        /*0028*/ 	.byte	0x04, 0x17
        /*002a*/ 	.short	(.L_2527 - .L_2526)
.L_2526:
        /*002c*/ 	.word	0x00000000
        /*0030*/ 	.short	0x0004
        /*0032*/ 	.short	0x0020
        /*0034*/ 	.byte	0x00, 0xf0, 0x21, 0x00


	//----- nvinfo : EIATTR_KPARAM_INFO
	.align		4
.L_2527:
        /*0038*/ 	.byte	0x04, 0x17
        /*003a*/ 	.short	(.L_2529 - .L_2528)
.L_2528:
        /*003c*/ 	.word	0x00000000
        /*0040*/ 	.short	0x0003
        /*0042*/ 	.short	0x0018
        /*0044*/ 	.byte	0x00, 0xf0, 0x21, 0x00


	//----- nvinfo : EIATTR_KPARAM_INFO
	.align		4
.L_2529:
        /*0048*/ 	.byte	0x04, 0x17
        /*004a*/ 	.short	(.L_2531 - .L_2530)
.L_2530:
        /*004c*/ 	.word	0x00000000
        /*0050*/ 	.short	0x0002
        /*0052*/ 	.short	0x0010
        /*0054*/ 	.byte	0x00, 0xf0, 0x21, 0x00


	//----- nvinfo : EIATTR_KPARAM_INFO
	.align		4
.L_2531:
        /*0058*/ 	.byte	0x04, 0x17
        /*005a*/ 	.short	(.L_2533 - .L_2532)
.L_2532:
        /*005c*/ 	.word	0x00000000
        /*0060*/ 	.short	0x0001
        /*0062*/ 	.short	0x0008
        /*0064*/ 	.byte	0x00, 0xf0, 0x21, 0x00


	//----- nvinfo : EIATTR_KPARAM_INFO
	.align		4
.L_2533:
        /*0068*/ 	.byte	0x04, 0x17
        /*006a*/ 	.short	(.L_2535 - .L_2534)
.L_2534:
        /*006c*/ 	.word	0x00000000
        /*0070*/ 	.short	0x0000
        /*0072*/ 	.short	0x0000
        /*0074*/ 	.byte	0x00, 0xf0, 0x21, 0x00


	//----- nvinfo : EIATTR_SPARSE_MMA_MASK
	.align		4
.L_2535:
        /*0078*/ 	.byte	0x03, 0x50
        /*007a*/ 	.short	0x0000


	//----- nvinfo : EIATTR_MAXREG_COUNT
	.align		4
        /*007c*/ 	.byte	0x03, 0x1b
        /*007e*/ 	.short	0x00ff


	//----- nvinfo : EIATTR_MERCURY_ISA_VERSION
	.align		4
        /*0080*/ 	.byte	0x03, 0x5f
        /*0082*/ 	.short	0x0101


	//----- nvinfo : EIATTR_EXIT_INSTR_OFFSETS
	.align		4
        /*0084*/ 	.byte	0x04, 0x1c
        /*0086*/ 	.short	(.L_2537 - .L_2536)


	//   ....[0]....
.L_2536:
        /*0088*/ 	.word	0x00000080


	//   ....[1]....
        /*008c*/ 	.word	0x00000930


	//----- nvinfo : EIATTR_CBANK_PARAM_SIZE
	.align		4
.L_2537:
        /*0090*/ 	.byte	0x03, 0x19
        /*0092*/ 	.short	0x0031


	//----- nvinfo : EIATTR_PARAM_CBANK
	.align		4
        /*0094*/ 	.byte	0x04, 0x0a
        /*0096*/ 	.short	(.L_2539 - .L_2538)
	.align		4
.L_2538:
        /*0098*/ 	.word	index@(.nv.constant0._ZN2at6native55_GLOBAL__N__0955718d_22_SparseCsrTensorMath_cu_868dd54534reduce_sparse_csr_dim0_cuda_kernelIslNS1_14ReductionMulOpIsEElEEvPT2_PKT0_lPKT_S9_lT1_)
        /*009c*/ 	.short	0x0210
        /*009e*/ 	.short	0x0031


	//----- nvinfo : EIATTR_SW_WAR
	.align		4
.L_2539:
        /*00a0*/ 	.byte	0x04, 0x36
        /*00a2*/ 	.short	(.L_2541 - .L_2540)
.L_2540:
        /*00a4*/ 	.word	0x00000008
.L_2541:


//--------------------- .nv.info._ZN2at6native55_GLOBAL__N__0955718d_22_SparseCsrTensorMath_cu_868dd54534reduce_sparse_csr_dim0_cuda_kernelIsiNS1_14ReductionMulOpIsEElEEvPT2_PKT0_lPKT_S9_lT1_ --------------------------
	.section	.nv.info._ZN2at6native55_GLOBAL__N__0955718d_22_SparseCsrTensorMath_cu_868dd54534reduce_sparse_csr_dim0_cuda_kernelIsiNS1_14ReductionMulOpIsEElEEvPT2_PKT0_lPKT_S9_lT1_,"",@"SHT_CUDA_INFO"
	.sectionflags	@""
	.align	4


	//----- nvinfo : EIATTR_CUDA_API_VERSION
	.align		4
        /*0000*/ 	.byte	0x04, 0x37
        /*0002*/ 	.short	(.L_2543 - .L_2542)
.L_2542:
        /*0004*/ 	.word	0x00000082


	//----- nvinfo : EIATTR_KPARAM_INFO
	.align		4
.L_2543:
        /*0008*/ 	.byte	0x04, 0x17
        /*000a*/ 	.short	(.L_2545 - .L_2544)
.L_2544:
        /*000c*/ 	.word	0x00000000
        /*0010*/ 	.short	0x0006
        /*0012*/ 	.short	0x0030
        /*0014*/ 	.byte	0x00, 0xf0, 0x05, 0x00


	//----- nvinfo : EIATTR_KPARAM_INFO
	.align		4
.L_2545:
        /*0018*/ 	.byte	0x04, 0x17
        /*001a*/ 	.short	(.L_2547 - .L_2546)
.L_2546:
        /*001c*/ 	.word	0x00000000
        /*0020*/ 	.short	0x0005
        /*0022*/ 	.short	0x0028
        /*0024*/ 	.byte	0x00, 0xf0, 0x21, 0x00


	//----- nvinfo : EIATTR_KPARAM_INFO
	.align		4
.L_2547:
        /*0028*/ 	.byte	0x04, 0x17
        /*002a*/ 	.short	(.L_2549 - .L_2548)
.L_2548:
        /*002c*/ 	.word	0x00000000
        /*0030*/ 	.short	0x0004
        /*0032*/ 	.short	0x0020
        /*0034*/ 	.byte	0x00, 0xf0, 0x21, 0x00


	//----- nvinfo : EIATTR_KPARAM_INFO
	.align		4
.L_2549:
        /*0038*/ 	.byte	0x04, 0x17
        /*003a*/ 	.short	(.L_2551 - .L_2550)
.L_2550:
        /*003c*/ 	.word	0x00000000
        /*0040*/ 	.short	0x0003
        /*0042*/ 	.short	0x0018
        /*0044*/ 	.byte	0x00, 0xf0, 0x21, 0x00


	//----- nvinfo : EIATTR_KPARAM_INFO
	.align		4
.L_2551:
        /*0048*/ 	.byte	0x04, 0x17
        /*004a*/ 	.short	(.L_2553 - .L_2552)
.L_2552:
        /*004c*/ 	.word	0x00000000
        /*0050*/ 	.short	0x0002
        /*0052*/ 	.short	0x0010
        /*0054*/ 	.byte	0x00, 0xf0, 0x21, 0x00


	//----- nvinfo : EIATTR_KPARAM_INFO
	.align		4
.L_2553:
        /*0058*/ 	.byte	0x04, 0x17
        /*005a*/ 	.short	(.L_2555 - .L_2554)
.L_2554:
        /*005c*/ 	.word	0x00000000
        /*0060*/ 	.short	0x0001
        /*0062*/ 	.short	0x0008
        /*0064*/ 	.byte	0x00, 0xf0, 0x21, 0x00


	//----- nvinfo : EIATTR_KPARAM_INFO
	.align		4
.L_2555:
        /*0068*/ 	.byte	0x04, 0x17
        /*006a*/ 	.short	(.L_2557 - .L_2556)
.L_2556:
        /*006c*/ 	.word	0x00000000
        /*0070*/ 	.short	0x0000
        /*0072*/ 	.short	0x0000
        /*0074*/ 	.byte	0x00, 0xf0, 0x21, 0x00


	//----- nvinfo : EIATTR_SPARSE_MMA_MASK
	.align		4
.L_2557:
        /*0078*/ 	.byte	0x03, 0x50
        /*007a*/ 	.short	0x0000


	//----- nvinfo : EIATTR_MAXREG_COUNT
	.align		4
        /*007c*/ 	.byte	0x03, 0x1b
        /*007e*/ 	.short	0x00ff


	//----- nvinfo : EIATTR_MERCURY_ISA_VERSION
	.align		4
        /*0080*/ 	.byte	0x03, 0x5f
        /*0082*/ 	.short	0x0101


	//----- nvinfo : EIATTR_EXIT_INSTR_OFFSETS
	.align		4
        /*0084*/ 	.byte	0x04, 0x1c
        /*0086*/ 	.short	(.L_2559 - .L_2558)


	//   ....[0]....
.L_2558:
        /*0088*/ 	.word	0x00000080


	//   ....[1]....
        /*008c*/ 	.word	0x000008d0


	//----- nvinfo : EIATTR_CBANK_PARAM_SIZE
	.align		4
.L_2559:
        /*0090*/ 	.byte	0x03, 0x19
        /*0092*/ 	.short	0x0031


	//----- nvinfo : EIATTR_PARAM_CBANK
	.align		4
        /*0094*/ 	.byte	0x04, 0x0a
        /*0096*/ 	.short	(.L_2561 - .L_2560)
	.align		4
.L_2560:
        /*0098*/ 	.word	index@(.nv.constant0._ZN2at6native55_GLOBAL__N__0955718d_22_SparseCsrTensorMath_cu_868dd54534reduce_sparse_csr_dim0_cuda_kernelIsiNS1_14ReductionMulOpIsEElEEvPT2_PKT0_lPKT_S9_lT1_)
        /*009c*/ 	.short	0x0210
        /*009e*/ 	.short	0x0031


	//----- nvinfo : EIATTR_SW_WAR
	.align		4
.L_2561:
        /*00a0*/ 	.byte	0x04, 0x36
        /*00a2*/ 	.short	(.L_2563 - .L_2562)
.L_2562:
        /*00a4*/ 	.word	0x00000008
.L_2563:


//--------------------- .nv.info._ZN2at6native55_GLOBAL__N__0955718d_22_SparseCsrTensorMath_cu_868dd54534reduce_sparse_csr_dim1_cuda_kernelIllNS1_14ReductionMulOpIlEElEEvPT2_PKT_PKT0_SC_lT1_ --------------------------
	.section	.nv.info._ZN2at6native55_GLOBAL__N__0955718d_22_SparseCsrTensorMath_cu_868dd54534reduce_sparse_csr_dim1_cuda_kernelIllNS1_14ReductionMulOpIlEElEEvPT2_PKT_PKT0_SC_lT1_,"",@"SHT_CUDA_INFO"
	.sectionflags	@""
	.align	4


	//----- nvinfo : EIATTR_CUDA_API_VERSION
	.align		4
        /*0000*/ 	.byte	0x04, 0x37
        /*0002*/ 	.short	(.L_2565 - .L_2564)
.L_2564:
        /*0004*/ 	.word	0x00000082


	//----- nvinfo : EIATTR_KPARAM_INFO
	.align		4
.L_2565:
        /*0008*/ 	.byte	0x04, 0x17
        /*000a*/ 	.short	(.L_2567 - .L_2566)
.L_2566:
        /*000c*/ 	.word	0x00000000
        /*0010*/ 	.short	0x0005
        /*0012*/ 	.short	0x0028
        /*0014*/ 	.byte	0x00, 0xf0, 0x05, 0x00


	//----- nvinfo : EIATTR_KPARAM_INFO
	.align		4
.L_2567:
        /*0018*/ 	.byte	0x04, 0x17
        /*001a*/ 	.short	(.L_2569 - .L_2568)
.L_2568:
        /*001c*/ 	.word	0x00000000
        /*0020*/ 	.short	0x0004
        /*0022*/ 	.short	0x0020
        /*0024*/ 	.byte	0x00, 0xf0, 0x21, 0x00


	//----- nvinfo : EIATTR_KPARAM_INFO
	.align		4
.L_2569:
        /*0028*/ 	.byte	0x04, 0x17
        /*002a*/ 	.short	(.L_2571 - .L_2570)
.L_2570:
        /*002c*/ 	.word	0x00000000
        /*0030*/ 	.short	0x0003
        /*0032*/ 	.short	0x0018
        /*0034*/ 	.byte	0x00, 0xf0, 0x21, 0x00


	//----- nvinfo : EIATTR_KPARAM_INFO
	.align		4
.L_2571:
        /*0038*/ 	.byte	0x04, 0x17
        /*003a*/ 	.short	(.L_2573 - .L_2572)
.L_2572:
        /*003c*/ 	.word	0x00000000
        /*0040*/ 	.short	0x0002
        /*0042*/ 	.short	0x0010
        /*0044*/ 	.byte	0x00, 0xf0, 0x21, 0x00


	//----- nvinfo : EIATTR_KPARAM_INFO
	.align		4
.L_2573:
        /*0048*/ 	.byte	0x04, 0x17
        /*004a*/ 	.short	(.L_2575 - .L_2574)
.L_2574:
        /*004c*/ 	.word	0x00000000
        /*0050*/ 	.short	0x0001
        /*0052*/ 	.short	0x0008
        /*0054*/ 	.byte	0x00, 0xf0, 0x21, 0x00


	//----- nvinfo : EIATTR_KPARAM_INFO
	.align		4
.L_2575:
        /*0058*/ 	.byte	0x04, 0x17
        /*005a*/ 	.short	(.L_2577 - .L_2576)
.L_2576:
        /*005c*/ 	.word	0x00000000
        /*0060*/ 	.short	0x0000
        /*0062*/ 	.short	0x0000
        /*0064*/ 	.byte	0x00, 0xf0, 0x21, 0x00


	//----- nvinfo : EIATTR_SPARSE_MMA_MASK
	.align		4
.L_2577:
        /*0068*/ 	.byte	0x03, 0x50
        /*006a*/ 	.short	0x0000


	//----- nvinfo : EIATTR_MAXREG_COUNT
	.align		4
        /*006c*/ 	.byte	0x03, 0x1b
        /*006e*/ 	.short	0x00ff


	//----- nvinfo : EIATTR_MERCURY_ISA_VERSION
	.align		4
        /*0070*/ 	.byte	0x03, 0x5f
        /*0072*/ 	.short	0x0101


	//----- nvinfo : EIATTR_EXIT_INSTR_OFFSETS
	.align		4
        /*0074*/ 	.byte	0x04, 0x1c
        /*0076*/ 	.short	(.L_2579 - .L_2578)


	//   ....[0]....
.L_2578:
        /*0078*/ 	.word	0x00000080


	//   ....[1]....
        /*007c*/ 	.word	0x00000130


	//   ....[2]....
        /*0080*/ 	.word	0x000006e0


	//----- nvinfo : EIATTR_CRS_STACK_SIZE
	.align		4
.L_2579:
        /*0084*/ 	.byte	0x04, 0x1e
        /*0086*/ 	.short	(.L_2581 - .L_2580)
.L_2580:
        /*0088*/ 	.word	0x00000000


	//----- nvinfo : EIATTR_CBANK_PARAM_SIZE
	.align		4
.L_2581:
        /*008c*/ 	.byte	0x03, 0x19
        /*008e*/ 	.short	0x0029


	//----- nvinfo : EIATTR_PARAM_CBANK
	.align		4
        /*0090*/ 	.byte	0x04, 0x0a
        /*0092*/ 	.short	(.L_2583 - .L_2582)
	.align		4
.L_2582:
        /*0094*/ 	.word	index@(.nv.constant0._ZN2at6native55_GLOBAL__N__0955718d_22_SparseCsrTensorMath_cu_868dd54534reduce_sparse_csr_dim1_cuda_kernelIllNS1_14ReductionMulOpIlEElEEvPT2_PKT_PKT0_SC_lT1_)
        /*0098*/ 	.short	0x0210
        /*009a*/ 	.short	0x0029


	//----- nvinfo : EIATTR_SW_WAR
	.align		4
.L_2583:
        /*009c*/ 	.byte	0x04, 0x36
        /*009e*/ 	.short	(.L_2585 - .L_2584)
.L_2584:
        /*00a0*/ 	.word	0x00000008
.L_2585:


//--------------------- .nv.info._ZN2at6native55_GLOBAL__N__0955718d_22_SparseCsrTensorMath_cu_868dd54534reduce_sparse_csr_dim1_cuda_kernelIliNS1_14ReductionMulOpIlEElEEvPT2_PKT_PKT0_SC_lT1_ --------------------------
	.section	.nv.info._ZN2at6native55_GLOBAL__N__0955718d_22_SparseCsrTensorMath_cu_868dd54534reduce_sparse_csr_dim1_cuda_kernelIliNS1_14ReductionMulOpIlEElEEvPT2_PKT_PKT0_SC_lT1_,"",@"SHT_CUDA_INFO"
	.sectionflags	@""
	.align	4


	//----- nvinfo : EIATTR_CUDA_API_VERSION
	.align		4
        /*0000*/ 	.byte	0x04, 0x37
        /*0002*/ 	.short	(.L_2587 - .L_2586)
.L_2586:
        /*0004*/ 	.word	0x00000082


	//----- nvinfo : EIATTR_KPARAM_INFO
	.align		4
.L_2587:
        /*0008*/ 	.byte	0x04, 0x17
        /*000a*/ 	.short	(.L_2589 - .L_2588)
.L_2588:
        /*000c*/ 	.word	0x00000000
        /*0010*/ 	.short	0x0005
        /*0012*/ 	.short	0x0028
        /*0014*/ 	.byte	0x00, 0xf0, 0x05, 0x00


	//----- nvinfo : EIATTR_KPARAM_INFO
	.align		4
.L_2589:
        /*0018*/ 	.byte	0x04, 0x17
        /*001a*/ 	.short	(.L_2591 - .L_2590)
.L_2590:
        /*001c*/ 	.word	0x00000000
        /*0020*/ 	.short	0x0004
        /*0022*/ 	.short	0x0020
        /*0024*/ 	.byte	0x00, 0xf0, 0x21, 0x00


	//----- nvinfo : EIATTR_KPARAM_INFO
	.align		4
.L_2591:
        /*0028*/ 	.byte	0x04, 0x17
        /*002a*/ 	.short	(.L_2593 - .L_2592)
.L_2592:
        /*002c*/ 	.word	0x00000000
        /*0030*/ 	.short	0x0003
        /*0032*/ 	.short	0x0018
        /*0034*/ 	.byte	0x00, 0xf0, 0x21, 0x00


	//----- nvinfo : EIATTR_KPARAM_INFO
	.align		4
.L_2593:
        /*0038*/ 	.byte	0x04, 0x17
        /*003a*/ 	.short	(.L_2595 - .L_2594)
.L_2594:
        /*003c*/ 	.word	0x00000000
        /*0040*/ 	.short	0x0002
        /*0042*/ 	.short	0x0010
        /*0044*/ 	.byte	0x00, 0xf0, 0x21, 0x00


	//----- nvinfo : EIATTR_KPARAM_INFO
	.align		4
.L_2595:
        /*0048*/ 	.byte	0x04, 0x17
        /*004a*/ 	.short	(.L_2597 - .L_2596)
.L_2596:
        /*004c*/ 	.word	0x00000000
        /*0050*/ 	.short	0x0001
        /*0052*/ 	.short	0x0008
        /*0054*/ 	.byte	0x00, 0xf0, 0x21, 0x00


	//----- nvinfo : EIATTR_KPARAM_INFO
	.align		4
.L_2597:
        /*0058*/ 	.byte	0x04, 0x17
        /*005a*/ 	.short	(.L_2599 - .L_2598)
.L_2598:
        /*005c*/ 	.word	0x00000000
        /*0060*/ 	.short	0x0000
        /*0062*/ 	.short	0x0000
        /*0064*/ 	.byte	0x00, 0xf0, 0x21, 0x00


	//----- nvinfo : EIATTR_SPARSE_MMA_MASK
	.align		4
.L_2599:
        /*0068*/ 	.byte	0x03, 0x50
        /*006a*/ 	.short	0x0000


	//----- nvinfo : EIATTR_MAXREG_COUNT
	.align		4
        /*006c*/ 	.byte	0x03, 0x1b
        /*006e*/ 	.short	0x00ff


	//----- nvinfo : EIATTR_MERCURY_ISA_VERSION
	.align		4
        /*0070*/ 	.byte	0x03, 0x5f
        /*0072*/ 	.short	0x0101


	//----- nvinfo : EIATTR_EXIT_INSTR_OFFSETS
	.align		4
        /*0074*/ 	.byte	0x04, 0x1c
        /*0076*/ 	.short	(.L_2601 - .L_2600)


	//   ....[0]....
.L_2600:
        /*0078*/ 	.word	0x00000080


	//   ....[1]....
        /*007c*/ 	.word	0x00000120


	//   ....[2]....
        /*0080*/ 	.word	0x00000f40


	//----- nvinfo : EIATTR_CRS_STACK_SIZE
	.align		4
.L_2601:
        /*0084*/ 	.byte	0x04, 0x1e
        /*0086*/ 	.short	(.L_2603 - .L_2602)
.L_2602:
        /*0088*/ 	.word	0x00000000


	//----- nvinfo : EIATTR_CBANK_PARAM_SIZE
	.align		4
.L_2603:
        /*008c*/ 	.byte	0x03, 0x19
        /*008e*/ 	.short	0x0029


	//----- nvinfo : EIATTR_PARAM_CBANK
	.align		4
        /*0090*/ 	.byte	0x04, 0x0a
        /*0092*/ 	.short	(.L_2605 - .L_2604)
	.align		4
.L_2604:
        /*0094*/ 	.word	index@(.nv.constant0._ZN2at6native55_GLOBAL__N__0955718d_22_SparseCsrTensorMath_cu_868dd54534reduce_sparse_csr_dim1_cuda_kernelIliNS1_14ReductionMulOpIlEElEEvPT2_PKT_PKT0_SC_lT1_)
        /*0098*/ 	.short	0x0210
        /*009a*/ 	.short	0x0029


	//----- nvinfo : EIATTR_SW_WAR
	.align		4
.L_2605:
        /*009c*/ 	.byte	0x04, 0x36
        /*009e*/ 	.short	(.L_2607 - .L_2606)
.L_2606:
        /*00a0*/ 	.word	0x00000008
.L_2607:


//--------------------- .nv.info._ZN2at6native55_GLOBAL__N__0955718d_22_SparseCsrTensorMath_cu_868dd54534reduce_sparse_csr_dim0_cuda_kernelIllNS1_14ReductionMulOpIlEElEEvPT2_PKT0_lPKT_S9_lT1_ --------------------------
	.section	.nv.info._ZN2at6native55_GLOBAL__N__0955718d_22_SparseCsrTensorMath_cu_868dd54534reduce_sparse_csr_dim0_cuda_kernelIllNS1_14ReductionMulOpIlEElEEvPT2_PKT0_lPKT_S9_lT1_,"",@"SHT_CUDA_INFO"
	.sectionflags	@""
	.align	4


	//----- nvinfo : EIATTR_CUDA_API_VERSION
	.align		4
        /*0000*/ 	.byte	0x04, 0x37
        /*0002*/ 	.short	(.L_2609 - .L_2608)
.L_2608:
        /*0004*/ 	.word	0x00000082


	//----- nvinfo : EIATTR_KPARAM_INFO
	.align		4
.L_2609:
        /*0008*/ 	.byte	0x04, 0x17
        /*000a*/ 	.short	(.L_2611 - .L_2610)
.L_2610:
        /*000c*/ 	.word	0x00000000
        /*0010*/ 	.short	0x0006
        /*0012*/ 	.short	0x0030
        /*0014*/ 	.byte	0x00, 0xf0, 0x05, 0x00


	//----- nvinfo : EIATTR_KPARAM_INFO
	.align		4
.L_2611:
        /*0018*/ 	.byte	0x04, 0x17
        /*001a*/ 	.short	(.L_2613 - .L_2612)
.L_2612:
        /*001c*/ 	.word	0x00000000
        /*0020*/ 	.short	0x0005
        /*0022*/ 	.short	0x0028
        /*0024*/ 	.byte	0x00, 0xf0, 0x21, 0x00


	//----- nvinfo : EIATTR_KPARAM_INFO
	.align		4
.L_2613:
        /*0028*/ 	.byte	0x04, 0x17
        /*002a*/ 	.short	(.L_2615 - .L_2614)
.L_2614:
        /*002c*/ 	.word	0x00000000
        /*0030*/ 	.short	0x0004
        /*0032*/ 	.short	0x0020
        /*0034*/ 	.byte	0x00, 0xf0, 0x21, 0x00


	//----- nvinfo : EIATTR_KPARAM_INFO
	.align		4
.L_2615:
        /*0038*/ 	.byte	0x04, 0x17
        /*003a*/ 	.short	(.L_2617 - .L_2616)
.L_2616:
        /*003c*/ 	.word	0x00000000
        /*0040*/ 	.short	0x0003
        /*0042*/ 	.short	0x0018
        /*0044*/ 	.byte	0x00, 0xf0, 0x21, 0x00


	//----- nvinfo : EIATTR_KPARAM_INFO
	.align		4
.L_2617:
        /*0048*/ 	.byte	0x04, 0x17
        /*004a*/ 	.short	(.L_2619 - .L_2618)
.L_2618:
        /*004c*/ 	.word	0x00000000
        /*0050*/ 	.short	0x0002
        /*0052*/ 	.short	0x0010
        /*0054*/ 	.byte	0x00, 0xf0, 0x21, 0x00


	//----- nvinfo : EIATTR_KPARAM_INFO
	.align		4
.L_2619:
        /*0058*/ 	.byte	0x04, 0x17
        /*005a*/ 	.short	(.L_2621 - .L_2620)
.L_2620:
        /*005c*/ 	.word	0x00000000
        /*0060*/ 	.short	0x0001
        /*0062*/ 	.short	0x0008
        /*0064*/ 	.byte	0x00, 0xf0, 0x21, 0x00


	//----- nvinfo : EIATTR_KPARAM_INFO
	.align		4
.L_2621:
        /*0068*/ 	.byte	0x04, 0x17
        /*006a*/ 	.short	(.L_2623 - .L_2622)
.L_2622:
        /*006c*/ 	.word	0x00000000
        /*0070*/ 	.short	0x0000
        /*0072*/ 	.short	0x0000
        /*0074*/ 	.byte	0x00, 0xf0, 0x21, 0x00


	//----- nvinfo : EIATTR_SPARSE_MMA_MASK
	.align		4
.L_2623:
        /*0078*/ 	.byte	0x03, 0x50
        /*007a*/ 	.short	0x0000


	//----- nvinfo : EIATTR_MAXREG_COUNT
	.align		4
        /*007c*/ 	.byte	0x03, 0x1b
        /*007e*/ 	.short	0x00ff


	//----- nvinfo : EIATTR_MERCURY_ISA_VERSION
	.align		4
        /*0080*/ 	.byte	0x03, 0x5f
        /*0082*/ 	.short	0x0101


	//----- nvinfo : EIATTR_EXIT_INSTR_OFFSETS
	.align		4
        /*0084*/ 	.byte	0x04, 0x1c
        /*0086*/ 	.short	(.L_2625 - .L_2624)


	//   ....[0]....
.L_2624:
        /*0088*/ 	.word	0x00000080


	//   ....[1]....
        /*008c*/ 	.word	0x00000850


	//----- nvinfo : EIATTR_CBANK_PARAM_SIZE
	.align		4
.L_2625:
        /*0090*/ 	.byte	0x03, 0x19
        /*0092*/ 	.short	0x0031


	//----- nvinfo : EIATTR_PARAM_CBANK
	.align		4
        /*0094*/ 	.byte	0x04, 0x0a
        /*0096*/ 	.short	(.L_2627 - .L_2626)
	.align		4
.L_2626:
        /*0098*/ 	.word	index@(.nv.constant0._ZN2at6native55_GLOBAL__N__0955718d_22_SparseCsrTensorMath_cu_868dd54534reduce_sparse_csr_dim0_cuda_kernelIllNS1_14ReductionMulOpIlEElEEvPT2_PKT0_lPKT_S9_lT1_)
        /*009c*/ 	.short	0x0210
        /*009e*/ 	.short	0x0031


	//----- nvinfo : EIATTR_SW_WAR
	.align		4
.L_2627:
        /*00a0*/ 	.byte	0x04, 0x36
        /*00a2*/ 	.short	(.L_2629 - .L_2628)
.L_2628:
        /*00a4*/ 	.word	0x00000008
.L_2629:


//--------------------- .nv.info._ZN2at6native55_GLOBAL__N__0955718d_22_SparseCsrTensorMath_cu_868dd54534reduce_sparse_csr_dim0_cuda_kernelIliNS1_14ReductionMulOpIlEElEEvPT2_PKT0_lPKT_S9_lT1_ --------------------------
	.section	.nv.info._ZN2at6native55_GLOBAL__N__0955718d_22_SparseCsrTensorMath_cu_868dd54534reduce_sparse_csr_dim0_cuda_kernelIliNS1_14ReductionMulOpIlEElEEvPT2_PKT0_lPKT_S9_lT1_,"",@"SHT_CUDA_INFO"
	.sectionflags	@""
	.align	4


	//----- nvinfo : EIATTR_CUDA_API_VERSION
	.align		4
        /*0000*/ 	.byte	0x04, 0x37
        /*0002*/ 	.short	(.L_2631 - .L_2630)
.L_2630:
        /*0004*/ 	.word	0x00000082


	//----- nvinfo : EIATTR_KPARAM_INFO
	.align		4
.L_2631:
        /*0008*/ 	.byte	0x04, 0x17
        /*000a*/ 	.short	(.L_2633 - .L_2632)
.L_2632:
        /*000c*/ 	.word	0x00000000
        /*0010*/ 	.short	0x0006
        /*0012*/ 	.short	0x0030
        /*0014*/ 	.byte	0x00, 0xf0, 0x05, 0x00


	//----- nvinfo : EIATTR_KPARAM_INFO
	.align		4
.L_2633:
        /*0018*/ 	.byte	0x04, 0x17
        /*001a*/ 	.short	(.L_2635 - .L_2634)
.L_2634:
        /*001c*/ 	.word	0x00000000
        /*0020*/ 	.short	0x0005
        /*0022*/ 	.short	0x0028
        /*0024*/ 	.byte	0x00, 0xf0, 0x21, 0x00


	//----- nvinfo : EIATTR_KPARAM_INFO
	.align		4
.L_2635:
        /*0028*/ 	.byte	0x04, 0x17
        /*002a*/ 	.short	(.L_2637 - .L_2636)
.L_2636:
        /*002c*/ 	.word	0x00000000
        /*0030*/ 	.short	0x0004
        /*0032*/ 	.short	0x0020
        /*0034*/ 	.byte	0x00, 0xf0, 0x21, 0x00


	//----- nvinfo : EIATTR_KPARAM_INFO
	.align		4
.L_2637:
        /*0038*/ 	.byte	0x04, 0x17
        /*003a*/ 	.short	(.L_2639 - .L_2638)
.L_2638:
        /*003c*/ 	.word	0x00000000
        /*0040*/ 	.short	0x0003
        /*0042*/ 	.short	0x0018
        /*0044*/ 	.byte	0x00, 0xf0, 0x21, 0x00


	//----- nvinfo : EIATTR_KPARAM_INFO
	.align		4
.L_2639:
        /*0048*/ 	.byte	0x04, 0x17
        /*004a*/ 	.short	(.L_2641 - .L_2640)
.L_2640:
        /*004c*/ 	.word	0x00000000
        /*0050*/ 	.short	0x0002
        /*0052*/ 	.short	0x0010
        /*0054*/ 	.byte	0x00, 0xf0, 0x21, 0x00


	//----- nvinfo : EIATTR_KPARAM_INFO
	.align		4
.L_2641:
        /*0058*/ 	.byte	0x04, 0x17
        /*005a*/ 	.short	(.L_2643 - .L_2642)
.L_2642:
        /*005c*/ 	.word	0x00000000
        /*0060*/ 	.short	0x0001
        /*0062*/ 	.short	0x0008
        /*0064*/ 	.byte	0x00, 0xf0, 0x21, 0x00


	//----- nvinfo : EIATTR_KPARAM_INFO
	.align		4
.L_2643:
        /*0068*/ 	.byte	0x04, 0x17
        /*006a*/ 	.short	(.L_2645 - .L_2644)
.L_2644:
        /*006c*/ 	.word	0x00000000
        /*0070*/ 	.short	0x0000
        /*0072*/ 	.short	0x0000
        /*0074*/ 	.byte	0x00, 0xf0, 0x21, 0x00


	//----- nvinfo : EIATTR_SPARSE_MMA_MASK
	.align		4
.L_2645:
        /*0078*/ 	.byte	0x03, 0x50
        /*007a*/ 	.short	0x0000


	//----- nvinfo : EIATTR_MAXREG_COUNT
	.align		4
        /*007c*/ 	.byte	0x03, 0x1b
        /*007e*/ 	.short	0x00ff


	//----- nvinfo : EIATTR_MERCURY_ISA_VERSION
	.align		4
        /*0080*/ 	.byte	0x03, 0x5f
        /*0082*/ 	.short	0x0101


	//----- nvinfo : EIATTR_EXIT_INSTR_OFFSETS
	.align		4
        /*0084*/ 	.byte	0x04, 0x1c
        /*0086*/ 	.short	(.L_2647 - .L_2646)


	//   ....[0]....
.L_2646:
        /*0088*/ 	.word	0x00000080


	//   ....[1]....
        /*008c*/ 	.word	0x000007b0


	//----- nvinfo : EIATTR_CBANK_PARAM_SIZE
	.align		4
.L_2647:
        /*0090*/ 	.byte	0x03, 0x19
        /*0092*/ 	.short	0x0031


	//----- nvinfo : EIATTR_PARAM_CBANK
	.align		4
        /*0094*/ 	.byte	0x04, 0x0a
        /*0096*/ 	.short	(.L_2649 - .L_2648)
	.align		4
.L_2648:
        /*0098*/ 	.word	index@(.nv.constant0._ZN2at6native55_GLOBAL__N__0955718d_22_SparseCsrTensorMath_cu_868dd54534reduce_sparse_csr_dim0_cuda_kernelIliNS1_14ReductionMulOpIlEElEEvPT2_PKT0_lPKT_S9_lT1_)
        /*009c*/ 	.short	0x0210
        /*009e*/ 	.short	0x0031


	//----- nvinfo : EIATTR_SW_WAR
	.align		4
.L_2649:
        /*00a0*/ 	.byte	0x04, 0x36
        /*00a2*/ 	.short	(.L_2651 - .L_2650)
.L_2650:
        /*00a4*/ 	.word	0x00000008
.L_2651:


//--------------------- .nv.info._ZN2at6native55_GLOBAL__N__0955718d_22_SparseCsrTensorMath_cu_868dd54534reduce_sparse_csr_dim1_cuda_kernelIilNS1_14ReductionMulOpIiEElEEvPT2_PKT_PKT0_SC_lT1_ --------------------------
	.section	.nv.info._ZN2at6native55_GLOBAL__N__0955718d_22_SparseCsrTensorMath_cu_868dd54534reduce_sparse_csr_dim1_cuda_kernelIilNS1_14ReductionMulOpIiEElEEvPT2_PKT_PKT0_SC_lT1_,"",@"SHT_CUDA_INFO"
	.sectionflags	@""
	.align	4


	//----- nvinfo : EIATTR_CUDA_API_VERSION
	.align		4
        /*0000*/ 	.byte	0x04, 0x37
        /*0002*/ 	.short	(.L_2653 - .L_2652)
.L_2652:
        /*0004*/ 	.word	0x00000082


	//----- nvinfo : EIATTR_KPARAM_INFO
	.align		4
.L_2653:
        /*0008*/ 	.byte	0x04, 0x17
        /*000a*/ 	.short	(.L_2655 - .L_2654)
.L_2654:
        /*000c*/ 	.word	0x00000000
        /*0010*/ 	.short	0x0005
        /*0012*/ 	.short	0x0028
        /*0014*/ 	.byte	0x00, 0xf0, 0x05, 0x00


	//----- nvinfo : EIATTR_KPARAM_INFO
	.align		4
.L_2655:
        /*0018*/ 	.byte	0x04, 0x17
        /*001a*/ 	.short	(.L_2657 - .L_2656)
.L_2656:
        /*001c*/ 	.word	0x00000000
        /*0020*/ 	.short	0x0004
        /*0022*/ 	.short	0x0020
        /*0024*/ 	.byte	0x00, 0xf0, 0x21, 0x00


	//----- nvinfo : EIATTR_KPARAM_INFO
	.align		4
.L_2657:
        /*0028*/ 	.byte	0x04, 0x17
        /*002a*/ 	.short	(.L_2659 - .L_2658)
.L_2658:
        /*002c*/ 	.word	0x00000000
        /*0030*/ 	.short	0x0003
        /*0032*/ 	.short	0x0018
        /*0034*/ 	.byte	0x00, 0xf0, 0x21, 0x00


	//----- nvinfo : EIATTR_KPARAM_INFO
	.align		4
.L_2659:
        /*0038*/ 	.byte	0x04, 0x17
        /*003a*/ 	.short	(.L_2661 - .L_2660)
.L_2660:
        /*003c*/ 	.word	0x00000000
        /*0040*/ 	.short	0x0002
        /*0042*/ 	.short	0x0010
        /*0044*/ 	.byte	0x00, 0xf0, 0x21, 0x00


	//----- nvinfo : EIATTR_KPARAM_INFO
	.align		4
.L_2661:
        /*0048*/ 	.byte	0x04, 0x17
        /*004a*/ 	.short	(.L_2663 - .L_2662)
.L_2662:
        /*004c*/ 	.word	0x00000000
        /*0050*/ 	.short	0x0001
        /*0052*/ 	.short	0x0008
        /*0054*/ 	.byte	0x00, 0xf0, 0x21, 0x00


	//----- nvinfo : EIATTR_KPARAM_INFO
	.align		4
.L_2663:
        /*0058*/ 	.byte	0x04, 0x17
        /*005a*/ 	.short	(.L_2665 - .L_2664)
.L_2664:
        /*005c*/ 	.word	0x00000000
        /*0060*/ 	.short	0x0000
        /*0062*/ 	.short	0x0000
        /*0064*/ 	.byte	0x00, 0xf0, 0x21, 0x00


	//----- nvinfo : EIATTR_SPARSE_MMA_MASK
	.align		4
.L_2665:
        /*0068*/ 	.byte	0x03, 0x50
        /*006a*/ 	.short	0x0000


	//----- nvinfo : EIATTR_MAXREG_COUNT
	.align		4
        /*006c*/ 	.byte	0x03, 0x1b
        /*006e*/ 	.short	0x00ff


	//----- nvinfo : EIATTR_MERCURY_ISA_VERSION
	.align		4
        /*0070*/ 	.byte	0x03, 0x5f
        /*0072*/ 	.short	0x0101


	//----- nvinfo : EIATTR_EXIT_INSTR_OFFSETS
	.align		4
        /*0074*/ 	.byte	0x04, 0x1c
        /*0076*/ 	.short	(.L_2667 - .L_2666)


	//   ....[0]....
.L_2666:
        /*0078*/ 	.word	0x00000080


	//   ....[1]....
        /*007c*/ 	.word	0x00000130


	//   ....[2]....
        /*0080*/ 	.word	0x000005f0


	//----- nvinfo : EIATTR_CRS_STACK_SIZE
	.align		4
.L_2667:
        /*0084*/ 	.byte	0x04, 0x1e
        /*0086*/ 	.short	(.L_2669 - .L_2668)
.L_2668:
        /*0088*/ 	.word	0x00000000


	//----- nvinfo : EIATTR_CBANK_PARAM_SIZE
	.align		4
.L_2669:
        /*008c*/ 	.byte	0x03, 0x19
        /*008e*/ 	.short	0x0029


	//----- nvinfo : EIATTR_PARAM_CBANK
	.align		4
        /*0090*/ 	.byte	0x04, 0x0a
        /*0092*/ 	.short	(.L_2671 - .L_2670)
	.align		4
.L_2670:
        /*0094*/ 	.word	index@(.nv.constant0._ZN2at6native55_GLOBAL__N__0955718d_22_SparseCsrTensorMath_cu_868dd54534reduce_sparse_csr_dim1_cuda_kernelIilNS1_14ReductionMulOpIiEElEEvPT2_PKT_PKT0_SC_lT1_)
        /*0098*/ 	.short	0x0210
        /*009a*/ 	.short	0x0029


	//----- nvinfo : EIATTR_SW_WAR
	.align		4
.L_2671:
        /*009c*/ 	.byte	0x04, 0x36
        /*009e*/ 	.short	(.L_2673 - .L_2672)
.L_2672:
        /*00a0*/ 	.word	0x00000008
.L_2673:


//--------------------- .nv.info._ZN2at6native55_GLOBAL__N__0955718d_22_SparseCsrTensorMath_cu_868dd54534reduce_sparse_csr_dim1_cuda_kernelIiiNS1_14ReductionMulOpIiEElEEvPT2_PKT_PKT0_SC_lT1_ --------------------------
	.section	.nv.info._ZN2at6native55_GLOBAL__N__0955718d_22_SparseCsrTensorMath_cu_868dd54534reduce_sparse_csr_dim1_cuda_kernelIiiNS1_14ReductionMulOpIiEElEEvPT2_PKT_PKT0_SC_lT1_,"",@"SHT_CUDA_INFO"
	.sectionflags	@""
	.align	4


	//----- nvinfo : EIATTR_CUDA_API_VERSION
	.align		4
        /*0000*/ 	.byte	0x04, 0x37
        /*0002*/ 	.short	(.L_2675 - .L_2674)
.L_2674:
        /*0004*/ 	.word	0x00000082


	//----- nvinfo : EIATTR_KPARAM_INFO
	.align		4
.L_2675:
        /*0008*/ 	.byte	0x04, 0x17
        /*000a*/ 	.short	(.L_2677 - .L_2676)
.L_2676:
        /*000c*/ 	.word	0x00000000
        /*0010*/ 	.short	0x0005
        /*0012*/ 	.short	0x0028
        /*0014*/ 	.byte	0x00, 0xf0, 0x05, 0x00


	//----- nvinfo : EIATTR_KPARAM_INFO
	.align		4
.L_2677:
        /*0018*/ 	.byte	0x04, 0x17
        /*001a*/ 	.short	(.L_2679 - .L_2678)
.L_2678:
        /*001c*/ 	.word	0x00000000
        /*0020*/ 	.short	0x0004
        /*0022*/ 	.short	0x0020
        /*0024*/ 	.byte	0x00, 0xf0, 0x21, 0x00


	//----- nvinfo : EIATTR_KPARAM_INFO
	.align		4
.L_2679:
        /*0028*/ 	.byte	0x04, 0x17
        /*002a*/ 	.short	(.L_2681 - .L_2680)
.L_2680:
        /*002c*/ 	.word	0x00000000
        /*0030*/ 	.short	0x0003
        /*0032*/ 	.short	0x0018
        /*0034*/ 	.byte	0x00, 0xf0, 0x21, 0x00


	//----- nvinfo : EIATTR_KPARAM_INFO
	.align		4
.L_2681:
        /*0038*/ 	.byte	0x04, 0x17
        /*003a*/ 	.short	(.L_2683 - .L_2682)
.L_2682:
        /*003c*/ 	.word	0x00000000
        /*0040*/ 	.short	0x0002
        /*0042*/ 	.short	0x0010
        /*0044*/ 	.byte	0x00, 0xf0, 0x21, 0x00


	//----- nvinfo : EIATTR_KPARAM_INFO
	.align		4
.L_2683:
        /*0048*/ 	.byte	0x04, 0x17
        /*004a*/ 	.short	(.L_2685 - .L_2684)
.L_2684:
        /*004c*/ 	.word	0x00000000
        /*0050*/ 	.short	0x0001
        /*0052*/ 	.short	0x0008
        /*0054*/ 	.byte	0x00, 0xf0, 0x21, 0x00


	//----- nvinfo : EIATTR_KPARAM_INFO
	.align		4
.L_2685:
        /*0058*/ 	.byte	0x04, 0x17
        /*005a*/ 	.short	(.L_2687 - .L_2686)
.L_2686:
        /*005c*/ 	.word	0x00000000
        /*0060*/ 	.short	0x0000
        /*0062*/ 	.short	0x0000
        /*0064*/ 	.byte	0x00, 0xf0, 0x21, 0x00


	//----- nvinfo : EIATTR_SPARSE_MMA_MASK
	.align		4
.L_2687:
        /*0068*/ 	.byte	0x03, 0x50
        /*006a*/ 	.short	0x0000


	//----- nvinfo : EIATTR_MAXREG_COUNT
	.align		4
        /*006c*/ 	.byte	0x03, 0x1b
        /*006e*/ 	.short	0x00ff


	//----- nvinfo : EIATTR_MERCURY_ISA_VERSION
	.align		4
        /*0070*/ 	.byte	0x03, 0x5f
        /*0072*/ 	.short	0x0101


	//----- nvinfo : EIATTR_EXIT_INSTR_OFFSETS
	.align		4
        /*0074*/ 	.byte	0x04, 0x1c
        /*0076*/ 	.short	(.L_2689 - .L_2688)


	//   ....[0]....
.L_2688:
        /*0078*/ 	.word	0x00000080


	//   ....[1]....
        /*007c*/ 	.word	0x00000120


	//   ....[2]....
        /*0080*/ 	.word	0x000009e0


	//----- nvinfo : EIATTR_CRS_STACK_SIZE
	.align		4
.L_2689:
        /*0084*/ 	.byte	0x04, 0x1e
        /*0086*/ 	.short	(.L_2691 - .L_2690)
.L_2690:
        /*0088*/ 	.word	0x00000000


	//----- nvinfo : EIATTR_CBANK_PARAM_SIZE
	.align		4
.L_2691:
        /*008c*/ 	.byte	0x03, 0x19
        /*008e*/ 	.short	0x0029


	//----- nvinfo : EIATTR_PARAM_CBANK
	.align		4
        /*0090*/ 	.byte	0x04, 0x0a
        /*0092*/ 	.short	(.L_2693 - .L_2692)
	.align		4
.L_2692:
        /*0094*/ 	.word	index@(.nv.constant0._ZN2at6native55_GLOBAL__N__0955718d_22_SparseCsrTensorMath_cu_868dd54534reduce_sparse_csr_dim1_cuda_kernelIiiNS1_14ReductionMulOpIiEElEEvPT2_PKT_PKT0_SC_lT1_)
        /*0098*/ 	.short	0x0210
        /*009a*/ 	.short	0x0029


	//----- nvinfo : EIATTR_SW_WAR
	.align		4
.L_2693:
        /*009c*/ 	.byte	0x04, 0x36
        /*009e*/ 	.short	(.L_2695 - .L_2694)
.L_2694:
        /*00a0*/ 	.word	0x00000008
.L_2695:


//--------------------- .nv.info._ZN2at6native55_GLOBAL__N__0955718d_22_SparseCsrTensorMath_cu_868dd54534reduce_sparse_csr_dim0_cuda_kernelIilNS1_14ReductionMulOpIiEElEEvPT2_PKT0_lPKT_S9_lT1_ --------------------------
	.section	.nv.info._ZN2at6native55_GLOBAL__N__0955718d_22_SparseCsrTensorMath_cu_868dd54534reduce_sparse_csr_dim0_cuda_kernelIilNS1_14ReductionMulOpIiEElEEvPT2_PKT0_lPKT_S9_lT1_,"",@"SHT_CUDA_INFO"
	.sectionflags	@""
	.align	4


	//----- nvinfo : EIATTR_CUDA_API_VERSION
	.align		4
        /*0000*/ 	.byte	0x04, 0x37
        /*0002*/ 	.short	(.L_2697 - .L_2696)
.L_2696:
        /*0004*/ 	.word	0x00000082


	//----- nvinfo : EIATTR_KPARAM_INFO
	.align		4
.L_2697:
        /*0008*/ 	.byte	0x04, 0x17
        /*000a*/ 	.short	(.L_2699 - .L_2698)
.L_2698:
        /*000c*/ 	.word	0x00000000
        /*0010*/ 	.short	0x0006
        /*0012*/ 	.short	0x0030
        /*0014*/ 	.byte	0x00, 0xf0, 0x05, 0x00


	//----- nvinfo : EIATTR_KPARAM_INFO
	.align		4
.L_2699:
        /*0018*/ 	.byte	0x04, 0x17
        /*001a*/ 	.short	(.L_2701 - .L_2700)
.L_2700:
        /*001c*/ 	.word	0x00000000
        /*0020*/ 	.short	0x0005
        /*0022*/ 	.short	0x0028
        /*0024*/ 	.byte	0x00, 0xf0, 0x21, 0x00


	//----- nvinfo : EIATTR_KPARAM_INFO
	.align		4
.L_2701:
        /*0028*/ 	.byte	0x04, 0x17
        /*002a*/ 	.short	(.L_2703 - .L_2702)
.L_2702:
        /*002c*/ 	.word	0x00000000
        /*0030*/ 	.short	0x0004
        /*0032*/ 	.short	0x0020
        /*0034*/ 	.byte	0x00, 0xf0, 0x21, 0x00


	//----- nvinfo : EIATTR_KPARAM_INFO
	.align		4
.L_2703:
        /*0038*/ 	.byte	0x04, 0x17
        /*003a*/ 	.short	(.L_2705 - .L_2704)
.L_2704:
        /*003c*/ 	.word	0x00000000
        /*0040*/ 	.short	0x0003
        /*0042*/ 	.short	0x0018
        /*0044*/ 	.byte	0x00, 0xf0, 0x21, 0x00


	//----- nvinfo : EIATTR_KPARAM_INFO
	.align		4
.L_2705:
        /*0048*/ 	.byte	0x04, 0x17
        /*004a*/ 	.short	(.L_2707 - .L_2706)
.L_2706:
        /*004c*/ 	.word	0x00000000
        /*0050*/ 	.short	0x0002
        /*0052*/ 	.short	0x0010
        /*0054*/ 	.byte	0x00, 0xf0, 0x21, 0x00


	//----- nvinfo : EIATTR_KPARAM_INFO
	.align		4
.L_2707:
        /*0058*/ 	.byte	0x04, 0x17
        /*005a*/ 	.short	(.L_2709 - .L_2708)
.L_2708:
        /*005c*/ 	.word	0x00000000
        /*0060*/ 	.short	0x0001
        /*0062*/ 	.short	0x0008
        /*0064*/ 	.byte	0x00, 0xf0, 0x21, 0x00


	//----- nvinfo : EIATTR_KPARAM_INFO
	.align		4
.L_2709:
        /*0068*/ 	.byte	0x04, 0x17
        /*006a*/ 	.short	(.L_2711 - .L_2710)
.L_2710:
        /*006c*/ 	.word	0x00000000
        /*0070*/ 	.short	0x0000
        /*0072*/ 	.short	0x0000
        /*0074*/ 	.byte	0x00, 0xf0, 0x21, 0x00


	//----- nvinfo : EIATTR_SPARSE_MMA_MASK
	.align		4
.L_2711:
        /*0078*/ 	.byte	0x03, 0x50
        /*007a*/ 	.short	0x0000


	//----- nvinfo : EIATTR_MAXREG_COUNT
	.align		4
        /*007c*/ 	.byte	0x03, 0x1b
        /*007e*/ 	.short	0x00ff


	//----- nvinfo : EIATTR_MERCURY_ISA_VERSION
	.align		4
        /*0080*/ 	.byte	0x03, 0x5f
        /*0082*/ 	.short	0x0101


	//----- nvinfo : EIATTR_EXIT_INSTR_OFFSETS
	.align		4
        /*0084*/ 	.byte	0x04, 0x1c
        /*0086*/ 	.short	(.L_2713 - .L_2712)


	//   ....[0]....
.L_2712:
        /*0088*/ 	.word	0x00000080


	//   ....[1]....
        /*008c*/ 	.word	0x000007e0


	//----- nvinfo : EIATTR_CBANK_PARAM_SIZE
	.align		4
.L_2713:
        /*0090*/ 	.byte	0x03, 0x19
        /*0092*/ 	.short	0x0031


	//----- nvinfo : EIATTR_PARAM_CBANK
	.align		4
        /*0094*/ 	.byte	0x04, 0x0a
        /*0096*/ 	.short	(.L_2715 - .L_2714)
	.align		4
.L_2714:
        /*0098*/ 	.word	index@(.nv.constant0._ZN2at6native55_GLOBAL__N__0955718d_22_SparseCsrTensorMath_cu_868dd54534reduce_sparse_csr_dim0_cuda_kernelIilNS1_14ReductionMulOpIiEElEEvPT2_PKT0_lPKT_S9_lT1_)
        /*009c*/ 	.short	0x0210
        /*009e*/ 	.short	0x0031


	//----- nvinfo : EIATTR_SW_WAR
	.align		4
.L_2715:
        /*00a0*/ 	.byte	0x04, 0x36
        /*00a2*/ 	.short	(.L_2717 - .L_2716)
.L_2716:
        /*00a4*/ 	.word	0x00000008
.L_2717:


//--------------------- .nv.info._ZN2at6native55_GLOBAL__N__0955718d_22_SparseCsrTensorMath_cu_868dd54534reduce_sparse_csr_dim0_cuda_kernelIiiNS1_14ReductionMulOpIiEElEEvPT2_PKT0_lPKT_S9_lT1_ --------------------------
	.section	.nv.info._ZN2at6native55_GLOBAL__N__0955718d_22_SparseCsrTensorMath_cu_868dd54534reduce_sparse_csr_dim0_cuda_kernelIiiNS1_14ReductionMulOpIiEElEEvPT2_PKT0_lPKT_S9_lT1_,"",@"SHT_CUDA_INFO"
	.sectionflags	@""
	.align	4


	//----- nvinfo : EIATTR_CUDA_API_VERSION
	.align		4
        /*0000*/ 	.byte	0x04, 0x37
        /*0002*/ 	.short	(.L_2719 - .L_2718)
.L_2718:
        /*0004*/ 	.word	0x00000082


	//----- nvinfo : EIATTR_KPARAM_INFO
	.align		4
.L_2719:
        /*0008*/ 	.byte	0x04, 0x17
        /*000a*/ 	.short	(.L_2721 - .L_2720)
.L_2720:
        /*000c*/ 	.word	0x00000000
        /*0010*/ 	.short	0x0006
        /*0012*/ 	.short	0x0030
        /*0014*/ 	.byte	0x00, 0xf0, 0x05, 0x00


	//----- nvinfo : EIATTR_KPARAM_INFO
	.align		4
.L_2721:
        /*0018*/ 	.byte	0x04, 0x17
        /*001a*/ 	.short	(.L_2723 - .L_2722)
.L_2722:
        /*001c*/ 	.word	0x00000000
        /*0020*/ 	.short	0x0005
        /*0022*/ 	.short	0x0028
        /*0024*/ 	.byte	0x00, 0xf0, 0x21, 0x00


	//----- nvinfo : EIATTR_KPARAM_INFO
	.align		4
.L_2723:
        /*0028*/ 	.byte	0x04, 0x17
        /*002a*/ 	.short	(.L_2725 - .L_2724)
.L_2724:
        /*002c*/ 	.word	0x00000000
        /*0030*/ 	.short	0x0004
        /*0032*/ 	.short	0x0020
        /*0034*/ 	.byte	0x00, 0xf0, 0x21, 0x00


	//----- nvinfo : EIATTR_KPARAM_INFO
	.align		4
.L_2725:
        /*0038*/ 	.byte	0x04, 0x17
        /*003a*/ 	.short	(.L_2727 - .L_2726)
.L_2726:
        /*003c*/ 	.word	0x00000000
        /*0040*/ 	.short	0x0003
        /*0042*/ 	.short	0x0018
        /*0044*/ 	.byte	0x00, 0xf0, 0x21, 0x00


	//----- nvinfo : EIATTR_KPARAM_INFO
	.align		4
.L_2727:
        /*0048*/ 	.byte	0x04, 0x17
        /*004a*/ 	.short	(.L_2729 - .L_2728)
.L_2728:
        /*004c*/ 	.word	0x00000000
        /*0050*/ 	.short	0x0002
        /*0052*/ 	.short	0x0010
        /*0054*/ 	.byte	0x00, 0xf0, 0x21, 0x00


	//----- nvinfo : EIATTR_KPARAM_INFO
	.align		4
.L_2729:
        /*0058*/ 	.byte	0x04, 0x17
        /*005a*/ 	.short	(.L_2731 - .L_2730)
.L_2730:
        /*005c*/ 	.word	0x00000000
        /*0060*/ 	.short	0x0001
        /*0062*/ 	.short	0x0008
        /*0064*/ 	.byte	0x00, 0xf0, 0x21, 0x00


	//----- nvinfo : EIATTR_KPARAM_INFO
	.align		4
.L_2731:
        /*0068*/ 	.byte	0x04, 0x17
        /*006a*/ 	.short	(.L_2733 - .L_2732)
.L_2732:
        /*006c*/ 	.word	0x00000000
        /*0070*/ 	.short	0x0000
        /*0072*/ 	.short	0x0000
        /*0074*/ 	.byte	0x00, 0xf0, 0x21, 0x00


	//----- nvinfo : EIATTR_SPARSE_MMA_MASK
	.align		4
.L_2733:
        /*0078*/ 	.byte	0x03, 0x50
        /*007a*/ 	.short	0x0000


	//----- nvinfo : EIATTR_MAXREG_COUNT
	.align		4
        /*007c*/ 	.byte	0x03, 0x1b
        /*007e*/ 	.short	0x00ff


	//----- nvinfo : EIATTR_MERCURY_ISA_VERSION
	.align		4
        /*0080*/ 	.byte	0x03, 0x5f
        /*0082*/ 	.short	0x0101


	//----- nvinfo : EIATTR_EXIT_INSTR_OFFSETS
	.align		4
        /*0084*/ 	.byte	0x04, 0x1c
        /*0086*/ 	.short	(.L_2735 - .L_2734)


	//   ....[0]....
.L_2734:
        /*0088*/ 	.word	0x00000080


	//   ....[1]....
        /*008c*/ 	.word	0x00000790


	//----- nvinfo : EIATTR_CBANK_PARAM_SIZE
	.align		4
.L_2735:
        /*0090*/ 	.byte	0x03, 0x19
        /*0092*/ 	.short	0x0031


	//----- nvinfo : EIATTR_PARAM_CBANK
	.align		4
        /*0094*/ 	.byte	0x04, 0x0a
        /*0096*/ 	.short	(.L_2737 - .L_2736)
	.align		4
.L_2736:
        /*0098*/ 	.word	index@(.nv.constant0._ZN2at6native55_GLOBAL__N__0955718d_22_SparseCsrTensorMath_cu_868dd54534reduce_sparse_csr_dim0_cuda_kernelIiiNS1_14ReductionMulOpIiEElEEvPT2_PKT0_lPKT_S9_lT1_)
        /*009c*/ 	.short	0x0210
        /*009e*/ 	.short	0x0031


	//----- nvinfo : EIATTR_SW_WAR
	.align		4
.L_2737:
        /*00a0*/ 	.byte	0x04, 0x36
        /*00a2*/ 	.short	(.L_2739 - .L_2738)
.L_2738:
        /*00a4*/ 	.word	0x00000008
.L_2739:


//--------------------- .nv.info._ZN2at6native55_GLOBAL__N__0955718d_22_SparseCsrTensorMath_cu_868dd54534reduce_sparse_csr_dim1_cuda_kernelIalNS1_14ReductionMulOpIaEElEEvPT2_PKT_PKT0_SC_lT1_ --------------------------
	.section	.nv.info._ZN2at6native55_GLOBAL__N__0955718d_22_SparseCsrTensorMath_cu_868dd54534reduce_sparse_csr_dim1_cuda_kernelIalNS1_14ReductionMulOpIaEElEEvPT2_PKT_PKT0_SC_lT1_,"",@"SHT_CUDA_INFO"
	.sectionflags	@""
	.align	4


	//----- nvinfo : EIATTR_CUDA_API_VERSION
	.align		4
        /*0000*/ 	.byte	0x04, 0x37
        /*0002*/ 	.short	(.L_2741 - .L_2740)
.L_2740:
        /*0004*/ 	.word	0x00000082


	//----- nvinfo : EIATTR_KPARAM_INFO
	.align		4
.L_2741:
        /*0008*/ 	.byte	0x04, 0x17
        /*000a*/ 	.short	(.L_2743 - .L_2742)
.L_2742:
        /*000c*/ 	.word	0x00000000
        /*0010*/ 	.short	0x0005
        /*0012*/ 	.short	0x0028
        /*0014*/ 	.byte	0x00, 0xf0, 0x05, 0x00


	//----- nvinfo : EIATTR_KPARAM_INFO
	.align		4
.L_2743:
        /*0018*/ 	.byte	0x04, 0x17
        /*001a*/ 	.short	(.L_2745 - .L_2744)
.L_2744:
        /*001c*/ 	.word	0x00000000
        /*0020*/ 	.short	0x0004
        /*0022*/ 	.short	0x0020
        /*0024*/ 	.byte	0x00, 0xf0, 0x21, 0x00


	//----- nvinfo : EIATTR_KPARAM_INFO
	.align		4
.L_2745:
        /*0028*/ 	.byte	0x04, 0x17
        /*002a*/ 	.short	(.L_2747 - .L_2746)
.L_2746:
        /*002c*/ 	.word	0x00000000
        /*0030*/ 	.short	0x0003
        /*0032*/ 	.short	0x0018
        /*0034*/ 	.byte	0x00, 0xf0, 0x21, 0x00


	//----- nvinfo : EIATTR_KPARAM_INFO
	.align		4
.L_2747:
        /*0038*/ 	.byte	0x04, 0x17
        /*003a*/ 	.short	(.L_2749 - .L_2748)
.L_2748:
        /*003c*/ 	.word	0x00000000
        /*0040*/ 	.short	0x0002
        /*0042*/ 	.short	0x0010
        /*0044*/ 	.byte	0x00, 0xf0, 0x21, 0x00


	//----- nvinfo : EIATTR_KPARAM_INFO
	.align		4
.L_2749:
        /*0048*/ 	.byte	0x04, 0x17
        /*004a*/ 	.short	(.L_2751 - .L_2750)
.L_2750:
        /*004c*/ 	.word	0x00000000
        /*0050*/ 	.short	0x0001
        /*0052*/ 	.short	0x0008
        /*0054*/ 	.byte	0x00, 0xf0, 0x21, 0x00


	//----- nvinfo : EIATTR_KPARAM_INFO
	.align		4
.L_2751:
        /*0058*/ 	.byte	0x04, 0x17
        /*005a*/ 	.short	(.L_2753 - .L_2752)
.L_2752:
        /*005c*/ 	.word	0x00000000
        /*0060*/ 	.short	0x0000
        /*0062*/ 	.short	0x0000
        /*0064*/ 	.byte	0x00, 0xf0, 0x21, 0x00


	//----- nvinfo : EIATTR_SPARSE_MMA_MASK
	.align		4
.L_2753:
        /*0068*/ 	.byte	0x03, 0x50
        /*006a*/ 	.short	0x0000


	//----- nvinfo : EIATTR_MAXREG_COUNT
	.align		4
        /*006c*/ 	.byte	0x03, 0x1b
        /*006e*/ 	.short	0x00ff


	//----- nvinfo : EIATTR_MERCURY_ISA_VERSION
	.align		4
        /*0070*/ 	.byte	0x03, 0x5f
        /*0072*/ 	.short	0x0101


	//----- nvinfo : EIATTR_EXIT_INSTR_OFFSETS
	.align		4
        /*0074*/ 	.byte	0x04, 0x1c
        /*0076*/ 	.short	(.L_2755 - .L_2754)


	//   ....[0]....
.L_2754:
        /*0078*/ 	.word	0x00000080


	//   ....[1]....
        /*007c*/ 	.word	0x00000130


	//   ....[2]....
        /*0080*/ 	.word	0x00000630


	//----- nvinfo : EIATTR_CRS_STACK_SIZE
	.align		4
.L_2755:
        /*0084*/ 	.byte	0x04, 0x1e
        /*0086*/ 	.short	(.L_2757 - .L_2756)
.L_2756:
        /*0088*/ 	.word	0x00000000


	//----- nvinfo : EIATTR_CBANK_PARAM_SIZE
	.align		4
.L_2757:
        /*008c*/ 	.byte	0x03, 0x19
        /*008e*/ 	.short	0x0029


	//----- nvinfo : EIATTR_PARAM_CBANK
	.align		4
        /*0090*/ 	.byte	0x04, 0x0a
        /*0092*/ 	.short	(.L_2759 - .L_2758)
	.align		4
.L_2758:
        /*0094*/ 	.word	index@(.nv.constant0._ZN2at6native55_GLOBAL__N__0955718d_22_SparseCsrTensorMath_cu_868dd54534reduce_sparse_csr_dim1_cuda_kernelIalNS1_14ReductionMulOpIaEElEEvPT2_PKT_PKT0_SC_lT1_)
        /*0098*/ 	.short	0x0210
        /*009a*/ 	.short	0x0029


	//----- nvinfo : EIATTR_SW_WAR
	.align		4
.L_2759:
        /*009c*/ 	.byte	0x04, 0x36
        /*009e*/ 	.short	(.L_2761 - .L_2760)
.L_2760:
        /*00a0*/ 	.word	0x00000008
.L_2761:


//--------------------- .nv.info._ZN2at6native55_GLOBAL__N__0955718d_22_SparseCsrTensorMath_cu_868dd54534reduce_sparse_csr_dim1_cuda_kernelIaiNS1_14ReductionMulOpIaEElEEvPT2_PKT_PKT0_SC_lT1_ --------------------------
	.section	.nv.info._ZN2at6native55_GLOBAL__N__0955718d_22_SparseCsrTensorMath_cu_868dd54534reduce_sparse_csr_dim1_cuda_kernelIaiNS1_14ReductionMulOpIaEElEEvPT2_PKT_PKT0_SC_lT1_,"",@"SHT_CUDA_INFO"
	.sectionflags	@""
	.align	4


	//----- nvinfo : EIATTR_CUDA_API_VERSION
	.align		4
        /*0000*/ 	.byte	0x04, 0x37
        /*0002*/ 	.short	(.L_2763 - .L_2762)
.L_2762:
        /*0004*/ 	.word	0x00000082


	//----- nvinfo : EIATTR_KPARAM_INFO
	.align		4
.L_2763:
        /*0008*/ 	.byte	0x04, 0x17
        /*000a*/ 	.short	(.L_2765 - .L_2764)
.L_2764:
        /*000c*/ 	.word	0x00000000
        /*0010*/ 	.short	0x0005
        /*0012*/ 	.short	0x0028
        /*0014*/ 	.byte	0x00, 0xf0, 0x05, 0x00


	//----- nvinfo : EIATTR_KPARAM_INFO
	.align		4
.L_2765:
        /*0018*/ 	.byte	0x04, 0x17
        /*001a*/ 	.short	(.L_2767 - .L_2766)
.L_2766:
        /*001c*/ 	.word	0x00000000
        /*0020*/ 	.short	0x0004
        /*0022*/ 	.short	0x0020
        /*0024*/ 	.byte	0x00, 0xf0, 0x21, 0x00


	//----- nvinfo : EIATTR_KPARAM_INFO
	.align		4
.L_2767:
        /*0028*/ 	.byte	0x04, 0x17
        /*002a*/ 	.short	(.L_2769 - .L_2768)
.L_2768:
        /*002c*/ 	.word	0x00000000
        /*0030*/ 	.short	0x0003
        /*0032*/ 	.short	0x0018
        /*0034*/ 	.byte	0x00, 0xf0, 0x21, 0x00


	//----- nvinfo : EIATTR_KPARAM_INFO
	.align		4
.L_2769:
        /*0038*/ 	.byte	0x04, 0x17
        /*003a*/ 	.short	(.L_2771 - .L_2770)
.L_2770:
        /*003c*/ 	.word	0x00000000
        /*0040*/ 	.short	0x0002
        /*0042*/ 	.short	0x0010
        /*0044*/ 	.byte	0x00, 0xf0, 0x21, 0x00


	//----- nvinfo : EIATTR_KPARAM_INFO
	.align		4
.L_2771:
        /*0048*/ 	.byte	0x04, 0x17
        /*004a*/ 	.short	(.L_2773 - .L_2772)
.L_2772:
        /*004c*/ 	.word	0x00000000
        /*0050*/ 	.short	0x0001
        /*0052*/ 	.short	0x0008
        /*0054*/ 	.byte	0x00, 0xf0, 0x21, 0x00


	//----- nvinfo : EIATTR_KPARAM_INFO
	.align		4
.L_2773:
        /*0058*/ 	.byte	0x04, 0x17
        /*005a*/ 	.short	(.L_2775 - .L_2774)
.L_2774:
        /*005c*/ 	.word	0x00000000
        /*0060*/ 	.short	0x0000
        /*0062*/ 	.short	0x0000
        /*0064*/ 	.byte	0x00, 0xf0, 0x21, 0x00


	//----- nvinfo : EIATTR_SPARSE_MMA_MASK
	.align		4
.L_2775:
        /*0068*/ 	.byte	0x03, 0x50
        /*006a*/ 	.short	0x0000


	//----- nvinfo : EIATTR_MAXREG_COUNT
	.align		4
        /*006c*/ 	.byte	0x03, 0x1b
        /*006e*/ 	.short	0x00ff


	//----- nvinfo : EIATTR_MERCURY_ISA_VERSION
	.align		4
        /*0070*/ 	.byte	0x03, 0x5f
        /*0072*/ 	.short	0x0101


	//----- nvinfo : EIATTR_EXIT_INSTR_OFFSETS
	.align		4
        /*0074*/ 	.byte	0x04, 0x1c
        /*0076*/ 	.short	(.L_2777 - .L_2776)


	//   ....[0]....
.L_2776:
        /*0078*/ 	.word	0x00000080


	//   ....[1]....
        /*007c*/ 	.word	0x00000120


	//   ....[2]....
        /*0080*/ 	.word	0x00000be0


	//----- nvinfo : EIATTR_CRS_STACK_SIZE
	.align		4
.L_2777:
        /*0084*/ 	.byte	0x04, 0x1e
        /*0086*/ 	.short	(.L_2779 - .L_2778)
.L_2778:
        /*0088*/ 	.word	0x00000000


	//----- nvinfo : EIATTR_CBANK_PARAM_SIZE
	.align		4
.L_2779:
        /*008c*/ 	.byte	0x03, 0x19
        /*008e*/ 	.short	0x0029


	//----- nvinfo : EIATTR_PARAM_CBANK
	.align		4
        /*0090*/ 	.byte	0x04, 0x0a
        /*0092*/ 	.short	(.L_2781 - .L_2780)
	.align		4
.L_2780:
        /*0094*/ 	.word	index@(.nv.constant0._ZN2at6native55_GLOBAL__N__0955718d_22_SparseCsrTensorMath_cu_868dd54534reduce_sparse_csr_dim1_cuda_kernelIaiNS1_14ReductionMulOpIaEElEEvPT2_PKT_PKT0_SC_lT1_)
        /*0098*/ 	.short	0x0210
        /*009a*/ 	.short	0x0029


	//----- nvinfo : EIATTR_SW_WAR
	.align		4
.L_2781:
        /*009c*/ 	.byte	0x04, 0x36
        /*009e*/ 	.short	(.L_2783 - .L_2782)
.L_2782:
        /*00a0*/ 	.word	0x00000008
.L_2783:


//--------------------- .nv.info._ZN2at6native55_GLOBAL__N__0955718d_22_SparseCsrTensorMath_cu_868dd54534reduce_sparse_csr_dim0_cuda_kernelIalNS1_14ReductionMulOpIaEElEEvPT2_PKT0_lPKT_S9_lT1_ --------------------------
	.section	.nv.info._ZN2at6native55_GLOBAL__N__0955718d_22_SparseCsrTensorMath_cu_868dd54534reduce_sparse_csr_dim0_cuda_kernelIalNS1_14ReductionMulOpIaEElEEvPT2_PKT0_lPKT_S9_lT1_,"",@"SHT_CUDA_INFO"
	.sectionflags	@""
	.align	4


	//----- nvinfo : EIATTR_CUDA_API_VERSION
	.align		4
        /*0000*/ 	.byte	0x04, 0x37
        /*0002*/ 	.short	(.L_2785 - .L_2784)
.L_2784:
        /*0004*/ 	.word	0x00000082


	//----- nvinfo : EIATTR_KPARAM_INFO
	.align		4
.L_2785:
        /*0008*/ 	.byte	0x04, 0x17
        /*000a*/ 	.short	(.L_2787 - .L_2786)
.L_2786:
        /*000c*/ 	.word	0x00000000
        /*0010*/ 	.short	0x0006
        /*0012*/ 	.short	0x0030
        /*0014*/ 	.byte	0x00, 0xf0, 0x05, 0x00


	//----- nvinfo : EIATTR_KPARAM_INFO
	.align		4
.L_2787:
        /*0018*/ 	.byte	0x04, 0x17
        /*001a*/ 	.short	(.L_2789 - .L_2788)
.L_2788:
        /*001c*/ 	.word	0x00000000
        /*0020*/ 	.short	0x0005
        /*0022*/ 	.short	0x0028
        /*0024*/ 	.byte	0x00, 0xf0, 0x21, 0x00


	//----- nvinfo : EIATTR_KPARAM_INFO
	.align		4
.L_2789:
        /*0028*/ 	.byte	0x04, 0x17
        /*002a*/ 	.short	(.L_2791 - .L_2790)
.L_2790:
        /*002c*/ 	.word	0x00000000
        /*0030*/ 	.short	0x0004
        /*0032*/ 	.short	0x0020
        /*0034*/ 	.byte	0x00, 0xf0, 0x21, 0x00


	//----- nvinfo : EIATTR_KPARAM_INFO
	.align		4
.L_2791:
        /*0038*/ 	.byte	0x04, 0x17
        /*003a*/ 	.short	(.L_2793 - .L_2792)
.L_2792:
        /*003c*/ 	.word	0x00000000
        /*0040*/ 	.short	0x0003
        /*0042*/ 	.short	0x0018
        /*0044*/ 	.byte	0x00, 0xf0, 0x21, 0x00


	//----- nvinfo : EIATTR_KPARAM_INFO
	.align		4
.L_2793:
        /*0048*/ 	.byte	0x04, 0x17
        /*004a*/ 	.short	(.L_2795 - .L_2794)
.L_2794:
        /*004c*/ 	.word	0x00000000
        /*0050*/ 	.short	0x0002
        /*0052*/ 	.short	0x0010
        /*0054*/ 	.byte	0x00, 0xf0, 0x21, 0x00


	//----- nvinfo : EIATTR_KPARAM_INFO
	.align		4
.L_2795:
        /*0058*/ 	.byte	0x04, 0x17
        /*005a*/ 	.short	(.L_2797 - .L_2796)
.L_2796:
        /*005c*/ 	.word	0x00000000
        /*0060*/ 	.short	0x0001
        /*0062*/ 	.short	0x0008
        /*0064*/ 	.byte	0x00, 0xf0, 0x21, 0x00


	//----- nvinfo : EIATTR_KPARAM_INFO
	.align		4
.L_2797:
        /*0068*/ 	.byte	0x04, 0x17
        /*006a*/ 	.short	(.L_2799 - .L_2798)
.L_2798:
        /*006c*/ 	.word	0x00000000
        /*0070*/ 	.short	0x0000
        /*0072*/ 	.short	0x0000
        /*0074*/ 	.byte	0x00, 0xf0, 0x21, 0x00


	//----- nvinfo : EIATTR_SPARSE_MMA_MASK
	.align		4
.L_2799:
        /*0078*/ 	.byte	0x03, 0x50
        /*007a*/ 	.short	0x0000


	//----- nvinfo : EIATTR_MAXREG_COUNT
	.align		4
        /*007c*/ 	.byte	0x03, 0x1b
        /*007e*/ 	.short	0x00ff


	//----- nvinfo : EIATTR_MERCURY_ISA_VERSION
	.align		4
        /*0080*/ 	.byte	0x03, 0x5f
        /*0082*/ 	.short	0x0101


	//----- nvinfo : EIATTR_EXIT_INSTR_OFFSETS
	.align		4
        /*0084*/ 	.byte	0x04, 0x1c
        /*0086*/ 	.short	(.L_2801 - .L_2800)


	//   ....[0]....
.L_2800:
        /*0088*/ 	.word	0x00000080


	//   ....[1]....
        /*008c*/ 	.word	0x00000910


	//----- nvinfo : EIATTR_CBANK_PARAM_SIZE
	.align		4
.L_2801:
        /*0090*/ 	.byte	0x03, 0x19
        /*0092*/ 	.short	0x0031


	//----- nvinfo : EIATTR_PARAM_CBANK
	.align		4
        /*0094*/ 	.byte	0x04, 0x0a
        /*0096*/ 	.short	(.L_2803 - .L_2802)
	.align		4
.L_2802:
        /*0098*/ 	.word	index@(.nv.constant0._ZN2at6native55_GLOBAL__N__0955718d_22_SparseCsrTensorMath_cu_868dd54534reduce_sparse_csr_dim0_cuda_kernelIalNS1_14ReductionMulOpIaEElEEvPT2_PKT0_lPKT_S9_lT1_)
        /*009c*/ 	.short	0x0210
        /*009e*/ 	.short	0x0031


	//----- nvinfo : EIATTR_SW_WAR
	.align		4
.L_2803:
        /*00a0*/ 	.byte	0x04, 0x36
        /*00a2*/ 	.short	(.L_2805 - .L_2804)
.L_2804:
        /*00a4*/ 	.word	0x00000008
.L_2805:


//--------------------- .nv.info._ZN2at6native55_GLOBAL__N__0955718d_22_SparseCsrTensorMath_cu_868dd54534reduce_sparse_csr_dim0_cuda_kernelIaiNS1_14ReductionMulOpIaEElEEvPT2_PKT0_lPKT_S9_lT1_ --------------------------
	.section	.nv.info._ZN2at6native55_GLOBAL__N__0955718d_22_SparseCsrTensorMath_cu_868dd54534reduce_sparse_csr_dim0_cuda_kernelIaiNS1_14ReductionMulOpIaEElEEvPT2_PKT0_lPKT_S9_lT1_,"",@"SHT_CUDA_INFO"
	.sectionflags	@""
	.align	4


	//----- nvinfo : EIATTR_CUDA_API_VERSION
	.align		4
        /*0000*/ 	.byte	0x04, 0x37
        /*0002*/ 	.short	(.L_2807 - .L_2806)
.L_2806:
        /*0004*/ 	.word	0x00000082


	//----- nvinfo : EIATTR_KPARAM_INFO
	.align		4
.L_2807:
        /*0008*/ 	.byte	0x04, 0x17
        /*000a*/ 	.short	(.L_2809 - .L_2808)
.L_2808:
        /*000c*/ 	.word	0x00000000
        /*0010*/ 	.short	0x0006
        /*0012*/ 	.short	0x0030
        /*0014*/ 	.byte	0x00, 0xf0, 0x05, 0x00


	//----- nvinfo : EIATTR_KPARAM_INFO
	.align		4
.L_2809:
        /*0018*/ 	.byte	0x04, 0x17
        /*001a*/ 	.short	(.L_2811 - .L_2810)
.L_2810:
        /*001c*/ 	.word	0x00000000
        /*0020*/ 	.short	0x0005
        /*0022*/ 	.short	0x0028
        /*0024*/ 	.byte	0x00, 0xf0, 0x21, 0x00


	//----- nvinfo : EIATTR_KPARAM_INFO
	.align		4
.L_2811:
        /*0028*/ 	.byte	0x04, 0x17
        /*002a*/ 	.short	(.L_2813 - .L_2812)
.L_2812:
        /*002c*/ 	.word	0x00000000
        /*0030*/ 	.short	0x0004
        /*0032*/ 	.short	0x0020
        /*0034*/ 	.byte	0x00, 0xf0, 0x21, 0x00


	//----- nvinfo : EIATTR_KPARAM_INFO
	.align		4
.L_2813:
        /*0038*/ 	.byte	0x04, 0x17
        /*003a*/ 	.short	(.L_2815 - .L_2814)
.L_2814:
        /*003c*/ 	.word	0x00000000
        /*0040*/ 	.short	0x0003
        /*0042*/ 	.short	0x0018
        /*0044*/ 	.byte	0x00, 0xf0, 0x21, 0x00


	//----- nvinfo : EIATTR_KPARAM_INFO
	.align		4
.L_2815:
        /*0048*/ 	.byte	0x04, 0x17
        /*004a*/ 	.short	(.L_2817 - .L_2816)
.L_2816:
        /*004c*/ 	.word	0x00000000
        /*0050*/ 	.short	0x0002
        /*0052*/ 	.short	0x0010
        /*0054*/ 	.byte	0x00, 0xf0, 0x21, 0x00


	//----- nvinfo : EIATTR_KPARAM_INFO
	.align		4
.L_2817:
        /*0058*/ 	.byte	0x04, 0x17
        /*005a*/ 	.short	(.L_2819 - .L_2818)
.L_2818:
        /*005c*/ 	.word	0x00000000
        /*0060*/ 	.short	0x0001
        /*0062*/ 	.short	0x0008
        /*0064*/ 	.byte	0x00, 0xf0, 0x21, 0x00


	//----- nvinfo : EIATTR_KPARAM_INFO
	.align		4
.L_2819:
        /*0068*/ 	.byte	0x04, 0x17
        /*006a*/ 	.short	(.L_2821 - .L_2820)
.L_2820:
        /*006c*/ 	.word	0x00000000
        /*0070*/ 	.short	0x0000
        /*0072*/ 	.short	0x0000
        /*0074*/ 	.byte	0x00, 0xf0, 0x21, 0x00


	//----- nvinfo : EIATTR_SPARSE_MMA_MASK
	.align		4
.L_2821:
        /*0078*/ 	.byte	0x03, 0x50
        /*007a*/ 	.short	0x0000


	//----- nvinfo : EIATTR_MAXREG_COUNT
	.align		4
        /*007c*/ 	.byte	0x03, 0x1b
        /*007e*/ 	.short	0x00ff


	//----- nvinfo : EIATTR_MERCURY_ISA_VERSION
	.align		4
        /*0080*/ 	.byte	0x03, 0x5f
        /*0082*/ 	.short	0x0101


	//----- nvinfo : EIATTR_EXIT_INSTR_OFFSETS
	.align		4
        /*0084*/ 	.byte	0x04, 0x1c
        /*0086*/ 	.short	(.L_2823 - .L_2822)


	//   ....[0]....
.L_2822:
        /*0088*/ 	.word	0x00000080


	//   ....[1]....
        /*008c*/ 	.word	0x000008a0


	//----- nvinfo : EIATTR_CBANK_PARAM_SIZE
	.align		4
.L_2823:
        /*0090*/ 	.byte	0x03, 0x19
        /*0092*/ 	.short	0x0031


	//----- nvinfo : EIATTR_PARAM_CBANK
	.align		4
        /*0094*/ 	.byte	0x04, 0x0a
        /*0096*/ 	.short	(.L_2825 - .L_2824)
	.align		4
.L_2824:
        /*0098*/ 	.word	index@(.nv.constant0._ZN2at6native55_GLOBAL__N__0955718d_22_SparseCsrTensorMath_cu_868dd54534reduce_sparse_csr_dim0_cuda_kernelIaiNS1_14ReductionMulOpIaEElEEvPT2_PKT0_lPKT_S9_lT1_)
        /*009c*/ 	.short	0x0210
        /*009e*/ 	.short	0x0031


	//----- nvinfo : EIATTR_SW_WAR
	.align		4
.L_2825:
        /*00a0*/ 	.byte	0x04, 0x36
        /*00a2*/ 	.short	(.L_2827 - .L_2826)
.L_2826:
        /*00a4*/ 	.word	0x00000008
.L_2827:


//--------------------- .nv.info._ZN2at6native55_GLOBAL__N__0955718d_22_SparseCsrTensorMath_cu_868dd54534reduce_sparse_csr_dim1_cuda_kernelIhlNS1_14ReductionMulOpIhEElEEvPT2_PKT_PKT0_SC_lT1_ --------------------------
	.section	.nv.info._ZN2at6native55_GLOBAL__N__0955718d_22_SparseCsrTensorMath_cu_868dd54534reduce_sparse_csr_dim1_cuda_kernelIhlNS1_14ReductionMulOpIhEElEEvPT2_PKT_PKT0_SC_lT1_,"",@"SHT_CUDA_INFO"
	.sectionflags	@""
	.align	4


	//----- nvinfo : EIATTR_CUDA_API_VERSION
	.align		4
        /*0000*/ 	.byte	0x04, 0x37
        /*0002*/ 	.short	(.L_2829 - .L_2828)
.L_2828:
        /*0004*/ 	.word	0x00000082


	//----- nvinfo : EIATTR_KPARAM_INFO
	.align		4
.L_2829:
        /*0008*/ 	.byte	0x04, 0x17
        /*000a*/ 	.short	(.L_2831 - .L_2830)
.L_2830:
        /*000c*/ 	.word	0x00000000
        /*0010*/ 	.short	0x0005
        /*0012*/ 	.short	0x0028
        /*0014*/ 	.byte	0x00, 0xf0, 0x05, 0x00


	//----- nvinfo : EIATTR_KPARAM_INFO
	.align		4
.L_2831:
        /*0018*/ 	.byte	0x04, 0x17
        /*001a*/ 	.short	(.L_2833 - .L_2832)
.L_2832:
        /*001c*/ 	.word	0x00000000
        /*0020*/ 	.short	0x0004
        /*0022*/ 	.short	0x0020
        /*0024*/ 	.byte	0x00, 0xf0, 0x21, 0x00


	//----- nvinfo : EIATTR_KPARAM_INFO
	.align		4
.L_2833:
        /*0028*/ 	.byte	0x04, 0x17
        /*002a*/ 	.short	(.L_2835 - .L_2834)
.L_2834:
        /*002c*/ 	.word	0x00000000
        /*0030*/ 	.short	0x0003
        /*0032*/ 	.short	0x0018
        /*0034*/ 	.byte	0x00, 0xf0, 0x21, 0x00


	//----- nvinfo : EIATTR_KPARAM_INFO
	.align		4
.L_2835:
        /*0038*/ 	.byte	0x04, 0x17
        /*003a*/ 	.short	(.L_2837 - .L_2836)
.L_2836:
        /*003c*/ 	.word	0x00000000
        /*0040*/ 	.short	0x0002
        /*0042*/ 	.short	0x0010
        /*0044*/ 	.byte	0x00, 0xf0, 0x21, 0x00


	//----- nvinfo : EIATTR_KPARAM_INFO
	.align		4
.L_2837:
        /*0048*/ 	.byte	0x04, 0x17
        /*004a*/ 	.short	(.L_2839 - .L_2838)
.L_2838:
        /*004c*/ 	.word	0x00000000
        /*0050*/ 	.short	0x0001
        /*0052*/ 	.short	0x0008
        /*0054*/ 	.byte	0x00, 0xf0, 0x21, 0x00


	//----- nvinfo : EIATTR_KPARAM_INFO
	.align		4
.L_2839:
        /*0058*/ 	.byte	0x04, 0x17
        /*005a*/ 	.short	(.L_2841 - .L_2840)
.L_2840:
        /*005c*/ 	.word	0x00000000
        /*0060*/ 	.short	0x0000
        /*0062*/ 	.short	0x0000
        /*0064*/ 	.byte	0x00, 0xf0, 0x21, 0x00


	//----- nvinfo : EIATTR_SPARSE_MMA_MASK
	.align		4
.L_2841:
        /*0068*/ 	.byte	0x03, 0x50
        /*006a*/ 	.short	0x0000


	//----- nvinfo : EIATTR_MAXREG_COUNT
	.align		4
        /*006c*/ 	.byte	0x03, 0x1b
        /*006e*/ 	.short	0x00ff


	//----- nvinfo : EIATTR_MERCURY_ISA_VERSION
	.align		4
        /*0070*/ 	.byte	0x03, 0x5f
        /*0072*/ 	.short	0x0101


	//----- nvinfo : EIATTR_EXIT_INSTR_OFFSETS
	.align		4
        /*0074*/ 	.byte	0x04, 0x1c
        /*0076*/ 	.short	(.L_2843 - .L_2842)


	//   ....[0]....
.L_2842:
        /*0078*/ 	.word	0x00000080


	//   ....[1]....
        /*007c*/ 	.word	0x00000130


	//   ....[2]....
        /*0080*/ 	.word	0x00000630


	//----- nvinfo : EIATTR_CRS_STACK_SIZE
	.align		4
.L_2843:
        /*0084*/ 	.byte	0x04, 0x1e
        /*0086*/ 	.short	(.L_2845 - .L_2844)
.L_2844:
        /*0088*/ 	.word	0x00000000


	//----- nvinfo : EIATTR_CBANK_PARAM_SIZE
	.align		4
.L_2845:
        /*008c*/ 	.byte	0x03, 0x19
        /*008e*/ 	.short	0x0029


	//----- nvinfo : EIATTR_PARAM_CBANK
	.align		4
        /*0090*/ 	.byte	0x04, 0x0a
        /*0092*/ 	.short	(.L_2847 - .L_2846)
	.align		4
.L_2846:
        /*0094*/ 	.word	index@(.nv.constant0._ZN2at6native55_GLOBAL__N__0955718d_22_SparseCsrTensorMath_cu_868dd54534reduce_sparse_csr_dim1_cuda_kernelIhlNS1_14ReductionMulOpIhEElEEvPT2_PKT_PKT0_SC_lT1_)
        /*0098*/ 	.short	0x0210
        /*009a*/ 	.short	0x0029


	//----- nvinfo : EIATTR_SW_WAR
	.align		4
.L_2847:
        /*009c*/ 	.byte	0x04, 0x36
        /*009e*/ 	.short	(.L_2849 - .L_2848)
.L_2848:
        /*00a0*/ 	.word	0x00000008
.L_2849:


//--------------------- .nv.info._ZN2at6native55_GLOBAL__N__0955718d_22_SparseCsrTensorMath_cu_868dd54534reduce_sparse_csr_dim1_cuda_kernelIhiNS1_14ReductionMulOpIhEElEEvPT2_PKT_PKT0_SC_lT1_ --------------------------
	.section	.nv.info._ZN2at6native55_GLOBAL__N__0955718d_22_SparseCsrTensorMath_cu_868dd54534reduce_sparse_csr_dim1_cuda_kernelIhiNS1_14ReductionMulOpIhEElEEvPT2_PKT_PKT0_SC_lT1_,"",@"SHT_CUDA_INFO"
	.sectionflags	@""
	.align	4


	//----- nvinfo : EIATTR_CUDA_API_VERSION
	.align		4
        /*0000*/ 	.byte	0x04, 0x37
        /*0002*/ 	.short	(.L_2851 - .L_2850)
.L_2850:
        /*0004*/ 	.word	0x00000082


	//----- nvinfo : EIATTR_KPARAM_INFO
	.align		4
.L_2851:
        /*0008*/ 	.byte	0x04, 0x17
        /*000a*/ 	.short	(.L_2853 - .L_2852)
.L_2852:
        /*000c*/ 	.word	0x00000000
        /*0010*/ 	.short	0x0005
        /*0012*/ 	.short	0x0028
        /*0014*/ 	.byte	0x00, 0xf0, 0x05, 0x00


	//----- nvinfo : EIATTR_KPARAM_INFO
	.align		4
.L_2853:
        /*0018*/ 	.byte	0x04, 0x17
        /*001a*/ 	.short	(.L_2855 - .L_2854)
.L_2854:
        /*001c*/ 	.word	0x00000000
        /*0020*/ 	.short	0x0004
        /*0022*/ 	.short	0x0020
        /*0024*/ 	.byte	0x00, 0xf0, 0x21, 0x00


	//----- nvinfo : EIATTR_KPARAM_INFO
	.align		4
.L_2855:
        /*0028*/ 	.byte	0x04, 0x17
        /*002a*/ 	.short	(.L_2857 - .L_2856)
.L_2856:
        /*002c*/ 	.word	0x00000000
        /*0030*/ 	.short	0x0003
        /*0032*/ 	.short	0x0018
        /*0034*/ 	.byte	0x00, 0xf0, 0x21, 0x00


	//----- nvinfo : EIATTR_KPARAM_INFO
	.align		4
.L_2857:
        /*0038*/ 	.byte	0x04, 0x17
        /*003a*/ 	.short	(.L_2859 - .L_2858)
.L_2858:
        /*003c*/ 	.word	0x00000000
        /*0040*/ 	.short	0x0002
        /*0042*/ 	.short	0x0010
        /*0044*/ 	.byte	0x00, 0xf0, 0x21, 0x00


	//----- nvinfo : EIATTR_KPARAM_INFO
	.align		4
.L_2859:
        /*0048*/ 	.byte	0x04, 0x17
        /*004a*/ 	.short	(.L_2861 - .L_2860)
.L_2860:
        /*004c*/ 	.word	0x00000000
        /*0050*/ 	.short	0x0001
        /*0052*/ 	.short	0x0008
        /*0054*/ 	.byte	0x00, 0xf0, 0x21, 0x00


	//----- nvinfo : EIATTR_KPARAM_INFO
	.align		4
.L_2861:
        /*0058*/ 	.byte	0x04, 0x17
        /*005a*/ 	.short	(.L_2863 - .L_2862)
.L_2862:
        /*005c*/ 	.word	0x00000000
        /*0060*/ 	.short	0x0000
        /*0062*/ 	.short	0x0000
        /*0064*/ 	.byte	0x00, 0xf0, 0x21, 0x00


	//----- nvinfo : EIATTR_SPARSE_MMA_MASK
	.align		4
.L_2863:
        /*0068*/ 	.byte	0x03, 0x50
        /*006a*/ 	.short	0x0000


	//----- nvinfo : EIATTR_MAXREG_COUNT
	.align		4
        /*006c*/ 	.byte	0x03, 0x1b
        /*006e*/ 	.short	0x00ff


	//----- nvinfo : EIATTR_MERCURY_ISA_VERSION
	.align		4
        /*0070*/ 	.byte	0x03, 0x5f
        /*0072*/ 	.short	0x0101


	//----- nvinfo : EIATTR_EXIT_INSTR_OFFSETS
	.align		4
        /*0074*/ 	.byte	0x04, 0x1c
        /*0076*/ 	.short	(.L_2865 - .L_2864)


	//   ....[0]....
.L_2864:
        /*0078*/ 	.word	0x00000080


	//   ....[1]....
        /*007c*/ 	.word	0x00000120


	//   ....[2]....
        /*0080*/ 	.word	0x00000be0


	//----- nvinfo : EIATTR_CRS_STACK_SIZE
	.align		4
.L_2865:
        /*0084*/ 	.byte	0x04, 0x1e
        /*0086*/ 	.short	(.L_2867 - .L_2866)
.L_2866:
        /*0088*/ 	.word	0x00000000


	//----- nvinfo : EIATTR_CBANK_PARAM_SIZE
	.align		4
.L_2867:
        /*008c*/ 	.byte	0x03, 0x19
        /*008e*/ 	.short	0x0029


	//----- nvinfo : EIATTR_PARAM_CBANK
	.align		4
        /*0090*/ 	.byte	0x04, 0x0a
        /*0092*/ 	.short	(.L_2869 - .L_2868)
	.align		4
.L_2868:
        /*0094*/ 	.word	index@(.nv.constant0._ZN2at6native55_GLOBAL__N__0955718d_22_SparseCsrTensorMath_cu_868dd54534reduce_sparse_csr_dim1_cuda_kernelIhiNS1_14ReductionMulOpIhEElEEvPT2_PKT_PKT0_SC_lT1_)
        /*0098*/ 	.short	0x0210
        /*009a*/ 	.short	0x0029


	//----- nvinfo : EIATTR_SW_WAR
	.align		4
.L_2869:
        /*009c*/ 	.byte	0x04, 0x36
        /*009e*/ 	.short	(.L_2871 - .L_2870)
.L_2870:
        /*00a0*/ 	.word	0x00000008
.L_2871:


//--------------------- .nv.info._ZN2at6native55_GLOBAL__N__0955718d_22_SparseCsrTensorMath_cu_868dd54534reduce_sparse_csr_dim0_cuda_kernelIhlNS1_14ReductionMulOpIhEElEEvPT2_PKT0_lPKT_S9_lT1_ --------------------------
	.section	.nv.info._ZN2at6native55_GLOBAL__N__0955718d_22_SparseCsrTensorMath_cu_868dd54534reduce_sparse_csr_dim0_cuda_kernelIhlNS1_14ReductionMulOpIhEElEEvPT2_PKT0_lPKT_S9_lT1_,"",@"SHT_CUDA_INFO"
	.sectionflags	@""
	.align	4


	//----- nvinfo : EIATTR_CUDA_API_VERSION
	.align		4
        /*0000*/ 	.byte	0x04, 0x37
        /*0002*/ 	.short	(.L_2873 - .L_2872)
.L_2872:
        /*0004*/ 	.word	0x00000082


	//----- nvinfo : EIATTR_KPARAM_INFO
	.align		4
.L_2873:
        /*0008*/ 	.byte	0x04, 0x17
        /*000a*/ 	.short	(.L_2875 - .L_2874)
.L_2874:
        /*000c*/ 	.word	0x00000000
        /*0010*/ 	.short	0x0006
        /*0012*/ 	.short	0x0030
        /*0014*/ 	.byte	0x00, 0xf0, 0x05, 0x00


	//----- nvinfo : EIATTR_KPARAM_INFO
	.align		4
.L_2875:
        /*0018*/ 	.byte	0x04, 0x17
        /*001a*/ 	.short	(.L_2877 - .L_2876)
.L_2876:
        /*001c*/ 	.word	0x00000000
        /*0020*/ 	.short	0x0005
        /*0022*/ 	.short	0x0028
        /*0024*/ 	.byte	0x00, 0xf0, 0x21, 0x00


	//----- nvinfo : EIATTR_KPARAM_INFO
	.align		4
.L_2877:
        /*0028*/ 	.byte	0x04, 0x17
        /*002a*/ 	.short	(.L_2879 - .L_2878)
.L_2878:
        /*002c*/ 	.word	0x00000000
        /*0030*/ 	.short	0x0004
        /*0032*/ 	.short	0x0020
        /*0034*/ 	.byte	0x00, 0xf0, 0x21, 0x00


	//----- nvinfo : EIATTR_KPARAM_INFO
	.align		4
.L_2879:
        /*0038*/ 	.byte	0x04, 0x17
        /*003a*/ 	.short	(.L_2881 - .L_2880)
.L_2880:
        /*003c*/ 	.word	0x00000000
        /*0040*/ 	.short	0x0003
        /*0042*/ 	.short	0x0018
        /*0044*/ 	.byte	0x00, 0xf0, 0x21, 0x00


	//----- nvinfo : EIATTR_KPARAM_INFO
	.align		4
.L_2881:
        /*0048*/ 	.byte	0x04, 0x17
        /*004a*/ 	.short	(.L_2883 - .L_2882)
.L_2882:
        /*004c*/ 	.word	0x00000000
        /*0050*/ 	.short	0x0002
        /*0052*/ 	.short	0x0010
        /*0054*/ 	.byte	0x00, 0xf0, 0x21, 0x00


	//----- nvinfo : EIATTR_KPARAM_INFO
	.align		4
.L_2883:
        /*0058*/ 	.byte	0x04, 0x17
        /*005a*/ 	.short	(.L_2885 - .L_2884)
.L_2884:
        /*005c*/ 	.word	0x00000000
        /*0060*/ 	.short	0x0001
        /*0062*/ 	.short	0x0008
        /*0064*/ 	.byte	0x00, 0xf0, 0x21, 0x00


	//----- nvinfo : EIATTR_KPARAM_INFO
	.align		4
.L_2885:
        /*0068*/ 	.byte	0x04, 0x17
        /*006a*/ 	.short	(.L_2887 - .L_2886)
.L_2886:
        /*006c*/ 	.word	0x00000000
        /*0070*/ 	.short	0x0000
        /*0072*/ 	.short	0x0000
        /*0074*/ 	.byte	0x00, 0xf0, 0x21, 0x00


	//----- nvinfo : EIATTR_SPARSE_MMA_MASK
	.align		4
.L_2887:
        /*0078*/ 	.byte	0x03, 0x50
        /*007a*/ 	.short	0x0000


	//----- nvinfo : EIATTR_MAXREG_COUNT
	.align		4
        /*007c*/ 	.byte	0x03, 0x1b
        /*007e*/ 	.short	0x00ff


	//----- nvinfo : EIATTR_MERCURY_ISA_VERSION
	.align		4
        /*0080*/ 	.byte	0x03, 0x5f
        /*0082*/ 	.short	0x0101


	//----- nvinfo : EIATTR_EXIT_INSTR_OFFSETS
	.align		4
        /*0084*/ 	.byte	0x04, 0x1c
        /*0086*/ 	.short	(.L_2889 - .L_2888)


	//   ....[0]....
.L_2888:
        /*0088*/ 	.word	0x00000080


	//   ....[1]....
        /*008c*/ 	.word	0x00000760


	//----- nvinfo : EIATTR_CBANK_PARAM_SIZE
	.align		4
.L_2889:
        /*0090*/ 	.byte	0x03, 0x19
        /*0092*/ 	.short	0x0031


	//----- nvinfo : EIATTR_PARAM_CBANK
	.align		4
        /*0094*/ 	.byte	0x04, 0x0a
        /*0096*/ 	.short	(.L_2891 - .L_2890)
	.align		4
.L_2890:
        /*0098*/ 	.word	index@(.nv.constant0._ZN2at6native55_GLOBAL__N__0955718d_22_SparseCsrTensorMath_cu_868dd54534reduce_sparse_csr_dim0_cuda_kernelIhlNS1_14ReductionMulOpIhEElEEvPT2_PKT0_lPKT_S9_lT1_)
        /*009c*/ 	.short	0x0210
        /*009e*/ 	.short	0x0031


	//----- nvinfo : EIATTR_SW_WAR
	.align		4
.L_2891:
        /*00a0*/ 	.byte	0x04, 0x36
        /*00a2*/ 	.short	(.L_2893 - .L_2892)
.L_2892:
        /*00a4*/ 	.word	0x00000008
.L_2893:


//--------------------- .nv.info._ZN2at6native55_GLOBAL__N__0955718d_22_SparseCsrTensorMath_cu_868dd54534reduce_sparse_csr_dim0_cuda_kernelIhiNS1_14ReductionMulOpIhEElEEvPT2_PKT0_lPKT_S9_lT1_ --------------------------
	.section	.nv.info._ZN2at6native55_GLOBAL__N__0955718d_22_SparseCsrTensorMath_cu_868dd54534reduce_sparse_csr_dim0_cuda_kernelIhiNS1_14ReductionMulOpIhEElEEvPT2_PKT0_lPKT_S9_lT1_,"",@"SHT_CUDA_INFO"
	.sectionflags	@""
	.align	4


	//----- nvinfo : EIATTR_CUDA_API_VERSION
	.align		4
        /*0000*/ 	.byte	0x04, 0x37
        /*0002*/ 	.short	(.L_2895 - .L_2894)
.L_2894:
        /*0004*/ 	.word	0x00000082


	//----- nvinfo : EIATTR_KPARAM_INFO
	.align		4
.L_2895:
        /*0008*/ 	.byte	0x04, 0x17
        /*000a*/ 	.short	(.L_2897 - .L_2896)
.L_2896:
        /*000c*/ 	.word	0x00000000
        /*0010*/ 	.short	0x0006
        /*0012*/ 	.short	0x0030
        /*0014*/ 	.byte	0x00, 0xf0, 0x05, 0x00


	//----- nvinfo : EIATTR_KPARAM_INFO
	.align		4
.L_2897:
        /*0018*/ 	.byte	0x04, 0x17
        /*001a*/ 	.short	(.L_2899 - .L_2898)
.L_2898:
        /*001c*/ 	.word	0x00000000
        /*0020*/ 	.short	0x0005
        /*0022*/ 	.short	0x0028
        /*0024*/ 	.byte	0x00, 0xf0, 0x21, 0x00


	//----- nvinfo : EIATTR_KPARAM_INFO
	.align		4
.L_2899:
        /*0028*/ 	.byte	0x04, 0x17
        /*002a*/ 	.short	(.L_2901 - .L_2900)
.L_2900:
        /*002c*/ 	.word	0x00000000
        /*0030*/ 	.short	0x0004
        /*0032*/ 	.short	0x0020
        /*0034*/ 	.byte	0x00, 0xf0, 0x21, 0x00


	//----- nvinfo : EIATTR_KPARAM_INFO
	.align		4
.L_2901:
        /*0038*/ 	.byte	0x04, 0x17
        /*003a*/ 	.short	(.L_2903 - .L_2902)
.L_2902:
        /*003c*/ 	.word	0x00000000
        /*0040*/ 	.short	0x0003
        /*0042*/ 	.short	0x0018
        /*0044*/ 	.byte	0x00, 0xf0, 0x21, 0x00


	//----- nvinfo : EIATTR_KPARAM_INFO
	.align		4
.L_2903:
        /*0048*/ 	.byte	0x04, 0x17
        /*004a*/ 	.short	(.L_2905 - .L_2904)
.L_2904:
        /*004c*/ 	.word	0x00000000
        /*0050*/ 	.short	0x0002
        /*0052*/ 	.short	0x0010
        /*0054*/ 	.byte	0x00, 0xf0, 0x21, 0x00


	//----- nvinfo : EIATTR_KPARAM_INFO
	.align		4
.L_2905:
        /*0058*/ 	.byte	0x04, 0x17
        /*005a*/ 	.short	(.L_2907 - .L_2906)
.L_2906:
        /*005c*/ 	.word	0x00000000
        /*0060*/ 	.short	0x0001
        /*0062*/ 	.short	0x0008
        /*0064*/ 	.byte	0x00, 0xf0, 0x21, 0x00


	//----- nvinfo : EIATTR_KPARAM_INFO
	.align		4
.L_2907:
        /*0068*/ 	.byte	0x04, 0x17
        /*006a*/ 	.short	(.L_2909 - .L_2908)
.L_2908:
        /*006c*/ 	.word	0x00000000
        /*0070*/ 	.short	0x0000
        /*0072*/ 	.short	0x0000
        /*0074*/ 	.byte	0x00, 0xf0, 0x21, 0x00


	//----- nvinfo : EIATTR_SPARSE_MMA_MASK
	.align		4
.L_2909:
        /*0078*/ 	.byte	0x03, 0x50
        /*007a*/ 	.short	0x0000


	//----- nvinfo : EIATTR_MAXREG_COUNT
	.align		4
        /*007c*/ 	.byte	0x03, 0x1b
        /*007e*/ 	.short	0x00ff


	//----- nvinfo : EIATTR_MERCURY_ISA_VERSION
	.align		4
        /*0080*/ 	.byte	0x03, 0x5f
        /*0082*/ 	.short	0x0101


	//----- nvinfo : EIATTR_EXIT_INSTR_OFFSETS
	.align		4
        /*0084*/ 	.byte	0x04, 0x1c
        /*0086*/ 	.short	(.L_2911 - .L_2910)


	//   ....[0]....
.L_2910:
        /*0088*/ 	.word	0x00000080


	//   ....[1]....
        /*008c*/ 	.word	0x000006e0


	//----- nvinfo : EIATTR_CBANK_PARAM_SIZE
	.align		4
.L_2911:
        /*0090*/ 	.byte	0x03, 0x19
        /*0092*/ 	.short	0x0031


	//----- nvinfo : EIATTR_PARAM_CBANK
	.align		4
        /*0094*/ 	.byte	0x04, 0x0a
        /*0096*/ 	.short	(.L_2913 - .L_2912)
	.align		4
.L_2912:
        /*0098*/ 	.word	index@(.nv.constant0._ZN2at6native55_GLOBAL__N__0955718d_22_SparseCsrTensorMath_cu_868dd54534reduce_sparse_csr_dim0_cuda_kernelIhiNS1_14ReductionMulOpIhEElEEvPT2_PKT0_lPKT_S9_lT1_)
        /*009c*/ 	.short	0x0210
        /*009e*/ 	.short	0x0031


	//----- nvinfo : EIATTR_SW_WAR
	.align		4
.L_2913:
        /*00a0*/ 	.byte	0x04, 0x36
        /*00a2*/ 	.short	(.L_2915 - .L_2914)
.L_2914:
        /*00a4*/ 	.word	0x00000008
.L_2915:


//--------------------- .nv.info._ZN2at6native55_GLOBAL__N__0955718d_22_SparseCsrTensorMath_cu_868dd54534reduce_sparse_csr_dim1_cuda_kernelIN3c108BFloat16ElNS1_14ReductionAddOpIfEEfEEvPT2_PKT_PKT0_SE_lT1_ --------------------------
	.section	.nv.info._ZN2at6native55_GLOBAL__N__0955718d_22_SparseCsrTensorMath_cu_868dd54534reduce_sparse_csr_dim1_cuda_kernelIN3c108BFloat16ElNS1_14ReductionAddOpIfEEfEEvPT2_PKT_PKT0_SE_lT1_,"",@"SHT_CUDA_INFO"
	.sectionflags	@""
	.align	4


	//----- nvinfo : EIATTR_CUDA_API_VERSION
	.align		4
        /*0000*/ 	.byte	0x04, 0x37
        /*0002*/ 	.short	(.L_2917 - .L_2916)
.L_2916:
        /*0004*/ 	.word	0x00000082


	//----- nvinfo : EIATTR_KPARAM_INFO
	.align		4
.L_2917:
        /*0008*/ 	.byte	0x04, 0x17
        /*000a*/ 	.short	(.L_2919 - .L_2918)
.L_2918:
        /*000c*/ 	.word	0x00000000
        /*0010*/ 	.short	0x0005
        /*0012*/ 	.short	0x0028
        /*0014*/ 	.byte	0x00, 0xf0, 0x05, 0x00


	//----- nvinfo : EIATTR_KPARAM_INFO
	.align		4
.L_2919:
        /*0018*/ 	.byte	0x04, 0x17
        /*001a*/ 	.short	(.L_2921 - .L_2920)
.L_2920:
        /*001c*/ 	.word	0x00000000
        /*0020*/ 	.short	0x0004
        /*0022*/ 	.short	0x0020
        /*0024*/ 	.byte	0x00, 0xf0, 0x21, 0x00


	//----- nvinfo : EIATTR_KPARAM_INFO
	.align		4
.L_2921:
        /*0028*/ 	.byte	0x04, 0x17
        /*002a*/ 	.short	(.L_2923 - .L_2922)
.L_2922:
        /*002c*/ 	.word	0x00000000
        /*0030*/ 	.short	0x0003
        /*0032*/ 	.short	0x0018
        /*0034*/ 	.byte	0x00, 0xf0, 0x21, 0x00


	//----- nvinfo : EIATTR_KPARAM_INFO
	.align		4
.L_2923:
        /*0038*/ 	.byte	0x04, 0x17
        /*003a*/ 	.short	(.L_2925 - .L_2924)
.L_2924:
        /*003c*/ 	.word	0x00000000
        /*0040*/ 	.short	0x0002
        /*0042*/ 	.short	0x0010
        /*0044*/ 	.byte	0x00, 0xf0, 0x21, 0x00


	//----- nvinfo : EIATTR_KPARAM_INFO
	.align		4
.L_2925:
        /*0048*/ 	.byte	0x04, 0x17
        /*004a*/ 	.short	(.L_2927 - .L_2926)
.L_2926:
        /*004c*/ 	.word	0x00000000
        /*0050*/ 	.short	0x0001
        /*0052*/ 	.short	0x0008
        /*0054*/ 	.byte	0x00, 0xf0, 0x21, 0x00


	//----- nvinfo : EIATTR_KPARAM_INFO
	.align		4
.L_2927:
        /*0058*/ 	.byte	0x04, 0x17
        /*005a*/ 	.short	(.L_2929 - .L_2928)
.L_2928:
        /*005c*/ 	.word	0x00000000
        /*0060*/ 	.short	0x0000
        /*0062*/ 	.short	0x0000
        /*0064*/ 	.byte	0x00, 0xf0, 0x21, 0x00


	//----- nvinfo : EIATTR_SPARSE_MMA_MASK
	.align		4
.L_2929:
        /*0068*/ 	.byte	0x03, 0x50
        /*006a*/ 	.short	0x0000


	//----- nvinfo : EIATTR_MAXREG_COUNT
	.align		4
        /*006c*/ 	.byte	0x03, 0x1b
        /*006e*/ 	.short	0x00ff


	//----- nvinfo : EIATTR_MERCURY_ISA_VERSION
	.align		4
        /*0070*/ 	.byte	0x03, 0x5f
        /*0072*/ 	.short	0x0101


	//----- nvinfo : EIATTR_EXIT_INSTR_OFFSETS
	.align		4
        /*0074*/ 	.byte	0x04, 0x1c
        /*0076*/ 	.short	(.L_2931 - .L_2930)


	//   ....[0]....
.L_2930:
        /*0078*/ 	.word	0x00000080


	//   ....[1]....
        /*007c*/ 	.word	0x00000130


	//   ....[2]....
        /*0080*/ 	.word	0x00000c10


	//----- nvinfo : EIATTR_CRS_STACK_SIZE
	.align		4
.L_2931:
        /*0084*/ 	.byte	0x04, 0x1e
        /*0086*/ 	.short	(.L_2933 - .L_2932)
.L_2932:
        /*0088*/ 	.word	0x00000000


	//----- nvinfo : EIATTR_CBANK_PARAM_SIZE
	.align		4
.L_2933:
        /*008c*/ 	.byte	0x03, 0x19
        /*008e*/ 	.short	0x0029


	//----- nvinfo : EIATTR_PARAM_CBANK
	.align		4
        /*0090*/ 	.byte	0x04, 0x0a
        /*0092*/ 	.short	(.L_2935 - .L_2934)
	.align		4
.L_2934:
        /*0094*/ 	.word	index@(.nv.constant0._ZN2at6native55_GLOBAL__N__0955718d_22_SparseCsrTensorMath_cu_868dd54534reduce_sparse_csr_dim1_cuda_kernelIN3c108BFloat16ElNS1_14ReductionAddOpIfEEfEEvPT2_PKT_PKT0_SE_lT1_)
        /*0098*/ 	.short	0x0210
        /*009a*/ 	.short	0x0029


	//----- nvinfo : EIATTR_SW_WAR
	.align		4
.L_2935:
        /*009c*/ 	.byte	0x04, 0x36
        /*009e*/ 	.short	(.L_2937 - .L_2936)
.L_2936:
        /*00a0*/ 	.word	0x00000008
.L_2937:


//--------------------- .nv.info._ZN2at6native55_GLOBAL__N__0955718d_22_SparseCsrTensorMath_cu_868dd54534reduce_sparse_csr_dim1_cuda_kernelIN3c108BFloat16EiNS1_14ReductionAddOpIfEEfEEvPT2_PKT_PKT0_SE_lT1_ --------------------------
	.section	.nv.info._ZN2at6native55_GLOBAL__N__0955718d_22_SparseCsrTensorMath_cu_868dd54534reduce_sparse_csr_dim1_cuda_kernelIN3c108BFloat16EiNS1_14ReductionAddOpIfEEfEEvPT2_PKT_PKT0_SE_lT1_,"",@"SHT_CUDA_INFO"
	.sectionflags	@""
	.align	4


	//----- nvinfo : EIATTR_CUDA_API_VERSION
	.align		4
        /*0000*/ 	.byte	0x04, 0x37
        /*0002*/ 	.short	(.L_2939 - .L_2938)
.L_2938:
        /*0004*/ 	.word	0x00000082


	//----- nvinfo : EIATTR_KPARAM_INFO
	.align		4
.L_2939:
        /*0008*/ 	.byte	0x04, 0x17
        /*000a*/ 	.short	(.L_2941 - .L_2940)
.L_2940:
        /*000c*/ 	.word	0x00000000
        /*0010*/ 	.short	0x0005
        /*0012*/ 	.short	0x0028
        /*0014*/ 	.byte	0x00, 0xf0, 0x05, 0x00


	//----- nvinfo : EIATTR_KPARAM_INFO
	.align		4
.L_2941:
        /*0018*/ 	.byte	0x04, 0x17
        /*001a*/ 	.short	(.L_2943 - .L_2942)
.L_2942:
        /*001c*/ 	.word	0x00000000
        /*0020*/ 	.short	0x0004
        /*0022*/ 	.short	0x0020
        /*0024*/ 	.byte	0x00, 0xf0, 0x21, 0x00


	//----- nvinfo : EIATTR_KPARAM_INFO
	.align		4
.L_2943:
        /*0028*/ 	.byte	0x04, 0x17
        /*002a*/ 	.short	(.L_2945 - .L_2944)
.L_2944:
        /*002c*/ 	.word	0x00000000
        /*0030*/ 	.short	0x0003
        /*0032*/ 	.short	0x0018
        /*0034*/ 	.byte	0x00, 0xf0, 0x21, 0x00


	//----- nvinfo : EIATTR_KPARAM_INFO
	.align		4
.L_2945:
        /*0038*/ 	.byte	0x04, 0x17
        /*003a*/ 	.short	(.L_2947 - .L_2946)
.L_2946:
        /*003c*/ 	.word	0x00000000
        /*0040*/ 	.short	0x0002
        /*0042*/ 	.short	0x0010
        /*0044*/ 	.byte	0x00, 0xf0, 0x21, 0x00


	//----- nvinfo : EIATTR_KPARAM_INFO
	.align		4
.L_2947:
        /*0048*/ 	.byte	0x04, 0x17
        /*004a*/ 	.short	(.L_2949 - .L_2948)
.L_2948:
        /*004c*/ 	.word	0x00000000
        /*0050*/ 	.short	0x0001
        /*0052*/ 	.short	0x0008
        /*0054*/ 	.byte	0x00, 0xf0, 0x21, 0x00


	//----- nvinfo : EIATTR_KPARAM_INFO
	.align		4
.L_2949:
        /*0058*/ 	.byte	0x04, 0x17
        /*005a*/ 	.short	(.L_2951 - .L_2950)
.L_2950:
        /*005c*/ 	.word	0x00000000
        /*0060*/ 	.short	0x0000
        /*0062*/ 	.short	0x0000
        /*0064*/ 	.byte	0x00, 0xf0, 0x21, 0x00


	//----- nvinfo : EIATTR_SPARSE_MMA_MASK
	.align		4
.L_2951:
        /*0068*/ 	.byte	0x03, 0x50
        /*006a*/ 	.short	0x0000


	//----- nvinfo : EIATTR_MAXREG_COUNT
	.align		4
        /*006c*/ 	.byte	0x03, 0x1b
        /*006e*/ 	.short	0x00ff


	//----- nvinfo : EIATTR_MERCURY_ISA_VERSION
	.align		4
        /*0070*/ 	.byte	0x03, 0x5f
        /*0072*/ 	.short	0x0101


	//----- nvinfo : EIATTR_EXIT_INSTR_OFFSETS
	.align		4
        /*0074*/ 	.byte	0x04, 0x1c
        /*0076*/ 	.short	(.L_2953 - .L_2952)


	//   ....[0]....
.L_2952:
        /*0078*/ 	.word	0x00000080


	//   ....[1]....
        /*007c*/ 	.word	0x00000120


	//   ....[2]....
        /*0080*/ 	.word	0x00000a80


	//----- nvinfo : EIATTR_CRS_STACK_SIZE
	.align		4
.L_2953:
        /*0084*/ 	.byte	0x04, 0x1e
        /*0086*/ 	.short	(.L_2955 - .L_2954)
.L_2954:
        /*0088*/ 	.word	0x00000000


	//----- nvinfo : EIATTR_CBANK_PARAM_SIZE
	.align		4
.L_2955:
        /*008c*/ 	.byte	0x03, 0x19
        /*008e*/ 	.short	0x0029


	//----- nvinfo : EIATTR_PARAM_CBANK
	.align		4
        /*0090*/ 	.byte	0x04, 0x0a
        /*0092*/ 	.short	(.L_2957 - .L_2956)
	.align		4
.L_2956:
        /*0094*/ 	.word	index@(.nv.constant0._ZN2at6native55_GLOBAL__N__0955718d_22_SparseCsrTensorMath_cu_868dd54534reduce_sparse_csr_dim1_cuda_kernelIN3c108BFloat16EiNS1_14ReductionAddOpIfEEfEEvPT2_PKT_PKT0_SE_lT1_)
        /*0098*/ 	.short	0x0210
        /*009a*/ 	.short	0x0029


	//----- nvinfo : EIATTR_SW_WAR
	.align		4
.L_2957:
        /*009c*/ 	.byte	0x04, 0x36
        /*009e*/ 	.short	(.L_2959 - .L_2958)
.L_2958:
        /*00a0*/ 	.word	0x00000008
.L_2959:


//--------------------- .nv.info._ZN2at6native55_GLOBAL__N__0955718d_22_SparseCsrTensorMath_cu_868dd54534reduce_sparse_csr_dim0_cuda_kernelIN3c108BFloat16ElNS1_14ReductionAddOpIfEEfEEvPT2_PKT0_lPKT_SB_lT1_ --------------------------
	.section	.nv.info._ZN2at6native55_GLOBAL__N__0955718d_22_SparseCsrTensorMath_cu_868dd54534reduce_sparse_csr_dim0_cuda_kernelIN3c108BFloat16ElNS1_14ReductionAddOpIfEEfEEvPT2_PKT0_lPKT_SB_lT1_,"",@"SHT_CUDA_INFO"
	.sectionflags	@""
	.align	4


	//----- nvinfo : EIATTR_CUDA_API_VERSION
	.align		4
        /*0000*/ 	.byte	0x04, 0x37
        /*0002*/ 	.short	(.L_2961 - .L_2960)
.L_2960:
        /*0004*/ 	.word	0x00000082


	//----- nvinfo : EIATTR_KPARAM_INFO
	.align		4
.L_2961:
        /*0008*/ 	.byte	0x04, 0x17
        /*000a*/ 	.short	(.L_2963 - .L_2962)
.L_2962:
        /*000c*/ 	.word	0x00000000
        /*0010*/ 	.short	0x0006
        /*0012*/ 	.short	0x0030
        /*0014*/ 	.byte	0x00, 0xf0, 0x05, 0x00


	//----- nvinfo : EIATTR_KPARAM_INFO
	.align		4
.L_2963:
        /*0018*/ 	.byte	0x04, 0x17
        /*001a*/ 	.short	(.L_2965 - .L_2964)
.L_2964:
        /*001c*/ 	.word	0x00000000
        /*0020*/ 	.short	0x0005
        /*0022*/ 	.short	0x0028
        /*0024*/ 	.byte	0x00, 0xf0, 0x21, 0x00


	//----- nvinfo : EIATTR_KPARAM_INFO
	.align		4
.L_2965:
        /*0028*/ 	.byte	0x04, 0x17
        /*002a*/ 	.short	(.L_2967 - .L_2966)
.L_2966:
        /*002c*/ 	.word	0x00000000
        /*0030*/ 	.short	0x0004
        /*0032*/ 	.short	0x0020
        /*0034*/ 	.byte	0x00, 0xf0, 0x21, 0x00


	//----- nvinfo : EIATTR_KPARAM_INFO
	.align		4
.L_2967:
        /*0038*/ 	.byte	0x04, 0x17
        /*003a*/ 	.short	(.L_2969 - .L_2968)
.L_2968:
        /*003c*/ 	.word	0x00000000
        /*0040*/ 	.short	0x0003
        /*0042*/ 	.short	0x0018
        /*0044*/ 	.byte	0x00, 0xf0, 0x21, 0x00


	//----- nvinfo : EIATTR_KPARAM_INFO
	.align		4
.L_2969:
        /*0048*/ 	.byte	0x04, 0x17
        /*004a*/ 	.short	(.L_2971 - .L_2970)
.L_2970:
        /*004c*/ 	.word	0x00000000
        /*0050*/ 	.short	0x0002
        /*0052*/ 	.short	0x0010
        /*0054*/ 	.byte	0x00, 0xf0, 0x21, 0x00


	//----- nvinfo : EIATTR_KPARAM_INFO
	.align		4
.L_2971:
        /*0058*/ 	.byte	0x04, 0x17
        /*005a*/ 	.short	(.L_2973 - .L_2972)
.L_2972:
        /*005c*/ 	.word	0x00000000
        /*0060*/ 	.short	0x0001
        /*0062*/ 	.short	0x0008
        /*0064*/ 	.byte	0x00, 0xf0, 0x21, 0x00


	//----- nvinfo : EIATTR_KPARAM_INFO
	.align		4
.L_2973:
        /*0068*/ 	.byte	0x04, 0x17
        /*006a*/ 	.short	(.L_2975 - .L_2974)
.L_2974:
        /*006c*/ 	.word	0x00000000
        /*0070*/ 	.short	0x0000
        /*0072*/ 	.short	0x0000
        /*0074*/ 	.byte	0x00, 0xf0, 0x21, 0x00


	//----- nvinfo : EIATTR_SPARSE_MMA_MASK
	.align		4
.L_2975:
        /*0078*/ 	.byte	0x03, 0x50
        /*007a*/ 	.short	0x0000


	//----- nvinfo : EIATTR_MAXREG_COUNT
	.align		4
        /*007c*/ 	.byte	0x03, 0x1b
        /*007e*/ 	.short	0x00ff


	//----- nvinfo : EIATTR_MERCURY_ISA_VERSION
	.align		4
        /*0080*/ 	.byte	0x03, 0x5f
        /*0082*/ 	.short	0x0101


	//----- nvinfo : EIATTR_EXIT_INSTR_OFFSETS
	.align		4
        /*0084*/ 	.byte	0x04, 0x1c
        /*0086*/ 	.short	(.L_2977 - .L_2976)


	//   ....[0]....
.L_2976:
        /*0088*/ 	.word	0x00000080


	//   ....[1]....
        /*008c*/ 	.word	0x00000700


	//----- nvinfo : EIATTR_CBANK_PARAM_SIZE
	.align		4
.L_2977:
        /*0090*/ 	.byte	0x03, 0x19
        /*0092*/ 	.short	0x0031


	//----- nvinfo : EIATTR_PARAM_CBANK
	.align		4
        /*0094*/ 	.byte	0x04, 0x0a
        /*0096*/ 	.short	(.L_2979 - .L_2978)
	.align		4
.L_2978:
        /*0098*/ 	.word	index@(.nv.constant0._ZN2at6native55_GLOBAL__N__0955718d_22_SparseCsrTensorMath_cu_868dd54534reduce_sparse_csr_dim0_cuda_kernelIN3c108BFloat16ElNS1_14ReductionAddOpIfEEfEEvPT2_PKT0_lPKT_SB_lT1_)
        /*009c*/ 	.short	0x0210
        /*009e*/ 	.short	0x0031


	//----- nvinfo : EIATTR_SW_WAR
	.align		4
.L_2979:
        /*00a0*/ 	.byte	0x04, 0x36
        /*00a2*/ 	.short	(.L_2981 - .L_2980)
.L_2980:
        /*00a4*/ 	.word	0x00000008
.L_2981:


//--------------------- .nv.info._ZN2at6native55_GLOBAL__N__0955718d_22_SparseCsrTensorMath_cu_868dd54534reduce_sparse_csr_dim0_cuda_kernelIN3c108BFloat16EiNS1_14ReductionAddOpIfEEfEEvPT2_PKT0_lPKT_SB_lT1_ --------------------------
	.section	.nv.info._ZN2at6native55_GLOBAL__N__0955718d_22_SparseCsrTensorMath_cu_868dd54534reduce_sparse_csr_dim0_cuda_kernelIN3c108BFloat16EiNS1_14ReductionAddOpIfEEfEEvPT2_PKT0_lPKT_SB_lT1_,"",@"SHT_CUDA_INFO"
	.sectionflags	@""
	.align	4


	//----- nvinfo : EIATTR_CUDA_API_VERSION
	.align		4
        /*0000*/ 	.byte	0x04, 0x37
        /*0002*/ 	.short	(.L_2983 - .L_2982)
.L_2982:
        /*0004*/ 	.word	0x00000082


	//----- nvinfo : EIATTR_KPARAM_INFO
	.align		4
.L_2983:
        /*0008*/ 	.byte	0x04, 0x17
        /*000a*/ 	.short	(.L_2985 - .L_2984)
.L_2984:
        /*000c*/ 	.word	0x00000000
        /*0010*/ 	.short	0x0006
        /*0012*/ 	.short	0x0030
        /*0014*/ 	.byte	0x00, 0xf0, 0x05, 0x00


	//----- nvinfo : EIATTR_KPARAM_INFO
	.align		4
.L_2985:
        /*0018*/ 	.byte	0x04, 0x17
        /*001a*/ 	.short	(.L_2987 - .L_2986)
.L_2986:
        /*001c*/ 	.word	0x00000000
        /*0020*/ 	.short	0x0005
        /*0022*/ 	.short	0x0028
        /*0024*/ 	.byte	0x00, 0xf0, 0x21, 0x00


	//----- nvinfo : EIATTR_KPARAM_INFO
	.align		4
.L_2987:
        /*0028*/ 	.byte	0x04, 0x17
        /*002a*/ 	.short	(.L_2989 - .L_2988)
.L_2988:
        /*002c*/ 	.word	0x00000000
        /*0030*/ 	.short	0x0004
        /*0032*/ 	.short	0x0020
        /*0034*/ 	.byte	0x00, 0xf0, 0x21, 0x00


	//----- nvinfo : EIATTR_KPARAM_INFO
	.align		4
.L_2989:
        /*0038*/ 	.byte	0x04, 0x17
        /*003a*/ 	.short	(.L_2991 - .L_2990)
.L_2990:
        /*003c*/ 	.word	0x00000000
        /*0040*/ 	.short	0x0003
        /*0042*/ 	.short	0x0018
        /*0044*/ 	.byte	0x00, 0xf0, 0x21, 0x00


	//----- nvinfo : EIATTR_KPARAM_INFO
	.align		4
.L_2991:
        /*0048*/ 	.byte	0x04, 0x17
        /*004a*/ 	.short	(.L_2993 - .L_2992)
.L_2992:
        /*004c*/ 	.word	0x00000000
        /*0050*/ 	.short	0x0002
        /*0052*/ 	.short	0x0010
        /*0054*/ 	.byte	0x00, 0xf0, 0x21, 0x00


	//----- nvinfo : EIATTR_KPARAM_INFO
	.align		4
.L_2993:
        /*0058*/ 	.byte	0x04, 0x17
        /*005a*/ 	.short	(.L_2995 - .L_2994)
.L_2994:
        /*005c*/ 	.word	0x00000000
        /*0060*/ 	.short	0x0001
        /*0062*/ 	.short	0x0008
        /*0064*/ 	.byte	0x00, 0xf0, 0x21, 0x00


	//----- nvinfo : EIATTR_KPARAM_INFO
	.align		4
.L_2995:
        /*0068*/ 	.byte	0x04, 0x17
        /*006a*/ 	.short	(.L_2997 - .L_2996)
.L_2996:
        /*006c*/ 	.word	0x00000000
        /*0070*/ 	.short	0x0000
        /*0072*/ 	.short	0x0000
        /*0074*/ 	.byte	0x00, 0xf0, 0x21, 0x00


	//----- nvinfo : EIATTR_SPARSE_MMA_MASK
	.align		4
.L_2997:
        /*0078*/ 	.byte	0x03, 0x50
        /*007a*/ 	.short	0x0000


	//----- nvinfo : EIATTR_MAXREG_COUNT
	.align		4
        /*007c*/ 	.byte	0x03, 0x1b
        /*007e*/ 	.short	0x00ff


	//----- nvinfo : EIATTR_MERCURY_ISA_VERSION
	.align		4
        /*0080*/ 	.byte	0x03, 0x5f
        /*0082*/ 	.short	0x0101


	//----- nvinfo : EIATTR_EXIT_INSTR_OFFSETS
	.align		4
        /*0084*/ 	.byte	0x04, 0x1c
        /*0086*/ 	.short	(.L_2999 - .L_2998)


	//   ....[0]....
.L_2998:
        /*0088*/ 	.word	0x00000080


	//   ....[1]....
        /*008c*/ 	.word	0x000006c0


	//----- nvinfo : EIATTR_CBANK_PARAM_SIZE
	.align		4
.L_2999:
        /*0090*/ 	.byte	0x03, 0x19
        /*0092*/ 	.short	0x0031


	//----- nvinfo : EIATTR_PARAM_CBANK
	.align		4
        /*0094*/ 	.byte	0x04, 0x0a
        /*0096*/ 	.short	(.L_3001 - .L_3000)
	.align		4
.L_3000:
        /*0098*/ 	.word	index@(.nv.constant0._ZN2at6native55_GLOBAL__N__0955718d_22_SparseCsrTensorMath_cu_868dd54534reduce_sparse_csr_dim0_cuda_kernelIN3c108BFloat16EiNS1_14ReductionAddOpIfEEfEEvPT2_PKT0_lPKT_SB_lT1_)
        /*009c*/ 	.short	0x0210
        /*009e*/ 	.short	0x0031


	//----- nvinfo : EIATTR_SW_WAR
	.align		4
.L_3001:
        /*00a0*/ 	.byte	0x04, 0x36
        /*00a2*/ 	.short	(.L_3003 - .L_3002)
.L_3002:
        /*00a4*/ 	.word	0x00000008
.L_3003:


//--------------------- .nv.info._ZN2at6native55_GLOBAL__N__0955718d_22_SparseCsrTensorMath_cu_868dd54534reduce_sparse_csr_dim1_cuda_kernelIN3c104HalfElNS1_14ReductionAddOpIfEEfEEvPT2_PKT_PKT0_SE_lT1_ --------------------------
	.section	.nv.info._ZN2at6native55_GLOBAL__N__0955718d_22_SparseCsrTensorMath_cu_868dd54534reduce_sparse_csr_dim1_cuda_kernelIN3c104HalfElNS1_14ReductionAddOpIfEEfEEvPT2_PKT_PKT0_SE_lT1_,"",@"SHT_CUDA_INFO"
	.sectionflags	@""
	.align	4


	//----- nvinfo : EIATTR_CUDA_API_VERSION
	.align		4
        /*0000*/ 	.byte	0x04, 0x37
        /*0002*/ 	.short	(.L_3005 - .L_3004)
.L_3004:
        /*0004*/ 	.word	0x00000082


	//----- nvinfo : EIATTR_KPARAM_INFO
	.align		4
.L_3005:
        /*0008*/ 	.byte	0x04, 0x17
        /*000a*/ 	.short	(.L_3007 - .L_3006)
.L_3006:
        /*000c*/ 	.word	0x00000000
        /*0010*/ 	.short	0x0005
        /*0012*/ 	.short	0x0028
        /*0014*/ 	.byte	0x00, 0xf0, 0x05, 0x00


	//----- nvinfo : EIATTR_KPARAM_INFO
	.align		4
.L_3007:
        /*0018*/ 	.byte	0x04, 0x17
        /*001a*/ 	.short	(.L_3009 - .L_3008)
.L_3008:
        /*001c*/ 	.word	0x00000000
        /*0020*/ 	.short	0x0004
        /*0022*/ 	.short	0x0020
        /*0024*/ 	.byte	0x00, 0xf0, 0x21, 0x00


	//----- nvinfo : EIATTR_KPARAM_INFO
	.align		4
.L_3009:
        /*0028*/ 	.byte	0x04, 0x17
        /*002a*/ 	.short	(.L_3011 - .L_3010)
.L_3010:
        /*002c*/ 	.word	0x00000000
        /*0030*/ 	.short	0x0003
        /*0032*/ 	.short	0x0018
        /*0034*/ 	.byte	0x00, 0xf0, 0x21, 0x00


	//----- nvinfo : EIATTR_KPARAM_INFO
	.align		4
.L_3011:
        /*0038*/ 	.byte	0x04, 0x17
        /*003a*/ 	.short	(.L_3013 - .L_3012)
.L_3012:
        /*003c*/ 	.word	0x00000000
        /*0040*/ 	.short	0x0002
        /*0042*/ 	.short	0x0010
        /*0044*/ 	.byte	0x00, 0xf0, 0x21, 0x00


	//----- nvinfo : EIATTR_KPARAM_INFO
	.align		4
.L_3013:
        /*0048*/ 	.byte	0x04, 0x17
        /*004a*/ 	.short	(.L_3015 - .L_3014)
.L_3014:
        /*004c*/ 	.word	0x00000000
        /*0050*/ 	.short	0x0001
        /*0052*/ 	.short	0x0008
        /*0054*/ 	.byte	0x00, 0xf0, 0x21, 0x00


	//----- nvinfo : EIATTR_KPARAM_INFO
	.align		4
.L_3015:
        /*0058*/ 	.byte	0x04, 0x17
        /*005a*/ 	.short	(.L_3017 - .L_3016)
.L_3016:
        /*005c*/ 	.word	0x00000000
        /*0060*/ 	.short	0x0000
        /*0062*/ 	.short	0x0000
        /*0064*/ 	.byte	0x00, 0xf0, 0x21, 0x00


	//----- nvinfo : EIATTR_SPARSE_MMA_MASK
	.align		4
.L_3017:
        /*0068*/ 	.byte	0x03, 0x50
        /*006a*/ 	.short	0x0000


	//----- nvinfo : EIATTR_MAXREG_COUNT
	.align		4
        /*006c*/ 	.byte	0x03, 0x1b
        /*006e*/ 	.short	0x00ff


	//----- nvinfo : EIATTR_MERCURY_ISA_VERSION
	.align		4
        /*0070*/ 	.byte	0x03, 0x5f
        /*0072*/ 	.short	0x0101


	//----- nvinfo : EIATTR_EXIT_INSTR_OFFSETS
	.align		4
        /*0074*/ 	.byte	0x04, 0x1c
        /*0076*/ 	.short	(.L_3019 - .L_3018)


	//   ....[0]....
.L_3018:
        /*0078*/ 	.word	0x00000080


	//   ....[1]....
        /*007c*/ 	.word	0x00000130


	//   ....[2]....
        /*0080*/ 	.word	0x00000c10


	//----- nvinfo : EIATTR_CRS_STACK_SIZE
	.align		4
.L_3019:
        /*0084*/ 	.byte	0x04, 0x1e
        /*0086*/ 	.short	(.L_3021 - .L_3020)
.L_3020:
        /*0088*/ 	.word	0x00000000


	//----- nvinfo : EIATTR_CBANK_PARAM_SIZE
	.align		4
.L_3021:
        /*008c*/ 	.byte	0x03, 0x19
        /*008e*/ 	.short	0x0029


	//----- nvinfo : EIATTR_PARAM_CBANK
	.align		4
        /*0090*/ 	.byte	0x04, 0x0a
        /*0092*/ 	.short	(.L_3023 - .L_3022)
	.align		4
.L_3022:
        /*0094*/ 	.word	index@(.nv.constant0._ZN2at6native55_GLOBAL__N__0955718d_22_SparseCsrTensorMath_cu_868dd54534reduce_sparse_csr_dim1_cuda_kernelIN3c104HalfElNS1_14ReductionAddOpIfEEfEEvPT2_PKT_PKT0_SE_lT1_)
        /*0098*/ 	.short	0x0210
        /*009a*/ 	.short	0x0029


	//----- nvinfo : EIATTR_SW_WAR
	.align		4
.L_3023:
        /*009c*/ 	.byte	0x04, 0x36
        /*009e*/ 	.short	(.L_3025 - .L_3024)
.L_3024:
        /*00a0*/ 	.word	0x00000008
.L_3025:


//--------------------- .nv.info._ZN2at6native55_GLOBAL__N__0955718d_22_SparseCsrTensorMath_cu_868dd54534reduce_sparse_csr_dim1_cuda_kernelIN3c104HalfEiNS1_14ReductionAddOpIfEEfEEvPT2_PKT_PKT0_SE_lT1_ --------------------------
	.section	.nv.info._ZN2at6native55_GLOBAL__N__0955718d_22_SparseCsrTensorMath_cu_868dd54534reduce_sparse_csr_dim1_cuda_kernelIN3c104HalfEiNS1_14ReductionAddOpIfEEfEEvPT2_PKT_PKT0_SE_lT1_,"",@"SHT_CUDA_INFO"
	.sectionflags	@""
	.align	4


	//----- nvinfo : EIATTR_CUDA_API_VERSION
	.align		4
        /*0000*/ 	.byte	0x04, 0x37
        /*0002*/ 	.short	(.L_3027 - .L_3026)
.L_3026:
        /*0004*/ 	.word	0x00000082


	//----- nvinfo : EIATTR_KPARAM_INFO
	.align		4
.L_3027:
        /*0008*/ 	.byte	0x04, 0x17
        /*000a*/ 	.short	(.L_3029 - .L_3028)
.L_3028:
        /*000c*/ 	.word	0x00000000
        /*0010*/ 	.short	0x0005
        /*0012*/ 	.short	0x0028
        /*0014*/ 	.byte	0x00, 0xf0, 0x05, 0x00


	//----- nvinfo : EIATTR_KPARAM_INFO
	.align		4
.L_3029:
        /*0018*/ 	.byte	0x04, 0x17
        /*001a*/ 	.short	(.L_3031 - .L_3030)
.L_3030:
        /*001c*/ 	.word	0x00000000
        /*0020*/ 	.short	0x0004
        /*0022*/ 	.short	0x0020
        /*0024*/ 	.byte	0x00, 0xf0, 0x21, 0x00


	//----- nvinfo : EIATTR_KPARAM_INFO
	.align		4
.L_3031:
        /*0028*/ 	.byte	0x04, 0x17
        /*002a*/ 	.short	(.L_3033 - .L_3032)
.L_3032:
        /*002c*/ 	.word	0x00000000
        /*0030*/ 	.short	0x0003
        /*0032*/ 	.short	0x0018
        /*0034*/ 	.byte	0x00, 0xf0, 0x21, 0x00


	//----- nvinfo : EIATTR_KPARAM_INFO
	.align		4
.L_3033:
        /*0038*/ 	.byte	0x04, 0x17
        /*003a*/ 	.short	(.L_3035 - .L_3034)
.L_3034:
        /*003c*/ 	.word	0x00000000
        /*0040*/ 	.short	0x0002
        /*0042*/ 	.short	0x0010
        /*0044*/ 	.byte	0x00, 0xf0, 0x21, 0x00


	//----- nvinfo : EIATTR_KPARAM_INFO
	.align		4
.L_3035:
        /*0048*/ 	.byte	0x04, 0x17
        /*004a*/ 	.short	(.L_3037 - .L_3036)
.L_3036:
        /*004c*/ 	.word	0x00000000
        /*0050*/ 	.short	0x0001
        /*0052*/ 	.short	0x0008
        /*0054*/ 	.byte	0x00, 0xf0, 0x21, 0x00


	//----- nvinfo : EIATTR_KPARAM_INFO
	.align		4
.L_3037:
        /*0058*/ 	.byte	0x04, 0x17
        /*005a*/ 	.short	(.L_3039 - .L_3038)
.L_3038:
        /*005c*/ 	.word	0x00000000
        /*0060*/ 	.short	0x0000
        /*0062*/ 	.short	0x0000
        /*0064*/ 	.byte	0x00, 0xf0, 0x21, 0x00


	//----- nvinfo : EIATTR_SPARSE_MMA_MASK
	.align		4
.L_3039:
        /*0068*/ 	.byte	0x03, 0x50
        /*006a*/ 	.short	0x0000


	//----- nvinfo : EIATTR_MAXREG_COUNT
	.align		4
        /*006c*/ 	.byte	0x03, 0x1b
        /*006e*/ 	.short	0x00ff


	//----- nvinfo : EIATTR_MERCURY_ISA_VERSION
	.align		4
        /*0070*/ 	.byte	0x03, 0x5f
        /*0072*/ 	.short	0x0101


	//----- nvinfo : EIATTR_EXIT_INSTR_OFFSETS
	.align		4
        /*0074*/ 	.byte	0x04, 0x1c
        /*0076*/ 	.short	(.L_3041 - .L_3040)


	//   ....[0]....
.L_3040:
        /*0078*/ 	.word	0x00000080


	//   ....[1]....
        /*007c*/ 	.word	0x00000120


	//   ....[2]....
        /*0080*/ 	.word	0x00000a80


	//----- nvinfo : EIATTR_CRS_STACK_SIZE
	.align		4
.L_3041:
        /*0084*/ 	.byte	0x04, 0x1e
        /*0086*/ 	.short	(.L_3043 - .L_3042)
.L_3042:
        /*0088*/ 	.word	0x00000000


	//----- nvinfo : EIATTR_CBANK_PARAM_SIZE
	.align		4
.L_3043:
        /*008c*/ 	.byte	0x03, 0x19
        /*008e*/ 	.short	0x0029


	//----- nvinfo : EIATTR_PARAM_CBANK
	.align		4
        /*0090*/ 	.byte	0x04, 0x0a
        /*0092*/ 	.short	(.L_3045 - .L_3044)
	.align		4
.L_3044:
        /*0094*/ 	.word	index@(.nv.constant0._ZN2at6native55_GLOBAL__N__0955718d_22_SparseCsrTensorMath_cu_868dd54534reduce_sparse_csr_dim1_cuda_kernelIN3c104HalfEiNS1_14ReductionAddOpIfEEfEEvPT2_PKT_PKT0_SE_lT1_)
        /*0098*/ 	.short	0x0210
        /*009a*/ 	.short	0x0029


	//----- nvinfo : EIATTR_SW_WAR
	.align		4
.L_3045:
        /*009c*/ 	.byte	0x04, 0x36
        /*009e*/ 	.short	(.L_3047 - .L_3046)
.L_3046:
        /*00a0*/ 	.word	0x00000008
.L_3047:


//--------------------- .nv.info._ZN2at6native55_GLOBAL__N__0955718d_22_SparseCsrTensorMath_cu_868dd54534reduce_sparse_csr_dim0_cuda_kernelIN3c104HalfElNS1_14ReductionAddOpIfEEfEEvPT2_PKT0_lPKT_SB_lT1_ --------------------------
	.section	.nv.info._ZN2at6native55_GLOBAL__N__0955718d_22_SparseCsrTensorMath_cu_868dd54534reduce_sparse_csr_dim0_cuda_kernelIN3c104HalfElNS1_14ReductionAddOpIfEEfEEvPT2_PKT0_lPKT_SB_lT1_,"",@"SHT_CUDA_INFO"
	.sectionflags	@""
	.align	4


	//----- nvinfo : EIATTR_CUDA_API_VERSION
	.align		4
        /*0000*/ 	.byte	0x04, 0x37
        /*0002*/ 	.short	(.L_3049 - .L_3048)
.L_3048:
        /*0004*/ 	.word	0x00000082


	//----- nvinfo : EIATTR_KPARAM_INFO
	.align		4
.L_3049:
        /*0008*/ 	.byte	0x04, 0x17
        /*000a*/ 	.short	(.L_3051 - .L_3050)
.L_3050:
        /*000c*/ 	.word	0x00000000
        /*0010*/ 	.short	0x0006
        /*0012*/ 	.short	0x0030
        /*0014*/ 	.byte	0x00, 0xf0, 0x05, 0x00


	//----- nvinfo : EIATTR_KPARAM_INFO
	.align		4
.L_3051:
        /*0018*/ 	.byte	0x04, 0x17
        /*001a*/ 	.short	(.L_3053 - .L_3052)
.L_3052:
        /*001c*/ 	.word	0x00000000
        /*0020*/ 	.short	0x0005
        /*0022*/ 	.short	0x0028
        /*0024*/ 	.byte	0x00, 0xf0, 0x21, 0x00


	//----- nvinfo : EIATTR_KPARAM_INFO
	.align		4
.L_3053:
        /*0028*/ 	.byte	0x04, 0x17
        /*002a*/ 	.short	(.L_3055 - .L_3054)
.L_3054:
        /*002c*/ 	.word	0x00000000
        /*0030*/ 	.short	0x0004
        /*0032*/ 	.short	0x0020
        /*0034*/ 	.byte	0x00, 0xf0, 0x21, 0x00


	//----- nvinfo : EIATTR_KPARAM_INFO
	.align		4
.L_3055:
        /*0038*/ 	.byte	0x04, 0x17
        /*003a*/ 	.short	(.L_3057 - .L_3056)
.L_3056:
        /*003c*/ 	.word	0x00000000
        /*0040*/ 	.short	0x0003
        /*0042*/ 	.short	0x0018
        /*0044*/ 	.byte	0x00, 0xf0, 0x21, 0x00


	//----- nvinfo : EIATTR_KPARAM_INFO
	.align		4
.L_3057:
        /*0048*/ 	.byte	0x04, 0x17
        /*004a*/ 	.short	(.L_3059 - .L_3058)
.L_3058:
        /*004c*/ 	.word	0x00000000
        /*0050*/ 	.short	0x0002
        /*0052*/ 	.short	0x0010
        /*0054*/ 	.byte	0x00, 0xf0, 0x21, 0x00


	//----- nvinfo : EIATTR_KPARAM_INFO
	.align		4
.L_3059:
        /*0058*/ 	.byte	0x04, 0x17
        /*005a*/ 	.short	(.L_3061 - .L_3060)
.L_3060:
        /*005c*/ 	.word	0x00000000
        /*0060*/ 	.short	0x0001
        /*0062*/ 	.short	0x0008
        /*0064*/ 	.byte	0x00, 0xf0, 0x21, 0x00


	//----- nvinfo : EIATTR_KPARAM_INFO
	.align		4
.L_3061:
        /*0068*/ 	.byte	0x04, 0x17
        /*006a*/ 	.short	(.L_3063 - .L_3062)
.L_3062:
        /*006c*/ 	.word	0x00000000
        /*0070*/ 	.short	0x0000
        /*0072*/ 	.short	0x0000
        /*0074*/ 	.byte	0x00, 0xf0, 0x21, 0x00


	//----- nvinfo : EIATTR_SPARSE_MMA_MASK
	.align		4
.L_3063:
        /*0078*/ 	.byte	0x03, 0x50
        /*007a*/ 	.short	0x0000


	//----- nvinfo : EIATTR_MAXREG_COUNT
	.align		4
        /*007c*/ 	.byte	0x03, 0x1b
        /*007e*/ 	.short	0x00ff


	//----- nvinfo : EIATTR_MERCURY_ISA_VERSION
	.align		4
        /*0080*/ 	.byte	0x03, 0x5f
        /*0082*/ 	.short	0x0101


	//----- nvinfo : EIATTR_EXIT_INSTR_OFFSETS
	.align		4
        /*0084*/ 	.byte	0x04, 0x1c
        /*0086*/ 	.short	(.L_3065 - .L_3064)


	//   ....[0]....
.L_3064:
        /*0088*/ 	.word	0x00000080


	//   ....[1]....
        /*008c*/ 	.word	0x00000700


	//----- nvinfo : EIATTR_CBANK_PARAM_SIZE
	.align		4
.L_3065:
        /*0090*/ 	.byte	0x03, 0x19
        /*0092*/ 	.short	0x0031


	//----- nvinfo : EIATTR_PARAM_CBANK
	.align		4
        /*0094*/ 	.byte	0x04, 0x0a
        /*0096*/ 	.short	(.L_3067 - .L_3066)
	.align		4
.L_3066:
        /*0098*/ 	.word	index@(.nv.constant0._ZN2at6native55_GLOBAL__N__0955718d_22_SparseCsrTensorMath_cu_868dd54534reduce_sparse_csr_dim0_cuda_kernelIN3c104HalfElNS1_14ReductionAddOpIfEEfEEvPT2_PKT0_lPKT_SB_lT1_)
        /*009c*/ 	.short	0x0210
        /*009e*/ 	.short	0x0031


	//----- nvinfo : EIATTR_SW_WAR
	.align		4
.L_3067:
        /*00a0*/ 	.byte	0x04, 0x36
        /*00a2*/ 	.short	(.L_3069 - .L_3068)
.L_3068:
        /*00a4*/ 	.word	0x00000008
.L_3069:


//--------------------- .nv.info._ZN2at6native55_GLOBAL__N__0955718d_22_SparseCsrTensorMath_cu_868dd54534reduce_sparse_csr_dim0_cuda_kernelIN3c104HalfEiNS1_14ReductionAddOpIfEEfEEvPT2_PKT0_lPKT_SB_lT1_ --------------------------
	.section	.nv.info._ZN2at6native55_GLOBAL__N__0955718d_22_SparseCsrTensorMath_cu_868dd54534reduce_sparse_csr_dim0_cuda_kernelIN3c104HalfEiNS1_14ReductionAddOpIfEEfEEvPT2_PKT0_lPKT_SB_lT1_,"",@"SHT_CUDA_INFO"
	.sectionflags	@""
	.align	4


	//----- nvinfo : EIATTR_CUDA_API_VERSION
	.align		4
        /*0000*/ 	.byte	0x04, 0x37
        /*0002*/ 	.short	(.L_3071 - .L_3070)
.L_3070:
        /*0004*/ 	.word	0x00000082


	//----- nvinfo : EIATTR_KPARAM_INFO
	.align		4
.L_3071:
        /*0008*/ 	.byte	0x04, 0x17
        /*000a*/ 	.short	(.L_3073 - .L_3072)
.L_3072:
        /*000c*/ 	.word	0x00000000
        /*0010*/ 	.short	0x0006
        /*0012*/ 	.short	0x0030
        /*0014*/ 	.byte	0x00, 0xf0, 0x05, 0x00


	//----- nvinfo : EIATTR_KPARAM_INFO
	.align		4
.L_3073:
        /*0018*/ 	.byte	0x04, 0x17
        /*001a*/ 	.short	(.L_3075 - .L_3074)
.L_3074:
        /*001c*/ 	.word	0x00000000
        /*0020*/ 	.short	0x0005
        /*0022*/ 	.short	0x0028
        /*0024*/ 	.byte	0x00, 0xf0, 0x21, 0x00


	//----- nvinfo : EIATTR_KPARAM_INFO
	.align		4
.L_3075:
        /*0028*/ 	.byte	0x04, 0x17
        /*002a*/ 	.short	(.L_3077 - .L_3076)
.L_3076:
        /*002c*/ 	.word	0x00000000
        /*0030*/ 	.short	0x0004
        /*0032*/ 	.short	0x0020
        /*0034*/ 	.byte	0x00, 0xf0, 0x21, 0x00


	//----- nvinfo : EIATTR_KPARAM_INFO
	.align		4
.L_3077:
        /*0038*/ 	.byte	0x04, 0x17
        /*003a*/ 	.short	(.L_3079 - .L_3078)
.L_3078:
        /*003c*/ 	.word	0x00000000
        /*0040*/ 	.short	0x0003
        /*0042*/ 	.short	0x0018
        /*0044*/ 	.byte	0x00, 0xf0, 0x21, 0x00


	//----- nvinfo : EIATTR_KPARAM_INFO
	.align		4
.L_3079:
        /*0048*/ 	.byte	0x04, 0x17
        /*004a*/ 	.short	(.L_3081 - .L_3080)
.L_3080:
        /*004c*/ 	.word	0x00000000
        /*0050*/ 	.short	0x0002
        /*0052*/ 	.short	0x0010
        /*0054*/ 	.byte	0x00, 0xf0, 0x21, 0x00


	//----- nvinfo : EIATTR_KPARAM_INFO
	.align		4
.L_3081:
        /*0058*/ 	.byte	0x04, 0x17
        /*005a*/ 	.short	(.L_3083 - .L_3082)
.L_3082:
        /*005c*/ 	.word	0x00000000
        /*0060*/ 	.short	0x0001
        /*0062*/ 	.short	0x0008
        /*0064*/ 	.byte	0x00, 0xf0, 0x21, 0x00


	//----- nvinfo : EIATTR_KPARAM_INFO
	.align		4
.L_3083:
        /*0068*/ 	.byte	0x04, 0x17
        /*006a*/ 	.short	(.L_3085 - .L_3084)
.L_3084:
        /*006c*/ 	.word	0x00000000
        /*0070*/ 	.short	0x0000
        /*0072*/ 	.short	0x0000
        /*0074*/ 	.byte	0x00, 0xf0, 0x21, 0x00


	//----- nvinfo : EIATTR_SPARSE_MMA_MASK
	.align		4
.L_3085:
        /*0078*/ 	.byte	0x03, 0x50
        /*007a*/ 	.short	0x0000


	//----- nvinfo : EIATTR_MAXREG_COUNT
	.align		4
        /*007c*/ 	.byte	0x03, 0x1b
        /*007e*/ 	.short	0x00ff


	//----- nvinfo : EIATTR_MERCURY_ISA_VERSION
	.align		4
        /*0080*/ 	.byte	0x03, 0x5f
        /*0082*/ 	.short	0x0101


	//----- nvinfo : EIATTR_EXIT_INSTR_OFFSETS
	.align		4
        /*0084*/ 	.byte	0x04, 0x1c
        /*0086*/ 	.short	(.L_3087 - .L_3086)


	//   ....[0]....
.L_3086:
        /*0088*/ 	.word	0x00000080


	//   ....[1]....
        /*008c*/ 	.word	0x000006c0


	//----- nvinfo : EIATTR_CBANK_PARAM_SIZE
	.align		4
.L_3087:
        /*0090*/ 	.byte	0x03, 0x19
        /*0092*/ 	.short	0x0031


	//----- nvinfo : EIATTR_PARAM_CBANK
	.align		4
        /*0094*/ 	.byte	0x04, 0x0a
        /*0096*/ 	.short	(.L_3089 - .L_3088)
	.align		4
.L_3088:
        /*0098*/ 	.word	index@(.nv.constant0._ZN2at6native55_GLOBAL__N__0955718d_22_SparseCsrTensorMath_cu_868dd54534reduce_sparse_csr_dim0_cuda_kernelIN3c104HalfEiNS1_14ReductionAddOpIfEEfEEvPT2_PKT0_lPKT_SB_lT1_)
        /*009c*/ 	.short	0x0210
        /*009e*/ 	.short	0x0031


	//----- nvinfo : EIATTR_SW_WAR
	.align		4
.L_3089:
        /*00a0*/ 	.byte	0x04, 0x36
        /*00a2*/ 	.short	(.L_3091 - .L_3090)
.L_3090:
        /*00a4*/ 	.word	0x00000008
.L_3091:


//--------------------- .nv.info._ZN2at6native55_GLOBAL__N__0955718d_22_SparseCsrTensorMath_cu_868dd54534reduce_sparse_csr_dim1_cuda_kernelIN3c107complexIfEElNS1_14ReductionAddOpIS5_EES5_EEvPT2_PKT_PKT0_SF_lT1_ --------------------------
	.section	.nv.info._ZN2at6native55_GLOBAL__N__0955718d_22_SparseCsrTensorMath_cu_868dd54534reduce_sparse_csr_dim1_cuda_kernelIN3c107complexIfEElNS1_14ReductionAddOpIS5_EES5_EEvPT2_PKT_PKT0_SF_lT1_,"",@"SHT_CUDA_INFO"
	.sectionflags	@""
	.align	4


	//----- nvinfo : EIATTR_CUDA_API_VERSION
	.align		4
        /*0000*/ 	.byte	0x04, 0x37
        /*0002*/ 	.short	(.L_3093 - .L_3092)
.L_3092:
        /*0004*/ 	.word	0x00000082


	//----- nvinfo : EIATTR_KPARAM_INFO
	.align		4
.L_3093:
        /*0008*/ 	.byte	0x04, 0x17
        /*000a*/ 	.short	(.L_3095 - .L_3094)
.L_3094:
        /*000c*/ 	.word	0x00000000
        /*0010*/ 	.short	0x0005
        /*0012*/ 	.short	0x0028
        /*0014*/ 	.byte	0x00, 0xf0, 0x05, 0x00


	//----- nvinfo : EIATTR_KPARAM_INFO
	.align		4
.L_3095:
        /*0018*/ 	.byte	0x04, 0x17
        /*001a*/ 	.short	(.L_3097 - .L_3096)
.L_3096:
        /*001c*/ 	.word	0x00000000
        /*0020*/ 	.short	0x0004
        /*0022*/ 	.short	0x0020
        /*0024*/ 	.byte	0x00, 0xf0, 0x21, 0x00


	//----- nvinfo : EIATTR_KPARAM_INFO
	.align		4
.L_3097:
        /*0028*/ 	.byte	0x04, 0x17
        /*002a*/ 	.short	(.L_3099 - .L_3098)
.L_3098:
        /*002c*/ 	.word	0x00000000
        /*0030*/ 	.short	0x0003
        /*0032*/ 	.short	0x0018
        /*0034*/ 	.byte	0x00, 0xf0, 0x21, 0x00


	//----- nvinfo : EIATTR_KPARAM_INFO
	.align		4
.L_3099:
        /*0038*/ 	.byte	0x04, 0x17
        /*003a*/ 	.short	(.L_3101 - .L_3100)
.L_3100:
        /*003c*/ 	.word	0x00000000
        /*0040*/ 	.short	0x0002
        /*0042*/ 	.short	0x0010
        /*0044*/ 	.byte	0x00, 0xf0, 0x21, 0x00


	//----- nvinfo : EIATTR_KPARAM_INFO
	.align		4
.L_3101:
        /*0048*/ 	.byte	0x04, 0x17
        /*004a*/ 	.short	(.L_3103 - .L_3102)
.L_3102:
        /*004c*/ 	.word	0x00000000
        /*0050*/ 	.short	0x0001
        /*0052*/ 	.short	0x0008
        /*0054*/ 	.byte	0x00, 0xf0, 0x21, 0x00


	//----- nvinfo : EIATTR_KPARAM_INFO
	.align		4
.L_3103:
        /*0058*/ 	.byte	0x04, 0x17
        /*005a*/ 	.short	(.L_3105 - .L_3104)
.L_3104:
        /*005c*/ 	.word	0x00000000
        /*0060*/ 	.short	0x0000
        /*0062*/ 	.short	0x0000
        /*0064*/ 	.byte	0x00, 0xf0, 0x21, 0x00


	//----- nvinfo : EIATTR_SPARSE_MMA_MASK
	.align		4
.L_3105:
        /*0068*/ 	.byte	0x03, 0x50
        /*006a*/ 	.short	0x0000


	//----- nvinfo : EIATTR_MAXREG_COUNT
	.align		4
        /*006c*/ 	.byte	0x03, 0x1b
        /*006e*/ 	.short	0x00ff


	//----- nvinfo : EIATTR_MERCURY_ISA_VERSION
	.align		4
        /*0070*/ 	.byte	0x03, 0x5f
        /*0072*/ 	.short	0x0101


	//----- nvinfo : EIATTR_EXIT_INSTR_OFFSETS
	.align		4
        /*0074*/ 	.byte	0x04, 0x1c
        /*0076*/ 	.short	(.L_3107 - .L_3106)


	//   ....[0]....
.L_3106:
        /*0078*/ 	.word	0x00000080


	//   ....[1]....
        /*007c*/ 	.word	0x00000130


	//   ....[2]....
        /*0080*/ 	.word	0x00000c30


	//----- nvinfo : EIATTR_CRS_STACK_SIZE
	.align		4
.L_3107:
        /*0084*/ 	.byte	0x04, 0x1e
        /*0086*/ 	.short	(.L_3109 - .L_3108)
.L_3108:
        /*0088*/ 	.word	0x00000000


	//----- nvinfo : EIATTR_CBANK_PARAM_SIZE
	.align		4
.L_3109:
        /*008c*/ 	.byte	0x03, 0x19
        /*008e*/ 	.short	0x0029


	//----- nvinfo : EIATTR_PARAM_CBANK
	.align		4
        /*0090*/ 	.byte	0x04, 0x0a
        /*0092*/ 	.short	(.L_3111 - .L_3110)
	.align		4
.L_3110:
        /*0094*/ 	.word	index@(.nv.constant0._ZN2at6native55_GLOBAL__N__0955718d_22_SparseCsrTensorMath_cu_868dd54534reduce_sparse_csr_dim1_cuda_kernelIN3c107complexIfEElNS1_14ReductionAddOpIS5_EES5_EEvPT2_PKT_PKT0_SF_lT1_)
        /*0098*/ 	.short	0x0210
        /*009a*/ 	.short	0x0029


	//----- nvinfo : EIATTR_SW_WAR
	.align		4
.L_3111:
        /*009c*/ 	.byte	0x04, 0x36
        /*009e*/ 	.short	(.L_3113 - .L_3112)
.L_3112:
        /*00a0*/ 	.word	0x00000008
.L_3113:


//--------------------- .nv.info._ZN2at6native55_GLOBAL__N__0955718d_22_SparseCsrTensorMath_cu_868dd54534reduce_sparse_csr_dim1_cuda_kernelIN3c107complexIfEEiNS1_14ReductionAddOpIS5_EES5_EEvPT2_PKT_PKT0_SF_lT1_ --------------------------
	.section	.nv.info._ZN2at6native55_GLOBAL__N__0955718d_22_SparseCsrTensorMath_cu_868dd54534reduce_sparse_csr_dim1_cuda_kernelIN3c107complexIfEEiNS1_14ReductionAddOpIS5_EES5_EEvPT2_PKT_PKT0_SF_lT1_,"",@"SHT_CUDA_INFO"
	.sectionflags	@""
	.align	4


	//----- nvinfo : EIATTR_CUDA_API_VERSION
	.align		4
        /*0000*/ 	.byte	0x04, 0x37
        /*0002*/ 	.short	(.L_3115 - .L_3114)
.L_3114:
        /*0004*/ 	.word	0x00000082


	//----- nvinfo : EIATTR_KPARAM_INFO
	.align		4
.L_3115:
        /*0008*/ 	.byte	0x04, 0x17
        /*000a*/ 	.short	(.L_3117 - .L_3116)
.L_3116:
        /*000c*/ 	.word	0x00000000
        /*0010*/ 	.short	0x0005
        /*0012*/ 	.short	0x0028
        /*0014*/ 	.byte	0x00, 0xf0, 0x05, 0x00


	//----- nvinfo : EIATTR_KPARAM_INFO
	.align		4
.L_3117:
        /*0018*/ 	.byte	0x04, 0x17
        /*001a*/ 	.short	(.L_3119 - .L_3118)
.L_3118:
        /*001c*/ 	.word	0x00000000
        /*0020*/ 	.short	0x0004
        /*0022*/ 	.short	0x0020
        /*0024*/ 	.byte	0x00, 0xf0, 0x21, 0x00


	//----- nvinfo : EIATTR_KPARAM_INFO
	.align		4
.L_3119:
        /*0028*/ 	.byte	0x04, 0x17
        /*002a*/ 	.short	(.L_3121 - .L_3120)
.L_3120:
        /*002c*/ 	.word	0x00000000
        /*0030*/ 	.short	0x0003
        /*0032*/ 	.short	0x0018
        /*0034*/ 	.byte	0x00, 0xf0, 0x21, 0x00


	//----- nvinfo : EIATTR_KPARAM_INFO
	.align		4
.L_3121:
        /*0038*/ 	.byte	0x04, 0x17
        /*003a*/ 	.short	(.L_3123 - .L_3122)
.L_3122:
        /*003c*/ 	.word	0x00000000
        /*0040*/ 	.short	0x0002
        /*0042*/ 	.short	0x0010
        /*0044*/ 	.byte	0x00, 0xf0, 0x21, 0x00


	//----- nvinfo : EIATTR_KPARAM_INFO
	.align		4
.L_3123:
        /*0048*/ 	.byte	0x04, 0x17
        /*004a*/ 	.short	(.L_3125 - .L_3124)
.L_3124:
        /*004c*/ 	.word	0x00000000
        /*0050*/ 	.short	0x0001
        /*0052*/ 	.short	0x0008
        /*0054*/ 	.byte	0x00, 0xf0, 0x21, 0x00


	//----- nvinfo : EIATTR_KPARAM_INFO
	.align		4
.L_3125:
        /*0058*/ 	.byte	0x04, 0x17
        /*005a*/ 	.short	(.L_3127 - .L_3126)
.L_3126:
        /*005c*/ 	.word	0x00000000
        /*0060*/ 	.short	0x0000
        /*0062*/ 	.short	0x0000
        /*0064*/ 	.byte	0x00, 0xf0, 0x21, 0x00


	//----- nvinfo : EIATTR_SPARSE_MMA_MASK
	.align		4
.L_3127:
        /*0068*/ 	.byte	0x03, 0x50
        /*006a*/ 	.short	0x0000


	//----- nvinfo : EIATTR_MAXREG_COUNT
	.align		4
        /*006c*/ 	.byte	0x03, 0x1b
        /*006e*/ 	.short	0x00ff


	//----- nvinfo : EIATTR_MERCURY_ISA_VERSION
	.align		4
        /*0070*/ 	.byte	0x03, 0x5f
        /*0072*/ 	.short	0x0101


	//----- nvinfo : EIATTR_EXIT_INSTR_OFFSETS
	.align		4
        /*0074*/ 	.byte	0x04, 0x1c
        /*0076*/ 	.short	(.L_3129 - .L_3128)


	//   ....[0]....
.L_3128:
        /*0078*/ 	.word	0x00000080


	//   ....[1]....
        /*007c*/ 	.word	0x00000120


	//   ....[2]....
        /*0080*/ 	.word	0x00000aa0


	//----- nvinfo : EIATTR_CRS_STACK_SIZE
	.align		4
.L_3129:
        /*0084*/ 	.byte	0x04, 0x1e
        /*0086*/ 	.short	(.L_3131 - .L_3130)
.L_3130:
        /*0088*/ 	.word	0x00000000


	//----- nvinfo : EIATTR_CBANK_PARAM_SIZE
	.align		4
.L_3131:
        /*008c*/ 	.byte	0x03, 0x19
        /*008e*/ 	.short	0x0029


	//----- nvinfo : EIATTR_PARAM_CBANK
	.align		4
        /*0090*/ 	.byte	0x04, 0x0a
        /*0092*/ 	.short	(.L_3133 - .L_3132)
	.align		4
.L_3132:
        /*0094*/ 	.word	index@(.nv.constant0._ZN2at6native55_GLOBAL__N__0955718d_22_SparseCsrTensorMath_cu_868dd54534reduce_sparse_csr_dim1_cuda_kernelIN3c107complexIfEEiNS1_14ReductionAddOpIS5_EES5_EEvPT2_PKT_PKT0_SF_lT1_)
        /*0098*/ 	.short	0x0210
        /*009a*/ 	.short	0x0029


	//----- nvinfo : EIATTR_SW_WAR
	.align		4
.L_3133:
        /*009c*/ 	.byte	0x04, 0x36
        /*009e*/ 	.short	(.L_3135 - .L_3134)
.L_3134:
        /*00a0*/ 	.word	0x00000008
.L_3135:


//--------------------- .nv.info._ZN2at6native55_GLOBAL__N__0955718d_22_SparseCsrTensorMath_cu_868dd54534reduce_sparse_csr_dim0_cuda_kernelIN3c107complexIfEElNS1_14ReductionAddOpIS5_EES5_EEvPT2_PKT0_lPKT_SC_lT1_ --------------------------
	.section	.nv.info._ZN2at6native55_GLOBAL__N__0955718d_22_SparseCsrTensorMath_cu_868dd54534reduce_sparse_csr_dim0_cuda_kernelIN3c107complexIfEElNS1_14ReductionAddOpIS5_EES5_EEvPT2_PKT0_lPKT_SC_lT1_,"",@"SHT_CUDA_INFO"
	.sectionflags	@""
	.align	4


	//----- nvinfo : EIATTR_CUDA_API_VERSION
	.align		4
        /*0000*/ 	.byte	0x04, 0x37
        /*0002*/ 	.short	(.L_3137 - .L_3136)
.L_3136:
        /*0004*/ 	.word	0x00000082


	//----- nvinfo : EIATTR_KPARAM_INFO
	.align		4
.L_3137:
        /*0008*/ 	.byte	0x04, 0x17
        /*000a*/ 	.short	(.L_3139 - .L_3138)
.L_3138:
        /*000c*/ 	.word	0x00000000
        /*0010*/ 	.short	0x0006
        /*0012*/ 	.short	0x0030
        /*0014*/ 	.byte	0x00, 0xf0, 0x05, 0x00


	//----- nvinfo : EIATTR_KPARAM_INFO
	.align		4
.L_3139:
        /*0018*/ 	.byte	0x04, 0x17
        /*001a*/ 	.short	(.L_3141 - .L_3140)
.L_3140:
        /*001c*/ 	.word	0x00000000
        /*0020*/ 	.short	0x0005
        /*0022*/ 	.short	0x0028
        /*0024*/ 	.byte	0x00, 0xf0, 0x21, 0x00


	//----- nvinfo : EIATTR_KPARAM_INFO
	.align		4
.L_3141:
        /*0028*/ 	.byte	0x04, 0x17
        /*002a*/ 	.short	(.L_3143 - .L_3142)
.L_3142:
        /*002c*/ 	.word	0x00000000
        /*0030*/ 	.short	0x0004
        /*0032*/ 	.short	0x0020
        /*0034*/ 	.byte	0x00, 0xf0, 0x21, 0x00


	//----- nvinfo : EIATTR_KPARAM_INFO
	.align		4
.L_3143:
        /*0038*/ 	.byte	0x04, 0x17
        /*003a*/ 	.short	(.L_3145 - .L_3144)
.L_3144:
        /*003c*/ 	.word	0x00000000
        /*0040*/ 	.short	0x0003
        /*0042*/ 	.short	0x0018
        /*0044*/ 	.byte	0x00, 0xf0, 0x21, 0x00


	//----- nvinfo : EIATTR_KPARAM_INFO
	.align		4
.L_3145:
        /*0048*/ 	.byte	0x04, 0x17
        /*004a*/ 	.short	(.L_3147 - .L_3146)
.L_3146:
        /*004c*/ 	.word	0x00000000
        /*0050*/ 	.short	0x0002
        /*0052*/ 	.short	0x0010
        /*0054*/ 	.byte	0x00, 0xf0, 0x21, 0x00


	//----- nvinfo : EIATTR_KPARAM_INFO
	.align		4
.L_3147:
        /*0058*/ 	.byte	0x04, 0x17
        /*005a*/ 	.short	(.L_3149 - .L_3148)
.L_3148:
        /*005c*/ 	.word	0x00000000
        /*0060*/ 	.short	0x0001
        /*0062*/ 	.short	0x0008
        /*0064*/ 	.byte	0x00, 0xf0, 0x21, 0x00


	//----- nvinfo : EIATTR_KPARAM_INFO
	.align		4
.L_3149:
        /*0068*/ 	.byte	0x04, 0x17
        /*006a*/ 	.short	(.L_3151 - .L_3150)
.L_3150:
        /*006c*/ 	.word	0x00000000
        /*0070*/ 	.short	0x0000
        /*0072*/ 	.short	0x0000
        /*0074*/ 	.byte	0x00, 0xf0, 0x21, 0x00


	//----- nvinfo : EIATTR_SPARSE_MMA_MASK
	.align		4
.L_3151:
        /*0078*/ 	.byte	0x03, 0x50
        /*007a*/ 	.short	0x0000


	//----- nvinfo : EIATTR_MAXREG_COUNT
	.align		4
        /*007c*/ 	.byte	0x03, 0x1b
        /*007e*/ 	.short	0x00ff


	//----- nvinfo : EIATTR_MERCURY_ISA_VERSION
	.align		4
        /*0080*/ 	.byte	0x03, 0x5f
        /*0082*/ 	.short	0x0101


	//----- nvinfo : EIATTR_EXIT_INSTR_OFFSETS
	.align		4
        /*0084*/ 	.byte	0x04, 0x1c
        /*0086*/ 	.short	(.L_3153 - .L_3152)


	//   ....[0]....
.L_3152:
        /*0088*/ 	.word	0x00000080


	//   ....[1]....
        /*008c*/ 	.word	0x00000720


	//----- nvinfo : EIATTR_CBANK_PARAM_SIZE
	.align		4
.L_3153:
        /*0090*/ 	.byte	0x03, 0x19
        /*0092*/ 	.short	0x0031


	//----- nvinfo : EIATTR_PARAM_CBANK
	.align		4
        /*0094*/ 	.byte	0x04, 0x0a
        /*0096*/ 	.short	(.L_3155 - .L_3154)
	.align		4
.L_3154:
        /*0098*/ 	.word	index@(.nv.constant0._ZN2at6native55_GLOBAL__N__0955718d_22_SparseCsrTensorMath_cu_868dd54534reduce_sparse_csr_dim0_cuda_kernelIN3c107complexIfEElNS1_14ReductionAddOpIS5_EES5_EEvPT2_PKT0_lPKT_SC_lT1_)
        /*009c*/ 	.short	0x0210
        /*009e*/ 	.short	0x0031


	//----- nvinfo : EIATTR_SW_WAR
	.align		4
.L_3155:
        /*00a0*/ 	.byte	0x04, 0x36
        /*00a2*/ 	.short	(.L_3157 - .L_3156)
.L_3156:
        /*00a4*/ 	.word	0x00000008
.L_3157:


//--------------------- .nv.info._ZN2at6native55_GLOBAL__N__0955718d_22_SparseCsrTensorMath_cu_868dd54534reduce_sparse_csr_dim0_cuda_kernelIN3c107complexIfEEiNS1_14ReductionAddOpIS5_EES5_EEvPT2_PKT0_lPKT_SC_lT1_ --------------------------
	.section	.nv.info._ZN2at6native55_GLOBAL__N__0955718d_22_SparseCsrTensorMath_cu_868dd54534reduce_sparse_csr_dim0_cuda_kernelIN3c107complexIfEEiNS1_14ReductionAddOpIS5_EES5_EEvPT2_PKT0_lPKT_SC_lT1_,"",@"SHT_CUDA_INFO"
	.sectionflags	@""
	.align	4


	//----- nvinfo : EIATTR_CUDA_API_VERSION
	.align		4
        /*0000*/ 	.byte	0x04, 0x37
        /*0002*/ 	.short	(.L_3159 - .L_3158)
.L_3158:
        /*0004*/ 	.word	0x00000082


	//----- nvinfo : EIATTR_KPARAM_INFO
	.align		4
.L_3159:
        /*0008*/ 	.byte	0x04, 0x17
        /*000a*/ 	.short	(.L_3161 - .L_3160)
.L_3160:
        /*000c*/ 	.word	0x00000000
        /*0010*/ 	.short	0x0006
        /*0012*/ 	.short	0x0030
        /*0014*/ 	.byte	0x00, 0xf0, 0x05, 0x00


	//----- nvinfo : EIATTR_KPARAM_INFO
	.align		4
.L_3161:
        /*0018*/ 	.byte	0x04, 0x17
        /*001a*/ 	.short	(.L_3163 - .L_3162)
.L_3162:
        /*001c*/ 	.word	0x00000000
        /*0020*/ 	.short	0x0005
        /*0022*/ 	.short	0x0028
        /*0024*/ 	.byte	0x00, 0xf0, 0x21, 0x00


	//----- nvinfo : EIATTR_KPARAM_INFO
	.align		4
.L_3163:
        /*0028*/ 	.byte	0x04, 0x17
        /*002a*/ 	.short	(.L_3165 - .L_3164)
.L_3164:
        /*002c*/ 	.word	0x00000000
        /*0030*/ 	.short	0x0004
        /*0032*/ 	.short	0x0020
        /*0034*/ 	.byte	0x00, 0xf0, 0x21, 0x00


	//----- nvinfo : EIATTR_KPARAM_INFO
	.align		4
.L_3165:
        /*0038*/ 	.byte	0x04, 0x17
        /*003a*/ 	.short	(.L_3167 - .L_3166)
.L_3166:
        /*003c*/ 	.word	0x00000000
        /*0040*/ 	.short	0x0003
        /*0042*/ 	.short	0x0018
        /*0044*/ 	.byte	0x00, 0xf0, 0x21, 0x00


	//----- nvinfo : EIATTR_KPARAM_INFO
	.align		4
.L_3167:
        /*0048*/ 	.byte	0x04, 0x17
        /*004a*/ 	.short	(.L_3169 - .L_3168)
.L_3168:
        /*004c*/ 	.word	0x00000000
        /*0050*/ 	.short	0x0002
        /*0052*/ 	.short	0x0010
        /*0054*/ 	.byte	0x00, 0xf0, 0x21, 0x00


	//----- nvinfo : EIATTR_KPARAM_INFO
	.align		4
.L_3169:
        /*0058*/ 	.byte	0x04, 0x17
        /*005a*/ 	.short	(.L_3171 - .L_3170)
.L_3170:
        /*005c*/ 	.word	0x00000000
        /*0060*/ 	.short	0x0001
        /*0062*/ 	.short	0x0008
        /*0064*/ 	.byte	0x00, 0xf0, 0x21, 0x00


	//----- nvinfo : EIATTR_KPARAM_INFO
	.align		4
.L_3171:
        /*0068*/ 	.byte	0x04, 0x17
        /*006a*/ 	.short	(.L_3173 - .L_3172)
.L_3172:
        /*006c*/ 	.word	0x00000000
        /*0070*/ 	.short	0x0000
        /*0072*/ 	.short	0x0000
        /*0074*/ 	.byte	0x00, 0xf0, 0x21, 0x00


	//----- nvinfo : EIATTR_SPARSE_MMA_MASK
	.align		4
.L_3173:
        /*0078*/ 	.byte	0x03, 0x50
        /*007a*/ 	.short	0x0000


	//----- nvinfo : EIATTR_MAXREG_COUNT
	.align		4
        /*007c*/ 	.byte	0x03, 0x1b
        /*007e*/ 	.short	0x00ff


	//----- nvinfo : EIATTR_MERCURY_ISA_VERSION
	.align		4
        /*0080*/ 	.byte	0x03, 0x5f
        /*0082*/ 	.short	0x0101


	//----- nvinfo : EIATTR_EXIT_INSTR_OFFSETS
	.align		4
        /*0084*/ 	.byte	0x04, 0x1c
        /*0086*/ 	.short	(.L_3175 - .L_3174)


	//   ....[0]....
.L_3174:
        /*0088*/ 	.word	0x00000080


	//   ....[1]....
        /*008c*/ 	.word	0x00000680


	//----- nvinfo : EIATTR_CBANK_PARAM_SIZE
	.align		4
.L_3175:
        /*0090*/ 	.byte	0x03, 0x19
        /*0092*/ 	.short	0x0031


	//----- nvinfo : EIATTR_PARAM_CBANK
	.align		4
        /*0094*/ 	.byte	0x04, 0x0a
        /*0096*/ 	.short	(.L_3177 - .L_3176)
	.align		4
.L_3176:
        /*0098*/ 	.word	index@(.nv.constant0._ZN2at6native55_GLOBAL__N__0955718d_22_SparseCsrTensorMath_cu_868dd54534reduce_sparse_csr_dim0_cuda_kernelIN3c107complexIfEEiNS1_14ReductionAddOpIS5_EES5_EEvPT2_PKT0_lPKT_SC_lT1_)
        /*009c*/ 	.short	0x0210
        /*009e*/ 	.short	0x0031


	//----- nvinfo : EIATTR_SW_WAR
	.align		4
.L_3177:
        /*00a0*/ 	.byte	0x04, 0x36
        /*00a2*/ 	.short	(.L_3179 - .L_3178)
.L_3178:
        /*00a4*/ 	.word	0x00000008
.L_3179:


//--------------------- .nv.info._ZN2at6native55_GLOBAL__N__0955718d_22_SparseCsrTensorMath_cu_868dd54534reduce_sparse_csr_dim1_cuda_kernelIN3c107complexIdEElNS1_14ReductionAddOpIS5_EES5_EEvPT2_PKT_PKT0_SF_lT1_ --------------------------
	.section	.nv.info._ZN2at6native55_GLOBAL__N__0955718d_22_SparseCsrTensorMath_cu_868dd54534reduce_sparse_csr_dim1_cuda_kernelIN3c107complexIdEElNS1_14ReductionAddOpIS5_EES5_EEvPT2_PKT_PKT0_SF_lT1_,"",@"SHT_CUDA_INFO"
	.sectionflags	@""
	.align	4


	//----- nvinfo : EIATTR_CUDA_API_VERSION
	.align		4
        /*0000*/ 	.byte	0x04, 0x37
        /*0002*/ 	.short	(.L_3181 - .L_3180)
.L_3180:
        /*0004*/ 	.word	0x00000082


	//----- nvinfo : EIATTR_KPARAM_INFO
	.align		4
.L_3181:
        /*0008*/ 	.byte	0x04, 0x17
        /*000a*/ 	.short	(.L_3183 - .L_3182)
.L_3182:
        /*000c*/ 	.word	0x00000000
        /*0010*/ 	.short	0x0005
        /*0012*/ 	.short	0x0028
        /*0014*/ 	.byte	0x00, 0xf0, 0x05, 0x00


	//----- nvinfo : EIATTR_KPARAM_INFO
	.align		4
.L_3183:
        /*0018*/ 	.byte	0x04, 0x17
        /*001a*/ 	.short	(.L_3185 - .L_3184)
.L_3184:
        /*001c*/ 	.word	0x00000000
        /*0020*/ 	.short	0x0004
        /*0022*/ 	.short	0x0020
        /*0024*/ 	.byte	0x00, 0xf0, 0x21, 0x00


	//----- nvinfo : EIATTR_KPARAM_INFO
	.align		4
.L_3185:
        /*0028*/ 	.byte	0x04, 0x17
        /*002a*/ 	.short	(.L_3187 - .L_3186)
.L_3186:
        /*002c*/ 	.word	0x00000000
        /*0030*/ 	.short	0x0003
        /*0032*/ 	.short	0x0018
        /*0034*/ 	.byte	0x00, 0xf0, 0x21, 0x00


	//----- nvinfo : EIATTR_KPARAM_INFO
	.align		4
.L_3187:
        /*0038*/ 	.byte	0x04, 0x17
        /*003a*/ 	.short	(.L_3189 - .L_3188)
.L_3188:
        /*003c*/ 	.word	0x00000000
        /*0040*/ 	.short	0x0002
        /*0042*/ 	.short	0x0010
        /*0044*/ 	.byte	0x00, 0xf0, 0x21, 0x00


	//----- nvinfo : EIATTR_KPARAM_INFO
	.align		4
.L_3189:
        /*0048*/ 	.byte	0x04, 0x17
        /*004a*/ 	.short	(.L_3191 - .L_3190)
.L_3190:
        /*004c*/ 	.word	0x00000000
        /*0050*/ 	.short	0x0001
        /*0052*/ 	.short	0x0008
        /*0054*/ 	.byte	0x00, 0xf0, 0x21, 0x00


	//----- nvinfo : EIATTR_KPARAM_INFO
	.align		4
.L_3191:
        /*0058*/ 	.byte	0x04, 0x17
        /*005a*/ 	.short	(.L_3193 - .L_3192)
.L_3192:
        /*005c*/ 	.word	0x00000000
        /*0060*/ 	.short	0x0000
        /*0062*/ 	.short	0x0000
        /*0064*/ 	.byte	0x00, 0xf0, 0x21, 0x00


	//----- nvinfo : EIATTR_SPARSE_MMA_MASK
	.align		4
.L_3193:
        /*0068*/ 	.byte	0x03, 0x50
        /*006a*/ 	.short	0x0000


	//----- nvinfo : EIATTR_MAXREG_COUNT
	.align		4
        /*006c*/ 	.byte	0x03, 0x1b
        /*006e*/ 	.short	0x00ff


	//----- nvinfo : EIATTR_MERCURY_ISA_VERSION
	.align		4
        /*0070*/ 	.byte	0x03, 0x5f
        /*0072*/ 	.short	0x0101


	//----- nvinfo : EIATTR_EXIT_INSTR_OFFSETS
	.align		4
        /*0074*/ 	.byte	0x04, 0x1c
        /*0076*/ 	.short	(.L_3195 - .L_3194)


	//   ....[0]....
.L_3194:
        /*0078*/ 	.word	0x00000080


	//   ....[1]....
        /*007c*/ 	.word	0x00000130


	//   ....[2]....
        /*0080*/ 	.word	0x00000c30


	//----- nvinfo : EIATTR_CRS_STACK_SIZE
	.align		4
.L_3195:
        /*0084*/ 	.byte	0x04, 0x1e
        /*0086*/ 	.short	(.L_3197 - .L_3196)
.L_3196:
        /*0088*/ 	.word	0x00000000


	//----- nvinfo : EIATTR_CBANK_PARAM_SIZE
	.align		4
.L_3197:
        /*008c*/ 	.byte	0x03, 0x19
        /*008e*/ 	.short	0x0029


	//----- nvinfo : EIATTR_PARAM_CBANK
	.align		4
        /*0090*/ 	.byte	0x04, 0x0a
        /*0092*/ 	.short	(.L_3199 - .L_3198)
	.align		4
.L_3198:
        /*0094*/ 	.word	index@(.nv.constant0._ZN2at6native55_GLOBAL__N__0955718d_22_SparseCsrTensorMath_cu_868dd54534reduce_sparse_csr_dim1_cuda_kernelIN3c107complexIdEElNS1_14ReductionAddOpIS5_EES5_EEvPT2_PKT_PKT0_SF_lT1_)
        /*0098*/ 	.short	0x0210
        /*009a*/ 	.short	0x0029


	//----- nvinfo : EIATTR_SW_WAR
	.align		4
.L_3199:
        /*009c*/ 	.byte	0x04, 0x36
        /*009e*/ 	.short	(.L_3201 - .L_3200)
.L_3200:
        /*00a0*/ 	.word	0x00000008
.L_3201:


//--------------------- .nv.info._ZN2at6native55_GLOBAL__N__0955718d_22_SparseCsrTensorMath_cu_868dd54534reduce_sparse_csr_dim1_cuda_kernelIN3c107complexIdEEiNS1_14ReductionAddOpIS5_EES5_EEvPT2_PKT_PKT0_SF_lT1_ --------------------------
	.section	.nv.info._ZN2at6native55_GLOBAL__N__0955718d_22_SparseCsrTensorMath_cu_868dd54534reduce_sparse_csr_dim1_cuda_kernelIN3c107complexIdEEiNS1_14ReductionAddOpIS5_EES5_EEvPT2_PKT_PKT0_SF_lT1_,"",@"SHT_CUDA_INFO"
	.sectionflags	@""
	.align	4


	//----- nvinfo : EIATTR_CUDA_API_VERSION
	.align		4
        /*0000*/ 	.byte	0x04, 0x37
        /*0002*/ 	.short	(.L_3203 - .L_3202)
.L_3202:
        /*0004*/ 	.word	0x00000082


	//----- nvinfo : EIATTR_KPARAM_INFO
	.align		4
.L_3203:
        /*0008*/ 	.byte	0x04, 0x17
        /*000a*/ 	.short	(.L_3205 - .L_3204)
.L_3204:
        /*000c*/ 	.word	0x00000000
        /*0010*/ 	.short	0x0005
        /*0012*/ 	.short	0x0028
        /*0014*/ 	.byte	0x00, 0xf0, 0x05, 0x00


	//----- nvinfo : EIATTR_KPARAM_INFO
	.align		4
.L_3205:
        /*0018*/ 	.byte	0x04, 0x17
        /*001a*/ 	.short	(.L_3207 - .L_3206)
.L_3206:
        /*001c*/ 	.word	0x00000000
        /*0020*/ 	.short	0x0004
        /*0022*/ 	.short	0x0020
        /*0024*/ 	.byte	0x00, 0xf0, 0x21, 0x00


	//----- nvinfo : EIATTR_KPARAM_INFO
	.align		4
.L_3207:
        /*0028*/ 	.byte	0x04, 0x17
        /*002a*/ 	.short	(.L_3209 - .L_3208)
.L_3208:
        /*002c*/ 	.word	0x00000000
        /*0030*/ 	.short	0x0003
        /*0032*/ 	.short	0x0018
        /*0034*/ 	.byte	0x00, 0xf0, 0x21, 0x00


	//----- nvinfo : EIATTR_KPARAM_INFO
	.align		4
.L_3209:
        /*0038*/ 	.byte	0x04, 0x17
        /*003a*/ 	.short	(.L_3211 - .L_3210)
.L_3210:
        /*003c*/ 	.word	0x00000000
        /*0040*/ 	.short	0x0002
        /*0042*/ 	.short	0x0010
        /*0044*/ 	.byte	0x00, 0xf0, 0x21, 0x00


	//----- nvinfo : EIATTR_KPARAM_INFO
	.align		4
.L_3211:
        /*0048*/ 	.byte	0x04, 0x17
        /*004a*/ 	.short	(.L_3213 - .L_3212)
.L_3212:
        /*004c*/ 	.word	0x00000000
        /*0050*/ 	.short	0x0001
        /*0052*/ 	.short	0x0008
        /*0054*/ 	.byte	0x00, 0xf0, 0x21, 0x00


	//----- nvinfo : EIATTR_KPARAM_INFO
	.align		4
.L_3213:
        /*0058*/ 	.byte	0x04, 0x17
        /*005a*/ 	.short	(.L_3215 - .L_3214)
.L_3214:
        /*005c*/ 	.word	0x00000000
        /*0060*/ 	.short	0x0000
        /*0062*/ 	.short	0x0000
        /*0064*/ 	.byte	0x00, 0xf0, 0x21, 0x00


	//----- nvinfo : EIATTR_SPARSE_MMA_MASK
	.align		4
.L_3215:
        /*0068*/ 	.byte	0x03, 0x50
        /*006a*/ 	.short	0x0000


	//----- nvinfo : EIATTR_MAXREG_COUNT
	.align		4
        /*006c*/ 	.byte	0x03, 0x1b
        /*006e*/ 	.short	0x00ff


	//----- nvinfo : EIATTR_MERCURY_ISA_VERSION
	.align		4
        /*0070*/ 	.byte	0x03, 0x5f
        /*0072*/ 	.short	0x0101


	//----- nvinfo : EIATTR_EXIT_INSTR_OFFSETS
	.align		4
        /*0074*/ 	.byte	0x04, 0x1c
        /*0076*/ 	.short	(.L_3217 - .L_3216)


	//   ....[0]....
.L_3216:
        /*0078*/ 	.word	0x00000080


	//   ....[1]....
        /*007c*/ 	.word	0x00000120


	//   ....[2]....
        /*0080*/ 	.word	0x00000ac0


	//----- nvinfo : EIATTR_CRS_STACK_SIZE
	.align		4
.L_3217:
        /*0084*/ 	.byte	0x04, 0x1e
        /*0086*/ 	.short	(.L_3219 - .L_3218)
.L_3218:
        /*0088*/ 	.word	0x00000000


	//----- nvinfo : EIATTR_CBANK_PARAM_SIZE
	.align		4
.L_3219:
        /*008c*/ 	.byte	0x03, 0x19
        /*008e*/ 	.short	0x0029


	//----- nvinfo : EIATTR_PARAM_CBANK
	.align		4
        /*0090*/ 	.byte	0x04, 0x0a
        /*0092*/ 	.short	(.L_3221 - .L_3220)
	.align		4
.L_3220:
        /*0094*/ 	.word	index@(.nv.constant0._ZN2at6native55_GLOBAL__N__0955718d_22_SparseCsrTensorMath_cu_868dd54534reduce_sparse_csr_dim1_cuda_kernelIN3c107complexIdEEiNS1_14ReductionAddOpIS5_EES5_EEvPT2_PKT_PKT0_SF_lT1_)
        /*0098*/ 	.short	0x0210
        /*009a*/ 	.short	0x0029


	//----- nvinfo : EIATTR_SW_WAR
	.align		4
.L_3221:
        /*009c*/ 	.byte	0x04, 0x36
        /*009e*/ 	.short	(.L_3223 - .L_3222)
.L_3222:
        /*00a0*/ 	.word	0x00000008
.L_3223:


//--------------------- .nv.info._ZN2at6native55_GLOBAL__N__0955718d_22_SparseCsrTensorMath_cu_868dd54534reduce_sparse_csr_dim0_cuda_kernelIN3c107complexIdEElNS1_14ReductionAddOpIS5_EES5_EEvPT2_PKT0_lPKT_SC_lT1_ --------------------------
	.section	.nv.info._ZN2at6native55_GLOBAL__N__0955718d_22_SparseCsrTensorMath_cu_868dd54534reduce_sparse_csr_dim0_cuda_kernelIN3c107complexIdEElNS1_14ReductionAddOpIS5_EES5_EEvPT2_PKT0_lPKT_SC_lT1_,"",@"SHT_CUDA_INFO"
	.sectionflags	@""
	.align	4


	//----- nvinfo : EIATTR_CUDA_API_VERSION
	.align		4
        /*0000*/ 	.byte	0x04, 0x37
        /*0002*/ 	.short	(.L_3225 - .L_3224)
.L_3224:
        /*0004*/ 	.word	0x00000082


	//----- nvinfo : EIATTR_KPARAM_INFO
	.align		4
.L_3225:
        /*0008*/ 	.byte	0x04, 0x17
        /*000a*/ 	.short	(.L_3227 - .L_3226)
.L_3226:
        /*000c*/ 	.word	0x00000000
        /*0010*/ 	.short	0x0006
        /*0012*/ 	.short	0x0030
        /*0014*/ 	.byte	0x00, 0xf0, 0x05, 0x00


	//----- nvinfo : EIATTR_KPARAM_INFO
	.align		4
.L_3227:
        /*0018*/ 	.byte	0x04, 0x17
        /*001a*/ 	.short	(.L_3229 - .L_3228)
.L_3228:
        /*001c*/ 	.word	0x00000000
        /*0020*/ 	.short	0x0005
        /*0022*/ 	.short	0x0028
        /*0024*/ 	.byte	0x00, 0xf0, 0x21, 0x00


	//----- nvinfo : EIATTR_KPARAM_INFO
	.align		4
.L_3229:
        /*0028*/ 	.byte	0x04, 0x17
        /*002a*/ 	.short	(.L_3231 - .L_3230)
.L_3230:
        /*002c*/ 	.word	0x00000000
        /*0030*/ 	.short	0x0004
        /*0032*/ 	.short	0x0020
        /*0034*/ 	.byte	0x00, 0xf0, 0x21, 0x00


	//----- nvinfo : EIATTR_KPARAM_INFO
	.align		4
.L_3231:
        /*0038*/ 	.byte	0x04, 0x17
        /*003a*/ 	.short	(.L_3233 - .L_3232)
.L_3232:
        /*003c*/ 	.word	0x00000000
        /*0040*/ 	.short	0x0003
        /*0042*/ 	.short	0x0018
        /*0044*/ 	.byte	0x00, 0xf0, 0x21, 0x00


	//----- nvinfo : EIATTR_KPARAM_INFO
	.align		4
.L_3233:
        /*0048*/ 	.byte	0x04, 0x17
        /*004a*/ 	.short	(.L_3235 - .L_3234)
.L_3234:
        /*004c*/ 	.word	0x00000000
        /*0050*/ 	.short	0x0002
        /*0052*/ 	.short	0x0010
        /*0054*/ 	.byte	0x00, 0xf0, 0x21, 0x00


	//----- nvinfo : EIATTR_KPARAM_INFO
	.align		4
.L_3235:
        /*0058*/ 	.byte	0x04, 0x17
        /*005a*/ 	.short	(.L_3237 - .L_3236)
.L_3236:
        /*005c*/ 	.word	0x00000000
        /*0060*/ 	.short	0x0001
        /*0062*/ 	.short	0x0008
        /*0064*/ 	.byte	0x00, 0xf0, 0x21, 0x00


	//----- nvinfo : EIATTR_KPARAM_INFO
	.align		4
.L_3237:
        /*0068*/ 	.byte	0x04, 0x17
        /*006a*/ 	.short	(.L_3239 - .L_3238)
.L_3238:
        /*006c*/ 	.word	0x00000000
        /*0070*/ 	.short	0x0000
        /*0072*/ 	.short	0x0000
        /*0074*/ 	.byte	0x00, 0xf0, 0x21, 0x00


	//----- nvinfo : EIATTR_SPARSE_MMA_MASK
	.align		4
.L_3239:
        /*0078*/ 	.byte	0x03, 0x50
        /*007a*/ 	.short	0x0000


	//----- nvinfo : EIATTR_MAXREG_COUNT
	.align		4
        /*007c*/ 	.byte	0x03, 0x1b
        /*007e*/ 	.short	0x00ff


	//----- nvinfo : EIATTR_MERCURY_ISA_VERSION
	.align		4
        /*0080*/ 	.byte	0x03, 0x5f
        /*0082*/ 	.short	0x0101


	//----- nvinfo : EIATTR_EXIT_INSTR_OFFSETS
	.align		4
        /*0084*/ 	.byte	0x04, 0x1c
        /*0086*/ 	.short	(.L_3241 - .L_3240)


	//   ....[0]....
.L_3240:
        /*0088*/ 	.word	0x00000080


	//   ....[1]....
        /*008c*/ 	.word	0x000006e0


	//----- nvinfo : EIATTR_CBANK_PARAM_SIZE
	.align		4
.L_3241:
        /*0090*/ 	.byte	0x03, 0x19
        /*0092*/ 	.short	0x0031


	//----- nvinfo : EIATTR_PARAM_CBANK
	.align		4
        /*0094*/ 	.byte	0x04, 0x0a
        /*0096*/ 	.short	(.L_3243 - .L_3242)
	.align		4
.L_3242:
        /*0098*/ 	.word	index@(.nv.constant0._ZN2at6native55_GLOBAL__N__0955718d_22_SparseCsrTensorMath_cu_868dd54534reduce_sparse_csr_dim0_cuda_kernelIN3c107complexIdEElNS1_14ReductionAddOpIS5_EES5_EEvPT2_PKT0_lPKT_SC_lT1_)
        /*009c*/ 	.short	0x0210
        /*009e*/ 	.short	0x0031


	//----- nvinfo : EIATTR_SW_WAR
	.align		4
.L_3243:
        /*00a0*/ 	.byte	0x04, 0x36
        /*00a2*/ 	.short	(.L_3245 - .L_3244)
.L_3244:
        /*00a4*/ 	.word	0x00000008
.L_3245:


//--------------------- .nv.info._ZN2at6native55_GLOBAL__N__0955718d_22_SparseCsrTensorMath_cu_868dd54534reduce_sparse_csr_dim0_cuda_kernelIN3c107complexIdEEiNS1_14ReductionAddOpIS5_EES5_EEvPT2_PKT0_lPKT_SC_lT1_ --------------------------
	.section	.nv.info._ZN2at6native55_GLOBAL__N__0955718d_22_SparseCsrTensorMath_cu_868dd54534reduce_sparse_csr_dim0_cuda_kernelIN3c107complexIdEEiNS1_14ReductionAddOpIS5_EES5_EEvPT2_PKT0_lPKT_SC_lT1_,"",@"SHT_CUDA_INFO"
	.sectionflags	@""
	.align	4


	//----- nvinfo : EIATTR_CUDA_API_VERSION
	.align		4
        /*0000*/ 	.byte	0x04, 0x37
        /*0002*/ 	.short	(.L_3247 - .L_3246)
.L_3246:
        /*0004*/ 	.word	0x00000082


	//----- nvinfo : EIATTR_KPARAM_INFO
	.align		4
.L_3247:
        /*0008*/ 	.byte	0x04, 0x17
        /*000a*/ 	.short	(.L_3249 - .L_3248)
.L_3248:
        /*000c*/ 	.word	0x00000000
        /*0010*/ 	.short	0x0006
        /*0012*/ 	.short	0x0030
        /*0014*/ 	.byte	0x00, 0xf0, 0x05, 0x00


	//----- nvinfo : EIATTR_KPARAM_INFO
	.align		4
.L_3249:
        /*0018*/ 	.byte	0x04, 0x17
        /*001a*/ 	.short	(.L_3251 - .L_3250)
.L_3250:
        /*001c*/ 	.word	0x00000000
        /*0020*/ 	.short	0x0005
        /*0022*/ 	.short	0x0028
        /*0024*/ 	.byte	0x00, 0xf0, 0x21, 0x00


	//----- nvinfo : EIATTR_KPARAM_INFO
	.align		4
.L_3251:
        /*0028*/ 	.byte	0x04, 0x17
        /*002a*/ 	.short	(.L_3253 - .L_3252)
.L_3252:
        /*002c*/ 	.word	0x00000000
        /*0030*/ 	.short	0x0004
        /*0032*/ 	.short	0x0020
        /*0034*/ 	.byte	0x00, 0xf0, 0x21, 0x00


	//----- nvinfo : EIATTR_KPARAM_INFO
	.align		4
.L_3253:
        /*0038*/ 	.byte	0x04, 0x17
        /*003a*/ 	.short	(.L_3255 - .L_3254)
.L_3254:
        /*003c*/ 	.word	0x00000000
        /*0040*/ 	.short	0x0003
        /*0042*/ 	.short	0x0018
        /*0044*/ 	.byte	0x00, 0xf0, 0x21, 0x00


	//----- nvinfo : EIATTR_KPARAM_INFO
	.align		4
.L_3255:
        /*0048*/ 	.byte	0x04, 0x17
        /*004a*/ 	.short	(.L_3257 - .L_3256)
.L_3256:
        /*004c*/ 	.word	0x00000000
        /*0050*/ 	.short	0x0002
        /*0052*/ 	.short	0x0010
        /*0054*/ 	.byte	0x00, 0xf0, 0x21, 0x00


	//----- nvinfo : EIATTR_KPARAM_INFO
	.align		4
.L_3257:
        /*0058*/ 	.byte	0x04, 0x17
        /*005a*/ 	.short	(.L_3259 - .L_3258)
.L_3258:
        /*005c*/ 	.word	0x00000000
        /*0060*/ 	.short	0x0001
        /*0062*/ 	.short	0x0008
        /*0064*/ 	.byte	0x00, 0xf0, 0x21, 0x00


	//----- nvinfo : EIATTR_KPARAM_INFO
	.align		4
.L_3259:
        /*0068*/ 	.byte	0x04, 0x17
        /*006a*/ 	.short	(.L_3261 - .L_3260)
.L_3260:
        /*006c*/ 	.word	0x00000000
        /*0070*/ 	.short	0x0000
        /*0072*/ 	.short	0x0000
        /*0074*/ 	.byte	0x00, 0xf0, 0x21, 0x00


	//----- nvinfo : EIATTR_SPARSE_MMA_MASK
	.align		4
.L_3261:
        /*0078*/ 	.byte	0x03, 0x50
        /*007a*/ 	.short	0x0000


	//----- nvinfo : EIATTR_MAXREG_COUNT
	.align		4
        /*007c*/ 	.byte	0x03, 0x1b
        /*007e*/ 	.short	0x00ff


	//----- nvinfo : EIATTR_MERCURY_ISA_VERSION
	.align		4
        /*0080*/ 	.byte	0x03, 0x5f
        /*0082*/ 	.short	0x0101


	//----- nvinfo : EIATTR_EXIT_INSTR_OFFSETS
	.align		4
        /*0084*/ 	.byte	0x04, 0x1c
        /*0086*/ 	.short	(.L_3263 - .L_3262)


	//   ....[0]....
.L_3262:
        /*0088*/ 	.word	0x00000080


	//   ....[1]....
        /*008c*/ 	.word	0x00000690


	//----- nvinfo : EIATTR_CBANK_PARAM_SIZE
	.align		4
.L_3263:
        /*0090*/ 	.byte	0x03, 0x19
        /*0092*/ 	.short	0x0031


	//----- nvinfo : EIATTR_PARAM_CBANK
	.align		4
        /*0094*/ 	.byte	0x04, 0x0a
        /*0096*/ 	.short	(.L_3265 - .L_3264)
	.align		4
.L_3264:
        /*0098*/ 	.word	index@(.nv.constant0._ZN2at6native55_GLOBAL__N__0955718d_22_SparseCsrTensorMath_cu_868dd54534reduce_sparse_csr_dim0_cuda_kernelIN3c107complexIdEEiNS1_14ReductionAddOpIS5_EES5_EEvPT2_PKT0_lPKT_SC_lT1_)
        /*009c*/ 	.short	0x0210
        /*009e*/ 	.short	0x0031


	//----- nvinfo : EIATTR_SW_WAR
	.align		4
.L_3265:
        /*00a0*/ 	.byte	0x04, 0x36
        /*00a2*/ 	.short	(.L_3267 - .L_3266)
.L_3266:
        /*00a4*/ 	.word	0x00000008
.L_3267:


//--------------------- .nv.info._ZN2at6native55_GLOBAL__N__0955718d_22_SparseCsrTensorMath_cu_868dd54534reduce_sparse_csr_dim1_cuda_kernelIflNS1_14ReductionAddOpIfEEfEEvPT2_PKT_PKT0_SC_lT1_ --------------------------
	.section	.nv.info._ZN2at6native55_GLOBAL__N__0955718d_22_SparseCsrTensorMath_cu_868dd54534reduce_sparse_csr_dim1_cuda_kernelIflNS1_14ReductionAddOpIfEEfEEvPT2_PKT_PKT0_SC_lT1_,"",@"SHT_CUDA_INFO"
	.sectionflags	@""
	.align	4


	//----- nvinfo : EIATTR_CUDA_API_VERSION
	.align		4
        /*0000*/ 	.byte	0x04, 0x37
        /*0002*/ 	.short	(.L_3269 - .L_3268)
.L_3268:
        /*0004*/ 	.word	0x00000082


	//----- nvinfo : EIATTR_KPARAM_INFO
	.align		4
.L_3269:
        /*0008*/ 	.byte	0x04, 0x17
        /*000a*/ 	.short	(.L_3271 - .L_3270)
.L_3270:
        /*000c*/ 	.word	0x00000000
        /*0010*/ 	.short	0x0005
        /*0012*/ 	.short	0x0028
        /*0014*/ 	.byte	0x00, 0xf0, 0x05, 0x00


	//----- nvinfo : EIATTR_KPARAM_INFO
	.align		4
.L_3271:
        /*0018*/ 	.byte	0x04, 0x17
        /*001a*/ 	.short	(.L_3273 - .L_3272)
.L_3272:
        /*001c*/ 	.word	0x00000000
        /*0020*/ 	.short	0x0004
        /*0022*/ 	.short	0x0020
        /*0024*/ 	.byte	0x00, 0xf0, 0x21, 0x00


	//----- nvinfo : EIATTR_KPARAM_INFO
	.align		4
.L_3273:
        /*0028*/ 	.byte	0x04, 0x17
        /*002a*/ 	.short	(.L_3275 - .L_3274)
.L_3274:
        /*002c*/ 	.word	0x00000000
        /*0030*/ 	.short	0x0003
        /*0032*/ 	.short	0x0018
        /*0034*/ 	.byte	0x00, 0xf0, 0x21, 0x00


	//----- nvinfo : EIATTR_KPARAM_INFO
	.align		4
.L_3275:
        /*0038*/ 	.byte	0x04, 0x17
        /*003a*/ 	.short	(.L_3277 - .L_3276)
.L_3276:
        /*003c*/ 	.word	0x00000000
        /*0040*/ 	.short	0x0002
        /*0042*/ 	.short	0x0010
        /*0044*/ 	.byte	0x00, 0xf0, 0x21, 0x00


	//----- nvinfo : EIATTR_KPARAM_INFO
	.align		4
.L_3277:
        /*0048*/ 	.byte	0x04, 0x17
        /*004a*/ 	.short	(.L_3279 - .L_3278)
.L_3278:
        /*004c*/ 	.word	0x00000000
        /*0050*/ 	.short	0x0001
        /*0052*/ 	.short	0x0008
        /*0054*/ 	.byte	0x00, 0xf0, 0x21, 0x00


	//----- nvinfo : EIATTR_KPARAM_INFO
	.align		4
.L_3279:
        /*0058*/ 	.byte	0x04, 0x17
        /*005a*/ 	.short	(.L_3281 - .L_3280)
.L_3280:
        /*005c*/ 	.word	0x00000000
        /*0060*/ 	.short	0x0000
        /*0062*/ 	.short	0x0000
        /*0064*/ 	.byte	0x00, 0xf0, 0x21, 0x00


	//----- nvinfo : EIATTR_SPARSE_MMA_MASK
	.align		4
.L_3281:
        /*0068*/ 	.byte	0x03, 0x50
        /*006a*/ 	.short	0x0000


	//----- nvinfo : EIATTR_MAXREG_COUNT
	.align		4
        /*006c*/ 	.byte	0x03, 0x1b
        /*006e*/ 	.short	0x00ff


	//----- nvinfo : EIATTR_MERCURY_ISA_VERSION
	.align		4
        /*0070*/ 	.byte	0x03, 0x5f
        /*0072*/ 	.short	0x0101


	//----- nvinfo : EIATTR_EXIT_INSTR_OFFSETS
	.align		4
        /*0074*/ 	.byte	0x04, 0x1c
        /*0076*/ 	.short	(.L_3283 - .L_3282)


	//   ....[0]....
.L_3282:
        /*0078*/ 	.word	0x00000080


	//   ....[1]....
        /*007c*/ 	.word	0x00000130


	//   ....[2]....
        /*0080*/ 	.word	0x00000a50


	//----- nvinfo : EIATTR_CRS_STACK_SIZE
	.align		4
.L_3283:
        /*0084*/ 	.byte	0x04, 0x1e
        /*0086*/ 	.short	(.L_3285 - .L_3284)
.L_3284:
        /*0088*/ 	.word	0x00000000


	//----- nvinfo : EIATTR_CBANK_PARAM_SIZE
	.align		4
.L_3285:
        /*008c*/ 	.byte	0x03, 0x19
        /*008e*/ 	.short	0x0029


	//----- nvinfo : EIATTR_PARAM_CBANK
	.align		4
        /*0090*/ 	.byte	0x04, 0x0a
        /*0092*/ 	.short	(.L_3287 - .L_3286)
	.align		4
.L_3286:
        /*0094*/ 	.word	index@(.nv.constant0._ZN2at6native55_GLOBAL__N__0955718d_22_SparseCsrTensorMath_cu_868dd54534reduce_sparse_csr_dim1_cuda_kernelIflNS1_14ReductionAddOpIfEEfEEvPT2_PKT_PKT0_SC_lT1_)
        /*0098*/ 	.short	0x0210
        /*009a*/ 	.short	0x0029


	//----- nvinfo : EIATTR_SW_WAR
	.align		4
.L_3287:
        /*009c*/ 	.byte	0x04, 0x36
        /*009e*/ 	.short	(.L_3289 - .L_3288)
.L_3288:
        /*00a0*/ 	.word	0x00000008
.L_3289:


//--------------------- .nv.info._ZN2at6native55_GLOBAL__N__0955718d_22_SparseCsrTensorMath_cu_868dd54534reduce_sparse_csr_dim1_cuda_kernelIfiNS1_14ReductionAddOpIfEEfEEvPT2_PKT_PKT0_SC_lT1_ --------------------------
	.section	.nv.info._ZN2at6native55_GLOBAL__N__0955718d_22_SparseCsrTensorMath_cu_868dd54534reduce_sparse_csr_dim1_cuda_kernelIfiNS1_14ReductionAddOpIfEEfEEvPT2_PKT_PKT0_SC_lT1_,"",@"SHT_CUDA_INFO"
	.sectionflags	@""
	.align	4


	//----- nvinfo : EIATTR_CUDA_API_VERSION
	.align		4
        /*0000*/ 	.byte	0x04, 0x37
        /*0002*/ 	.short	(.L_3291 - .L_3290)
.L_3290:
        /*0004*/ 	.word	0x00000082


	//----- nvinfo : EIATTR_KPARAM_INFO
	.align		4
.L_3291:
        /*0008*/ 	.byte	0x04, 0x17
        /*000a*/ 	.short	(.L_3293 - .L_3292)
.L_3292:
        /*000c*/ 	.word	0x00000000
        /*0010*/ 	.short	0x0005
        /*0012*/ 	.short	0x0028
        /*0014*/ 	.byte	0x00, 0xf0, 0x05, 0x00


	//----- nvinfo : EIATTR_KPARAM_INFO
	.align		4
.L_3293:
        /*0018*/ 	.byte	0x04, 0x17
        /*001a*/ 	.short	(.L_3295 - .L_3294)
.L_3294:
        /*001c*/ 	.word	0x00000000
        /*0020*/ 	.short	0x0004
        /*0022*/ 	.short	0x0020
        /*0024*/ 	.byte	0x00, 0xf0, 0x21, 0x00


	//----- nvinfo : EIATTR_KPARAM_INFO
	.align		4
.L_3295:
        /*0028*/ 	.byte	0x04, 0x17
        /*002a*/ 	.short	(.L_3297 - .L_3296)
.L_3296:
        /*002c*/ 	.word	0x00000000
        /*0030*/ 	.short	0x0003
        /*0032*/ 	.short	0x0018
        /*0034*/ 	.byte	0x00, 0xf0, 0x21, 0x00


	//----- nvinfo : EIATTR_KPARAM_INFO
	.align		4
.L_3297:
        /*0038*/ 	.byte	0x04, 0x17
        /*003a*/ 	.short	(.L_3299 - .L_3298)
.L_3298:
        /*003c*/ 	.word	0x00000000
        /*0040*/ 	.short	0x0002
        /*0042*/ 	.short	0x0010
        /*0044*/ 	.byte	0x00, 0xf0, 0x21, 0x00


	//----- nvinfo : EIATTR_KPARAM_INFO
	.align		4
.L_3299:
        /*0048*/ 	.byte	0x04, 0x17
        /*004a*/ 	.short	(.L_3301 - .L_3300)
.L_3300:
        /*004c*/ 	.word	0x00000000
        /*0050*/ 	.short	0x0001
        /*0052*/ 	.short	0x0008
        /*0054*/ 	.byte	0x00, 0xf0, 0x21, 0x00


	//----- nvinfo : EIATTR_KPARAM_INFO
	.align		4
.L_3301:
        /*0058*/ 	.byte	0x04, 0x17
        /*005a*/ 	.short	(.L_3303 - .L_3302)
.L_3302:
        /*005c*/ 	.word	0x00000000
        /*0060*/ 	.short	0x0000
        /*0062*/ 	.short	0x0000
        /*0064*/ 	.byte	0x00, 0xf0, 0x21, 0x00


	//----- nvinfo : EIATTR_SPARSE_MMA_MASK
	.align		4
.L_3303:
        /*0068*/ 	.byte	0x03, 0x50
        /*006a*/ 	.short	0x0000


	//----- nvinfo : EIATTR_MAXREG_COUNT
	.align		4
        /*006c*/ 	.byte	0x03, 0x1b
        /*006e*/ 	.short	0x00ff


	//----- nvinfo : EIATTR_MERCURY_ISA_VERSION
	.align		4
        /*0070*/ 	.byte	0x03, 0x5f
        /*0072*/ 	.short	0x0101


	//----- nvinfo : EIATTR_EXIT_INSTR_OFFSETS
	.align		4
        /*0074*/ 	.byte	0x04, 0x1c
        /*0076*/ 	.short	(.L_3305 - .L_3304)


	//   ....[0]....
.L_3304:
        /*0078*/ 	.word	0x00000080


	//   ....[1]....
        /*007c*/ 	.word	0x00000120


	//   ....[2]....
        /*0080*/ 	.word	0x000008c0


	//----- nvinfo : EIATTR_CRS_STACK_SIZE
	.align		4
.L_3305:
        /*0084*/ 	.byte	0x04, 0x1e
        /*0086*/ 	.short	(.L_3307 - .L_3306)
.L_3306:
        /*0088*/ 	.word	0x00000000


	//----- nvinfo : EIATTR_CBANK_PARAM_SIZE
	.align		4
.L_3307:
        /*008c*/ 	.byte	0x03, 0x19
        /*008e*/ 	.short	0x0029


	//----- nvinfo : EIATTR_PARAM_CBANK
	.align		4
        /*0090*/ 	.byte	0x04, 0x0a
        /*0092*/ 	.short	(.L_3309 - .L_3308)
	.align		4
.L_3308:
        /*0094*/ 	.word	index@(.nv.constant0._ZN2at6native55_GLOBAL__N__0955718d_22_SparseCsrTensorMath_cu_868dd54534reduce_sparse_csr_dim1_cuda_kernelIfiNS1_14ReductionAddOpIfEEfEEvPT2_PKT_PKT0_SC_lT1_)
        /*0098*/ 	.short	0x0210
        /*009a*/ 	.short	0x0029


	//----- nvinfo : EIATTR_SW_WAR
	.align		4
.L_3309:
        /*009c*/ 	.byte	0x04, 0x36
        /*009e*/ 	.short	(.L_3311 - .L_3310)
.L_3310:
        /*00a0*/ 	.word	0x00000008
.L_3311:


//--------------------- .nv.info._ZN2at6native55_GLOBAL__N__0955718d_22_SparseCsrTensorMath_cu_868dd54534reduce_sparse_csr_dim0_cuda_kernelIflNS1_14ReductionAddOpIfEEfEEvPT2_PKT0_lPKT_S9_lT1_ --------------------------
	.section	.nv.info._ZN2at6native55_GLOBAL__N__0955718d_22_SparseCsrTensorMath_cu_868dd54534reduce_sparse_csr_dim0_cuda_kernelIflNS1_14ReductionAddOpIfEEfEEvPT2_PKT0_lPKT_S9_lT1_,"",@"SHT_CUDA_INFO"
	.sectionflags	@""
	.align	4


	//----- nvinfo : EIATTR_CUDA_API_VERSION
	.align		4
        /*0000*/ 	.byte	0x04, 0x37
        /*0002*/ 	.short	(.L_3313 - .L_3312)
.L_3312:
        /*0004*/ 	.word	0x00000082


	//----- nvinfo : EIATTR_KPARAM_INFO
	.align		4
.L_3313:
        /*0008*/ 	.byte	0x04, 0x17
        /*000a*/ 	.short	(.L_3315 - .L_3314)
.L_3314:
        /*000c*/ 	.word	0x00000000
        /*0010*/ 	.short	0x0006
        /*0012*/ 	.short	0x0030
        /*0014*/ 	.byte	0x00, 0xf0, 0x05, 0x00


	//----- nvinfo : EIATTR_KPARAM_INFO
	.align		4
.L_3315:
        /*0018*/ 	.byte	0x04, 0x17
        /*001a*/ 	.short	(.L_3317 - .L_3316)
.L_3316:
        /*001c*/ 	.word	0x00000000
        /*0020*/ 	.short	0x0005
        /*0022*/ 	.short	0x0028
        /*0024*/ 	.byte	0x00, 0xf0, 0x21, 0x00


	//----- nvinfo : EIATTR_KPARAM_INFO
	.align		4
.L_3317:
        /*0028*/ 	.byte	0x04, 0x17
        /*002a*/ 	.short	(.L_3319 - .L_3318)
.L_3318:
        /*002c*/ 	.word	0x00000000
        /*0030*/ 	.short	0x0004
        /*0032*/ 	.short	0x0020
        /*0034*/ 	.byte	0x00, 0xf0, 0x21, 0x00


	//----- nvinfo : EIATTR_KPARAM_INFO
	.align		4
.L_3319:
        /*0038*/ 	.byte	0x04, 0x17
        /*003a*/ 	.short	(.L_3321 - .L_3320)
.L_3320:
        /*003c*/ 	.word	0x00000000
        /*0040*/ 	.short	0x0003
        /*0042*/ 	.short	0x0018
        /*0044*/ 	.byte	0x00, 0xf0, 0x21, 0x00


	//----- nvinfo : EIATTR_KPARAM_INFO
	.align		4
.L_3321:
        /*0048*/ 	.byte	0x04, 0x17
        /*004a*/ 	.short	(.L_3323 - .L_3322)
.L_3322:
        /*004c*/ 	.word	0x00000000
        /*0050*/ 	.short	0x0002
        /*0052*/ 	.short	0x0010
        /*0054*/ 	.byte	0x00, 0xf0, 0x21, 0x00


	//----- nvinfo : EIATTR_KPARAM_INFO
	.align		4
.L_3323:
        /*0058*/ 	.byte	0x04, 0x17
        /*005a*/ 	.short	(.L_3325 - .L_3324)
.L_3324:
        /*005c*/ 	.word	0x00000000
        /*0060*/ 	.short	0x0001
        /*0062*/ 	.short	0x0008
        /*0064*/ 	.byte	0x00, 0xf0, 0x21, 0x00


	//----- nvinfo : EIATTR_KPARAM_INFO
	.align		4
.L_3325:
        /*0068*/ 	.byte	0x04, 0x17
        /*006a*/ 	.short	(.L_3327 - .L_3326)
.L_3326:
        /*006c*/ 	.word	0x00000000
        /*0070*/ 	.short	0x0000
        /*0072*/ 	.short	0x0000
        /*0074*/ 	.byte	0x00, 0xf0, 0x21, 0x00


	//----- nvinfo : EIATTR_SPARSE_MMA_MASK
	.align		4
.L_3327:
        /*0078*/ 	.byte	0x03, 0x50
        /*007a*/ 	.short	0x0000


	//----- nvinfo : EIATTR_MAXREG_COUNT
	.align		4
        /*007c*/ 	.byte	0x03, 0x1b
        /*007e*/ 	.short	0x00ff


	//----- nvinfo : EIATTR_MERCURY_ISA_VERSION
	.align		4
        /*0080*/ 	.byte	0x03, 0x5f
        /*0082*/ 	.short	0x0101


	//----- nvinfo : EIATTR_EXIT_INSTR_OFFSETS
	.align		4
        /*0084*/ 	.byte	0x04, 0x1c
        /*0086*/ 	.short	(.L_3329 - .L_3328)


	//   ....[0]....
.L_3328:
        /*0088*/ 	.word	0x00000080


	//   ....[1]....
        /*008c*/ 	.word	0x00000690


	//----- nvinfo : EIATTR_CBANK_PARAM_SIZE
	.align		4
.L_3329:
        /*0090*/ 	.byte	0x03, 0x19
        /*0092*/ 	.short	0x0031


	//----- nvinfo : EIATTR_PARAM_CBANK
	.align		4
        /*0094*/ 	.byte	0x04, 0x0a
        /*0096*/ 	.short	(.L_3331 - .L_3330)
	.align		4
.L_3330:
        /*0098*/ 	.word	index@(.nv.constant0._ZN2at6native55_GLOBAL__N__0955718d_22_SparseCsrTensorMath_cu_868dd54534reduce_sparse_csr_dim0_cuda_kernelIflNS1_14ReductionAddOpIfEEfEEvPT2_PKT0_lPKT_S9_lT1_)
        /*009c*/ 	.short	0x0210
        /*009e*/ 	.short	0x0031


	//----- nvinfo : EIATTR_SW_WAR
	.align		4
.L_3331:
        /*00a0*/ 	.byte	0x04, 0x36
        /*00a2*/ 	.short	(.L_3333 - .L_3332)
.L_3332:
        /*00a4*/ 	.word	0x00000008
.L_3333:


//--------------------- .nv.info._ZN2at6native55_GLOBAL__N__0955718d_22_SparseCsrTensorMath_cu_868dd54534reduce_sparse_csr_dim0_cuda_kernelIfiNS1_14ReductionAddOpIfEEfEEvPT2_PKT0_lPKT_S9_lT1_ --------------------------
	.section	.nv.info._ZN2at6native55_GLOBAL__N__0955718d_22_SparseCsrTensorMath_cu_868dd54534reduce_sparse_csr_dim0_cuda_kernelIfiNS1_14ReductionAddOpIfEEfEEvPT2_PKT0_lPKT_S9_lT1_,"",@"SHT_CUDA_INFO"
	.sectionflags	@""
	.align	4


	//----- nvinfo : EIATTR_CUDA_API_VERSION
	.align		4
        /*0000*/ 	.byte	0x04, 0x37
        /*0002*/ 	.short	(.L_3335 - .L_3334)
.L_3334:
        /*0004*/ 	.word	0x00000082


	//----- nvinfo : EIATTR_KPARAM_INFO
	.align		4
.L_3335:
        /*0008*/ 	.byte	0x04, 0x17
        /*000a*/ 	.short	(.L_3337 - .L_3336)
.L_3336:
        /*000c*/ 	.word	0x00000000
        /*0010*/ 	.short	0x0006
        /*0012*/ 	.short	0x0030
        /*0014*/ 	.byte	0x00, 0xf0, 0x05, 0x00


	//----- nvinfo : EIATTR_KPARAM_INFO
	.align		4
.L_3337:
        /*0018*/ 	.byte	0x04, 0x17
        /*001a*/ 	.short	(.L_3339 - .L_3338)
.L_3338:
        /*001c*/ 	.word	0x00000000
        /*0020*/ 	.short	0x0005
        /*0022*/ 	.short	0x0028
        /*0024*/ 	.byte	0x00, 0xf0, 0x21, 0x00


	//----- nvinfo : EIATTR_KPARAM_INFO
	.align		4
.L_3339:
        /*0028*/ 	.byte	0x04, 0x17
        /*002a*/ 	.short	(.L_3341 - .L_3340)
.L_3340:
        /*002c*/ 	.word	0x00000000
        /*0030*/ 	.short	0x0004
        /*0032*/ 	.short	0x0020
        /*0034*/ 	.byte	0x00, 0xf0, 0x21, 0x00


	//----- nvinfo : EIATTR_KPARAM_INFO
	.align		4
.L_3341:
        /*0038*/ 	.byte	0x04, 0x17
        /*003a*/ 	.short	(.L_3343 - .L_3342)
.L_3342:
        /*003c*/ 	.word	0x00000000
        /*0040*/ 	.short	0x0003
        /*0042*/ 	.short	0x0018
        /*0044*/ 	.byte	0x00, 0xf0, 0x21, 0x00


	//----- nvinfo : EIATTR_KPARAM_INFO
	.align		4
.L_3343:
        /*0048*/ 	.byte	0x04, 0x17
        /*004a*/ 	.short	(.L_3345 - .L_3344)
.L_3344:
        /*004c*/ 	.word	0x00000000
        /*0050*/ 	.short	0x0002
        /*0052*/ 	.short	0x0010
        /*0054*/ 	.byte	0x00, 0xf0, 0x21, 0x00


	//----- nvinfo : EIATTR_KPARAM_INFO
	.align		4
.L_3345:
        /*0058*/ 	.byte	0x04, 0x17
        /*005a*/ 	.short	(.L_3347 - .L_3346)
.L_3346:
        /*005c*/ 	.word	0x00000000
        /*0060*/ 	.short	0x0001
        /*0062*/ 	.short	0x0008
        /*0064*/ 	.byte	0x00, 0xf0, 0x21, 0x00


	//----- nvinfo : EIATTR_KPARAM_INFO
	.align		4
.L_3347:
        /*0068*/ 	.byte	0x04, 0x17
        /*006a*/ 	.short	(.L_3349 - .L_3348)
.L_3348:
        /*006c*/ 	.word	0x00000000
        /*0070*/ 	.short	0x0000
        /*0072*/ 	.short	0x0000
        /*0074*/ 	.byte	0x00, 0xf0, 0x21, 0x00


	//----- nvinfo : EIATTR_SPARSE_MMA_MASK
	.align		4
.L_3349:
        /*0078*/ 	.byte	0x03, 0x50
        /*007a*/ 	.short	0x0000


	//----- nvinfo : EIATTR_MAXREG_COUNT
	.align		4
        /*007c*/ 	.byte	0x03, 0x1b
        /*007e*/ 	.short	0x00ff


	//----- nvinfo : EIATTR_MERCURY_ISA_VERSION
	.align		4
        /*0080*/ 	.byte	0x03, 0x5f
        /*0082*/ 	.short	0x0101


	//----- nvinfo : EIATTR_EXIT_INSTR_OFFSETS
	.align		4
        /*0084*/ 	.byte	0x04, 0x1c
        /*0086*/ 	.short	(.L_3351 - .L_3350)


	//   ....[0]....
.L_3350:
        /*0088*/ 	.word	0x00000080


	//   ....[1]....
        /*008c*/ 	.word	0x00000680


	//----- nvinfo : EIATTR_CBANK_PARAM_SIZE
	.align		4
.L_3351:
        /*0090*/ 	.byte	0x03, 0x19
        /*0092*/ 	.short	0x0031


	//----- nvinfo : EIATTR_PARAM_CBANK
	.align		4
        /*0094*/ 	.byte	0x04, 0x0a
        /*0096*/ 	.short	(.L_3353 - .L_3352)
	.align		4
.L_3352:
        /*0098*/ 	.word	index@(.nv.constant0._ZN2at6native55_GLOBAL__N__0955718d_22_SparseCsrTensorMath_cu_868dd54534reduce_sparse_csr_dim0_cuda_kernelIfiNS1_14ReductionAddOpIfEEfEEvPT2_PKT0_lPKT_S9_lT1_)
        /*009c*/ 	.short	0x0210
        /*009e*/ 	.short	0x0031


	//----- nvinfo : EIATTR_SW_WAR
	.align		4
.L_3353:
        /*00a0*/ 	.byte	0x04, 0x36
        /*00a2*/ 	.short	(.L_3355 - .L_3354)
.L_3354:
        /*00a4*/ 	.word	0x00000008
.L_3355:


//--------------------- .nv.info._ZN2at6native55_GLOBAL__N__0955718d_22_SparseCsrTensorMath_cu_868dd54534reduce_sparse_csr_dim1_cuda_kernelIdlNS1_14ReductionAddOpIdEEdEEvPT2_PKT_PKT0_SC_lT1_ --------------------------
	.section	.nv.info._ZN2at6native55_GLOBAL__N__0955718d_22_SparseCsrTensorMath_cu_868dd54534reduce_sparse_csr_dim1_cuda_kernelIdlNS1_14ReductionAddOpIdEEdEEvPT2_PKT_PKT0_SC_lT1_,"",@"SHT_CUDA_INFO"
	.sectionflags	@""
	.align	4


	//----- nvinfo : EIATTR_CUDA_API_VERSION
	.align		4
        /*0000*/ 	.byte	0x04, 0x37
        /*0002*/ 	.short	(.L_3357 - .L_3356)
.L_3356:
        /*0004*/ 	.word	0x00000082


	//----- nvinfo : EIATTR_KPARAM_INFO
	.align		4
.L_3357:
        /*0008*/ 	.byte	0x04, 0x17
        /*000a*/ 	.short	(.L_3359 - .L_3358)
.L_3358:
        /*000c*/ 	.word	0x00000000
        /*0010*/ 	.short	0x0005
        /*0012*/ 	.short	0x0028
        /*0014*/ 	.byte	0x00, 0xf0, 0x05, 0x00


	//----- nvinfo : EIATTR_KPARAM_INFO
	.align		4
.L_3359:
        /*0018*/ 	.byte	0x04, 0x17
        /*001a*/ 	.short	(.L_3361 - .L_3360)
.L_3360:
        /*001c*/ 	.word	0x00000000
        /*0020*/ 	.short	0x0004
        /*0022*/ 	.short	0x0020
        /*0024*/ 	.byte	0x00, 0xf0, 0x21, 0x00


	//----- nvinfo : EIATTR_KPARAM_INFO
	.align		4
.L_3361:
        /*0028*/ 	.byte	0x04, 0x17
        /*002a*/ 	.short	(.L_3363 - .L_3362)
.L_3362:
        /*002c*/ 	.word	0x00000000
        /*0030*/ 	.short	0x0003
        /*0032*/ 	.short	0x0018
        /*0034*/ 	.byte	0x00, 0xf0, 0x21, 0x00


	//----- nvinfo : EIATTR_KPARAM_INFO
	.align		4
.L_3363:
        /*0038*/ 	.byte	0x04, 0x17
        /*003a*/ 	.short	(.L_3365 - .L_3364)
.L_3364:
        /*003c*/ 	.word	0x00000000
        /*0040*/ 	.short	0x0002
        /*0042*/ 	.short	0x0010
        /*0044*/ 	.byte	0x00, 0xf0, 0x21, 0x00


	//----- nvinfo : EIATTR_KPARAM_INFO
	.align		4
.L_3365:
        /*0048*/ 	.byte	0x04, 0x17
        /*004a*/ 	.short	(.L_3367 - .L_3366)
.L_3366:
        /*004c*/ 	.word	0x00000000
        /*0050*/ 	.short	0x0001
        /*0052*/ 	.short	0x0008
        /*0054*/ 	.byte	0x00, 0xf0, 0x21, 0x00


	//----- nvinfo : EIATTR_KPARAM_INFO
	.align		4
.L_3367:
        /*0058*/ 	.byte	0x04, 0x17
        /*005a*/ 	.short	(.L_3369 - .L_3368)
.L_3368:
        /*005c*/ 	.word	0x00000000
        /*0060*/ 	.short	0x0000
        /*0062*/ 	.short	0x0000
        /*0064*/ 	.byte	0x00, 0xf0, 0x21, 0x00


	//----- nvinfo : EIATTR_SPARSE_MMA_MASK
	.align		4
.L_3369:
        /*0068*/ 	.byte	0x03, 0x50
        /*006a*/ 	.short	0x0000


	//----- nvinfo : EIATTR_MAXREG_COUNT
	.align		4
        /*006c*/ 	.byte	0x03, 0x1b
        /*006e*/ 	.short	0x00ff


	//----- nvinfo : EIATTR_MERCURY_ISA_VERSION
	.align		4
        /*0070*/ 	.byte	0x03, 0x5f
        /*0072*/ 	.short	0x0101


	//----- nvinfo : EIATTR_EXIT_INSTR_OFFSETS
	.align		4
        /*0074*/ 	.byte	0x04, 0x1c
        /*0076*/ 	.short	(.L_3371 - .L_3370)


	//   ....[0]....
.L_3370:
        /*0078*/ 	.word	0x00000080


	//   ....[1]....
        /*007c*/ 	.word	0x00000130


	//   ....[2]....
        /*0080*/ 	.word	0x00000a60


	//----- nvinfo : EIATTR_CRS_STACK_SIZE
	.align		4
.L_3371:
        /*0084*/ 	.byte	0x04, 0x1e
        /*0086*/ 	.short	(.L_3373 - .L_3372)
.L_3372:
        /*0088*/ 	.word	0x00000000


	//----- nvinfo : EIATTR_CBANK_PARAM_SIZE
	.align		4
.L_3373:
        /*008c*/ 	.byte	0x03, 0x19
        /*008e*/ 	.short	0x0029


	//----- nvinfo : EIATTR_PARAM_CBANK
	.align		4
        /*0090*/ 	.byte	0x04, 0x0a
        /*0092*/ 	.short	(.L_3375 - .L_3374)
	.align		4
.L_3374:
        /*0094*/ 	.word	index@(.nv.constant0._ZN2at6native55_GLOBAL__N__0955718d_22_SparseCsrTensorMath_cu_868dd54534reduce_sparse_csr_dim1_cuda_kernelIdlNS1_14ReductionAddOpIdEEdEEvPT2_PKT_PKT0_SC_lT1_)
        /*0098*/ 	.short	0x0210
        /*009a*/ 	.short	0x0029


	//----- nvinfo : EIATTR_SW_WAR
	.align		4
.L_3375:
        /*009c*/ 	.byte	0x04, 0x36
        /*009e*/ 	.short	(.L_3377 - .L_3376)
.L_3376:
        /*00a0*/ 	.word	0x00000008
.L_3377:


//--------------------- .nv.info._ZN2at6native55_GLOBAL__N__0955718d_22_SparseCsrTensorMath_cu_868dd54534reduce_sparse_csr_dim1_cuda_kernelIdiNS1_14ReductionAddOpIdEEdEEvPT2_PKT_PKT0_SC_lT1_ --------------------------
	.section	.nv.info._ZN2at6native55_GLOBAL__N__0955718d_22_SparseCsrTensorMath_cu_868dd54534reduce_sparse_csr_dim1_cuda_kernelIdiNS1_14ReductionAddOpIdEEdEEvPT2_PKT_PKT0_SC_lT1_,"",@"SHT_CUDA_INFO"
	.sectionflags	@""
	.align	4


	//----- nvinfo : EIATTR_CUDA_API_VERSION
	.align		4
        /*0000*/ 	.byte	0x04, 0x37
        /*0002*/ 	.short	(.L_3379 - .L_3378)
.L_3378:
        /*0004*/ 	.word	0x00000082


	//----- nvinfo : EIATTR_KPARAM_INFO
	.align		4
.L_3379:
        /*0008*/ 	.byte	0x04, 0x17
        /*000a*/ 	.short	(.L_3381 - .L_3380)
.L_3380:
        /*000c*/ 	.word	0x00000000
        /*0010*/ 	.short	0x0005
        /*0012*/ 	.short	0x0028
        /*0014*/ 	.byte	0x00, 0xf0, 0x05, 0x00


	//----- nvinfo : EIATTR_KPARAM_INFO
	.align		4
.L_3381:
        /*0018*/ 	.byte	0x04, 0x17
        /*001a*/ 	.short	(.L_3383 - .L_3382)
.L_3382:
        /*001c*/ 	.word	0x00000000
        /*0020*/ 	.short	0x0004
        /*0022*/ 	.short	0x0020
        /*0024*/ 	.byte	0x00, 0xf0, 0x21, 0x00


	//----- nvinfo : EIATTR_KPARAM_INFO
	.align		4
.L_3383:
        /*0028*/ 	.byte	0x04, 0x17
        /*002a*/ 	.short	(.L_3385 - .L_3384)
.L_3384:
        /*002c*/ 	.word	0x00000000
        /*0030*/ 	.short	0x0003
        /*0032*/ 	.short	0x0018
        /*0034*/ 	.byte	0x00, 0xf0, 0x21, 0x00


	//----- nvinfo : EIATTR_KPARAM_INFO
	.align		4
.L_3385:
        /*0038*/ 	.byte	0x04, 0x17
        /*003a*/ 	.short	(.L_3387 - .L_3386)
.L_3386:
        /*003c*/ 	.word	0x00000000
        /*0040*/ 	.short	0x0002
        /*0042*/ 	.short	0x0010
        /*0044*/ 	.byte	0x00, 0xf0, 0x21, 0x00


	//----- nvinfo : EIATTR_KPARAM_INFO
	.align		4
.L_3387:
        /*0048*/ 	.byte	0x04, 0x17
        /*004a*/ 	.short	(.L_3389 - .L_3388)
.L_3388:
        /*004c*/ 	.word	0x00000000
        /*0050*/ 	.short	0x0001
        /*0052*/ 	.short	0x0008
        /*0054*/ 	.byte	0x00, 0xf0, 0x21, 0x00


	//----- nvinfo : EIATTR_KPARAM_INFO
	.align		4
.L_3389:
        /*0058*/ 	.byte	0x04, 0x17
        /*005a*/ 	.short	(.L_3391 - .L_3390)
.L_3390:
        /*005c*/ 	.word	0x00000000
        /*0060*/ 	.short	0x0000
        /*0062*/ 	.short	0x0000
        /*0064*/ 	.byte	0x00, 0xf0, 0x21, 0x00


	//----- nvinfo : EIATTR_SPARSE_MMA_MASK
	.align		4
.L_3391:
        /*0068*/ 	.byte	0x03, 0x50
        /*006a*/ 	.short	0x0000


	//----- nvinfo : EIATTR_MAXREG_COUNT
	.align		4
        /*006c*/ 	.byte	0x03, 0x1b
        /*006e*/ 	.short	0x00ff


	//----- nvinfo : EIATTR_MERCURY_ISA_VERSION
	.align		4
        /*0070*/ 	.byte	0x03, 0x5f
        /*0072*/ 	.short	0x0101


	//----- nvinfo : EIATTR_EXIT_INSTR_OFFSETS
	.align		4
        /*0074*/ 	.byte	0x04, 0x1c
        /*0076*/ 	.short	(.L_3393 - .L_3392)


	//   ....[0]....
.L_3392:
        /*0078*/ 	.word	0x00000080


	//   ....[1]....
        /*007c*/ 	.word	0x00000120


	//   ....[2]....
        /*0080*/ 	.word	0x000008f0


	//----- nvinfo : EIATTR_CRS_STACK_SIZE
	.align		4
.L_3393:
        /*0084*/ 	.byte	0x04, 0x1e
        /*0086*/ 	.short	(.L_3395 - .L_3394)
.L_3394:
        /*0088*/ 	.word	0x00000000


	//----- nvinfo : EIATTR_CBANK_PARAM_SIZE
	.align		4
.L_3395:
        /*008c*/ 	.byte	0x03, 0x19
        /*008e*/ 	.short	0x0029


	//----- nvinfo : EIATTR_PARAM_CBANK
	.align		4
        /*0090*/ 	.byte	0x04, 0x0a
        /*0092*/ 	.short	(.L_3397 - .L_3396)
	.align		4
.L_3396:
        /*0094*/ 	.word	index@(.nv.constant0._ZN2at6native55_GLOBAL__N__0955718d_22_SparseCsrTensorMath_cu_868dd54534reduce_sparse_csr_dim1_cuda_kernelIdiNS1_14ReductionAddOpIdEEdEEvPT2_PKT_PKT0_SC_lT1_)
        /*0098*/ 	.short	0x0210
        /*009a*/ 	.short	0x0029


	//----- nvinfo : EIATTR_SW_WAR
	.align		4
.L_3397:
        /*009c*/ 	.byte	0x04, 0x36
        /*009e*/ 	.short	(.L_3399 - .L_3398)
.L_3398:
        /*00a0*/ 	.word	0x00000008
.L_3399:


//--------------------- .nv.info._ZN2at6native55_GLOBAL__N__0955718d_22_SparseCsrTensorMath_cu_868dd54534reduce_sparse_csr_dim0_cuda_kernelIdlNS1_14ReductionAddOpIdEEdEEvPT2_PKT0_lPKT_S9_lT1_ --------------------------
	.section	.nv.info._ZN2at6native55_GLOBAL__N__0955718d_22_SparseCsrTensorMath_cu_868dd54534reduce_sparse_csr_dim0_cuda_kernelIdlNS1_14ReductionAddOpIdEEdEEvPT2_PKT0_lPKT_S9_lT1_,"",@"SHT_CUDA_INFO"
	.sectionflags	@""
	.align	4


	//----- nvinfo : EIATTR_CUDA_API_VERSION
	.align		4
        /*0000*/ 	.byte	0x04, 0x37
        /*0002*/ 	.short	(.L_3401 - .L_3400)
.L_3400:
        /*0004*/ 	.word	0x00000082


	//----- nvinfo : EIATTR_KPARAM_INFO
	.align		4
.L_3401:
        /*0008*/ 	.byte	0x04, 0x17
        /*000a*/ 	.short	(.L_3403 - .L_3402)
.L_3402:
        /*000c*/ 	.word	0x00000000
        /*0010*/ 	.short	0x0006
        /*0012*/ 	.short	0x0030
        /*0014*/ 	.byte	0x00, 0xf0, 0x05, 0x00


	//----- nvinfo : EIATTR_KPARAM_INFO
	.align		4
.L_3403:
        /*0018*/ 	.byte	0x04, 0x17
        /*001a*/ 	.short	(.L_3405 - .L_3404)
.L_3404:
        /*001c*/ 	.word	0x00000000
        /*0020*/ 	.short	0x0005
        /*0022*/ 	.short	0x0028
        /*0024*/ 	.byte	0x00, 0xf0, 0x21, 0x00


	//----- nvinfo : EIATTR_KPARAM_INFO
	.align		4
.L_3405:
        /*0028*/ 	.byte	0x04, 0x17
        /*002a*/ 	.short	(.L_3407 - .L_3406)
.L_3406:
        /*002c*/ 	.word	0x00000000
        /*0030*/ 	.short	0x0004
        /*0032*/ 	.short	0x0020
        /*0034*/ 	.byte	0x00, 0xf0, 0x21, 0x00


	//----- nvinfo : EIATTR_KPARAM_INFO
	.align		4
.L_3407:
        /*0038*/ 	.byte	0x04, 0x17
        /*003a*/ 	.short	(.L_3409 - .L_3408)
.L_3408:
        /*003c*/ 	.word	0x00000000
        /*0040*/ 	.short	0x0003
        /*0042*/ 	.short	0x0018
        /*0044*/ 	.byte	0x00, 0xf0, 0x21, 0x00


	//----- nvinfo : EIATTR_KPARAM_INFO
	.align		4
.L_3409:
        /*0048*/ 	.byte	0x04, 0x17
        /*004a*/ 	.short	(.L_3411 - .L_3410)
.L_3410:
        /*004c*/ 	.word	0x00000000
        /*0050*/ 	.short	0x0002
        /*0052*/ 	.short	0x0010
        /*0054*/ 	.byte	0x00, 0xf0, 0x21, 0x00


	//----- nvinfo : EIATTR_KPARAM_INFO
	.align		4
.L_3411:
        /*0058*/ 	.byte	0x04, 0x17
        /*005a*/ 	.short	(.L_3413 - .L_3412)
.L_3412:
        /*005c*/ 	.word	0x00000000
        /*0060*/ 	.short	0x0001
        /*0062*/ 	.short	0x0008
        /*0064*/ 	.byte	0x00, 0xf0, 0x21, 0x00


	//----- nvinfo : EIATTR_KPARAM_INFO
	.align		4
.L_3413:
        /*0068*/ 	.byte	0x04, 0x17
        /*006a*/ 	.short	(.L_3415 - .L_3414)
.L_3414:
        /*006c*/ 	.word	0x00000000
        /*0070*/ 	.short	0x0000
        /*0072*/ 	.short	0x0000
        /*0074*/ 	.byte	0x00, 0xf0, 0x21, 0x00


	//----- nvinfo : EIATTR_SPARSE_MMA_MASK
	.align		4
.L_3415:
        /*0078*/ 	.byte	0x03, 0x50
        /*007a*/ 	.short	0x0000


	//----- nvinfo : EIATTR_MAXREG_COUNT
	.align		4
        /*007c*/ 	.byte	0x03, 0x1b
        /*007e*/ 	.short	0x00ff


	//----- nvinfo : EIATTR_MERCURY_ISA_VERSION
	.align		4
        /*0080*/ 	.byte	0x03, 0x5f
        /*0082*/ 	.short	0x0101


	//----- nvinfo : EIATTR_EXIT_INSTR_OFFSETS
	.align		4
        /*0084*/ 	.byte	0x04, 0x1c
        /*0086*/ 	.short	(.L_3417 - .L_3416)


	//   ....[0]....
.L_3416:
        /*0088*/ 	.word	0x00000080


	//   ....[1]....
        /*008c*/ 	.word	0x000006d0


	//----- nvinfo : EIATTR_CBANK_PARAM_SIZE
	.align		4
.L_3417:
        /*0090*/ 	.byte	0x03, 0x19
        /*0092*/ 	.short	0x0031


	//----- nvinfo : EIATTR_PARAM_CBANK
	.align		4
        /*0094*/ 	.byte	0x04, 0x0a
        /*0096*/ 	.short	(.L_3419 - .L_3418)
	.align		4
.L_3418:
        /*0098*/ 	.word	index@(.nv.constant0._ZN2at6native55_GLOBAL__N__0955718d_22_SparseCsrTensorMath_cu_868dd54534reduce_sparse_csr_dim0_cuda_kernelIdlNS1_14ReductionAddOpIdEEdEEvPT2_PKT0_lPKT_S9_lT1_)
        /*009c*/ 	.short	0x0210
        /*009e*/ 	.short	0x0031


	//----- nvinfo : EIATTR_SW_WAR
	.align		4
.L_3419:
        /*00a0*/ 	.byte	0x04, 0x36
        /*00a2*/ 	.short	(.L_3421 - .L_3420)
.L_3420:
        /*00a4*/ 	.word	0x00000008
.L_3421:


//--------------------- .nv.info._ZN2at6native55_GLOBAL__N__0955718d_22_SparseCsrTensorMath_cu_868dd54534reduce_sparse_csr_dim0_cuda_kernelIdiNS1_14ReductionAddOpIdEEdEEvPT2_PKT0_lPKT_S9_lT1_ --------------------------
	.section	.nv.info._ZN2at6native55_GLOBAL__N__0955718d_22_SparseCsrTensorMath_cu_868dd54534reduce_sparse_csr_dim0_cuda_kernelIdiNS1_14ReductionAddOpIdEEdEEvPT2_PKT0_lPKT_S9_lT1_,"",@"SHT_CUDA_INFO"
	.sectionflags	@""
	.align	4


	//----- nvinfo : EIATTR_CUDA_API_VERSION
	.align		4
        /*0000*/ 	.byte	0x04, 0x37
        /*0002*/ 	.short	(.L_3423 - .L_3422)
.L_3422:
        /*0004*/ 	.word	0x00000082


	//----- nvinfo : EIATTR_KPARAM_INFO
	.align		4
.L_3423:
        /*0008*/ 	.byte	0x04, 0x17
        /*000a*/ 	.short	(.L_3425 - .L_3424)
.L_3424:
        /*000c*/ 	.word	0x00000000
        /*0010*/ 	.short	0x0006
        /*0012*/ 	.short	0x0030
        /*0014*/ 	.byte	0x00, 0xf0, 0x05, 0x00


	//----- nvinfo : EIATTR_KPARAM_INFO
	.align		4
.L_3425:
        /*0018*/ 	.byte	0x04, 0x17
        /*001a*/ 	.short	(.L_3427 - .L_3426)
.L_3426:
        /*001c*/ 	.word	0x00000000
        /*0020*/ 	.short	0x0005
        /*0022*/ 	.short	0x0028
        /*0024*/ 	.byte	0x00, 0xf0, 0x21, 0x00


	//----- nvinfo : EIATTR_KPARAM_INFO
	.align		4
.L_3427:
        /*0028*/ 	.byte	0x04, 0x17
        /*002a*/ 	.short	(.L_3429 - .L_3428)
.L_3428:
        /*002c*/ 	.word	0x00000000
        /*0030*/ 	.short	0x0004
        /*0032*/ 	.short	0x0020
        /*0034*/ 	.byte	0x00, 0xf0, 0x21, 0x00


	//----- nvinfo : EIATTR_KPARAM_INFO
	.align		4
.L_3429:
        /*0038*/ 	.byte	0x04, 0x17
        /*003a*/ 	.short	(.L_3431 - .L_3430)
.L_3430:
        /*003c*/ 	.word	0x00000000
        /*0040*/ 	.short	0x0003
        /*0042*/ 	.short	0x0018
        /*0044*/ 	.byte	0x00, 0xf0, 0x21, 0x00


	//----- nvinfo : EIATTR_KPARAM_INFO
	.align		4
.L_3431:
        /*0048*/ 	.byte	0x04, 0x17
        /*004a*/ 	.short	(.L_3433 - .L_3432)
.L_3432:
        /*004c*/ 	.word	0x00000000
        /*0050*/ 	.short	0x0002
        /*0052*/ 	.short	0x0010
        /*0054*/ 	.byte	0x00, 0xf0, 0x21, 0x00


	//----- nvinfo : EIATTR_KPARAM_INFO
	.align		4
.L_3433:
        /*0058*/ 	.byte	0x04, 0x17
        /*005a*/ 	.short	(.L_3435 - .L_3434)
.L_3434:
        /*005c*/ 	.word	0x00000000
        /*0060*/ 	.short	0x0001
        /*0062*/ 	.short	0x0008
        /*0064*/ 	.byte	0x00, 0xf0, 0x21, 0x00


	//----- nvinfo : EIATTR_KPARAM_INFO
	.align		4
.L_3435:
        /*0068*/ 	.byte	0x04, 0x17
        /*006a*/ 	.short	(.L_3437 - .L_3436)
.L_3436:
        /*006c*/ 	.word	0x00000000
        /*0070*/ 	.short	0x0000
        /*0072*/ 	.short	0x0000
        /*0074*/ 	.byte	0x00, 0xf0, 0x21, 0x00


	//----- nvinfo : EIATTR_SPARSE_MMA_MASK
	.align		4
.L_3437:
        /*0078*/ 	.byte	0x03, 0x50
        /*007a*/ 	.short	0x0000


	//----- nvinfo : EIATTR_MAXREG_COUNT
	.align		4
        /*007c*/ 	.byte	0x03, 0x1b
        /*007e*/ 	.short	0x00ff


	//----- nvinfo : EIATTR_MERCURY_ISA_VERSION
	.align		4
        /*0080*/ 	.byte	0x03, 0x5f
        /*0082*/ 	.short	0x0101


	//----- nvinfo : EIATTR_EXIT_INSTR_OFFSETS
	.align		4
        /*0084*/ 	.byte	0x04, 0x1c
        /*0086*/ 	.short	(.L_3439 - .L_3438)


	//   ....[0]....
.L_3438:
        /*0088*/ 	.word	0x00000080


	//   ....[1]....
        /*008c*/ 	.word	0x00000630


	//----- nvinfo : EIATTR_CBANK_PARAM_SIZE
	.align		4
.L_3439:
        /*0090*/ 	.byte	0x03, 0x19
        /*0092*/ 	.short	0x0031


	//----- nvinfo : EIATTR_PARAM_CBANK
	.align		4
        /*0094*/ 	.byte	0x04, 0x0a
        /*0096*/ 	.short	(.L_3441 - .L_3440)
	.align		4
.L_3440:
        /*0098*/ 	.word	index@(.nv.constant0._ZN2at6native55_GLOBAL__N__0955718d_22_SparseCsrTensorMath_cu_868dd54534reduce_sparse_csr_dim0_cuda_kernelIdiNS1_14ReductionAddOpIdEEdEEvPT2_PKT0_lPKT_S9_lT1_)
        /*009c*/ 	.short	0x0210
        /*009e*/ 	.short	0x0031


	//----- nvinfo : EIATTR_SW_WAR
	.align		4
.L_3441:
        /*00a0*/ 	.byte	0x04, 0x36
        /*00a2*/ 	.short	(.L_3443 - .L_3442)
.L_3442:
        /*00a4*/ 	.word	0x00000008
.L_3443:


//--------------------- .nv.info._ZN2at6native55_GLOBAL__N__0955718d_22_SparseCsrTensorMath_cu_868dd54534reduce_sparse_csr_dim1_cuda_kernelIslNS1_14ReductionAddOpIlEElEEvPT2_PKT_PKT0_SC_lT1_ --------------------------
	.section	.nv.info._ZN2at6native55_GLOBAL__N__0955718d_22_SparseCsrTensorMath_cu_868dd54534reduce_sparse_csr_dim1_cuda_kernelIslNS1_14ReductionAddOpIlEElEEvPT2_PKT_PKT0_SC_lT1_,"",@"SHT_CUDA_INFO"
	.sectionflags	@""
	.align	4


	//----- nvinfo : EIATTR_CUDA_API_VERSION
	.align		4
        /*0000*/ 	.byte	0x04, 0x37
        /*0002*/ 	.short	(.L_3445 - .L_3444)
.L_3444:
        /*0004*/ 	.word	0x00000082


	//----- nvinfo : EIATTR_KPARAM_INFO
	.align		4
.L_3445:
        /*0008*/ 	.byte	0x04, 0x17
        /*000a*/ 	.short	(.L_3447 - .L_3446)
.L_3446:
        /*000c*/ 	.word	0x00000000
        /*0010*/ 	.short	0x0005
        /*0012*/ 	.short	0x0028
        /*0014*/ 	.byte	0x00, 0xf0, 0x05, 0x00


	//----- nvinfo : EIATTR_KPARAM_INFO
	.align		4
.L_3447:
        /*0018*/ 	.byte	0x04, 0x17
        /*001a*/ 	.short	(.L_3449 - .L_3448)
.L_3448:
        /*001c*/ 	.word	0x00000000
        /*0020*/ 	.short	0x0004
        /*0022*/ 	.short	0x0020
        /*0024*/ 	.byte	0x00, 0xf0, 0x21, 0x00


	//----- nvinfo : EIATTR_KPARAM_INFO
	.align		4
.L_3449:
        /*0028*/ 	.byte	0x04, 0x17
        /*002a*/ 	.short	(.L_3451 - .L_3450)
.L_3450:
        /*002c*/ 	.word	0x00000000
        /*0030*/ 	.short	0x0003
        /*0032*/ 	.short	0x0018
        /*0034*/ 	.byte	0x00, 0xf0, 0x21, 0x00


	//----- nvinfo : EIATTR_KPARAM_INFO
	.align		4
.L_3451:
        /*0038*/ 	.byte	0x04, 0x17
        /*003a*/ 	.short	(.L_3453 - .L_3452)
.L_3452:
        /*003c*/ 	.word	0x00000000
        /*0040*/ 	.short	0x0002
        /*0042*/ 	.short	0x0010
        /*0044*/ 	.byte	0x00, 0xf0, 0x21, 0x00


	//----- nvinfo : EIATTR_KPARAM_INFO
	.align		4
.L_3453:
        /*0048*/ 	.byte	0x04, 0x17
        /*004a*/ 	.short	(.L_3455 - .L_3454)
.L_3454:
        /*004c*/ 	.word	0x00000000
        /*0050*/ 	.short	0x0001
        /*0052*/ 	.short	0x0008
        /*0054*/ 	.byte	0x00, 0xf0, 0x21, 0x00


	//----- nvinfo : EIATTR_KPARAM_INFO
	.align		4
.L_3455:
        /*0058*/ 	.byte	0x04, 0x17
        /*005a*/ 	.short	(.L_3457 - .L_3456)
.L_3456:
        /*005c*/ 	.word	0x00000000
        /*0060*/ 	.short	0x0000
        /*0062*/ 	.short	0x0000
        /*0064*/ 	.byte	0x00, 0xf0, 0x21, 0x00


	//----- nvinfo : EIATTR_SPARSE_MMA_MASK
	.align		4
.L_3457:
        /*0068*/ 	.byte	0x03, 0x50
        /*006a*/ 	.short	0x0000


	//----- nvinfo : EIATTR_MAXREG_COUNT
	.align		4
        /*006c*/ 	.byte	0x03, 0x1b
        /*006e*/ 	.short	0x00ff


	//----- nvinfo : EIATTR_MERCURY_ISA_VERSION
	.align		4
        /*0070*/ 	.byte	0x03, 0x5f
        /*0072*/ 	.short	0x0101


	//----- nvinfo : EIATTR_EXIT_INSTR_OFFSETS
	.align		4
        /*0074*/ 	.byte	0x04, 0x1c
        /*0076*/ 	.short	(.L_3459 - .L_3458)


	//   ....[0]....
.L_3458:
        /*0078*/ 	.word	0x00000080


	//   ....[1]....
        /*007c*/ 	.word	0x00000130


	//   ....[2]....
        /*0080*/ 	.word	0x00000620


	//----- nvinfo : EIATTR_CRS_STACK_SIZE
	.align		4
.L_3459:
        /*0084*/ 	.byte	0x04, 0x1e
        /*0086*/ 	.short	(.L_3461 - .L_3460)
.L_3460:
        /*0088*/ 	.word	0x00000000


	//----- nvinfo : EIATTR_CBANK_PARAM_SIZE
	.align		4
.L_3461:
        /*008c*/ 	.byte	0x03, 0x19
        /*008e*/ 	.short	0x0029


	//----- nvinfo : EIATTR_PARAM_CBANK
	.align		4
        /*0090*/ 	.byte	0x04, 0x0a
        /*0092*/ 	.short	(.L_3463 - .L_3462)
	.align		4
.L_3462:
        /*0094*/ 	.word	index@(.nv.constant0._ZN2at6native55_GLOBAL__N__0955718d_22_SparseCsrTensorMath_cu_868dd54534reduce_sparse_csr_dim1_cuda_kernelIslNS1_14ReductionAddOpIlEElEEvPT2_PKT_PKT0_SC_lT1_)
        /*0098*/ 	.short	0x0210
        /*009a*/ 	.short	0x0029


	//----- nvinfo : EIATTR_SW_WAR
	.align		4
.L_3463:
        /*009c*/ 	.byte	0x04, 0x36
        /*009e*/ 	.short	(.L_3465 - .L_3464)
.L_3464:
        /*00a0*/ 	.word	0x00000008
.L_3465:


//--------------------- .nv.info._ZN2at6native55_GLOBAL__N__0955718d_22_SparseCsrTensorMath_cu_868dd54534reduce_sparse_csr_dim1_cuda_kernelIsiNS1_14ReductionAddOpIlEElEEvPT2_PKT_PKT0_SC_lT1_ --------------------------
	.section	.nv.info._ZN2at6native55_GLOBAL__N__0955718d_22_SparseCsrTensorMath_cu_868dd54534reduce_sparse_csr_dim1_cuda_kernelIsiNS1_14ReductionAddOpIlEElEEvPT2_PKT_PKT0_SC_lT1_,"",@"SHT_CUDA_INFO"
	.sectionflags	@""
	.align	4


	//----- nvinfo : EIATTR_CUDA_API_VERSION
	.align		4
        /*0000*/ 	.byte	0x04, 0x37
        /*0002*/ 	.short	(.L_3467 - .L_3466)
.L_3466:
        /*0004*/ 	.word	0x00000082


	//----- nvinfo : EIATTR_KPARAM_INFO
	.align		4
.L_3467:
        /*0008*/ 	.byte	0x04, 0x17
        /*000a*/ 	.short	(.L_3469 - .L_3468)
.L_3468:
        /*000c*/ 	.word	0x00000000
        /*0010*/ 	.short	0x0005
        /*0012*/ 	.short	0x0028
        /*0014*/ 	.byte	0x00, 0xf0, 0x05, 0x00


	//----- nvinfo : EIATTR_KPARAM_INFO
	.align		4
.L_3469:
        /*0018*/ 	.byte	0x04, 0x17
        /*001a*/ 	.short	(.L_3471 - .L_3470)
.L_3470:
        /*001c*/ 	.word	0x00000000
        /*0020*/ 	.short	0x0004
        /*0022*/ 	.short	0x0020
        /*0024*/ 	.byte	0x00, 0xf0, 0x21, 0x00


	//----- nvinfo : EIATTR_KPARAM_INFO
	.align		4
.L_3471:
        /*0028*/ 	.byte	0x04, 0x17
        /*002a*/ 	.short	(.L_3473 - .L_3472)
.L_3472:
        /*002c*/ 	.word	0x00000000
        /*0030*/ 	.short	0x0003
        /*0032*/ 	.short	0x0018
        /*0034*/ 	.byte	0x00, 0xf0, 0x21, 0x00


	//----- nvinfo : EIATTR_KPARAM_INFO
	.align		4
.L_3473:
        /*0038*/ 	.byte	0x04, 0x17
        /*003a*/ 	.short	(.L_3475 - .L_3474)
.L_3474:
        /*003c*/ 	.word	0x00000000
        /*0040*/ 	.short	0x0002
        /*0042*/ 	.short	0x0010
        /*0044*/ 	.byte	0x00, 0xf0, 0x21, 0x00


	//----- nvinfo : EIATTR_KPARAM_INFO
	.align		4
.L_3475:
        /*0048*/ 	.byte	0x04, 0x17
        /*004a*/ 	.short	(.L_3477 - .L_3476)
.L_3476:
        /*004c*/ 	.word	0x00000000
        /*0050*/ 	.short	0x0001
        /*0052*/ 	.short	0x0008
        /*0054*/ 	.byte	0x00, 0xf0, 0x21, 0x00


	//----- nvinfo : EIATTR_KPARAM_INFO
	.align		4
.L_3477:
        /*0058*/ 	.byte	0x04, 0x17
        /*005a*/ 	.short	(.L_3479 - .L_3478)
.L_3478:
        /*005c*/ 	.word	0x00000000
        /*0060*/ 	.short	0x0000
        /*0062*/ 	.short	0x0000
        /*0064*/ 	.byte	0x00, 0xf0, 0x21, 0x00


	//----- nvinfo : EIATTR_SPARSE_MMA_MASK
	.align		4
.L_3479:
        /*0068*/ 	.byte	0x03, 0x50
        /*006a*/ 	.short	0x0000


	//----- nvinfo : EIATTR_MAXREG_COUNT
	.align		4
        /*006c*/ 	.byte	0x03, 0x1b
        /*006e*/ 	.short	0x00ff


	//----- nvinfo : EIATTR_MERCURY_ISA_VERSION
	.align		4
        /*0070*/ 	.byte	0x03, 0x5f
        /*0072*/ 	.short	0x0101


	//----- nvinfo : EIATTR_EXIT_INSTR_OFFSETS
	.align		4
        /*0074*/ 	.byte	0x04, 0x1c
        /*0076*/ 	.short	(.L_3481 - .L_3480)


	//   ....[0]....
.L_3480:
        /*0078*/ 	.word	0x00000080


	//   ....[1]....
        /*007c*/ 	.word	0x00000120


	//   ....[2]....
        /*0080*/ 	.word	0x00000b80


	//----- nvinfo : EIATTR_CRS_STACK_SIZE
	.align		4
.L_3481:
        /*0084*/ 	.byte	0x04, 0x1e
        /*0086*/ 	.short	(.L_3483 - .L_3482)
.L_3482:
        /*0088*/ 	.word	0x00000000


	//----- nvinfo : EIATTR_CBANK_PARAM_SIZE
	.align		4
.L_3483:
        /*008c*/ 	.byte	0x03, 0x19
        /*008e*/ 	.short	0x0029


	//----- nvinfo : EIATTR_PARAM_CBANK
	.align		4
        /*0090*/ 	.byte	0x04, 0x0a
        /*0092*/ 	.short	(.L_3485 - .L_3484)
	.align		4
.L_3484:
        /*0094*/ 	.word	index@(.nv.constant0._ZN2at6native55_GLOBAL__N__0955718d_22_SparseCsrTensorMath_cu_868dd54534reduce_sparse_csr_dim1_cuda_kernelIsiNS1_14ReductionAddOpIlEElEEvPT2_PKT_PKT0_SC_lT1_)
        /*0098*/ 	.short	0x0210
        /*009a*/ 	.short	0x0029


	//----- nvinfo : EIATTR_SW_WAR
	.align		4
.L_3485:
        /*009c*/ 	.byte	0x04, 0x36
        /*009e*/ 	.short	(.L_3487 - .L_3486)
.L_3486:
        /*00a0*/ 	.word	0x00000008
.L_3487:


//--------------------- .nv.info._ZN2at6native55_GLOBAL__N__0955718d_22_SparseCsrTensorMath_cu_868dd54534reduce_sparse_csr_dim0_cuda_kernelIslNS1_14ReductionAddOpIlEElEEvPT2_PKT0_lPKT_S9_lT1_ --------------------------
	.section	.nv.info._ZN2at6native55_GLOBAL__N__0955718d_22_SparseCsrTensorMath_cu_868dd54534reduce_sparse_csr_dim0_cuda_kernelIslNS1_14ReductionAddOpIlEElEEvPT2_PKT0_lPKT_S9_lT1_,"",@"SHT_CUDA_INFO"
	.sectionflags	@""
	.align	4


	//----- nvinfo : EIATTR_CUDA_API_VERSION
	.align		4
        /*0000*/ 	.byte	0x04, 0x37
        /*0002*/ 	.short	(.L_3489 - .L_3488)
.L_3488:
        /*0004*/ 	.word	0x00000082


	//----- nvinfo : EIATTR_KPARAM_INFO
	.align		4
.L_3489:
        /*0008*/ 	.byte	0x04, 0x17
        /*000a*/ 	.short	(.L_3491 - .L_3490)
.L_3490:
        /*000c*/ 	.word	0x00000000
        /*0010*/ 	.short	0x0006
        /*0012*/ 	.short	0x0030
        /*0014*/ 	.byte	0x00, 0xf0, 0x05, 0x00


	//----- nvinfo : EIATTR_KPARAM_INFO
	.align		4
.L_3491:
        /*0018*/ 	.byte	0x04, 0x17
        /*001a*/ 	.short	(.L_3493 - .L_3492)
.L_3492:
        /*001c*/ 	.word	0x00000000
        /*0020*/ 	.short	0x0005
        /*0022*/ 	.short	0x0028
        /*0024*/ 	.byte	0x00, 0xf0, 0x21, 0x00


	//----- nvinfo : EIATTR_KPARAM_INFO
	.align		4
.L_3493:
        /*0028*/ 	.byte	0x04, 0x17
        /*002a*/ 	.short	(.L_3495 - .L_3494)
.L_3494:
        /*002c*/ 	.word	0x00000000
        /*0030*/ 	.short	0x0004
        /*0032*/ 	.short	0x0020
        /*0034*/ 	.byte	0x00, 0xf0, 0x21, 0x00


	//----- nvinfo : EIATTR_KPARAM_INFO
	.align		4
.L_3495:
        /*0038*/ 	.byte	0x04, 0x17
        /*003a*/ 	.short	(.L_3497 - .L_3496)
.L_3496:
        /*003c*/ 	.word	0x00000000
        /*0040*/ 	.short	0x0003
        /*0042*/ 	.short	0x0018
        /*0044*/ 	.byte	0x00, 0xf0, 0x21, 0x00


	//----- nvinfo : EIATTR_KPARAM_INFO
	.align		4
.L_3497:
        /*0048*/ 	.byte	0x04, 0x17
        /*004a*/ 	.short	(.L_3499 - .L_3498)
.L_3498:
        /*004c*/ 	.word	0x00000000
        /*0050*/ 	.short	0x0002
        /*0052*/ 	.short	0x0010
        /*0054*/ 	.byte	0x00, 0xf0, 0x21, 0x00


	//----- nvinfo : EIATTR_KPARAM_INFO
	.align		4
.L_3499:
        /*0058*/ 	.byte	0x04, 0x17
        /*005a*/ 	.short	(.L_3501 - .L_3500)
.L_3500:
        /*005c*/ 	.word	0x00000000
        /*0060*/ 	.short	0x0001
        /*0062*/ 	.short	0x0008
        /*0064*/ 	.byte	0x00, 0xf0, 0x21, 0x00


	//----- nvinfo : EIATTR_KPARAM_INFO
	.align		4
.L_3501:
        /*0068*/ 	.byte	0x04, 0x17
        /*006a*/ 	.short	(.L_3503 - .L_3502)
.L_3502:
        /*006c*/ 	.word	0x00000000
        /*0070*/ 	.short	0x0000
        /*0072*/ 	.short	0x0000
        /*0074*/ 	.byte	0x00, 0xf0, 0x21, 0x00


	//----- nvinfo : EIATTR_SPARSE_MMA_MASK
	.align		4
.L_3503:
        /*0078*/ 	.byte	0x03, 0x50
        /*007a*/ 	.short	0x0000


	//----- nvinfo : EIATTR_MAXREG_COUNT
	.align		4
        /*007c*/ 	.byte	0x03, 0x1b
        /*007e*/ 	.short	0x00ff


	//----- nvinfo : EIATTR_MERCURY_ISA_VERSION
	.align		4
        /*0080*/ 	.byte	0x03, 0x5f
        /*0082*/ 	.short	0x0101


	//----- nvinfo : EIATTR_EXIT_INSTR_OFFSETS
	.align		4
        /*0084*/ 	.byte	0x04, 0x1c
        /*0086*/ 	.short	(.L_3505 - .L_3504)


	//   ....[0]....
.L_3504:
        /*0088*/ 	.word	0x00000080


	//   ....[1]....
        /*008c*/ 	.word	0x00000720


	//----- nvinfo : EIATTR_CBANK_PARAM_SIZE
	.align		4
.L_3505:
        /*0090*/ 	.byte	0x03, 0x19
        /*0092*/ 	.short	0x0031


	//----- nvinfo : EIATTR_PARAM_CBANK
	.align		4
        /*0094*/ 	.byte	0x04, 0x0a
        /*0096*/ 	.short	(.L_3507 - .L_3506)
	.align		4
.L_3506:
        /*0098*/ 	.word	index@(.nv.constant0._ZN2at6native55_GLOBAL__N__0955718d_22_SparseCsrTensorMath_cu_868dd54534reduce_sparse_csr_dim0_cuda_kernelIslNS1_14ReductionAddOpIlEElEEvPT2_PKT0_lPKT_S9_lT1_)
        /*009c*/ 	.short	0x0210
        /*009e*/ 	.short	0x0031


	//----- nvinfo : EIATTR_SW_WAR
	.align		4
.L_3507:
        /*00a0*/ 	.byte	0x04, 0x36
        /*00a2*/ 	.short	(.L_3509 - .L_3508)
.L_3508:
        /*00a4*/ 	.word	0x00000008
.L_3509:


//--------------------- .nv.info._ZN2at6native55_GLOBAL__N__0955718d_22_SparseCsrTensorMath_cu_868dd54534reduce_sparse_csr_dim0_cuda_kernelIsiNS1_14ReductionAddOpIlEElEEvPT2_PKT0_lPKT_S9_lT1_ --------------------------
	.section	.nv.info._ZN2at6native55_GLOBAL__N__0955718d_22_SparseCsrTensorMath_cu_868dd54534reduce_sparse_csr_dim0_cuda_kernelIsiNS1_14ReductionAddOpIlEElEEvPT2_PKT0_lPKT_S9_lT1_,"",@"SHT_CUDA_INFO"
	.sectionflags	@""
	.align	4


	//----- nvinfo : EIATTR_CUDA_API_VERSION
	.align		4
        /*0000*/ 	.byte	0x04, 0x37
        /*0002*/ 	.short	(.L_3511 - .L_3510)
.L_3510:
        /*0004*/ 	.word	0x00000082


	//----- nvinfo : EIATTR_KPARAM_INFO
	.align		4
.L_3511:
        /*0008*/ 	.byte	0x04, 0x17
        /*000a*/ 	.short	(.L_3513 - .L_3512)
.L_3512:
        /*000c*/ 	.word	0x00000000
        /*0010*/ 	.short	0x0006
        /*0012*/ 	.short	0x0030
        /*0014*/ 	.byte	0x00, 0xf0, 0x05, 0x00


	//----- nvinfo : EIATTR_KPARAM_INFO
	.align		4
.L_3513:
        /*0018*/ 	.byte	0x04, 0x17
        /*001a*/ 	.short	(.L_3515 - .L_3514)
.L_3514:
        /*001c*/ 	.word	0x00000000
        /*0020*/ 	.short	0x0005
        /*0022*/ 	.short	0x0028
        /*0024*/ 	.byte	0x00, 0xf0, 0x21, 0x00


	//----- nvinfo : EIATTR_KPARAM_INFO
	.align		4
.L_3515:
        /*0028*/ 	.byte	0x04, 0x17
        /*002a*/ 	.short	(.L_3517 - .L_3516)
.L_3516:
        /*002c*/ 	.word	0x00000000
        /*0030*/ 	.short	0x0004
        /*0032*/ 	.short	0x0020
        /*0034*/ 	.byte	0x00, 0xf0, 0x21, 0x00


	//----- nvinfo : EIATTR_KPARAM_INFO
	.align		4
.L_3517:
        /*0038*/ 	.byte	0x04, 0x17
        /*003a*/ 	.short	(.L_3519 - .L_3518)
.L_3518:
        /*003c*/ 	.word	0x00000000
        /*0040*/ 	.short	0x0003
        /*0042*/ 	.short	0x0018
        /*0044*/ 	.byte	0x00, 0xf0, 0x21, 0x00


	//----- nvinfo : EIATTR_KPARAM_INFO
	.align		4
.L_3519:
        /*0048*/ 	.byte	0x04, 0x17
        /*004a*/ 	.short	(.L_3521 - .L_3520)
.L_3520:
        /*004c*/ 	.word	0x00000000
        /*0050*/ 	.short	0x0002
        /*0052*/ 	.short	0x0010
        /*0054*/ 	.byte	0x00, 0xf0, 0x21, 0x00


	//----- nvinfo : EIATTR_KPARAM_INFO
	.align		4
.L_3521:
        /*0058*/ 	.byte	0x04, 0x17
        /*005a*/ 	.short	(.L_3523 - .L_3522)
.L_3522:
        /*005c*/ 	.word	0x00000000
        /*0060*/ 	.short	0x0001
        /*0062*/ 	.short	0x0008
        /*0064*/ 	.byte	0x00, 0xf0, 0x21, 0x00


	//----- nvinfo : EIATTR_KPARAM_INFO
	.align		4
.L_3523:
        /*0068*/ 	.byte	0x04, 0x17
        /*006a*/ 	.short	(.L_3525 - .L_3524)
.L_3524:
        /*006c*/ 	.word	0x00000000
        /*0070*/ 	.short	0x0000
        /*0072*/ 	.short	0x0000
        /*0074*/ 	.byte	0x00, 0xf0, 0x21, 0x00


	//----- nvinfo : EIATTR_SPARSE_MMA_MASK
	.align		4
.L_3525:
        /*0078*/ 	.byte	0x03, 0x50
        /*007a*/ 	.short	0x0000


	//----- nvinfo : EIATTR_MAXREG_COUNT
	.align		4
        /*007c*/ 	.byte	0x03, 0x1b
        /*007e*/ 	.short	0x00ff


	//----- nvinfo : EIATTR_MERCURY_ISA_VERSION
	.align		4
        /*0080*/ 	.byte	0x03, 0x5f
        /*0082*/ 	.short	0x0101


	//----- nvinfo : EIATTR_EXIT_INSTR_OFFSETS
	.align		4
        /*0084*/ 	.byte	0x04, 0x1c
        /*0086*/ 	.short	(.L_3527 - .L_3526)


	//   ....[0]....
.L_3526:
        /*0088*/ 	.word	0x00000080


	//   ....[1]....
        /*008c*/ 	.word	0x000006a0


	//----- nvinfo : EIATTR_CBANK_PARAM_SIZE
	.align		4
.L_3527:
        /*0090*/ 	.byte	0x03, 0x19
        /*0092*/ 	.short	0x0031


	//----- nvinfo : EIATTR_PARAM_CBANK
	.align		4
        /*0094*/ 	.byte	0x04, 0x0a
        /*0096*/ 	.short	(.L_3529 - .L_3528)
	.align		4
.L_3528:
        /*0098*/ 	.word	index@(.nv.constant0._ZN2at6native55_GLOBAL__N__0955718d_22_SparseCsrTensorMath_cu_868dd54534reduce_sparse_csr_dim0_cuda_kernelIsiNS1_14ReductionAddOpIlEElEEvPT2_PKT0_lPKT_S9_lT1_)
        /*009c*/ 	.short	0x0210
        /*009e*/ 	.short	0x0031


	//----- nvinfo : EIATTR_SW_WAR
	.align		4
.L_3529:
        /*00a0*/ 	.byte	0x04, 0x36
        /*00a2*/ 	.short	(.L_3531 - .L_3530)
.L_3530:
        /*00a4*/ 	.word	0x00000008
.L_3531:


//--------------------- .nv.info._ZN2at6native55_GLOBAL__N__0955718d_22_SparseCsrTensorMath_cu_868dd54534reduce_sparse_csr_dim1_cuda_kernelIllNS1_14ReductionAddOpIlEElEEvPT2_PKT_PKT0_SC_lT1_ --------------------------
	.section	.nv.info._ZN2at6native55_GLOBAL__N__0955718d_22_SparseCsrTensorMath_cu_868dd54534reduce_sparse_csr_dim1_cuda_kernelIllNS1_14ReductionAddOpIlEElEEvPT2_PKT_PKT0_SC_lT1_,"",@"SHT_CUDA_INFO"
	.sectionflags	@""
	.align	4


	//----- nvinfo : EIATTR_CUDA_API_VERSION
	.align		4
        /*0000*/ 	.byte	0x04, 0x37
        /*0002*/ 	.short	(.L_3533 - .L_3532)
.L_3532:
        /*0004*/ 	.word	0x00000082


	//----- nvinfo : EIATTR_KPARAM_INFO
	.align		4
.L_3533:
        /*0008*/ 	.byte	0x04, 0x17
        /*000a*/ 	.short	(.L_3535 - .L_3534)
.L_3534:
        /*000c*/ 	.word	0x00000000
        /*0010*/ 	.short	0x0005
        /*0012*/ 	.short	0x0028
        /*0014*/ 	.byte	0x00, 0xf0, 0x05, 0x00


	//----- nvinfo : EIATTR_KPARAM_INFO
	.align		4
.L_3535:
        /*0018*/ 	.byte	0x04, 0x17
        /*001a*/ 	.short	(.L_3537 - .L_3536)
.L_3536:
        /*001c*/ 	.word	0x00000000
        /*0020*/ 	.short	0x0004
        /*0022*/ 	.short	0x0020
        /*0024*/ 	.byte	0x00, 0xf0, 0x21, 0x00


	//----- nvinfo : EIATTR_KPARAM_INFO
	.align		4
.L_3537:
        /*0028*/ 	.byte	0x04, 0x17
        /*002a*/ 	.short	(.L_3539 - .L_3538)
.L_3538:
        /*002c*/ 	.word	0x00000000
        /*0030*/ 	.short	0x0003
        /*0032*/ 	.short	0x0018
        /*0034*/ 	.byte	0x00, 0xf0, 0x21, 0x00


	//----- nvinfo : EIATTR_KPARAM_INFO
	.align		4
.L_3539:
        /*0038*/ 	.byte	0x04, 0x17
        /*003a*/ 	.short	(.L_3541 - .L_3540)
.L_3540:
        /*003c*/ 	.word	0x00000000
        /*0040*/ 	.short	0x0002
        /*0042*/ 	.short	0x0010
        /*0044*/ 	.byte	0x00, 0xf0, 0x21, 0x00


	//----- nvinfo : EIATTR_KPARAM_INFO
	.align		4
.L_3541:
        /*0048*/ 	.byte	0x04, 0x17
        /*004a*/ 	.short	(.L_3543 - .L_3542)
.L_3542:
        /*004c*/ 	.word	0x00000000
        /*0050*/ 	.short	0x0001
        /*0052*/ 	.short	0x0008
        /*0054*/ 	.byte	0x00, 0xf0, 0x21, 0x00


	//----- nvinfo : EIATTR_KPARAM_INFO
	.align		4
.L_3543:
        /*0058*/ 	.byte	0x04, 0x17
        /*005a*/ 	.short	(.L_3545 - .L_3544)
.L_3544:
        /*005c*/ 	.word	0x00000000
        /*0060*/ 	.short	0x0000
        /*0062*/ 	.short	0x0000
        /*0064*/ 	.byte	0x00, 0xf0, 0x21, 0x00


	//----- nvinfo : EIATTR_SPARSE_MMA_MASK
	.align		4
.L_3545:
        /*0068*/ 	.byte	0x03, 0x50
        /*006a*/ 	.short	0x0000


	//----- nvinfo : EIATTR_MAXREG_COUNT
	.align		4
        /*006c*/ 	.byte	0x03, 0x1b
        /*006e*/ 	.short	0x00ff


	//----- nvinfo : EIATTR_MERCURY_ISA_VERSION
	.align		4
        /*0070*/ 	.byte	0x03, 0x5f
        /*0072*/ 	.short	0x0101


	//----- nvinfo : EIATTR_EXIT_INSTR_OFFSETS
	.align		4
        /*0074*/ 	.byte	0x04, 0x1c
        /*0076*/ 	.short	(.L_3547 - .L_3546)


	//   ....[0]....
.L_3546:
        /*0078*/ 	.word	0x00000080


	//   ....[1]....
        /*007c*/ 	.word	0x00000130


	//   ....[2]....
        /*0080*/ 	.word	0x000005e0


	//----- nvinfo : EIATTR_CRS_STACK_SIZE
	.align		4
.L_3547:
        /*0084*/ 	.byte	0x04, 0x1e
        /*0086*/ 	.short	(.L_3549 - .L_3548)
.L_3548:
        /*0088*/ 	.word	0x00000000


	//----- nvinfo : EIATTR_CBANK_PARAM_SIZE
	.align		4
.L_3549:
        /*008c*/ 	.byte	0x03, 0x19
        /*008e*/ 	.short	0x0029


	//----- nvinfo : EIATTR_PARAM_CBANK
	.align		4
        /*0090*/ 	.byte	0x04, 0x0a
        /*0092*/ 	.short	(.L_3551 - .L_3550)
	.align		4
.L_3550:
        /*0094*/ 	.word	index@(.nv.constant0._ZN2at6native55_GLOBAL__N__0955718d_22_SparseCsrTensorMath_cu_868dd54534reduce_sparse_csr_dim1_cuda_kernelIllNS1_14ReductionAddOpIlEElEEvPT2_PKT_PKT0_SC_lT1_)
        /*0098*/ 	.short	0x0210
        /*009a*/ 	.short	0x0029


	//----- nvinfo : EIATTR_SW_WAR
	.align		4
.L_3551:
        /*009c*/ 	.byte	0x04, 0x36
        /*009e*/ 	.short	(.L_3553 - .L_3552)
.L_3552:
        /*00a0*/ 	.word	0x00000008
.L_3553:


//--------------------- .nv.info._ZN2at6native55_GLOBAL__N__0955718d_22_SparseCsrTensorMath_cu_868dd54534reduce_sparse_csr_dim1_cuda_kernelIliNS1_14ReductionAddOpIlEElEEvPT2_PKT_PKT0_SC_lT1_ --------------------------
	.section	.nv.info._ZN2at6native55_GLOBAL__N__0955718d_22_SparseCsrTensorMath_cu_868dd54534reduce_sparse_csr_dim1_cuda_kernelIliNS1_14ReductionAddOpIlEElEEvPT2_PKT_PKT0_SC_lT1_,"",@"SHT_CUDA_INFO"
	.sectionflags	@""
	.align	4


	//----- nvinfo : EIATTR_CUDA_API_VERSION
	.align		4
        /*0000*/ 	.byte	0x04, 0x37
        /*0002*/ 	.short	(.L_3555 - .L_3554)
.L_3554:
        /*0004*/ 	.word	0x00000082


	//----- nvinfo : EIATTR_KPARAM_INFO
	.align		4
.L_3555:
        /*0008*/ 	.byte	0x04, 0x17
        /*000a*/ 	.short	(.L_3557 - .L_3556)
.L_3556:
        /*000c*/ 	.word	0x00000000
        /*0010*/ 	.short	0x0005
        /*0012*/ 	.short	0x0028
        /*0014*/ 	.byte	0x00, 0xf0, 0x05, 0x00


	//----- nvinfo : EIATTR_KPARAM_INFO
	.align		4
.L_3557:
        /*0018*/ 	.byte	0x04, 0x17
        /*001a*/ 	.short	(.L_3559 - .L_3558)
.L_3558:
        /*001c*/ 	.word	0x00000000
        /*0020*/ 	.short	0x0004
        /*0022*/ 	.short	0x0020
        /*0024*/ 	.byte	0x00, 0xf0, 0x21, 0x00


	//----- nvinfo : EIATTR_KPARAM_INFO
	.align		4
.L_3559:
        /*0028*/ 	.byte	0x04, 0x17
        /*002a*/ 	.short	(.L_3561 - .L_3560)
.L_3560:
        /*002c*/ 	.word	0x00000000
        /*0030*/ 	.short	0x0003
        /*0032*/ 	.short	0x0018
        /*0034*/ 	.byte	0x00, 0xf0, 0x21, 0x00


	//----- nvinfo : EIATTR_KPARAM_INFO
	.align		4
.L_3561:
        /*0038*/ 	.byte	0x04, 0x17
        /*003a*/ 	.short	(.L_3563 - .L_3562)
.L_3562:
        /*003c*/ 	.word	0x00000000
        /*0040*/ 	.short	0x0002
        /*0042*/ 	.short	0x0010
        /*0044*/ 	.byte	0x00, 0xf0, 0x21, 0x00


	//----- nvinfo : EIATTR_KPARAM_INFO
	.align		4
.L_3563:
        /*0048*/ 	.byte	0x04, 0x17
        /*004a*/ 	.short	(.L_3565 - .L_3564)
.L_3564:
        /*004c*/ 	.word	0x00000000
        /*0050*/ 	.short	0x0001
        /*0052*/ 	.short	0x0008
        /*0054*/ 	.byte	0x00, 0xf0, 0x21, 0x00


	//----- nvinfo : EIATTR_KPARAM_INFO
	.align		4
.L_3565:
        /*0058*/ 	.byte	0x04, 0x17
        /*005a*/ 	.short	(.L_3567 - .L_3566)
.L_3566:
        /*005c*/ 	.word	0x00000000
        /*0060*/ 	.short	0x0000
        /*0062*/ 	.short	0x0000
        /*0064*/ 	.byte	0x00, 0xf0, 0x21, 0x00


	//----- nvinfo : EIATTR_SPARSE_MMA_MASK
	.align		4
.L_3567:
        /*0068*/ 	.byte	0x03, 0x50
        /*006a*/ 	.short	0x0000


	//----- nvinfo : EIATTR_MAXREG_COUNT
	.align		4
        /*006c*/ 	.byte	0x03, 0x1b
        /*006e*/ 	.short	0x00ff


	//----- nvinfo : EIATTR_MERCURY_ISA_VERSION
	.align		4
        /*0070*/ 	.byte	0x03, 0x5f
        /*0072*/ 	.short	0x0101


	//----- nvinfo : EIATTR_EXIT_INSTR_OFFSETS
	.align		4
        /*0074*/ 	.byte	0x04, 0x1c
        /*0076*/ 	.short	(.L_3569 - .L_3568)


	//   ....[0]....
.L_3568:
        /*0078*/ 	.word	0x00000080


	//   ....[1]....
        /*007c*/ 	.word	0x00000120


	//   ....[2]....
        /*0080*/ 	.word	0x00000a20


	//----- nvinfo : EIATTR_CRS_STACK_SIZE
	.align		4
.L_3569:
        /*0084*/ 	.byte	0x04, 0x1e
        /*0086*/ 	.short	(.L_3571 - .L_3570)
.L_3570:
        /*0088*/ 	.word	0x00000000


	//----- nvinfo : EIATTR_CBANK_PARAM_SIZE
	.align		4
.L_3571:
        /*008c*/ 	.byte	0x03, 0x19
        /*008e*/ 	.short	0x0029


	//----- nvinfo : EIATTR_PARAM_CBANK
	.align		4
        /*0090*/ 	.byte	0x04, 0x0a
        /*0092*/ 	.short	(.L_3573 - .L_3572)
	.align		4
.L_3572:
        /*0094*/ 	.word	index@(.nv.constant0._ZN2at6native55_GLOBAL__N__0955718d_22_SparseCsrTensorMath_cu_868dd54534reduce_sparse_csr_dim1_cuda_kernelIliNS1_14ReductionAddOpIlEElEEvPT2_PKT_PKT0_SC_lT1_)
        /*0098*/ 	.short	0x0210
        /*009a*/ 	.short	0x0029


	//----- nvinfo : EIATTR_SW_WAR
	.align		4
.L_3573:
        /*009c*/ 	.byte	0x04, 0x36
        /*009e*/ 	.short	(.L_3575 - .L_3574)
.L_3574:
        /*00a0*/ 	.word	0x00000008
.L_3575:


//--------------------- .nv.info._ZN2at6native55_GLOBAL__N__0955718d_22_SparseCsrTensorMath_cu_868dd54534reduce_sparse_csr_dim0_cuda_kernelIllNS1_14ReductionAddOpIlEElEEvPT2_PKT0_lPKT_S9_lT1_ --------------------------
	.section	.nv.info._ZN2at6native55_GLOBAL__N__0955718d_22_SparseCsrTensorMath_cu_868dd54534reduce_sparse_csr_dim0_cuda_kernelIllNS1_14ReductionAddOpIlEElEEvPT2_PKT0_lPKT_S9_lT1_,"",@"SHT_CUDA_INFO"
	.sectionflags	@""
	.align	4


	//----- nvinfo : EIATTR_CUDA_API_VERSION
	.align		4
        /*0000*/ 	.byte	0x04, 0x37
        /*0002*/ 	.short	(.L_3577 - .L_3576)
.L_3576:
        /*0004*/ 	.word	0x00000082


	//----- nvinfo : EIATTR_KPARAM_INFO
	.align		4
.L_3577:
        /*0008*/ 	.byte	0x04, 0x17
        /*000a*/ 	.short	(.L_3579 - .L_3578)
.L_3578:
        /*000c*/ 	.word	0x00000000
        /*0010*/ 	.short	0x0006
        /*0012*/ 	.short	0x0030
        /*0014*/ 	.byte	0x00, 0xf0, 0x05, 0x00


	//----- nvinfo : EIATTR_KPARAM_INFO
	.align		4
.L_3579:
        /*0018*/ 	.byte	0x04, 0x17
        /*001a*/ 	.short	(.L_3581 - .L_3580)
.L_3580:
        /*001c*/ 	.word	0x00000000
        /*0020*/ 	.short	0x0005
        /*0022*/ 	.short	0x0028
        /*0024*/ 	.byte	0x00, 0xf0, 0x21, 0x00


	//----- nvinfo : EIATTR_KPARAM_INFO
	.align		4
.L_3581:
        /*0028*/ 	.byte	0x04, 0x17
        /*002a*/ 	.short	(.L_3583 - .L_3582)
.L_3582:
        /*002c*/ 	.word	0x00000000
        /*0030*/ 	.short	0x0004
        /*0032*/ 	.short	0x0020
        /*0034*/ 	.byte	0x00, 0xf0, 0x21, 0x00


	//----- nvinfo : EIATTR_KPARAM_INFO
	.align		4
.L_3583:
        /*0038*/ 	.byte	0x04, 0x17
        /*003a*/ 	.short	(.L_3585 - .L_3584)
.L_3584:
        /*003c*/ 	.word	0x00000000
        /*0040*/ 	.short	0x0003
        /*0042*/ 	.short	0x0018
        /*0044*/ 	.byte	0x00, 0xf0, 0x21, 0x00


	//----- nvinfo : EIATTR_KPARAM_INFO
	.align		4
.L_3585:
        /*0048*/ 	.byte	0x04, 0x17
        /*004a*/ 	.short	(.L_3587 - .L_3586)
.L_3586:
        /*004c*/ 	.word	0x00000000
        /*0050*/ 	.short	0x0002
        /*0052*/ 	.short	0x0010
        /*0054*/ 	.byte	0x00, 0xf0, 0x21, 0x00


	//----- nvinfo : EIATTR_KPARAM_INFO
	.align		4
.L_3587:
        /*0058*/ 	.byte	0x04, 0x17
        /*005a*/ 	.short	(.L_3589 - .L_3588)
.L_3588:
        /*005c*/ 	.word	0x00000000
        /*0060*/ 	.short	0x0001
        /*0062*/ 	.short	0x0008
        /*0064*/ 	.byte	0x00, 0xf0, 0x21, 0x00


	//----- nvinfo : EIATTR_KPARAM_INFO
	.align		4
.L_3589:
        /*0068*/ 	.byte	0x04, 0x17
        /*006a*/ 	.short	(.L_3591 - .L_3590)
.L_3590:
        /*006c*/ 	.word	0x00000000
        /*0070*/ 	.short	0x0000
        /*0072*/ 	.short	0x0000
        /*0074*/ 	.byte	0x00, 0xf0, 0x21, 0x00


	//----- nvinfo : EIATTR_SPARSE_MMA_MASK
	.align		4
.L_3591:
        /*0078*/ 	.byte	0x03, 0x50
        /*007a*/ 	.short	0x0000


	//----- nvinfo : EIATTR_MAXREG_COUNT
	.align		4
        /*007c*/ 	.byte	0x03, 0x1b
        /*007e*/ 	.short	0x00ff


	//----- nvinfo : EIATTR_MERCURY_ISA_VERSION
	.align		4
        /*0080*/ 	.byte	0x03, 0x5f
        /*0082*/ 	.short	0x0101


	//----- nvinfo : EIATTR_EXIT_INSTR_OFFSETS
	.align		4
        /*0084*/ 	.byte	0x04, 0x1c
        /*0086*/ 	.short	(.L_3593 - .L_3592)


	//   ....[0]....
.L_3592:
        /*0088*/ 	.word	0x00000080


	//   ....[1]....
        /*008c*/ 	.word	0x00000740


	//----- nvinfo : EIATTR_CBANK_PARAM_SIZE
	.align		4
.L_3593:
        /*0090*/ 	.byte	0x03, 0x19
        /*0092*/ 	.short	0x0031


	//----- nvinfo : EIATTR_PARAM_CBANK
	.align		4
        /*0094*/ 	.byte	0x04, 0x0a
        /*0096*/ 	.short	(.L_3595 - .L_3594)
	.align		4
.L_3594:
        /*0098*/ 	.word	index@(.nv.constant0._ZN2at6native55_GLOBAL__N__0955718d_22_SparseCsrTensorMath_cu_868dd54534reduce_sparse_csr_dim0_cuda_kernelIllNS1_14ReductionAddOpIlEElEEvPT2_PKT0_lPKT_S9_lT1_)
        /*009c*/ 	.short	0x0210
        /*009e*/ 	.short	0x0031


	//----- nvinfo : EIATTR_SW_WAR
	.align		4
.L_3595:
        /*00a0*/ 	.byte	0x04, 0x36
        /*00a2*/ 	.short	(.L_3597 - .L_3596)
.L_3596:
        /*00a4*/ 	.word	0x00000008
.L_3597:


//--------------------- .nv.info._ZN2at6native55_GLOBAL__N__0955718d_22_SparseCsrTensorMath_cu_868dd54534reduce_sparse_csr_dim0_cuda_kernelIliNS1_14ReductionAddOpIlEElEEvPT2_PKT0_lPKT_S9_lT1_ --------------------------
	.section	.nv.info._ZN2at6native55_GLOBAL__N__0955718d_22_SparseCsrTensorMath_cu_868dd54534reduce_sparse_csr_dim0_cuda_kernelIliNS1_14ReductionAddOpIlEElEEvPT2_PKT0_lPKT_S9_lT1_,"",@"SHT_CUDA_INFO"
	.sectionflags	@""
	.align	4


	//----- nvinfo : EIATTR_CUDA_API_VERSION
	.align		4
        /*0000*/ 	.byte	0x04, 0x37
        /*0002*/ 	.short	(.L_3599 - .L_3598)
.L_3598:
        /*0004*/ 	.word	0x00000082


	//----- nvinfo : EIATTR_KPARAM_INFO
	.align		4
.L_3599:
        /*0008*/ 	.byte	0x04, 0x17
        /*000a*/ 	.short	(.L_3601 - .L_3600)
.L_3600:
        /*000c*/ 	.word	0x00000000
        /*0010*/ 	.short	0x0006
        /*0012*/ 	.short	0x0030
        /*0014*/ 	.byte	0x00, 0xf0, 0x05, 0x00


	//----- nvinfo : EIATTR_KPARAM_INFO
	.align		4
.L_3601:
        /*0018*/ 	.byte	0x04, 0x17
        /*001a*/ 	.short	(.L_3603 - .L_3602)
.L_3602:
        /*001c*/ 	.word	0x00000000
        /*0020*/ 	.short	0x0005
        /*0022*/ 	.short	0x0028
        /*0024*/ 	.byte	0x00, 0xf0, 0x21, 0x00


	//----- nvinfo : EIATTR_KPARAM_INFO
	.align		4
.L_3603:
        /*0028*/ 	.byte	0x04, 0x17
        /*002a*/ 	.short	(.L_3605 - .L_3604)
.L_3604:
        /*002c*/ 	.word	0x00000000
        /*0030*/ 	.short	0x0004
        /*0032*/ 	.short	0x0020
        /*0034*/ 	.byte	0x00, 0xf0, 0x21, 0x00


	//----- nvinfo : EIATTR_KPARAM_INFO
	.align		4
.L_3605:
        /*0038*/ 	.byte	0x04, 0x17
        /*003a*/ 	.short	(.L_3607 - .L_3606)
.L_3606:
        /*003c*/ 	.word	0x00000000
        /*0040*/ 	.short	0x0003
        /*0042*/ 	.short	0x0018
        /*0044*/ 	.byte	0x00, 0xf0, 0x21, 0x00


	//----- nvinfo : EIATTR_KPARAM_INFO
	.align		4
.L_3607:
        /*0048*/ 	.byte	0x04, 0x17
        /*004a*/ 	.short	(.L_3609 - .L_3608)
.L_3608:
        /*004c*/ 	.word	0x00000000
        /*0050*/ 	.short	0x0002
        /*0052*/ 	.short	0x0010
        /*0054*/ 	.byte	0x00, 0xf0, 0x21, 0x00


	//----- nvinfo : EIATTR_KPARAM_INFO
	.align		4
.L_3609:
        /*0058*/ 	.byte	0x04, 0x17
        /*005a*/ 	.short	(.L_3611 - .L_3610)
.L_3610:
        /*005c*/ 	.word	0x00000000
        /*0060*/ 	.short	0x0001
        /*0062*/ 	.short	0x0008
        /*0064*/ 	.byte	0x00, 0xf0, 0x21, 0x00


	//----- nvinfo : EIATTR_KPARAM_INFO
	.align		4
.L_3611:
        /*0068*/ 	.byte	0x04, 0x17
        /*006a*/ 	.short	(.L_3613 - .L_3612)
.L_3612:
        /*006c*/ 	.word	0x00000000
        /*0070*/ 	.short	0x0000
        /*0072*/ 	.short	0x0000
        /*0074*/ 	.byte	0x00, 0xf0, 0x21, 0x00


	//----- nvinfo : EIATTR_SPARSE_MMA_MASK
	.align		4
.L_3613:
        /*0078*/ 	.byte	0x03, 0x50
        /*007a*/ 	.short	0x0000


	//----- nvinfo : EIATTR_MAXREG_COUNT
	.align		4
        /*007c*/ 	.byte	0x03, 0x1b
        /*007e*/ 	.short	0x00ff


	//----- nvinfo : EIATTR_MERCURY_ISA_VERSION
	.align		4
        /*0080*/ 	.byte	0x03, 0x5f
        /*0082*/ 	.short	0x0101


	//----- nvinfo : EIATTR_EXIT_INSTR_OFFSETS
	.align		4
        /*0084*/ 	.byte	0x04, 0x1c
        /*0086*/ 	.short	(.L_3615 - .L_3614)


	//   ....[0]....
.L_3614:
        /*0088*/ 	.word	0x00000080


	//   ....[1]....
        /*008c*/ 	.word	0x00000670


	//----- nvinfo : EIATTR_CBANK_PARAM_SIZE
	.align		4
.L_3615:
        /*0090*/ 	.byte	0x03, 0x19
        /*0092*/ 	.short	0x0031


	//----- nvinfo : EIATTR_PARAM_CBANK
	.align		4
        /*0094*/ 	.byte	0x04, 0x0a
        /*0096*/ 	.short	(.L_3617 - .L_3616)
	.align		4
.L_3616:
        /*0098*/ 	.word	index@(.nv.constant0._ZN2at6native55_GLOBAL__N__0955718d_22_SparseCsrTensorMath_cu_868dd54534reduce_sparse_csr_dim0_cuda_kernelIliNS1_14ReductionAddOpIlEElEEvPT2_PKT0_lPKT_S9_lT1_)
        /*009c*/ 	.short	0x0210
        /*009e*/ 	.short	0x0031


	//----- nvinfo : EIATTR_SW_WAR
	.align		4
.L_3617:
        /*00a0*/ 	.byte	0x04, 0x36
        /*00a2*/ 	.short	(.L_3619 - .L_3618)
.L_3618:
        /*00a4*/ 	.word	0x00000008
.L_3619:


//--------------------- .nv.info._ZN2at6native55_GLOBAL__N__0955718d_22_SparseCsrTensorMath_cu_868dd54534reduce_sparse_csr_dim1_cuda_kernelIilNS1_14ReductionAddOpIlEElEEvPT2_PKT_PKT0_SC_lT1_ --------------------------
	.section	.nv.info._ZN2at6native55_GLOBAL__N__0955718d_22_SparseCsrTensorMath_cu_868dd54534reduce_sparse_csr_dim1_cuda_kernelIilNS1_14ReductionAddOpIlEElEEvPT2_PKT_PKT0_SC_lT1_,"",@"SHT_CUDA_INFO"
	.sectionflags	@""
	.align	4


	//----- nvinfo : EIATTR_CUDA_API_VERSION
	.align		4
        /*0000*/ 	.byte	0x04, 0x37
        /*0002*/ 	.short	(.L_3621 - .L_3620)
.L_3620:
        /*0004*/ 	.word	0x00000082


	//----- nvinfo : EIATTR_KPARAM_INFO
	.align		4
.L_3621:
        /*0008*/ 	.byte	0x04, 0x17
        /*000a*/ 	.short	(.L_3623 - .L_3622)
.L_3622:
        /*000c*/ 	.word	0x00000000
        /*0010*/ 	.short	0x0005
        /*0012*/ 	.short	0x0028
        /*0014*/ 	.byte	0x00, 0xf0, 0x05, 0x00


	//----- nvinfo : EIATTR_KPARAM_INFO
	.align		4
.L_3623:
        /*0018*/ 	.byte	0x04, 0x17
        /*001a*/ 	.short	(.L_3625 - .L_3624)
.L_3624:
        /*001c*/ 	.word	0x00000000
        /*0020*/ 	.short	0x0004
        /*0022*/ 	.short	0x0020
        /*0024*/ 	.byte	0x00, 0xf0, 0x21, 0x00


	//----- nvinfo : EIATTR_KPARAM_INFO
	.align		4
.L_3625:
        /*0028*/ 	.byte	0x04, 0x17
        /*002a*/ 	.short	(.L_3627 - .L_3626)
.L_3626:
        /*002c*/ 	.word	0x00000000
        /*0030*/ 	.short	0x0003
        /*0032*/ 	.short	0x0018
        /*0034*/ 	.byte	0x00, 0xf0, 0x21, 0x00


	//----- nvinfo : EIATTR_KPARAM_INFO
	.align		4
.L_3627:
        /*0038*/ 	.byte	0x04, 0x17
        /*003a*/ 	.short	(.L_3629 - .L_3628)
.L_3628:
        /*003c*/ 	.word	0x00000000
        /*0040*/ 	.short	0x0002
        /*0042*/ 	.short	0x0010
        /*0044*/ 	.byte	0x00, 0xf0, 0x21, 0x00


	//----- nvinfo : EIATTR_KPARAM_INFO
	.align		4
.L_3629:
        /*0048*/ 	.byte	0x04, 0x17
        /*004a*/ 	.short	(.L_3631 - .L_3630)
.L_3630:
        /*004c*/ 	.word	0x00000000
        /*0050*/ 	.short	0x0001
        /*0052*/ 	.short	0x0008
        /*0054*/ 	.byte	0x00, 0xf0, 0x21, 0x00


	//----- nvinfo : EIATTR_KPARAM_INFO
	.align		4
.L_3631:
        /*0058*/ 	.byte	0x04, 0x17
        /*005a*/ 	.short	(.L_3633 - .L_3632)
.L_3632:
        /*005c*/ 	.word	0x00000000
        /*0060*/ 	.short	0x0000
        /*0062*/ 	.short	0x0000
        /*0064*/ 	.byte	0x00, 0xf0, 0x21, 0x00


	//----- nvinfo : EIATTR_SPARSE_MMA_MASK
	.align		4
.L_3633:
        /*0068*/ 	.byte	0x03, 0x50
        /*006a*/ 	.short	0x0000


	//----- nvinfo : EIATTR_MAXREG_COUNT
	.align		4
        /*006c*/ 	.byte	0x03, 0x1b
        /*006e*/ 	.short	0x00ff


	//----- nvinfo : EIATTR_MERCURY_ISA_VERSION
	.align		4
        /*0070*/ 	.byte	0x03, 0x5f
        /*0072*/ 	.short	0x0101


	//----- nvinfo : EIATTR_EXIT_INSTR_OFFSETS
	.align		4
        /*0074*/ 	.byte	0x04, 0x1c
        /*0076*/ 	.short	(.L_3635 - .L_3634)


	//   ....[0]....
.L_3634:
        /*0078*/ 	.word	0x00000080


	//   ....[1]....
        /*007c*/ 	.word	0x00000130


	//   ....[2]....
        /*0080*/ 	.word	0x00000620


	//----- nvinfo : EIATTR_CRS_STACK_SIZE
	.align		4
.L_3635:
        /*0084*/ 	.byte	0x04, 0x1e
        /*0086*/ 	.short	(.L_3637 - .L_3636)
.L_3636:
        /*0088*/ 	.word	0x00000000


	//----- nvinfo : EIATTR_CBANK_PARAM_SIZE
	.align		4
.L_3637:
        /*008c*/ 	.byte	0x03, 0x19
        /*008e*/ 	.short	0x0029


	//----- nvinfo : EIATTR_PARAM_CBANK
	.align		4
        /*0090*/ 	.byte	0x04, 0x0a
        /*0092*/ 	.short	(.L_3639 - .L_3638)
	.align		4
.L_3638:
        /*0094*/ 	.word	index@(.nv.constant0._ZN2at6native55_GLOBAL__N__0955718d_22_SparseCsrTensorMath_cu_868dd54534reduce_sparse_csr_dim1_cuda_kernelIilNS1_14ReductionAddOpIlEElEEvPT2_PKT_PKT0_SC_lT1_)
        /*0098*/ 	.short	0x0210
        /*009a*/ 	.short	0x0029


	//----- nvinfo : EIATTR_SW_WAR
	.align		4
.L_3639:
        /*009c*/ 	.byte	0x04, 0x36
        /*009e*/ 	.short	(.L_3641 - .L_3640)
.L_3640:
        /*00a0*/ 	.word	0x00000008
.L_3641:


//--------------------- .nv.info._ZN2at6native55_GLOBAL__N__0955718d_22_SparseCsrTensorMath_cu_868dd54534reduce_sparse_csr_dim1_cuda_kernelIiiNS1_14ReductionAddOpIlEElEEvPT2_PKT_PKT0_SC_lT1_ --------------------------
	.section	.nv.info._ZN2at6native55_GLOBAL__N__0955718d_22_SparseCsrTensorMath_cu_868dd54534reduce_sparse_csr_dim1_cuda_kernelIiiNS1_14ReductionAddOpIlEElEEvPT2_PKT_PKT0_SC_lT1_,"",@"SHT_CUDA_INFO"
	.sectionflags	@""
	.align	4


	//----- nvinfo : EIATTR_CUDA_API_VERSION
	.align		4
        /*0000*/ 	.byte	0x04, 0x37
        /*0002*/ 	.short	(.L_3643 - .L_3642)
.L_3642:
        /*0004*/ 	.word	0x00000082


	//----- nvinfo : EIATTR_KPARAM_INFO
	.align		4
.L_3643:
        /*0008*/ 	.byte	0x04, 0x17
        /*000a*/ 	.short	(.L_3645 - .L_3644)
.L_3644:
        /*000c*/ 	.word	0x00000000
        /*0010*/ 	.short	0x0005
        /*0012*/ 	.short	0x0028
        /*0014*/ 	.byte	0x00, 0xf0, 0x05, 0x00


	//----- nvinfo : EIATTR_KPARAM_INFO
	.align		4
.L_3645:
        /*0018*/ 	.byte	0x04, 0x17
        /*001a*/ 	.short	(.L_3647 - .L_3646)
.L_3646:
        /*001c*/ 	.word	0x00000000
        /*0020*/ 	.short	0x0004
        /*0022*/ 	.short	0x0020
        /*0024*/ 	.byte	0x00, 0xf0, 0x21, 0x00


	//----- nvinfo : EIATTR_KPARAM_INFO
	.align		4
.L_3647:
        /*0028*/ 	.byte	0x04, 0x17
        /*002a*/ 	.short	(.L_3649 - .L_3648)
.L_3648:
        /*002c*/ 	.word	0x00000000
        /*0030*/ 	.short	0x0003
        /*0032*/ 	.short	0x0018
        /*0034*/ 	.byte	0x00, 0xf0, 0x21, 0x00


	//----- nvinfo : EIATTR_KPARAM_INFO
	.align		4
.L_3649:
        /*0038*/ 	.byte	0x04, 0x17
        /*003a*/ 	.short	(.L_3651 - .L_3650)
.L_3650:
        /*003c*/ 	.word	0x00000000
        /*0040*/ 	.short	0x0002
        /*0042*/ 	.short	0x0010
        /*0044*/ 	.byte	0x00, 0xf0, 0x21, 0x00


	//----- nvinfo : EIATTR_KPARAM_INFO
	.align		4
.L_3651:
        /*0048*/ 	.byte	0x04, 0x17
        /*004a*/ 	.short	(.L_3653 - .L_3652)
.L_3652:
        /*004c*/ 	.word	0x00000000
        /*0050*/ 	.short	0x0001
        /*0052*/ 	.short	0x0008
        /*0054*/ 	.byte	0x00, 0xf0, 0x21, 0x00


	//----- nvinfo : EIATTR_KPARAM_INFO
	.align		4
.L_3653:
        /*0058*/ 	.byte	0x04, 0x17
        /*005a*/ 	.short	(.L_3655 - .L_3654)
.L_3654:
        /*005c*/ 	.word	0x00000000
        /*0060*/ 	.short	0x0000
        /*0062*/ 	.short	0x0000
        /*0064*/ 	.byte	0x00, 0xf0, 0x21, 0x00


	//----- nvinfo : EIATTR_SPARSE_MMA_MASK
	.align		4
.L_3655:
        /*0068*/ 	.byte	0x03, 0x50
        /*006a*/ 	.short	0x0000


	//----- nvinfo : EIATTR_MAXREG_COUNT
	.align		4
        /*006c*/ 	.byte	0x03, 0x1b
        /*006e*/ 	.short	0x00ff


	//----- nvinfo : EIATTR_MERCURY_ISA_VERSION
	.align		4
        /*0070*/ 	.byte	0x03, 0x5f
        /*0072*/ 	.short	0x0101


	//----- nvinfo : EIATTR_EXIT_INSTR_OFFSETS
	.align		4
        /*0074*/ 	.byte	0x04, 0x1c
        /*0076*/ 	.short	(.L_3657 - .L_3656)


	//   ....[0]....
.L_3656:
        /*0078*/ 	.word	0x00000080


	//   ....[1]....
        /*007c*/ 	.word	0x00000120


	//   ....[2]....
        /*0080*/ 	.word	0x00000b80


	//----- nvinfo : EIATTR_CRS_STACK_SIZE
	.align		4
.L_3657:
        /*0084*/ 	.byte	0x04, 0x1e
        /*0086*/ 	.short	(.L_3659 - .L_3658)
.L_3658:
        /*0088*/ 	.word	0x00000000


	//----- nvinfo : EIATTR_CBANK_PARAM_SIZE
	.align		4
.L_3659:
        /*008c*/ 	.byte	0x03, 0x19
        /*008e*/ 	.short	0x0029


	//----- nvinfo : EIATTR_PARAM_CBANK
	.align		4
        /*0090*/ 	.byte	0x04, 0x0a
        /*0092*/ 	.short	(.L_3661 - .L_3660)
	.align		4
.L_3660:
        /*0094*/ 	.word	index@(.nv.constant0._ZN2at6native55_GLOBAL__N__0955718d_22_SparseCsrTensorMath_cu_868dd54534reduce_sparse_csr_dim1_cuda_kernelIiiNS1_14ReductionAddOpIlEElEEvPT2_PKT_PKT0_SC_lT1_)
        /*0098*/ 	.short	0x0210
        /*009a*/ 	.short	0x0029


	//----- nvinfo : EIATTR_SW_WAR
	.align		4
.L_3661:
        /*009c*/ 	.byte	0x04, 0x36
        /*009e*/ 	.short	(.L_3663 - .L_3662)
.L_3662:
        /*00a0*/ 	.word	0x00000008
.L_3663:


//--------------------- .nv.info._ZN2at6native55_GLOBAL__N__0955718d_22_SparseCsrTensorMath_cu_868dd54534reduce_sparse_csr_dim0_cuda_kernelIilNS1_14ReductionAddOpIlEElEEvPT2_PKT0_lPKT_S9_lT1_ --------------------------
	.section	.nv.info._ZN2at6native55_GLOBAL__N__0955718d_22_SparseCsrTensorMath_cu_868dd54534reduce_sparse_csr_dim0_cuda_kernelIilNS1_14ReductionAddOpIlEElEEvPT2_PKT0_lPKT_S9_lT1_,"",@"SHT_CUDA_INFO"
	.sectionflags	@""
	.align	4


	//----- nvinfo : EIATTR_CUDA_API_VERSION
	.align		4
        /*0000*/ 	.byte	0x04, 0x37
        /*0002*/ 	.short	(.L_3665 - .L_3664)
.L_3664:
        /*0004*/ 	.word	0x00000082


	//----- nvinfo : EIATTR_KPARAM_INFO
	.align		4
.L_3665:
        /*0008*/ 	.byte	0x04, 0x17
        /*000a*/ 	.short	(.L_3667 - .L_3666)
.L_3666:
        /*000c*/ 	.word	0x00000000
        /*0010*/ 	.short	0x0006
        /*0012*/ 	.short	0x0030
        /*0014*/ 	.byte	0x00, 0xf0, 0x05, 0x00


	//----- nvinfo : EIATTR_KPARAM_INFO
	.align		4
.L_3667:
        /*0018*/ 	.byte	0x04, 0x17
        /*001a*/ 	.short	(.L_3669 - .L_3668)
.L_3668:
        /*001c*/ 	.word	0x00000000
        /*0020*/ 	.short	0x0005
        /*0022*/ 	.short	0x0028
        /*0024*/ 	.byte	0x00, 0xf0, 0x21, 0x00


	//----- nvinfo : EIATTR_KPARAM_INFO
	.align		4
.L_3669:
        /*0028*/ 	.byte	0x04, 0x17
        /*002a*/ 	.short	(.L_3671 - .L_3670)
.L_3670:
        /*002c*/ 	.word	0x00000000
        /*0030*/ 	.short	0x0004
        /*0032*/ 	.short	0x0020
        /*0034*/ 	.byte	0x00, 0xf0, 0x21, 0x00


	//----- nvinfo : EIATTR_KPARAM_INFO
	.align		4
.L_3671:
        /*0038*/ 	.byte	0x04, 0x17
        /*003a*/ 	.short	(.L_3673 - .L_3672)
.L_3672:
        /*003c*/ 	.word	0x00000000
        /*0040*/ 	.short	0x0003
        /*0042*/ 	.short	0x0018
        /*0044*/ 	.byte	0x00, 0xf0, 0x21, 0x00


	//----- nvinfo : EIATTR_KPARAM_INFO
	.align		4
.L_3673:
        /*0048*/ 	.byte	0x04, 0x17
        /*004a*/ 	.short	(.L_3675 - .L_3674)
.L_3674:
        /*004c*/ 	.word	0x00000000
        /*0050*/ 	.short	0x0002
        /*0052*/ 	.short	0x0010
        /*0054*/ 	.byte	0x00, 0xf0, 0x21, 0x00


	//----- nvinfo : EIATTR_KPARAM_INFO
	.align		4
.L_3675:
        /*0058*/ 	.byte	0x04, 0x17
        /*005a*/ 	.short	(.L_3677 - .L_3676)
.L_3676:
        /*005c*/ 	.word	0x00000000
        /*0060*/ 	.short	0x0001
        /*0062*/ 	.short	0x0008
        /*0064*/ 	.byte	0x00, 0xf0, 0x21, 0x00


	//----- nvinfo : EIATTR_KPARAM_INFO
	.align		4
.L_3677:
        /*0068*/ 	.byte	0x04, 0x17
        /*006a*/ 	.short	(.L_3679 - .L_3678)
.L_3678:
        /*006c*/ 	.word	0x00000000
        /*0070*/ 	.short	0x0000
        /*0072*/ 	.short	0x0000
        /*0074*/ 	.byte	0x00, 0xf0, 0x21, 0x00


	//----- nvinfo : EIATTR_SPARSE_MMA_MASK
	.align		4
.L_3679:
        /*0078*/ 	.byte	0x03, 0x50
        /*007a*/ 	.short	0x0000


	//----- nvinfo : EIATTR_MAXREG_COUNT
	.align		4
        /*007c*/ 	.byte	0x03, 0x1b
        /*007e*/ 	.short	0x00ff


	//----- nvinfo : EIATTR_MERCURY_ISA_VERSION
	.align		4
        /*0080*/ 	.byte	0x03, 0x5f
        /*0082*/ 	.short	0x0101


	//----- nvinfo : EIATTR_EXIT_INSTR_OFFSETS
	.align		4
        /*0084*/ 	.byte	0x04, 0x1c
        /*0086*/ 	.short	(.L_3681 - .L_3680)


	//   ....[0]....
.L_3680:
        /*0088*/ 	.word	0x00000080


	//   ....[1]....
        /*008c*/ 	.word	0x00000720


	//----- nvinfo : EIATTR_CBANK_PARAM_SIZE
	.align		4
.L_3681:
        /*0090*/ 	.byte	0x03, 0x19
        /*0092*/ 	.short	0x0031


	//----- nvinfo : EIATTR_PARAM_CBANK
	.align		4
        /*0094*/ 	.byte	0x04, 0x0a
        /*0096*/ 	.short	(.L_3683 - .L_3682)
	.align		4
.L_3682:
        /*0098*/ 	.word	index@(.nv.constant0._ZN2at6native55_GLOBAL__N__0955718d_22_SparseCsrTensorMath_cu_868dd54534reduce_sparse_csr_dim0_cuda_kernelIilNS1_14ReductionAddOpIlEElEEvPT2_PKT0_lPKT_S9_lT1_)
        /*009c*/ 	.short	0x0210
        /*009e*/ 	.short	0x0031


	//----- nvinfo : EIATTR_SW_WAR
	.align		4
.L_3683:
        /*00a0*/ 	.byte	0x04, 0x36
        /*00a2*/ 	.short	(.L_3685 - .L_3684)
.L_3684:
        /*00a4*/ 	.word	0x00000008
.L_3685:


//--------------------- .nv.info._ZN2at6native55_GLOBAL__N__0955718d_22_SparseCsrTensorMath_cu_868dd54534reduce_sparse_csr_dim0_cuda_kernelIiiNS1_14ReductionAddOpIlEElEEvPT2_PKT0_lPKT_S9_lT1_ --------------------------
	.section	.nv.info._ZN2at6native55_GLOBAL__N__0955718d_22_SparseCsrTensorMath_cu_868dd54534reduce_sparse_csr_dim0_cuda_kernelIiiNS1_14ReductionAddOpIlEElEEvPT2_PKT0_lPKT_S9_lT1_,"",@"SHT_CUDA_INFO"
	.sectionflags	@""
	.align	4


	//----- nvinfo : EIATTR_CUDA_API_VERSION
	.align		4
        /*0000*/ 	.byte	0x04, 0x37
        /*0002*/ 	.short	(.L_3687 - .L_3686)
.L_3686:
        /*0004*/ 	.word	0x00000082


	//----- nvinfo : EIATTR_KPARAM_INFO
	.align		4
.L_3687:
        /*0008*/ 	.byte	0x04, 0x17
        /*000a*/ 	.short	(.L_3689 - .L_3688)
.L_3688:
        /*000c*/ 	.word	0x00000000
        /*0010*/ 	.short	0x0006
        /*0012*/ 	.short	0x0030
        /*0014*/ 	.byte	0x00, 0xf0, 0x05, 0x00


	//----- nvinfo : EIATTR_KPARAM_INFO
	.align		4
.L_3689:
        /*0018*/ 	.byte	0x04, 0x17
        /*001a*/ 	.short	(.L_3691 - .L_3690)
.L_3690:
        /*001c*/ 	.word	0x00000000
        /*0020*/ 	.short	0x0005
        /*0022*/ 	.short	0x0028
        /*0024*/ 	.byte	0x00, 0xf0, 0x21, 0x00


	//----- nvinfo : EIATTR_KPARAM_INFO
	.align		4
.L_3691:
        /*0028*/ 	.byte	0x04, 0x17
        /*002a*/ 	.short	(.L_3693 - .L_3692)
.L_3692:
        /*002c*/ 	.word	0x00000000
        /*0030*/ 	.short	0x0004
        /*0032*/ 	.short	0x0020
        /*0034*/ 	.byte	0x00, 0xf0, 0x21, 0x00


	//----- nvinfo : EIATTR_KPARAM_INFO
	.align		4
.L_3693:
        /*0038*/ 	.byte	0x04, 0x17
        /*003a*/ 	.short	(.L_3695 - .L_3694)
.L_3694:
        /*003c*/ 	.word	0x00000000
        /*0040*/ 	.short	0x0003
        /*0042*/ 	.short	0x0018
        /*0044*/ 	.byte	0x00, 0xf0, 0x21, 0x00


	//----- nvinfo : EIATTR_KPARAM_INFO
	.align		4
.L_3695:
        /*0048*/ 	.byte	0x04, 0x17
        /*004a*/ 	.short	(.L_3697 - .L_3696)
.L_3696:
        /*004c*/ 	.word	0x00000000
        /*0050*/ 	.short	0x0002
        /*0052*/ 	.short	0x0010
        /*0054*/ 	.byte	0x00, 0xf0, 0x21, 0x00


	//----- nvinfo : EIATTR_KPARAM_INFO
	.align		4
.L_3697:
        /*0058*/ 	.byte	0x04, 0x17
        /*005a*/ 	.short	(.L_3699 - .L_3698)
.L_3698:
        /*005c*/ 	.word	0x00000000
        /*0060*/ 	.short	0x0001
        /*0062*/ 	.short	0x0008
        /*0064*/ 	.byte	0x00, 0xf0, 0x21, 0x00


	//----- nvinfo : EIATTR_KPARAM_INFO
	.align		4
.L_3699:
        /*0068*/ 	.byte	0x04, 0x17
        /*006a*/ 	.short	(.L_3701 - .L_3700)
.L_3700:
        /*006c*/ 	.word	0x00000000
        /*0070*/ 	.short	0x0000
        /*0072*/ 	.short	0x0000
        /*0074*/ 	.byte	0x00, 0xf0, 0x21, 0x00


	//----- nvinfo : EIATTR_SPARSE_MMA_MASK
	.align		4
.L_3701:
        /*0078*/ 	.byte	0x03, 0x50
        /*007a*/ 	.short	0x0000


	//----- nvinfo : EIATTR_MAXREG_COUNT
	.align		4
        /*007c*/ 	.byte	0x03, 0x1b
        /*007e*/ 	.short	0x00ff


	//----- nvinfo : EIATTR_MERCURY_ISA_VERSION
	.align		4
        /*0080*/ 	.byte	0x03, 0x5f
        /*0082*/ 	.short	0x0101


	//----- nvinfo : EIATTR_EXIT_INSTR_OFFSETS
	.align		4
        /*0084*/ 	.byte	0x04, 0x1c
        /*0086*/ 	.short	(.L_3703 - .L_3702)


	//   ....[0]....
.L_3702:
        /*0088*/ 	.word	0x00000080


	//   ....[1]....
        /*008c*/ 	.word	0x000006c0


	//----- nvinfo : EIATTR_CBANK_PARAM_SIZE
	.align		4
.L_3703:
        /*0090*/ 	.byte	0x03, 0x19
        /*0092*/ 	.short	0x0031


	//----- nvinfo : EIATTR_PARAM_CBANK
	.align		4
        /*0094*/ 	.byte	0x04, 0x0a
        /*0096*/ 	.short	(.L_3705 - .L_3704)
	.align		4
.L_3704:
        /*0098*/ 	.word	index@(.nv.constant0._ZN2at6native55_GLOBAL__N__0955718d_22_SparseCsrTensorMath_cu_868dd54534reduce_sparse_csr_dim0_cuda_kernelIiiNS1_14ReductionAddOpIlEElEEvPT2_PKT0_lPKT_S9_lT1_)
        /*009c*/ 	.short	0x0210
        /*009e*/ 	.short	0x0031


	//----- nvinfo : EIATTR_SW_WAR
	.align		4
.L_3705:
        /*00a0*/ 	.byte	0x04, 0x36
        /*00a2*/ 	.short	(.L_3707 - .L_3706)
.L_3706:
        /*00a4*/ 	.word	0x00000008
.L_3707:


//--------------------- .nv.info._ZN2at6native55_GLOBAL__N__0955718d_22_SparseCsrTensorMath_cu_868dd54534reduce_sparse_csr_dim1_cuda_kernelIalNS1_14ReductionAddOpIlEElEEvPT2_PKT_PKT0_SC_lT1_ --------------------------
	.section	.nv.info._ZN2at6native55_GLOBAL__N__0955718d_22_SparseCsrTensorMath_cu_868dd54534reduce_sparse_csr_dim1_cuda_kernelIalNS1_14ReductionAddOpIlEElEEvPT2_PKT_PKT0_SC_lT1_,"",@"SHT_CUDA_INFO"
	.sectionflags	@""
	.align	4


	//----- nvinfo : EIATTR_CUDA_API_VERSION
	.align		4
        /*0000*/ 	.byte	0x04, 0x37
        /*0002*/ 	.short	(.L_3709 - .L_3708)
.L_3708:
        /*0004*/ 	.word	0x00000082


	//----- nvinfo : EIATTR_KPARAM_INFO
	.align		4
.L_3709:
        /*0008*/ 	.byte	0x04, 0x17
        /*000a*/ 	.short	(.L_3711 - .L_3710)
.L_3710:
        /*000c*/ 	.word	0x00000000
        /*0010*/ 	.short	0x0005
        /*0012*/ 	.short	0x0028
        /*0014*/ 	.byte	0x00, 0xf0, 0x05, 0x00


	//----- nvinfo : EIATTR_KPARAM_INFO
	.align		4
.L_3711:
        /*0018*/ 	.byte	0x04, 0x17
        /*001a*/ 	.short	(.L_3713 - .L_3712)
.L_3712:
        /*001c*/ 	.word	0x00000000
        /*0020*/ 	.short	0x0004
        /*0022*/ 	.short	0x0020
        /*0024*/ 	.byte	0x00, 0xf0, 0x21, 0x00


	//----- nvinfo : EIATTR_KPARAM_INFO
	.align		4
.L_3713:
        /*0028*/ 	.byte	0x04, 0x17
        /*002a*/ 	.short	(.L_3715 - .L_3714)
.L_3714:
        /*002c*/ 	.word	0x00000000
        /*0030*/ 	.short	0x0003
        /*0032*/ 	.short	0x0018
        /*0034*/ 	.byte	0x00, 0xf0, 0x21, 0x00


	//----- nvinfo : EIATTR_KPARAM_INFO
	.align		4
.L_3715:
        /*0038*/ 	.byte	0x04, 0x17
        /*003a*/ 	.short	(.L_3717 - .L_3716)
.L_3716:
        /*003c*/ 	.word	0x00000000
        /*0040*/ 	.short	0x0002
        /*0042*/ 	.short	0x0010
        /*0044*/ 	.byte	0x00, 0xf0, 0x21, 0x00


	//----- nvinfo : EIATTR_KPARAM_INFO
	.align		4
.L_3717:
        /*0048*/ 	.byte	0x04, 0x17
        /*004a*/ 	.short	(.L_3719 - .L_3718)
.L_3718:
        /*004c*/ 	.word	0x00000000
        /*0050*/ 	.short	0x0001
        /*0052*/ 	.short	0x0008
        /*0054*/ 	.byte	0x00, 0xf0, 0x21, 0x00


	//----- nvinfo : EIATTR_KPARAM_INFO
	.align		4
.L_3719:
        /*0058*/ 	.byte	0x04, 0x17
        /*005a*/ 	.short	(.L_3721 - .L_3720)
.L_3720:
        /*005c*/ 	.word	0x00000000
        /*0060*/ 	.short	0x0000
        /*0062*/ 	.short	0x0000
        /*0064*/ 	.byte	0x00, 0xf0, 0x21, 0x00


	//----- nvinfo : EIATTR_SPARSE_MMA_MASK
	.align		4
.L_3721:
        /*0068*/ 	.byte	0x03, 0x50
        /*006a*/ 	.short	0x0000


	//----- nvinfo : EIATTR_MAXREG_COUNT
	.align		4
        /*006c*/ 	.byte	0x03, 0x1b
        /*006e*/ 	.short	0x00ff


	//----- nvinfo : EIATTR_MERCURY_ISA_VERSION
	.align		4
        /*0070*/ 	.byte	0x03, 0x5f
        /*0072*/ 	.short	0x0101


	//----- nvinfo : EIATTR_EXIT_INSTR_OFFSETS
	.align		4
        /*0074*/ 	.byte	0x04, 0x1c
        /*0076*/ 	.short	(.L_3723 - .L_3722)


	//   ....[0]....
.L_3722:
        /*0078*/ 	.word	0x00000080


	//   ....[1]....
        /*007c*/ 	.word	0x00000130


	//   ....[2]....
        /*0080*/ 	.word	0x000005b0


	//----- nvinfo : EIATTR_CRS_STACK_SIZE
	.align		4
.L_3723:
        /*0084*/ 	.byte	0x04, 0x1e
        /*0086*/ 	.short	(.L_3725 - .L_3724)
.L_3724:
        /*0088*/ 	.word	0x00000000


	//----- nvinfo : EIATTR_CBANK_PARAM_SIZE
	.align		4
.L_3725:
        /*008c*/ 	.byte	0x03, 0x19
        /*008e*/ 	.short	0x0029


	//----- nvinfo : EIATTR_PARAM_CBANK
	.align		4
        /*0090*/ 	.byte	0x04, 0x0a
        /*0092*/ 	.short	(.L_3727 - .L_3726)
	.align		4
.L_3726:
        /*0094*/ 	.word	index@(.nv.constant0._ZN2at6native55_GLOBAL__N__0955718d_22_SparseCsrTensorMath_cu_868dd54534reduce_sparse_csr_dim1_cuda_kernelIalNS1_14ReductionAddOpIlEElEEvPT2_PKT_PKT0_SC_lT1_)
        /*0098*/ 	.short	0x0210
        /*009a*/ 	.short	0x0029


	//----- nvinfo : EIATTR_SW_WAR
	.align		4
.L_3727:
        /*009c*/ 	.byte	0x04, 0x36
        /*009e*/ 	.short	(.L_3729 - .L_3728)
.L_3728:
        /*00a0*/ 	.word	0x00000008
.L_3729:


//--------------------- .nv.info._ZN2at6native55_GLOBAL__N__0955718d_22_SparseCsrTensorMath_cu_868dd54534reduce_sparse_csr_dim1_cuda_kernelIaiNS1_14ReductionAddOpIlEElEEvPT2_PKT_PKT0_SC_lT1_ --------------------------
	.section	.nv.info._ZN2at6native55_GLOBAL__N__0955718d_22_SparseCsrTensorMath_cu_868dd54534reduce_sparse_csr_dim1_cuda_kernelIaiNS1_14ReductionAddOpIlEElEEvPT2_PKT_PKT0_SC_lT1_,"",@"SHT_CUDA_INFO"
	.sectionflags	@""
	.align	4


	//----- nvinfo : EIATTR_CUDA_API_VERSION
	.align		4
        /*0000*/ 	.byte	0x04, 0x37
        /*0002*/ 	.short	(.L_3731 - .L_3730)
.L_3730:
        /*0004*/ 	.word	0x00000082


	//----- nvinfo : EIATTR_KPARAM_INFO
	.align		4
.L_3731:
        /*0008*/ 	.byte	0x04, 0x17
        /*000a*/ 	.short	(.L_3733 - .L_3732)
.L_3732:
        /*000c*/ 	.word	0x00000000
        /*0010*/ 	.short	0x0005
        /*0012*/ 	.short	0x0028
        /*0014*/ 	.byte	0x00, 0xf0, 0x05, 0x00


	//----- nvinfo : EIATTR_KPARAM_INFO
	.align		4
.L_3733:
        /*0018*/ 	.byte	0x04, 0x17
        /*001a*/ 	.short	(.L_3735 - .L_3734)
.L_3734:
        /*001c*/ 	.word	0x00000000
        /*0020*/ 	.short	0x0004
        /*0022*/ 	.short	0x0020
        /*0024*/ 	.byte	0x00, 0xf0, 0x21, 0x00


	//----- nvinfo : EIATTR_KPARAM_INFO
	.align		4
.L_3735:
        /*0028*/ 	.byte	0x04, 0x17
        /*002a*/ 	.short	(.L_3737 - .L_3736)
.L_3736:
        /*002c*/ 	.word	0x00000000
        /*0030*/ 	.short	0x0003
        /*0032*/ 	.short	0x0018
        /*0034*/ 	.byte	0x00, 0xf0, 0x21, 0x00


	//----- nvinfo : EIATTR_KPARAM_INFO
	.align		4
.L_3737:
        /*0038*/ 	.byte	0x04, 0x17
        /*003a*/ 	.short	(.L_3739 - .L_3738)
.L_3738:
        /*003c*/ 	.word	0x00000000
        /*0040*/ 	.short	0x0002
        /*0042*/ 	.short	0x0010
        /*0044*/ 	.byte	0x00, 0xf0, 0x21, 0x00


	//----- nvinfo : EIATTR_KPARAM_INFO
	.align		4
.L_3739:
        /*0048*/ 	.byte	0x04, 0x17
        /*004a*/ 	.short	(.L_3741 - .L_3740)
.L_3740:
        /*004c*/ 	.word	0x00000000
        /*0050*/ 	.short	0x0001
        /*0052*/ 	.short	0x0008
        /*0054*/ 	.byte	0x00, 0xf0, 0x21, 0x00


	//----- nvinfo : EIATTR_KPARAM_INFO
	.align		4
.L_3741:
        /*0058*/ 	.byte	0x04, 0x17
        /*005a*/ 	.short	(.L_3743 - .L_3742)
.L_3742:
        /*005c*/ 	.word	0x00000000
        /*0060*/ 	.short	0x0000
        /*0062*/ 	.short	0x0000
        /*0064*/ 	.byte	0x00, 0xf0, 0x21, 0x00


	//----- nvinfo : EIATTR_SPARSE_MMA_MASK
	.align		4
.L_3743:
        /*0068*/ 	.byte	0x03, 0x50
        /*006a*/ 	.short	0x0000


	//----- nvinfo : EIATTR_MAXREG_COUNT
	.align		4
        /*006c*/ 	.byte	0x03, 0x1b
        /*006e*/ 	.short	0x00ff


	//----- nvinfo : EIATTR_MERCURY_ISA_VERSION
	.align		4
        /*0070*/ 	.byte	0x03, 0x5f
        /*0072*/ 	.short	0x0101


	//----- nvinfo : EIATTR_EXIT_INSTR_OFFSETS
	.align		4
        /*0074*/ 	.byte	0x04, 0x1c
        /*0076*/ 	.short	(.L_3745 - .L_3744)


	//   ....[0]....
.L_3744:
        /*0078*/ 	.word	0x00000080


	//   ....[1]....
        /*007c*/ 	.word	0x00000120


	//   ....[2]....
        /*0080*/ 	.word	0x00000b60


	//----- nvinfo : EIATTR_CRS_STACK_SIZE
	.align		4
.L_3745:
        /*0084*/ 	.byte	0x04, 0x1e
        /*0086*/ 	.short	(.L_3747 - .L_3746)
.L_3746:
        /*0088*/ 	.word	0x00000000


	//----- nvinfo : EIATTR_CBANK_PARAM_SIZE
	.align		4
.L_3747:
        /*008c*/ 	.byte	0x03, 0x19
        /*008e*/ 	.short	0x0029


	//----- nvinfo : EIATTR_PARAM_CBANK
	.align		4
        /*0090*/ 	.byte	0x04, 0x0a
        /*0092*/ 	.short	(.L_3749 - .L_3748)
	.align		4
.L_3748:
        /*0094*/ 	.word	index@(.nv.constant0._ZN2at6native55_GLOBAL__N__0955718d_22_SparseCsrTensorMath_cu_868dd54534reduce_sparse_csr_dim1_cuda_kernelIaiNS1_14ReductionAddOpIlEElEEvPT2_PKT_PKT0_SC_lT1_)
        /*0098*/ 	.short	0x0210
        /*009a*/ 	.short	0x0029


	//----- nvinfo : EIATTR_SW_WAR
	.align		4
.L_3749:
        /*009c*/ 	.byte	0x04, 0x36
        /*009e*/ 	.short	(.L_3751 - .L_3750)
.L_3750:
        /*00a0*/ 	.word	0x00000008
.L_3751:


//--------------------- .nv.info._ZN2at6native55_GLOBAL__N__0955718d_22_SparseCsrTensorMath_cu_868dd54534reduce_sparse_csr_dim0_cuda_kernelIalNS1_14ReductionAddOpIlEElEEvPT2_PKT0_lPKT_S9_lT1_ --------------------------
	.section	.nv.info._ZN2at6native55_GLOBAL__N__0955718d_22_SparseCsrTensorMath_cu_868dd54534reduce_sparse_csr_dim0_cuda_kernelIalNS1_14ReductionAddOpIlEElEEvPT2_PKT0_lPKT_S9_lT1_,"",@"SHT_CUDA_INFO"
	.sectionflags	@""
	.align	4


	//----- nvinfo : EIATTR_CUDA_API_VERSION
	.align		4
        /*0000*/ 	.byte	0x04, 0x37
        /*0002*/ 	.short	(.L_3753 - .L_3752)
.L_3752:
        /*0004*/ 	.word	0x00000082


	//----- nvinfo : EIATTR_KPARAM_INFO
	.align		4
.L_3753:
        /*0008*/ 	.byte	0x04, 0x17
        /*000a*/ 	.short	(.L_3755 - .L_3754)
.L_3754:
        /*000c*/ 	.word	0x00000000
        /*0010*/ 	.short	0x0006
        /*0012*/ 	.short	0x0030
        /*0014*/ 	.byte	0x00, 0xf0, 0x05, 0x00


	//----- nvinfo : EIATTR_KPARAM_INFO
	.align		4
.L_3755:
        /*0018*/ 	.byte	0x04, 0x17
        /*001a*/ 	.short	(.L_3757 - .L_3756)
.L_3756:
        /*001c*/ 	.word	0x00000000
        /*0020*/ 	.short	0x0005
        /*0022*/ 	.short	0x0028
        /*0024*/ 	.byte	0x00, 0xf0, 0x21, 0x00


	//----- nvinfo : EIATTR_KPARAM_INFO
	.align		4
.L_3757:
        /*0028*/ 	.byte	0x04, 0x17
        /*002a*/ 	.short	(.L_3759 - .L_3758)
.L_3758:
        /*002c*/ 	.word	0x00000000
        /*0030*/ 	.short	0x0004
        /*0032*/ 	.short	0x0020
        /*0034*/ 	.byte	0x00, 0xf0, 0x21, 0x00


	//----- nvinfo : EIATTR_KPARAM_INFO
	.align		4
.L_3759:
        /*0038*/ 	.byte	0x04, 0x17
        /*003a*/ 	.short	(.L_3761 - .L_3760)
.L_3760:
        /*003c*/ 	.word	0x00000000
        /*0040*/ 	.short	0x0003
        /*0042*/ 	.short	0x0018
        /*0044*/ 	.byte	0x00, 0xf0, 0x21, 0x00


	//----- nvinfo : EIATTR_KPARAM_INFO
	.align		4
.L_3761:
        /*0048*/ 	.byte	0x04, 0x17
        /*004a*/ 	.short	(.L_3763 - .L_3762)
.L_3762:
        /*004c*/ 	.word	0x00000000
        /*0050*/ 	.short	0x0002
        /*0052*/ 	.short	0x0010
        /*0054*/ 	.byte	0x00, 0xf0, 0x21, 0x00


	//----- nvinfo : EIATTR_KPARAM_INFO
	.align		4
.L_3763:
        /*0058*/ 	.byte	0x04, 0x17
        /*005a*/ 	.short	(.L_3765 - .L_3764)
.L_3764:
        /*005c*/ 	.word	0x00000000
        /*0060*/ 	.short	0x0001
        /*0062*/ 	.short	0x0008
        /*0064*/ 	.byte	0x00, 0xf0, 0x21, 0x00


	//----- nvinfo : EIATTR_KPARAM_INFO
	.align		4
.L_3765:
        /*0068*/ 	.byte	0x04, 0x17
        /*006a*/ 	.short	(.L_3767 - .L_3766)
.L_3766:
        /*006c*/ 	.word	0x00000000
        /*0070*/ 	.short	0x0000
        /*0072*/ 	.short	0x0000
        /*0074*/ 	.byte	0x00, 0xf0, 0x21, 0x00


	//----- nvinfo : EIATTR_SPARSE_MMA_MASK
	.align		4
.L_3767:
        /*0078*/ 	.byte	0x03, 0x50
        /*007a*/ 	.short	0x0000


	//----- nvinfo : EIATTR_MAXREG_COUNT
	.align		4
        /*007c*/ 	.byte	0x03, 0x1b
        /*007e*/ 	.short	0x00ff


	//----- nvinfo : EIATTR_MERCURY_ISA_VERSION
	.align		4
        /*0080*/ 	.byte	0x03, 0x5f
        /*0082*/ 	.short	0x0101


	//----- nvinfo : EIATTR_EXIT_INSTR_OFFSETS
	.align		4
        /*0084*/ 	.byte	0x04, 0x1c
        /*0086*/ 	.short	(.L_3769 - .L_3768)


	//   ....[0]....
.L_3768:
        /*0088*/ 	.word	0x00000080


	//   ....[1]....
        /*008c*/ 	.word	0x00000700


	//----- nvinfo : EIATTR_CBANK_PARAM_SIZE
	.align		4
.L_3769:
        /*0090*/ 	.byte	0x03, 0x19
        /*0092*/ 	.short	0x0031


	//----- nvinfo : EIATTR_PARAM_CBANK
	.align		4
        /*0094*/ 	.byte	0x04, 0x0a
        /*0096*/ 	.short	(.L_3771 - .L_3770)
	.align		4
.L_3770:
        /*0098*/ 	.word	index@(.nv.constant0._ZN2at6native55_GLOBAL__N__0955718d_22_SparseCsrTensorMath_cu_868dd54534reduce_sparse_csr_dim0_cuda_kernelIalNS1_14ReductionAddOpIlEElEEvPT2_PKT0_lPKT_S9_lT1_)
        /*009c*/ 	.short	0x0210
        /*009e*/ 	.short	0x0031


	//----- nvinfo : EIATTR_SW_WAR
	.align		4
.L_3771:
        /*00a0*/ 	.byte	0x04, 0x36
        /*00a2*/ 	.short	(.L_3773 - .L_3772)
.L_3772:
        /*00a4*/ 	.word	0x00000008
.L_3773:


//--------------------- .nv.info._ZN2at6native55_GLOBAL__N__0955718d_22_SparseCsrTensorMath_cu_868dd54534reduce_sparse_csr_dim0_cuda_kernelIaiNS1_14ReductionAddOpIlEElEEvPT2_PKT0_lPKT_S9_lT1_ --------------------------
	.section	.nv.info._ZN2at6native55_GLOBAL__N__0955718d_22_SparseCsrTensorMath_cu_868dd54534reduce_sparse_csr_dim0_cuda_kernelIaiNS1_14ReductionAddOpIlEElEEvPT2_PKT0_lPKT_S9_lT1_,"",@"SHT_CUDA_INFO"
	.sectionflags	@""
	.align	4


	//----- nvinfo : EIATTR_CUDA_API_VERSION
	.align		4
        /*0000*/ 	.byte	0x04, 0x37
        /*0002*/ 	.short	(.L_3775 - .L_3774)
.L_3774:
        /*0004*/ 	.word	0x00000082


	//----- nvinfo : EIATTR_KPARAM_INFO
	.align		4
.L_3775:
        /*0008*/ 	.byte	0x04, 0x17
        /*000a*/ 	.short	(.L_3777 - .L_3776)
.L_3776:
        /*000c*/ 	.word	0x00000000
        /*0010*/ 	.short	0x0006
        /*0012*/ 	.short	0x0030
        /*0014*/ 	.byte	0x00, 0xf0, 0x05, 0x00


	//----- nvinfo : EIATTR_KPARAM_INFO
	.align		4
.L_3777:
        /*0018*/ 	.byte	0x04, 0x17
        /*001a*/ 	.short	(.L_3779 - .L_3778)
.L_3778:
        /*001c*/ 	.word	0x00000000
        /*0020*/ 	.short	0x0005
        /*0022*/ 	.short	0x0028
        /*0024*/ 	.byte	0x00, 0xf0, 0x21, 0x00


	//----- nvinfo : EIATTR_KPARAM_INFO
	.align		4
.L_3779:
        /*0028*/ 	.byte	0x04, 0x17
        /*002a*/ 	.short	(.L_3781 - .L_3780)
.L_3780:
        /*002c*/ 	.word	0x00000000
        /*0030*/ 	.short	0x0004
        /*0032*/ 	.short	0x0020
        /*0034*/ 	.byte	0x00, 0xf0, 0x21, 0x00


	//----- nvinfo : EIATTR_KPARAM_INFO
	.align		4
.L_3781:
        /*0038*/ 	.byte	0x04, 0x17
        /*003a*/ 	.short	(.L_3783 - .L_3782)
.L_3782:
        /*003c*/ 	.word	0x00000000
        /*0040*/ 	.short	0x0003
        /*0042*/ 	.short	0x0018
        /*0044*/ 	.byte	0x00, 0xf0, 0x21, 0x00


	//----- nvinfo : EIATTR_KPARAM_INFO
	.align		4
.L_3783:
        /*0048*/ 	.byte	0x04, 0x17
        /*004a*/ 	.short	(.L_3785 - .L_3784)
.L_3784:
        /*004c*/ 	.word	0x00000000
        /*0050*/ 	.short	0x0002
        /*0052*/ 	.short	0x0010
        /*0054*/ 	.byte	0x00, 0xf0, 0x21, 0x00


	//----- nvinfo : EIATTR_KPARAM_INFO
	.align		4
.L_3785:
        /*0058*/ 	.byte	0x04, 0x17
        /*005a*/ 	.short	(.L_3787 - .L_3786)
.L_3786:
        /*005c*/ 	.word	0x00000000
        /*0060*/ 	.short	0x0001
        /*0062*/ 	.short	0x0008
        /*0064*/ 	.byte	0x00, 0xf0, 0x21, 0x00


	//----- nvinfo : EIATTR_KPARAM_INFO
	.align		4
.L_3787:
        /*0068*/ 	.byte	0x04, 0x17
        /*006a*/ 	.short	(.L_3789 - .L_3788)
.L_3788:
        /*006c*/ 	.word	0x00000000
        /*0070*/ 	.short	0x0000
        /*0072*/ 	.short	0x0000
        /*0074*/ 	.byte	0x00, 0xf0, 0x21, 0x00


	//----- nvinfo : EIATTR_SPARSE_MMA_MASK
	.align		4
.L_3789:
        /*0078*/ 	.byte	0x03, 0x50
        /*007a*/ 	.short	0x0000


	//----- nvinfo : EIATTR_MAXREG_COUNT
	.align		4
        /*007c*/ 	.byte	0x03, 0x1b
        /*007e*/ 	.short	0x00ff


	//----- nvinfo : EIATTR_MERCURY_ISA_VERSION
	.align		4
        /*0080*/ 	.byte	0x03, 0x5f
        /*0082*/ 	.short	0x0101


	//----- nvinfo : EIATTR_EXIT_INSTR_OFFSETS
	.align		4
        /*0084*/ 	.byte	0x04, 0x1c
        /*0086*/ 	.short	(.L_3791 - .L_3790)


	//   ....[0]....
.L_3790:
        /*0088*/ 	.word	0x00000080


	//   ....[1]....
        /*008c*/ 	.word	0x00000690


	//----- nvinfo : EIATTR_CBANK_PARAM_SIZE
	.align		4
.L_3791:
        /*0090*/ 	.byte	0x03, 0x19
        /*0092*/ 	.short	0x0031


	//----- nvinfo : EIATTR_PARAM_CBANK
	.align		4
        /*0094*/ 	.byte	0x04, 0x0a
        /*0096*/ 	.short	(.L_3793 - .L_3792)
	.align		4
.L_3792:
        /*0098*/ 	.word	index@(.nv.constant0._ZN2at6native55_GLOBAL__N__0955718d_22_SparseCsrTensorMath_cu_868dd54534reduce_sparse_csr_dim0_cuda_kernelIaiNS1_14ReductionAddOpIlEElEEvPT2_PKT0_lPKT_S9_lT1_)
        /*009c*/ 	.short	0x0210
        /*009e*/ 	.short	0x0031


	//----- nvinfo : EIATTR_SW_WAR
	.align		4
.L_3793:
        /*00a0*/ 	.byte	0x04, 0x36
        /*00a2*/ 	.short	(.L_3795 - .L_3794)
.L_3794:
        /*00a4*/ 	.word	0x00000008
.L_3795:


//--------------------- .nv.info._ZN2at6native55_GLOBAL__N__0955718d_22_SparseCsrTensorMath_cu_868dd54534reduce_sparse_csr_dim1_cuda_kernelIhlNS1_14ReductionAddOpIlEElEEvPT2_PKT_PKT0_SC_lT1_ --------------------------
	.section	.nv.info._ZN2at6native55_GLOBAL__N__0955718d_22_SparseCsrTensorMath_cu_868dd54534reduce_sparse_csr_dim1_cuda_kernelIhlNS1_14ReductionAddOpIlEElEEvPT2_PKT_PKT0_SC_lT1_,"",@"SHT_CUDA_INFO"
	.sectionflags	@""
	.align	4


	//----- nvinfo : EIATTR_CUDA_API_VERSION
	.align		4
        /*0000*/ 	.byte	0x04, 0x37
        /*0002*/ 	.short	(.L_3797 - .L_3796)
.L_3796:
        /*0004*/ 	.word	0x00000082


	//----- nvinfo : EIATTR_KPARAM_INFO
	.align		4
.L_3797:
        /*0008*/ 	.byte	0x04, 0x17
        /*000a*/ 	.short	(.L_3799 - .L_3798)
.L_3798:
        /*000c*/ 	.word	0x00000000
        /*0010*/ 	.short	0x0005
        /*0012*/ 	.short	0x0028
        /*0014*/ 	.byte	0x00, 0xf0, 0x05, 0x00


	//----- nvinfo : EIATTR_KPARAM_INFO
	.align		4
.L_3799:
        /*0018*/ 	.byte	0x04, 0x17
        /*001a*/ 	.short	(.L_3801 - .L_3800)
.L_3800:
        /*001c*/ 	.word	0x00000000
        /*0020*/ 	.short	0x0004
        /*0022*/ 	.short	0x0020
        /*0024*/ 	.byte	0x00, 0xf0, 0x21, 0x00


	//----- nvinfo : EIATTR_KPARAM_INFO
	.align		4
.L_3801:
        /*0028*/ 	.byte	0x04, 0x17
        /*002a*/ 	.short	(.L_3803 - .L_3802)
.L_3802:
        /*002c*/ 	.word	0x00000000
        /*0030*/ 	.short	0x0003
        /*0032*/ 	.short	0x0018
        /*0034*/ 	.byte	0x00, 0xf0, 0x21, 0x00


	//----- nvinfo : EIATTR_KPARAM_INFO
	.align		4
.L_3803:
        /*0038*/ 	.byte	0x04, 0x17
        /*003a*/ 	.short	(.L_3805 - .L_3804)
.L_3804:
        /*003c*/ 	.word	0x00000000
        /*0040*/ 	.short	0x0002
        /*0042*/ 	.short	0x0010
        /*0044*/ 	.byte	0x00, 0xf0, 0x21, 0x00


	//----- nvinfo : EIATTR_KPARAM_INFO
	.align		4
.L_3805:
        /*0048*/ 	.byte	0x04, 0x17
        /*004a*/ 	.short	(.L_3807 - .L_3806)
.L_3806:
        /*004c*/ 	.word	0x00000000
        /*0050*/ 	.short	0x0001
        /*0052*/ 	.short	0x0008
        /*0054*/ 	.byte	0x00, 0xf0, 0x21, 0x00


	//----- nvinfo : EIATTR_KPARAM_INFO
	.align		4
.L_3807:
        /*0058*/ 	.byte	0x04, 0x17
        /*005a*/ 	.short	(.L_3809 - .L_3808)
.L_3808:
        /*005c*/ 	.word	0x00000000
        /*0060*/ 	.short	0x0000
        /*0062*/ 	.short	0x0000
        /*0064*/ 	.byte	0x00, 0xf0, 0x21, 0x00


	//----- nvinfo : EIATTR_SPARSE_MMA_MASK
	.align		4
.L_3809:
        /*0068*/ 	.byte	0x03, 0x50
        /*006a*/ 	.short	0x0000


	//----- nvinfo : EIATTR_MAXREG_COUNT
	.align		4
        /*006c*/ 	.byte	0x03, 0x1b
        /*006e*/ 	.short	0x00ff


	//----- nvinfo : EIATTR_MERCURY_ISA_VERSION
	.align		4
        /*0070*/ 	.byte	0x03, 0x5f
        /*0072*/ 	.short	0x0101


	//----- nvinfo : EIATTR_EXIT_INSTR_OFFSETS
	.align		4
        /*0074*/ 	.byte	0x04, 0x1c
        /*0076*/ 	.short	(.L_3811 - .L_3810)


	//   ....[0]....
.L_3810:
        /*0078*/ 	.word	0x00000080


	//   ....[1]....
        /*007c*/ 	.word	0x00000130


	//   ....[2]....
        /*0080*/ 	.word	0x00000560


	//----- nvinfo : EIATTR_CRS_STACK_SIZE
	.align		4
.L_3811:
        /*0084*/ 	.byte	0x04, 0x1e
        /*0086*/ 	.short	(.L_3813 - .L_3812)
.L_3812:
        /*0088*/ 	.word	0x00000000


	//----- nvinfo : EIATTR_CBANK_PARAM_SIZE
	.align		4
.L_3813:
        /*008c*/ 	.byte	0x03, 0x19
        /*008e*/ 	.short	0x0029


	//----- nvinfo : EIATTR_PARAM_CBANK
	.align		4
        /*0090*/ 	.byte	0x04, 0x0a
        /*0092*/ 	.short	(.L_3815 - .L_3814)
	.align		4
.L_3814:
        /*0094*/ 	.word	index@(.nv.constant0._ZN2at6native55_GLOBAL__N__0955718d_22_SparseCsrTensorMath_cu_868dd54534reduce_sparse_csr_dim1_cuda_kernelIhlNS1_14ReductionAddOpIlEElEEvPT2_PKT_PKT0_SC_lT1_)
        /*0098*/ 	.short	0x0210
        /*009a*/ 	.short	0x0029


	//----- nvinfo : EIATTR_SW_WAR
	.align		4
.L_3815:
        /*009c*/ 	.byte	0x04, 0x36
        /*009e*/ 	.short	(.L_3817 - .L_3816)
.L_3816:
        /*00a0*/ 	.word	0x00000008
.L_3817:


//--------------------- .nv.info._ZN2at6native55_GLOBAL__N__0955718d_22_SparseCsrTensorMath_cu_868dd54534reduce_sparse_csr_dim1_cuda_kernelIhiNS1_14ReductionAddOpIlEElEEvPT2_PKT_PKT0_SC_lT1_ --------------------------
	.section	.nv.info._ZN2at6native55_GLOBAL__N__0955718d_22_SparseCsrTensorMath_cu_868dd54534reduce_sparse_csr_dim1_cuda_kernelIhiNS1_14ReductionAddOpIlEElEEvPT2_PKT_PKT0_SC_lT1_,"",@"SHT_CUDA_INFO"
	.sectionflags	@""
	.align	4


	//----- nvinfo : EIATTR_CUDA_API_VERSION
	.align		4
        /*0000*/ 	.byte	0x04, 0x37
        /*0002*/ 	.short	(.L_3819 - .L_3818)
.L_3818:
        /*0004*/ 	.word	0x00000082


	//----- nvinfo : EIATTR_KPARAM_INFO
	.align		4
.L_3819:
        /*0008*/ 	.byte	0x04, 0x17
        /*000a*/ 	.short	(.L_3821 - .L_3820)
.L_3820:
        /*000c*/ 	.word	0x00000000
        /*0010*/ 	.short	0x0005
        /*0012*/ 	.short	0x0028
        /*0014*/ 	.byte	0x00, 0xf0, 0x05, 0x00


	//----- nvinfo : EIATTR_KPARAM_INFO
	.align		4
.L_3821:
        /*0018*/ 	.byte	0x04, 0x17
        /*001a*/ 	.short	(.L_3823 - .L_3822)
.L_3822:
        /*001c*/ 	.word	0x00000000
        /*0020*/ 	.short	0x0004
        /*0022*/ 	.short	0x0020
        /*0024*/ 	.byte	0x00, 0xf0, 0x21, 0x00


	//----- nvinfo : EIATTR_KPARAM_INFO
	.align		4
.L_3823:
        /*0028*/ 	.byte	0x04, 0x17
        /*002a*/ 	.short	(.L_3825 - .L_3824)
.L_3824:
        /*002c*/ 	.word	0x00000000
        /*0030*/ 	.short	0x0003
        /*0032*/ 	.short	0x0018
        /*0034*/ 	.byte	0x00, 0xf0, 0x21, 0x00


	//----- nvinfo : EIATTR_KPARAM_INFO
	.align		4
.L_3825:
        /*0038*/ 	.byte	0x04, 0x17
        /*003a*/ 	.short	(.L_3827 - .L_3826)
.L_3826:
        /*003c*/ 	.word	0x00000000
        /*0040*/ 	.short	0x0002
        /*0042*/ 	.short	0x0010
        /*0044*/ 	.byte	0x00, 0xf0, 0x21, 0x00


	//----- nvinfo : EIATTR_KPARAM_INFO
	.align		4
.L_3827:
        /*0048*/ 	.byte	0x04, 0x17
        /*004a*/ 	.short	(.L_3829 - .L_3828)
.L_3828:
        /*004c*/ 	.word	0x00000000
        /*0050*/ 	.short	0x0001
        /*0052*/ 	.short	0x0008
        /*0054*/ 	.byte	0x00, 0xf0, 0x21, 0x00


	//----- nvinfo : EIATTR_KPARAM_INFO
	.align		4
.L_3829:
        /*0058*/ 	.byte	0x04, 0x17
        /*005a*/ 	.short	(.L_3831 - .L_3830)
.L_3830:
        /*005c*/ 	.word	0x00000000
        /*0060*/ 	.short	0x0000
        /*0062*/ 	.short	0x0000
        /*0064*/ 	.byte	0x00, 0xf0, 0x21, 0x00


	//----- nvinfo : EIATTR_SPARSE_MMA_MASK
	.align		4
.L_3831:
        /*0068*/ 	.byte	0x03, 0x50
        /*006a*/ 	.short	0x0000


	//----- nvinfo : EIATTR_MAXREG_COUNT
	.align		4
        /*006c*/ 	.byte	0x03, 0x1b
        /*006e*/ 	.short	0x00ff


	//----- nvinfo : EIATTR_MERCURY_ISA_VERSION
	.align		4
        /*0070*/ 	.byte	0x03, 0x5f
        /*0072*/ 	.short	0x0101


	//----- nvinfo : EIATTR_EXIT_INSTR_OFFSETS
	.align		4
        /*0074*/ 	.byte	0x04, 0x1c
        /*0076*/ 	.short	(.L_3833 - .L_3832)


	//   ....[0]....
.L_3832:
        /*0078*/ 	.word	0x00000080


	//   ....[1]....
        /*007c*/ 	.word	0x00000120


	//   ....[2]....
        /*0080*/ 	.word	0x00000a00


	//----- nvinfo : EIATTR_CRS_STACK_SIZE
	.align		4
.L_3833:
        /*0084*/ 	.byte	0x04, 0x1e
        /*0086*/ 	.short	(.L_3835 - .L_3834)
.L_3834:
        /*0088*/ 	.word	0x00000000


	//----- nvinfo : EIATTR_CBANK_PARAM_SIZE
	.align		4
.L_3835:
        /*008c*/ 	.byte	0x03, 0x19
        /*008e*/ 	.short	0x0029


	//----- nvinfo : EIATTR_PARAM_CBANK
	.align		4
        /*0090*/ 	.byte	0x04, 0x0a
        /*0092*/ 	.short	(.L_3837 - .L_3836)
	.align		4
.L_3836:
        /*0094*/ 	.word	index@(.nv.constant0._ZN2at6native55_GLOBAL__N__0955718d_22_SparseCsrTensorMath_cu_868dd54534reduce_sparse_csr_dim1_cuda_kernelIhiNS1_14ReductionAddOpIlEElEEvPT2_PKT_PKT0_SC_lT1_)
        /*0098*/ 	.short	0x0210
        /*009a*/ 	.short	0x0029


	//----- nvinfo : EIATTR_SW_WAR
	.align		4
.L_3837:
        /*009c*/ 	.byte	0x04, 0x36
        /*009e*/ 	.short	(.L_3839 - .L_3838)
.L_3838:
        /*00a0*/ 	.word	0x00000008
.L_3839:


//--------------------- .nv.info._ZN2at6native55_GLOBAL__N__0955718d_22_SparseCsrTensorMath_cu_868dd54536reduce_crow_indices_dim1_cuda_kernelIlEEvPT_S4_PKS3_l --------------------------
	.section	.nv.info._ZN2at6native55_GLOBAL__N__0955718d_22_SparseCsrTensorMath_cu_868dd54536reduce_crow_indices_dim1_cuda_kernelIlEEvPT_S4_PKS3_l,"",@"SHT_CUDA_INFO"
	.sectionflags	@""
	.align	4


	//----- nvinfo : EIATTR_CUDA_API_VERSION
	.align		4
        /*0000*/ 	.byte	0x04, 0x37
        /*0002*/ 	.short	(.L_3841 - .L_3840)
.L_3840:
        /*0004*/ 	.word	0x00000082


	//----- nvinfo : EIATTR_KPARAM_INFO
	.align		4
.L_3841:
        /*0008*/ 	.byte	0x04, 0x17
        /*000a*/ 	.short	(.L_3843 - .L_3842)
.L_3842:
        /*000c*/ 	.word	0x00000000
        /*0010*/ 	.short	0x0003
        /*0012*/ 	.short	0x0018
        /*0014*/ 	.byte	0x00, 0xf0, 0x21, 0x00


	//----- nvinfo : EIATTR_KPARAM_INFO
	.align		4
.L_3843:
        /*0018*/ 	.byte	0x04, 0x17
        /*001a*/ 	.short	(.L_3845 - .L_3844)
.L_3844:
        /*001c*/ 	.word	0x00000000
        /*0020*/ 	.short	0x0002
        /*0022*/ 	.short	0x0010
        /*0024*/ 	.byte	0x00, 0xf0, 0x21, 0x00


	//----- nvinfo : EIATTR_KPARAM_INFO
	.align		4
.L_3845:
        /*0028*/ 	.byte	0x04, 0x17
        /*002a*/ 	.short	(.L_3847 - .L_3846)
.L_3846:
        /*002c*/ 	.word	0x00000000
        /*0030*/ 	.short	0x0001
        /*0032*/ 	.short	0x0008
        /*0034*/ 	.byte	0x00, 0xf0, 0x21, 0x00


	//----- nvinfo : EIATTR_KPARAM_INFO
	.align		4
.L_3847:
        /*0038*/ 	.byte	0x04, 0x17
        /*003a*/ 	.short	(.L_3849 - .L_3848)
.L_3848:
        /*003c*/ 	.word	0x00000000
        /*0040*/ 	.short	0x0000
        /*0042*/ 	.short	0x0000
        /*0044*/ 	.byte	0x00, 0xf0, 0x21, 0x00


	//----- nvinfo : EIATTR_SPARSE_MMA_MASK
	.align		4
.L_3849:
        /*0048*/ 	.byte	0x03, 0x50
        /*004a*/ 	.short	0x0000


	//----- nvinfo : EIATTR_MAXREG_COUNT
	.align		4
        /*004c*/ 	.byte	0x03, 0x1b
        /*004e*/ 	.short	0x00ff


	//----- nvinfo : EIATTR_MERCURY_ISA_VERSION
	.align		4
        /*0050*/ 	.byte	0x03, 0x5f
        /*0052*/ 	.short	0x0101


	//----- nvinfo : EIATTR_EXIT_INSTR_OFFSETS
	.align		4
        /*0054*/ 	.byte	0x04, 0x1c
        /*0056*/ 	.short	(.L_3851 - .L_3850)


	//   ....[0]....
.L_3850:
        /*0058*/ 	.word	0x00000070


	//   ....[1]....
        /*005c*/ 	.word	0x000005e0


	//   ....[2]....
        /*0060*/ 	.word	0x000008a0


	//----- nvinfo : EIATTR_CBANK_PARAM_SIZE
	.align		4
.L_3851:
        /*0064*/ 	.byte	0x03, 0x19
        /*0066*/ 	.short	0x0020


	//----- nvinfo : EIATTR_PARAM_CBANK
	.align		4
        /*0068*/ 	.byte	0x04, 0x0a
        /*006a*/ 	.short	(.L_3853 - .L_3852)
	.align		4
.L_3852:
        /*006c*/ 	.word	index@(.nv.constant0._ZN2at6native55_GLOBAL__N__0955718d_22_SparseCsrTensorMath_cu_868dd54536reduce_crow_indices_dim1_cuda_kernelIlEEvPT_S4_PKS3_l)
        /*0070*/ 	.short	0x0210
        /*0072*/ 	.short	0x0020


	//----- nvinfo : EIATTR_SW_WAR
	.align		4
.L_3853:
        /*0074*/ 	.byte	0x04, 0x36
        /*0076*/ 	.short	(.L_3855 - .L_3854)
.L_3854:
        /*0078*/ 	.word	0x00000008
.L_3855:


//--------------------- .nv.info._ZN2at6native55_GLOBAL__N__0955718d_22_SparseCsrTensorMath_cu_868dd54536reduce_crow_indices_dim1_cuda_kernelIiEEvPT_S4_PKS3_l --------------------------
	.section	.nv.info._ZN2at6native55_GLOBAL__N__0955718d_22_SparseCsrTensorMath_cu_868dd54536reduce_crow_indices_dim1_cuda_kernelIiEEvPT_S4_PKS3_l,"",@"SHT_CUDA_INFO"
	.sectionflags	@""
	.align	4


	//----- nvinfo : EIATTR_CUDA_API_VERSION
	.align		4
        /*0000*/ 	.byte	0x04, 0x37
        /*0002*/ 	.short	(.L_3857 - .L_3856)
.L_3856:
        /*0004*/ 	.word	0x00000082


	//----- nvinfo : EIATTR_KPARAM_INFO
	.align		4
.L_3857:
        /*0008*/ 	.byte	0x04, 0x17
        /*000a*/ 	.short	(.L_3859 - .L_3858)
.L_3858:
        /*000c*/ 	.word	0x00000000
        /*0010*/ 	.short	0x0003
        /*0012*/ 	.short	0x0018
        /*0014*/ 	.byte	0x00, 0xf0, 0x21, 0x00


	//----- nvinfo : EIATTR_KPARAM_INFO
	.align		4
.L_3859:
        /*0018*/ 	.byte	0x04, 0x17
        /*001a*/ 	.short	(.L_3861 - .L_3860)
.L_3860:
        /*001c*/ 	.word	0x00000000
        /*0020*/ 	.short	0x0002
        /*0022*/ 	.short	0x0010
        /*0024*/ 	.byte	0x00, 0xf0, 0x21, 0x00


	//----- nvinfo : EIATTR_KPARAM_INFO
	.align		4
.L_3861:
        /*0028*/ 	.byte	0x04, 0x17
        /*002a*/ 	.short	(.L_3863 - .L_3862)
.L_3862:
        /*002c*/ 	.word	0x00000000
        /*0030*/ 	.short	0x0001
        /*0032*/ 	.short	0x0008
        /*0034*/ 	.byte	0x00, 0xf0, 0x21, 0x00


	//----- nvinfo : EIATTR_KPARAM_INFO
	.align		4
.L_3863:
        /*0038*/ 	.byte	0x04, 0x17
        /*003a*/ 	.short	(.L_3865 - .L_3864)
.L_3864:
        /*003c*/ 	.word	0x00000000
        /*0040*/ 	.short	0x0000
        /*0042*/ 	.short	0x0000
        /*0044*/ 	.byte	0x00, 0xf0, 0x21, 0x00


	//----- nvinfo : EIATTR_SPARSE_MMA_MASK
	.align		4
.L_3865:
        /*0048*/ 	.byte	0x03, 0x50
        /*004a*/ 	.short	0x0000


	//----- nvinfo : EIATTR_MAXREG_COUNT
	.align		4
        /*004c*/ 	.byte	0x03, 0x1b
        /*004e*/ 	.short	0x00ff


	//----- nvinfo : EIATTR_MERCURY_ISA_VERSION
	.align		4
        /*0050*/ 	.byte	0x03, 0x5f
        /*0052*/ 	.short	0x0101


	//----- nvinfo : EIATTR_EXIT_INSTR_OFFSETS
	.align		4
        /*0054*/ 	.byte	0x04, 0x1c
        /*0056*/ 	.short	(.L_3867 - .L_3866)


	//   ....[0]....
.L_3866:
        /*0058*/ 	.word	0x00000070


	//   ....[1]....
        /*005c*/ 	.word	0x000004d0


	//   ....[2]....
        /*0060*/ 	.word	0x00000740


	//----- nvinfo : EIATTR_CBANK_PARAM_SIZE
	.align		4
.L_3867:
        /*0064*/ 	.byte	0x03, 0x19
        /*0066*/ 	.short	0x0020


	//----- nvinfo : EIATTR_PARAM_CBANK
	.align		4
        /*0068*/ 	.byte	0x04, 0x0a
        /*006a*/ 	.short	(.L_3869 - .L_3868)
	.align		4
.L_3868:
        /*006c*/ 	.word	index@(.nv.constant0._ZN2at6native55_GLOBAL__N__0955718d_22_SparseCsrTensorMath_cu_868dd54536reduce_crow_indices_dim1_cuda_kernelIiEEvPT_S4_PKS3_l)
        /*0070*/ 	.short	0x0210
        /*0072*/ 	.short	0x0020


	//----- nvinfo : EIATTR_SW_WAR
	.align		4
.L_3869:
        /*0074*/ 	.byte	0x04, 0x36
        /*0076*/ 	.short	(.L_3871 - .L_3870)
.L_3870:
        /*0078*/ 	.word	0x00000008
.L_3871:


//--------------------- .nv.info._ZN2at6native55_GLOBAL__N__0955718d_22_SparseCsrTensorMath_cu_868dd54534reduce_sparse_csr_dim0_cuda_kernelIhlNS1_14ReductionAddOpIlEElEEvPT2_PKT0_lPKT_S9_lT1_ --------------------------
	.section	.nv.info._ZN2at6native55_GLOBAL__N__0955718d_22_SparseCsrTensorMath_cu_868dd54534reduce_sparse_csr_dim0_cuda_kernelIhlNS1_14ReductionAddOpIlEElEEvPT2_PKT0_lPKT_S9_lT1_,"",@"SHT_CUDA_INFO"
	.sectionflags	@""
	.align	4


	//----- nvinfo : EIATTR_CUDA_API_VERSION
	.align		4
        /*0000*/ 	.byte	0x04, 0x37
        /*0002*/ 	.short	(.L_3873 - .L_3872)
.L_3872:
        /*0004*/ 	.word	0x00000082


	//----- nvinfo : EIATTR_KPARAM_INFO
	.align		4
.L_3873:
        /*0008*/ 	.byte	0x04, 0x17
        /*000a*/ 	.short	(.L_3875 - .L_3874)
.L_3874:
        /*000c*/ 	.word	0x00000000
        /*0010*/ 	.short	0x0006
        /*0012*/ 	.short	0x0030
        /*0014*/ 	.byte	0x00, 0xf0, 0x05, 0x00


	//----- nvinfo : EIATTR_KPARAM_INFO
	.align		4
.L_3875:
        /*0018*/ 	.byte	0x04, 0x17
        /*001a*/ 	.short	(.L_3877 - .L_3876)
.L_3876:
        /*001c*/ 	.word	0x00000000
        /*0020*/ 	.short	0x0005
        /*0022*/ 	.short	0x0028
        /*0024*/ 	.byte	0x00, 0xf0, 0x21, 0x00


	//----- nvinfo : EIATTR_KPARAM_INFO
	.align		4
.L_3877:
        /*0028*/ 	.byte	0x04, 0x17
        /*002a*/ 	.short	(.L_3879 - .L_3878)
.L_3878:
        /*002c*/ 	.word	0x00000000
        /*0030*/ 	.short	0x0004
        /*0032*/ 	.short	0x0020
        /*0034*/ 	.byte	0x00, 0xf0, 0x21, 0x00


	//----- nvinfo : EIATTR_KPARAM_INFO
	.align		4
.L_3879:
        /*0038*/ 	.byte	0x04, 0x17
        /*003a*/ 	.short	(.L_3881 - .L_3880)
.L_3880:
        /*003c*/ 	.word	0x00000000
        /*0040*/ 	.short	0x0003
        /*0042*/ 	.short	0x0018
        /*0044*/ 	.byte	0x00, 0xf0, 0x21, 0x00


	//----- nvinfo : EIATTR_KPARAM_INFO
	.align		4
.L_3881:
        /*0048*/ 	.byte	0x04, 0x17
        /*004a*/ 	.short	(.L_3883 - .L_3882)
.L_3882:
        /*004c*/ 	.word	0x00000000
        /*0050*/ 	.short	0x0002
        /*0052*/ 	.short	0x0010
        /*0054*/ 	.byte	0x00, 0xf0, 0x21, 0x00


	//----- nvinfo : EIATTR_KPARAM_INFO
	.align		4
.L_3883:
        /*0058*/ 	.byte	0x04, 0x17
        /*005a*/ 	.short	(.L_3885 - .L_3884)
.L_3884:
        /*005c*/ 	.word	0x00000000
        /*0060*/ 	.short	0x0001
        /*0062*/ 	.short	0x0008
        /*0064*/ 	.byte	0x00, 0xf0, 0x21, 0x00


	//----- nvinfo : EIATTR_KPARAM_INFO
	.align		4
.L_3885:
        /*0068*/ 	.byte	0x04, 0x17
        /*006a*/ 	.short	(.L_3887 - .L_3886)
.L_3886:
        /*006c*/ 	.word	0x00000000
        /*0070*/ 	.short	0x0000
        /*0072*/ 	.short	0x0000
        /*0074*/ 	.byte	0x00, 0xf0, 0x21, 0x00


	//----- nvinfo : EIATTR_SPARSE_MMA_MASK
	.align		4
.L_3887:
        /*0078*/ 	.byte	0x03, 0x50
        /*007a*/ 	.short	0x0000


	//----- nvinfo : EIATTR_MAXREG_COUNT
	.align		4
        /*007c*/ 	.byte	0x03, 0x1b
        /*007e*/ 	.short	0x00ff


	//----- nvinfo : EIATTR_MERCURY_ISA_VERSION
	.align		4
        /*0080*/ 	.byte	0x03, 0x5f
        /*0082*/ 	.short	0x0101


	//----- nvinfo : EIATTR_EXIT_INSTR_OFFSETS
	.align		4
        /*0084*/ 	.byte	0x04, 0x1c
        /*0086*/ 	.short	(.L_3889 - .L_3888)


	//   ....[0]....
.L_3888:
        /*0088*/ 	.word	0x00000080


	//   ....[1]....
        /*008c*/ 	.word	0x00000700


	//----- nvinfo : EIATTR_CBANK_PARAM_SIZE
	.align		4
.L_3889:
        /*0090*/ 	.byte	0x03, 0x19
        /*0092*/ 	.short	0x0031


	//----- nvinfo : EIATTR_PARAM_CBANK
	.align		4
        /*0094*/ 	.byte	0x04, 0x0a
        /*0096*/ 	.short	(.L_3891 - .L_3890)
	.align		4
.L_3890:
        /*0098*/ 	.word	index@(.nv.constant0._ZN2at6native55_GLOBAL__N__0955718d_22_SparseCsrTensorMath_cu_868dd54534reduce_sparse_csr_dim0_cuda_kernelIhlNS1_14ReductionAddOpIlEElEEvPT2_PKT0_lPKT_S9_lT1_)
        /*009c*/ 	.short	0x0210
        /*009e*/ 	.short	0x0031


	//----- nvinfo : EIATTR_SW_WAR
	.align		4
.L_3891:
        /*00a0*/ 	.byte	0x04, 0x36
        /*00a2*/ 	.short	(.L_3893 - .L_3892)
.L_3892:
        /*00a4*/ 	.word	0x00000008
.L_3893:


//--------------------- .nv.info._ZN2at6native55_GLOBAL__N__0955718d_22_SparseCsrTensorMath_cu_868dd54534reduce_sparse_csr_dim0_cuda_kernelIhiNS1_14ReductionAddOpIlEElEEvPT2_PKT0_lPKT_S9_lT1_ --------------------------
	.section	.nv.info._ZN2at6native55_GLOBAL__N__0955718d_22_SparseCsrTensorMath_cu_868dd54534reduce_sparse_csr_dim0_cuda_kernelIhiNS1_14ReductionAddOpIlEElEEvPT2_PKT0_lPKT_S9_lT1_,"",@"SHT_CUDA_INFO"
	.sectionflags	@""
	.align	4


	//----- nvinfo : EIATTR_CUDA_API_VERSION
	.align		4
        /*0000*/ 	.byte	0x04, 0x37
        /*0002*/ 	.short	(.L_3895 - .L_3894)
.L_3894:
        /*0004*/ 	.word	0x00000082


	//----- nvinfo : EIATTR_KPARAM_INFO
	.align		4
.L_3895:
        /*0008*/ 	.byte	0x04, 0x17
        /*000a*/ 	.short	(.L_3897 - .L_3896)
.L_3896:
        /*000c*/ 	.word	0x00000000
        /*0010*/ 	.short	0x0006
        /*0012*/ 	.short	0x0030
        /*0014*/ 	.byte	0x00, 0xf0, 0x05, 0x00


	//----- nvinfo : EIATTR_KPARAM_INFO
	.align		4
.L_3897:
        /*0018*/ 	.byte	0x04, 0x17
        /*001a*/ 	.short	(.L_3899 - .L_3898)
.L_3898:
        /*001c*/ 	.word	0x00000000
        /*0020*/ 	.short	0x0005
        /*0022*/ 	.short	0x0028
        /*0024*/ 	.byte	0x00, 0xf0, 0x21, 0x00


	//----- nvinfo : EIATTR_KPARAM_INFO
	.align		4
.L_3899:
        /*0028*/ 	.byte	0x04, 0x17
        /*002a*/ 	.short	(.L_3901 - .L_3900)
.L_3900:
        /*002c*/ 	.word	0x00000000
        /*0030*/ 	.short	0x0004
        /*0032*/ 	.short	0x0020
        /*0034*/ 	.byte	0x00, 0xf0, 0x21, 0x00


	//----- nvinfo : EIATTR_KPARAM_INFO
	.align		4
.L_3901:
        /*0038*/ 	.byte	0x04, 0x17
        /*003a*/ 	.short	(.L_3903 - .L_3902)
.L_3902:
        /*003c*/ 	.word	0x00000000
        /*0040*/ 	.short	0x0003
        /*0042*/ 	.short	0x0018
        /*0044*/ 	.byte	0x00, 0xf0, 0x21, 0x00


	//----- nvinfo : EIATTR_KPARAM_INFO
	.align		4
.L_3903:
        /*0048*/ 	.byte	0x04, 0x17
        /*004a*/ 	.short	(.L_3905 - .L_3904)
.L_3904:
        /*004c*/ 	.word	0x00000000
        /*0050*/ 	.short	0x0002
        /*0052*/ 	.short	0x0010
        /*0054*/ 	.byte	0x00, 0xf0, 0x21, 0x00


	//----- nvinfo : EIATTR_KPARAM_INFO
	.align		4
.L_3905:
        /*0058*/ 	.byte	0x04, 0x17
        /*005a*/ 	.short	(.L_3907 - .L_3906)
.L_3906:
        /*005c*/ 	.word	0x00000000
        /*0060*/ 	.short	0x0001
        /*0062*/ 	.short	0x0008
        /*0064*/ 	.byte	0x00, 0xf0, 0x21, 0x00


	//----- nvinfo : EIATTR_KPARAM_INFO
	.align		4
.L_3907:
        /*0068*/ 	.byte	0x04, 0x17
        /*006a*/ 	.short	(.L_3909 - .L_3908)
.L_3908:
        /*006c*/ 	.word	0x00000000
        /*0070*/ 	.short	0x0000
        /*0072*/ 	.short	0x0000
        /*0074*/ 	.byte	0x00, 0xf0, 0x21, 0x00


	//----- nvinfo : EIATTR_SPARSE_MMA_MASK
	.align		4
.L_3909:
        /*0078*/ 	.byte	0x03, 0x50
        /*007a*/ 	.short	0x0000


	//----- nvinfo : EIATTR_MAXREG_COUNT
	.align		4
        /*007c*/ 	.byte	0x03, 0x1b
        /*007e*/ 	.short	0x00ff


	//----- nvinfo : EIATTR_MERCURY_ISA_VERSION
	.align		4
        /*0080*/ 	.byte	0x03, 0x5f
        /*0082*/ 	.short	0x0101


	//----- nvinfo : EIATTR_EXIT_INSTR_OFFSETS
	.align		4
        /*0084*/ 	.byte	0x04, 0x1c
        /*0086*/ 	.short	(.L_3911 - .L_3910)


	//   ....[0]....
.L_3910:
        /*0088*/ 	.word	0x00000080


	//   ....[1]....
        /*008c*/ 	.word	0x00000690


	//----- nvinfo : EIATTR_CBANK_PARAM_SIZE
	.align		4
.L_3911:
        /*0090*/ 	.byte	0x03, 0x19
        /*0092*/ 	.short	0x0031


	//----- nvinfo : EIATTR_PARAM_CBANK
	.align		4
        /*0094*/ 	.byte	0x04, 0x0a
        /*0096*/ 	.short	(.L_3913 - .L_3912)
	.align		4
.L_3912:
        /*0098*/ 	.word	index@(.nv.constant0._ZN2at6native55_GLOBAL__N__0955718d_22_SparseCsrTensorMath_cu_868dd54534reduce_sparse_csr_dim0_cuda_kernelIhiNS1_14ReductionAddOpIlEElEEvPT2_PKT0_lPKT_S9_lT1_)
        /*009c*/ 	.short	0x0210
        /*009e*/ 	.short	0x0031


	//----- nvinfo : EIATTR_SW_WAR
	.align		4
.L_3913:
        /*00a0*/ 	.byte	0x04, 0x36
        /*00a2*/ 	.short	(.L_3915 - .L_3914)
.L_3914:
        /*00a4*/ 	.word	0x00000008
.L_3915:


//--------------------- .nv.info._ZN2at6native55_GLOBAL__N__0955718d_22_SparseCsrTensorMath_cu_868dd54543convert_indices_from_csr_to_coo_cuda_kernelIslEEvPT0_PKT_lll --------------------------
	.section	.nv.info._ZN2at6native55_GLOBAL__N__0955718d_22_SparseCsrTensorMath_cu_868dd54543convert_indices_from_csr_to_coo_cuda_kernelIslEEvPT0_PKT_lll,"",@"SHT_CUDA_INFO"
	.sectionflags	@""
	.align	4


	//----- nvinfo : EIATTR_CUDA_API_VERSION
	.align		4
        /*0000*/ 	.byte	0x04, 0x37
        /*0002*/ 	.short	(.L_3917 - .L_3916)
.L_3916:
        /*0004*/ 	.word	0x00000082


	//----- nvinfo : EIATTR_KPARAM_INFO
	.align		4
.L_3917:
        /*0008*/ 	.byte	0x04, 0x17
        /*000a*/ 	.short	(.L_3919 - .L_3918)
.L_3918:
        /*000c*/ 	.word	0x00000000
        /*0010*/ 	.short	0x0004
        /*0012*/ 	.short	0x0020
        /*0014*/ 	.byte	0x00, 0xf0, 0x21, 0x00


	//----- nvinfo : EIATTR_KPARAM_INFO
	.align		4
.L_3919:
        /*0018*/ 	.byte	0x04, 0x17
        /*001a*/ 	.short	(.L_3921 - .L_3920)
.L_3920:
        /*001c*/ 	.word	0x00000000
        /*0020*/ 	.short	0x0003
        /*0022*/ 	.short	0x0018
        /*0024*/ 	.byte	0x00, 0xf0, 0x21, 0x00


	//----- nvinfo : EIATTR_KPARAM_INFO
	.align		4
.L_3921:
        /*0028*/ 	.byte	0x04, 0x17
        /*002a*/ 	.short	(.L_3923 - .L_3922)
.L_3922:
        /*002c*/ 	.word	0x00000000
        /*0030*/ 	.short	0x0002
        /*0032*/ 	.short	0x0010
        /*0034*/ 	.byte	0x00, 0xf0, 0x21, 0x00


	//----- nvinfo : EIATTR_KPARAM_INFO
	.align		4
.L_3923:
        /*0038*/ 	.byte	0x04, 0x17
        /*003a*/ 	.short	(.L_3925 - .L_3924)
.L_3924:
        /*003c*/ 	.word	0x00000000
        /*0040*/ 	.short	0x0001
        /*0042*/ 	.short	0x0008
        /*0044*/ 	.byte	0x00, 0xf0, 0x21, 0x00


	//----- nvinfo : EIATTR_KPARAM_INFO
	.align		4
.L_3925:
        /*0048*/ 	.byte	0x04, 0x17
        /*004a*/ 	.short	(.L_3927 - .L_3926)
.L_3926:
        /*004c*/ 	.word	0x00000000
        /*0050*/ 	.short	0x0000
        /*0052*/ 	.short	0x0000
        /*0054*/ 	.byte	0x00, 0xf0, 0x21, 0x00


	//----- nvinfo : EIATTR_SPARSE_MMA_MASK
	.align		4
.L_3927:
        /*0058*/ 	.byte	0x03, 0x50
        /*005a*/ 	.short	0x0000


	//----- nvinfo : EIATTR_MAXREG_COUNT
	.align		4
        /*005c*/ 	.byte	0x03, 0x1b
        /*005e*/ 	.short	0x00ff


	//----- nvinfo : EIATTR_MERCURY_ISA_VERSION
	.align		4
        /*0060*/ 	.byte	0x03, 0x5f
        /*0062*/ 	.short	0x0101


	//----- nvinfo : EIATTR_EXIT_INSTR_OFFSETS
	.align		4
        /*0064*/ 	.byte	0x04, 0x1c
        /*0066*/ 	.short	(.L_3929 - .L_3928)


	//   ....[0]....
.L_3928:
        /*0068*/ 	.word	0x000000e0


	//   ....[1]....
        /*006c*/ 	.word	0x00000420


	//   ....[2]....
        /*0070*/ 	.word	0x00000590


	//----- nvinfo : EIATTR_CRS_STACK_SIZE
	.align		4
.L_3929:
        /*0074*/ 	.byte	0x04, 0x1e
        /*0076*/ 	.short	(.L_3931 - .L_3930)
.L_3930:
        /*0078*/ 	.word	0x00000000


	//----- nvinfo : EIATTR_CBANK_PARAM_SIZE
	.align		4
.L_3931:
        /*007c*/ 	.byte	0x03, 0x19
        /*007e*/ 	.short	0x0028


	//----- nvinfo : EIATTR_PARAM_CBANK
	.align		4
        /*0080*/ 	.byte	0x04, 0x0a
        /*0082*/ 	.short	(.L_3933 - .L_3932)
	.align		4
.L_3932:
        /*0084*/ 	.word	index@(.nv.constant0._ZN2at6native55_GLOBAL__N__0955718d_22_SparseCsrTensorMath_cu_868dd54543convert_indices_from_csr_to_coo_cuda_kernelIslEEvPT0_PKT_lll)
        /*0088*/ 	.short	0x0210
        /*008a*/ 	.short	0x0028


	//----- nvinfo : EIATTR_SW_WAR
	.align		4
.L_3933:
        /*008c*/ 	.byte	0x04, 0x36
        /*008e*/ 	.short	(.L_3935 - .L_3934)
.L_3934:
        /*0090*/ 	.word	0x00000008
.L_3935:


//--------------------- .nv.info._ZN2at6native55_GLOBAL__N__0955718d_22_SparseCsrTensorMath_cu_868dd54543convert_indices_from_csr_to_coo_cuda_kernelIllEEvPT0_PKT_lll --------------------------
	.section	.nv.info._ZN2at6native55_GLOBAL__N__0955718d_22_SparseCsrTensorMath_cu_868dd54543convert_indices_from_csr_to_coo_cuda_kernelIllEEvPT0_PKT_lll,"",@"SHT_CUDA_INFO"
	.sectionflags	@""
	.align	4


	//----- nvinfo : EIATTR_CUDA_API_VERSION
	.align		4
        /*0000*/ 	.byte	0x04, 0x37
        /*0002*/ 	.short	(.L_3937 - .L_3936)
.L_3936:
        /*0004*/ 	.word	0x00000082


	//----- nvinfo : EIATTR_KPARAM_INFO
	.align		4
.L_3937:
        /*0008*/ 	.byte	0x04, 0x17
        /*000a*/ 	.short	(.L_3939 - .L_3938)
.L_3938:
        /*000c*/ 	.word	0x00000000
        /*0010*/ 	.short	0x0004
        /*0012*/ 	.short	0x0020
        /*0014*/ 	.byte	0x00, 0xf0, 0x21, 0x00


	//----- nvinfo : EIATTR_KPARAM_INFO
	.align		4
.L_3939:
        /*0018*/ 	.byte	0x04, 0x17
        /*001a*/ 	.short	(.L_3941 - .L_3940)
.L_3940:
        /*001c*/ 	.word	0x00000000
        /*0020*/ 	.short	0x0003
        /*0022*/ 	.short	0x0018
        /*0024*/ 	.byte	0x00, 0xf0, 0x21, 0x00


	//----- nvinfo : EIATTR_KPARAM_INFO
	.align		4
.L_3941:
        /*0028*/ 	.byte	0x04, 0x17
        /*002a*/ 	.short	(.L_3943 - .L_3942)
.L_3942:
        /*002c*/ 	.word	0x00000000
        /*0030*/ 	.short	0x0002
        /*0032*/ 	.short	0x0010
        /*0034*/ 	.byte	0x00, 0xf0, 0x21, 0x00


	//----- nvinfo : EIATTR_KPARAM_INFO
	.align		4
.L_3943:
        /*0038*/ 	.byte	0x04, 0x17
        /*003a*/ 	.short	(.L_3945 - .L_3944)
.L_3944:
        /*003c*/ 	.word	0x00000000
        /*0040*/ 	.short	0x0001
        /*0042*/ 	.short	0x0008
        /*0044*/ 	.byte	0x00, 0xf0, 0x21, 0x00


	//----- nvinfo : EIATTR_KPARAM_INFO
	.align		4
.L_3945:
        /*0048*/ 	.byte	0x04, 0x17
        /*004a*/ 	.short	(.L_3947 - .L_3946)
.L_3946:
        /*004c*/ 	.word	0x00000000
        /*0050*/ 	.short	0x0000
        /*0052*/ 	.short	0x0000
        /*0054*/ 	.byte	0x00, 0xf0, 0x21, 0x00


	//----- nvinfo : EIATTR_SPARSE_MMA_MASK
	.align		4
.L_3947:
        /*0058*/ 	.byte	0x03, 0x50
        /*005a*/ 	.short	0x0000


	//----- nvinfo : EIATTR_MAXREG_COUNT
	.align		4
        /*005c*/ 	.byte	0x03, 0x1b
        /*005e*/ 	.short	0x00ff


	//----- nvinfo : EIATTR_MERCURY_ISA_VERSION
	.align		4
        /*0060*/ 	.byte	0x03, 0x5f
        /*0062*/ 	.short	0x0101


	//----- nvinfo : EIATTR_EXIT_INSTR_OFFSETS
	.align		4
        /*0064*/ 	.byte	0x04, 0x1c
        /*0066*/ 	.short	(.L_3949 - .L_3948)


	//   ....[0]....
.L_3948:
        /*0068*/ 	.word	0x000000e0


	//   ....[1]....
        /*006c*/ 	.word	0x00000400


	//   ....[2]....
        /*0070*/ 	.word	0x00000580


	//----- nvinfo : EIATTR_CRS_STACK_SIZE
	.align		4
.L_3949:
        /*0074*/ 	.byte	0x04, 0x1e
        /*0076*/ 	.short	(.L_3951 - .L_3950)
.L_3950:
        /*0078*/ 	.word	0x00000000


	//----- nvinfo : EIATTR_CBANK_PARAM_SIZE
	.align		4
.L_3951:
        /*007c*/ 	.byte	0x03, 0x19
        /*007e*/ 	.short	0x0028


	//----- nvinfo : EIATTR_PARAM_CBANK
	.align		4
        /*0080*/ 	.byte	0x04, 0x0a
        /*0082*/ 	.short	(.L_3953 - .L_3952)
	.align		4
.L_3952:
        /*0084*/ 	.word	index@(.nv.constant0._ZN2at6native55_GLOBAL__N__0955718d_22_SparseCsrTensorMath_cu_868dd54543convert_indices_from_csr_to_coo_cuda_kernelIllEEvPT0_PKT_lll)
        /*0088*/ 	.short	0x0210
        /*008a*/ 	.short	0x0028


	//----- nvinfo : EIATTR_SW_WAR
	.align		4
.L_3953:
        /*008c*/ 	.byte	0x04, 0x36
        /*008e*/ 	.short	(.L_3955 - .L_3954)
.L_3954:
        /*0090*/ 	.word	0x00000008
.L_3955:


//--------------------- .nv.info._ZN2at6native55_GLOBAL__N__0955718d_22_SparseCsrTensorMath_cu_868dd54543convert_indices_from_csr_to_coo_cuda_kernelIilEEvPT0_PKT_lll --------------------------
	.section	.nv.info._ZN2at6native55_GLOBAL__N__0955718d_22_SparseCsrTensorMath_cu_868dd54543convert_indices_from_csr_to_coo_cuda_kernelIilEEvPT0_PKT_lll,"",@"SHT_CUDA_INFO"
	.sectionflags	@""
	.align	4


	//----- nvinfo : EIATTR_CUDA_API_VERSION
	.align		4
        /*0000*/ 	.byte	0x04, 0x37
        /*0002*/ 	.short	(.L_3957 - .L_3956)
.L_3956:
        /*0004*/ 	.word	0x00000082


	//----- nvinfo : EIATTR_KPARAM_INFO
	.align		4
.L_3957:
        /*0008*/ 	.byte	0x04, 0x17
        /*000a*/ 	.short	(.L_3959 - .L_3958)
.L_3958:
        /*000c*/ 	.word	0x00000000
        /*0010*/ 	.short	0x0004
        /*0012*/ 	.short	0x0020
        /*0014*/ 	.byte	0x00, 0xf0, 0x21, 0x00


	//----- nvinfo : EIATTR_KPARAM_INFO
	.align		4
.L_3959:
        /*0018*/ 	.byte	0x04, 0x17
        /*001a*/ 	.short	(.L_3961 - .L_3960)
.L_3960:
        /*001c*/ 	.word	0x00000000
        /*0020*/ 	.short	0x0003
        /*0022*/ 	.short	0x0018
        /*0024*/ 	.byte	0x00, 0xf0, 0x21, 0x00


	//----- nvinfo : EIATTR_KPARAM_INFO
	.align		4
.L_3961:
        /*0028*/ 	.byte	0x04, 0x17
        /*002a*/ 	.short	(.L_3963 - .L_3962)
.L_3962:
        /*002c*/ 	.word	0x00000000
        /*0030*/ 	.short	0x0002
        /*0032*/ 	.short	0x0010
        /*0034*/ 	.byte	0x00, 0xf0, 0x21, 0x00


	//----- nvinfo : EIATTR_KPARAM_INFO
	.align		4
.L_3963:
        /*0038*/ 	.byte	0x04, 0x17
        /*003a*/ 	.short	(.L_3965 - .L_3964)
.L_3964:
        /*003c*/ 	.word	0x00000000
        /*0040*/ 	.short	0x0001
        /*0042*/ 	.short	0x0008
        /*0044*/ 	.byte	0x00, 0xf0, 0x21, 0x00


	//----- nvinfo : EIATTR_KPARAM_INFO
	.align		4
.L_3965:
        /*0048*/ 	.byte	0x04, 0x17
        /*004a*/ 	.short	(.L_3967 - .L_3966)
.L_3966:
        /*004c*/ 	.word	0x00000000
        /*0050*/ 	.short	0x0000
        /*0052*/ 	.short	0x0000
        /*0054*/ 	.byte	0x00, 0xf0, 0x21, 0x00


	//----- nvinfo : EIATTR_SPARSE_MMA_MASK
	.align		4
.L_3967:
        /*0058*/ 	.byte	0x03, 0x50
        /*005a*/ 	.short	0x0000


	//----- nvinfo : EIATTR_MAXREG_COUNT
	.align		4
        /*005c*/ 	.byte	0x03, 0x1b
        /*005e*/ 	.short	0x00ff


	//----- nvinfo : EIATTR_MERCURY_ISA_VERSION
	.align		4
        /*0060*/ 	.byte	0x03, 0x5f
        /*0062*/ 	.short	0x0101


	//----- nvinfo : EIATTR_EXIT_INSTR_OFFSETS
	.align		4
        /*0064*/ 	.byte	0x04, 0x1c
        /*0066*/ 	.short	(.L_3969 - .L_3968)


	//   ....[0]....
.L_3968:
        /*0068*/ 	.word	0x000000e0


	//   ....[1]....
        /*006c*/ 	.word	0x00000410


	//   ....[2]....
        /*0070*/ 	.word	0x000005b0


	//----- nvinfo : EIATTR_CRS_STACK_SIZE
	.align		4
.L_3969:
        /*0074*/ 	.byte	0x04, 0x1e
        /*0076*/ 	.short	(.L_3971 - .L_3970)
.L_3970:
        /*0078*/ 	.word	0x00000000


	//----- nvinfo : EIATTR_CBANK_PARAM_SIZE
	.align		4
.L_3971:
        /*007c*/ 	.byte	0x03, 0x19
        /*007e*/ 	.short	0x0028


	//----- nvinfo : EIATTR_PARAM_CBANK
	.align		4
        /*0080*/ 	.byte	0x04, 0x0a
        /*0082*/ 	.short	(.L_3973 - .L_3972)
	.align		4
.L_3972:
        /*0084*/ 	.word	index@(.nv.constant0._ZN2at6native55_GLOBAL__N__0955718d_22_SparseCsrTensorMath_cu_868dd54543convert_indices_from_csr_to_coo_cuda_kernelIilEEvPT0_PKT_lll)
        /*0088*/ 	.short	0x0210
        /*008a*/ 	.short	0x0028


	//----- nvinfo : EIATTR_SW_WAR
	.align		4
.L_3973:
        /*008c*/ 	.byte	0x04, 0x36
        /*008e*/ 	.short	(.L_3975 - .L_3974)
.L_3974:
        /*0090*/ 	.word	0x00000008
.L_3975:


//--------------------- .nv.info._ZN2at6native55_GLOBAL__N__0955718d_22_SparseCsrTensorMath_cu_868dd54543convert_indices_from_csr_to_coo_cuda_kernelIalEEvPT0_PKT_lll --------------------------
	.section	.nv.info._ZN2at6native55_GLOBAL__N__0955718d_22_SparseCsrTensorMath_cu_868dd54543convert_indices_from_csr_to_coo_cuda_kernelIalEEvPT0_PKT_lll,"",@"SHT_CUDA_INFO"
	.sectionflags	@""
	.align	4


	//----- nvinfo : EIATTR_CUDA_API_VERSION
	.align		4
        /*0000*/ 	.byte	0x04, 0x37
        /*0002*/ 	.short	(.L_3977 - .L_3976)
.L_3976:
        /*0004*/ 	.word	0x00000082


	//----- nvinfo : EIATTR_KPARAM_INFO
	.align		4
.L_3977:
        /*0008*/ 	.byte	0x04, 0x17
        /*000a*/ 	.short	(.L_3979 - .L_3978)
.L_3978:
        /*000c*/ 	.word	0x00000000
        /*0010*/ 	.short	0x0004
        /*0012*/ 	.short	0x0020
        /*0014*/ 	.byte	0x00, 0xf0, 0x21, 0x00


	//----- nvinfo : EIATTR_KPARAM_INFO
	.align		4
.L_3979:
        /*0018*/ 	.byte	0x04, 0x17
        /*001a*/ 	.short	(.L_3981 - .L_3980)
.L_3980:
        /*001c*/ 	.word	0x00000000
        /*0020*/ 	.short	0x0003
        /*0022*/ 	.short	0x0018
        /*0024*/ 	.byte	0x00, 0xf0, 0x21, 0x00


	//----- nvinfo : EIATTR_KPARAM_INFO
	.align		4
.L_3981:
        /*0028*/ 	.byte	0x04, 0x17
        /*002a*/ 	.short	(.L_3983 - .L_3982)
.L_3982:
        /*002c*/ 	.word	0x00000000
        /*0030*/ 	.short	0x0002
        /*0032*/ 	.short	0x0010
        /*0034*/ 	.byte	0x00, 0xf0, 0x21, 0x00


	//----- nvinfo : EIATTR_KPARAM_INFO
	.align		4
.L_3983:
        /*0038*/ 	.byte	0x04, 0x17
        /*003a*/ 	.short	(.L_3985 - .L_3984)
.L_3984:
        /*003c*/ 	.word	0x00000000
        /*0040*/ 	.short	0x0001
        /*0042*/ 	.short	0x0008
        /*0044*/ 	.byte	0x00, 0xf0, 0x21, 0x00


	//----- nvinfo : EIATTR_KPARAM_INFO
	.align		4
.L_3985:
        /*0048*/ 	.byte	0x04, 0x17
        /*004a*/ 	.short	(.L_3987 - .L_3986)
.L_3986:
        /*004c*/ 	.word	0x00000000
        /*0050*/ 	.short	0x0000
        /*0052*/ 	.short	0x0000
        /*0054*/ 	.byte	0x00, 0xf0, 0x21, 0x00


	//----- nvinfo : EIATTR_SPARSE_MMA_MASK
	.align		4
.L_3987:
        /*0058*/ 	.byte	0x03, 0x50
        /*005a*/ 	.short	0x0000


	//----- nvinfo : EIATTR_MAXREG_COUNT
	.align		4
        /*005c*/ 	.byte	0x03, 0x1b
        /*005e*/ 	.short	0x00ff


	//----- nvinfo : EIATTR_MERCURY_ISA_VERSION
	.align		4
        /*0060*/ 	.byte	0x03, 0x5f
        /*0062*/ 	.short	0x0101


	//----- nvinfo : EIATTR_EXIT_INSTR_OFFSETS
	.align		4
        /*0064*/ 	.byte	0x04, 0x1c
        /*0066*/ 	.short	(.L_3989 - .L_3988)


	//   ....[0]....
.L_3988:
        /*0068*/ 	.word	0x000000e0


	//   ....[1]....
        /*006c*/ 	.word	0x000003e0


	//   ....[2]....
        /*0070*/ 	.word	0x00000580


	//----- nvinfo : EIATTR_CRS_STACK_SIZE
	.align		4
.L_3989:
        /*0074*/ 	.byte	0x04, 0x1e
        /*0076*/ 	.short	(.L_3991 - .L_3990)
.L_3990:
        /*0078*/ 	.word	0x00000000


	//----- nvinfo : EIATTR_CBANK_PARAM_SIZE
	.align		4
.L_3991:
        /*007c*/ 	.byte	0x03, 0x19
        /*007e*/ 	.short	0x0028


	//----- nvinfo : EIATTR_PARAM_CBANK
	.align		4
        /*0080*/ 	.byte	0x04, 0x0a
        /*0082*/ 	.short	(.L_3993 - .L_3992)
	.align		4
.L_3992:
        /*0084*/ 	.word	index@(.nv.constant0._ZN2at6native55_GLOBAL__N__0955718d_22_SparseCsrTensorMath_cu_868dd54543convert_indices_from_csr_to_coo_cuda_kernelIalEEvPT0_PKT_lll)
        /*0088*/ 	.short	0x0210
        /*008a*/ 	.short	0x0028


	//----- nvinfo : EIATTR_SW_WAR
	.align		4
.L_3993:
        /*008c*/ 	.byte	0x04, 0x36
        /*008e*/ 	.short	(.L_3995 - .L_3994)
.L_3994:
        /*0090*/ 	.word	0x00000008
.L_3995:


//--------------------- .nv.info._ZN2at6native55_GLOBAL__N__0955718d_22_SparseCsrTensorMath_cu_868dd54543convert_indices_from_csr_to_coo_cuda_kernelIhlEEvPT0_PKT_lll --------------------------
	.section	.nv.info._ZN2at6native55_GLOBAL__N__0955718d_22_SparseCsrTensorMath_cu_868dd54543convert_indices_from_csr_to_coo_cuda_kernelIhlEEvPT0_PKT_lll,"",@"SHT_CUDA_INFO"
	.sectionflags	@""
	.align	4


	//----- nvinfo : EIATTR_CUDA_API_VERSION
	.align		4
        /*0000*/ 	.byte	0x04, 0x37
        /*0002*/ 	.short	(.L_3997 - .L_3996)
.L_3996:
        /*0004*/ 	.word	0x00000082


	//----- nvinfo : EIATTR_KPARAM_INFO
	.align		4
.L_3997:
        /*0008*/ 	.byte	0x04, 0x17
        /*000a*/ 	.short	(.L_3999 - .L_3998)
.L_3998:
        /*000c*/ 	.word	0x00000000
        /*0010*/ 	.short	0x0004
        /*0012*/ 	.short	0x0020
        /*0014*/ 	.byte	0x00, 0xf0, 0x21, 0x00


	//----- nvinfo : EIATTR_KPARAM_INFO
	.align		4
.L_3999:
        /*0018*/ 	.byte	0x04, 0x17
        /*001a*/ 	.short	(.L_4001 - .L_4000)
.L_4000:
        /*001c*/ 	.word	0x00000000
        /*0020*/ 	.short	0x0003
        /*0022*/ 	.short	0x0018
        /*0024*/ 	.byte	0x00, 0xf0, 0x21, 0x00


	//----- nvinfo : EIATTR_KPARAM_INFO
	.align		4
.L_4001:
        /*0028*/ 	.byte	0x04, 0x17
        /*002a*/ 	.short	(.L_4003 - .L_4002)
.L_4002:
        /*002c*/ 	.word	0x00000000
        /*0030*/ 	.short	0x0002
        /*0032*/ 	.short	0x0010
        /*0034*/ 	.byte	0x00, 0xf0, 0x21, 0x00


	//----- nvinfo : EIATTR_KPARAM_INFO
	.align		4
.L_4003:
        /*0038*/ 	.byte	0x04, 0x17
        /*003a*/ 	.short	(.L_4005 - .L_4004)
.L_4004:
        /*003c*/ 	.word	0x00000000
        /*0040*/ 	.short	0x0001
        /*0042*/ 	.short	0x0008
        /*0044*/ 	.byte	0x00, 0xf0, 0x21, 0x00


	//----- nvinfo : EIATTR_KPARAM_INFO
	.align		4
.L_4005:
        /*0048*/ 	.byte	0x04, 0x17
        /*004a*/ 	.short	(.L_4007 - .L_4006)
.L_4006:
        /*004c*/ 	.word	0x00000000
        /*0050*/ 	.short	0x0000
        /*0052*/ 	.short	0x0000
        /*0054*/ 	.byte	0x00, 0xf0, 0x21, 0x00


	//----- nvinfo : EIATTR_SPARSE_MMA_MASK
	.align		4
.L_4007:
        /*0058*/ 	.byte	0x03, 0x50
        /*005a*/ 	.short	0x0000


	//----- nvinfo : EIATTR_MAXREG_COUNT
	.align		4
        /*005c*/ 	.byte	0x03, 0x1b
        /*005e*/ 	.short	0x00ff


	//----- nvinfo : EIATTR_MERCURY_ISA_VERSION
	.align		4
        /*0060*/ 	.byte	0x03, 0x5f
        /*0062*/ 	.short	0x0101


	//----- nvinfo : EIATTR_EXIT_INSTR_OFFSETS
	.align		4
        /*0064*/ 	.byte	0x04, 0x1c
        /*0066*/ 	.short	(.L_4009 - .L_4008)


	//   ....[0]....
.L_4008:
        /*0068*/ 	.word	0x000000e0


	//   ....[1]....
        /*006c*/ 	.word	0x000003e0


	//   ....[2]....
        /*0070*/ 	.word	0x00000560


	//----- nvinfo : EIATTR_CRS_STACK_SIZE
	.align		4
.L_4009:
        /*0074*/ 	.byte	0x04, 0x1e
        /*0076*/ 	.short	(.L_4011 - .L_4010)
.L_4010:
        /*0078*/ 	.word	0x00000000


	//----- nvinfo : EIATTR_CBANK_PARAM_SIZE
	.align		4
.L_4011:
        /*007c*/ 	.byte	0x03, 0x19
        /*007e*/ 	.short	0x0028


	//----- nvinfo : EIATTR_PARAM_CBANK
	.align		4
        /*0080*/ 	.byte	0x04, 0x0a
        /*0082*/ 	.short	(.L_4013 - .L_4012)
	.align		4
.L_4012:
        /*0084*/ 	.word	index@(.nv.constant0._ZN2at6native55_GLOBAL__N__0955718d_22_SparseCsrTensorMath_cu_868dd54543convert_indices_from_csr_to_coo_cuda_kernelIhlEEvPT0_PKT_lll)
        /*0088*/ 	.short	0x0210
        /*008a*/ 	.short	0x0028


	//----- nvinfo : EIATTR_SW_WAR
	.align		4
.L_4013:
        /*008c*/ 	.byte	0x04, 0x36
        /*008e*/ 	.short	(.L_4015 - .L_4014)
.L_4014:
        /*0090*/ 	.word	0x00000008
.L_4015:


//--------------------- .nv.info._ZN2at6native55_GLOBAL__N__0955718d_22_SparseCsrTensorMath_cu_868dd54543convert_indices_from_csr_to_coo_cuda_kernelIsiEEvPT0_PKT_lll --------------------------
	.section	.nv.info._ZN2at6native55_GLOBAL__N__0955718d_22_SparseCsrTensorMath_cu_868dd54543convert_indices_from_csr_to_coo_cuda_kernelIsiEEvPT0_PKT_lll,"",@"SHT_CUDA_INFO"
	.sectionflags	@""
	.align	4


	//----- nvinfo : EIATTR_CUDA_API_VERSION
	.align		4
        /*0000*/ 	.byte	0x04, 0x37
        /*0002*/ 	.short	(.L_4017 - .L_4016)
.L_4016:
        /*0004*/ 	.word	0x00000082


	//----- nvinfo : EIATTR_KPARAM_INFO
	.align		4
.L_4017:
        /*0008*/ 	.byte	0x04, 0x17
        /*000a*/ 	.short	(.L_4019 - .L_4018)
.L_4018:
        /*000c*/ 	.word	0x00000000
        /*0010*/ 	.short	0x0004
        /*0012*/ 	.short	0x0020
        /*0014*/ 	.byte	0x00, 0xf0, 0x21, 0x00


	//----- nvinfo : EIATTR_KPARAM_INFO
	.align		4
.L_4019:
        /*0018*/ 	.byte	0x04, 0x17
        /*001a*/ 	.short	(.L_4021 - .L_4020)
.L_4020:
        /*001c*/ 	.word	0x00000000
        /*0020*/ 	.short	0x0003
        /*0022*/ 	.short	0x0018
        /*0024*/ 	.byte	0x00, 0xf0, 0x21, 0x00


	//----- nvinfo : EIATTR_KPARAM_INFO
	.align		4
.L_4021:
        /*0028*/ 	.byte	0x04, 0x17
        /*002a*/ 	.short	(.L_4023 - .L_4022)
.L_4022:
        /*002c*/ 	.word	0x00000000
        /*0030*/ 	.short	0x0002
        /*0032*/ 	.short	0x0010
        /*0034*/ 	.byte	0x00, 0xf0, 0x21, 0x00


	//----- nvinfo : EIATTR_KPARAM_INFO
	.align		4
.L_4023:
        /*0038*/ 	.byte	0x04, 0x17
        /*003a*/ 	.short	(.L_4025 - .L_4024)
.L_4024:
        /*003c*/ 	.word	0x00000000
        /*0040*/ 	.short	0x0001
        /*0042*/ 	.short	0x0008
        /*0044*/ 	.byte	0x00, 0xf0, 0x21, 0x00


	//----- nvinfo : EIATTR_KPARAM_INFO
	.align		4
.L_4025:
        /*0048*/ 	.byte	0x04, 0x17
        /*004a*/ 	.short	(.L_4027 - .L_4026)
.L_4026:
        /*004c*/ 	.word	0x00000000
        /*0050*/ 	.short	0x0000
        /*0052*/ 	.short	0x0000
        /*0054*/ 	.byte	0x00, 0xf0, 0x21, 0x00


	//----- nvinfo : EIATTR_SPARSE_MMA_MASK
	.align		4
.L_4027:
        /*0058*/ 	.byte	0x03, 0x50
        /*005a*/ 	.short	0x0000


	//----- nvinfo : EIATTR_MAXREG_COUNT
	.align		4
        /*005c*/ 	.byte	0x03, 0x1b
        /*005e*/ 	.short	0x00ff


	//----- nvinfo : EIATTR_MERCURY_ISA_VERSION
	.align		4
        /*0060*/ 	.byte	0x03, 0x5f
        /*0062*/ 	.short	0x0101


	//----- nvinfo : EIATTR_EXIT_INSTR_OFFSETS
	.align		4
        /*0064*/ 	.byte	0x04, 0x1c
        /*0066*/ 	.short	(.L_4029 - .L_4028)


	//   ....[0]....
.L_4028:
        /*0068*/ 	.word	0x000000e0


	//   ....[1]....
        /*006c*/ 	.word	0x00000460


	//   ....[2]....
        /*0070*/ 	.word	0x000005e0


	//----- nvinfo : EIATTR_CRS_STACK_SIZE
	.align		4
.L_4029:
        /*0074*/ 	.byte	0x04, 0x1e
        /*0076*/ 	.short	(.L_4031 - .L_4030)
.L_4030:
        /*0078*/ 	.word	0x00000000


	//----- nvinfo : EIATTR_CBANK_PARAM_SIZE
	.align		4
.L_4031:
        /*007c*/ 	.byte	0x03, 0x19
        /*007e*/ 	.short	0x0028


	//----- nvinfo : EIATTR_PARAM_CBANK
	.align		4
        /*0080*/ 	.byte	0x04, 0x0a
        /*0082*/ 	.short	(.L_4033 - .L_4032)
	.align		4
.L_4032:
        /*0084*/ 	.word	index@(.nv.constant0._ZN2at6native55_GLOBAL__N__0955718d_22_SparseCsrTensorMath_cu_868dd54543convert_indices_from_csr_to_coo_cuda_kernelIsiEEvPT0_PKT_lll)
        /*0088*/ 	.short	0x0210
        /*008a*/ 	.short	0x0028


	//----- nvinfo : EIATTR_SW_WAR
	.align		4
.L_4033:
        /*008c*/ 	.byte	0x04, 0x36
        /*008e*/ 	.short	(.L_4035 - .L_4034)
.L_4034:
        /*0090*/ 	.word	0x00000008
.L_4035:


//--------------------- .nv.info._ZN2at6native55_GLOBAL__N__0955718d_22_SparseCsrTensorMath_cu_868dd54543convert_indices_from_csr_to_coo_cuda_kernelIliEEvPT0_PKT_lll --------------------------
	.section	.nv.info._ZN2at6native55_GLOBAL__N__0955718d_22_SparseCsrTensorMath_cu_868dd54543convert_indices_from_csr_to_coo_cuda_kernelIliEEvPT0_PKT_lll,"",@"SHT_CUDA_INFO"
	.sectionflags	@""
	.align	4


	//----- nvinfo : EIATTR_CUDA_API_VERSION
	.align		4
        /*0000*/ 	.byte	0x04, 0x37
        /*0002*/ 	.short	(.L_4037 - .L_4036)
.L_4036:
        /*0004*/ 	.word	0x00000082


	//----- nvinfo : EIATTR_KPARAM_INFO
	.align		4
.L_4037:
        /*0008*/ 	.byte	0x04, 0x17
        /*000a*/ 	.short	(.L_4039 - .L_4038)
.L_4038:
        /*000c*/ 	.word	0x00000000
        /*0010*/ 	.short	0x0004
        /*0012*/ 	.short	0x0020
        /*0014*/ 	.byte	0x00, 0xf0, 0x21, 0x00


	//----- nvinfo : EIATTR_KPARAM_INFO
	.align		4
.L_4039:
        /*0018*/ 	.byte	0x04, 0x17
        /*001a*/ 	.short	(.L_4041 - .L_4040)
.L_4040:
        /*001c*/ 	.word	0x00000000
        /*0020*/ 	.short	0x0003
        /*0022*/ 	.short	0x0018
        /*0024*/ 	.byte	0x00, 0xf0, 0x21, 0x00


	//----- nvinfo : EIATTR_KPARAM_INFO
	.align		4
.L_4041:
        /*0028*/ 	.byte	0x04, 0x17
        /*002a*/ 	.short	(.L_4043 - .L_4042)
.L_4042:
        /*002c*/ 	.word	0x00000000
        /*0030*/ 	.short	0x0002
        /*0032*/ 	.short	0x0010
        /*0034*/ 	.byte	0x00, 0xf0, 0x21, 0x00


	//----- nvinfo : EIATTR_KPARAM_INFO
	.align		4
.L_4043:
        /*0038*/ 	.byte	0x04, 0x17
        /*003a*/ 	.short	(.L_4045 - .L_4044)
.L_4044:
        /*003c*/ 	.word	0x00000000
        /*0040*/ 	.short	0x0001
        /*0042*/ 	.short	0x0008
        /*0044*/ 	.byte	0x00, 0xf0, 0x21, 0x00


	//----- nvinfo : EIATTR_KPARAM_INFO
	.align		4
.L_4045:
        /*0048*/ 	.byte	0x04, 0x17
        /*004a*/ 	.short	(.L_4047 - .L_4046)
.L_4046:
        /*004c*/ 	.word	0x00000000
        /*0050*/ 	.short	0x0000
        /*0052*/ 	.short	0x0000
        /*0054*/ 	.byte	0x00, 0xf0, 0x21, 0x00


	//----- nvinfo : EIATTR_SPARSE_MMA_MASK
	.align		4
.L_4047:
        /*0058*/ 	.byte	0x03, 0x50
        /*005a*/ 	.short	0x0000


	//----- nvinfo : EIATTR_MAXREG_COUNT
	.align		4
        /*005c*/ 	.byte	0x03, 0x1b
        /*005e*/ 	.short	0x00ff


	//----- nvinfo : EIATTR_MERCURY_ISA_VERSION
	.align		4
        /*0060*/ 	.byte	0x03, 0x5f
        /*0062*/ 	.short	0x0101


	//----- nvinfo : EIATTR_EXIT_INSTR_OFFSETS
	.align		4
        /*0064*/ 	.byte	0x04, 0x1c
        /*0066*/ 	.short	(.L_4049 - .L_4048)


	//   ....[0]....
.L_4048:
        /*0068*/ 	.word	0x000000e0


	//   ....[1]....
        /*006c*/ 	.word	0x00000400


	//   ....[2]....
        /*0070*/ 	.word	0x00000580


	//----- nvinfo : EIATTR_CRS_STACK_SIZE
	.align		4
.L_4049:
        /*0074*/ 	.byte	0x04, 0x1e
        /*0076*/ 	.short	(.L_4051 - .L_4050)
.L_4050:
        /*0078*/ 	.word	0x00000000


	//----- nvinfo : EIATTR_CBANK_PARAM_SIZE
	.align		4
.L_4051:
        /*007c*/ 	.byte	0x03, 0x19
        /*007e*/ 	.short	0x0028


	//----- nvinfo : EIATTR_PARAM_CBANK
	.align		4
        /*0080*/ 	.byte	0x04, 0x0a
        /*0082*/ 	.short	(.L_4053 - .L_4052)
	.align		4
.L_4052:
        /*0084*/ 	.word	index@(.nv.constant0._ZN2at6native55_GLOBAL__N__0955718d_22_SparseCsrTensorMath_cu_868dd54543convert_indices_from_csr_to_coo_cuda_kernelIliEEvPT0_PKT_lll)
        /*0088*/ 	.short	0x0210
        /*008a*/ 	.short	0x0028


	//----- nvinfo : EIATTR_SW_WAR
	.align		4
.L_4053:
        /*008c*/ 	.byte	0x04, 0x36
        /*008e*/ 	.short	(.L_4055 - .L_4054)
.L_4054:
        /*0090*/ 	.word	0x00000008
.L_4055:


//--------------------- .nv.info._ZN2at6native55_GLOBAL__N__0955718d_22_SparseCsrTensorMath_cu_868dd54543convert_indices_from_csr_to_coo_cuda_kernelIiiEEvPT0_PKT_lll --------------------------
	.section	.nv.info._ZN2at6native55_GLOBAL__N__0955718d_22_SparseCsrTensorMath_cu_868dd54543convert_indices_from_csr_to_coo_cuda_kernelIiiEEvPT0_PKT_lll,"",@"SHT_CUDA_INFO"
	.sectionflags	@""
	.align	4


	//----- nvinfo : EIATTR_CUDA_API_VERSION
	.align		4
        /*0000*/ 	.byte	0x04, 0x37
        /*0002*/ 	.short	(.L_4057 - .L_4056)
.L_4056:
        /*0004*/ 	.word	0x00000082


	//----- nvinfo : EIATTR_KPARAM_INFO
	.align		4
.L_4057:
        /*0008*/ 	.byte	0x04, 0x17
        /*000a*/ 	.short	(.L_4059 - .L_4058)
.L_4058:
        /*000c*/ 	.word	0x00000000
        /*0010*/ 	.short	0x0004
        /*0012*/ 	.short	0x0020
        /*0014*/ 	.byte	0x00, 0xf0, 0x21, 0x00


	//----- nvinfo : EIATTR_KPARAM_INFO
	.align		4
.L_4059:
        /*0018*/ 	.byte	0x04, 0x17
        /*001a*/ 	.short	(.L_4061 - .L_4060)
.L_4060:
        /*001c*/ 	.word	0x00000000
        /*0020*/ 	.short	0x0003
        /*0022*/ 	.short	0x0018
        /*0024*/ 	.byte	0x00, 0xf0, 0x21, 0x00


	//----- nvinfo : EIATTR_KPARAM_INFO
	.align		4
.L_4061:
        /*0028*/ 	.byte	0x04, 0x17
        /*002a*/ 	.short	(.L_4063 - .L_4062)
.L_4062:
        /*002c*/ 	.word	0x00000000
        /*0030*/ 	.short	0x0002
        /*0032*/ 	.short	0x0010
        /*0034*/ 	.byte	0x00, 0xf0, 0x21, 0x00


	//----- nvinfo : EIATTR_KPARAM_INFO
	.align		4
.L_4063:
        /*0038*/ 	.byte	0x04, 0x17
        /*003a*/ 	.short	(.L_4065 - .L_4064)
.L_4064:
        /*003c*/ 	.word	0x00000000
        /*0040*/ 	.short	0x0001
        /*0042*/ 	.short	0x0008
        /*0044*/ 	.byte	0x00, 0xf0, 0x21, 0x00


	//----- nvinfo : EIATTR_KPARAM_INFO
	.align		4
.L_4065:
        /*0048*/ 	.byte	0x04, 0x17
        /*004a*/ 	.short	(.L_4067 - .L_4066)
.L_4066:
        /*004c*/ 	.word	0x00000000
        /*0050*/ 	.short	0x0000
        /*0052*/ 	.short	0x0000
        /*0054*/ 	.byte	0x00, 0xf0, 0x21, 0x00


	//----- nvinfo : EIATTR_SPARSE_MMA_MASK
	.align		4
.L_4067:
        /*0058*/ 	.byte	0x03, 0x50
        /*005a*/ 	.short	0x0000


	//----- nvinfo : EIATTR_MAXREG_COUNT
	.align		4
        /*005c*/ 	.byte	0x03, 0x1b
        /*005e*/ 	.short	0x00ff


	//----- nvinfo : EIATTR_MERCURY_ISA_VERSION
	.align		4
        /*0060*/ 	.byte	0x03, 0x5f
        /*0062*/ 	.short	0x0101


	//----- nvinfo : EIATTR_EXIT_INSTR_OFFSETS
	.align		4
        /*0064*/ 	.byte	0x04, 0x1c
        /*0066*/ 	.short	(.L_4069 - .L_4068)


	//   ....[0]....
.L_4068:
        /*0068*/ 	.word	0x000000e0


	//   ....[1]....
        /*006c*/ 	.word	0x00000430


	//   ....[2]....
        /*0070*/ 	.word	0x000005c0


	//----- nvinfo : EIATTR_CRS_STACK_SIZE
	.align		4
.L_4069:
        /*0074*/ 	.byte	0x04, 0x1e
        /*0076*/ 	.short	(.L_4071 - .L_4070)
.L_4070:
        /*0078*/ 	.word	0x00000000


	//----- nvinfo : EIATTR_CBANK_PARAM_SIZE
	.align		4
.L_4071:
        /*007c*/ 	.byte	0x03, 0x19
        /*007e*/ 	.short	0x0028


	//----- nvinfo : EIATTR_PARAM_CBANK
	.align		4
        /*0080*/ 	.byte	0x04, 0x0a
        /*0082*/ 	.short	(.L_4073 - .L_4072)
	.align		4
.L_4072:
        /*0084*/ 	.word	index@(.nv.constant0._ZN2at6native55_GLOBAL__N__0955718d_22_SparseCsrTensorMath_cu_868dd54543convert_indices_from_csr_to_coo_cuda_kernelIiiEEvPT0_PKT_lll)
        /*0088*/ 	.short	0x0210
        /*008a*/ 	.short	0x0028


	//----- nvinfo : EIATTR_SW_WAR
	.align		4
.L_4073:
        /*008c*/ 	.byte	0x04, 0x36
        /*008e*/ 	.short	(.L_4075 - .L_4074)
.L_4074:
        /*0090*/ 	.word	0x00000008
.L_4075:


//--------------------- .nv.info._ZN2at6native55_GLOBAL__N__0955718d_22_SparseCsrTensorMath_cu_868dd54543convert_indices_from_csr_to_coo_cuda_kernelIaiEEvPT0_PKT_lll --------------------------
	.section	.nv.info._ZN2at6native55_GLOBAL__N__0955718d_22_SparseCsrTensorMath_cu_868dd54543convert_indices_from_csr_to_coo_cuda_kernelIaiEEvPT0_PKT_lll,"",@"SHT_CUDA_INFO"
	.sectionflags	@""
	.align	4


	//----- nvinfo : EIATTR_CUDA_API_VERSION
	.align		4
        /*0000*/ 	.byte	0x04, 0x37
        /*0002*/ 	.short	(.L_4077 - .L_4076)
.L_4076:
        /*0004*/ 	.word	0x00000082


	//----- nvinfo : EIATTR_KPARAM_INFO
	.align		4
.L_4077:
        /*0008*/ 	.byte	0x04, 0x17
        /*000a*/ 	.short	(.L_4079 - .L_4078)
.L_4078:
        /*000c*/ 	.word	0x00000000
        /*0010*/ 	.short	0x0004
        /*0012*/ 	.short	0x0020
        /*0014*/ 	.byte	0x00, 0xf0, 0x21, 0x00


	//----- nvinfo : EIATTR_KPARAM_INFO
	.align		4
.L_4079:
        /*0018*/ 	.byte	0x04, 0x17
        /*001a*/ 	.short	(.L_4081 - .L_4080)
.L_4080:
        /*001c*/ 	.word	0x00000000
        /*0020*/ 	.short	0x0003
        /*0022*/ 	.short	0x0018
        /*0024*/ 	.byte	0x00, 0xf0, 0x21, 0x00


	//----- nvinfo : EIATTR_KPARAM_INFO
	.align		4
.L_4081:
        /*0028*/ 	.byte	0x04, 0x17
        /*002a*/ 	.short	(.L_4083 - .L_4082)
.L_4082:
        /*002c*/ 	.word	0x00000000
        /*0030*/ 	.short	0x0002
        /*0032*/ 	.short	0x0010
        /*0034*/ 	.byte	0x00, 0xf0, 0x21, 0x00


	//----- nvinfo : EIATTR_KPARAM_INFO
	.align		4
.L_4083:
        /*0038*/ 	.byte	0x04, 0x17
        /*003a*/ 	.short	(.L_4085 - .L_4084)
.L_4084:
        /*003c*/ 	.word	0x00000000
        /*0040*/ 	.short	0x0001
        /*0042*/ 	.short	0x0008
        /*0044*/ 	.byte	0x00, 0xf0, 0x21, 0x00


	//----- nvinfo : EIATTR_KPARAM_INFO
	.align		4
.L_4085:
        /*0048*/ 	.byte	0x04, 0x17
        /*004a*/ 	.short	(.L_4087 - .L_4086)
.L_4086:
        /*004c*/ 	.word	0x00000000
        /*0050*/ 	.short	0x0000
        /*0052*/ 	.short	0x0000
        /*0054*/ 	.byte	0x00, 0xf0, 0x21, 0x00


	//----- nvinfo : EIATTR_SPARSE_MMA_MASK
	.align		4
.L_4087:
        /*0058*/ 	.byte	0x03, 0x50
        /*005a*/ 	.short	0x0000


	//----- nvinfo : EIATTR_MAXREG_COUNT
	.align		4
        /*005c*/ 	.byte	0x03, 0x1b
        /*005e*/ 	.short	0x00ff


	//----- nvinfo : EIATTR_MERCURY_ISA_VERSION
	.align		4
        /*0060*/ 	.byte	0x03, 0x5f
        /*0062*/ 	.short	0x0101


	//----- nvinfo : EIATTR_EXIT_INSTR_OFFSETS
	.align		4
        /*0064*/ 	.byte	0x04, 0x1c
        /*0066*/ 	.short	(.L_4089 - .L_4088)


	//   ....[0]....
.L_4088:
        /*0068*/ 	.word	0x000000e0


	//   ....[1]....
        /*006c*/ 	.word	0x00000420


	//   ....[2]....
        /*0070*/ 	.word	0x000005c0


	//----- nvinfo : EIATTR_CRS_STACK_SIZE
	.align		4
.L_4089:
        /*0074*/ 	.byte	0x04, 0x1e
        /*0076*/ 	.short	(.L_4091 - .L_4090)
.L_4090:
        /*0078*/ 	.word	0x00000000


	//----- nvinfo : EIATTR_CBANK_PARAM_SIZE
	.align		4
.L_4091:
        /*007c*/ 	.byte	0x03, 0x19
        /*007e*/ 	.short	0x0028


	//----- nvinfo : EIATTR_PARAM_CBANK
	.align		4
        /*0080*/ 	.byte	0x04, 0x0a
        /*0082*/ 	.short	(.L_4093 - .L_4092)
	.align		4
.L_4092:
        /*0084*/ 	.word	index@(.nv.constant0._ZN2at6native55_GLOBAL__N__0955718d_22_SparseCsrTensorMath_cu_868dd54543convert_indices_from_csr_to_coo_cuda_kernelIaiEEvPT0_PKT_lll)
        /*0088*/ 	.short	0x0210
        /*008a*/ 	.short	0x0028


	//----- nvinfo : EIATTR_SW_WAR
	.align		4
.L_4093:
        /*008c*/ 	.byte	0x04, 0x36
        /*008e*/ 	.short	(.L_4095 - .L_4094)
.L_4094:
        /*0090*/ 	.word	0x00000008
.L_4095:


//--------------------- .nv.info._ZN2at6native55_GLOBAL__N__0955718d_22_SparseCsrTensorMath_cu_868dd54543convert_indices_from_csr_to_coo_cuda_kernelIhiEEvPT0_PKT_lll --------------------------
	.section	.nv.info._ZN2at6native55_GLOBAL__N__0955718d_22_SparseCsrTensorMath_cu_868dd54543convert_indices_from_csr_to_coo_cuda_kernelIhiEEvPT0_PKT_lll,"",@"SHT_CUDA_INFO"
	.sectionflags	@""
	.align	4


	//----- nvinfo : EIATTR_CUDA_API_VERSION
	.align		4
        /*0000*/ 	.byte	0x04, 0x37
        /*0002*/ 	.short	(.L_4097 - .L_4096)
.L_4096:
        /*0004*/ 	.word	0x00000082


	//----- nvinfo : EIATTR_KPARAM_INFO
	.align		4
.L_4097:
        /*0008*/ 	.byte	0x04, 0x17
        /*000a*/ 	.short	(.L_4099 - .L_4098)
.L_4098:
        /*000c*/ 	.word	0x00000000
        /*0010*/ 	.short	0x0004
        /*0012*/ 	.short	0x0020
        /*0014*/ 	.byte	0x00, 0xf0, 0x21, 0x00


	//----- nvinfo : EIATTR_KPARAM_INFO
	.align		4
.L_4099:
        /*0018*/ 	.byte	0x04, 0x17
        /*001a*/ 	.short	(.L_4101 - .L_4100)
.L_4100:
        /*001c*/ 	.word	0x00000000
        /*0020*/ 	.short	0x0003
        /*0022*/ 	.short	0x0018
        /*0024*/ 	.byte	0x00, 0xf0, 0x21, 0x00


	//----- nvinfo : EIATTR_KPARAM_INFO
	.align		4
.L_4101:
        /*0028*/ 	.byte	0x04, 0x17
        /*002a*/ 	.short	(.L_4103 - .L_4102)
.L_4102:
        /*002c*/ 	.word	0x00000000
        /*0030*/ 	.short	0x0002
        /*0032*/ 	.short	0x0010
        /*0034*/ 	.byte	0x00, 0xf0, 0x21, 0x00


	//----- nvinfo : EIATTR_KPARAM_INFO
	.align		4
.L_4103:
        /*0038*/ 	.byte	0x04, 0x17
        /*003a*/ 	.short	(.L_4105 - .L_4104)
.L_4104:
        /*003c*/ 	.word	0x00000000
        /*0040*/ 	.short	0x0001
        /*0042*/ 	.short	0x0008
        /*0044*/ 	.byte	0x00, 0xf0, 0x21, 0x00


	//----- nvinfo : EIATTR_KPARAM_INFO
	.align		4
.L_4105:
        /*0048*/ 	.byte	0x04, 0x17
        /*004a*/ 	.short	(.L_4107 - .L_4106)
.L_4106:
        /*004c*/ 	.word	0x00000000
        /*0050*/ 	.short	0x0000
        /*0052*/ 	.short	0x0000
        /*0054*/ 	.byte	0x00, 0xf0, 0x21, 0x00


	//----- nvinfo : EIATTR_SPARSE_MMA_MASK
	.align		4
.L_4107:
        /*0058*/ 	.byte	0x03, 0x50
        /*005a*/ 	.short	0x0000


	//----- nvinfo : EIATTR_MAXREG_COUNT
	.align		4
        /*005c*/ 	.byte	0x03, 0x1b
        /*005e*/ 	.short	0x00ff


	//----- nvinfo : EIATTR_MERCURY_ISA_VERSION
	.align		4
        /*0060*/ 	.byte	0x03, 0x5f
        /*0062*/ 	.short	0x0101


	//----- nvinfo : EIATTR_EXIT_INSTR_OFFSETS
	.align		4
        /*0064*/ 	.byte	0x04, 0x1c
        /*0066*/ 	.short	(.L_4109 - .L_4108)


	//   ....[0]....
.L_4108:
        /*0068*/ 	.word	0x000000e0


	//   ....[1]....
        /*006c*/ 	.word	0x000003e0


	//   ....[2]....
        /*0070*/ 	.word	0x00000560


	//----- nvinfo : EIATTR_CRS_STACK_SIZE
	.align		4
.L_4109:
        /*0074*/ 	.byte	0x04, 0x1e
        /*0076*/ 	.short	(.L_4111 - .L_4110)
.L_4110:
        /*0078*/ 	.word	0x00000000


	//----- nvinfo : EIATTR_CBANK_PARAM_SIZE
	.align		4
.L_4111:
        /*007c*/ 	.byte	0x03, 0x19
        /*007e*/ 	.short	0x0028


	//----- nvinfo : EIATTR_PARAM_CBANK
	.align		4
        /*0080*/ 	.byte	0x04, 0x0a
        /*0082*/ 	.short	(.L_4113 - .L_4112)
	.align		4
.L_4112:
        /*0084*/ 	.word	index@(.nv.constant0._ZN2at6native55_GLOBAL__N__0955718d_22_SparseCsrTensorMath_cu_868dd54543convert_indices_from_csr_to_coo_cuda_kernelIhiEEvPT0_PKT_lll)
        /*0088*/ 	.short	0x0210
        /*008a*/ 	.short	0x0028


	//----- nvinfo : EIATTR_SW_WAR
	.align		4
.L_4113:
        /*008c*/ 	.byte	0x04, 0x36
        /*008e*/ 	.short	(.L_4115 - .L_4114)
.L_4114:
        /*0090*/ 	.word	0x00000008
.L_4115:


//--------------------- .nv.info._ZN2at6native55_GLOBAL__N__0955718d_22_SparseCsrTensorMath_cu_868dd54543convert_indices_from_coo_to_csr_cuda_kernelIslEEvPT0_PKT_ll --------------------------
	.section	.nv.info._ZN2at6native55_GLOBAL__N__0955718d_22_SparseCsrTensorMath_cu_868dd54543convert_indices_from_coo_to_csr_cuda_kernelIslEEvPT0_PKT_ll,"",@"SHT_CUDA_INFO"
	.sectionflags	@""
	.align	4


	//----- nvinfo : EIATTR_CUDA_API_VERSION
	.align		4
        /*0000*/ 	.byte	0x04, 0x37
        /*0002*/ 	.short	(.L_4117 - .L_4116)
.L_4116:
        /*0004*/ 	.word	0x00000082


	//----- nvinfo : EIATTR_KPARAM_INFO
	.align		4
.L_4117:
        /*0008*/ 	.byte	0x04, 0x17
        /*000a*/ 	.short	(.L_4119 - .L_4118)
.L_4118:
        /*000c*/ 	.word	0x00000000
        /*0010*/ 	.short	0x0003
        /*0012*/ 	.short	0x0018
        /*0014*/ 	.byte	0x00, 0xf0, 0x21, 0x00


	//----- nvinfo : EIATTR_KPARAM_INFO
	.align		4
.L_4119:
        /*0018*/ 	.byte	0x04, 0x17
        /*001a*/ 	.short	(.L_4121 - .L_4120)
.L_4120:
        /*001c*/ 	.word	0x00000000
        /*0020*/ 	.short	0x0002
        /*0022*/ 	.short	0x0010
        /*0024*/ 	.byte	0x00, 0xf0, 0x21, 0x00


	//----- nvinfo : EIATTR_KPARAM_INFO
	.align		4
.L_4121:
        /*0028*/ 	.byte	0x04, 0x17
        /*002a*/ 	.short	(.L_4123 - .L_4122)
.L_4122:
        /*002c*/ 	.word	0x00000000
        /*0030*/ 	.short	0x0001
        /*0032*/ 	.short	0x0008
        /*0034*/ 	.byte	0x00, 0xf0, 0x21, 0x00


	//----- nvinfo : EIATTR_KPARAM_INFO
	.align		4
.L_4123:
        /*0038*/ 	.byte	0x04, 0x17
        /*003a*/ 	.short	(.L_4125 - .L_4124)
.L_4124:
        /*003c*/ 	.word	0x00000000
        /*0040*/ 	.short	0x0000
        /*0042*/ 	.short	0x0000
        /*0044*/ 	.byte	0x00, 0xf0, 0x21, 0x00


	//----- nvinfo : EIATTR_SPARSE_MMA_MASK
	.align		4
.L_4125:
        /*0048*/ 	.byte	0x03, 0x50
        /*004a*/ 	.short	0x0000


	//----- nvinfo : EIATTR_MAXREG_COUNT
	.align		4
        /*004c*/ 	.byte	0x03, 0x1b
        /*004e*/ 	.short	0x00ff


	//----- nvinfo : EIATTR_MERCURY_ISA_VERSION
	.align		4
        /*0050*/ 	.byte	0x03, 0x5f
        /*0052*/ 	.short	0x0101


	//----- nvinfo : EIATTR_EXIT_INSTR_OFFSETS
	.align		4
        /*0054*/ 	.byte	0x04, 0x1c
        /*0056*/ 	.short	(.L_4127 - .L_4126)


	//   ....[0]....
.L_4126:
        /*0058*/ 	.word	0x00000110


	//   ....[1]....
        /*005c*/ 	.word	0x000001a0


	//   ....[2]....
        /*0060*/ 	.word	0x000003c0


	//   ....[3]....
        /*0064*/ 	.word	0x000007c0


	//   ....[4]....
        /*0068*/ 	.word	0x00000820


	//   ....[5]....
        /*006c*/ 	.word	0x000008b0


	//   ....[6]....
        /*0070*/ 	.word	0x00000a00


	//   ....[7]....
        /*0074*/ 	.word	0x00000a50


	//   ....[8]....
        /*0078*/ 	.word	0x00000b30


	//----- nvinfo : EIATTR_CRS_STACK_SIZE
	.align		4
.L_4127:
        /*007c*/ 	.byte	0x04, 0x1e
        /*007e*/ 	.short	(.L_4129 - .L_4128)
.L_4128:
        /*0080*/ 	.word	0x00000000


	//----- nvinfo : EIATTR_CBANK_PARAM_SIZE
	.align		4
.L_4129:
        /*0084*/ 	.byte	0x03, 0x19
        /*0086*/ 	.short	0x0020


	//----- nvinfo : EIATTR_PARAM_CBANK
	.align		4
        /*0088*/ 	.byte	0x04, 0x0a
        /*008a*/ 	.short	(.L_4131 - .L_4130)
	.align		4
.L_4130:
        /*008c*/ 	.word	index@(.nv.constant0._ZN2at6native55_GLOBAL__N__0955718d_22_SparseCsrTensorMath_cu_868dd54543convert_indices_from_coo_to_csr_cuda_kernelIslEEvPT0_PKT_ll)
        /*0090*/ 	.short	0x0210
        /*0092*/ 	.short	0x0020


	//----- nvinfo : EIATTR_SW_WAR
	.align		4
.L_4131:
        /*0094*/ 	.byte	0x04, 0x36
        /*0096*/ 	.short	(.L_4133 - .L_4132)
.L_4132:
        /*0098*/ 	.word	0x00000008
.L_4133:


//--------------------- .nv.info._ZN2at6native55_GLOBAL__N__0955718d_22_SparseCsrTensorMath_cu_868dd54543convert_indices_from_coo_to_csr_cuda_kernelIllEEvPT0_PKT_ll --------------------------
	.section	.nv.info._ZN2at6native55_GLOBAL__N__0955718d_22_SparseCsrTensorMath_cu_868dd54543convert_indices_from_coo_to_csr_cuda_kernelIllEEvPT0_PKT_ll,"",@"SHT_CUDA_INFO"
	.sectionflags	@""
	.align	4


	//----- nvinfo : EIATTR_CUDA_API_VERSION
	.align		4
        /*0000*/ 	.byte	0x04, 0x37
        /*0002*/ 	.short	(.L_4135 - .L_4134)
.L_4134:
        /*0004*/ 	.word	0x00000082


	//----- nvinfo : EIATTR_KPARAM_INFO
	.align		4
.L_4135:
        /*0008*/ 	.byte	0x04, 0x17
        /*000a*/ 	.short	(.L_4137 - .L_4136)
.L_4136:
        /*000c*/ 	.word	0x00000000
        /*0010*/ 	.short	0x0003
        /*0012*/ 	.short	0x0018
        /*0014*/ 	.byte	0x00, 0xf0, 0x21, 0x00


	//----- nvinfo : EIATTR_KPARAM_INFO
	.align		4
.L_4137:
        /*0018*/ 	.byte	0x04, 0x17
        /*001a*/ 	.short	(.L_4139 - .L_4138)
.L_4138:
        /*001c*/ 	.word	0x00000000
        /*0020*/ 	.short	0x0002
        /*0022*/ 	.short	0x0010
        /*0024*/ 	.byte	0x00, 0xf0, 0x21, 0x00


	//----- nvinfo : EIATTR_KPARAM_INFO
	.align		4
.L_4139:
        /*0028*/ 	.byte	0x04, 0x17
        /*002a*/ 	.short	(.L_4141 - .L_4140)
.L_4140:
        /*002c*/ 	.word	0x00000000
        /*0030*/ 	.short	0x0001
        /*0032*/ 	.short	0x0008
        /*0034*/ 	.byte	0x00, 0xf0, 0x21, 0x00


	//----- nvinfo : EIATTR_KPARAM_INFO
	.align		4
.L_4141:
        /*0038*/ 	.byte	0x04, 0x17
        /*003a*/ 	.short	(.L_4143 - .L_4142)
.L_4142:
        /*003c*/ 	.word	0x00000000
        /*0040*/ 	.short	0x0000
        /*0042*/ 	.short	0x0000
        /*0044*/ 	.byte	0x00, 0xf0, 0x21, 0x00


	//----- nvinfo : EIATTR_SPARSE_MMA_MASK
	.align		4
.L_4143:
        /*0048*/ 	.byte	0x03, 0x50
        /*004a*/ 	.short	0x0000


	//----- nvinfo : EIATTR_MAXREG_COUNT
	.align		4
        /*004c*/ 	.byte	0x03, 0x1b
        /*004e*/ 	.short	0x00ff


	//----- nvinfo : EIATTR_MERCURY_ISA_VERSION
	.align		4
        /*0050*/ 	.byte	0x03, 0x5f
        /*0052*/ 	.short	0x0101


	//----- nvinfo : EIATTR_EXIT_INSTR_OFFSETS
	.align		4
        /*0054*/ 	.byte	0x04, 0x1c
        /*0056*/ 	.short	(.L_4145 - .L_4144)


	//   ....[0]....
.L_4144:
        /*0058*/ 	.word	0x00000110


	//   ....[1]....
        /*005c*/ 	.word	0x00000190


	//   ....[2]....
        /*0060*/ 	.word	0x000003b0


	//   ....[3]....
        /*0064*/ 	.word	0x000007b0


	//   ....[4]....
        /*0068*/ 	.word	0x00000810


	//   ....[5]....
        /*006c*/ 	.word	0x00000890


	//   ....[6]....
        /*0070*/ 	.word	0x000009d0


	//   ....[7]....
        /*0074*/ 	.word	0x00000a10


	//   ....[8]....
        /*0078*/ 	.word	0x00000af0


	//----- nvinfo : EIATTR_CRS_STACK_SIZE
	.align		4
.L_4145:
        /*007c*/ 	.byte	0x04, 0x1e
        /*007e*/ 	.short	(.L_4147 - .L_4146)
.L_4146:
        /*0080*/ 	.word	0x00000000


	//----- nvinfo : EIATTR_CBANK_PARAM_SIZE
	.align		4
.L_4147:
        /*0084*/ 	.byte	0x03, 0x19
        /*0086*/ 	.short	0x0020


	//----- nvinfo : EIATTR_PARAM_CBANK
	.align		4
        /*0088*/ 	.byte	0x04, 0x0a
        /*008a*/ 	.short	(.L_4149 - .L_4148)
	.align		4
.L_4148:
        /*008c*/ 	.word	index@(.nv.constant0._ZN2at6native55_GLOBAL__N__0955718d_22_SparseCsrTensorMath_cu_868dd54543convert_indices_from_coo_to_csr_cuda_kernelIllEEvPT0_PKT_ll)
        /*0090*/ 	.short	0x0210
        /*0092*/ 	.short	0x0020


	//----- nvinfo : EIATTR_SW_WAR
	.align		4
.L_4149:
        /*0094*/ 	.byte	0x04, 0x36
        /*0096*/ 	.short	(.L_4151 - .L_4150)
.L_4150:
        /*0098*/ 	.word	0x00000008
.L_4151:


//--------------------- .nv.info._ZN2at6native55_GLOBAL__N__0955718d_22_SparseCsrTensorMath_cu_868dd54543convert_indices_from_coo_to_csr_cuda_kernelIilEEvPT0_PKT_ll --------------------------
	.section	.nv.info._ZN2at6native55_GLOBAL__N__0955718d_22_SparseCsrTensorMath_cu_868dd54543convert_indices_from_coo_to_csr_cuda_kernelIilEEvPT0_PKT_ll,"",@"SHT_CUDA_INFO"
	.sectionflags	@""
	.align	4


	//----- nvinfo : EIATTR_CUDA_API_VERSION
	.align		4
        /*0000*/ 	.byte	0x04, 0x37
        /*0002*/ 	.short	(.L_4153 - .L_4152)
.L_4152:
        /*0004*/ 	.word	0x00000082


	//----- nvinfo : EIATTR_KPARAM_INFO
	.align		4
.L_4153:
        /*0008*/ 	.byte	0x04, 0x17
        /*000a*/ 	.short	(.L_4155 - .L_4154)
.L_4154:
        /*000c*/ 	.word	0x00000000
        /*0010*/ 	.short	0x0003
        /*0012*/ 	.short	0x0018
        /*0014*/ 	.byte	0x00, 0xf0, 0x21, 0x00


	//----- nvinfo : EIATTR_KPARAM_INFO
	.align		4
.L_4155:
        /*0018*/ 	.byte	0x04, 0x17
        /*001a*/ 	.short	(.L_4157 - .L_4156)
.L_4156:
        /*001c*/ 	.word	0x00000000
        /*0020*/ 	.short	0x0002
        /*0022*/ 	.short	0x0010
        /*0024*/ 	.byte	0x00, 0xf0, 0x21, 0x00


	//----- nvinfo : EIATTR_KPARAM_INFO
	.align		4
.L_4157:
        /*0028*/ 	.byte	0x04, 0x17
        /*002a*/ 	.short	(.L_4159 - .L_4158)
.L_4158:
        /*002c*/ 	.word	0x00000000
        /*0030*/ 	.short	0x0001
        /*0032*/ 	.short	0x0008
        /*0034*/ 	.byte	0x00, 0xf0, 0x21, 0x00


	//----- nvinfo : EIATTR_KPARAM_INFO
	.align		4
.L_4159:
        /*0038*/ 	.byte	0x04, 0x17
        /*003a*/ 	.short	(.L_4161 - .L_4160)
.L_4160:
        /*003c*/ 	.word	0x00000000
        /*0040*/ 	.short	0x0000
        /*0042*/ 	.short	0x0000
        /*0044*/ 	.byte	0x00, 0xf0, 0x21, 0x00


	//----- nvinfo : EIATTR_SPARSE_MMA_MASK
	.align		4
.L_4161:
        /*0048*/ 	.byte	0x03, 0x50
        /*004a*/ 	.short	0x0000


	//----- nvinfo : EIATTR_MAXREG_COUNT
	.align		4
        /*004c*/ 	.byte	0x03, 0x1b
        /*004e*/ 	.short	0x00ff


	//----- nvinfo : EIATTR_MERCURY_ISA_VERSION
	.align		4
        /*0050*/ 	.byte	0x03, 0x5f
        /*0052*/ 	.short	0x0101


	//----- nvinfo : EIATTR_EXIT_INSTR_OFFSETS
	.align		4
        /*0054*/ 	.byte	0x04, 0x1c
        /*0056*/ 	.short	(.L_4163 - .L_4162)


	//   ....[0]....
.L_4162:
        /*0058*/ 	.word	0x00000110


	//   ....[1]....
        /*005c*/ 	.word	0x000001b0


	//   ....[2]....
        /*0060*/ 	.word	0x00000390


	//   ....[3]....
        /*0064*/ 	.word	0x000007b0


	//   ....[4]....
        /*0068*/ 	.word	0x00000810


	//   ....[5]....
        /*006c*/ 	.word	0x00000880


	//   ....[6]....
        /*0070*/ 	.word	0x000009d0


	//   ....[7]....
        /*0074*/ 	.word	0x00000a10


	//   ....[8]....
        /*0078*/ 	.word	0x00000b10


	//----- nvinfo : EIATTR_CRS_STACK_SIZE
	.align		4
.L_4163:
        /*007c*/ 	.byte	0x04, 0x1e
        /*007e*/ 	.short	(.L_4165 - .L_4164)
.L_4164:
        /*0080*/ 	.word	0x00000000


	//----- nvinfo : EIATTR_CBANK_PARAM_SIZE
	.align		4
.L_4165:
        /*0084*/ 	.byte	0x03, 0x19
        /*0086*/ 	.short	0x0020


	//----- nvinfo : EIATTR_PARAM_CBANK
	.align		4
        /*0088*/ 	.byte	0x04, 0x0a
        /*008a*/ 	.short	(.L_4167 - .L_4166)
	.align		4
.L_4166:
        /*008c*/ 	.word	index@(.nv.constant0._ZN2at6native55_GLOBAL__N__0955718d_22_SparseCsrTensorMath_cu_868dd54543convert_indices_from_coo_to_csr_cuda_kernelIilEEvPT0_PKT_ll)
        /*0090*/ 	.short	0x0210
        /*0092*/ 	.short	0x0020


	//----- nvinfo : EIATTR_SW_WAR
	.align		4
.L_4167:
        /*0094*/ 	.byte	0x04, 0x36
        /*0096*/ 	.short	(.L_4169 - .L_4168)
.L_4168:
        /*0098*/ 	.word	0x00000008
.L_4169:


//--------------------- .nv.info._ZN2at6native55_GLOBAL__N__0955718d_22_SparseCsrTensorMath_cu_868dd54543convert_indices_from_coo_to_csr_cuda_kernelIalEEvPT0_PKT_ll --------------------------
	.section	.nv.info._ZN2at6native55_GLOBAL__N__0955718d_22_SparseCsrTensorMath_cu_868dd54543convert_indices_from_coo_to_csr_cuda_kernelIalEEvPT0_PKT_ll,"",@"SHT_CUDA_INFO"
	.sectionflags	@""
	.align	4


	//----- nvinfo : EIATTR_CUDA_API_VERSION
	.align		4
        /*0000*/ 	.byte	0x04, 0x37
        /*0002*/ 	.short	(.L_4171 - .L_4170)
.L_4170:
        /*0004*/ 	.word	0x00000082


	//----- nvinfo : EIATTR_KPARAM_INFO
	.align		4
.L_4171:
        /*0008*/ 	.byte	0x04, 0x17
        /*000a*/ 	.short	(.L_4173 - .L_4172)
.L_4172:
        /*000c*/ 	.word	0x00000000
        /*0010*/ 	.short	0x0003
        /*0012*/ 	.short	0x0018
        /*0014*/ 	.byte	0x00, 0xf0, 0x21, 0x00


	//----- nvinfo : EIATTR_KPARAM_INFO
	.align		4
.L_4173:
        /*0018*/ 	.byte	0x04, 0x17
        /*001a*/ 	.short	(.L_4175 - .L_4174)
.L_4174:
        /*001c*/ 	.word	0x00000000
        /*0020*/ 	.short	0x0002
        /*0022*/ 	.short	0x0010
        /*0024*/ 	.byte	0x00, 0xf0, 0x21, 0x00


	//----- nvinfo : EIATTR_KPARAM_INFO
	.align		4
.L_4175:
        /*0028*/ 	.byte	0x04, 0x17
        /*002a*/ 	.short	(.L_4177 - .L_4176)
.L_4176:
        /*002c*/ 	.word	0x00000000
        /*0030*/ 	.short	0x0001
        /*0032*/ 	.short	0x0008
        /*0034*/ 	.byte	0x00, 0xf0, 0x21, 0x00


	//----- nvinfo : EIATTR_KPARAM_INFO
	.align		4
.L_4177:
        /*0038*/ 	.byte	0x04, 0x17
        /*003a*/ 	.short	(.L_4179 - .L_4178)
.L_4178:
        /*003c*/ 	.word	0x00000000
        /*0040*/ 	.short	0x0000
        /*0042*/ 	.short	0x0000
        /*0044*/ 	.byte	0x00, 0xf0, 0x21, 0x00


	//----- nvinfo : EIATTR_SPARSE_MMA_MASK
	.align		4
.L_4179:
        /*0048*/ 	.byte	0x03, 0x50
        /*004a*/ 	.short	0x0000


	//----- nvinfo : EIATTR_MAXREG_COUNT
	.align		4
        /*004c*/ 	.byte	0x03, 0x1b
        /*004e*/ 	.short	0x00ff


	//----- nvinfo : EIATTR_MERCURY_ISA_VERSION
	.align		4
        /*0050*/ 	.byte	0x03, 0x5f
        /*0052*/ 	.short	0x0101


	//----- nvinfo : EIATTR_EXIT_INSTR_OFFSETS
	.align		4
        /*0054*/ 	.byte	0x04, 0x1c
        /*0056*/ 	.short	(.L_4181 - .L_4180)


	//   ....[0]....
.L_4180:
        /*0058*/ 	.word	0x00000110


	//   ....[1]....
        /*005c*/ 	.word	0x000001a0


	//   ....[2]....
        /*0060*/ 	.word	0x000003c0


	//   ....[3]....
        /*0064*/ 	.word	0x000007c0


	//   ....[4]....
        /*0068*/ 	.word	0x00000820


	//   ....[5]....
        /*006c*/ 	.word	0x00000890


	//   ....[6]....
        /*0070*/ 	.word	0x000009f0


	//   ....[7]....
        /*0074*/ 	.word	0x00000a30


	//   ....[8]....
        /*0078*/ 	.word	0x00000b30


	//----- nvinfo : EIATTR_CRS_STACK_SIZE
	.align		4
.L_4181:
        /*007c*/ 	.byte	0x04, 0x1e
        /*007e*/ 	.short	(.L_4183 - .L_4182)
.L_4182:
        /*0080*/ 	.word	0x00000000


	//----- nvinfo : EIATTR_CBANK_PARAM_SIZE
	.align		4
.L_4183:
        /*0084*/ 	.byte	0x03, 0x19
        /*0086*/ 	.short	0x0020


	//----- nvinfo : EIATTR_PARAM_CBANK
	.align		4
        /*0088*/ 	.byte	0x04, 0x0a
        /*008a*/ 	.short	(.L_4185 - .L_4184)
	.align		4
.L_4184:
        /*008c*/ 	.word	index@(.nv.constant0._ZN2at6native55_GLOBAL__N__0955718d_22_SparseCsrTensorMath_cu_868dd54543convert_indices_from_coo_to_csr_cuda_kernelIalEEvPT0_PKT_ll)
        /*0090*/ 	.short	0x0210
        /*0092*/ 	.short	0x0020


	//----- nvinfo : EIATTR_SW_WAR
	.align		4
.L_4185:
        /*0094*/ 	.byte	0x04, 0x36
        /*0096*/ 	.short	(.L_4187 - .L_4186)
.L_4186:
        /*0098*/ 	.word	0x00000008
.L_4187:


//--------------------- .nv.info._ZN2at6native55_GLOBAL__N__0955718d_22_SparseCsrTensorMath_cu_868dd54543convert_indices_from_coo_to_csr_cuda_kernelIhlEEvPT0_PKT_ll --------------------------
	.section	.nv.info._ZN2at6native55_GLOBAL__N__0955718d_22_SparseCsrTensorMath_cu_868dd54543convert_indices_from_coo_to_csr_cuda_kernelIhlEEvPT0_PKT_ll,"",@"SHT_CUDA_INFO"
	.sectionflags	@""
	.align	4


	//----- nvinfo : EIATTR_CUDA_API_VERSION
	.align		4
        /*0000*/ 	.byte	0x04, 0x37
        /*0002*/ 	.short	(.L_4189 - .L_4188)
.L_4188:
        /*0004*/ 	.word	0x00000082


	//----- nvinfo : EIATTR_KPARAM_INFO
	.align		4
.L_4189:
        /*0008*/ 	.byte	0x04, 0x17
        /*000a*/ 	.short	(.L_4191 - .L_4190)
.L_4190:
        /*000c*/ 	.word	0x00000000
        /*0010*/ 	.short	0x0003
        /*0012*/ 	.short	0x0018
        /*0014*/ 	.byte	0x00, 0xf0, 0x21, 0x00


	//----- nvinfo : EIATTR_KPARAM_INFO
	.align		4
.L_4191:
        /*0018*/ 	.byte	0x04, 0x17
        /*001a*/ 	.short	(.L_4193 - .L_4192)
.L_4192:
        /*001c*/ 	.word	0x00000000
        /*0020*/ 	.short	0x0002
        /*0022*/ 	.short	0x0010
        /*0024*/ 	.byte	0x00, 0xf0, 0x21, 0x00


	//----- nvinfo : EIATTR_KPARAM_INFO
	.align		4
.L_4193:
        /*0028*/ 	.byte	0x04, 0x17
        /*002a*/ 	.short	(.L_4195 - .L_4194)
.L_4194:
        /*002c*/ 	.word	0x00000000
        /*0030*/ 	.short	0x0001
        /*0032*/ 	.short	0x0008
        /*0034*/ 	.byte	0x00, 0xf0, 0x21, 0x00


	//----- nvinfo : EIATTR_KPARAM_INFO
	.align		4
.L_4195:
        /*0038*/ 	.byte	0x04, 0x17
        /*003a*/ 	.short	(.L_4197 - .L_4196)
.L_4196:
        /*003c*/ 	.word	0x00000000
        /*0040*/ 	.short	0x0000
        /*0042*/ 	.short	0x0000
        /*0044*/ 	.byte	0x00, 0xf0, 0x21, 0x00


	//----- nvinfo : EIATTR_SPARSE_MMA_MASK
	.align		4
.L_4197:
        /*0048*/ 	.byte	0x03, 0x50
        /*004a*/ 	.short	0x0000


	//----- nvinfo : EIATTR_MAXREG_COUNT
	.align		4
        /*004c*/ 	.byte	0x03, 0x1b
        /*004e*/ 	.short	0x00ff


	//----- nvinfo : EIATTR_MERCURY_ISA_VERSION
	.align		4
        /*0050*/ 	.byte	0x03, 0x5f
        /*0052*/ 	.short	0x0101


	//----- nvinfo : EIATTR_EXIT_INSTR_OFFSETS
	.align		4
        /*0054*/ 	.byte	0x04, 0x1c
        /*0056*/ 	.short	(.L_4199 - .L_4198)


	//   ....[0]....
.L_4198:
        /*0058*/ 	.word	0x00000110


	//   ....[1]....
        /*005c*/ 	.word	0x00000190


	//   ....[2]....
        /*0060*/ 	.word	0x00000390


	//   ....[3]....
        /*0064*/ 	.word	0x00000790


	//   ....[4]....
        /*0068*/ 	.word	0x000007f0


	//   ....[5]....
        /*006c*/ 	.word	0x00000860


	//   ....[6]....
        /*0070*/ 	.word	0x000009a0


	//   ....[7]....
        /*0074*/ 	.word	0x00000aa0


	//----- nvinfo : EIATTR_CRS_STACK_SIZE
	.align		4
.L_4199:
        /*0078*/ 	.byte	0x04, 0x1e
        /*007a*/ 	.short	(.L_4201 - .L_4200)
.L_4200:
        /*007c*/ 	.word	0x00000000


	//----- nvinfo : EIATTR_CBANK_PARAM_SIZE
	.align		4
.L_4201:
        /*0080*/ 	.byte	0x03, 0x19
        /*0082*/ 	.short	0x0020


	//----- nvinfo : EIATTR_PARAM_CBANK
	.align		4
        /*0084*/ 	.byte	0x04, 0x0a
        /*0086*/ 	.short	(.L_4203 - .L_4202)
	.align		4
.L_4202:
        /*0088*/ 	.word	index@(.nv.constant0._ZN2at6native55_GLOBAL__N__0955718d_22_SparseCsrTensorMath_cu_868dd54543convert_indices_from_coo_to_csr_cuda_kernelIhlEEvPT0_PKT_ll)
        /*008c*/ 	.short	0x0210
        /*008e*/ 	.short	0x0020


	//----- nvinfo : EIATTR_SW_WAR
	.align		4
.L_4203:
        /*0090*/ 	.byte	0x04, 0x36
        /*0092*/ 	.short	(.L_4205 - .L_4204)
.L_4204:
        /*0094*/ 	.word	0x00000008
.L_4205:


//--------------------- .nv.info._ZN2at6native55_GLOBAL__N__0955718d_22_SparseCsrTensorMath_cu_868dd54543convert_indices_from_coo_to_csr_cuda_kernelIsiEEvPT0_PKT_ll --------------------------
	.section	.nv.info._ZN2at6native55_GLOBAL__N__0955718d_22_SparseCsrTensorMath_cu_868dd54543convert_indices_from_coo_to_csr_cuda_kernelIsiEEvPT0_PKT_ll,"",@"SHT_CUDA_INFO"
	.sectionflags	@""
	.align	4


	//----- nvinfo : EIATTR_CUDA_API_VERSION
	.align		4
        /*0000*/ 	.byte	0x04, 0x37
        /*0002*/ 	.short	(.L_4207 - .L_4206)
.L_4206:
        /*0004*/ 	.word	0x00000082


	//----- nvinfo : EIATTR_KPARAM_INFO
	.align		4
.L_4207:
        /*0008*/ 	.byte	0x04, 0x17
        /*000a*/ 	.short	(.L_4209 - .L_4208)
.L_4208:
        /*000c*/ 	.word	0x00000000
        /*0010*/ 	.short	0x0003
        /*0012*/ 	.short	0x0018
        /*0014*/ 	.byte	0x00, 0xf0, 0x21, 0x00


	//----- nvinfo : EIATTR_KPARAM_INFO
	.align		4
.L_4209:
        /*0018*/ 	.byte	0x04, 0x17
        /*001a*/ 	.short	(.L_4211 - .L_4210)
.L_4210:
        /*001c*/ 	.word	0x00000000
        /*0020*/ 	.short	0x0002
        /*0022*/ 	.short	0x0010
        /*0024*/ 	.byte	0x00, 0xf0, 0x21, 0x00


	//----- nvinfo : EIATTR_KPARAM_INFO
	.align		4
.L_4211:
        /*0028*/ 	.byte	0x04, 0x17
        /*002a*/ 	.short	(.L_4213 - .L_4212)
.L_4212:
        /*002c*/ 	.word	0x00000000
        /*0030*/ 	.short	0x0001
        /*0032*/ 	.short	0x0008
        /*0034*/ 	.byte	0x00, 0xf0, 0x21, 0x00


	//----- nvinfo : EIATTR_KPARAM_INFO
	.align		4
.L_4213:
        /*0038*/ 	.byte	0x04, 0x17
        /*003a*/ 	.short	(.L_4215 - .L_4214)
.L_4214:
        /*003c*/ 	.word	0x00000000
        /*0040*/ 	.short	0x0000
        /*0042*/ 	.short	0x0000
        /*0044*/ 	.byte	0x00, 0xf0, 0x21, 0x00


	//----- nvinfo : EIATTR_SPARSE_MMA_MASK
	.align		4
.L_4215:
        /*0048*/ 	.byte	0x03, 0x50
        /*004a*/ 	.short	0x0000


	//----- nvinfo : EIATTR_MAXREG_COUNT
	.align		4
        /*004c*/ 	.byte	0x03, 0x1b
        /*004e*/ 	.short	0x00ff


	//----- nvinfo : EIATTR_MERCURY_ISA_VERSION
	.align		4
        /*0050*/ 	.byte	0x03, 0x5f
        /*0052*/ 	.short	0x0101


	//----- nvinfo : EIATTR_EXIT_INSTR_OFFSETS
	.align		4
        /*0054*/ 	.byte	0x04, 0x1c
        /*0056*/ 	.short	(.L_4217 - .L_4216)


	//   ....[0]....
.L_4216:
        /*0058*/ 	.word	0x00000110


	//   ....[1]....
        /*005c*/ 	.word	0x000001a0


	//   ....[2]....
        /*0060*/ 	.word	0x000003b0


	//   ....[3]....
        /*0064*/ 	.word	0x00000790


	//   ....[4]....
        /*0068*/ 	.word	0x000007e0


	//   ....[5]....
        /*006c*/ 	.word	0x00000870


	//   ....[6]....
        /*0070*/ 	.word	0x000009a0


	//   ....[7]....
        /*0074*/ 	.word	0x000009f0


	//   ....[8]....
        /*0078*/ 	.word	0x00000ad0


	//----- nvinfo : EIATTR_CRS_STACK_SIZE
	.align		4
.L_4217:
        /*007c*/ 	.byte	0x04, 0x1e
        /*007e*/ 	.short	(.L_4219 - .L_4218)
.L_4218:
        /*0080*/ 	.word	0x00000000


	//----- nvinfo : EIATTR_CBANK_PARAM_SIZE
	.align		4
.L_4219:
        /*0084*/ 	.byte	0x03, 0x19
        /*0086*/ 	.short	0x0020


	//----- nvinfo : EIATTR_PARAM_CBANK
	.align		4
        /*0088*/ 	.byte	0x04, 0x0a
        /*008a*/ 	.short	(.L_4221 - .L_4220)
	.align		4
.L_4220:
        /*008c*/ 	.word	index@(.nv.constant0._ZN2at6native55_GLOBAL__N__0955718d_22_SparseCsrTensorMath_cu_868dd54543convert_indices_from_coo_to_csr_cuda_kernelIsiEEvPT0_PKT_ll)
        /*0090*/ 	.short	0x0210
        /*0092*/ 	.short	0x0020


	//----- nvinfo : EIATTR_SW_WAR
	.align		4
.L_4221:
        /*0094*/ 	.byte	0x04, 0x36
        /*0096*/ 	.short	(.L_4223 - .L_4222)
.L_4222:
        /*0098*/ 	.word	0x00000008
.L_4223:


//--------------------- .nv.info._ZN2at6native55_GLOBAL__N__0955718d_22_SparseCsrTensorMath_cu_868dd54543convert_indices_from_coo_to_csr_cuda_kernelIliEEvPT0_PKT_ll --------------------------
	.section	.nv.info._ZN2at6native55_GLOBAL__N__0955718d_22_SparseCsrTensorMath_cu_868dd54543convert_indices_from_coo_to_csr_cuda_kernelIliEEvPT0_PKT_ll,"",@"SHT_CUDA_INFO"
	.sectionflags	@""
	.align	4


	//----- nvinfo : EIATTR_CUDA_API_VERSION
	.align		4
        /*0000*/ 	.byte	0x04, 0x37
        /*0002*/ 	.short	(.L_4225 - .L_4224)
.L_4224:
        /*0004*/ 	.word	0x00000082


	//----- nvinfo : EIATTR_KPARAM_INFO
	.align		4
.L_4225:
        /*0008*/ 	.byte	0x04, 0x17
        /*000a*/ 	.short	(.L_4227 - .L_4226)
.L_4226:
        /*000c*/ 	.word	0x00000000
        /*0010*/ 	.short	0x0003
        /*0012*/ 	.short	0x0018
        /*0014*/ 	.byte	0x00, 0xf0, 0x21, 0x00


	//----- nvinfo : EIATTR_KPARAM_INFO
	.align		4
.L_4227:
        /*0018*/ 	.byte	0x04, 0x17
        /*001a*/ 	.short	(.L_4229 - .L_4228)
.L_4228:
        /*001c*/ 	.word	0x00000000
        /*0020*/ 	.short	0x0002
        /*0022*/ 	.short	0x0010
        /*0024*/ 	.byte	0x00, 0xf0, 0x21, 0x00


	//----- nvinfo : EIATTR_KPARAM_INFO
	.align		4
.L_4229:
        /*0028*/ 	.byte	0x04, 0x17
        /*002a*/ 	.short	(.L_4231 - .L_4230)
.L_4230:
        /*002c*/ 	.word	0x00000000
        /*0030*/ 	.short	0x0001
        /*0032*/ 	.short	0x0008
        /*0034*/ 	.byte	0x00, 0xf0, 0x21, 0x00


	//----- nvinfo : EIATTR_KPARAM_INFO
	.align		4
.L_4231:
        /*0038*/ 	.byte	0x04, 0x17
        /*003a*/ 	.short	(.L_4233 - .L_4232)
.L_4232:
        /*003c*/ 	.word	0x00000000
        /*0040*/ 	.short	0x0000
        /*0042*/ 	.short	0x0000
        /*0044*/ 	.byte	0x00, 0xf0, 0x21, 0x00


	//----- nvinfo : EIATTR_SPARSE_MMA_MASK
	.align		4
.L_4233:
        /*0048*/ 	.byte	0x03, 0x50
        /*004a*/ 	.short	0x0000


	//----- nvinfo : EIATTR_MAXREG_COUNT
	.align		4
        /*004c*/ 	.byte	0x03, 0x1b
        /*004e*/ 	.short	0x00ff


	//----- nvinfo : EIATTR_MERCURY_ISA_VERSION
	.align		4
        /*0050*/ 	.byte	0x03, 0x5f
        /*0052*/ 	.short	0x0101


	//----- nvinfo : EIATTR_EXIT_INSTR_OFFSETS
	.align		4
        /*0054*/ 	.byte	0x04, 0x1c
        /*0056*/ 	.short	(.L_4235 - .L_4234)


	//   ....[0]....
.L_4234:
        /*0058*/ 	.word	0x00000110


	//   ....[1]....
        /*005c*/ 	.word	0x00000190


	//   ....[2]....
        /*0060*/ 	.word	0x000003a0


	//   ....[3]....
        /*0064*/ 	.word	0x00000780


	//   ....[4]....
        /*0068*/ 	.word	0x000007d0


	//   ....[5]....
        /*006c*/ 	.word	0x00000850


	//   ....[6]....
        /*0070*/ 	.word	0x00000980


	//   ....[7]....
        /*0074*/ 	.word	0x000009c0


	//   ....[8]....
        /*0078*/ 	.word	0x00000aa0


	//----- nvinfo : EIATTR_CRS_STACK_SIZE
	.align		4
.L_4235:
        /*007c*/ 	.byte	0x04, 0x1e
        /*007e*/ 	.short	(.L_4237 - .L_4236)
.L_4236:
        /*0080*/ 	.word	0x00000000


	//----- nvinfo : EIATTR_CBANK_PARAM_SIZE
	.align		4
.L_4237:
        /*0084*/ 	.byte	0x03, 0x19
        /*0086*/ 	.short	0x0020


	//----- nvinfo : EIATTR_PARAM_CBANK
	.align		4
        /*0088*/ 	.byte	0x04, 0x0a
        /*008a*/ 	.short	(.L_4239 - .L_4238)
	.align		4
.L_4238:
        /*008c*/ 	.word	index@(.nv.constant0._ZN2at6native55_GLOBAL__N__0955718d_22_SparseCsrTensorMath_cu_868dd54543convert_indices_from_coo_to_csr_cuda_kernelIliEEvPT0_PKT_ll)
        /*0090*/ 	.short	0x0210
        /*0092*/ 	.short	0x0020


	//----- nvinfo : EIATTR_SW_WAR
	.align		4
.L_4239:
        /*0094*/ 	.byte	0x04, 0x36
        /*0096*/ 	.short	(.L_4241 - .L_4240)
.L_4240:
        /*0098*/ 	.word	0x00000008
.L_4241:


//--------------------- .nv.info._ZN2at6native55_GLOBAL__N__0955718d_22_SparseCsrTensorMath_cu_868dd54543convert_indices_from_coo_to_csr_cuda_kernelIiiEEvPT0_PKT_ll --------------------------
	.section	.nv.info._ZN2at6native55_GLOBAL__N__0955718d_22_SparseCsrTensorMath_cu_868dd54543convert_indices_from_coo_to_csr_cuda_kernelIiiEEvPT0_PKT_ll,"",@"SHT_CUDA_INFO"
	.sectionflags	@""
	.align	4


	//----- nvinfo : EIATTR_CUDA_API_VERSION
	.align		4
        /*0000*/ 	.byte	0x04, 0x37
        /*0002*/ 	.short	(.L_4243 - .L_4242)
.L_4242:
        /*0004*/ 	.word	0x00000082


	//----- nvinfo : EIATTR_KPARAM_INFO
	.align		4
.L_4243:
        /*0008*/ 	.byte	0x04, 0x17
        /*000a*/ 	.short	(.L_4245 - .L_4244)
.L_4244:
        /*000c*/ 	.word	0x00000000
        /*0010*/ 	.short	0x0003
        /*0012*/ 	.short	0x0018
        /*0014*/ 	.byte	0x00, 0xf0, 0x21, 0x00


	//----- nvinfo : EIATTR_KPARAM_INFO
	.align		4
.L_4245:
        /*0018*/ 	.byte	0x04, 0x17
        /*001a*/ 	.short	(.L_4247 - .L_4246)
.L_4246:
        /*001c*/ 	.word	0x00000000
        /*0020*/ 	.short	0x0002
        /*0022*/ 	.short	0x0010
        /*0024*/ 	.byte	0x00, 0xf0, 0x21, 0x00


	//----- nvinfo : EIATTR_KPARAM_INFO
	.align		4
.L_4247:
        /*0028*/ 	.byte	0x04, 0x17
        /*002a*/ 	.short	(.L_4249 - .L_4248)
.L_4248:
        /*002c*/ 	.word	0x00000000
        /*0030*/ 	.short	0x0001
        /*0032*/ 	.short	0x0008
        /*0034*/ 	.byte	0x00, 0xf0, 0x21, 0x00


	//----- nvinfo : EIATTR_KPARAM_INFO
	.align		4
.L_4249:
        /*0038*/ 	.byte	0x04, 0x17
        /*003a*/ 	.short	(.L_4251 - .L_4250)
.L_4250:
        /*003c*/ 	.word	0x00000000
        /*0040*/ 	.short	0x0000
        /*0042*/ 	.short	0x0000
        /*0044*/ 	.byte	0x00, 0xf0, 0x21, 0x00


	//----- nvinfo : EIATTR_SPARSE_MMA_MASK
	.align		4
.L_4251:
        /*0048*/ 	.byte	0x03, 0x50
        /*004a*/ 	.short	0x0000


	//----- nvinfo : EIATTR_MAXREG_COUNT
	.align		4
        /*004c*/ 	.byte	0x03, 0x1b
        /*004e*/ 	.short	0x00ff


	//----- nvinfo : EIATTR_MERCURY_ISA_VERSION
	.align		4
        /*0050*/ 	.byte	0x03, 0x5f
        /*0052*/ 	.short	0x0101


	//----- nvinfo : EIATTR_EXIT_INSTR_OFFSETS
	.align		4
        /*0054*/ 	.byte	0x04, 0x1c
        /*0056*/ 	.short	(.L_4253 - .L_4252)


	//   ....[0]....
.L_4252:
        /*0058*/ 	.word	0x00000110


	//   ....[1]....
        /*005c*/ 	.word	0x000001b0


	//   ....[2]....
        /*0060*/ 	.word	0x00000380


	//   ....[3]....
        /*0064*/ 	.word	0x00000780


	//   ....[4]....
        /*0068*/ 	.word	0x000007d0


	//   ....[5]....
        /*006c*/ 	.word	0x00000840


	//   ....[6]....
        /*0070*/ 	.word	0x00000980


	//   ....[7]....
        /*0074*/ 	.word	0x000009c0


	//   ....[8]....
        /*0078*/ 	.word	0x00000aa0


	//----- nvinfo : EIATTR_CRS_STACK_SIZE
	.align		4
.L_4253:
        /*007c*/ 	.byte	0x04, 0x1e
        /*007e*/ 	.short	(.L_4255 - .L_4254)
.L_4254:
        /*0080*/ 	.word	0x00000000


	//----- nvinfo : EIATTR_CBANK_PARAM_SIZE
	.align		4
.L_4255:
        /*0084*/ 	.byte	0x03, 0x19
        /*0086*/ 	.short	0x0020


	//----- nvinfo : EIATTR_PARAM_CBANK
	.align		4
        /*0088*/ 	.byte	0x04, 0x0a
        /*008a*/ 	.short	(.L_4257 - .L_4256)
	.align		4
.L_4256:
        /*008c*/ 	.word	index@(.nv.constant0._ZN2at6native55_GLOBAL__N__0955718d_22_SparseCsrTensorMath_cu_868dd54543convert_indices_from_coo_to_csr_cuda_kernelIiiEEvPT0_PKT_ll)
        /*0090*/ 	.short	0x0210
        /*0092*/ 	.short	0x0020


	//----- nvinfo : EIATTR_SW_WAR
	.align		4
.L_4257:
        /*0094*/ 	.byte	0x04, 0x36
        /*0096*/ 	.short	(.L_4259 - .L_4258)
.L_4258:
        /*0098*/ 	.word	0x00000008
.L_4259:


//--------------------- .nv.info._ZN2at6native55_GLOBAL__N__0955718d_22_SparseCsrTensorMath_cu_868dd54543convert_indices_from_coo_to_csr_cuda_kernelIaiEEvPT0_PKT_ll --------------------------
	.section	.nv.info._ZN2at6native55_GLOBAL__N__0955718d_22_SparseCsrTensorMath_cu_868dd54543convert_indices_from_coo_to_csr_cuda_kernelIaiEEvPT0_PKT_ll,"",@"SHT_CUDA_INFO"
	.sectionflags	@""
	.align	4


	//----- nvinfo : EIATTR_CUDA_API_VERSION
	.align		4
        /*0000*/ 	.byte	0x04, 0x37
        /*0002*/ 	.short	(.L_4261 - .L_4260)
.L_4260:
        /*0004*/ 	.word	0x00000082


	//----- nvinfo : EIATTR_KPARAM_INFO
	.align		4
.L_4261:
        /*0008*/ 	.byte	0x04, 0x17
        /*000a*/ 	.short	(.L_4263 - .L_4262)
.L_4262:
        /*000c*/ 	.word	0x00000000
        /*0010*/ 	.short	0x0003
        /*0012*/ 	.short	0x0018
        /*0014*/ 	.byte	0x00, 0xf0, 0x21, 0x00


	//----- nvinfo : EIATTR_KPARAM_INFO
	.align		4
.L_4263:
        /*0018*/ 	.byte	0x04, 0x17
        /*001a*/ 	.short	(.L_4265 - .L_4264)
.L_4264:
        /*001c*/ 	.word	0x00000000
        /*0020*/ 	.short	0x0002
        /*0022*/ 	.short	0x0010
        /*0024*/ 	.byte	0x00, 0xf0, 0x21, 0x00


	//----- nvinfo : EIATTR_KPARAM_INFO
	.align		4
.L_4265:
        /*0028*/ 	.byte	0x04, 0x17
        /*002a*/ 	.short	(.L_4267 - .L_4266)
.L_4266:
        /*002c*/ 	.word	0x00000000
        /*0030*/ 	.short	0x0001
        /*0032*/ 	.short	0x0008
        /*0034*/ 	.byte	0x00, 0xf0, 0x21, 0x00


	//----- nvinfo : EIATTR_KPARAM_INFO
	.align		4
.L_4267:
        /*0038*/ 	.byte	0x04, 0x17
        /*003a*/ 	.short	(.L_4269 - .L_4268)
.L_4268:
        /*003c*/ 	.word	0x00000000
        /*0040*/ 	.short	0x0000
        /*0042*/ 	.short	0x0000
        /*0044*/ 	.byte	0x00, 0xf0, 0x21, 0x00


	//----- nvinfo : EIATTR_SPARSE_MMA_MASK
	.align		4
.L_4269:
        /*0048*/ 	.byte	0x03, 0x50
        /*004a*/ 	.short	0x0000


	//----- nvinfo : EIATTR_MAXREG_COUNT
	.align		4
        /*004c*/ 	.byte	0x03, 0x1b
        /*004e*/ 	.short	0x00ff


	//----- nvinfo : EIATTR_MERCURY_ISA_VERSION
	.align		4
        /*0050*/ 	.byte	0x03, 0x5f
        /*0052*/ 	.short	0x0101


	//----- nvinfo : EIATTR_EXIT_INSTR_OFFSETS
	.align		4
        /*0054*/ 	.byte	0x04, 0x1c
        /*0056*/ 	.short	(.L_4271 - .L_4270)


	//   ....[0]....
.L_4270:
        /*0058*/ 	.word	0x00000110


	//   ....[1]....
        /*005c*/ 	.word	0x000001a0


	//   ....[2]....
        /*0060*/ 	.word	0x000003b0


	//   ....[3]....
        /*0064*/ 	.word	0x00000790


	//   ....[4]....
        /*0068*/ 	.word	0x000007e0


	//   ....[5]....
        /*006c*/ 	.word	0x00000850


	//   ....[6]....
        /*0070*/ 	.word	0x000009a0


	//   ....[7]....
        /*0074*/ 	.word	0x000009e0


	//   ....[8]....
        /*0078*/ 	.word	0x00000ac0


	//----- nvinfo : EIATTR_CRS_STACK_SIZE
	.align		4
.L_4271:
        /*007c*/ 	.byte	0x04, 0x1e
        /*007e*/ 	.short	(.L_4273 - .L_4272)
.L_4272:
        /*0080*/ 	.word	0x00000000


	//----- nvinfo : EIATTR_CBANK_PARAM_SIZE
	.align		4
.L_4273:
        /*0084*/ 	.byte	0x03, 0x19
        /*0086*/ 	.short	0x0020


	//----- nvinfo : EIATTR_PARAM_CBANK
	.align		4
        /*0088*/ 	.byte	0x04, 0x0a
        /*008a*/ 	.short	(.L_4275 - .L_4274)
	.align		4
.L_4274:
        /*008c*/ 	.word	index@(.nv.constant0._ZN2at6native55_GLOBAL__N__0955718d_22_SparseCsrTensorMath_cu_868dd54543convert_indices_from_coo_to_csr_cuda_kernelIaiEEvPT0_PKT_ll)
        /*0090*/ 	.short	0x0210
        /*0092*/ 	.short	0x0020


	//----- nvinfo : EIATTR_SW_WAR
	.align		4
.L_4275:
        /*0094*/ 	.byte	0x04, 0x36
        /*0096*/ 	.short	(.L_4277 - .L_4276)
.L_4276:
        /*0098*/ 	.word	0x00000008
.L_4277:


//--------------------- .nv.info._ZN2at6native55_GLOBAL__N__0955718d_22_SparseCsrTensorMath_cu_868dd54543convert_indices_from_coo_to_csr_cuda_kernelIhiEEvPT0_PKT_ll --------------------------
	.section	.nv.info._ZN2at6native55_GLOBAL__N__0955718d_22_SparseCsrTensorMath_cu_868dd54543convert_indices_from_coo_to_csr_cuda_kernelIhiEEvPT0_PKT_ll,"",@"SHT_CUDA_INFO"
	.sectionflags	@""
	.align	4


	//----- nvinfo : EIATTR_CUDA_API_VERSION
	.align		4
        /*0000*/ 	.byte	0x04, 0x37
        /*0002*/ 	.short	(.L_4279 - .L_4278)
.L_4278:
        /*0004*/ 	.word	0x00000082


	//----- nvinfo : EIATTR_KPARAM_INFO
	.align		4
.L_4279:
        /*0008*/ 	.byte	0x04, 0x17
        /*000a*/ 	.short	(.L_4281 - .L_4280)
.L_4280:
        /*000c*/ 	.word	0x00000000
        /*0010*/ 	.short	0x0003
        /*0012*/ 	.short	0x0018
        /*0014*/ 	.byte	0x00, 0xf0, 0x21, 0x00


	//----- nvinfo : EIATTR_KPARAM_INFO
	.align		4
.L_4281:
        /*0018*/ 	.byte	0x04, 0x17
        /*001a*/ 	.short	(.L_4283 - .L_4282)
.L_4282:
        /*001c*/ 	.word	0x00000000
        /*0020*/ 	.short	0x0002
        /*0022*/ 	.short	0x0010
        /*0024*/ 	.byte	0x00, 0xf0, 0x21, 0x00


	//----- nvinfo : EIATTR_KPARAM_INFO
	.align		4
.L_4283:
        /*0028*/ 	.byte	0x04, 0x17
        /*002a*/ 	.short	(.L_4285 - .L_4284)
.L_4284:
        /*002c*/ 	.word	0x00000000
        /*0030*/ 	.short	0x0001
        /*0032*/ 	.short	0x0008
        /*0034*/ 	.byte	0x00, 0xf0, 0x21, 0x00


	//----- nvinfo : EIATTR_KPARAM_INFO
	.align		4
.L_4285:
        /*0038*/ 	.byte	0x04, 0x17
        /*003a*/ 	.short	(.L_4287 - .L_4286)
.L_4286:
        /*003c*/ 	.word	0x00000000
        /*0040*/ 	.short	0x0000
        /*0042*/ 	.short	0x0000
        /*0044*/ 	.byte	0x00, 0xf0, 0x21, 0x00


	//----- nvinfo : EIATTR_SPARSE_MMA_MASK
	.align		4
.L_4287:
        /*0048*/ 	.byte	0x03, 0x50
        /*004a*/ 	.short	0x0000


	//----- nvinfo : EIATTR_MAXREG_COUNT
	.align		4
        /*004c*/ 	.byte	0x03, 0x1b
        /*004e*/ 	.short	0x00ff


	//----- nvinfo : EIATTR_MERCURY_ISA_VERSION
	.align		4
        /*0050*/ 	.byte	0x03, 0x5f
        /*0052*/ 	.short	0x0101


	//----- nvinfo : EIATTR_EXIT_INSTR_OFFSETS
	.align		4
        /*0054*/ 	.byte	0x04, 0x1c
        /*0056*/ 	.short	(.L_4289 - .L_4288)


	//   ....[0]....
.L_4288:
        /*0058*/ 	.word	0x00000110


	//   ....[1]....
        /*005c*/ 	.word	0x00000190


	//   ....[2]....
        /*0060*/ 	.word	0x000003a0


	//   ....[3]....
        /*0064*/ 	.word	0x00000780


	//   ....[4]....
        /*0068*/ 	.word	0x000007d0


	//   ....[5]....
        /*006c*/ 	.word	0x00000840


	//   ....[6]....
        /*0070*/ 	.word	0x00000970


	//   ....[7]....
        /*0074*/ 	.word	0x00000a50


	//----- nvinfo : EIATTR_CRS_STACK_SIZE
	.align		4
.L_4289:
        /*0078*/ 	.byte	0x04, 0x1e
        /*007a*/ 	.short	(.L_4291 - .L_4290)
.L_4290:
        /*007c*/ 	.word	0x00000000


	//----- nvinfo : EIATTR_CBANK_PARAM_SIZE
	.align		4
.L_4291:
        /*0080*/ 	.byte	0x03, 0x19
        /*0082*/ 	.short	0x0020


	//----- nvinfo : EIATTR_PARAM_CBANK
	.align		4
        /*0084*/ 	.byte	0x04, 0x0a
        /*0086*/ 	.short	(.L_4293 - .L_4292)
	.align		4
.L_4292:
        /*0088*/ 	.word	index@(.nv.constant0._ZN2at6native55_GLOBAL__N__0955718d_22_SparseCsrTensorMath_cu_868dd54543convert_indices_from_coo_to_csr_cuda_kernelIhiEEvPT0_PKT_ll)
        /*008c*/ 	.short	0x0210
        /*008e*/ 	.short	0x0020


	//----- nvinfo : EIATTR_SW_WAR
	.align		4
.L_4293:
        /*0090*/ 	.byte	0x04, 0x36
        /*0092*/ 	.short	(.L_4295 - .L_4294)
.L_4294:
        /*0094*/ 	.word	0x00000008
.L_4295:


//--------------------- .nv.info._ZN2at6native13reduce_kernelILi512ELi1ENS0_8ReduceOpIN3c108BFloat16ENS0_14func_wrapper_tIS4_NS0_55_GLOBAL__N__0955718d_22_SparseCsrTensorMath_cu_868dd54514ReductionMulOpIS4_EEEEjS4_Li4ELi4EEEEEvT1_ --------------------------
	.section	.nv.info._ZN2at6native13reduce_kernelILi512ELi1ENS0_8ReduceOpIN3c108BFloat16ENS0_14func_wrapper_tIS4_NS0_55_GLOBAL__N__0955718d_22_SparseCsrTensorMath_cu_868dd54514ReductionMulOpIS4_EEEEjS4_Li4ELi4EEEEEvT1_,"",@"SHT_CUDA_INFO"
	.sectionflags	@""
	.align	4


	//----- nvinfo : EIATTR_CUDA_API_VERSION
	.align		4
        /*0000*/ 	.byte	0x04, 0x37
        /*0002*/ 	.short	(.L_4297 - .L_4296)
.L_4296:
        /*0004*/ 	.word	0x00000082


	//----- nvinfo : EIATTR_KPARAM_INFO
	.align		4
.L_4297:
        /*0008*/ 	.byte	0x04, 0x17
        /*000a*/ 	.short	(.L_4299 - .L_4298)
.L_4298:
        /*000c*/ 	.word	0x00000000
        /*0010*/ 	.short	0x0000
        /*0012*/ 	.short	0x0000
        /*0014*/ 	.byte	0x00, 0xf0, 0x41, 0x10


	//----- nvinfo : EIATTR_SPARSE_MMA_MASK
	.align		4
.L_4299:
        /*0018*/ 	.byte	0x03, 0x50
        /*001a*/ 	.short	0x0000


	//----- nvinfo : EIATTR_MAXREG_COUNT
	.align		4
        /*001c*/ 	.byte	0x03, 0x1b
        /*001e*/ 	.short	0x0020


	//----- nvinfo : EIATTR_NUM_BARRIERS
	.align		4
        /*0020*/ 	.byte	0x02, 0x4c
        /*0022*/ 	.byte	0x01
	.zero		1


	//----- nvinfo : EIATTR_EXTERNS
	.align		4
        /*0024*/ 	.byte	0x04, 0x0f
        /*0026*/ 	.short	(.L_4301 - .L_4300)


	//   ....[0]....
	.align		4
.L_4300:
        /*0028*/ 	.word	index@(__assertfail)


	//----- nvinfo : EIATTR_MERCURY_ISA_VERSION
	.align		4
.L_4301:
        /*002c*/ 	.byte	0x03, 0x5f
        /*002e*/ 	.short	0x0101


	//----- nvinfo : EIATTR_INT_WARP_WIDE_INSTR_OFFSETS
	.align		4
        /*0030*/ 	.byte	0x04, 0x31
        /*0032*/ 	.short	(.L_4303 - .L_4302)


	//   ....[0]....
.L_4302:
        /*0034*/ 	.word	0x0000e280


	//   ....[1]....
        /*0038*/ 	.word	0x0000e370


	//----- nvinfo : EIATTR_COOP_GROUP_MASK_REGIDS
	.align		4
.L_4303:
        /*003c*/ 	.byte	0x04, 0x29
        /*003e*/ 	.short	(.L_4305 - .L_4304)


	//   ....[0]....
.L_4304:
        /*0040*/ 	.word	0xffffffff


	//   ....[1]....
        /*0044*/ 	.word	0xffffffff


	//----- nvinfo : EIATTR_COOP_GROUP_INSTR_OFFSETS
	.align		4
.L_4305:
        /*0048*/ 	.byte	0x04, 0x28
        /*004a*/ 	.short	(.L_4307 - .L_4306)


	//   ....[0]....
.L_4306:
        /*004c*/ 	.word	0x0000bb30


	//   ....[1]....
        /*0050*/ 	.word	0x0000ebb0


	//----- nvinfo : EIATTR_SYSCALL_OFFSETS
	.align		4
.L_4307:
        /*0054*/ 	.byte	0x04, 0x46
        /*0056*/ 	.short	(.L_4309 - .L_4308)


	//   ....[0]....
.L_4308:
        /*0058*/ 	.word	0x0000ee60


	//   ....[1]....
        /*005c*/ 	.word	0x0000f0b0


	//   ....[2]....
        /*0060*/ 	.word	0x0000f3f0


	//   ....[3]....
        /*0064*/ 	.word	0x0000f640


	//----- nvinfo : EIATTR_EXIT_INSTR_OFFSETS
	.align		4
.L_4309:
        /*0068*/ 	.byte	0x04, 0x1c
        /*006a*/ 	.short	(.L_4311 - .L_4310)


	//   ....[0]....
.L_4310:
        /*006c*/ 	.word	0x0000e410


	//   ....[1]....
        /*0070*/ 	.word	0x0000ec40


	//   ....[2]....
        /*0074*/ 	.word	0x0000eeb0


	//   ....[3]....
        /*0078*/ 	.word	0x0000eed0


	//   ....[4]....
        /*007c*/ 	.word	0x0000f100


	//   ....[5]....
        /*0080*/ 	.word	0x0000f120


	//   ....[6]....
        /*0084*/ 	.word	0x0000f150


	//   ....[7]....
        /*0088*/ 	.word	0x0000f190


	//   ....[8]....
        /*008c*/ 	.word	0x0000f1d0


	//   ....[9]....
        /*0090*/ 	.word	0x0000f440


	//   ....[10]....
        /*0094*/ 	.word	0x0000f460


	//   ....[11]....
        /*0098*/ 	.word	0x0000f690


	//   ....[12]....
        /*009c*/ 	.word	0x0000f6b0


	//----- nvinfo : EIATTR_MAX_THREADS
	.align		4
.L_4311:
        /*00a0*/ 	.byte	0x04, 0x05
        /*00a2*/ 	.short	(.L_4313 - .L_4312)
.L_4312:
        /*00a4*/ 	.word	0x00000200
        /*00a8*/ 	.word	0x00000001
        /*00ac*/ 	.word	0x00000001


	//----- nvinfo : EIATTR_CRS_STACK_SIZE
	.align		4
.L_4313:
        /*00b0*/ 	.byte	0x04, 0x1e
        /*00b2*/ 	.short	(.L_4315 - .L_4314)
.L_4314:
        /*00b4*/ 	.word	0x00000000


	//----- nvinfo : EIATTR_CBANK_PARAM_SIZE
	.align		4
.L_4315:
        /*00b8*/ 	.byte	0x03, 0x19
        /*00ba*/ 	.short	0x0410


	//----- nvinfo : EIATTR_PARAM_CBANK
	.align		4
        /*00bc*/ 	.byte	0x04, 0x0a
        /*00be*/ 	.short	(.L_4317 - .L_4316)
	.align		4
.L_4316:
        /*00c0*/ 	.word	index@(.nv.constant0._ZN2at6native13reduce_kernelILi512ELi1ENS0_8ReduceOpIN3c108BFloat16ENS0_14func_wrapper_tIS4_NS0_55_GLOBAL__N__0955718d_22_SparseCsrTensorMath_cu_868dd54514ReductionMulOpIS4_EEEEjS4_Li4ELi4EEEEEvT1_)
        /*00c4*/ 	.short	0x0210
        /*00c6*/ 	.short	0x0410


	//----- nvinfo : EIATTR_SW_WAR
	.align		4
.L_4317:
        /*00c8*/ 	.byte	0x04, 0x36
        /*00ca*/ 	.short	(.L_4319 - .L_4318)
.L_4318:
        /*00cc*/ 	.word	0x00000008
.L_4319:


//--------------------- .nv.info._ZN2at6native13reduce_kernelILi256ELi2ENS0_8ReduceOpIN3c108BFloat16ENS0_14func_wrapper_tIS4_NS0_55_GLOBAL__N__0955718d_22_SparseCsrTensorMath_cu_868dd54514ReductionMulOpIS4_EEEEjS4_Li4ELi4EEEEEvT1_ --------------------------
	.section	.nv.info._ZN2at6native13reduce_kernelILi256ELi2ENS0_8ReduceOpIN3c108BFloat16ENS0_14func_wrapper_tIS4_NS0_55_GLOBAL__N__0955718d_22_SparseCsrTensorMath_cu_868dd54514ReductionMulOpIS4_EEEEjS4_Li4ELi4EEEEEvT1_,"",@"SHT_CUDA_INFO"
	.sectionflags	@""
	.align	4


	//----- nvinfo : EIATTR_CUDA_API_VERSION
	.align		4
        /*0000*/ 	.byte	0x04, 0x37
        /*0002*/ 	.short	(.L_4321 - .L_4320)
.L_4320:
        /*0004*/ 	.word	0x00000082


	//----- nvinfo : EIATTR_KPARAM_INFO
	.align		4
.L_4321:
        /*0008*/ 	.byte	0x04, 0x17
        /*000a*/ 	.short	(.L_4323 - .L_4322)
.L_4322:
        /*000c*/ 	.word	0x00000000
        /*0010*/ 	.short	0x0000
        /*0012*/ 	.short	0x0000
        /*0014*/ 	.byte	0x00, 0xf0, 0x41, 0x10


	//----- nvinfo : EIATTR_SPARSE_MMA_MASK
	.align		4
.L_4323:
        /*0018*/ 	.byte	0x03, 0x50
        /*001a*/ 	.short	0x0000


	//----- nvinfo : EIATTR_MAXREG_COUNT
	.align		4
        /*001c*/ 	.byte	0x03, 0x1b
        /*001e*/ 	.short	0x0040


	//----- nvinfo : EIATTR_NUM_BARRIERS
	.align		4
        /*0020*/ 	.byte	0x02, 0x4c
        /*0022*/ 	.byte	0x01
	.zero		1


	//----- nvinfo : EIATTR_EXTERNS
	.align		4
        /*0024*/ 	.byte	0x04, 0x0f
        /*0026*/ 	.short	(.L_4325 - .L_4324)


	//   ....[0]....
	.align		4
.L_4324:
        /*0028*/ 	.word	index@(__assertfail)


	//----- nvinfo : EIATTR_MERCURY_ISA_VERSION
	.align		4
.L_4325:
        /*002c*/ 	.byte	0x03, 0x5f
        /*002e*/ 	.short	0x0101


	//----- nvinfo : EIATTR_INT_WARP_WIDE_INSTR_OFFSETS
	.align		4
        /*0030*/ 	.byte	0x04, 0x31
        /*0032*/ 	.short	(.L_4327 - .L_4326)


	//   ....[0]....
.L_4326:
        /*0034*/ 	.word	0x000115a0


	//   ....[1]....
        /*0038*/ 	.word	0x00011690


	//----- nvinfo : EIATTR_COOP_GROUP_MASK_REGIDS
	.align		4
.L_4327:
        /*003c*/ 	.byte	0x04, 0x29
        /*003e*/ 	.short	(.L_4329 - .L_4328)


	//   ....[0]....
.L_4328:
        /*0040*/ 	.word	0xffffffff


	//   ....[1]....
        /*0044*/ 	.word	0xffffffff


	//   ....[2]....
        /*0048*/ 	.word	0xffffffff


	//   ....[3]....
        /*004c*/ 	.word	0xffffffff


	//----- nvinfo : EIATTR_COOP_GROUP_INSTR_OFFSETS
	.align		4
.L_4329:
        /*0050*/ 	.byte	0x04, 0x28
        /*0052*/ 	.short	(.L_4331 - .L_4330)


	//   ....[0]....
.L_4330:
        /*0054*/ 	.word	0x0000cb20


	//   ....[1]....
        /*0058*/ 	.word	0x0000cb30


	//   ....[2]....
        /*005c*/ 	.word	0x00012120


	//   ....[3]....
        /*0060*/ 	.word	0x00012130


	//----- nvinfo : EIATTR_SYSCALL_OFFSETS
	.align		4
.L_4331:
        /*0064*/ 	.byte	0x04, 0x46
        /*0066*/ 	.short	(.L_4333 - .L_4332)


	//   ....[0]....
.L_4332:
        /*0068*/ 	.word	0x00001490


	//   ....[1]....
        /*006c*/ 	.word	0x00012490


	//   ....[2]....
        /*0070*/ 	.word	0x000125f0


	//   ....[3]....
        /*0074*/ 	.word	0x000128b0


	//   ....[4]....
        /*0078*/ 	.word	0x00012a10


	//   ....[5]....
        /*007c*/ 	.word	0x00012dc0


	//   ....[6]....
        /*0080*/ 	.word	0x00012f20


	//   ....[7]....
        /*0084*/ 	.word	0x000131e0


	//   ....[8]....
        /*0088*/ 	.word	0x00013340


	//----- nvinfo : EIATTR_EXIT_INSTR_OFFSETS
	.align		4
.L_4333:
        /*008c*/ 	.byte	0x04, 0x1c
        /*008e*/ 	.short	(.L_4335 - .L_4334)


	//   ....[0]....
.L_4334:
        /*0090*/ 	.word	0x00011750


	//   ....[1]....
        /*0094*/ 	.word	0x00012210


	//   ....[2]....
        /*0098*/ 	.word	0x00012640


	//   ....[3]....
        /*009c*/ 	.word	0x00012670


	//   ....[4]....
        /*00a0*/ 	.word	0x00012a60


	//   ....[5]....
        /*00a4*/ 	.word	0x00012a90


	//   ....[6]....
        /*00a8*/ 	.word	0x00012ac0


	//   ....[7]....
        /*00ac*/ 	.word	0x00012b00


	//   ....[8]....
        /*00b0*/ 	.word	0x00012b40


	//   ....[9]....
        /*00b4*/ 	.word	0x00012f70


	//   ....[10]....
        /*00b8*/ 	.word	0x00012fa0


	//   ....[11]....
        /*00bc*/ 	.word	0x00013390


	//   ....[12]....
        /*00c0*/ 	.word	0x000133c0


	//----- nvinfo : EIATTR_MAX_THREADS
	.align		4
.L_4335:
        /*00c4*/ 	.byte	0x04, 0x05
        /*00c6*/ 	.short	(.L_4337 - .L_4336)
.L_4336:
        /*00c8*/ 	.word	0x00000100
        /*00cc*/ 	.word	0x00000001
        /*00d0*/ 	.word	0x00000001


	//----- nvinfo : EIATTR_CRS_STACK_SIZE
	.align		4
.L_4337:
        /*00d4*/ 	.byte	0x04, 0x1e
        /*00d6*/ 	.short	(.L_4339 - .L_4338)
.L_4338:
        /*00d8*/ 	.word	0x00000000


	//----- nvinfo : EIATTR_CBANK_PARAM_SIZE
	.align		4
.L_4339:
        /*00dc*/ 	.byte	0x03, 0x19
        /*00de*/ 	.short	0x0410


	//----- nvinfo : EIATTR_PARAM_CBANK
	.align		4
        /*00e0*/ 	.byte	0x04, 0x0a
        /*00e2*/ 	.short	(.L_4341 - .L_4340)
	.align		4
.L_4340:
        /*00e4*/ 	.word	index@(.nv.constant0._ZN2at6native13reduce_kernelILi256ELi2ENS0_8ReduceOpIN3c108BFloat16ENS0_14func_wrapper_tIS4_NS0_55_GLOBAL__N__0955718d_22_SparseCsrTensorMath_cu_868dd54514ReductionMulOpIS4_EEEEjS4_Li4ELi4EEEEEvT1_)
        /*00e8*/ 	.short	0x0210
        /*00ea*/ 	.short	0x0410


	//----- nvinfo : EIATTR_SW_WAR
	.align		4
.L_4341:
        /*00ec*/ 	.byte	0x04, 0x36
        /*00ee*/ 	.short	(.L_4343 - .L_4342)
.L_4342:
        /*00f0*/ 	.word	0x00000008
.L_4343:


//--------------------- .nv.info._ZN2at6native13reduce_kernelILi128ELi4ENS0_8ReduceOpIN3c108BFloat16ENS0_14func_wrapper_tIS4_NS0_55_GLOBAL__N__0955718d_22_SparseCsrTensorMath_cu_868dd54514ReductionMulOpIS4_EEEEjS4_Li4ELi4EEEEEvT1_ --------------------------
	.section	.nv.info._ZN2at6native13reduce_kernelILi128ELi4ENS0_8ReduceOpIN3c108BFloat16ENS0_14func_wrapper_tIS4_NS0_55_GLOBAL__N__0955718d_22_SparseCsrTensorMath_cu_868dd54514ReductionMulOpIS4_EEEEjS4_Li4ELi4EEEEEvT1_,"",@"SHT_CUDA_INFO"
	.sectionflags	@""
	.align	4


	//----- nvinfo : EIATTR_CUDA_API_VERSION
	.align		4
        /*0000*/ 	.byte	0x04, 0x37
        /*0002*/ 	.short	(.L_4345 - .L_4344)
.L_4344:
        /*0004*/ 	.word	0x00000082


	//----- nvinfo : EIATTR_KPARAM_INFO
	.align		4
.L_4345:
        /*0008*/ 	.byte	0x04, 0x17
        /*000a*/ 	.short	(.L_4347 - .L_4346)
.L_4346:
        /*000c*/ 	.word	0x00000000
        /*0010*/ 	.short	0x0000
        /*0012*/ 	.short	0x0000
        /*0014*/ 	.byte	0x00, 0xf0, 0x41, 0x10


	//----- nvinfo : EIATTR_SPARSE_MMA_MASK
	.align		4
.L_4347:
        /*0018*/ 	.byte	0x03, 0x50
        /*001a*/ 	.short	0x0000


	//----- nvinfo : EIATTR_MAXREG_COUNT
	.align		4
        /*001c*/ 	.byte	0x03, 0x1b
        /*001e*/ 	.short	0x0080


	//----- nvinfo : EIATTR_NUM_BARRIERS
	.align		4
        /*0020*/ 	.byte	0x02, 0x4c
        /*0022*/ 	.byte	0x01
	.zero		1


	//----- nvinfo : EIATTR_EXTERNS
	.align		4
        /*0024*/ 	.byte	0x04, 0x0f
        /*0026*/ 	.short	(.L_4349 - .L_4348)


	//   ....[0]....
	.align		4
.L_4348:
        /*0028*/ 	.word	index@(__assertfail)


	//----- nvinfo : EIATTR_MERCURY_ISA_VERSION
	.align		4
.L_4349:
        /*002c*/ 	.byte	0x03, 0x5f
        /*002e*/ 	.short	0x0101


	//----- nvinfo : EIATTR_INT_WARP_WIDE_INSTR_OFFSETS
	.align		4
        /*0030*/ 	.byte	0x04, 0x31
        /*0032*/ 	.short	(.L_4351 - .L_4350)


	//   ....[0]....
.L_4350:
        /*0034*/ 	.word	0x00017510


	//   ....[1]....
        /*0038*/ 	.word	0x00017600


	//----- nvinfo : EIATTR_COOP_GROUP_MASK_REGIDS
	.align		4
.L_4351:
        /*003c*/ 	.byte	0x04, 0x29
        /*003e*/ 	.short	(.L_4353 - .L_4352)


	//   ....[0]....
.L_4352:
        /*0040*/ 	.word	0xffffffff


	//   ....[1]....
        /*0044*/ 	.word	0xffffffff


	//   ....[2]....
        /*0048*/ 	.word	0xffffffff


	//   ....[3]....
        /*004c*/ 	.word	0xffffffff


	//   ....[4]....
        /*0050*/ 	.word	0xffffffff


	//   ....[5]....
        /*0054*/ 	.word	0xffffffff


	//   ....[6]....
        /*0058*/ 	.word	0xffffffff


	//   ....[7]....
        /*005c*/ 	.word	0xffffffff


	//----- nvinfo : EIATTR_COOP_GROUP_INSTR_OFFSETS
	.align		4
.L_4353:
        /*0060*/ 	.byte	0x04, 0x28
        /*0062*/ 	.short	(.L_4355 - .L_4354)


	//   ....[0]....
.L_4354:
        /*0064*/ 	.word	0x0000e420


	//   ....[1]....
        /*0068*/ 	.word	0x0000e430


	//   ....[2]....
        /*006c*/ 	.word	0x0000e440


	//   ....[3]....
        /*0070*/ 	.word	0x0000e450


	//   ....[4]....
        /*0074*/ 	.word	0x000183e0


	//   ....[5]....
        /*0078*/ 	.word	0x000183f0


	//   ....[6]....
        /*007c*/ 	.word	0x00018400


	//   ....[7]....
        /*0080*/ 	.word	0x00018410


	//----- nvinfo : EIATTR_SYSCALL_OFFSETS
	.align		4
.L_4355:
        /*0084*/ 	.byte	0x04, 0x46
        /*0086*/ 	.short	(.L_4357 - .L_4356)


	//   ....[0]....
.L_4356:
        /*0088*/ 	.word	0x00001410


	//   ....[1]....
        /*008c*/ 	.word	0x000188b0


	//   ....[2]....
        /*0090*/ 	.word	0x00018a10


	//   ....[3]....
        /*0094*/ 	.word	0x00018b70


	//   ....[4]....
        /*0098*/ 	.word	0x00018cd0


	//   ....[5]....
        /*009c*/ 	.word	0x00019060


	//   ....[6]....
        /*00a0*/ 	.word	0x000191c0


	//   ....[7]....
        /*00a4*/ 	.word	0x00019320


	//   ....[8]....
        /*00a8*/ 	.word	0x00019480


	//   ....[9]....
        /*00ac*/ 	.word	0x00019900


	//   ....[10]....
        /*00b0*/ 	.word	0x00019a60


	//   ....[11]....
        /*00b4*/ 	.word	0x00019bc0


	//   ....[12]....
        /*00b8*/ 	.word	0x00019d20


	//   ....[13]....
        /*00bc*/ 	.word	0x0001a0b0


	//   ....[14]....
        /*00c0*/ 	.word	0x0001a210


	//   ....[15]....
        /*00c4*/ 	.word	0x0001a370


	//   ....[16]....
        /*00c8*/ 	.word	0x0001a4d0


	//----- nvinfo : EIATTR_EXIT_INSTR_OFFSETS
	.align		4
.L_4357:
        /*00cc*/ 	.byte	0x04, 0x1c
        /*00ce*/ 	.short	(.L_4359 - .L_4358)


	//   ....[0]....
.L_4358:
        /*00d0*/ 	.word	0x000176c0


	//   ....[1]....
        /*00d4*/ 	.word	0x00018580


	//   ....[2]....
        /*00d8*/ 	.word	0x00018d20


	//   ....[3]....
        /*00dc*/ 	.word	0x00018d70


	//   ....[4]....
        /*00e0*/ 	.word	0x000194d0


	//   ....[5]....
        /*00e4*/ 	.word	0x00019520


	//   ....[6]....
        /*00e8*/ 	.word	0x00019550


	//   ....[7]....
        /*00ec*/ 	.word	0x00019590


	//   ....[8]....
        /*00f0*/ 	.word	0x000195d0


	//   ....[9]....
        /*00f4*/ 	.word	0x00019d70


	//   ....[10]....
        /*00f8*/ 	.word	0x00019dc0


	//   ....[11]....
        /*00fc*/ 	.word	0x0001a520


	//   ....[12]....
        /*0100*/ 	.word	0x0001a570


	//----- nvinfo : EIATTR_MAX_THREADS
	.align		4
.L_4359:
        /*0104*/ 	.byte	0x04, 0x05
        /*0106*/ 	.short	(.L_4361 - .L_4360)
.L_4360:
        /*0108*/ 	.word	0x00000080
        /*010c*/ 	.word	0x00000001
        /*0110*/ 	.word	0x00000001


	//----- nvinfo : EIATTR_CRS_STACK_SIZE
	.align		4
.L_4361:
        /*0114*/ 	.byte	0x04, 0x1e
        /*0116*/ 	.short	(.L_4363 - .L_4362)
.L_4362:
        /*0118*/ 	.word	0x00000000


	//----- nvinfo : EIATTR_CBANK_PARAM_SIZE
	.align		4
.L_4363:
        /*011c*/ 	.byte	0x03, 0x19
        /*011e*/ 	.short	0x0410


	//----- nvinfo : EIATTR_PARAM_CBANK
	.align		4
        /*0120*/ 	.byte	0x04, 0x0a
        /*0122*/ 	.short	(.L_4365 - .L_4364)
	.align		4
.L_4364:
        /*0124*/ 	.word	index@(.nv.constant0._ZN2at6native13reduce_kernelILi128ELi4ENS0_8ReduceOpIN3c108BFloat16ENS0_14func_wrapper_tIS4_NS0_55_GLOBAL__N__0955718d_22_SparseCsrTensorMath_cu_868dd54514ReductionMulOpIS4_EEEEjS4_Li4ELi4EEEEEvT1_)
        /*0128*/ 	.short	0x0210
        /*012a*/ 	.short	0x0410


	//----- nvinfo : EIATTR_SW_WAR
	.align		4
.L_4365:
        /*012c*/ 	.byte	0x04, 0x36
        /*012e*/ 	.short	(.L_4367 - .L_4366)
.L_4366:
        /*0130*/ 	.word	0x00000008
.L_4367:


//--------------------- .nv.info._ZN2at6native13reduce_kernelILi512ELi1ENS0_8ReduceOpIN3c104HalfENS0_14func_wrapper_tIS4_NS0_55_GLOBAL__N__0955718d_22_SparseCsrTensorMath_cu_868dd54514ReductionMulOpIS4_EEEEjS4_Li4ELi4EEEEEvT1_ --------------------------
	.section	.nv.info._ZN2at6native13reduce_kernelILi512ELi1ENS0_8ReduceOpIN3c104HalfENS0_14func_wrapper_tIS4_NS0_55_GLOBAL__N__0955718d_22_SparseCsrTensorMath_cu_868dd54514ReductionMulOpIS4_EEEEjS4_Li4ELi4EEEEEvT1_,"",@"SHT_CUDA_INFO"
	.sectionflags	@""
	.align	4


	//----- nvinfo : EIATTR_CUDA_API_VERSION
	.align		4
        /*0000*/ 	.byte	0x04, 0x37
        /*0002*/ 	.short	(.L_4369 - .L_4368)
.L_4368:
        /*0004*/ 	.word	0x00000082


	//----- nvinfo : EIATTR_KPARAM_INFO
	.align		4
.L_4369:
        /*0008*/ 	.byte	0x04, 0x17
        /*000a*/ 	.short	(.L_4371 - .L_4370)
.L_4370:
        /*000c*/ 	.word	0x00000000
        /*0010*/ 	.short	0x0000
        /*0012*/ 	.short	0x0000
        /*0014*/ 	.byte	0x00, 0xf0, 0x41, 0x10


	//----- nvinfo : EIATTR_SPARSE_MMA_MASK
	.align		4
.L_4371:
        /*0018*/ 	.byte	0x03, 0x50
        /*001a*/ 	.short	0x0000


	//----- nvinfo : EIATTR_MAXREG_COUNT
	.align		4
        /*001c*/ 	.byte	0x03, 0x1b
        /*001e*/ 	.short	0x0020


	//----- nvinfo : EIATTR_NUM_BARRIERS
	.align		4
        /*0020*/ 	.byte	0x02, 0x4c
        /*0022*/ 	.byte	0x01
	.zero		1


	//----- nvinfo : EIATTR_EXTERNS
	.align		4
        /*0024*/ 	.byte	0x04, 0x0f
        /*0026*/ 	.short	(.L_4373 - .L_4372)


	//   ....[0]....
	.align		4
.L_4372:
        /*0028*/ 	.word	index@(__assertfail)


	//----- nvinfo : EIATTR_MERCURY_ISA_VERSION
	.align		4
.L_4373:
        /*002c*/ 	.byte	0x03, 0x5f
        /*002e*/ 	.short	0x0101


	//----- nvinfo : EIATTR_INT_WARP_WIDE_INSTR_OFFSETS
	.align		4
        /*0030*/ 	.byte	0x04, 0x31
        /*0032*/ 	.short	(.L_4375 - .L_4374)


	//   ....[0]....
.L_4374:
        /*0034*/ 	.word	0x0000e280


	//   ....[1]....
        /*0038*/ 	.word	0x0000e370


	//----- nvinfo : EIATTR_COOP_GROUP_MASK_REGIDS
	.align		4
.L_4375:
        /*003c*/ 	.byte	0x04, 0x29
        /*003e*/ 	.short	(.L_4377 - .L_4376)


	//   ....[0]....
.L_4376:
        /*0040*/ 	.word	0xffffffff


	//   ....[1]....
        /*0044*/ 	.word	0xffffffff


	//----- nvinfo : EIATTR_COOP_GROUP_INSTR_OFFSETS
	.align		4
.L_4377:
        /*0048*/ 	.byte	0x04, 0x28
        /*004a*/ 	.short	(.L_4379 - .L_4378)


	//   ....[0]....
.L_4378:
        /*004c*/ 	.word	0x0000bb40


	//   ....[1]....
        /*0050*/ 	.word	0x0000ebc0


	//----- nvinfo : EIATTR_SYSCALL_OFFSETS
	.align		4
.L_4379:
        /*0054*/ 	.byte	0x04, 0x46
        /*0056*/ 	.short	(.L_4381 - .L_4380)


	//   ....[0]....
.L_4380:
        /*0058*/ 	.word	0x0000ee60


	//   ....[1]....
        /*005c*/ 	.word	0x0000f0b0


	//   ....[2]....
        /*0060*/ 	.word	0x0000f3f0


	//   ....[3]....
        /*0064*/ 	.word	0x0000f640


	//----- nvinfo : EIATTR_EXIT_INSTR_OFFSETS
	.align		4
.L_4381:
        /*0068*/ 	.byte	0x04, 0x1c
        /*006a*/ 	.short	(.L_4383 - .L_4382)


	//   ....[0]....
.L_4382:
        /*006c*/ 	.word	0x0000e410


	//   ....[1]....
        /*0070*/ 	.word	0x0000ec40


	//   ....[2]....
        /*0074*/ 	.word	0x0000eeb0


	//   ....[3]....
        /*0078*/ 	.word	0x0000eed0


	//   ....[4]....
        /*007c*/ 	.word	0x0000f100


	//   ....[5]....
        /*0080*/ 	.word	0x0000f120


	//   ....[6]....
        /*0084*/ 	.word	0x0000f150


	//   ....[7]....
        /*0088*/ 	.word	0x0000f190


	//   ....[8]....
        /*008c*/ 	.word	0x0000f1d0


	//   ....[9]....
        /*0090*/ 	.word	0x0000f440


	//   ....[10]....
        /*0094*/ 	.word	0x0000f460


	//   ....[11]....
        /*0098*/ 	.word	0x0000f690


	//   ....[12]....
        /*009c*/ 	.word	0x0000f6b0


	//----- nvinfo : EIATTR_MAX_THREADS
	.align		4
.L_4383:
        /*00a0*/ 	.byte	0x04, 0x05
        /*00a2*/ 	.short	(.L_4385 - .L_4384)
.L_4384:
        /*00a4*/ 	.word	0x00000200
        /*00a8*/ 	.word	0x00000001
        /*00ac*/ 	.word	0x00000001


	//----- nvinfo : EIATTR_CRS_STACK_SIZE
	.align		4
.L_4385:
        /*00b0*/ 	.byte	0x04, 0x1e
        /*00b2*/ 	.short	(.L_4387 - .L_4386)
.L_4386:
        /*00b4*/ 	.word	0x00000000


	//----- nvinfo : EIATTR_CBANK_PARAM_SIZE
	.align		4
.L_4387:
        /*00b8*/ 	.byte	0x03, 0x19
        /*00ba*/ 	.short	0x0410


	//----- nvinfo : EIATTR_PARAM_CBANK
	.align		4
        /*00bc*/ 	.byte	0x04, 0x0a
        /*00be*/ 	.short	(.L_4389 - .L_4388)
	.align		4
.L_4388:
        /*00c0*/ 	.word	index@(.nv.constant0._ZN2at6native13reduce_kernelILi512ELi1ENS0_8ReduceOpIN3c104HalfENS0_14func_wrapper_tIS4_NS0_55_GLOBAL__N__0955718d_22_SparseCsrTensorMath_cu_868dd54514ReductionMulOpIS4_EEEEjS4_Li4ELi4EEEEEvT1_)
        /*00c4*/ 	.short	0x0210
        /*00c6*/ 	.short	0x0410


	//----- nvinfo : EIATTR_SW_WAR
	.align		4
.L_4389:
        /*00c8*/ 	.byte	0x04, 0x36
        /*00ca*/ 	.short	(.L_4391 - .L_4390)
.L_4390:
        /*00cc*/ 	.word	0x00000008
.L_4391:


//--------------------- .nv.info._ZN2at6native13reduce_kernelILi256ELi2ENS0_8ReduceOpIN3c104HalfENS0_14func_wrapper_tIS4_NS0_55_GLOBAL__N__0955718d_22_SparseCsrTensorMath_cu_868dd54514ReductionMulOpIS4_EEEEjS4_Li4ELi4EEEEEvT1_ --------------------------
	.section	.nv.info._ZN2at6native13reduce_kernelILi256ELi2ENS0_8ReduceOpIN3c104HalfENS0_14func_wrapper_tIS4_NS0_55_GLOBAL__N__0955718d_22_SparseCsrTensorMath_cu_868dd54514ReductionMulOpIS4_EEEEjS4_Li4ELi4EEEEEvT1_,"",@"SHT_CUDA_INFO"
	.sectionflags	@""
	.align	4


	//----- nvinfo : EIATTR_CUDA_API_VERSION
	.align		4
        /*0000*/ 	.byte	0x04, 0x37
        /*0002*/ 	.short	(.L_4393 - .L_4392)
.L_4392:
        /*0004*/ 	.word	0x00000082


	//----- nvinfo : EIATTR_KPARAM_INFO
	.align		4
.L_4393:
        /*0008*/ 	.byte	0x04, 0x17
        /*000a*/ 	.short	(.L_4395 - .L_4394)
.L_4394:
        /*000c*/ 	.word	0x00000000
        /*0010*/ 	.short	0x0000
        /*0012*/ 	.short	0x0000
        /*0014*/ 	.byte	0x00, 0xf0, 0x41, 0x10


	//----- nvinfo : EIATTR_SPARSE_MMA_MASK
	.align		4
.L_4395:
        /*0018*/ 	.byte	0x03, 0x50
        /*001a*/ 	.short	0x0000


	//----- nvinfo : EIATTR_MAXREG_COUNT
	.align		4
        /*001c*/ 	.byte	0x03, 0x1b
        /*001e*/ 	.short	0x0040


	//----- nvinfo : EIATTR_NUM_BARRIERS
	.align		4
        /*0020*/ 	.byte	0x02, 0x4c
        /*0022*/ 	.byte	0x01
	.zero		1


	//----- nvinfo : EIATTR_EXTERNS
	.align		4
        /*0024*/ 	.byte	0x04, 0x0f
        /*0026*/ 	.short	(.L_4397 - .L_4396)


	//   ....[0]....
	.align		4
.L_4396:
        /*0028*/ 	.word	index@(__assertfail)


	//----- nvinfo : EIATTR_MERCURY_ISA_VERSION
	.align		4
.L_4397:
        /*002c*/ 	.byte	0x03, 0x5f
        /*002e*/ 	.short	0x0101


	//----- nvinfo : EIATTR_INT_WARP_WIDE_INSTR_OFFSETS
	.align		4
        /*0030*/ 	.byte	0x04, 0x31
        /*0032*/ 	.short	(.L_4399 - .L_4398)


	//   ....[0]....
.L_4398:
        /*0034*/ 	.word	0x00011460


	//   ....[1]....
        /*0038*/ 	.word	0x00011550


	//----- nvinfo : EIATTR_COOP_GROUP_MASK_REGIDS
	.align		4
.L_4399:
        /*003c*/ 	.byte	0x04, 0x29
        /*003e*/ 	.short	(.L_4401 - .L_4400)


	//   ....[0]....
.L_4400:
        /*0040*/ 	.word	0xffffffff


	//   ....[1]....
        /*0044*/ 	.word	0xffffffff


	//   ....[2]....
        /*0048*/ 	.word	0xffffffff


	//   ....[3]....
        /*004c*/ 	.word	0xffffffff


	//----- nvinfo : EIATTR_COOP_GROUP_INSTR_OFFSETS
	.align		4
.L_4401:
        /*0050*/ 	.byte	0x04, 0x28
        /*0052*/ 	.short	(.L_4403 - .L_4402)


	//   ....[0]....
.L_4402:
        /*0054*/ 	.word	0x0000ca00


	//   ....[1]....
        /*0058*/ 	.word	0x0000ca10


	//   ....[2]....
        /*005c*/ 	.word	0x00011fe0


	//   ....[3]....
        /*0060*/ 	.word	0x00011ff0


	//----- nvinfo : EIATTR_SYSCALL_OFFSETS
	.align		4
.L_4403:
        /*0064*/ 	.byte	0x04, 0x46
        /*0066*/ 	.short	(.L_4405 - .L_4404)


	//   ....[0]....
.L_4404:
        /*0068*/ 	.word	0x00001490


	//   ....[1]....
        /*006c*/ 	.word	0x00012330


	//   ....[2]....
        /*0070*/ 	.word	0x00012490


	//   ....[3]....
        /*0074*/ 	.word	0x00012750


	//   ....[4]....
        /*0078*/ 	.word	0x000128b0


	//   ....[5]....
        /*007c*/ 	.word	0x00012c60


	//   ....[6]....
        /*0080*/ 	.word	0x00012dc0


	//   ....[7]....
        /*0084*/ 	.word	0x00013080


	//   ....[8]....
        /*0088*/ 	.word	0x000131e0


	//----- nvinfo : EIATTR_EXIT_INSTR_OFFSETS
	.align		4
.L_4405:
        /*008c*/ 	.byte	0x04, 0x1c
        /*008e*/ 	.short	(.L_4407 - .L_4406)


	//   ....[0]....
.L_4406:
        /*0090*/ 	.word	0x00011610


	//   ....[1]....
        /*0094*/ 	.word	0x000120b0


	//   ....[2]....
        /*0098*/ 	.word	0x000124e0


	//   ....[3]....
        /*009c*/ 	.word	0x00012510


	//   ....[4]....
        /*00a0*/ 	.word	0x00012900


	//   ....[5]....
        /*00a4*/ 	.word	0x00012930


	//   ....[6]....
        /*00a8*/ 	.word	0x00012960


	//   ....[7]....
        /*00ac*/ 	.word	0x000129a0


	//   ....[8]....
        /*00b0*/ 	.word	0x000129e0


	//   ....[9]....
        /*00b4*/ 	.word	0x00012e10


	//   ....[10]....
        /*00b8*/ 	.word	0x00012e40


	//   ....[11]....
        /*00bc*/ 	.word	0x00013230


	//   ....[12]....
        /*00c0*/ 	.word	0x00013260


	//----- nvinfo : EIATTR_MAX_THREADS
	.align		4
.L_4407:
        /*00c4*/ 	.byte	0x04, 0x05
        /*00c6*/ 	.short	(.L_4409 - .L_4408)
.L_4408:
        /*00c8*/ 	.word	0x00000100
        /*00cc*/ 	.word	0x00000001
        /*00d0*/ 	.word	0x00000001


	//----- nvinfo : EIATTR_CRS_STACK_SIZE
	.align		4
.L_4409:
        /*00d4*/ 	.byte	0x04, 0x1e
        /*00d6*/ 	.short	(.L_4411 - .L_4410)
.L_4410:
        /*00d8*/ 	.word	0x00000000


	//----- nvinfo : EIATTR_CBANK_PARAM_SIZE
	.align		4
.L_4411:
        /*00dc*/ 	.byte	0x03, 0x19
        /*00de*/ 	.short	0x0410


	//----- nvinfo : EIATTR_PARAM_CBANK
	.align		4
        /*00e0*/ 	.byte	0x04, 0x0a
        /*00e2*/ 	.short	(.L_4413 - .L_4412)
	.align		4
.L_4412:
        /*00e4*/ 	.word	index@(.nv.constant0._ZN2at6native13reduce_kernelILi256ELi2ENS0_8ReduceOpIN3c104HalfENS0_14func_wrapper_tIS4_NS0_55_GLOBAL__N__0955718d_22_SparseCsrTensorMath_cu_868dd54514ReductionMulOpIS4_EEEEjS4_Li4ELi4EEEEEvT1_)
        /*00e8*/ 	.short	0x0210
        /*00ea*/ 	.short	0x0410


	//----- nvinfo : EIATTR_SW_WAR
	.align		4
.L_4413:
        /*00ec*/ 	.byte	0x04, 0x36
        /*00ee*/ 	.short	(.L_4415 - .L_4414)
.L_4414:
        /*00f0*/ 	.word	0x00000008
.L_4415:


//--------------------- .nv.info._ZN2at6native13reduce_kernelILi128ELi4ENS0_8ReduceOpIN3c104HalfENS0_14func_wrapper_tIS4_NS0_55_GLOBAL__N__0955718d_22_SparseCsrTensorMath_cu_868dd54514ReductionMulOpIS4_EEEEjS4_Li4ELi4EEEEEvT1_ --------------------------
	.section	.nv.info._ZN2at6native13reduce_kernelILi128ELi4ENS0_8ReduceOpIN3c104HalfENS0_14func_wrapper_tIS4_NS0_55_GLOBAL__N__0955718d_22_SparseCsrTensorMath_cu_868dd54514ReductionMulOpIS4_EEEEjS4_Li4ELi4EEEEEvT1_,"",@"SHT_CUDA_INFO"
	.sectionflags	@""
	.align	4


	//----- nvinfo : EIATTR_CUDA_API_VERSION
	.align		4
        /*0000*/ 	.byte	0x04, 0x37
        /*0002*/ 	.short	(.L_4417 - .L_4416)
.L_4416:
        /*0004*/ 	.word	0x00000082


	//----- nvinfo : EIATTR_KPARAM_INFO
	.align		4
.L_4417:
        /*0008*/ 	.byte	0x04, 0x17
        /*000a*/ 	.short	(.L_4419 - .L_4418)
.L_4418:
        /*000c*/ 	.word	0x00000000
        /*0010*/ 	.short	0x0000
        /*0012*/ 	.short	0x0000
        /*0014*/ 	.byte	0x00, 0xf0, 0x41, 0x10


	//----- nvinfo : EIATTR_SPARSE_MMA_MASK
	.align		4
.L_4419:
        /*0018*/ 	.byte	0x03, 0x50
        /*001a*/ 	.short	0x0000


	//----- nvinfo : EIATTR_MAXREG_COUNT
	.align		4
        /*001c*/ 	.byte	0x03, 0x1b
        /*001e*/ 	.short	0x0080


	//----- nvinfo : EIATTR_NUM_BARRIERS
	.align		4
        /*0020*/ 	.byte	0x02, 0x4c
        /*0022*/ 	.byte	0x01
	.zero		1


	//----- nvinfo : EIATTR_EXTERNS
	.align		4
        /*0024*/ 	.byte	0x04, 0x0f
        /*0026*/ 	.short	(.L_4421 - .L_4420)


	//   ....[0]....
	.align		4
.L_4420:
        /*0028*/ 	.word	index@(__assertfail)


	//----- nvinfo : EIATTR_MERCURY_ISA_VERSION
	.align		4
.L_4421:
        /*002c*/ 	.byte	0x03, 0x5f
        /*002e*/ 	.short	0x0101


	//----- nvinfo : EIATTR_INT_WARP_WIDE_INSTR_OFFSETS
	.align		4
        /*0030*/ 	.byte	0x04, 0x31
        /*0032*/ 	.short	(.L_4423 - .L_4422)


	//   ....[0]....
.L_4422:
        /*0034*/ 	.word	0x00017100


	//   ....[1]....
        /*0038*/ 	.word	0x000171f0


	//----- nvinfo : EIATTR_COOP_GROUP_MASK_REGIDS
	.align		4
.L_4423:
        /*003c*/ 	.byte	0x04, 0x29
        /*003e*/ 	.short	(.L_4425 - .L_4424)


	//   ....[0]....
.L_4424:
        /*0040*/ 	.word	0xffffffff


	//   ....[1]....
        /*0044*/ 	.word	0xffffffff


	//   ....[2]....
        /*0048*/ 	.word	0xffffffff


	//   ....[3]....
        /*004c*/ 	.word	0xffffffff


	//   ....[4]....
        /*0050*/ 	.word	0xffffffff


	//   ....[5]....
        /*0054*/ 	.word	0xffffffff


	//   ....[6]....
        /*0058*/ 	.word	0xffffffff


	//   ....[7]....
        /*005c*/ 	.word	0xffffffff


	//----- nvinfo : EIATTR_COOP_GROUP_INSTR_OFFSETS
	.align		4
.L_4425:
        /*0060*/ 	.byte	0x04, 0x28
        /*0062*/ 	.short	(.L_4427 - .L_4426)


	//   ....[0]....
.L_4426:
        /*0064*/ 	.word	0x0000e050


	//   ....[1]....
        /*0068*/ 	.word	0x0000e070


	//   ....[2]....
        /*006c*/ 	.word	0x0000e080


	//   ....[3]....
        /*0070*/ 	.word	0x0000e090


	//   ....[4]....
        /*0074*/ 	.word	0x00017fd0


	//   ....[5]....
        /*0078*/ 	.word	0x00017ff0


	//   ....[6]....
        /*007c*/ 	.word	0x00018000


	//   ....[7]....
        /*0080*/ 	.word	0x00018010


	//----- nvinfo : EIATTR_SYSCALL_OFFSETS
	.align		4
.L_4427:
        /*0084*/ 	.byte	0x04, 0x46
        /*0086*/ 	.short	(.L_4429 - .L_4428)


	//   ....[0]....
.L_4428:
        /*0088*/ 	.word	0x00001410


	//   ....[1]....
        /*008c*/ 	.word	0x00018470


	//   ....[2]....
        /*0090*/ 	.word	0x000185d0


	//   ....[3]....
        /*0094*/ 	.word	0x00018730


	//   ....[4]....
        /*0098*/ 	.word	0x00018890


	//   ....[5]....
        /*009c*/ 	.word	0x00018c20


	//   ....[6]....
        /*00a0*/ 	.word	0x00018d80


	//   ....[7]....
        /*00a4*/ 	.word	0x00018ee0


	//   ....[8]....
        /*00a8*/ 	.word	0x00019040


	//   ....[9]....
        /*00ac*/ 	.word	0x000194c0


	//   ....[10]....
        /*00b0*/ 	.word	0x00019620


	//   ....[11]....
        /*00b4*/ 	.word	0x00019780


	//   ....[12]....
        /*00b8*/ 	.word	0x000198e0


	//   ....[13]....
        /*00bc*/ 	.word	0x00019c70


	//   ....[14]....
        /*00c0*/ 	.word	0x00019dd0


	//   ....[15]....
        /*00c4*/ 	.word	0x00019f30


	//   ....[16]....
        /*00c8*/ 	.word	0x0001a090


	//----- nvinfo : EIATTR_EXIT_INSTR_OFFSETS
	.align		4
.L_4429:
        /*00cc*/ 	.byte	0x04, 0x1c
        /*00ce*/ 	.short	(.L_4431 - .L_4430)


	//   ....[0]....
.L_4430:
        /*00d0*/ 	.word	0x000172b0


	//   ....[1]....
        /*00d4*/ 	.word	0x00018140


	//   ....[2]....
        /*00d8*/ 	.word	0x000188e0


	//   ....[3]....
        /*00dc*/ 	.word	0x00018930


	//   ....[4]....
        /*00e0*/ 	.word	0x00019090


	//   ....[5]....
        /*00e4*/ 	.word	0x000190e0


	//   ....[6]....
        /*00e8*/ 	.word	0x00019110


	//   ....[7]....
        /*00ec*/ 	.word	0x00019150


	//   ....[8]....
        /*00f0*/ 	.word	0x00019190


	//   ....[9]....
        /*00f4*/ 	.word	0x00019930


	//   ....[10]....
        /*00f8*/ 	.word	0x00019980


	//   ....[11]....
        /*00fc*/ 	.word	0x0001a0e0


	//   ....[12]....
        /*0100*/ 	.word	0x0001a130


	//----- nvinfo : EIATTR_MAX_THREADS
	.align		4
.L_4431:
        /*0104*/ 	.byte	0x04, 0x05
        /*0106*/ 	.short	(.L_4433 - .L_4432)
.L_4432:
        /*0108*/ 	.word	0x00000080
        /*010c*/ 	.word	0x00000001
        /*0110*/ 	.word	0x00000001


	//----- nvinfo : EIATTR_CRS_STACK_SIZE
	.align		4
.L_4433:
        /*0114*/ 	.byte	0x04, 0x1e
        /*0116*/ 	.short	(.L_4435 - .L_4434)
.L_4434:
        /*0118*/ 	.word	0x00000000


	//----- nvinfo : EIATTR_CBANK_PARAM_SIZE
	.align		4
.L_4435:
        /*011c*/ 	.byte	0x03, 0x19
        /*011e*/ 	.short	0x0410


	//----- nvinfo : EIATTR_PARAM_CBANK
	.align		4
        /*0120*/ 	.byte	0x04, 0x0a
        /*0122*/ 	.short	(.L_4437 - .L_4436)
	.align		4
.L_4436:
        /*0124*/ 	.word	index@(.nv.constant0._ZN2at6native13reduce_kernelILi128ELi4ENS0_8ReduceOpIN3c104HalfENS0_14func_wrapper_tIS4_NS0_55_GLOBAL__N__0955718d_22_SparseCsrTensorMath_cu_868dd54514ReductionMulOpIS4_EEEEjS4_Li4ELi4EEEEEvT1_)
        /*0128*/ 	.short	0x0210
        /*012a*/ 	.short	0x0410


	//----- nvinfo : EIATTR_SW_WAR
	.align		4
.L_4437:
        /*012c*/ 	.byte	0x04, 0x36
        /*012e*/ 	.short	(.L_4439 - .L_4438)
.L_4438:
        /*0130*/ 	.word	0x00000008
.L_4439:


//--------------------- .nv.info._ZN2at6native13reduce_kernelILi512ELi1ENS0_8ReduceOpIN3c107complexIfEENS0_14func_wrapper_tIS5_NS0_55_GLOBAL__N__0955718d_22_SparseCsrTensorMath_cu_868dd54514ReductionMulOpIS5_EEEEjS5_Li4ELi4EEEEEvT1_ --------------------------
	.section	.nv.info._ZN2at6native13reduce_kernelILi512ELi1ENS0_8ReduceOpIN3c107complexIfEENS0_14func_wrapper_tIS5_NS0_55_GLOBAL__N__0955718d_22_SparseCsrTensorMath_cu_868dd54514ReductionMulOpIS5_EEEEjS5_Li4ELi4EEEEEvT1_,"",@"SHT_CUDA_INFO"
	.sectionflags	@""
	.align	4


	//----- nvinfo : EIATTR_CUDA_API_VERSION
	.align		4
        /*0000*/ 	.byte	0x04, 0x37
        /*0002*/ 	.short	(.L_4441 - .L_4440)
.L_4440:
        /*0004*/ 	.word	0x00000082


	//----- nvinfo : EIATTR_KPARAM_INFO
	.align		4
.L_4441:
        /*0008*/ 	.byte	0x04, 0x17
        /*000a*/ 	.short	(.L_4443 - .L_4442)
.L_4442:
        /*000c*/ 	.word	0x00000000
        /*0010*/ 	.short	0x0000
        /*0012*/ 	.short	0x0000
        /*0014*/ 	.byte	0x00, 0xf0, 0x81, 0x10


	//----- nvinfo : EIATTR_SPARSE_MMA_MASK
	.align		4
.L_4443:
        /*0018*/ 	.byte	0x03, 0x50
        /*001a*/ 	.short	0x0000


	//----- nvinfo : EIATTR_MAXREG_COUNT
	.align		4
        /*001c*/ 	.byte	0x03, 0x1b
        /*001e*/ 	.short	0x0020


	//----- nvinfo : EIATTR_NUM_BARRIERS
	.align		4
        /*0020*/ 	.byte	0x02, 0x4c
        /*0022*/ 	.byte	0x01
	.zero		1


	//----- nvinfo : EIATTR_EXTERNS
	.align		4
        /*0024*/ 	.byte	0x04, 0x0f
        /*0026*/ 	.short	(.L_4445 - .L_4444)


	//   ....[0]....
	.align		4
.L_4444:
        /*0028*/ 	.word	index@(__assertfail)


	//----- nvinfo : EIATTR_MERCURY_ISA_VERSION
	.align		4
.L_4445:
        /*002c*/ 	.byte	0x03, 0x5f
        /*002e*/ 	.short	0x0101


	//----- nvinfo : EIATTR_INT_WARP_WIDE_INSTR_OFFSETS
	.align		4
        /*0030*/ 	.byte	0x04, 0x31
        /*0032*/ 	.short	(.L_4447 - .L_4446)


	//   ....[0]....
.L_4446:
        /*0034*/ 	.word	0x0000e740


	//   ....[1]....
        /*0038*/ 	.word	0x0000e830


	//----- nvinfo : EIATTR_COOP_GROUP_MASK_REGIDS
	.align		4
.L_4447:
        /*003c*/ 	.byte	0x04, 0x29
        /*003e*/ 	.short	(.L_4449 - .L_4448)


	//   ....[0]....
.L_4448:
        /*0040*/ 	.word	0xffffffff


	//   ....[1]....
        /*0044*/ 	.word	0xffffffff


	//   ....[2]....
        /*0048*/ 	.word	0xffffffff


	//   ....[3]....
        /*004c*/ 	.word	0xffffffff


	//----- nvinfo : EIATTR_COOP_GROUP_INSTR_OFFSETS
	.align		4
.L_4449:
        /*0050*/ 	.byte	0x04, 0x28
        /*0052*/ 	.short	(.L_4451 - .L_4450)


	//   ....[0]....
.L_4450:
        /*0054*/ 	.word	0x0000bfb0


	//   ....[1]....
        /*0058*/ 	.word	0x0000bfc0


	//   ....[2]....
        /*005c*/ 	.word	0x0000f140


	//   ....[3]....
        /*0060*/ 	.word	0x0000f150


	//----- nvinfo : EIATTR_SYSCALL_OFFSETS
	.align		4
.L_4451:
        /*0064*/ 	.byte	0x04, 0x46
        /*0066*/ 	.short	(.L_4453 - .L_4452)


	//   ....[0]....
.L_4452:
        /*0068*/ 	.word	0x0000f3e0


	//   ....[1]....
        /*006c*/ 	.word	0x0000f640


	//   ....[2]....
        /*0070*/ 	.word	0x0000f9b0


	//   ....[3]....
        /*0074*/ 	.word	0x0000fc10


	//----- nvinfo : EIATTR_EXIT_INSTR_OFFSETS
	.align		4
.L_4453:
        /*0078*/ 	.byte	0x04, 0x1c
        /*007a*/ 	.short	(.L_4455 - .L_4454)


	//   ....[0]....
.L_4454:
        /*007c*/ 	.word	0x0000e8d0


	//   ....[1]....
        /*0080*/ 	.word	0x0000f1d0


	//   ....[2]....
        /*0084*/ 	.word	0x0000f440


	//   ....[3]....
        /*0088*/ 	.word	0x0000f470


	//   ....[4]....
        /*008c*/ 	.word	0x0000f6a0


	//   ....[5]....
        /*0090*/ 	.word	0x0000f6d0


	//   ....[6]....
        /*0094*/ 	.word	0x0000f700


	//   ....[7]....
        /*0098*/ 	.word	0x0000f750


	//   ....[8]....
        /*009c*/ 	.word	0x0000f7a0


	//   ....[9]....
        /*00a0*/ 	.word	0x0000fa10


	//   ....[10]....
        /*00a4*/ 	.word	0x0000fa40


	//   ....[11]....
        /*00a8*/ 	.word	0x0000fc70


	//   ....[12]....
        /*00ac*/ 	.word	0x0000fca0


	//----- nvinfo : EIATTR_MAX_THREADS
	.align		4
.L_4455:
        /*00b0*/ 	.byte	0x04, 0x05
        /*00b2*/ 	.short	(.L_4457 - .L_4456)
.L_4456:
        /*00b4*/ 	.word	0x00000200
        /*00b8*/ 	.word	0x00000001
        /*00bc*/ 	.word	0x00000001


	//----- nvinfo : EIATTR_CRS_STACK_SIZE
	.align		4
.L_4457:
        /*00c0*/ 	.byte	0x04, 0x1e
        /*00c2*/ 	.short	(.L_4459 - .L_4458)
.L_4458:
        /*00c4*/ 	.word	0x00000000


	//----- nvinfo : EIATTR_CBANK_PARAM_SIZE
	.align		4
.L_4459:
        /*00c8*/ 	.byte	0x03, 0x19
        /*00ca*/ 	.short	0x0420


	//----- nvinfo : EIATTR_PARAM_CBANK
	.align		4
        /*00cc*/ 	.byte	0x04, 0x0a
        /*00ce*/ 	.short	(.L_4461 - .L_4460)
	.align		4
.L_4460:
        /*00d0*/ 	.word	index@(.nv.constant0._ZN2at6native13reduce_kernelILi512ELi1ENS0_8ReduceOpIN3c107complexIfEENS0_14func_wrapper_tIS5_NS0_55_GLOBAL__N__0955718d_22_SparseCsrTensorMath_cu_868dd54514ReductionMulOpIS5_EEEEjS5_Li4ELi4EEEEEvT1_)
        /*00d4*/ 	.short	0x0210
        /*00d6*/ 	.short	0x0420


	//----- nvinfo : EIATTR_SW_WAR
	.align		4
.L_4461:
        /*00d8*/ 	.byte	0x04, 0x36
        /*00da*/ 	.short	(.L_4463 - .L_4462)
.L_4462:
        /*00dc*/ 	.word	0x00000008
.L_4463:


//--------------------- .nv.info._ZN2at6native13reduce_kernelILi256ELi2ENS0_8ReduceOpIN3c107complexIfEENS0_14func_wrapper_tIS5_NS0_55_GLOBAL__N__0955718d_22_SparseCsrTensorMath_cu_868dd54514ReductionMulOpIS5_EEEEjS5_Li4ELi4EEEEEvT1_ --------------------------
	.section	.nv.info._ZN2at6native13reduce_kernelILi256ELi2ENS0_8ReduceOpIN3c107complexIfEENS0_14func_wrapper_tIS5_NS0_55_GLOBAL__N__0955718d_22_SparseCsrTensorMath_cu_868dd54514ReductionMulOpIS5_EEEEjS5_Li4ELi4EEEEEvT1_,"",@"SHT_CUDA_INFO"
	.sectionflags	@""
	.align	4


	//----- nvinfo : EIATTR_CUDA_API_VERSION
	.align		4
        /*0000*/ 	.byte	0x04, 0x37
        /*0002*/ 	.short	(.L_4465 - .L_4464)
.L_4464:
        /*0004*/ 	.word	0x00000082


	//----- nvinfo : EIATTR_KPARAM_INFO
	.align		4
.L_4465:
        /*0008*/ 	.byte	0x04, 0x17
        /*000a*/ 	.short	(.L_4467 - .L_4466)
.L_4466:
        /*000c*/ 	.word	0x00000000
        /*0010*/ 	.short	0x0000
        /*0012*/ 	.short	0x0000
        /*0014*/ 	.byte	0x00, 0xf0, 0x81, 0x10


	//----- nvinfo : EIATTR_SPARSE_MMA_MASK
	.align		4
.L_4467:
        /*0018*/ 	.byte	0x03, 0x50
        /*001a*/ 	.short	0x0000


	//----- nvinfo : EIATTR_MAXREG_COUNT
	.align		4
        /*001c*/ 	.byte	0x03, 0x1b
        /*001e*/ 	.short	0x0040


	//----- nvinfo : EIATTR_NUM_BARRIERS
	.align		4
        /*0020*/ 	.byte	0x02, 0x4c
        /*0022*/ 	.byte	0x01
	.zero		1


	//----- nvinfo : EIATTR_EXTERNS
	.align		4
        /*0024*/ 	.byte	0x04, 0x0f
        /*0026*/ 	.short	(.L_4469 - .L_4468)


	//   ....[0]....
	.align		4
.L_4468:
        /*0028*/ 	.word	index@(__assertfail)


	//----- nvinfo : EIATTR_MERCURY_ISA_VERSION
	.align		4
.L_4469:
        /*002c*/ 	.byte	0x03, 0x5f
        /*002e*/ 	.short	0x0101


	//----- nvinfo : EIATTR_INT_WARP_WIDE_INSTR_OFFSETS
	.align		4
        /*0030*/ 	.byte	0x04, 0x31
        /*0032*/ 	.short	(.L_4471 - .L_4470)


	//   ....[0]....
.L_4470:
        /*0034*/ 	.word	0x00011eb0


	//   ....[1]....
        /*0038*/ 	.word	0x00011fa0


	//----- nvinfo : EIATTR_COOP_GROUP_MASK_REGIDS
	.align		4
.L_4471:
        /*003c*/ 	.byte	0x04, 0x29
        /*003e*/ 	.short	(.L_4473 - .L_4472)


	//   ....[0]....
.L_4472:
        /*0040*/ 	.word	0xffffffff


	//   ....[1]....
        /*0044*/ 	.word	0xffffffff


	//   ....[2]....
        /*0048*/ 	.word	0xffffffff


	//   ....[3]....
        /*004c*/ 	.word	0xffffffff


	//   ....[4]....
        /*0050*/ 	.word	0xffffffff


	//   ....[5]....
        /*0054*/ 	.word	0xffffffff


	//   ....[6]....
        /*0058*/ 	.word	0xffffffff


	//   ....[7]....
        /*005c*/ 	.word	0xffffffff


	//----- nvinfo : EIATTR_COOP_GROUP_INSTR_OFFSETS
	.align		4
.L_4473:
        /*0060*/ 	.byte	0x04, 0x28
        /*0062*/ 	.short	(.L_4475 - .L_4474)


	//   ....[0]....
.L_4474:
        /*0064*/ 	.word	0x0000d3c0


	//   ....[1]....
        /*0068*/ 	.word	0x0000d3d0


	//   ....[2]....
        /*006c*/ 	.word	0x0000d3e0


	//   ....[3]....
        /*0070*/ 	.word	0x0000d3f0


	//   ....[4]....
        /*0074*/ 	.word	0x00012ad0


	//   ....[5]....
        /*0078*/ 	.word	0x00012ae0


	//   ....[6]....
        /*007c*/ 	.word	0x00012af0


	//   ....[7]....
        /*0080*/ 	.word	0x00012b00


	//----- nvinfo : EIATTR_SYSCALL_OFFSETS
	.align		4
.L_4475:
        /*0084*/ 	.byte	0x04, 0x46
        /*0086*/ 	.short	(.L_4477 - .L_4476)


	//   ....[0]....
.L_4476:
        /*0088*/ 	.word	0x000014f0


	//   ....[1]....
        /*008c*/ 	.word	0x00012e70


	//   ....[2]....
        /*0090*/ 	.word	0x00012fe0


	//   ....[3]....
        /*0094*/ 	.word	0x000132c0


	//   ....[4]....
        /*0098*/ 	.word	0x00013430


	//   ....[5]....
        /*009c*/ 	.word	0x00013800


	//   ....[6]....
        /*00a0*/ 	.word	0x00013970


	//   ....[7]....
        /*00a4*/ 	.word	0x00013c50


	//   ....[8]....
        /*00a8*/ 	.word	0x00013dc0


	//----- nvinfo : EIATTR_EXIT_INSTR_OFFSETS
	.align		4
.L_4477:
        /*00ac*/ 	.byte	0x04, 0x1c
        /*00ae*/ 	.short	(.L_4479 - .L_4478)


	//   ....[0]....
.L_4478:
        /*00b0*/ 	.word	0x00012060


	//   ....[1]....
        /*00b4*/ 	.word	0x00012c00


	//   ....[2]....
        /*00b8*/ 	.word	0x00013040


	//   ....[3]....
        /*00bc*/ 	.word	0x00013090


	//   ....[4]....
        /*00c0*/ 	.word	0x00013490


	//   ....[5]....
        /*00c4*/ 	.word	0x000134e0


	//   ....[6]....
        /*00c8*/ 	.word	0x00013510


	//   ....[7]....
        /*00cc*/ 	.word	0x00013550


	//   ....[8]....
        /*00d0*/ 	.word	0x00013590


	//   ....[9]....
        /*00d4*/ 	.word	0x000139d0


	//   ....[10]....
        /*00d8*/ 	.word	0x00013a20


	//   ....[11]....
        /*00dc*/ 	.word	0x00013e20


	//   ....[12]....
        /*00e0*/ 	.word	0x00013e70


	//----- nvinfo : EIATTR_MAX_THREADS
	.align		4
.L_4479:
        /*00e4*/ 	.byte	0x04, 0x05
        /*00e6*/ 	.short	(.L_4481 - .L_4480)
.L_4480:
        /*00e8*/ 	.word	0x00000100
        /*00ec*/ 	.word	0x00000001
        /*00f0*/ 	.word	0x00000001


	//----- nvinfo : EIATTR_CRS_STACK_SIZE
	.align		4
.L_4481:
        /*00f4*/ 	.byte	0x04, 0x1e
        /*00f6*/ 	.short	(.L_4483 - .L_4482)
.L_4482:
        /*00f8*/ 	.word	0x00000000


	//----- nvinfo : EIATTR_CBANK_PARAM_SIZE
	.align		4
.L_4483:
        /*00fc*/ 	.byte	0x03, 0x19
        /*00fe*/ 	.short	0x0420


	//----- nvinfo : EIATTR_PARAM_CBANK
	.align		4
        /*0100*/ 	.byte	0x04, 0x0a
        /*0102*/ 	.short	(.L_4485 - .L_4484)
	.align		4
.L_4484:
        /*0104*/ 	.word	index@(.nv.constant0._ZN2at6native13reduce_kernelILi256ELi2ENS0_8ReduceOpIN3c107complexIfEENS0_14func_wrapper_tIS5_NS0_55_GLOBAL__N__0955718d_22_SparseCsrTensorMath_cu_868dd54514ReductionMulOpIS5_EEEEjS5_Li4ELi4EEEEEvT1_)
        /*0108*/ 	.short	0x0210
        /*010a*/ 	.short	0x0420


	//----- nvinfo : EIATTR_SW_WAR
	.align		4
.L_4485:
        /*010c*/ 	.byte	0x04, 0x36
        /*010e*/ 	.short	(.L_4487 - .L_4486)
.L_4486:
        /*0110*/ 	.word	0x00000008
.L_4487:


//--------------------- .nv.info._ZN2at6native13reduce_kernelILi128ELi4ENS0_8ReduceOpIN3c107complexIfEENS0_14func_wrapper_tIS5_NS0_55_GLOBAL__N__0955718d_22_SparseCsrTensorMath_cu_868dd54514ReductionMulOpIS5_EEEEjS5_Li4ELi4EEEEEvT1_ --------------------------
	.section	.nv.info._ZN2at6native13reduce_kernelILi128ELi4ENS0_8ReduceOpIN3c107complexIfEENS0_14func_wrapper_tIS5_NS0_55_GLOBAL__N__0955718d_22_SparseCsrTensorMath_cu_868dd54514ReductionMulOpIS5_EEEEjS5_Li4ELi4EEEEEvT1_,"",@"SHT_CUDA_INFO"
	.sectionflags	@""
	.align	4


	//----- nvinfo : EIATTR_CUDA_API_VERSION
	.align		4
        /*0000*/ 	.byte	0x04, 0x37
        /*0002*/ 	.short	(.L_4489 - .L_4488)
.L_4488:
        /*0004*/ 	.word	0x00000082


	//----- nvinfo : EIATTR_KPARAM_INFO
	.align		4
.L_4489:
        /*0008*/ 	.byte	0x04, 0x17
        /*000a*/ 	.short	(.L_4491 - .L_4490)
.L_4490:
        /*000c*/ 	.word	0x00000000
        /*0010*/ 	.short	0x0000
        /*0012*/ 	.short	0x0000
        /*0014*/ 	.byte	0x00, 0xf0, 0x81, 0x10


	//----- nvinfo : EIATTR_SPARSE_MMA_MASK
	.align		4
.L_4491:
        /*0018*/ 	.byte	0x03, 0x50
        /*001a*/ 	.short	0x0000


	//----- nvinfo : EIATTR_MAXREG_COUNT
	.align		4
        /*001c*/ 	.byte	0x03, 0x1b
        /*001e*/ 	.short	0x0080


	//----- nvinfo : EIATTR_NUM_BARRIERS
	.align		4
        /*0020*/ 	.byte	0x02, 0x4c
        /*0022*/ 	.byte	0x01
	.zero		1


	//----- nvinfo : EIATTR_EXTERNS
	.align		4
        /*0024*/ 	.byte	0x04, 0x0f
        /*0026*/ 	.short	(.L_4493 - .L_4492)


	//   ....[0]....
	.align		4
.L_4492:
        /*0028*/ 	.word	index@(__assertfail)


	//----- nvinfo : EIATTR_MERCURY_ISA_VERSION
	.align		4
.L_4493:
        /*002c*/ 	.byte	0x03, 0x5f
        /*002e*/ 	.short	0x0101


	//----- nvinfo : EIATTR_INT_WARP_WIDE_INSTR_OFFSETS
	.align		4
        /*0030*/ 	.byte	0x04, 0x31
        /*0032*/ 	.short	(.L_4495 - .L_4494)


	//   ....[0]....
.L_4494:
        /*0034*/ 	.word	0x00018560


	//   ....[1]....
        /*0038*/ 	.word	0x00018650


	//----- nvinfo : EIATTR_COOP_GROUP_MASK_REGIDS
	.align		4
.L_4495:
        /*003c*/ 	.byte	0x04, 0x29
        /*003e*/ 	.short	(.L_4497 - .L_4496)


	//   ....[0]....
.L_4496:
        /*0040*/ 	.word	0xffffffff


	//   ....[1]....
        /*0044*/ 	.word	0xffffffff


	//   ....[2]....
        /*0048*/ 	.word	0xffffffff


	//   ....[3]....
        /*004c*/ 	.word	0xffffffff


	//   ....[4]....
        /*0050*/ 	.word	0xffffffff


	//   ....[5]....
        /*0054*/ 	.word	0xffffffff


	//   ....[6]....
        /*0058*/ 	.word	0xffffffff


	//   ....[7]....
        /*005c*/ 	.word	0xffffffff


	//   ....[8]....
        /*0060*/ 	.word	0xffffffff


	//   ....[9]....
        /*0064*/ 	.word	0xffffffff


	//   ....[10]....
        /*0068*/ 	.word	0xffffffff


	//   ....[11]....
        /*006c*/ 	.word	0xffffffff


	//   ....[12]....
        /*0070*/ 	.word	0xffffffff


	//   ....[13]....
        /*0074*/ 	.word	0xffffffff


	//   ....[14]....
        /*0078*/ 	.word	0xffffffff


	//   ....[15]....
        /*007c*/ 	.word	0xffffffff


	//----- nvinfo : EIATTR_COOP_GROUP_INSTR_OFFSETS
	.align		4
.L_4497:
        /*0080*/ 	.byte	0x04, 0x28
        /*0082*/ 	.short	(.L_4499 - .L_4498)


	//   ....[0]....
.L_4498:
        /*0084*/ 	.word	0x0000f3b0


	//   ....[1]....
        /*0088*/ 	.word	0x0000f3c0


	//   ....[2]....
        /*008c*/ 	.word	0x0000f3d0


	//   ....[3]....
        /*0090*/ 	.word	0x0000f3e0


	//   ....[4]....
        /*0094*/ 	.word	0x0000f3f0


	//   ....[5]....
        /*0098*/ 	.word	0x0000f400


	//   ....[6]....
        /*009c*/ 	.word	0x0000f410


	//   ....[7]....
        /*00a0*/ 	.word	0x0000f430


	//   ....[8]....
        /*00a4*/ 	.word	0x00019600


	//   ....[9]....
        /*00a8*/ 	.word	0x00019610


	//   ....[10]....
        /*00ac*/ 	.word	0x00019620


	//   ....[11]....
        /*00b0*/ 	.word	0x00019630


	//   ....[12]....
        /*00b4*/ 	.word	0x00019640


	//   ....[13]....
        /*00b8*/ 	.word	0x00019650


	//   ....[14]....
        /*00bc*/ 	.word	0x00019660


	//   ....[15]....
        /*00c0*/ 	.word	0x00019680


	//----- nvinfo : EIATTR_SYSCALL_OFFSETS
	.align		4
.L_4499:
        /*00c4*/ 	.byte	0x04, 0x46
        /*00c6*/ 	.short	(.L_4501 - .L_4500)


	//   ....[0]....
.L_4500:
        /*00c8*/ 	.word	0x00001530


	//   ....[1]....
        /*00cc*/ 	.word	0x00019b40


	//   ....[2]....
        /*00d0*/ 	.word	0x00019cb0


	//   ....[3]....
        /*00d4*/ 	.word	0x00019e20


	//   ....[4]....
        /*00d8*/ 	.word	0x00019f90


	//   ....[5]....
        /*00dc*/ 	.word	0x0001a350


	//   ....[6]....
        /*00e0*/ 	.word	0x0001a4c0


	//   ....[7]....
        /*00e4*/ 	.word	0x0001a630


	//   ....[8]....
        /*00e8*/ 	.word	0x0001a7a0


	//   ....[9]....
        /*00ec*/ 	.word	0x0001ac50


	//   ....[10]....
        /*00f0*/ 	.word	0x0001adc0


	//   ....[11]....
        /*00f4*/ 	.word	0x0001af30


	//   ....[12]....
        /*00f8*/ 	.word	0x0001b0a0


	//   ....[13]....
        /*00fc*/ 	.word	0x0001b460


	//   ....[14]....
        /*0100*/ 	.word	0x0001b5d0


	//   ....[15]....
        /*0104*/ 	.word	0x0001b740


	//   ....[16]....
        /*0108*/ 	.word	0x0001b8b0


	//----- nvinfo : EIATTR_EXIT_INSTR_OFFSETS
	.align		4
.L_4501:
        /*010c*/ 	.byte	0x04, 0x1c
        /*010e*/ 	.short	(.L_4503 - .L_4502)


	//   ....[0]....
.L_4502:
        /*0110*/ 	.word	0x00018710


	//   ....[1]....
        /*0114*/ 	.word	0x00019830


	//   ....[2]....
        /*0118*/ 	.word	0x00019ff0


	//   ....[3]....
        /*011c*/ 	.word	0x0001a080


	//   ....[4]....
        /*0120*/ 	.word	0x0001a800


	//   ....[5]....
        /*0124*/ 	.word	0x0001a890


	//   ....[6]....
        /*0128*/ 	.word	0x0001a8c0


	//   ....[7]....
        /*012c*/ 	.word	0x0001a900


	//   ....[8]....
        /*0130*/ 	.word	0x0001a940


	//   ....[9]....
        /*0134*/ 	.word	0x0001b100


	//   ....[10]....
        /*0138*/ 	.word	0x0001b190


	//   ....[11]....
        /*013c*/ 	.word	0x0001b910


	//   ....[12]....
        /*0140*/ 	.word	0x0001b9a0


	//----- nvinfo : EIATTR_MAX_THREADS
	.align		4
.L_4503:
        /*0144*/ 	.byte	0x04, 0x05
        /*0146*/ 	.short	(.L_4505 - .L_4504)
.L_4504:
        /*0148*/ 	.word	0x00000080
        /*014c*/ 	.word	0x00000001
        /*0150*/ 	.word	0x00000001


	//----- nvinfo : EIATTR_CRS_STACK_SIZE
	.align		4
.L_4505:
        /*0154*/ 	.byte	0x04, 0x1e
        /*0156*/ 	.short	(.L_4507 - .L_4506)
.L_4506:
        /*0158*/ 	.word	0x00000000


	//----- nvinfo : EIATTR_CBANK_PARAM_SIZE
	.align		4
.L_4507:
        /*015c*/ 	.byte	0x03, 0x19
        /*015e*/ 	.short	0x0420


	//----- nvinfo : EIATTR_PARAM_CBANK
	.align		4
        /*0160*/ 	.byte	0x04, 0x0a
        /*0162*/ 	.short	(.L_4509 - .L_4508)
	.align		4
.L_4508:
        /*0164*/ 	.word	index@(.nv.constant0._ZN2at6native13reduce_kernelILi128ELi4ENS0_8ReduceOpIN3c107complexIfEENS0_14func_wrapper_tIS5_NS0_55_GLOBAL__N__0955718d_22_SparseCsrTensorMath_cu_868dd54514ReductionMulOpIS5_EEEEjS5_Li4ELi4EEEEEvT1_)
        /*0168*/ 	.short	0x0210
        /*016a*/ 	.short	0x0420


	//----- nvinfo : EIATTR_SW_WAR
	.align		4
.L_4509:
        /*016c*/ 	.byte	0x04, 0x36
        /*016e*/ 	.short	(.L_4511 - .L_4510)
.L_4510:
        /*0170*/ 	.word	0x00000008
.L_4511:


//--------------------- .nv.info._ZN2at6native13reduce_kernelILi256ELi1ENS0_8ReduceOpIN3c107complexIdEENS0_14func_wrapper_tIS5_NS0_55_GLOBAL__N__0955718d_22_SparseCsrTensorMath_cu_868dd54514ReductionMulOpIS5_EEEEjS5_Li4ELi4EEEEEvT1_ --------------------------
	.section	.nv.info._ZN2at6native13reduce_kernelILi256ELi1ENS0_8ReduceOpIN3c107complexIdEENS0_14func_wrapper_tIS5_NS0_55_GLOBAL__N__0955718d_22_SparseCsrTensorMath_cu_868dd54514ReductionMulOpIS5_EEEEjS5_Li4ELi4EEEEEvT1_,"",@"SHT_CUDA_INFO"
	.sectionflags	@""
	.align	4


	//----- nvinfo : EIATTR_CUDA_API_VERSION
	.align		4
        /*0000*/ 	.byte	0x04, 0x37
        /*0002*/ 	.short	(.L_4513 - .L_4512)
.L_4512:
        /*0004*/ 	.word	0x00000082


	//----- nvinfo : EIATTR_KPARAM_INFO
	.align		4
.L_4513:
        /*0008*/ 	.byte	0x04, 0x17
        /*000a*/ 	.short	(.L_4515 - .L_4514)
.L_4514:
        /*000c*/ 	.word	0x00000000
        /*0010*/ 	.short	0x0000
        /*0012*/ 	.short	0x0000
        /*0014*/ 	.byte	0x00, 0xf0, 0xc1, 0x10


	//----- nvinfo : EIATTR_SPARSE_MMA_MASK
	.align		4
.L_4515:
        /*0018*/ 	.byte	0x03, 0x50
        /*001a*/ 	.short	0x0000


	//----- nvinfo : EIATTR_MAXREG_COUNT
	.align		4
        /*001c*/ 	.byte	0x03, 0x1b
        /*001e*/ 	.short	0x0040


	//----- nvinfo : EIATTR_NUM_BARRIERS
	.align		4
        /*0020*/ 	.byte	0x02, 0x4c
        /*0022*/ 	.byte	0x01
	.zero		1


	//----- nvinfo : EIATTR_EXTERNS
	.align		4
        /*0024*/ 	.byte	0x04, 0x0f
        /*0026*/ 	.short	(.L_4517 - .L_4516)


	//   ....[0]....
	.align		4
.L_4516:
        /*0028*/ 	.word	index@(__assertfail)


	//----- nvinfo : EIATTR_MERCURY_ISA_VERSION
	.align		4
.L_4517:
        /*002c*/ 	.byte	0x03, 0x5f
        /*002e*/ 	.short	0x0101


	//----- nvinfo : EIATTR_INT_WARP_WIDE_INSTR_OFFSETS
	.align		4
        /*0030*/ 	.byte	0x04, 0x31
        /*0032*/ 	.short	(.L_4519 - .L_4518)


	//   ....[0]....
.L_4518:
        /*0034*/ 	.word	0x0000ee50


	//   ....[1]....
        /*0038*/ 	.word	0x0000ef40


	//----- nvinfo : EIATTR_COOP_GROUP_MASK_REGIDS
	.align		4
.L_4519:
        /*003c*/ 	.byte	0x04, 0x29
        /*003e*/ 	.short	(.L_4521 - .L_4520)


	//   ....[0]....
.L_4520:
        /*0040*/ 	.word	0xffffffff


	//   ....[1]....
        /*0044*/ 	.word	0xffffffff


	//   ....[2]....
        /*0048*/ 	.word	0xffffffff


	//   ....[3]....
        /*004c*/ 	.word	0xffffffff


	//   ....[4]....
        /*0050*/ 	.word	0xffffffff


	//   ....[5]....
        /*0054*/ 	.word	0xffffffff


	//   ....[6]....
        /*0058*/ 	.word	0xffffffff


	//   ....[7]....
        /*005c*/ 	.word	0xffffffff


	//----- nvinfo : EIATTR_COOP_GROUP_INSTR_OFFSETS
	.align		4
.L_4521:
        /*0060*/ 	.byte	0x04, 0x28
        /*0062*/ 	.short	(.L_4523 - .L_4522)


	//   ....[0]....
.L_4522:
        /*0064*/ 	.word	0x0000c670


	//   ....[1]....
        /*0068*/ 	.word	0x0000c680


	//   ....[2]....
        /*006c*/ 	.word	0x0000c690


	//   ....[3]....
        /*0070*/ 	.word	0x0000c6a0


	//   ....[4]....
        /*0074*/ 	.word	0x0000f8a0


	//   ....[5]....
        /*0078*/ 	.word	0x0000f8b0


	//   ....[6]....
        /*007c*/ 	.word	0x0000f8c0


	//   ....[7]....
        /*0080*/ 	.word	0x0000f8d0


	//----- nvinfo : EIATTR_SYSCALL_OFFSETS
	.align		4
.L_4523:
        /*0084*/ 	.byte	0x04, 0x46
        /*0086*/ 	.short	(.L_4525 - .L_4524)


	//   ....[0]....
.L_4524:
        /*0088*/ 	.word	0x0000fba0


	//   ....[1]....
        /*008c*/ 	.word	0x0000fe20


	//   ....[2]....
        /*0090*/ 	.word	0x00010190


	//   ....[3]....
        /*0094*/ 	.word	0x00010410


	//----- nvinfo : EIATTR_EXIT_INSTR_OFFSETS
	.align		4
.L_4525:
        /*0098*/ 	.byte	0x04, 0x1c
        /*009a*/ 	.short	(.L_4527 - .L_4526)


	//   ....[0]....
.L_4526:
        /*009c*/ 	.word	0x0000efe0


	//   ....[1]....
        /*00a0*/ 	.word	0x0000f990


	//   ....[2]....
        /*00a4*/ 	.word	0x0000fc10


	//   ....[3]....
        /*00a8*/ 	.word	0x0000fc50


	//   ....[4]....
        /*00ac*/ 	.word	0x0000fe90


	//   ....[5]....
        /*00b0*/ 	.word	0x0000fed0


	//   ....[6]....
        /*00b4*/ 	.word	0x0000ff00


	//   ....[7]....
        /*00b8*/ 	.word	0x0000ff40


	//   ....[8]....
        /*00bc*/ 	.word	0x0000ff80


	//   ....[9]....
        /*00c0*/ 	.word	0x00010200


	//   ....[10]....
        /*00c4*/ 	.word	0x00010240


	//   ....[11]....
        /*00c8*/ 	.word	0x00010480


	//   ....[12]....
        /*00cc*/ 	.word	0x000104c0


	//----- nvinfo : EIATTR_MAX_THREADS
	.align		4
.L_4527:
        /*00d0*/ 	.byte	0x04, 0x05
        /*00d2*/ 	.short	(.L_4529 - .L_4528)
.L_4528:
        /*00d4*/ 	.word	0x00000100
        /*00d8*/ 	.word	0x00000001
        /*00dc*/ 	.word	0x00000001


	//----- nvinfo : EIATTR_CRS_STACK_SIZE
	.align		4
.L_4529:
        /*00e0*/ 	.byte	0x04, 0x1e
        /*00e2*/ 	.short	(.L_4531 - .L_4530)
.L_4530:
        /*00e4*/ 	.word	0x00000000


	//----- nvinfo : EIATTR_CBANK_PARAM_SIZE
	.align		4
.L_4531:
        /*00e8*/ 	.byte	0x03, 0x19
        /*00ea*/ 	.short	0x0430


	//----- nvinfo : EIATTR_PARAM_CBANK
	.align		4
        /*00ec*/ 	.byte	0x04, 0x0a
        /*00ee*/ 	.short	(.L_4533 - .L_4532)
	.align		4
.L_4532:
        /*00f0*/ 	.word	index@(.nv.constant0._ZN2at6native13reduce_kernelILi256ELi1ENS0_8ReduceOpIN3c107complexIdEENS0_14func_wrapper_tIS5_NS0_55_GLOBAL__N__0955718d_22_SparseCsrTensorMath_cu_868dd54514ReductionMulOpIS5_EEEEjS5_Li4ELi4EEEEEvT1_)
        /*00f4*/ 	.short	0x0210
        /*00f6*/ 	.short	0x0430


	//----- nvinfo : EIATTR_SW_WAR
	.align		4
.L_4533:
        /*00f8*/ 	.byte	0x04, 0x36
        /*00fa*/ 	.short	(.L_4535 - .L_4534)
.L_4534:
        /*00fc*/ 	.word	0x00000008
.L_4535:


//--------------------- .nv.info._ZN2at6native13reduce_kernelILi128ELi2ENS0_8ReduceOpIN3c107complexIdEENS0_14func_wrapper_tIS5_NS0_55_GLOBAL__N__0955718d_22_SparseCsrTensorMath_cu_868dd54514ReductionMulOpIS5_EEEEjS5_Li4ELi4EEEEEvT1_ --------------------------
	.section	.nv.info._ZN2at6native13reduce_kernelILi128ELi2ENS0_8ReduceOpIN3c107complexIdEENS0_14func_wrapper_tIS5_NS0_55_GLOBAL__N__0955718d_22_SparseCsrTensorMath_cu_868dd54514ReductionMulOpIS5_EEEEjS5_Li4ELi4EEEEEvT1_,"",@"SHT_CUDA_INFO"
	.sectionflags	@""
	.align	4


	//----- nvinfo : EIATTR_CUDA_API_VERSION
	.align		4
        /*0000*/ 	.byte	0x04, 0x37
        /*0002*/ 	.short	(.L_4537 - .L_4536)
.L_4536:
        /*0004*/ 	.word	0x00000082


	//----- nvinfo : EIATTR_KPARAM_INFO
	.align		4
.L_4537:
        /*0008*/ 	.byte	0x04, 0x17
        /*000a*/ 	.short	(.L_4539 - .L_4538)
.L_4538:
        /*000c*/ 	.word	0x00000000
        /*0010*/ 	.short	0x0000
        /*0012*/ 	.short	0x0000
        /*0014*/ 	.byte	0x00, 0xf0, 0xc1, 0x10


	//----- nvinfo : EIATTR_SPARSE_MMA_MASK
	.align		4
.L_4539:
        /*0018*/ 	.byte	0x03, 0x50
        /*001a*/ 	.short	0x0000


	//----- nvinfo : EIATTR_MAXREG_COUNT
	.align		4
        /*001c*/ 	.byte	0x03, 0x1b
        /*001e*/ 	.short	0x0080


	//----- nvinfo : EIATTR_NUM_BARRIERS
	.align		4
        /*0020*/ 	.byte	0x02, 0x4c
        /*0022*/ 	.byte	0x01
	.zero		1


	//----- nvinfo : EIATTR_EXTERNS
	.align		4
        /*0024*/ 	.byte	0x04, 0x0f
        /*0026*/ 	.short	(.L_4541 - .L_4540)


	//   ....[0]....
	.align		4
.L_4540:
        /*0028*/ 	.word	index@(__assertfail)


	//----- nvinfo : EIATTR_MERCURY_ISA_VERSION
	.align		4
.L_4541:
        /*002c*/ 	.byte	0x03, 0x5f
        /*002e*/ 	.short	0x0101


	//----- nvinfo : EIATTR_INT_WARP_WIDE_INSTR_OFFSETS
	.align		4
        /*0030*/ 	.byte	0x04, 0x31
        /*0032*/ 	.short	(.L_4543 - .L_4542)


	//   ....[0]....
.L_4542:
        /*0034*/ 	.word	0x00012c10


	//   ....[1]....
        /*0038*/ 	.word	0x00012d00


	//----- nvinfo : EIATTR_COOP_GROUP_MASK_REGIDS
	.align		4
.L_4543:
        /*003c*/ 	.byte	0x04, 0x29
        /*003e*/ 	.short	(.L_4545 - .L_4544)


	//   ....[0]....
.L_4544:
        /*0040*/ 	.word	0xffffffff


	//   ....[1]....
        /*0044*/ 	.word	0xffffffff


	//   ....[2]....
        /*0048*/ 	.word	0xffffffff


	//   ....[3]....
        /*004c*/ 	.word	0xffffffff


	//   ....[4]....
        /*0050*/ 	.word	0xffffffff


	//   ....[5]....
        /*0054*/ 	.word	0xffffffff


	//   ....[6]....
        /*0058*/ 	.word	0xffffffff


	//   ....[7]....
        /*005c*/ 	.word	0xffffffff


	//   ....[8]....
        /*0060*/ 	.word	0xffffffff


	//   ....[9]....
        /*0064*/ 	.word	0xffffffff


	//   ....[10]....
        /*0068*/ 	.word	0xffffffff


	//   ....[11]....
        /*006c*/ 	.word	0xffffffff


	//   ....[12]....
        /*0070*/ 	.word	0xffffffff


	//   ....[13]....
        /*0074*/ 	.word	0xffffffff


	//   ....[14]....
        /*0078*/ 	.word	0xffffffff


	//   ....[15]....
        /*007c*/ 	.word	0xffffffff


	//----- nvinfo : EIATTR_COOP_GROUP_INSTR_OFFSETS
	.align		4
.L_4545:
        /*0080*/ 	.byte	0x04, 0x28
        /*0082*/ 	.short	(.L_4547 - .L_4546)


	//   ....[0]....
.L_4546:
        /*0084*/ 	.word	0x0000e070


	//   ....[1]....
        /*0088*/ 	.word	0x0000e080


	//   ....[2]....
        /*008c*/ 	.word	0x0000e090


	//   ....[3]....
        /*0090*/ 	.word	0x0000e0a0


	//   ....[4]....
        /*0094*/ 	.word	0x0000e0b0


	//   ....[5]....
        /*0098*/ 	.word	0x0000e0c0


	//   ....[6]....
        /*009c*/ 	.word	0x0000e0d0


	//   ....[7]....
        /*00a0*/ 	.word	0x0000e0e0


	//   ....[8]....
        /*00a4*/ 	.word	0x00013a50


	//   ....[9]....
        /*00a8*/ 	.word	0x00013a60


	//   ....[10]....
        /*00ac*/ 	.word	0x00013a70


	//   ....[11]....
        /*00b0*/ 	.word	0x00013a80


	//   ....[12]....
        /*00b4*/ 	.word	0x00013a90


	//   ....[13]....
        /*00b8*/ 	.word	0x00013aa0


	//   ....[14]....
        /*00bc*/ 	.word	0x00013ab0


	//   ....[15]....
        /*00c0*/ 	.word	0x00013ac0


	//----- nvinfo : EIATTR_SYSCALL_OFFSETS
	.align		4
.L_4547:
        /*00c4*/ 	.byte	0x04, 0x46
        /*00c6*/ 	.short	(.L_4549 - .L_4548)


	//   ....[0]....
.L_4548:
        /*00c8*/ 	.word	0x00001460


	//   ....[1]....
        /*00cc*/ 	.word	0x00013e70


	//   ....[2]....
        /*00d0*/ 	.word	0x00013ff0


	//   ....[3]....
        /*00d4*/ 	.word	0x00014300


	//   ....[4]....
        /*00d8*/ 	.word	0x00014480


	//   ....[5]....
        /*00dc*/ 	.word	0x00014880


	//   ....[6]....
        /*00e0*/ 	.word	0x00014a00


	//   ....[7]....
        /*00e4*/ 	.word	0x00014d10


	//   ....[8]....
        /*00e8*/ 	.word	0x00014e90


	//----- nvinfo : EIATTR_EXIT_INSTR_OFFSETS
	.align		4
.L_4549:
        /*00ec*/ 	.byte	0x04, 0x1c
        /*00ee*/ 	.short	(.L_4551 - .L_4550)


	//   ....[0]....
.L_4550:
        /*00f0*/ 	.word	0x00012dc0


	//   ....[1]....
        /*00f4*/ 	.word	0x00013c00


	//   ....[2]....
        /*00f8*/ 	.word	0x00014060


	//   ....[3]....
        /*00fc*/ 	.word	0x000140d0


	//   ....[4]....
        /*0100*/ 	.word	0x000144f0


	//   ....[5]....
        /*0104*/ 	.word	0x00014560


	//   ....[6]....
        /*0108*/ 	.word	0x00014590


	//   ....[7]....
        /*010c*/ 	.word	0x000145d0


	//   ....[8]....
        /*0110*/ 	.word	0x00014610


	//   ....[9]....
        /*0114*/ 	.word	0x00014a70


	//   ....[10]....
        /*0118*/ 	.word	0x00014ae0


	//   ....[11]....
        /*011c*/ 	.word	0x00014f00


	//   ....[12]....
        /*0120*/ 	.word	0x00014f70


	//----- nvinfo : EIATTR_MAX_THREADS
	.align		4
.L_4551:
        /*0124*/ 	.byte	0x04, 0x05
        /*0126*/ 	.short	(.L_4553 - .L_4552)
.L_4552:
        /*0128*/ 	.word	0x00000080
        /*012c*/ 	.word	0x00000001
        /*0130*/ 	.word	0x00000001


	//----- nvinfo : EIATTR_CRS_STACK_SIZE
	.align		4
.L_4553:
        /*0134*/ 	.byte	0x04, 0x1e
        /*0136*/ 	.short	(.L_4555 - .L_4554)
.L_4554:
        /*0138*/ 	.word	0x00000000


	//----- nvinfo : EIATTR_CBANK_PARAM_SIZE
	.align		4
.L_4555:
        /*013c*/ 	.byte	0x03, 0x19
        /*013e*/ 	.short	0x0430


	//----- nvinfo : EIATTR_PARAM_CBANK
	.align		4
        /*0140*/ 	.byte	0x04, 0x0a
        /*0142*/ 	.short	(.L_4557 - .L_4556)
	.align		4
.L_4556:
        /*0144*/ 	.word	index@(.nv.constant0._ZN2at6native13reduce_kernelILi128ELi2ENS0_8ReduceOpIN3c107complexIdEENS0_14func_wrapper_tIS5_NS0_55_GLOBAL__N__0955718d_22_SparseCsrTensorMath_cu_868dd54514ReductionMulOpIS5_EEEEjS5_Li4ELi4EEEEEvT1_)
        /*0148*/ 	.short	0x0210
        /*014a*/ 	.short	0x0430


	//----- nvinfo : EIATTR_SW_WAR
	.align		4
.L_4557:
        /*014c*/ 	.byte	0x04, 0x36
        /*014e*/ 	.short	(.L_4559 - .L_4558)
.L_4558:
        /*0150*/ 	.word	0x00000008
.L_4559:


//--------------------- .nv.info._ZN2at6native13reduce_kernelILi64ELi4ENS0_8ReduceOpIN3c107complexIdEENS0_14func_wrapper_tIS5_NS0_55_GLOBAL__N__0955718d_22_SparseCsrTensorMath_cu_868dd54514ReductionMulOpIS5_EEEEjS5_Li4ELi4EEEEEvT1_ --------------------------
	.section	.nv.info._ZN2at6native13reduce_kernelILi64ELi4ENS0_8ReduceOpIN3c107complexIdEENS0_14func_wrapper_tIS5_NS0_55_GLOBAL__N__0955718d_22_SparseCsrTensorMath_cu_868dd54514ReductionMulOpIS5_EEEEjS5_Li4ELi4EEEEEvT1_,"",@"SHT_CUDA_INFO"
	.sectionflags	@""
	.align	4


	//----- nvinfo : EIATTR_CUDA_API_VERSION
	.align		4
        /*0000*/ 	.byte	0x04, 0x37
        /*0002*/ 	.short	(.L_4561 - .L_4560)
.L_4560:
        /*0004*/ 	.word	0x00000082


	//----- nvinfo : EIATTR_KPARAM_INFO
	.align		4
.L_4561:
        /*0008*/ 	.byte	0x04, 0x17
        /*000a*/ 	.short	(.L_4563 - .L_4562)
.L_4562:
        /*000c*/ 	.word	0x00000000
        /*0010*/ 	.short	0x0000
        /*0012*/ 	.short	0x0000
        /*0014*/ 	.byte	0x00, 0xf0, 0xc1, 0x10


	//----- nvinfo : EIATTR_SPARSE_MMA_MASK
	.align		4
.L_4563:
        /*0018*/ 	.byte	0x03, 0x50
        /*001a*/ 	.short	0x0000


	//----- nvinfo : EIATTR_MAXREG_COUNT
	.align		4
        /*001c*/ 	.byte	0x03, 0x1b
        /*001e*/ 	.short	0x00ff


	//----- nvinfo : EIATTR_NUM_BARRIERS
	.align		4
        /*0020*/ 	.byte	0x02, 0x4c
        /*0022*/ 	.byte	0x01
	.zero		1


	//----- nvinfo : EIATTR_EXTERNS
	.align		4
        /*0024*/ 	.byte	0x04, 0x0f
        /*0026*/ 	.short	(.L_4565 - .L_4564)


	//   ....[0]....
	.align		4
.L_4564:
        /*0028*/ 	.word	index@(__assertfail)


	//----- nvinfo : EIATTR_MERCURY_ISA_VERSION
	.align		4
.L_4565:
        /*002c*/ 	.byte	0x03, 0x5f
        /*002e*/ 	.short	0x0101


	//----- nvinfo : EIATTR_INT_WARP_WIDE_INSTR_OFFSETS
	.align		4
        /*0030*/ 	.byte	0x04, 0x31
        /*0032*/ 	.short	(.L_4567 - .L_4566)


	//   ....[0]....
.L_4566:
        /*0034*/ 	.word	0x0001a570


	//   ....[1]....
        /*0038*/ 	.word	0x0001a660


	//----- nvinfo : EIATTR_COOP_GROUP_MASK_REGIDS
	.align		4
.L_4567:
        /*003c*/ 	.byte	0x04, 0x29
        /*003e*/ 	.short	(.L_4569 - .L_4568)


	//   ....[0]....
.L_4568:
        /*0040*/ 	.word	0xffffffff


	//   ....[1]....
        /*0044*/ 	.word	0xffffffff


	//   ....[2]....
        /*0048*/ 	.word	0xffffffff


	//   ....[3]....
        /*004c*/ 	.word	0xffffffff


	//   ....[4]....
        /*0050*/ 	.word	0xffffffff


	//   ....[5]....
        /*0054*/ 	.word	0xffffffff


	//   ....[6]....
        /*0058*/ 	.word	0xffffffff


	//   ....[7]....
        /*005c*/ 	.word	0xffffffff


	//   ....[8]....
        /*0060*/ 	.word	0xffffffff


	//   ....[9]....
        /*0064*/ 	.word	0xffffffff


	//   ....[10]....
        /*0068*/ 	.word	0xffffffff


	//   ....[11]....
        /*006c*/ 	.word	0xffffffff


	//   ....[12]....
        /*0070*/ 	.word	0xffffffff


	//   ....[13]....
        /*0074*/ 	.word	0xffffffff


	//   ....[14]....
        /*0078*/ 	.word	0xffffffff


	//   ....[15]....
        /*007c*/ 	.word	0xffffffff


	//   ....[16]....
        /*0080*/ 	.word	0xffffffff


	//   ....[17]....
        /*0084*/ 	.word	0xffffffff


	//   ....[18]....
        /*0088*/ 	.word	0xffffffff


	//   ....[19]....
        /*008c*/ 	.word	0xffffffff


	//   ....[20]....
        /*0090*/ 	.word	0xffffffff


	//   ....[21]....
        /*0094*/ 	.word	0xffffffff


	//   ....[22]....
        /*0098*/ 	.word	0xffffffff


	//   ....[23]....
        /*009c*/ 	.word	0xffffffff


	//   ....[24]....
        /*00a0*/ 	.word	0xffffffff


	//   ....[25]....
        /*00a4*/ 	.word	0xffffffff


	//   ....[26]....
        /*00a8*/ 	.word	0xffffffff


	//   ....[27]....
        /*00ac*/ 	.word	0xffffffff


	//   ....[28]....
        /*00b0*/ 	.word	0xffffffff


	//   ....[29]....
        /*00b4*/ 	.word	0xffffffff


	//   ....[30]....
        /*00b8*/ 	.word	0xffffffff


	//   ....[31]....
        /*00bc*/ 	.word	0xffffffff


	//----- nvinfo : EIATTR_COOP_GROUP_INSTR_OFFSETS
	.align		4
.L_4569:
        /*00c0*/ 	.byte	0x04, 0x28
        /*00c2*/ 	.short	(.L_4571 - .L_4570)


	//   ....[0]....
.L_4570:
        /*00c4*/ 	.word	0x000112c0


	//   ....[1]....
        /*00c8*/ 	.word	0x000112d0


	//   ....[2]....
        /*00cc*/ 	.word	0x000112e0


	//   ....[3]....
        /*00d0*/ 	.word	0x000112f0


	//   ....[4]....
        /*00d4*/ 	.word	0x00011300


	//   ....[5]....
        /*00d8*/ 	.word	0x00011310


	//   ....[6]....
        /*00dc*/ 	.word	0x00011320


	//   ....[7]....
        /*00e0*/ 	.word	0x00011330


	//   ....[8]....
        /*00e4*/ 	.word	0x00011350


	//   ....[9]....
        /*00e8*/ 	.word	0x00011360


	//   ....[10]....
        /*00ec*/ 	.word	0x00011390


	//   ....[11]....
        /*00f0*/ 	.word	0x000113a0


	//   ....[12]....
        /*00f4*/ 	.word	0x000113d0


	//   ....[13]....
        /*00f8*/ 	.word	0x00011400


	//   ....[14]....
        /*00fc*/ 	.word	0x00011420


	//   ....[15]....
        /*0100*/ 	.word	0x00011430


	//   ....[16]....
        /*0104*/ 	.word	0x0001ba90


	//   ....[17]....
        /*0108*/ 	.word	0x0001baa0


	//   ....[18]....
        /*010c*/ 	.word	0x0001bab0


	//   ....[19]....
        /*0110*/ 	.word	0x0001bac0


	//   ....[20]....
        /*0114*/ 	.word	0x0001bad0


	//   ....[21]....
        /*0118*/ 	.word	0x0001bae0


	//   ....[22]....
        /*011c*/ 	.word	0x0001baf0


	//   ....[23]....
        /*0120*/ 	.word	0x0001bb00


	//   ....[24]....
        /*0124*/ 	.word	0x0001bb20


	//   ....[25]....
        /*0128*/ 	.word	0x0001bb30


	//   ....[26]....
        /*012c*/ 	.word	0x0001bb60


	//   ....[27]....
        /*0130*/ 	.word	0x0001bb70


	//   ....[28]....
        /*0134*/ 	.word	0x0001bba0


	//   ....[29]....
        /*0138*/ 	.word	0x0001bbd0


	//   ....[30]....
        /*013c*/ 	.word	0x0001bbf0


	//   ....[31]....
        /*0140*/ 	.word	0x0001bc00


	//----- nvinfo : EIATTR_SYSCALL_OFFSETS
	.align		4
.L_4571:
        /*0144*/ 	.byte	0x04, 0x46
        /*0146*/ 	.short	(.L_4573 - .L_4572)


	//   ....[0]....
.L_4572:
        /*0148*/ 	.word	0x00001530


	//   ....[1]....
        /*014c*/ 	.word	0x0001c0d0


	//   ....[2]....
        /*0150*/ 	.word	0x0001c250


	//   ....[3]....
        /*0154*/ 	.word	0x0001c3d0


	//   ....[4]....
        /*0158*/ 	.word	0x0001c550


	//   ....[5]....
        /*015c*/ 	.word	0x0001c960


	//   ....[6]....
        /*0160*/ 	.word	0x0001cae0


	//   ....[7]....
        /*0164*/ 	.word	0x0001cc60


	//   ....[8]....
        /*0168*/ 	.word	0x0001cde0


	//   ....[9]....
        /*016c*/ 	.word	0x0001d2e0


	//   ....[10]....
        /*0170*/ 	.word	0x0001d460


	//   ....[11]....
        /*0174*/ 	.word	0x0001d5e0


	//   ....[12]....
        /*0178*/ 	.word	0x0001d760


	//   ....[13]....
        /*017c*/ 	.word	0x0001db70


	//   ....[14]....
        /*0180*/ 	.word	0x0001dcf0


	//   ....[15]....
        /*0184*/ 	.word	0x0001de70


	//   ....[16]....
        /*0188*/ 	.word	0x0001dff0


	//----- nvinfo : EIATTR_EXIT_INSTR_OFFSETS
	.align		4
.L_4573:
        /*018c*/ 	.byte	0x04, 0x1c
        /*018e*/ 	.short	(.L_4575 - .L_4574)


	//   ....[0]....
.L_4574:
        /*0190*/ 	.word	0x0001a720


	//   ....[1]....
        /*0194*/ 	.word	0x0001bdc0


	//   ....[2]....
        /*0198*/ 	.word	0x0001c5c0


	//   ....[3]....
        /*019c*/ 	.word	0x0001c690


	//   ....[4]....
        /*01a0*/ 	.word	0x0001ce50


	//   ....[5]....
        /*01a4*/ 	.word	0x0001cf20


	//   ....[6]....
        /*01a8*/ 	.word	0x0001cf50


	//   ....[7]....
        /*01ac*/ 	.word	0x0001cf90


	//   ....[8]....
        /*01b0*/ 	.word	0x0001cfd0


	//   ....[9]....
        /*01b4*/ 	.word	0x0001d7d0


	//   ....[10]....
        /*01b8*/ 	.word	0x0001d8a0


	//   ....[11]....
        /*01bc*/ 	.word	0x0001e060


	//   ....[12]....
        /*01c0*/ 	.word	0x0001e130


	//----- nvinfo : EIATTR_MAX_THREADS
	.align		4
.L_4575:
        /*01c4*/ 	.byte	0x04, 0x05
        /*01c6*/ 	.short	(.L_4577 - .L_4576)
.L_4576:
        /*01c8*/ 	.word	0x00000040
        /*01cc*/ 	.word	0x00000001
        /*01d0*/ 	.word	0x00000001


	//----- nvinfo : EIATTR_CRS_STACK_SIZE
	.align		4
.L_4577:
        /*01d4*/ 	.byte	0x04, 0x1e
        /*01d6*/ 	.short	(.L_4579 - .L_4578)
.L_4578:
        /*01d8*/ 	.word	0x00000000


	//----- nvinfo : EIATTR_CBANK_PARAM_SIZE
	.align		4
.L_4579:
        /*01dc*/ 	.byte	0x03, 0x19
        /*01de*/ 	.short	0x0430


	//----- nvinfo : EIATTR_PARAM_CBANK
	.align		4
        /*01e0*/ 	.byte	0x04, 0x0a
        /*01e2*/ 	.short	(.L_4581 - .L_4580)
	.align		4
.L_4580:
        /*01e4*/ 	.word	index@(.nv.constant0._ZN2at6native13reduce_kernelILi64ELi4ENS0_8ReduceOpIN3c107complexIdEENS0_14func_wrapper_tIS5_NS0_55_GLOBAL__N__0955718d_22_SparseCsrTensorMath_cu_868dd54514ReductionMulOpIS5_EEEEjS5_Li4ELi4EEEEEvT1_)
        /*01e8*/ 	.short	0x0210
        /*01ea*/ 	.short	0x0430


	//----- nvinfo : EIATTR_SW_WAR
	.align		4
.L_4581:
        /*01ec*/ 	.byte	0x04, 0x36
        /*01ee*/ 	.short	(.L_4583 - .L_4582)
.L_4582:
        /*01f0*/ 	.word	0x00000008
.L_4583:


//--------------------- .nv.info._ZN2at6native13reduce_kernelILi512ELi1ENS0_8ReduceOpIfNS0_14func_wrapper_tIfNS0_55_GLOBAL__N__0955718d_22_SparseCsrTensorMath_cu_868dd54514ReductionMulOpIfEEEEjfLi4ELi4EEEEEvT1_ --------------------------
	.section	.nv.info._ZN2at6native13reduce_kernelILi512ELi1ENS0_8ReduceOpIfNS0_14func_wrapper_tIfNS0_55_GLOBAL__N__0955718d_22_SparseCsrTensorMath_cu_868dd54514ReductionMulOpIfEEEEjfLi4ELi4EEEEEvT1_,"",@"SHT_CUDA_INFO"
	.sectionflags	@""
	.align	4


	//----- nvinfo : EIATTR_CUDA_API_VERSION
	.align		4
        /*0000*/ 	.byte	0x04, 0x37
        /*0002*/ 	.short	(.L_4585 - .L_4584)
.L_4584:
        /*0004*/ 	.word	0x00000082


	//----- nvinfo : EIATTR_KPARAM_INFO
	.align		4
.L_4585:
        /*0008*/ 	.byte	0x04, 0x17
        /*000a*/ 	.short	(.L_4587 - .L_4586)
.L_4586:
        /*000c*/ 	.word	0x00000000
        /*0010*/ 	.short	0x0000
        /*0012*/ 	.short	0x0000
        /*0014*/ 	.byte	0x00, 0xf0, 0x61, 0x10


	//----- nvinfo : EIATTR_SPARSE_MMA_MASK
	.align		4
.L_4587:
        /*0018*/ 	.byte	0x03, 0x50
        /*001a*/ 	.short	0x0000


	//----- nvinfo : EIATTR_MAXREG_COUNT
	.align		4
        /*001c*/ 	.byte	0x03, 0x1b
        /*001e*/ 	.short	0x0020


	//----- nvinfo : EIATTR_NUM_BARRIERS
	.align		4
        /*0020*/ 	.byte	0x02, 0x4c
        /*0022*/ 	.byte	0x01
	.zero		1


	//----- nvinfo : EIATTR_EXTERNS
	.align		4
        /*0024*/ 	.byte	0x04, 0x0f
        /*0026*/ 	.short	(.L_4589 - .L_4588)


	//   ....[0]....
	.align		4
.L_4588:
        /*0028*/ 	.word	index@(__assertfail)


	//----- nvinfo : EIATTR_MERCURY_ISA_VERSION
	.align		4
.L_4589:
        /*002c*/ 	.byte	0x03, 0x5f
        /*002e*/ 	.short	0x0101


	//----- nvinfo : EIATTR_INT_WARP_WIDE_INSTR_OFFSETS
	.align		4
        /*0030*/ 	.byte	0x04, 0x31
        /*0032*/ 	.short	(.L_4591 - .L_4590)


	//   ....[0]....
.L_4590:
        /*0034*/ 	.word	0x0000d940


	//   ....[1]....
        /*0038*/ 	.word	0x0000da30


	//----- nvinfo : EIATTR_COOP_GROUP_MASK_REGIDS
	.align		4
.L_4591:
        /*003c*/ 	.byte	0x04, 0x29
        /*003e*/ 	.short	(.L_4593 - .L_4592)


	//   ....[0]....
.L_4592:
        /*0040*/ 	.word	0xffffffff


	//   ....[1]....
        /*0044*/ 	.word	0xffffffff


	//----- nvinfo : EIATTR_COOP_GROUP_INSTR_OFFSETS
	.align		4
.L_4593:
        /*0048*/ 	.byte	0x04, 0x28
        /*004a*/ 	.short	(.L_4595 - .L_4594)


	//   ....[0]....
.L_4594:
        /*004c*/ 	.word	0x0000b220


	//   ....[1]....
        /*0050*/ 	.word	0x0000e160


	//----- nvinfo : EIATTR_SYSCALL_OFFSETS
	.align		4
.L_4595:
        /*0054*/ 	.byte	0x04, 0x46
        /*0056*/ 	.short	(.L_4597 - .L_4596)


	//   ....[0]....
.L_4596:
        /*0058*/ 	.word	0x0000e390


	//   ....[1]....
        /*005c*/ 	.word	0x0000e5a0


	//   ....[2]....
        /*0060*/ 	.word	0x0000e8a0


	//   ....[3]....
        /*0064*/ 	.word	0x0000eab0


	//----- nvinfo : EIATTR_EXIT_INSTR_OFFSETS
	.align		4
.L_4597:
        /*0068*/ 	.byte	0x04, 0x1c
        /*006a*/ 	.short	(.L_4599 - .L_4598)


	//   ....[0]....
.L_4598:
        /*006c*/ 	.word	0x0000dad0


	//   ....[1]....
        /*0070*/ 	.word	0x0000e1b0


	//   ....[2]....
        /*0074*/ 	.word	0x0000e3e0


	//   ....[3]....
        /*0078*/ 	.word	0x0000e400


	//   ....[4]....
        /*007c*/ 	.word	0x0000e5f0


	//   ....[5]....
        /*0080*/ 	.word	0x0000e610


	//   ....[6]....
        /*0084*/ 	.word	0x0000e640


	//   ....[7]....
        /*0088*/ 	.word	0x0000e680


	//   ....[8]....
        /*008c*/ 	.word	0x0000e6c0


	//   ....[9]....
        /*0090*/ 	.word	0x0000e8f0


	//   ....[10]....
        /*0094*/ 	.word	0x0000e910


	//   ....[11]....
        /*0098*/ 	.word	0x0000eb00


	//   ....[12]....
        /*009c*/ 	.word	0x0000eb20


	//----- nvinfo : EIATTR_MAX_THREADS
	.align		4
.L_4599:
        /*00a0*/ 	.byte	0x04, 0x05
        /*00a2*/ 	.short	(.L_4601 - .L_4600)
.L_4600:
        /*00a4*/ 	.word	0x00000200
        /*00a8*/ 	.word	0x00000001
        /*00ac*/ 	.word	0x00000001


	//----- nvinfo : EIATTR_CRS_STACK_SIZE
	.align		4
.L_4601:
        /*00b0*/ 	.byte	0x04, 0x1e
        /*00b2*/ 	.short	(.L_4603 - .L_4602)
.L_4602:
        /*00b4*/ 	.word	0x00000000


	//----- nvinfo : EIATTR_CBANK_PARAM_SIZE
	.align		4
.L_4603:
        /*00b8*/ 	.byte	0x03, 0x19
        /*00ba*/ 	.short	0x0418


	//----- nvinfo : EIATTR_PARAM_CBANK
	.align		4
        /*00bc*/ 	.byte	0x04, 0x0a
        /*00be*/ 	.short	(.L_4605 - .L_4604)
	.align		4
.L_4604:
        /*00c0*/ 	.word	index@(.nv.constant0._ZN2at6native13reduce_kernelILi512ELi1ENS0_8ReduceOpIfNS0_14func_wrapper_tIfNS0_55_GLOBAL__N__0955718d_22_SparseCsrTensorMath_cu_868dd54514ReductionMulOpIfEEEEjfLi4ELi4EEEEEvT1_)
        /*00c4*/ 	.short	0x0210
        /*00c6*/ 	.short	0x0418


	//----- nvinfo : EIATTR_SW_WAR
	.align		4
.L_4605:
        /*00c8*/ 	.byte	0x04, 0x36
        /*00ca*/ 	.short	(.L_4607 - .L_4606)
.L_4606:
        /*00cc*/ 	.word	0x00000008
.L_4607:


//--------------------- .nv.info._ZN2at6native13reduce_kernelILi256ELi2ENS0_8ReduceOpIfNS0_14func_wrapper_tIfNS0_55_GLOBAL__N__0955718d_22_SparseCsrTensorMath_cu_868dd54514ReductionMulOpIfEEEEjfLi4ELi4EEEEEvT1_ --------------------------
	.section	.nv.info._ZN2at6native13reduce_kernelILi256ELi2ENS0_8ReduceOpIfNS0_14func_wrapper_tIfNS0_55_GLOBAL__N__0955718d_22_SparseCsrTensorMath_cu_868dd54514ReductionMulOpIfEEEEjfLi4ELi4EEEEEvT1_,"",@"SHT_CUDA_INFO"
	.sectionflags	@""
	.align	4


	//----- nvinfo : EIATTR_CUDA_API_VERSION
	.align		4
        /*0000*/ 	.byte	0x04, 0x37
        /*0002*/ 	.short	(.L_4609 - .L_4608)
.L_4608:
        /*0004*/ 	.word	0x00000082


	//----- nvinfo : EIATTR_KPARAM_INFO
	.align		4
.L_4609:
        /*0008*/ 	.byte	0x04, 0x17
        /*000a*/ 	.short	(.L_4611 - .L_4610)
.L_4610:
        /*000c*/ 	.word	0x00000000
        /*0010*/ 	.short	0x0000
        /*0012*/ 	.short	0x0000
        /*0014*/ 	.byte	0x00, 0xf0, 0x61, 0x10


	//----- nvinfo : EIATTR_SPARSE_MMA_MASK
	.align		4
.L_4611:
        /*0018*/ 	.byte	0x03, 0x50
        /*001a*/ 	.short	0x0000


	//----- nvinfo : EIATTR_MAXREG_COUNT
	.align		4
        /*001c*/ 	.byte	0x03, 0x1b
        /*001e*/ 	.short	0x0040


	//----- nvinfo : EIATTR_NUM_BARRIERS
	.align		4
        /*0020*/ 	.byte	0x02, 0x4c
        /*0022*/ 	.byte	0x01
	.zero		1


	//----- nvinfo : EIATTR_EXTERNS
	.align		4
        /*0024*/ 	.byte	0x04, 0x0f
        /*0026*/ 	.short	(.L_4613 - .L_4612)


	//   ....[0]....
	.align		4
.L_4612:
        /*0028*/ 	.word	index@(__assertfail)


	//----- nvinfo : EIATTR_MERCURY_ISA_VERSION
	.align		4
.L_4613:
        /*002c*/ 	.byte	0x03, 0x5f
        /*002e*/ 	.short	0x0101


	//----- nvinfo : EIATTR_INT_WARP_WIDE_INSTR_OFFSETS
	.align		4
        /*0030*/ 	.byte	0x04, 0x31
        /*0032*/ 	.short	(.L_4615 - .L_4614)


	//   ....[0]....
.L_4614:
        /*0034*/ 	.word	0x000102e0


	//   ....[1]....
        /*0038*/ 	.word	0x000103d0


	//----- nvinfo : EIATTR_COOP_GROUP_MASK_REGIDS
	.align		4
.L_4615:
        /*003c*/ 	.byte	0x04, 0x29
        /*003e*/ 	.short	(.L_4617 - .L_4616)


	//   ....[0]....
.L_4616:
        /*0040*/ 	.word	0xffffffff


	//   ....[1]....
        /*0044*/ 	.word	0xffffffff


	//   ....[2]....
        /*0048*/ 	.word	0xffffffff


	//   ....[3]....
        /*004c*/ 	.word	0xffffffff


	//----- nvinfo : EIATTR_COOP_GROUP_INSTR_OFFSETS
	.align		4
.L_4617:
        /*0050*/ 	.byte	0x04, 0x28
        /*0052*/ 	.short	(.L_4619 - .L_4618)


	//   ....[0]....
.L_4618:
        /*0054*/ 	.word	0x0000b8d0


	//   ....[1]....
        /*0058*/ 	.word	0x0000b8e0


	//   ....[2]....
        /*005c*/ 	.word	0x00010bc0


	//   ....[3]....
        /*0060*/ 	.word	0x00010bd0


	//----- nvinfo : EIATTR_SYSCALL_OFFSETS
	.align		4
.L_4619:
        /*0064*/ 	.byte	0x04, 0x46
        /*0066*/ 	.short	(.L_4621 - .L_4620)


	//   ....[0]....
.L_4620:
        /*0068*/ 	.word	0x000014b0


	//   ....[1]....
        /*006c*/ 	.word	0x00010e40


	//   ....[2]....
        /*0070*/ 	.word	0x00010fa0


	//   ....[3]....
        /*0074*/ 	.word	0x000111f0


	//   ....[4]....
        /*0078*/ 	.word	0x00011350


	//   ....[5]....
        /*007c*/ 	.word	0x00011690


	//   ....[6]....
        /*0080*/ 	.word	0x000117f0


	//   ....[7]....
        /*0084*/ 	.word	0x00011a40


	//   ....[8]....
        /*0088*/ 	.word	0x00011ba0


	//----- nvinfo : EIATTR_EXIT_INSTR_OFFSETS
	.align		4
.L_4621:
        /*008c*/ 	.byte	0x04, 0x1c
        /*008e*/ 	.short	(.L_4623 - .L_4622)


	//   ....[0]....
.L_4622:
        /*0090*/ 	.word	0x00010490


	//   ....[1]....
        /*0094*/ 	.word	0x00010c30


	//   ....[2]....
        /*0098*/ 	.word	0x00010ff0


	//   ....[3]....
        /*009c*/ 	.word	0x00011020


	//   ....[4]....
        /*00a0*/ 	.word	0x000113a0


	//   ....[5]....
        /*00a4*/ 	.word	0x000113d0


	//   ....[6]....
        /*00a8*/ 	.word	0x00011400


	//   ....[7]....
        /*00ac*/ 	.word	0x00011440


	//   ....[8]....
        /*00b0*/ 	.word	0x00011480


	//   ....[9]....
        /*00b4*/ 	.word	0x00011840


	//   ....[10]....
        /*00b8*/ 	.word	0x00011870


	//   ....[11]....
        /*00bc*/ 	.word	0x00011bf0


	//   ....[12]....
        /*00c0*/ 	.word	0x00011c20


	//----- nvinfo : EIATTR_MAX_THREADS
	.align		4
.L_4623:
        /*00c4*/ 	.byte	0x04, 0x05
        /*00c6*/ 	.short	(.L_4625 - .L_4624)
.L_4624:
        /*00c8*/ 	.word	0x00000100
        /*00cc*/ 	.word	0x00000001
        /*00d0*/ 	.word	0x00000001


	//----- nvinfo : EIATTR_CRS_STACK_SIZE
	.align		4
.L_4625:
        /*00d4*/ 	.byte	0x04, 0x1e
        /*00d6*/ 	.short	(.L_4627 - .L_4626)
.L_4626:
        /*00d8*/ 	.word	0x00000000


	//----- nvinfo : EIATTR_CBANK_PARAM_SIZE
	.align		4
.L_4627:
        /*00dc*/ 	.byte	0x03, 0x19
        /*00de*/ 	.short	0x0418


	//----- nvinfo : EIATTR_PARAM_CBANK
	.align		4
        /*00e0*/ 	.byte	0x04, 0x0a
        /*00e2*/ 	.short	(.L_4629 - .L_4628)
	.align		4
.L_4628:
        /*00e4*/ 	.word	index@(.nv.constant0._ZN2at6native13reduce_kernelILi256ELi2ENS0_8ReduceOpIfNS0_14func_wrapper_tIfNS0_55_GLOBAL__N__0955718d_22_SparseCsrTensorMath_cu_868dd54514ReductionMulOpIfEEEEjfLi4ELi4EEEEEvT1_)
        /*00e8*/ 	.short	0x0210
        /*00ea*/ 	.short	0x0418


	//----- nvinfo : EIATTR_SW_WAR
	.align		4
.L_4629:
        /*00ec*/ 	.byte	0x04, 0x36
        /*00ee*/ 	.short	(.L_4631 - .L_4630)
.L_4630:
        /*00f0*/ 	.word	0x00000008
.L_4631:


//--------------------- .nv.info._ZN2at6native13reduce_kernelILi128ELi4ENS0_8ReduceOpIfNS0_14func_wrapper_tIfNS0_55_GLOBAL__N__0955718d_22_SparseCsrTensorMath_cu_868dd54514ReductionMulOpIfEEEEjfLi4ELi4EEEEEvT1_ --------------------------
	.section	.nv.info._ZN2at6native13reduce_kernelILi128ELi4ENS0_8ReduceOpIfNS0_14func_wrapper_tIfNS0_55_GLOBAL__N__0955718d_22_SparseCsrTensorMath_cu_868dd54514ReductionMulOpIfEEEEjfLi4ELi4EEEEEvT1_,"",@"SHT_CUDA_INFO"
	.sectionflags	@""
	.align	4


	//----- nvinfo : EIATTR_CUDA_API_VERSION
	.align		4
        /*0000*/ 	.byte	0x04, 0x37
        /*0002*/ 	.short	(.L_4633 - .L_4632)
.L_4632:
        /*0004*/ 	.word	0x00000082


	//----- nvinfo : EIATTR_KPARAM_INFO
	.align		4
.L_4633:
        /*0008*/ 	.byte	0x04, 0x17
        /*000a*/ 	.short	(.L_4635 - .L_4634)
.L_4634:
        /*000c*/ 	.word	0x00000000
        /*0010*/ 	.short	0x0000
        /*0012*/ 	.short	0x0000
        /*0014*/ 	.byte	0x00, 0xf0, 0x61, 0x10


	//----- nvinfo : EIATTR_SPARSE_MMA_MASK
	.align		4
.L_4635:
        /*0018*/ 	.byte	0x03, 0x50
        /*001a*/ 	.short	0x0000


	//----- nvinfo : EIATTR_MAXREG_COUNT
	.align		4
        /*001c*/ 	.byte	0x03, 0x1b
        /*001e*/ 	.short	0x0080


	//----- nvinfo : EIATTR_NUM_BARRIERS
	.align		4
        /*0020*/ 	.byte	0x02, 0x4c
        /*0022*/ 	.byte	0x01
	.zero		1


	//----- nvinfo : EIATTR_EXTERNS
	.align		4
        /*0024*/ 	.byte	0x04, 0x0f
        /*0026*/ 	.short	(.L_4637 - .L_4636)


	//   ....[0]....
	.align		4
.L_4636:
        /*0028*/ 	.word	index@(__assertfail)


	//----- nvinfo : EIATTR_MERCURY_ISA_VERSION
	.align		4
.L_4637:
        /*002c*/ 	.byte	0x03, 0x5f
        /*002e*/ 	.short	0x0101


	//----- nvinfo : EIATTR_INT_WARP_WIDE_INSTR_OFFSETS
	.align		4
        /*0030*/ 	.byte	0x04, 0x31
        /*0032*/ 	.short	(.L_4639 - .L_4638)


	//   ....[0]....
.L_4638:
        /*0034*/ 	.word	0x00014f90


	//   ....[1]....
        /*0038*/ 	.word	0x00015080


	//----- nvinfo : EIATTR_COOP_GROUP_MASK_REGIDS
	.align		4
.L_4639:
        /*003c*/ 	.byte	0x04, 0x29
        /*003e*/ 	.short	(.L_4641 - .L_4640)


	//   ....[0]....
.L_4640:
        /*0040*/ 	.word	0xffffffff


	//   ....[1]....
        /*0044*/ 	.word	0xffffffff


	//   ....[2]....
        /*0048*/ 	.word	0xffffffff


	//   ....[3]....
        /*004c*/ 	.word	0xffffffff


	//   ....[4]....
        /*0050*/ 	.word	0xffffffff


	//   ....[5]....
        /*0054*/ 	.word	0xffffffff


	//   ....[6]....
        /*0058*/ 	.word	0xffffffff


	//   ....[7]....
        /*005c*/ 	.word	0xffffffff


	//----- nvinfo : EIATTR_COOP_GROUP_INSTR_OFFSETS
	.align		4
.L_4641:
        /*0060*/ 	.byte	0x04, 0x28
        /*0062*/ 	.short	(.L_4643 - .L_4642)


	//   ....[0]....
.L_4642:
        /*0064*/ 	.word	0x0000bf90


	//   ....[1]....
        /*0068*/ 	.word	0x0000bfa0


	//   ....[2]....
        /*006c*/ 	.word	0x0000bfb0


	//   ....[3]....
        /*0070*/ 	.word	0x0000bfc0


	//   ....[4]....
        /*0074*/ 	.word	0x000159c0


	//   ....[5]....
        /*0078*/ 	.word	0x000159d0


	//   ....[6]....
        /*007c*/ 	.word	0x000159e0


	//   ....[7]....
        /*0080*/ 	.word	0x000159f0


	//----- nvinfo : EIATTR_SYSCALL_OFFSETS
	.align		4
.L_4643:
        /*0084*/ 	.byte	0x04, 0x46
        /*0086*/ 	.short	(.L_4645 - .L_4644)


	//   ....[0]....
.L_4644:
        /*0088*/ 	.word	0x00001420


	//   ....[1]....
        /*008c*/ 	.word	0x00015cc0


	//   ....[2]....
        /*0090*/ 	.word	0x00015e20


	//   ....[3]....
        /*0094*/ 	.word	0x00015f80


	//   ....[4]....
        /*0098*/ 	.word	0x000160e0


	//   ....[5]....
        /*009c*/ 	.word	0x00016390


	//   ....[6]....
        /*00a0*/ 	.word	0x000164f0


	//   ....[7]....
        /*00a4*/ 	.word	0x00016650


	//   ....[8]....
        /*00a8*/ 	.word	0x000167b0


	//   ....[9]....
        /*00ac*/ 	.word	0x00016b50


	//   ....[10]....
        /*00b0*/ 	.word	0x00016cb0


	//   ....[11]....
        /*00b4*/ 	.word	0x00016e10


	//   ....[12]....
        /*00b8*/ 	.word	0x00016f70


	//   ....[13]....
        /*00bc*/ 	.word	0x00017220


	//   ....[14]....
        /*00c0*/ 	.word	0x00017380


	//   ....[15]....
        /*00c4*/ 	.word	0x000174e0


	//   ....[16]....
        /*00c8*/ 	.word	0x00017640


	//----- nvinfo : EIATTR_EXIT_INSTR_OFFSETS
	.align		4
.L_4645:
        /*00cc*/ 	.byte	0x04, 0x1c
        /*00ce*/ 	.short	(.L_4647 - .L_4646)


	//   ....[0]....
.L_4646:
        /*00d0*/ 	.word	0x00015140


	//   ....[1]....
        /*00d4*/ 	.word	0x00015a70


	//   ....[2]....
        /*00d8*/ 	.word	0x00016130


	//   ....[3]....
        /*00dc*/ 	.word	0x00016180


	//   ....[4]....
        /*00e0*/ 	.word	0x00016800


	//   ....[5]....
        /*00e4*/ 	.word	0x00016850


	//   ....[6]....
        /*00e8*/ 	.word	0x00016880


	//   ....[7]....
        /*00ec*/ 	.word	0x000168c0


	//   ....[8]....
        /*00f0*/ 	.word	0x00016900


	//   ....[9]....
        /*00f4*/ 	.word	0x00016fc0


	//   ....[10]....
        /*00f8*/ 	.word	0x00017010


	//   ....[11]....
        /*00fc*/ 	.word	0x00017690


	//   ....[12]....
        /*0100*/ 	.word	0x000176e0


	//----- nvinfo : EIATTR_MAX_THREADS
	.align		4
.L_4647:
        /*0104*/ 	.byte	0x04, 0x05
        /*0106*/ 	.short	(.L_4649 - .L_4648)
.L_4648:
        /*0108*/ 	.word	0x00000080
        /*010c*/ 	.word	0x00000001
        /*0110*/ 	.word	0x00000001


	//----- nvinfo : EIATTR_CRS_STACK_SIZE
	.align		4
.L_4649:
        /*0114*/ 	.byte	0x04, 0x1e
        /*0116*/ 	.short	(.L_4651 - .L_4650)
.L_4650:
        /*0118*/ 	.word	0x00000000


	//----- nvinfo : EIATTR_CBANK_PARAM_SIZE
	.align		4
.L_4651:
        /*011c*/ 	.byte	0x03, 0x19
        /*011e*/ 	.short	0x0418


	//----- nvinfo : EIATTR_PARAM_CBANK
	.align		4
        /*0120*/ 	.byte	0x04, 0x0a
        /*0122*/ 	.short	(.L_4653 - .L_4652)
	.align		4
.L_4652:
        /*0124*/ 	.word	index@(.nv.constant0._ZN2at6native13reduce_kernelILi128ELi4ENS0_8ReduceOpIfNS0_14func_wrapper_tIfNS0_55_GLOBAL__N__0955718d_22_SparseCsrTensorMath_cu_868dd54514ReductionMulOpIfEEEEjfLi4ELi4EEEEEvT1_)
        /*0128*/ 	.short	0x0210
        /*012a*/ 	.short	0x0418


	//----- nvinfo : EIATTR_SW_WAR
	.align		4
.L_4653:
        /*012c*/ 	.byte	0x04, 0x36
        /*012e*/ 	.short	(.L_4655 - .L_4654)
.L_4654:
        /*0130*/ 	.word	0x00000008
.L_4655:


//--------------------- .nv.info._ZN2at6native13reduce_kernelILi512ELi1ENS0_8ReduceOpIdNS0_14func_wrapper_tIdNS0_55_GLOBAL__N__0955718d_22_SparseCsrTensorMath_cu_868dd54514ReductionMulOpIdEEEEjdLi4ELi4EEEEEvT1_ --------------------------
	.section	.nv.info._ZN2at6native13reduce_kernelILi512ELi1ENS0_8ReduceOpIdNS0_14func_wrapper_tIdNS0_55_GLOBAL__N__0955718d_22_SparseCsrTensorMath_cu_868dd54514ReductionMulOpIdEEEEjdLi4ELi4EEEEEvT1_,"",@"SHT_CUDA_INFO"
	.sectionflags	@""
	.align	4


	//----- nvinfo : EIATTR_CUDA_API_VERSION
	.align		4
        /*0000*/ 	.byte	0x04, 0x37
        /*0002*/ 	.short	(.L_4657 - .L_4656)
.L_4656:
        /*0004*/ 	.word	0x00000082


	//----- nvinfo : EIATTR_KPARAM_INFO
	.align		4
.L_4657:
        /*0008*/ 	.byte	0x04, 0x17
        /*000a*/ 	.short	(.L_4659 - .L_4658)
.L_4658:
        /*000c*/ 	.word	0x00000000
        /*0010*/ 	.short	0x0000
        /*0012*/ 	.short	0x0000
        /*0014*/ 	.byte	0x00, 0xf0, 0x81, 0x10


	//----- nvinfo : EIATTR_SPARSE_MMA_MASK
	.align		4
.L_4659:
        /*0018*/ 	.byte	0x03, 0x50
        /*001a*/ 	.short	0x0000


	//----- nvinfo : EIATTR_MAXREG_COUNT
	.align		4
        /*001c*/ 	.byte	0x03, 0x1b
        /*001e*/ 	.short	0x0020


	//----- nvinfo : EIATTR_NUM_BARRIERS
	.align		4
        /*0020*/ 	.byte	0x02, 0x4c
        /*0022*/ 	.byte	0x01
	.zero		1


	//----- nvinfo : EIATTR_EXTERNS
	.align		4
        /*0024*/ 	.byte	0x04, 0x0f
        /*0026*/ 	.short	(.L_4661 - .L_4660)


	//   ....[0]....
	.align		4
.L_4660:
        /*0028*/ 	.word	index@(__assertfail)


	//----- nvinfo : EIATTR_ANNOTATIONS
	.align		4
.L_4661:
        /*002c*/ 	.byte	0x04, 0x55
        /*002e*/ 	.short	(.L_4663 - .L_4662)


	//   ....[0]....
.L_4662:
        /* <DEDUP_REMOVED lines=45> */


	//----- nvinfo : EIATTR_MERCURY_ISA_VERSION
	.align		4
.L_4663:
        /*02f0*/ 	.byte	0x03, 0x5f
        /*02f2*/ 	.short	0x0101


	//----- nvinfo : EIATTR_INT_WARP_WIDE_INSTR_OFFSETS
	.align		4
        /*02f4*/ 	.byte	0x04, 0x31
        /*02f6*/ 	.short	(.L_4665 - .L_4664)


	//   ....[0]....
.L_4664:
        /*02f8*/ 	.word	0x0000e2d0


	//   ....[1]....
        /*02fc*/ 	.word	0x0000e3c0


	//----- nvinfo : EIATTR_COOP_GROUP_MASK_REGIDS
	.align		4
.L_4665:
        /*0300*/ 	.byte	0x04, 0x29
        /*0302*/ 	.short	(.L_4667 - .L_4666)


	//   ....[0]....
.L_4666:
        /*0304*/ 	.word	0xffffffff


	//   ....[1]....
        /*0308*/ 	.word	0xffffffff


	//   ....[2]....
        /*030c*/ 	.word	0xffffffff


	//   ....[3]....
        /*0310*/ 	.word	0xffffffff


	//----- nvinfo : EIATTR_COOP_GROUP_INSTR_OFFSETS
	.align		4
.L_4667:
        /*0314*/ 	.byte	0x04, 0x28
        /*0316*/ 	.short	(.L_4669 - .L_4668)


	//   ....[0]....
.L_4668:
        /*0318*/ 	.word	0x0000bb80


	//   ....[1]....
        /*031c*/ 	.word	0x0000bb90


	//   ....[2]....
        /*0320*/ 	.word	0x0000eb80


	//   ....[3]....
        /*0324*/ 	.word	0x0000eb90


	//----- nvinfo : EIATTR_SYSCALL_OFFSETS
	.align		4
.L_4669:
        /*0328*/ 	.byte	0x04, 0x46
        /*032a*/ 	.short	(.L_4671 - .L_4670)


	//   ....[0]....
.L_4670:
        /*032c*/ 	.word	0x0000edc0


	//   ....[1]....
        /*0330*/ 	.word	0x0000efd0


	//   ....[2]....
        /*0334*/ 	.word	0x0000f2f0


	//   ....[3]....
        /*0338*/ 	.word	0x0000f500


	//----- nvinfo : EIATTR_EXIT_INSTR_OFFSETS
	.align		4
.L_4671:
        /*033c*/ 	.byte	0x04, 0x1c
        /*033e*/ 	.short	(.L_4673 - .L_4672)


	//   ....[0]....
.L_4672:
        /*0340*/ 	.word	0x0000e460


	//   ....[1]....
        /*0344*/ 	.word	0x0000ebe0


	//   ....[2]....
        /*0348*/ 	.word	0x0000ee10


	//   ....[3]....
        /*034c*/ 	.word	0x0000ee30


	//   ....[4]....
        /*0350*/ 	.word	0x0000f020


	//   ....[5]....
        /*0354*/ 	.word	0x0000f040


	//   ....[6]....
        /*0358*/ 	.word	0x0000f070


	//   ....[7]....
        /*035c*/ 	.word	0x0000f0c0


	//   ....[8]....
        /*0360*/ 	.word	0x0000f110


	//   ....[9]....
        /*0364*/ 	.word	0x0000f340


	//   ....[10]....
        /*0368*/ 	.word	0x0000f360


	//   ....[11]....
        /*036c*/ 	.word	0x0000f550


	//   ....[12]....
        /*0370*/ 	.word	0x0000f570


	//----- nvinfo : EIATTR_MAX_THREADS
	.align		4
.L_4673:
        /*0374*/ 	.byte	0x04, 0x05
        /*0376*/ 	.short	(.L_4675 - .L_4674)
.L_4674:
        /*0378*/ 	.word	0x00000200
        /*037c*/ 	.word	0x00000001
        /*0380*/ 	.word	0x00000001


	//----- nvinfo : EIATTR_CRS_STACK_SIZE
	.align		4
.L_4675:
        /*0384*/ 	.byte	0x04, 0x1e
        /*0386*/ 	.short	(.L_4677 - .L_4676)
.L_4676:
        /*0388*/ 	.word	0x00000000


	//----- nvinfo : EIATTR_CBANK_PARAM_SIZE
	.align		4
.L_4677:
        /*038c*/ 	.byte	0x03, 0x19
        /*038e*/ 	.short	0x0420


	//----- nvinfo : EIATTR_PARAM_CBANK
	.align		4
        /*0390*/ 	.byte	0x04, 0x0a
        /*0392*/ 	.short	(.L_4679 - .L_4678)
	.align		4
.L_4678:
        /*0394*/ 	.word	index@(.nv.constant0._ZN2at6native13reduce_kernelILi512ELi1ENS0_8ReduceOpIdNS0_14func_wrapper_tIdNS0_55_GLOBAL__N__0955718d_22_SparseCsrTensorMath_cu_868dd54514ReductionMulOpIdEEEEjdLi4ELi4EEEEEvT1_)
        /*0398*/ 	.short	0x0210
        /*039a*/ 	.short	0x0420


	//----- nvinfo : EIATTR_SW_WAR
	.align		4
.L_4679:
        /*039c*/ 	.byte	0x04, 0x36
        /*039e*/ 	.short	(.L_4681 - .L_4680)
.L_4680:
        /*03a0*/ 	.word	0x00000008
.L_4681:


//--------------------- .nv.info._ZN2at6native13reduce_kernelILi256ELi2ENS0_8ReduceOpIdNS0_14func_wrapper_tIdNS0_55_GLOBAL__N__0955718d_22_SparseCsrTensorMath_cu_868dd54514ReductionMulOpIdEEEEjdLi4ELi4EEEEEvT1_ --------------------------
	.section	.nv.info._ZN2at6native13reduce_kernelILi256ELi2ENS0_8ReduceOpIdNS0_14func_wrapper_tIdNS0_55_GLOBAL__N__0955718d_22_SparseCsrTensorMath_cu_868dd54514ReductionMulOpIdEEEEjdLi4ELi4EEEEEvT1_,"",@"SHT_CUDA_INFO"
	.sectionflags	@""
	.align	4


	//----- nvinfo : EIATTR_CUDA_API_VERSION
	.align		4
        /*0000*/ 	.byte	0x04, 0x37
        /*0002*/ 	.short	(.L_4683 - .L_4682)
.L_4682:
        /*0004*/ 	.word	0x00000082


	//----- nvinfo : EIATTR_KPARAM_INFO
	.align		4
.L_4683:
        /*0008*/ 	.byte	0x04, 0x17
        /*000a*/ 	.short	(.L_4685 - .L_4684)
.L_4684:
        /*000c*/ 	.word	0x00000000
        /*0010*/ 	.short	0x0000
        /*0012*/ 	.short	0x0000
        /*0014*/ 	.byte	0x00, 0xf0, 0x81, 0x10


	//----- nvinfo : EIATTR_SPARSE_MMA_MASK
	.align		4
.L_4685:
        /*0018*/ 	.byte	0x03, 0x50
        /*001a*/ 	.short	0x0000


	//----- nvinfo : EIATTR_MAXREG_COUNT
	.align		4
        /*001c*/ 	.byte	0x03, 0x1b
        /*001e*/ 	.short	0x0040


	//----- nvinfo : EIATTR_NUM_BARRIERS
	.align		4
        /*0020*/ 	.byte	0x02, 0x4c
        /*0022*/ 	.byte	0x01
	.zero		1


	//----- nvinfo : EIATTR_EXTERNS
	.align		4
        /*0024*/ 	.byte	0x04, 0x0f
        /*0026*/ 	.short	(.L_4687 - .L_4686)


	//   ....[0]....
	.align		4
.L_4686:
        /*0028*/ 	.word	index@(__assertfail)


	//----- nvinfo : EIATTR_MERCURY_ISA_VERSION
	.align		4
.L_4687:
        /*002c*/ 	.byte	0x03, 0x5f
        /*002e*/ 	.short	0x0101


	//----- nvinfo : EIATTR_INT_WARP_WIDE_INSTR_OFFSETS
	.align		4
        /*0030*/ 	.byte	0x04, 0x31
        /*0032*/ 	.short	(.L_4689 - .L_4688)


	//   ....[0]....
.L_4688:
        /*0034*/ 	.word	0x00010320


	//   ....[1]....
        /*0038*/ 	.word	0x00010410


	//----- nvinfo : EIATTR_COOP_GROUP_MASK_REGIDS
	.align		4
.L_4689:
        /*003c*/ 	.byte	0x04, 0x29
        /*003e*/ 	.short	(.L_4691 - .L_4690)


	//   ....[0]....
.L_4690:
        /*0040*/ 	.word	0xffffffff


	//   ....[1]....
        /*0044*/ 	.word	0xffffffff


	//   ....[2]....
        /*0048*/ 	.word	0xffffffff


	//   ....[3]....
        /*004c*/ 	.word	0xffffffff


	//   ....[4]....
        /*0050*/ 	.word	0xffffffff


	//   ....[5]....
        /*0054*/ 	.word	0xffffffff


	//   ....[6]....
        /*0058*/ 	.word	0xffffffff


	//   ....[7]....
        /*005c*/ 	.word	0xffffffff


	//----- nvinfo : EIATTR_COOP_GROUP_INSTR_OFFSETS
	.align		4
.L_4691:
        /*0060*/ 	.byte	0x04, 0x28
        /*0062*/ 	.short	(.L_4693 - .L_4692)


	//   ....[0]....
.L_4692:
        /*0064*/ 	.word	0x0000b8f0


	//   ....[1]....
        /*0068*/ 	.word	0x0000b900


	//   ....[2]....
        /*006c*/ 	.word	0x0000b910


	//   ....[3]....
        /*0070*/ 	.word	0x0000b920


	//   ....[4]....
        /*0074*/ 	.word	0x00010c50


	//   ....[5]....
        /*0078*/ 	.word	0x00010c60


	//   ....[6]....
        /*007c*/ 	.word	0x00010c70


	//   ....[7]....
        /*0080*/ 	.word	0x00010c80


	//----- nvinfo : EIATTR_SYSCALL_OFFSETS
	.align		4
.L_4693:
        /*0084*/ 	.byte	0x04, 0x46
        /*0086*/ 	.short	(.L_4695 - .L_4694)


	//   ....[0]....
.L_4694:
        /*0088*/ 	.word	0x000014b0


	//   ....[1]....
        /*008c*/ 	.word	0x00010ef0


	//   ....[2]....
        /*0090*/ 	.word	0x00011050


	//   ....[3]....
        /*0094*/ 	.word	0x000112a0


	//   ....[4]....
        /*0098*/ 	.word	0x00011400


	//   ....[5]....
        /*009c*/ 	.word	0x00011740


	//   ....[6]....
        /*00a0*/ 	.word	0x000118a0


	//   ....[7]....
        /*00a4*/ 	.word	0x00011af0


	//   ....[8]....
        /*00a8*/ 	.word	0x00011c50


	//----- nvinfo : EIATTR_EXIT_INSTR_OFFSETS
	.align		4
.L_4695:
        /*00ac*/ 	.byte	0x04, 0x1c
        /*00ae*/ 	.short	(.L_4697 - .L_4696)


	//   ....[0]....
.L_4696:
        /*00b0*/ 	.word	0x000104d0


	//   ....[1]....
        /*00b4*/ 	.word	0x00010ce0


	//   ....[2]....
        /*00b8*/ 	.word	0x000110a0


	//   ....[3]....
        /*00bc*/ 	.word	0x000110d0


	//   ....[4]....
        /*00c0*/ 	.word	0x00011450


	//   ....[5]....
        /*00c4*/ 	.word	0x00011480


	//   ....[6]....
        /*00c8*/ 	.word	0x000114b0


	//   ....[7]....
        /*00cc*/ 	.word	0x000114f0


	//   ....[8]....
        /*00d0*/ 	.word	0x00011530


	//   ....[9]....
        /*00d4*/ 	.word	0x000118f0


	//   ....[10]....
        /*00d8*/ 	.word	0x00011920


	//   ....[11]....
        /*00dc*/ 	.word	0x00011ca0


	//   ....[12]....
        /*00e0*/ 	.word	0x00011cd0


	//----- nvinfo : EIATTR_MAX_THREADS
	.align		4
.L_4697:
        /*00e4*/ 	.byte	0x04, 0x05
        /*00e6*/ 	.short	(.L_4699 - .L_4698)
.L_4698:
        /*00e8*/ 	.word	0x00000100
        /*00ec*/ 	.word	0x00000001
        /*00f0*/ 	.word	0x00000001


	//----- nvinfo : EIATTR_CRS_STACK_SIZE
	.align		4
.L_4699:
        /*00f4*/ 	.byte	0x04, 0x1e
        /*00f6*/ 	.short	(.L_4701 - .L_4700)
.L_4700:
        /*00f8*/ 	.word	0x00000000


	//----- nvinfo : EIATTR_CBANK_PARAM_SIZE
	.align		4
.L_4701:
        /*00fc*/ 	.byte	0x03, 0x19
        /*00fe*/ 	.short	0x0420


	//----- nvinfo : EIATTR_PARAM_CBANK
	.align		4
        /*0100*/ 	.byte	0x04, 0x0a
        /*0102*/ 	.short	(.L_4703 - .L_4702)
	.align		4
.L_4702:
        /*0104*/ 	.word	index@(.nv.constant0._ZN2at6native13reduce_kernelILi256ELi2ENS0_8ReduceOpIdNS0_14func_wrapper_tIdNS0_55_GLOBAL__N__0955718d_22_SparseCsrTensorMath_cu_868dd54514ReductionMulOpIdEEEEjdLi4ELi4EEEEEvT1_)
        /*0108*/ 	.short	0x0210
        /*010a*/ 	.short	0x0420


	//----- nvinfo : EIATTR_SW_WAR
	.align		4
.L_4703:
        /*010c*/ 	.byte	0x04, 0x36
        /*010e*/ 	.short	(.L_4705 - .L_4704)
.L_4704:
        /*0110*/ 	.word	0x00000008
.L_4705:


//--------------------- .nv.info._ZN2at6native13reduce_kernelILi128ELi4ENS0_8ReduceOpIdNS0_14func_wrapper_tIdNS0_55_GLOBAL__N__0955718d_22_SparseCsrTensorMath_cu_868dd54514ReductionMulOpIdEEEEjdLi4ELi4EEEEEvT1_ --------------------------
	.section	.nv.info._ZN2at6native13reduce_kernelILi128ELi4ENS0_8ReduceOpIdNS0_14func_wrapper_tIdNS0_55_GLOBAL__N__0955718d_22_SparseCsrTensorMath_cu_868dd54514ReductionMulOpIdEEEEjdLi4ELi4EEEEEvT1_,"",@"SHT_CUDA_INFO"
	.sectionflags	@""
	.align	4


	//----- nvinfo : EIATTR_CUDA_API_VERSION
	.align		4
        /*0000*/ 	.byte	0x04, 0x37
        /*0002*/ 	.short	(.L_4707 - .L_4706)
.L_4706:
        /*0004*/ 	.word	0x00000082


	//----- nvinfo : EIATTR_KPARAM_INFO
	.align		4
.L_4707:
        /*0008*/ 	.byte	0x04, 0x17
        /*000a*/ 	.short	(.L_4709 - .L_4708)
.L_4708:
        /*000c*/ 	.word	0x00000000
        /*0010*/ 	.short	0x0000
        /*0012*/ 	.short	0x0000
        /*0014*/ 	.byte	0x00, 0xf0, 0x81, 0x10


	//----- nvinfo : EIATTR_SPARSE_MMA_MASK
	.align		4
.L_4709:
        /*0018*/ 	.byte	0x03, 0x50
        /*001a*/ 	.short	0x0000


	//----- nvinfo : EIATTR_MAXREG_COUNT
	.align		4
        /*001c*/ 	.byte	0x03, 0x1b
        /*001e*/ 	.short	0x0080


	//----- nvinfo : EIATTR_NUM_BARRIERS
	.align		4
        /*0020*/ 	.byte	0x02, 0x4c
        /*0022*/ 	.byte	0x01
	.zero		1


	//----- nvinfo : EIATTR_EXTERNS
	.align		4
        /*0024*/ 	.byte	0x04, 0x0f
        /*0026*/ 	.short	(.L_4711 - .L_4710)


	//   ....[0]....
	.align		4
.L_4710:
        /*0028*/ 	.word	index@(__assertfail)


	//----- nvinfo : EIATTR_MERCURY_ISA_VERSION
	.align		4
.L_4711:
        /*002c*/ 	.byte	0x03, 0x5f
        /*002e*/ 	.short	0x0101


	//----- nvinfo : EIATTR_INT_WARP_WIDE_INSTR_OFFSETS
	.align		4
        /*0030*/ 	.byte	0x04, 0x31
        /*0032*/ 	.short	(.L_4713 - .L_4712)


	//   ....[0]....
.L_4712:
        /*0034*/ 	.word	0x00015560


	//   ....[1]....
        /*0038*/ 	.word	0x00015650


	//----- nvinfo : EIATTR_COOP_GROUP_MASK_REGIDS
	.align		4
.L_4713:
        /*003c*/ 	.byte	0x04, 0x29
        /*003e*/ 	.short	(.L_4715 - .L_4714)


	//   ....[0]....
.L_4714:
        /*0040*/ 	.word	0xffffffff


	//   ....[1]....
        /*0044*/ 	.word	0xffffffff


	//   ....[2]....
        /*0048*/ 	.word	0xffffffff


	//   ....[3]....
        /*004c*/ 	.word	0xffffffff


	//   ....[4]....
        /*0050*/ 	.word	0xffffffff


	//   ....[5]....
        /*0054*/ 	.word	0xffffffff


	//   ....[6]....
        /*0058*/ 	.word	0xffffffff


	//   ....[7]....
        /*005c*/ 	.word	0xffffffff


	//   ....[8]....
        /*0060*/ 	.word	0xffffffff


	//   ....[9]....
        /*0064*/ 	.word	0xffffffff


	//   ....[10]....
        /*0068*/ 	.word	0xffffffff


	//   ....[11]....
        /*006c*/ 	.word	0xffffffff


	//   ....[12]....
        /*0070*/ 	.word	0xffffffff


	//   ....[13]....
        /*0074*/ 	.word	0xffffffff


	//   ....[14]....
        /*0078*/ 	.word	0xffffffff


	//   ....[15]....
        /*007c*/ 	.word	0xffffffff


	//----- nvinfo : EIATTR_COOP_GROUP_INSTR_OFFSETS
	.align		4
.L_4715:
        /*0080*/ 	.byte	0x04, 0x28
        /*0082*/ 	.short	(.L_4717 - .L_4716)


	//   ....[0]....
.L_4716:
        /*0084*/ 	.word	0x0000c520


	//   ....[1]....
        /*0088*/ 	.word	0x0000c530


	//   ....[2]....
        /*008c*/ 	.word	0x0000c540


	//   ....[3]....
        /*0090*/ 	.word	0x0000c550


	//   ....[4]....
        /*0094*/ 	.word	0x0000c560


	//   ....[5]....
        /*0098*/ 	.word	0x0000c570


	//   ....[6]....
        /*009c*/ 	.word	0x0000c580


	//   ....[7]....
        /*00a0*/ 	.word	0x0000c590


	//   ....[8]....
        /*00a4*/ 	.word	0x00016110


	//   ....[9]....
        /*00a8*/ 	.word	0x00016120


	//   ....[10]....
        /*00ac*/ 	.word	0x00016130


	//   ....[11]....
        /*00b0*/ 	.word	0x00016140


	//   ....[12]....
        /*00b4*/ 	.word	0x00016150


	//   ....[13]....
        /*00b8*/ 	.word	0x00016160


	//   ....[14]....
        /*00bc*/ 	.word	0x00016170


	//   ....[15]....
        /*00c0*/ 	.word	0x00016180


	//----- nvinfo : EIATTR_SYSCALL_OFFSETS
	.align		4
.L_4717:
        /*00c4*/ 	.byte	0x04, 0x46
        /*00c6*/ 	.short	(.L_4719 - .L_4718)


	//   ....[0]....
.L_4718:
        /*00c8*/ 	.word	0x00001420


	//   ....[1]....
        /*00cc*/ 	.word	0x00016450


	//   ....[2]....
        /*00d0*/ 	.word	0x000165b0


	//   ....[3]....
        /*00d4*/ 	.word	0x00016710


	//   ....[4]....
        /*00d8*/ 	.word	0x00016870


	//   ....[5]....
        /*00dc*/ 	.word	0x00016b20


	//   ....[6]....
        /*00e0*/ 	.word	0x00016c80


	//   ....[7]....
        /*00e4*/ 	.word	0x00016de0


	//   ....[8]....
        /*00e8*/ 	.word	0x00016f40


	//   ....[9]....
        /*00ec*/ 	.word	0x000172e0


	//   ....[10]....
        /*00f0*/ 	.word	0x00017440


	//   ....[11]....
        /*00f4*/ 	.word	0x000175a0


	//   ....[12]....
        /*00f8*/ 	.word	0x00017700


	//   ....[13]....
        /*00fc*/ 	.word	0x000179b0


	//   ....[14]....
        /*0100*/ 	.word	0x00017b10


	//   ....[15]....
        /*0104*/ 	.word	0x00017c70


	//   ....[16]....
        /*0108*/ 	.word	0x00017dd0


	//----- nvinfo : EIATTR_EXIT_INSTR_OFFSETS
	.align		4
.L_4719:
        /*010c*/ 	.byte	0x04, 0x1c
        /*010e*/ 	.short	(.L_4721 - .L_4720)


	//   ....[0]....
.L_4720:
        /*0110*/ 	.word	0x00015710


	//   ....[1]....
        /*0114*/ 	.word	0x00016200


	//   ....[2]....
        /*0118*/ 	.word	0x000168c0


	//   ....[3]....
        /*011c*/ 	.word	0x00016910


	//   ....[4]....
        /*0120*/ 	.word	0x00016f90


	//   ....[5]....
        /*0124*/ 	.word	0x00016fe0


	//   ....[6]....
        /*0128*/ 	.word	0x00017010


	//   ....[7]....
        /*012c*/ 	.word	0x00017050


	//   ....[8]....
        /*0130*/ 	.word	0x00017090


	//   ....[9]....
        /*0134*/ 	.word	0x00017750


	//   ....[10]....
        /*0138*/ 	.word	0x000177a0


	//   ....[11]....
        /*013c*/ 	.word	0x00017e20


	//   ....[12]....
        /*0140*/ 	.word	0x00017e70


	//----- nvinfo : EIATTR_MAX_THREADS
	.align		4
.L_4721:
        /*0144*/ 	.byte	0x04, 0x05
        /*0146*/ 	.short	(.L_4723 - .L_4722)
.L_4722:
        /*0148*/ 	.word	0x00000080
        /*014c*/ 	.word	0x00000001
        /*0150*/ 	.word	0x00000001


	//----- nvinfo : EIATTR_CRS_STACK_SIZE
	.align		4
.L_4723:
        /*0154*/ 	.byte	0x04, 0x1e
        /*0156*/ 	.short	(.L_4725 - .L_4724)
.L_4724:
        /*0158*/ 	.word	0x00000000


	//----- nvinfo : EIATTR_CBANK_PARAM_SIZE
	.align		4
.L_4725:
        /*015c*/ 	.byte	0x03, 0x19
        /*015e*/ 	.short	0x0420


	//----- nvinfo : EIATTR_PARAM_CBANK
	.align		4
        /*0160*/ 	.byte	0x04, 0x0a
        /*0162*/ 	.short	(.L_4727 - .L_4726)
	.align		4
.L_4726:
        /*0164*/ 	.word	index@(.nv.constant0._ZN2at6native13reduce_kernelILi128ELi4ENS0_8ReduceOpIdNS0_14func_wrapper_tIdNS0_55_GLOBAL__N__0955718d_22_SparseCsrTensorMath_cu_868dd54514ReductionMulOpIdEEEEjdLi4ELi4EEEEEvT1_)
        /*0168*/ 	.short	0x0210
        /*016a*/ 	.short	0x0420


	//----- nvinfo : EIATTR_SW_WAR
	.align		4
.L_4727:
        /*016c*/ 	.byte	0x04, 0x36
        /*016e*/ 	.short	(.L_4729 - .L_4728)
.L_4728:
        /*0170*/ 	.word	0x00000008
.L_4729:


//--------------------- .nv.info._ZN2at6native13reduce_kernelILi512ELi1ENS0_8ReduceOpIsNS0_14func_wrapper_tIsNS0_55_GLOBAL__N__0955718d_22_SparseCsrTensorMath_cu_868dd54514ReductionMulOpIsEEEEjsLi4ELi4EEEEEvT1_ --------------------------
	.section	.nv.info._ZN2at6native13reduce_kernelILi512ELi1ENS0_8ReduceOpIsNS0_14func_wrapper_tIsNS0_55_GLOBAL__N__0955718d_22_SparseCsrTensorMath_cu_868dd54514ReductionMulOpIsEEEEjsLi4ELi4EEEEEvT1_,"",@"SHT_CUDA_INFO"
	.sectionflags	@""
	.align	4


	//----- nvinfo : EIATTR_CUDA_API_VERSION
	.align		4
        /*0000*/ 	.byte	0x04, 0x37
        /*0002*/ 	.short	(.L_4731 - .L_4730)
.L_4730:
        /*0004*/ 	.word	0x00000082


	//----- nvinfo : EIATTR_KPARAM_INFO
	.align		4
.L_4731:
        /*0008*/ 	.byte	0x04, 0x17
        /*000a*/ 	.short	(.L_4733 - .L_4732)
.L_4732:
        /*000c*/ 	.word	0x00000000
        /*0010*/ 	.short	0x0000
        /*0012*/ 	.short	0x0000
        /*0014*/ 	.byte	0x00, 0xf0, 0x41, 0x10


	//----- nvinfo : EIATTR_SPARSE_MMA_MASK
	.align		4
.L_4733:
        /*0018*/ 	.byte	0x03, 0x50
        /*001a*/ 	.short	0x0000


	//----- nvinfo : EIATTR_MAXREG_COUNT
	.align		4
        /*001c*/ 	.byte	0x03, 0x1b
        /*001e*/ 	.short	0x0020


	//----- nvinfo : EIATTR_NUM_BARRIERS
	.align		4
        /*0020*/ 	.byte	0x02, 0x4c
        /*0022*/ 	.byte	0x01
	.zero		1


	//----- nvinfo : EIATTR_EXTERNS
	.align		4
        /*0024*/ 	.byte	0x04, 0x0f
        /*0026*/ 	.short	(.L_4735 - .L_4734)


	//   ....[0]....
	.align		4
.L_4734:
        /*0028*/ 	.word	index@(__assertfail)


	//----- nvinfo : EIATTR_MERCURY_ISA_VERSION
	.align		4
.L_4735:
        /*002c*/ 	.byte	0x03, 0x5f
        /*002e*/ 	.short	0x0101


	//----- nvinfo : EIATTR_INT_WARP_WIDE_INSTR_OFFSETS
	.align		4
        /*0030*/ 	.byte	0x04, 0x31
        /*0032*/ 	.short	(.L_4737 - .L_4736)


	//   ....[0]....
.L_4736:
        /*0034*/ 	.word	0x0000e020


	//   ....[1]....
        /*0038*/ 	.word	0x0000e110


	//----- nvinfo : EIATTR_COOP_GROUP_MASK_REGIDS
	.align		4
.L_4737:
        /*003c*/ 	.byte	0x04, 0x29
        /*003e*/ 	.short	(.L_4739 - .L_4738)


	//   ....[0]....
.L_4738:
        /*0040*/ 	.word	0xffffffff


	//   ....[1]....
        /*0044*/ 	.word	0xffffffff


	//----- nvinfo : EIATTR_COOP_GROUP_INSTR_OFFSETS
	.align		4
.L_4739:
        /*0048*/ 	.byte	0x04, 0x28
        /*004a*/ 	.short	(.L_4741 - .L_4740)


	//   ....[0]....
.L_4740:
        /*004c*/ 	.word	0x0000b900


	//   ....[1]....
        /*0050*/ 	.word	0x0000e8f0


	//----- nvinfo : EIATTR_SYSCALL_OFFSETS
	.align		4
.L_4741:
        /*0054*/ 	.byte	0x04, 0x46
        /*0056*/ 	.short	(.L_4743 - .L_4742)


	//   ....[0]....
.L_4742:
        /*0058*/ 	.word	0x0000eb50


	//   ....[1]....
        /*005c*/ 	.word	0x0000ed80


	//   ....[2]....
        /*0060*/ 	.word	0x0000f0a0


	//   ....[3]....
        /*0064*/ 	.word	0x0000f2d0


	//----- nvinfo : EIATTR_EXIT_INSTR_OFFSETS
	.align		4
.L_4743:
        /*0068*/ 	.byte	0x04, 0x1c
        /*006a*/ 	.short	(.L_4745 - .L_4744)


	//   ....[0]....
.L_4744:
        /*006c*/ 	.word	0x0000e1b0


	//   ....[1]....
        /*0070*/ 	.word	0x0000e950


	//   ....[2]....
        /*0074*/ 	.word	0x0000eba0


	//   ....[3]....
        /*0078*/ 	.word	0x0000ebc0


	//   ....[4]....
        /*007c*/ 	.word	0x0000edd0


	//   ....[5]....
        /*0080*/ 	.word	0x0000edf0


	//   ....[6]....
        /*0084*/ 	.word	0x0000ee20


	//   ....[7]....
        /*0088*/ 	.word	0x0000ee60


	//   ....[8]....
        /*008c*/ 	.word	0x0000eea0


	//   ....[9]....
        /*0090*/ 	.word	0x0000f0f0


	//   ....[10]....
        /*0094*/ 	.word	0x0000f110


	//   ....[11]....
        /*0098*/ 	.word	0x0000f320


	//   ....[12]....
        /*009c*/ 	.word	0x0000f340


	//----- nvinfo : EIATTR_MAX_THREADS
	.align		4
.L_4745:
        /*00a0*/ 	.byte	0x04, 0x05
        /*00a2*/ 	.short	(.L_4747 - .L_4746)
.L_4746:
        /*00a4*/ 	.word	0x00000200
        /*00a8*/ 	.word	0x00000001
        /*00ac*/ 	.word	0x00000001


	//----- nvinfo : EIATTR_CRS_STACK_SIZE
	.align		4
.L_4747:
        /*00b0*/ 	.byte	0x04, 0x1e
        /*00b2*/ 	.short	(.L_4749 - .L_4748)
.L_4748:
        /*00b4*/ 	.word	0x00000000


	//----- nvinfo : EIATTR_CBANK_PARAM_SIZE
	.align		4
.L_4749:
        /*00b8*/ 	.byte	0x03, 0x19
        /*00ba*/ 	.short	0x0410


	//----- nvinfo : EIATTR_PARAM_CBANK
	.align		4
        /*00bc*/ 	.byte	0x04, 0x0a
        /*00be*/ 	.short	(.L_4751 - .L_4750)
	.align		4
.L_4750:
        /*00c0*/ 	.word	index@(.nv.constant0._ZN2at6native13reduce_kernelILi512ELi1ENS0_8ReduceOpIsNS0_14func_wrapper_tIsNS0_55_GLOBAL__N__0955718d_22_SparseCsrTensorMath_cu_868dd54514ReductionMulOpIsEEEEjsLi4ELi4EEEEEvT1_)
        /*00c4*/ 	.short	0x0210
        /*00c6*/ 	.short	0x0410


	//----- nvinfo : EIATTR_SW_WAR
	.align		4
.L_4751:
        /*00c8*/ 	.byte	0x04, 0x36
        /*00ca*/ 	.short	(.L_4753 - .L_4752)
.L_4752:
        /*00cc*/ 	.word	0x00000008
.L_4753:


//--------------------- .nv.info._ZN2at6native13reduce_kernelILi256ELi2ENS0_8ReduceOpIsNS0_14func_wrapper_tIsNS0_55_GLOBAL__N__0955718d_22_SparseCsrTensorMath_cu_868dd54514ReductionMulOpIsEEEEjsLi4ELi4EEEEEvT1_ --------------------------
	.section	.nv.info._ZN2at6native13reduce_kernelILi256ELi2ENS0_8ReduceOpIsNS0_14func_wrapper_tIsNS0_55_GLOBAL__N__0955718d_22_SparseCsrTensorMath_cu_868dd54514ReductionMulOpIsEEEEjsLi4ELi4EEEEEvT1_,"",@"SHT_CUDA_INFO"
	.sectionflags	@""
	.align	4


	//----- nvinfo : EIATTR_CUDA_API_VERSION
	.align		4
        /*0000*/ 	.byte	0x04, 0x37
        /*0002*/ 	.short	(.L_4755 - .L_4754)
.L_4754:
        /*0004*/ 	.word	0x00000082


	//----- nvinfo : EIATTR_KPARAM_INFO
	.align		4
.L_4755:
        /*0008*/ 	.byte	0x04, 0x17
        /*000a*/ 	.short	(.L_4757 - .L_4756)
.L_4756:
        /*000c*/ 	.word	0x00000000
        /*0010*/ 	.short	0x0000
        /*0012*/ 	.short	0x0000
        /*0014*/ 	.byte	0x00, 0xf0, 0x41, 0x10


	//----- nvinfo : EIATTR_SPARSE_MMA_MASK
	.align		4
.L_4757:
        /*0018*/ 	.byte	0x03, 0x50
        /*001a*/ 	.short	0x0000


	//----- nvinfo : EIATTR_MAXREG_COUNT
	.align		4
        /*001c*/ 	.byte	0x03, 0x1b
        /*001e*/ 	.short	0x0040


	//----- nvinfo : EIATTR_NUM_BARRIERS
	.align		4
        /*0020*/ 	.byte	0x02, 0x4c
        /*0022*/ 	.byte	0x01
	.zero		1


	//----- nvinfo : EIATTR_EXTERNS
	.align		4
        /*0024*/ 	.byte	0x04, 0x0f
        /*0026*/ 	.short	(.L_4759 - .L_4758)


	//   ....[0]....
	.align		4
.L_4758:
        /*0028*/ 	.word	index@(__assertfail)


	//----- nvinfo : EIATTR_MERCURY_ISA_VERSION
	.align		4
.L_4759:
        /*002c*/ 	.byte	0x03, 0x5f
        /*002e*/ 	.short	0x0101


	//----- nvinfo : EIATTR_INT_WARP_WIDE_INSTR_OFFSETS
	.align		4
        /*0030*/ 	.byte	0x04, 0x31
        /*0032*/ 	.short	(.L_4761 - .L_4760)


	//   ....[0]....
.L_4760:
        /*0034*/ 	.word	0x00010ff0


	//   ....[1]....
        /*0038*/ 	.word	0x000110e0


	//----- nvinfo : EIATTR_COOP_GROUP_MASK_REGIDS
	.align		4
.L_4761:
        /*003c*/ 	.byte	0x04, 0x29
        /*003e*/ 	.short	(.L_4763 - .L_4762)


	//   ....[0]....
.L_4762:
        /*0040*/ 	.word	0xffffffff


	//   ....[1]....
        /*0044*/ 	.word	0xffffffff


	//   ....[2]....
        /*0048*/ 	.word	0xffffffff


	//   ....[3]....
        /*004c*/ 	.word	0xffffffff


	//----- nvinfo : EIATTR_COOP_GROUP_INSTR_OFFSETS
	.align		4
.L_4763:
        /*0050*/ 	.byte	0x04, 0x28
        /*0052*/ 	.short	(.L_4765 - .L_4764)


	//   ....[0]....
.L_4764:
        /*0054*/ 	.word	0x0000c5d0


	//   ....[1]....
        /*0058*/ 	.word	0x0000c5e0


	//   ....[2]....
        /*005c*/ 	.word	0x00011ad0


	//   ....[3]....
        /*0060*/ 	.word	0x00011ae0


	//----- nvinfo : EIATTR_SYSCALL_OFFSETS
	.align		4
.L_4765:
        /*0064*/ 	.byte	0x04, 0x46
        /*0066*/ 	.short	(.L_4767 - .L_4766)


	//   ....[0]....
.L_4766:
        /*0068*/ 	.word	0x00001490


	//   ....[1]....
        /*006c*/ 	.word	0x00011dc0


	//   ....[2]....
        /*0070*/ 	.word	0x00011f20


	//   ....[3]....
        /*0074*/ 	.word	0x000121c0


	//   ....[4]....
        /*0078*/ 	.word	0x00012320


	//   ....[5]....
        /*007c*/ 	.word	0x000126c0


	//   ....[6]....
        /*0080*/ 	.word	0x00012820


	//   ....[7]....
        /*0084*/ 	.word	0x00012ad0


	//   ....[8]....
        /*0088*/ 	.word	0x00012c30


	//----- nvinfo : EIATTR_EXIT_INSTR_OFFSETS
	.align		4
.L_4767:
        /*008c*/ 	.byte	0x04, 0x1c
        /*008e*/ 	.short	(.L_4769 - .L_4768)


	//   ....[0]....
.L_4768:
        /*0090*/ 	.word	0x000111a0


	//   ....[1]....
        /*0094*/ 	.word	0x00011b60


	//   ....[2]....
        /*0098*/ 	.word	0x00011f70


	//   ....[3]....
        /*009c*/ 	.word	0x00011fa0


	//   ....[4]....
        /*00a0*/ 	.word	0x00012370


	//   ....[5]....
        /*00a4*/ 	.word	0x000123a0


	//   ....[6]....
        /*00a8*/ 	.word	0x000123d0


	//   ....[7]....
        /*00ac*/ 	.word	0x00012410


	//   ....[8]....
        /*00b0*/ 	.word	0x00012450


	//   ....[9]....
        /*00b4*/ 	.word	0x00012870


	//   ....[10]....
        /*00b8*/ 	.word	0x000128a0


	//   ....[11]....
        /*00bc*/ 	.word	0x00012c80


	//   ....[12]....
        /*00c0*/ 	.word	0x00012cb0


	//----- nvinfo : EIATTR_MAX_THREADS
	.align		4
.L_4769:
        /*00c4*/ 	.byte	0x04, 0x05
        /*00c6*/ 	.short	(.L_4771 - .L_4770)
.L_4770:
        /*00c8*/ 	.word	0x00000100
        /*00cc*/ 	.word	0x00000001
        /*00d0*/ 	.word	0x00000001


	//----- nvinfo : EIATTR_CRS_STACK_SIZE
	.align		4
.L_4771:
        /*00d4*/ 	.byte	0x04, 0x1e
        /*00d6*/ 	.short	(.L_4773 - .L_4772)
.L_4772:
        /*00d8*/ 	.word	0x00000000


	//----- nvinfo : EIATTR_CBANK_PARAM_SIZE
	.align		4
.L_4773:
        /*00dc*/ 	.byte	0x03, 0x19
        /*00de*/ 	.short	0x0410


	//----- nvinfo : EIATTR_PARAM_CBANK
	.align		4
        /*00e0*/ 	.byte	0x04, 0x0a
        /*00e2*/ 	.short	(.L_4775 - .L_4774)
	.align		4
.L_4774:
        /*00e4*/ 	.word	index@(.nv.constant0._ZN2at6native13reduce_kernelILi256ELi2ENS0_8ReduceOpIsNS0_14func_wrapper_tIsNS0_55_GLOBAL__N__0955718d_22_SparseCsrTensorMath_cu_868dd54514ReductionMulOpIsEEEEjsLi4ELi4EEEEEvT1_)
        /*00e8*/ 	.short	0x0210
        /*00ea*/ 	.short	0x0410


	//----- nvinfo : EIATTR_SW_WAR
	.align		4
.L_4775:
        /*00ec*/ 	.byte	0x04, 0x36
        /*00ee*/ 	.short	(.L_4777 - .L_4776)
.L_4776:
        /*00f0*/ 	.word	0x00000008
.L_4777:


//--------------------- .nv.info._ZN2at6native13reduce_kernelILi128ELi4ENS0_8ReduceOpIsNS0_14func_wrapper_tIsNS0_55_GLOBAL__N__0955718d_22_SparseCsrTensorMath_cu_868dd54514ReductionMulOpIsEEEEjsLi4ELi4EEEEEvT1_ --------------------------
	.section	.nv.info._ZN2at6native13reduce_kernelILi128ELi4ENS0_8ReduceOpIsNS0_14func_wrapper_tIsNS0_55_GLOBAL__N__0955718d_22_SparseCsrTensorMath_cu_868dd54514ReductionMulOpIsEEEEjsLi4ELi4EEEEEvT1_,"",@"SHT_CUDA_INFO"
	.sectionflags	@""
	.align	4


	//----- nvinfo : EIATTR_CUDA_API_VERSION
	.align		4
        /*0000*/ 	.byte	0x04, 0x37
        /*0002*/ 	.short	(.L_4779 - .L_4778)
.L_4778:
        /*0004*/ 	.word	0x00000082


	//----- nvinfo : EIATTR_KPARAM_INFO
	.align		4
.L_4779:
        /*0008*/ 	.byte	0x04, 0x17
        /*000a*/ 	.short	(.L_4781 - .L_4780)
.L_4780:
        /*000c*/ 	.word	0x00000000
        /*0010*/ 	.short	0x0000
        /*0012*/ 	.short	0x0000
        /*0014*/ 	.byte	0x00, 0xf0, 0x41, 0x10


	//----- nvinfo : EIATTR_SPARSE_MMA_MASK
	.align		4
.L_4781:
        /*0018*/ 	.byte	0x03, 0x50
        /*001a*/ 	.short	0x0000


	//----- nvinfo : EIATTR_MAXREG_COUNT
	.align		4
        /*001c*/ 	.byte	0x03, 0x1b
        /*001e*/ 	.short	0x0080


	//----- nvinfo : EIATTR_NUM_BARRIERS
	.align		4
        /*0020*/ 	.byte	0x02, 0x4c
        /*0022*/ 	.byte	0x01
	.zero		1


	//----- nvinfo : EIATTR_EXTERNS
	.align		4
        /*0024*/ 	.byte	0x04, 0x0f
        /*0026*/ 	.short	(.L_4783 - .L_4782)


	//   ....[0]....
	.align		4
.L_4782:
        /*0028*/ 	.word	index@(__assertfail)


	//----- nvinfo : EIATTR_MERCURY_ISA_VERSION
	.align		4
.L_4783:
        /*002c*/ 	.byte	0x03, 0x5f
        /*002e*/ 	.short	0x0101


	//----- nvinfo : EIATTR_INT_WARP_WIDE_INSTR_OFFSETS
	.align		4
        /*0030*/ 	.byte	0x04, 0x31
        /*0032*/ 	.short	(.L_4785 - .L_4784)


	//   ....[0]....
.L_4784:
        /*0034*/ 	.word	0x00016bb0


	//   ....[1]....
        /*0038*/ 	.word	0x00016ca0


	//----- nvinfo : EIATTR_COOP_GROUP_MASK_REGIDS
	.align		4
.L_4785:
        /*003c*/ 	.byte	0x04, 0x29
        /*003e*/ 	.short	(.L_4787 - .L_4786)


	//   ....[0]....
.L_4786:
        /*0040*/ 	.word	0xffffffff


	//   ....[1]....
        /*0044*/ 	.word	0xffffffff


	//   ....[2]....
        /*0048*/ 	.word	0xffffffff


	//   ....[3]....
        /*004c*/ 	.word	0xffffffff


	//   ....[4]....
        /*0050*/ 	.word	0xffffffff


	//   ....[5]....
        /*0054*/ 	.word	0xffffffff


	//   ....[6]....
        /*0058*/ 	.word	0xffffffff


	//   ....[7]....
        /*005c*/ 	.word	0xffffffff


	//----- nvinfo : EIATTR_COOP_GROUP_INSTR_OFFSETS
	.align		4
.L_4787:
        /*0060*/ 	.byte	0x04, 0x28
        /*0062*/ 	.short	(.L_4789 - .L_4788)


	//   ....[0]....
.L_4788:
        /*0064*/ 	.word	0x0000db30


	//   ....[1]....
        /*0068*/ 	.word	0x0000db50


	//   ....[2]....
        /*006c*/ 	.word	0x0000db60


	//   ....[3]....
        /*0070*/ 	.word	0x0000db70


	//   ....[4]....
        /*0074*/ 	.word	0x00017970


	//   ....[5]....
        /*0078*/ 	.word	0x00017990


	//   ....[6]....
        /*007c*/ 	.word	0x000179a0


	//   ....[7]....
        /*0080*/ 	.word	0x000179b0


	//----- nvinfo : EIATTR_SYSCALL_OFFSETS
	.align		4
.L_4789:
        /*0084*/ 	.byte	0x04, 0x46
        /*0086*/ 	.short	(.L_4791 - .L_4790)


	//   ....[0]....
.L_4790:
        /*0088*/ 	.word	0x00001410


	//   ....[1]....
        /*008c*/ 	.word	0x00017d40


	//   ....[2]....
        /*0090*/ 	.word	0x00017ea0


	//   ....[3]....
        /*0094*/ 	.word	0x00018000


	//   ....[4]....
        /*0098*/ 	.word	0x00018160


	//   ....[5]....
        /*009c*/ 	.word	0x00018490


	//   ....[6]....
        /*00a0*/ 	.word	0x000185f0


	//   ....[7]....
        /*00a4*/ 	.word	0x00018750


	//   ....[8]....
        /*00a8*/ 	.word	0x000188b0


	//   ....[9]....
        /*00ac*/ 	.word	0x00018cd0


	//   ....[10]....
        /*00b0*/ 	.word	0x00018e30


	//   ....[11]....
        /*00b4*/ 	.word	0x00018f90


	//   ....[12]....
        /*00b8*/ 	.word	0x000190f0


	//   ....[13]....
        /*00bc*/ 	.word	0x00019420


	//   ....[14]....
        /*00c0*/ 	.word	0x00019580


	//   ....[15]....
        /*00c4*/ 	.word	0x000196e0


	//   ....[16]....
        /*00c8*/ 	.word	0x00019840


	//----- nvinfo : EIATTR_EXIT_INSTR_OFFSETS
	.align		4
.L_4791:
        /*00cc*/ 	.byte	0x04, 0x1c
        /*00ce*/ 	.short	(.L_4793 - .L_4792)


	//   ....[0]....
.L_4792:
        /*00d0*/ 	.word	0x00016d60


	//   ....[1]....
        /*00d4*/ 	.word	0x00017a70


	//   ....[2]....
        /*00d8*/ 	.word	0x000181b0


	//   ....[3]....
        /*00dc*/ 	.word	0x00018200


	//   ....[4]....
        /*00e0*/ 	.word	0x00018900


	//   ....[5]....
        /*00e4*/ 	.word	0x00018950


	//   ....[6]....
        /*00e8*/ 	.word	0x00018980


	//   ....[7]....
        /*00ec*/ 	.word	0x000189c0


	//   ....[8]....
        /*00f0*/ 	.word	0x00018a00


	//   ....[9]....
        /*00f4*/ 	.word	0x00019140


	//   ....[10]....
        /*00f8*/ 	.word	0x00019190


	//   ....[11]....
        /*00fc*/ 	.word	0x00019890


	//   ....[12]....
        /*0100*/ 	.word	0x000198e0


	//----- nvinfo : EIATTR_MAX_THREADS
	.align		4
.L_4793:
        /*0104*/ 	.byte	0x04, 0x05
        /*0106*/ 	.short	(.L_4795 - .L_4794)
.L_4794:
        /*0108*/ 	.word	0x00000080
        /*010c*/ 	.word	0x00000001
        /*0110*/ 	.word	0x00000001


	//----- nvinfo : EIATTR_CRS_STACK_SIZE
	.align		4
.L_4795:
        /*0114*/ 	.byte	0x04, 0x1e
        /*0116*/ 	.short	(.L_4797 - .L_4796)
.L_4796:
        /*0118*/ 	.word	0x00000000


	//----- nvinfo : EIATTR_CBANK_PARAM_SIZE
	.align		4
.L_4797:
        /*011c*/ 	.byte	0x03, 0x19
        /*011e*/ 	.short	0x0410


	//----- nvinfo : EIATTR_PARAM_CBANK
	.align		4
        /*0120*/ 	.byte	0x04, 0x0a
        /*0122*/ 	.short	(.L_4799 - .L_4798)
	.align		4
.L_4798:
        /*0124*/ 	.word	index@(.nv.constant0._ZN2at6native13reduce_kernelILi128ELi4ENS0_8ReduceOpIsNS0_14func_wrapper_tIsNS0_55_GLOBAL__N__0955718d_22_SparseCsrTensorMath_cu_868dd54514ReductionMulOpIsEEEEjsLi4ELi4EEEEEvT1_)
        /*0128*/ 	.short	0x0210
        /*012a*/ 	.short	0x0410


	//----- nvinfo : EIATTR_SW_WAR
	.align		4
.L_4799:
        /*012c*/ 	.byte	0x04, 0x36
        /*012e*/ 	.short	(.L_4801 - .L_4800)
.L_4800:
        /*0130*/ 	.word	0x00000008
.L_4801:


//--------------------- .nv.info._ZN2at6native13reduce_kernelILi512ELi1ENS0_8ReduceOpIlNS0_14func_wrapper_tIlNS0_55_GLOBAL__N__0955718d_22_SparseCsrTensorMath_cu_868dd54514ReductionMulOpIlEEEEjlLi4ELi4EEEEEvT1_ --------------------------
	.section	.nv.info._ZN2at6native13reduce_kernelILi512ELi1ENS0_8ReduceOpIlNS0_14func_wrapper_tIlNS0_55_GLOBAL__N__0955718d_22_SparseCsrTensorMath_cu_868dd54514ReductionMulOpIlEEEEjlLi4ELi4EEEEEvT1_,"",@"SHT_CUDA_INFO"
	.sectionflags	@""
	.align	4


	//----- nvinfo : EIATTR_CUDA_API_VERSION
	.align		4
        /*0000*/ 	.byte	0x04, 0x37
        /*0002*/ 	.short	(.L_4803 - .L_4802)
.L_4802:
        /*0004*/ 	.word	0x00000082


	//----- nvinfo : EIATTR_KPARAM_INFO
	.align		4
.L_4803:
        /*0008*/ 	.byte	0x04, 0x17
        /*000a*/ 	.short	(.L_4805 - .L_4804)
.L_4804:
        /*000c*/ 	.word	0x00000000
        /*0010*/ 	.short	0x0000
        /*0012*/ 	.short	0x0000
        /*0014*/ 	.byte	0x00, 0xf0, 0x81, 0x10


	//----- nvinfo : EIATTR_SPARSE_MMA_MASK
	.align		4
.L_4805:
        /*0018*/ 	.byte	0x03, 0x50
        /*001a*/ 	.short	0x0000


	//----- nvinfo : EIATTR_MAXREG_COUNT
	.align		4
        /*001c*/ 	.byte	0x03, 0x1b
        /*001e*/ 	.short	0x0020


	//----- nvinfo : EIATTR_NUM_BARRIERS
	.align		4
        /*0020*/ 	.byte	0x02, 0x4c
        /*0022*/ 	.byte	0x01
	.zero		1


	//----- nvinfo : EIATTR_EXTERNS
	.align		4
        /*0024*/ 	.byte	0x04, 0x0f
        /*0026*/ 	.short	(.L_4807 - .L_4806)


	//   ....[0]....
	.align		4
.L_4806:
        /*0028*/ 	.word	index@(__assertfail)


	//----- nvinfo : EIATTR_MERCURY_ISA_VERSION
	.align		4
.L_4807:
        /*002c*/ 	.byte	0x03, 0x5f
        /*002e*/ 	.short	0x0101


	//----- nvinfo : EIATTR_INT_WARP_WIDE_INSTR_OFFSETS
	.align		4
        /*0030*/ 	.byte	0x04, 0x31
        /*0032*/ 	.short	(.L_4809 - .L_4808)


	//   ....[0]....
.L_4808:
        /*0034*/ 	.word	0x0000e4b0


	//   ....[1]....
        /*0038*/ 	.word	0x0000e5a0


	//----- nvinfo : EIATTR_COOP_GROUP_MASK_REGIDS
	.align		4
.L_4809:
        /*003c*/ 	.byte	0x04, 0x29
        /*003e*/ 	.short	(.L_4811 - .L_4810)


	//   ....[0]....
.L_4810:
        /*0040*/ 	.word	0xffffffff


	//   ....[1]....
        /*0044*/ 	.word	0xffffffff


	//   ....[2]....
        /*0048*/ 	.word	0xffffffff


	//   ....[3]....
        /*004c*/ 	.word	0xffffffff


	//----- nvinfo : EIATTR_COOP_GROUP_INSTR_OFFSETS
	.align		4
.L_4811:
        /*0050*/ 	.byte	0x04, 0x28
        /*0052*/ 	.short	(.L_4813 - .L_4812)


	//   ....[0]....
.L_4812:
        /*0054*/ 	.word	0x0000bd20


	//   ....[1]....
        /*0058*/ 	.word	0x0000bd30


	//   ....[2]....
        /*005c*/ 	.word	0x0000eec0


	//   ....[3]....
        /*0060*/ 	.word	0x0000eed0


	//----- nvinfo : EIATTR_SYSCALL_OFFSETS
	.align		4
.L_4813:
        /*0064*/ 	.byte	0x04, 0x46
        /*0066*/ 	.short	(.L_4815 - .L_4814)


	//   ....[0]....
.L_4814:
        /*0068*/ 	.word	0x0000f180


	//   ....[1]....
        /*006c*/ 	.word	0x0000f3d0


	//   ....[2]....
        /*0070*/ 	.word	0x0000f730


	//   ....[3]....
        /*0074*/ 	.word	0x0000f980


	//----- nvinfo : EIATTR_EXIT_INSTR_OFFSETS
	.align		4
.L_4815:
        /*0078*/ 	.byte	0x04, 0x1c
        /*007a*/ 	.short	(.L_4817 - .L_4816)


	//   ....[0]....
.L_4816:
        /*007c*/ 	.word	0x0000e640


	//   ....[1]....
        /*0080*/ 	.word	0x0000ef60


	//   ....[2]....
        /*0084*/ 	.word	0x0000f1d0


	//   ....[3]....
        /*0088*/ 	.word	0x0000f1f0


	//   ....[4]....
        /*008c*/ 	.word	0x0000f420


	//   ....[5]....
        /*0090*/ 	.word	0x0000f440


	//   ....[6]....
        /*0094*/ 	.word	0x0000f470


	//   ....[7]....
        /*0098*/ 	.word	0x0000f4c0


	//   ....[8]....
        /*009c*/ 	.word	0x0000f510


	//   ....[9]....
        /*00a0*/ 	.word	0x0000f780


	//   ....[10]....
        /*00a4*/ 	.word	0x0000f7a0


	//   ....[11]....
        /*00a8*/ 	.word	0x0000f9d0


	//   ....[12]....
        /*00ac*/ 	.word	0x0000f9f0


	//----- nvinfo : EIATTR_MAX_THREADS
	.align		4
.L_4817:
        /*00b0*/ 	.byte	0x04, 0x05
        /*00b2*/ 	.short	(.L_4819 - .L_4818)
.L_4818:
        /*00b4*/ 	.word	0x00000200
        /*00b8*/ 	.word	0x00000001
        /*00bc*/ 	.word	0x00000001


	//----- nvinfo : EIATTR_CRS_STACK_SIZE
	.align		4
.L_4819:
        /*00c0*/ 	.byte	0x04, 0x1e
        /*00c2*/ 	.short	(.L_4821 - .L_4820)
.L_4820:
        /*00c4*/ 	.word	0x00000000


	//----- nvinfo : EIATTR_CBANK_PARAM_SIZE
	.align		4
.L_4821:
        /*00c8*/ 	.byte	0x03, 0x19
        /*00ca*/ 	.short	0x0420


	//----- nvinfo : EIATTR_PARAM_CBANK
	.align		4
        /*00cc*/ 	.byte	0x04, 0x0a
        /*00ce*/ 	.short	(.L_4823 - .L_4822)
	.align		4
.L_4822:
        /*00d0*/ 	.word	index@(.nv.constant0._ZN2at6native13reduce_kernelILi512ELi1ENS0_8ReduceOpIlNS0_14func_wrapper_tIlNS0_55_GLOBAL__N__0955718d_22_SparseCsrTensorMath_cu_868dd54514ReductionMulOpIlEEEEjlLi4ELi4EEEEEvT1_)
        /*00d4*/ 	.short	0x0210
        /*00d6*/ 	.short	0x0420


	//----- nvinfo : EIATTR_SW_WAR
	.align		4
.L_4823:
        /*00d8*/ 	.byte	0x04, 0x36
        /*00da*/ 	.short	(.L_4825 - .L_4824)
.L_4824:
        /*00dc*/ 	.word	0x00000008
.L_4825:


//--------------------- .nv.info._ZN2at6native13reduce_kernelILi256ELi2ENS0_8ReduceOpIlNS0_14func_wrapper_tIlNS0_55_GLOBAL__N__0955718d_22_SparseCsrTensorMath_cu_868dd54514ReductionMulOpIlEEEEjlLi4ELi4EEEEEvT1_ --------------------------
	.section	.nv.info._ZN2at6native13reduce_kernelILi256ELi2ENS0_8ReduceOpIlNS0_14func_wrapper_tIlNS0_55_GLOBAL__N__0955718d_22_SparseCsrTensorMath_cu_868dd54514ReductionMulOpIlEEEEjlLi4ELi4EEEEEvT1_,"",@"SHT_CUDA_INFO"
	.sectionflags	@""
	.align	4


	//----- nvinfo : EIATTR_CUDA_API_VERSION
	.align		4
        /*0000*/ 	.byte	0x04, 0x37
        /*0002*/ 	.short	(.L_4827 - .L_4826)
.L_4826:
        /*0004*/ 	.word	0x00000082


	//----- nvinfo : EIATTR_KPARAM_INFO
	.align		4
.L_4827:
        /*0008*/ 	.byte	0x04, 0x17
        /*000a*/ 	.short	(.L_4829 - .L_4828)
.L_4828:
        /*000c*/ 	.word	0x00000000
        /*0010*/ 	.short	0x0000
        /*0012*/ 	.short	0x0000
        /*0014*/ 	.byte	0x00, 0xf0, 0x81, 0x10


	//----- nvinfo : EIATTR_SPARSE_MMA_MASK
	.align		4
.L_4829:
        /*0018*/ 	.byte	0x03, 0x50
        /*001a*/ 	.short	0x0000


	//----- nvinfo : EIATTR_MAXREG_COUNT
	.align		4
        /*001c*/ 	.byte	0x03, 0x1b
        /*001e*/ 	.short	0x0040


	//----- nvinfo : EIATTR_NUM_BARRIERS
	.align		4
        /*0020*/ 	.byte	0x02, 0x4c
        /*0022*/ 	.byte	0x01
	.zero		1


	//----- nvinfo : EIATTR_EXTERNS
	.align		4
        /*0024*/ 	.byte	0x04, 0x0f
        /*0026*/ 	.short	(.L_4831 - .L_4830)


	//   ....[0]....
	.align		4
.L_4830:
        /*0028*/ 	.word	index@(__assertfail)


	//----- nvinfo : EIATTR_MERCURY_ISA_VERSION
	.align		4
.L_4831:
        /*002c*/ 	.byte	0x03, 0x5f
        /*002e*/ 	.short	0x0101


	//----- nvinfo : EIATTR_INT_WARP_WIDE_INSTR_OFFSETS
	.align		4
        /*0030*/ 	.byte	0x04, 0x31
        /*0032*/ 	.short	(.L_4833 - .L_4832)


	//   ....[0]....
.L_4832:
        /*0034*/ 	.word	0x000118d0


	//   ....[1]....
        /*0038*/ 	.word	0x000119c0


	//----- nvinfo : EIATTR_COOP_GROUP_MASK_REGIDS
	.align		4
.L_4833:
        /*003c*/ 	.byte	0x04, 0x29
        /*003e*/ 	.short	(.L_4835 - .L_4834)


	//   ....[0]....
.L_4834:
        /*0040*/ 	.word	0xffffffff


	//   ....[1]....
        /*0044*/ 	.word	0xffffffff


	//   ....[2]....
        /*0048*/ 	.word	0xffffffff


	//   ....[3]....
        /*004c*/ 	.word	0xffffffff


	//   ....[4]....
        /*0050*/ 	.word	0xffffffff


	//   ....[5]....
        /*0054*/ 	.word	0xffffffff


	//   ....[6]....
        /*0058*/ 	.word	0xffffffff


	//   ....[7]....
        /*005c*/ 	.word	0xffffffff


	//----- nvinfo : EIATTR_COOP_GROUP_INSTR_OFFSETS
	.align		4
.L_4835:
        /*0060*/ 	.byte	0x04, 0x28
        /*0062*/ 	.short	(.L_4837 - .L_4836)


	//   ....[0]....
.L_4836:
        /*0064*/ 	.word	0x0000ce10


	//   ....[1]....
        /*0068*/ 	.word	0x0000ce20


	//   ....[2]....
        /*006c*/ 	.word	0x0000ce30


	//   ....[3]....
        /*0070*/ 	.word	0x0000ce40


	//   ....[4]....
        /*0074*/ 	.word	0x00012560


	//   ....[5]....
        /*0078*/ 	.word	0x00012570


	//   ....[6]....
        /*007c*/ 	.word	0x00012580


	//   ....[7]....
        /*0080*/ 	.word	0x00012590


	//----- nvinfo : EIATTR_SYSCALL_OFFSETS
	.align		4
.L_4837:
        /*0084*/ 	.byte	0x04, 0x46
        /*0086*/ 	.short	(.L_4839 - .L_4838)


	//   ....[0]....
.L_4838:
        /*0088*/ 	.word	0x000014b0


	//   ....[1]....
        /*008c*/ 	.word	0x00012910


	//   ....[2]....
        /*0090*/ 	.word	0x00012a70


	//   ....[3]....
        /*0094*/ 	.word	0x00012d50


	//   ....[4]....
        /*0098*/ 	.word	0x00012eb0


	//   ....[5]....
        /*009c*/ 	.word	0x00013290


	//   ....[6]....
        /*00a0*/ 	.word	0x000133f0


	//   ....[7]....
        /*00a4*/ 	.word	0x000136e0


	//   ....[8]....
        /*00a8*/ 	.word	0x00013840


	//----- nvinfo : EIATTR_EXIT_INSTR_OFFSETS
	.align		4
.L_4839:
        /*00ac*/ 	.byte	0x04, 0x1c
        /*00ae*/ 	.short	(.L_4841 - .L_4840)


	//   ....[0]....
.L_4840:
        /*00b0*/ 	.word	0x00011a80


	//   ....[1]....
        /*00b4*/ 	.word	0x00012670


	//   ....[2]....
        /*00b8*/ 	.word	0x00012ac0


	//   ....[3]....
        /*00bc*/ 	.word	0x00012af0


	//   ....[4]....
        /*00c0*/ 	.word	0x00012f00


	//   ....[5]....
        /*00c4*/ 	.word	0x00012f30


	//   ....[6]....
        /*00c8*/ 	.word	0x00012f60


	//   ....[7]....
        /*00cc*/ 	.word	0x00012fa0


	//   ....[8]....
        /*00d0*/ 	.word	0x00012fe0


	//   ....[9]....
        /*00d4*/ 	.word	0x00013440


	//   ....[10]....
        /*00d8*/ 	.word	0x00013470


	//   ....[11]....
        /*00dc*/ 	.word	0x00013890


	//   ....[12]....
        /*00e0*/ 	.word	0x000138c0


	//----- nvinfo : EIATTR_MAX_THREADS
	.align		4
.L_4841:
        /*00e4*/ 	.byte	0x04, 0x05
        /*00e6*/ 	.short	(.L_4843 - .L_4842)
.L_4842:
        /*00e8*/ 	.word	0x00000100
        /*00ec*/ 	.word	0x00000001
        /*00f0*/ 	.word	0x00000001


	//----- nvinfo : EIATTR_CRS_STACK_SIZE
	.align		4
.L_4843:
        /*00f4*/ 	.byte	0x04, 0x1e
        /*00f6*/ 	.short	(.L_4845 - .L_4844)
.L_4844:
        /*00f8*/ 	.word	0x00000000


	//----- nvinfo : EIATTR_CBANK_PARAM_SIZE
	.align		4
.L_4845:
        /*00fc*/ 	.byte	0x03, 0x19
        /*00fe*/ 	.short	0x0420


	//----- nvinfo : EIATTR_PARAM_CBANK
	.align		4
        /*0100*/ 	.byte	0x04, 0x0a
        /*0102*/ 	.short	(.L_4847 - .L_4846)
	.align		4
.L_4846:
        /*0104*/ 	.word	index@(.nv.constant0._ZN2at6native13reduce_kernelILi256ELi2ENS0_8ReduceOpIlNS0_14func_wrapper_tIlNS0_55_GLOBAL__N__0955718d_22_SparseCsrTensorMath_cu_868dd54514ReductionMulOpIlEEEEjlLi4ELi4EEEEEvT1_)
        /*0108*/ 	.short	0x0210
        /*010a*/ 	.short	0x0420


	//----- nvinfo : EIATTR_SW_WAR
	.align		4
.L_4847:
        /*010c*/ 	.byte	0x04, 0x36
        /*010e*/ 	.short	(.L_4849 - .L_4848)
.L_4848:
        /*0110*/ 	.word	0x00000008
.L_4849:


//--------------------- .nv.info._ZN2at6native13reduce_kernelILi128ELi4ENS0_8ReduceOpIlNS0_14func_wrapper_tIlNS0_55_GLOBAL__N__0955718d_22_SparseCsrTensorMath_cu_868dd54514ReductionMulOpIlEEEEjlLi4ELi4EEEEEvT1_ --------------------------
	.section	.nv.info._ZN2at6native13reduce_kernelILi128ELi4ENS0_8ReduceOpIlNS0_14func_wrapper_tIlNS0_55_GLOBAL__N__0955718d_22_SparseCsrTensorMath_cu_868dd54514ReductionMulOpIlEEEEjlLi4ELi4EEEEEvT1_,"",@"SHT_CUDA_INFO"
	.sectionflags	@""
	.align	4


	//----- nvinfo : EIATTR_CUDA_API_VERSION
	.align		4
        /*0000*/ 	.byte	0x04, 0x37
        /*0002*/ 	.short	(.L_4851 - .L_4850)
.L_4850:
        /*0004*/ 	.word	0x00000082


	//----- nvinfo : EIATTR_KPARAM_INFO
	.align		4
.L_4851:
        /*0008*/ 	.byte	0x04, 0x17
        /*000a*/ 	.short	(.L_4853 - .L_4852)
.L_4852:
        /*000c*/ 	.word	0x00000000
        /*0010*/ 	.short	0x0000
        /*0012*/ 	.short	0x0000
        /*0014*/ 	.byte	0x00, 0xf0, 0x81, 0x10


	//----- nvinfo : EIATTR_SPARSE_MMA_MASK
	.align		4
.L_4853:
        /*0018*/ 	.byte	0x03, 0x50
        /*001a*/ 	.short	0x0000


	//----- nvinfo : EIATTR_MAXREG_COUNT
	.align		4
        /*001c*/ 	.byte	0x03, 0x1b
        /*001e*/ 	.short	0x0080


	//----- nvinfo : EIATTR_NUM_BARRIERS
	.align		4
        /*0020*/ 	.byte	0x02, 0x4c
        /*0022*/ 	.byte	0x01
	.zero		1


	//----- nvinfo : EIATTR_EXTERNS
	.align		4
        /*0024*/ 	.byte	0x04, 0x0f
        /*0026*/ 	.short	(.L_4855 - .L_4854)


	//   ....[0]....
	.align		4
.L_4854:
        /*0028*/ 	.word	index@(__assertfail)


	//----- nvinfo : EIATTR_MERCURY_ISA_VERSION
	.align		4
.L_4855:
        /*002c*/ 	.byte	0x03, 0x5f
        /*002e*/ 	.short	0x0101


	//----- nvinfo : EIATTR_INT_WARP_WIDE_INSTR_OFFSETS
	.align		4
        /*0030*/ 	.byte	0x04, 0x31
        /*0032*/ 	.short	(.L_4857 - .L_4856)


	//   ....[0]....
.L_4856:
        /*0034*/ 	.word	0x00017da0


	//   ....[1]....
        /*0038*/ 	.word	0x00017e90


	//----- nvinfo : EIATTR_COOP_GROUP_MASK_REGIDS
	.align		4
.L_4857:
        /*003c*/ 	.byte	0x04, 0x29
        /*003e*/ 	.short	(.L_4859 - .L_4858)


	//   ....[0]....
.L_4858:
        /*0040*/ 	.word	0xffffffff


	//   ....[1]....
        /*0044*/ 	.word	0xffffffff


	//   ....[2]....
        /*0048*/ 	.word	0xffffffff


	//   ....[3]....
        /*004c*/ 	.word	0xffffffff


	//   ....[4]....
        /*0050*/ 	.word	0xffffffff


	//   ....[5]....
        /*0054*/ 	.word	0xffffffff


	//   ....[6]....
        /*0058*/ 	.word	0xffffffff


	//   ....[7]....
        /*005c*/ 	.word	0xffffffff


	//   ....[8]....
        /*0060*/ 	.word	0xffffffff


	//   ....[9]....
        /*0064*/ 	.word	0xffffffff


	//   ....[10]....
        /*0068*/ 	.word	0xffffffff


	//   ....[11]....
        /*006c*/ 	.word	0xffffffff


	//   ....[12]....
        /*0070*/ 	.word	0xffffffff


	//   ....[13]....
        /*0074*/ 	.word	0xffffffff


	//   ....[14]....
        /*0078*/ 	.word	0xffffffff


	//   ....[15]....
        /*007c*/ 	.word	0xffffffff


	//----- nvinfo : EIATTR_COOP_GROUP_INSTR_OFFSETS
	.align		4
.L_4859:
        /*0080*/ 	.byte	0x04, 0x28
        /*0082*/ 	.short	(.L_4861 - .L_4860)


	//   ....[0]....
.L_4860:
        /*0084*/ 	.word	0x0000ec70


	//   ....[1]....
        /*0088*/ 	.word	0x0000ec80


	//   ....[2]....
        /*008c*/ 	.word	0x0000ec90


	//   ....[3]....
        /*0090*/ 	.word	0x0000eca0


	//   ....[4]....
        /*0094*/ 	.word	0x0000ecb0


	//   ....[5]....
        /*0098*/ 	.word	0x0000ecc0


	//   ....[6]....
        /*009c*/ 	.word	0x0000ecd0


	//   ....[7]....
        /*00a0*/ 	.word	0x0000ecf0


	//   ....[8]....
        /*00a4*/ 	.word	0x00018f60


	//   ....[9]....
        /*00a8*/ 	.word	0x00018f70


	//   ....[10]....
        /*00ac*/ 	.word	0x00018f80


	//   ....[11]....
        /*00b0*/ 	.word	0x00018f90


	//   ....[12]....
        /*00b4*/ 	.word	0x00018fa0


	//   ....[13]....
        /*00b8*/ 	.word	0x00018fb0


	//   ....[14]....
        /*00bc*/ 	.word	0x00018fc0


	//   ....[15]....
        /*00c0*/ 	.word	0x00018fe0


	//----- nvinfo : EIATTR_SYSCALL_OFFSETS
	.align		4
.L_4861:
        /*00c4*/ 	.byte	0x04, 0x46
        /*00c6*/ 	.short	(.L_4863 - .L_4862)


	//   ....[0]....
.L_4862:
        /*00c8*/ 	.word	0x00001420


	//   ....[1]....
        /*00cc*/ 	.word	0x00019500


	//   ....[2]....
        /*00d0*/ 	.word	0x00019660


	//   ....[3]....
        /*00d4*/ 	.word	0x000197c0


	//   ....[4]....
        /*00d8*/ 	.word	0x00019920


	//   ....[5]....
        /*00dc*/ 	.word	0x00019d40


	//   ....[6]....
        /*00e0*/ 	.word	0x00019ea0


	//   ....[7]....
        /*00e4*/ 	.word	0x0001a000


	//   ....[8]....
        /*00e8*/ 	.word	0x0001a160


	//   ....[9]....
        /*00ec*/ 	.word	0x0001a660


	//   ....[10]....
        /*00f0*/ 	.word	0x0001a7c0


	//   ....[11]....
        /*00f4*/ 	.word	0x0001a920


	//   ....[12]....
        /*00f8*/ 	.word	0x0001aa80


	//   ....[13]....
        /*00fc*/ 	.word	0x0001ae90


	//   ....[14]....
        /*0100*/ 	.word	0x0001aff0


	//   ....[15]....
        /*0104*/ 	.word	0x0001b150


	//   ....[16]....
        /*0108*/ 	.word	0x0001b2b0


	//----- nvinfo : EIATTR_EXIT_INSTR_OFFSETS
	.align		4
.L_4863:
        /*010c*/ 	.byte	0x04, 0x1c
        /*010e*/ 	.short	(.L_4865 - .L_4864)


	//   ....[0]....
.L_4864:
        /*0110*/ 	.word	0x00017f50


	//   ....[1]....
        /*0114*/ 	.word	0x00019140


	//   ....[2]....
        /*0118*/ 	.word	0x00019970


	//   ....[3]....
        /*011c*/ 	.word	0x000199c0


	//   ....[4]....
        /*0120*/ 	.word	0x0001a1b0


	//   ....[5]....
        /*0124*/ 	.word	0x0001a200


	//   ....[6]....
        /*0128*/ 	.word	0x0001a230


	//   ....[7]....
        /*012c*/ 	.word	0x0001a270


	//   ....[8]....
        /*0130*/ 	.word	0x0001a2b0


	//   ....[9]....
        /*0134*/ 	.word	0x0001aad0


	//   ....[10]....
        /*0138*/ 	.word	0x0001ab20


	//   ....[11]....
        /*013c*/ 	.word	0x0001b300


	//   ....[12]....
        /*0140*/ 	.word	0x0001b350


	//----- nvinfo : EIATTR_MAX_THREADS
	.align		4
.L_4865:
        /*0144*/ 	.byte	0x04, 0x05
        /*0146*/ 	.short	(.L_4867 - .L_4866)
.L_4866:
        /*0148*/ 	.word	0x00000080
        /*014c*/ 	.word	0x00000001
        /*0150*/ 	.word	0x00000001


	//----- nvinfo : EIATTR_CRS_STACK_SIZE
	.align		4
.L_4867:
        /*0154*/ 	.byte	0x04, 0x1e
        /*0156*/ 	.short	(.L_4869 - .L_4868)
.L_4868:
        /*0158*/ 	.word	0x00000000


	//----- nvinfo : EIATTR_CBANK_PARAM_SIZE
	.align		4
.L_4869:
        /*015c*/ 	.byte	0x03, 0x19
        /*015e*/ 	.short	0x0420


	//----- nvinfo : EIATTR_PARAM_CBANK
	.align		4
        /*0160*/ 	.byte	0x04, 0x0a
        /*0162*/ 	.short	(.L_4871 - .L_4870)
	.align		4
.L_4870:
        /*0164*/ 	.word	index@(.nv.constant0._ZN2at6native13reduce_kernelILi128ELi4ENS0_8ReduceOpIlNS0_14func_wrapper_tIlNS0_55_GLOBAL__N__0955718d_22_SparseCsrTensorMath_cu_868dd54514ReductionMulOpIlEEEEjlLi4ELi4EEEEEvT1_)
        /*0168*/ 	.short	0x0210
        /*016a*/ 	.short	0x0420


	//----- nvinfo : EIATTR_SW_WAR
	.align		4
.L_4871:
        /*016c*/ 	.byte	0x04, 0x36
        /*016e*/ 	.short	(.L_4873 - .L_4872)
.L_4872:
        /*0170*/ 	.word	0x00000008
.L_4873:


//--------------------- .nv.info._ZN2at6native13reduce_kernelILi512ELi1ENS0_8ReduceOpIiNS0_14func_wrapper_tIiNS0_55_GLOBAL__N__0955718d_22_SparseCsrTensorMath_cu_868dd54514ReductionMulOpIiEEEEjiLi4ELi4EEEEEvT1_ --------------------------
	.section	.nv.info._ZN2at6native13reduce_kernelILi512ELi1ENS0_8ReduceOpIiNS0_14func_wrapper_tIiNS0_55_GLOBAL__N__0955718d_22_SparseCsrTensorMath_cu_868dd54514ReductionMulOpIiEEEEjiLi4ELi4EEEEEvT1_,"",@"SHT_CUDA_INFO"
	.sectionflags	@""
	.align	4


	//----- nvinfo : EIATTR_CUDA_API_VERSION
	.align		4
        /*0000*/ 	.byte	0x04, 0x37
        /*0002*/ 	.short	(.L_4875 - .L_4874)
.L_4874:
        /*0004*/ 	.word	0x00000082


	//----- nvinfo : EIATTR_KPARAM_INFO
	.align		4
.L_4875:
        /*0008*/ 	.byte	0x04, 0x17
        /*000a*/ 	.short	(.L_4877 - .L_4876)
.L_4876:
        /*000c*/ 	.word	0x00000000
        /*0010*/ 	.short	0x0000
        /*0012*/ 	.short	0x0000
        /*0014*/ 	.byte	0x00, 0xf0, 0x61, 0x10


	//----- nvinfo : EIATTR_SPARSE_MMA_MASK
	.align		4
.L_4877:
        /*0018*/ 	.byte	0x03, 0x50
        /*001a*/ 	.short	0x0000


	//----- nvinfo : EIATTR_MAXREG_COUNT
	.align		4
        /*001c*/ 	.byte	0x03, 0x1b
        /*001e*/ 	.short	0x0020


	//----- nvinfo : EIATTR_NUM_BARRIERS
	.align		4
        /*0020*/ 	.byte	0x02, 0x4c
        /*0022*/ 	.byte	0x01
	.zero		1


	//----- nvinfo : EIATTR_EXTERNS
	.align		4
        /*0024*/ 	.byte	0x04, 0x0f
        /*0026*/ 	.short	(.L_4879 - .L_4878)


	//   ....[0]....
	.align		4
.L_4878:
        /*0028*/ 	.word	index@(__assertfail)


	//----- nvinfo : EIATTR_MERCURY_ISA_VERSION
	.align		4
.L_4879:
        /*002c*/ 	.byte	0x03, 0x5f
        /*002e*/ 	.short	0x0101


	//----- nvinfo : EIATTR_INT_WARP_WIDE_INSTR_OFFSETS
	.align		4
        /*0030*/ 	.byte	0x04, 0x31
        /*0032*/ 	.short	(.L_4881 - .L_4880)


	//   ....[0]....
.L_4880:
        /*0034*/ 	.word	0x0000d970


	//   ....[1]....
        /*0038*/ 	.word	0x0000da60


	//----- nvinfo : EIATTR_COOP_GROUP_MASK_REGIDS
	.align		4
.L_4881:
        /*003c*/ 	.byte	0x04, 0x29
        /*003e*/ 	.short	(.L_4883 - .L_4882)


	//   ....[0]....
.L_4882:
        /*0040*/ 	.word	0xffffffff


	//   ....[1]....
        /*0044*/ 	.word	0xffffffff


	//----- nvinfo : EIATTR_COOP_GROUP_INSTR_OFFSETS
	.align		4
.L_4883:
        /*0048*/ 	.byte	0x04, 0x28
        /*004a*/ 	.short	(.L_4885 - .L_4884)


	//   ....[0]....
.L_4884:
        /*004c*/ 	.word	0x0000b250


	//   ....[1]....
        /*0050*/ 	.word	0x0000e190


	//----- nvinfo : EIATTR_SYSCALL_OFFSETS
	.align		4
.L_4885:
        /*0054*/ 	.byte	0x04, 0x46
        /*0056*/ 	.short	(.L_4887 - .L_4886)


	//   ....[0]....
.L_4886:
        /*0058*/ 	.word	0x0000e3c0


	//   ....[1]....
        /*005c*/ 	.word	0x0000e5d0


	//   ....[2]....
        /*0060*/ 	.word	0x0000e8d0


	//   ....[3]....
        /*0064*/ 	.word	0x0000eae0


	//----- nvinfo : EIATTR_EXIT_INSTR_OFFSETS
	.align		4
.L_4887:
        /*0068*/ 	.byte	0x04, 0x1c
        /*006a*/ 	.short	(.L_4889 - .L_4888)


	//   ....[0]....
.L_4888:
        /*006c*/ 	.word	0x0000db00


	//   ....[1]....
        /*0070*/ 	.word	0x0000e1e0


	//   ....[2]....
        /*0074*/ 	.word	0x0000e410


	//   ....[3]....
        /*0078*/ 	.word	0x0000e430


	//   ....[4]....
        /*007c*/ 	.word	0x0000e620


	//   ....[5]....
        /*0080*/ 	.word	0x0000e640


	//   ....[6]....
        /*0084*/ 	.word	0x0000e670


	//   ....[7]....
        /*0088*/ 	.word	0x0000e6b0


	//   ....[8]....
        /*008c*/ 	.word	0x0000e6f0


	//   ....[9]....
        /*0090*/ 	.word	0x0000e920


	//   ....[10]....
        /*0094*/ 	.word	0x0000e940


	//   ....[11]....
        /*0098*/ 	.word	0x0000eb30


	//   ....[12]....
        /*009c*/ 	.word	0x0000eb50


	//----- nvinfo : EIATTR_MAX_THREADS
	.align		4
.L_4889:
        /*00a0*/ 	.byte	0x04, 0x05
        /*00a2*/ 	.short	(.L_4891 - .L_4890)
.L_4890:
        /*00a4*/ 	.word	0x00000200
        /*00a8*/ 	.word	0x00000001
        /*00ac*/ 	.word	0x00000001


	//----- nvinfo : EIATTR_CRS_STACK_SIZE
	.align		4
.L_4891:
        /*00b0*/ 	.byte	0x04, 0x1e
        /*00b2*/ 	.short	(.L_4893 - .L_4892)
.L_4892:
        /*00b4*/ 	.word	0x00000000


	//----- nvinfo : EIATTR_CBANK_PARAM_SIZE
	.align		4
.L_4893:
        /*00b8*/ 	.byte	0x03, 0x19
        /*00ba*/ 	.short	0x0418


	//----- nvinfo : EIATTR_PARAM_CBANK
	.align		4
        /*00bc*/ 	.byte	0x04, 0x0a
        /*00be*/ 	.short	(.L_4895 - .L_4894)
	.align		4
.L_4894:
        /*00c0*/ 	.word	index@(.nv.constant0._ZN2at6native13reduce_kernelILi512ELi1ENS0_8ReduceOpIiNS0_14func_wrapper_tIiNS0_55_GLOBAL__N__0955718d_22_SparseCsrTensorMath_cu_868dd54514ReductionMulOpIiEEEEjiLi4ELi4EEEEEvT1_)
        /*00c4*/ 	.short	0x0210
        /*00c6*/ 	.short	0x0418


	//----- nvinfo : EIATTR_SW_WAR
	.align		4
.L_4895:
        /*00c8*/ 	.byte	0x04, 0x36
        /*00ca*/ 	.short	(.L_4897 - .L_4896)
.L_4896:
        /*00cc*/ 	.word	0x00000008
.L_4897:


//--------------------- .nv.info._ZN2at6native13reduce_kernelILi256ELi2ENS0_8ReduceOpIiNS0_14func_wrapper_tIiNS0_55_GLOBAL__N__0955718d_22_SparseCsrTensorMath_cu_868dd54514ReductionMulOpIiEEEEjiLi4ELi4EEEEEvT1_ --------------------------
	.section	.nv.info._ZN2at6native13reduce_kernelILi256ELi2ENS0_8ReduceOpIiNS0_14func_wrapper_tIiNS0_55_GLOBAL__N__0955718d_22_SparseCsrTensorMath_cu_868dd54514ReductionMulOpIiEEEEjiLi4ELi4EEEEEvT1_,"",@"SHT_CUDA_INFO"
	.sectionflags	@""
	.align	4


	//----- nvinfo : EIATTR_CUDA_API_VERSION
	.align		4
        /*0000*/ 	.byte	0x04, 0x37
        /*0002*/ 	.short	(.L_4899 - .L_4898)
.L_4898:
        /*0004*/ 	.word	0x00000082


	//----- nvinfo : EIATTR_KPARAM_INFO
	.align		4
.L_4899:
        /*0008*/ 	.byte	0x04, 0x17
        /*000a*/ 	.short	(.L_4901 - .L_4900)
.L_4900:
        /*000c*/ 	.word	0x00000000
        /*0010*/ 	.short	0x0000
        /*0012*/ 	.short	0x0000
        /*0014*/ 	.byte	0x00, 0xf0, 0x61, 0x10


	//----- nvinfo : EIATTR_SPARSE_MMA_MASK
	.align		4
.L_4901:
        /*0018*/ 	.byte	0x03, 0x50
        /*001a*/ 	.short	0x0000


	//----- nvinfo : EIATTR_MAXREG_COUNT
	.align		4
        /*001c*/ 	.byte	0x03, 0x1b
        /*001e*/ 	.short	0x0040


	//----- nvinfo : EIATTR_NUM_BARRIERS
	.align		4
        /*0020*/ 	.byte	0x02, 0x4c
        /*0022*/ 	.byte	0x01
	.zero		1


	//----- nvinfo : EIATTR_EXTERNS
	.align		4
        /*0024*/ 	.byte	0x04, 0x0f
        /*0026*/ 	.short	(.L_4903 - .L_4902)


	//   ....[0]....
	.align		4
.L_4902:
        /*0028*/ 	.word	index@(__assertfail)


	//----- nvinfo : EIATTR_MERCURY_ISA_VERSION
	.align		4
.L_4903:
        /*002c*/ 	.byte	0x03, 0x5f
        /*002e*/ 	.short	0x0101


	//----- nvinfo : EIATTR_INT_WARP_WIDE_INSTR_OFFSETS
	.align		4
        /*0030*/ 	.byte	0x04, 0x31
        /*0032*/ 	.short	(.L_4905 - .L_4904)


	//   ....[0]....
.L_4904:
        /*0034*/ 	.word	0x000102e0


	//   ....[1]....
        /*0038*/ 	.word	0x000103d0


	//----- nvinfo : EIATTR_COOP_GROUP_MASK_REGIDS
	.align		4
.L_4905:
        /*003c*/ 	.byte	0x04, 0x29
        /*003e*/ 	.short	(.L_4907 - .L_4906)


	//   ....[0]....
.L_4906:
        /*0040*/ 	.word	0xffffffff


	//   ....[1]....
        /*0044*/ 	.word	0xffffffff


	//   ....[2]....
        /*0048*/ 	.word	0xffffffff


	//   ....[3]....
        /*004c*/ 	.word	0xffffffff


	//----- nvinfo : EIATTR_COOP_GROUP_INSTR_OFFSETS
	.align		4
.L_4907:
        /*0050*/ 	.byte	0x04, 0x28
        /*0052*/ 	.short	(.L_4909 - .L_4908)


	//   ....[0]....
.L_4908:
        /*0054*/ 	.word	0x0000b8d0


	//   ....[1]....
        /*0058*/ 	.word	0x0000b8e0


	//   ....[2]....
        /*005c*/ 	.word	0x00010bc0


	//   ....[3]....
        /*0060*/ 	.word	0x00010bd0


	//----- nvinfo : EIATTR_SYSCALL_OFFSETS
	.align		4
.L_4909:
        /*0064*/ 	.byte	0x04, 0x46
        /*0066*/ 	.short	(.L_4911 - .L_4910)


	//   ....[0]....
.L_4910:
        /*0068*/ 	.word	0x000014b0


	//   ....[1]....
        /*006c*/ 	.word	0x00010e40


	//   ....[2]....
        /*0070*/ 	.word	0x00010fa0


	//   ....[3]....
        /*0074*/ 	.word	0x000111f0


	//   ....[4]....
        /*0078*/ 	.word	0x00011350


	//   ....[5]....
        /*007c*/ 	.word	0x00011690


	//   ....[6]....
        /*0080*/ 	.word	0x000117f0


	//   ....[7]....
        /*0084*/ 	.word	0x00011a40


	//   ....[8]....
        /*0088*/ 	.word	0x00011ba0


	//----- nvinfo : EIATTR_EXIT_INSTR_OFFSETS
	.align		4
.L_4911:
        /*008c*/ 	.byte	0x04, 0x1c
        /*008e*/ 	.short	(.L_4913 - .L_4912)


	//   ....[0]....
.L_4912:
        /*0090*/ 	.word	0x00010490


	//   ....[1]....
        /*0094*/ 	.word	0x00010c30


	//   ....[2]....
        /*0098*/ 	.word	0x00010ff0


	//   ....[3]....
        /*009c*/ 	.word	0x00011020


	//   ....[4]....
        /*00a0*/ 	.word	0x000113a0


	//   ....[5]....
        /*00a4*/ 	.word	0x000113d0


	//   ....[6]....
        /*00a8*/ 	.word	0x00011400


	//   ....[7]....
        /*00ac*/ 	.word	0x00011440


	//   ....[8]....
        /*00b0*/ 	.word	0x00011480


	//   ....[9]....
        /*00b4*/ 	.word	0x00011840


	//   ....[10]....
        /*00b8*/ 	.word	0x00011870


	//   ....[11]....
        /*00bc*/ 	.word	0x00011bf0


	//   ....[12]....
        /*00c0*/ 	.word	0x00011c20


	//----- nvinfo : EIATTR_MAX_THREADS
	.align		4
.L_4913:
        /*00c4*/ 	.byte	0x04, 0x05
        /*00c6*/ 	.short	(.L_4915 - .L_4914)
.L_4914:
        /*00c8*/ 	.word	0x00000100
        /*00cc*/ 	.word	0x00000001
        /*00d0*/ 	.word	0x00000001


	//----- nvinfo : EIATTR_CRS_STACK_SIZE
	.align		4
.L_4915:
        /*00d4*/ 	.byte	0x04, 0x1e
        /*00d6*/ 	.short	(.L_4917 - .L_4916)
.L_4916:
        /*00d8*/ 	.word	0x00000000


	//----- nvinfo : EIATTR_CBANK_PARAM_SIZE
	.align		4
.L_4917:
        /*00dc*/ 	.byte	0x03, 0x19
        /*00de*/ 	.short	0x0418


	//----- nvinfo : EIATTR_PARAM_CBANK
	.align		4
        /*00e0*/ 	.byte	0x04, 0x0a
        /*00e2*/ 	.short	(.L_4919 - .L_4918)
	.align		4
.L_4918:
        /*00e4*/ 	.word	index@(.nv.constant0._ZN2at6native13reduce_kernelILi256ELi2ENS0_8ReduceOpIiNS0_14func_wrapper_tIiNS0_55_GLOBAL__N__0955718d_22_SparseCsrTensorMath_cu_868dd54514ReductionMulOpIiEEEEjiLi4ELi4EEEEEvT1_)
        /*00e8*/ 	.short	0x0210
        /*00ea*/ 	.short	0x0418


	//----- nvinfo : EIATTR_SW_WAR
	.align		4
.L_4919:
        /*00ec*/ 	.byte	0x04, 0x36
        /*00ee*/ 	.short	(.L_4921 - .L_4920)
.L_4920:
        /*00f0*/ 	.word	0x00000008
.L_4921:


//--------------------- .nv.info._ZN2at6native13reduce_kernelILi128ELi4ENS0_8ReduceOpIiNS0_14func_wrapper_tIiNS0_55_GLOBAL__N__0955718d_22_SparseCsrTensorMath_cu_868dd54514ReductionMulOpIiEEEEjiLi4ELi4EEEEEvT1_ --------------------------
	.section	.nv.info._ZN2at6native13reduce_kernelILi128ELi4ENS0_8ReduceOpIiNS0_14func_wrapper_tIiNS0_55_GLOBAL__N__0955718d_22_SparseCsrTensorMath_cu_868dd54514ReductionMulOpIiEEEEjiLi4ELi4EEEEEvT1_,"",@"SHT_CUDA_INFO"
	.sectionflags	@""
	.align	4


	//----- nvinfo : EIATTR_CUDA_API_VERSION
	.align		4
        /*0000*/ 	.byte	0x04, 0x37
        /*0002*/ 	.short	(.L_4923 - .L_4922)
.L_4922:
        /*0004*/ 	.word	0x00000082


	//----- nvinfo : EIATTR_KPARAM_INFO
	.align		4
.L_4923:
        /*0008*/ 	.byte	0x04, 0x17
        /*000a*/ 	.short	(.L_4925 - .L_4924)
.L_4924:
        /*000c*/ 	.word	0x00000000
        /*0010*/ 	.short	0x0000
        /*0012*/ 	.short	0x0000
        /*0014*/ 	.byte	0x00, 0xf0, 0x61, 0x10


	//----- nvinfo : EIATTR_SPARSE_MMA_MASK
	.align		4
.L_4925:
        /*0018*/ 	.byte	0x03, 0x50
        /*001a*/ 	.short	0x0000


	//----- nvinfo : EIATTR_MAXREG_COUNT
	.align		4
        /*001c*/ 	.byte	0x03, 0x1b
        /*001e*/ 	.short	0x0080


	//----- nvinfo : EIATTR_NUM_BARRIERS
	.align		4
        /*0020*/ 	.byte	0x02, 0x4c
        /*0022*/ 	.byte	0x01
	.zero		1


	//----- nvinfo : EIATTR_EXTERNS
	.align		4
        /*0024*/ 	.byte	0x04, 0x0f
        /*0026*/ 	.short	(.L_4927 - .L_4926)


	//   ....[0]....
	.align		4
.L_4926:
        /*0028*/ 	.word	index@(__assertfail)


	//----- nvinfo : EIATTR_MERCURY_ISA_VERSION
	.align		4
.L_4927:
        /*002c*/ 	.byte	0x03, 0x5f
        /*002e*/ 	.short	0x0101


	//----- nvinfo : EIATTR_INT_WARP_WIDE_INSTR_OFFSETS
	.align		4
        /*0030*/ 	.byte	0x04, 0x31
        /*0032*/ 	.short	(.L_4929 - .L_4928)


	//   ....[0]....
.L_4928:
        /*0034*/ 	.word	0x00014f90


	//   ....[1]....
        /*0038*/ 	.word	0x00015080


	//----- nvinfo : EIATTR_COOP_GROUP_MASK_REGIDS
	.align		4
.L_4929:
        /*003c*/ 	.byte	0x04, 0x29
        /*003e*/ 	.short	(.L_4931 - .L_4930)


	//   ....[0]....
.L_4930:
        /*0040*/ 	.word	0xffffffff


	//   ....[1]....
        /*0044*/ 	.word	0xffffffff


	//   ....[2]....
        /*0048*/ 	.word	0xffffffff


	//   ....[3]....
        /*004c*/ 	.word	0xffffffff


	//   ....[4]....
        /*0050*/ 	.word	0xffffffff


	//   ....[5]....
        /*0054*/ 	.word	0xffffffff


	//   ....[6]....
        /*0058*/ 	.word	0xffffffff


	//   ....[7]....
        /*005c*/ 	.word	0xffffffff


	//----- nvinfo : EIATTR_COOP_GROUP_INSTR_OFFSETS
	.align		4
.L_4931:
        /*0060*/ 	.byte	0x04, 0x28
        /*0062*/ 	.short	(.L_4933 - .L_4932)


	//   ....[0]....
.L_4932:
        /*0064*/ 	.word	0x0000bf90


	//   ....[1]....
        /*0068*/ 	.word	0x0000bfa0


	//   ....[2]....
        /*006c*/ 	.word	0x0000bfb0


	//   ....[3]....
        /*0070*/ 	.word	0x0000bfc0


	//   ....[4]....
        /*0074*/ 	.word	0x000159c0


	//   ....[5]....
        /*0078*/ 	.word	0x000159d0


	//   ....[6]....
        /*007c*/ 	.word	0x000159e0


	//   ....[7]....
        /*0080*/ 	.word	0x000159f0


	//----- nvinfo : EIATTR_SYSCALL_OFFSETS
	.align		4
.L_4933:
        /*0084*/ 	.byte	0x04, 0x46
        /*0086*/ 	.short	(.L_4935 - .L_4934)


	//   ....[0]....
.L_4934:
        /*0088*/ 	.word	0x00001420


	//   ....[1]....
        /*008c*/ 	.word	0x00015cc0


	//   ....[2]....
        /*0090*/ 	.word	0x00015e20


	//   ....[3]....
        /*0094*/ 	.word	0x00015f80


	//   ....[4]....
        /*0098*/ 	.word	0x000160e0


	//   ....[5]....
        /*009c*/ 	.word	0x00016390


	//   ....[6]....
        /*00a0*/ 	.word	0x000164f0


	//   ....[7]....
        /*00a4*/ 	.word	0x00016650


	//   ....[8]....
        /*00a8*/ 	.word	0x000167b0


	//   ....[9]....
        /*00ac*/ 	.word	0x00016b50


	//   ....[10]....
        /*00b0*/ 	.word	0x00016cb0


	//   ....[11]....
        /*00b4*/ 	.word	0x00016e10


	//   ....[12]....
        /*00b8*/ 	.word	0x00016f70


	//   ....[13]....
        /*00bc*/ 	.word	0x00017220


	//   ....[14]....
        /*00c0*/ 	.word	0x00017380


	//   ....[15]....
        /*00c4*/ 	.word	0x000174e0


	//   ....[16]....
        /*00c8*/ 	.word	0x00017640


	//----- nvinfo : EIATTR_EXIT_INSTR_OFFSETS
	.align		4
.L_4935:
        /*00cc*/ 	.byte	0x04, 0x1c
        /*00ce*/ 	.short	(.L_4937 - .L_4936)


	//   ....[0]....
.L_4936:
        /*00d0*/ 	.word	0x00015140


	//   ....[1]....
        /*00d4*/ 	.word	0x00015a70


	//   ....[2]....
        /*00d8*/ 	.word	0x00016130


	//   ....[3]....
        /*00dc*/ 	.word	0x00016180


	//   ....[4]....
        /*00e0*/ 	.word	0x00016800


	//   ....[5]....
        /*00e4*/ 	.word	0x00016850


	//   ....[6]....
        /*00e8*/ 	.word	0x00016880


	//   ....[7]....
        /*00ec*/ 	.word	0x000168c0


	//   ....[8]....
        /*00f0*/ 	.word	0x00016900


	//   ....[9]....
        /*00f4*/ 	.word	0x00016fc0


	//   ....[10]....
        /*00f8*/ 	.word	0x00017010


	//   ....[11]....
        /*00fc*/ 	.word	0x00017690


	//   ....[12]....
        /*0100*/ 	.word	0x000176e0


	//----- nvinfo : EIATTR_MAX_THREADS
	.align		4
.L_4937:
        /*0104*/ 	.byte	0x04, 0x05
        /*0106*/ 	.short	(.L_4939 - .L_4938)
.L_4938:
        /*0108*/ 	.word	0x00000080
        /*010c*/ 	.word	0x00000001
        /*0110*/ 	.word	0x00000001


	//----- nvinfo : EIATTR_CRS_STACK_SIZE
	.align		4
.L_4939:
        /*0114*/ 	.byte	0x04, 0x1e
        /*0116*/ 	.short	(.L_4941 - .L_4940)
.L_4940:
        /*0118*/ 	.word	0x00000000


	//----- nvinfo : EIATTR_CBANK_PARAM_SIZE
	.align		4
.L_4941:
        /*011c*/ 	.byte	0x03, 0x19
        /*011e*/ 	.short	0x0418


	//----- nvinfo : EIATTR_PARAM_CBANK
	.align		4
        /*0120*/ 	.byte	0x04, 0x0a
        /*0122*/ 	.short	(.L_4943 - .L_4942)
	.align		4
.L_4942:
        /*0124*/ 	.word	index@(.nv.constant0._ZN2at6native13reduce_kernelILi128ELi4ENS0_8ReduceOpIiNS0_14func_wrapper_tIiNS0_55_GLOBAL__N__0955718d_22_SparseCsrTensorMath_cu_868dd54514ReductionMulOpIiEEEEjiLi4ELi4EEEEEvT1_)
        /*0128*/ 	.short	0x0210
        /*012a*/ 	.short	0x0418


	//----- nvinfo : EIATTR_SW_WAR
	.align		4
.L_4943:
        /*012c*/ 	.byte	0x04, 0x36
        /*012e*/ 	.short	(.L_4945 - .L_4944)
.L_4944:
        /*0130*/ 	.word	0x00000008
.L_4945:


//--------------------- .nv.info._ZN2at6native13reduce_kernelILi512ELi1ENS0_8ReduceOpIaNS0_14func_wrapper_tIaNS0_55_GLOBAL__N__0955718d_22_SparseCsrTensorMath_cu_868dd54514ReductionMulOpIaEEEEjaLi4ELi4EEEEEvT1_ --------------------------
	.section	.nv.info._ZN2at6native13reduce_kernelILi512ELi1ENS0_8ReduceOpIaNS0_14func_wrapper_tIaNS0_55_GLOBAL__N__0955718d_22_SparseCsrTensorMath_cu_868dd54514ReductionMulOpIaEEEEjaLi4ELi4EEEEEvT1_,"",@"SHT_CUDA_INFO"
	.sectionflags	@""
	.align	4


	//----- nvinfo : EIATTR_CUDA_API_VERSION
	.align		4
        /*0000*/ 	.byte	0x04, 0x37
        /*0002*/ 	.short	(.L_4947 - .L_4946)
.L_4946:
        /*0004*/ 	.word	0x00000082


	//----- nvinfo : EIATTR_KPARAM_INFO
	.align		4
.L_4947:
        /*0008*/ 	.byte	0x04, 0x17
        /*000a*/ 	.short	(.L_4949 - .L_4948)
.L_4948:
        /*000c*/ 	.word	0x00000000
        /*0010*/ 	.short	0x0000
        /*0012*/ 	.short	0x0000
        /*0014*/ 	.byte	0x00, 0xf0, 0x41, 0x10


	//----- nvinfo : EIATTR_SPARSE_MMA_MASK
	.align		4
.L_4949:
        /*0018*/ 	.byte	0x03, 0x50
        /*001a*/ 	.short	0x0000


	//----- nvinfo : EIATTR_MAXREG_COUNT
	.align		4
        /*001c*/ 	.byte	0x03, 0x1b
        /*001e*/ 	.short	0x0020


	//----- nvinfo : EIATTR_NUM_BARRIERS
	.align		4
        /*0020*/ 	.byte	0x02, 0x4c
        /*0022*/ 	.byte	0x01
	.zero		1


	//----- nvinfo : EIATTR_EXTERNS
	.align		4
        /*0024*/ 	.byte	0x04, 0x0f
        /*0026*/ 	.short	(.L_4951 - .L_4950)


	//   ....[0]....
	.align		4
.L_4950:
        /*0028*/ 	.word	index@(__assertfail)


	//----- nvinfo : EIATTR_MERCURY_ISA_VERSION
	.align		4
.L_4951:
        /*002c*/ 	.byte	0x03, 0x5f
        /*002e*/ 	.short	0x0101


	//----- nvinfo : EIATTR_INT_WARP_WIDE_INSTR_OFFSETS
	.align		4
        /*0030*/ 	.byte	0x04, 0x31
        /*0032*/ 	.short	(.L_4953 - .L_4952)


	//   ....[0]....
.L_4952:
        /*0034*/ 	.word	0x0000dfe0


	//   ....[1]....
        /*0038*/ 	.word	0x0000e0d0


	//----- nvinfo : EIATTR_COOP_GROUP_MASK_REGIDS
	.align		4
.L_4953:
        /*003c*/ 	.byte	0x04, 0x29
        /*003e*/ 	.short	(.L_4955 - .L_4954)


	//   ....[0]....
.L_4954:
        /*0040*/ 	.word	0xffffffff


	//   ....[1]....
        /*0044*/ 	.word	0xffffffff


	//----- nvinfo : EIATTR_COOP_GROUP_INSTR_OFFSETS
	.align		4
.L_4955:
        /*0048*/ 	.byte	0x04, 0x28
        /*004a*/ 	.short	(.L_4957 - .L_4956)


	//   ....[0]....
.L_4956:
        /*004c*/ 	.word	0x0000b900


	//   ....[1]....
        /*0050*/ 	.word	0x0000e8a0


	//----- nvinfo : EIATTR_SYSCALL_OFFSETS
	.align		4
.L_4957:
        /*0054*/ 	.byte	0x04, 0x46
        /*0056*/ 	.short	(.L_4959 - .L_4958)


	//   ....[0]....
.L_4958:
        /*0058*/ 	.word	0x0000eb00


	//   ....[1]....
        /*005c*/ 	.word	0x0000ed60


	//   ....[2]....
        /*0060*/ 	.word	0x0000f080


	//   ....[3]....
        /*0064*/ 	.word	0x0000f2e0


	//----- nvinfo : EIATTR_EXIT_INSTR_OFFSETS
	.align		4
.L_4959:
        /*0068*/ 	.byte	0x04, 0x1c
        /*006a*/ 	.short	(.L_4961 - .L_4960)


	//   ....[0]....
.L_4960:
        /*006c*/ 	.word	0x0000e170


	//   ....[1]....
        /*0070*/ 	.word	0x0000e900


	//   ....[2]....
        /*0074*/ 	.word	0x0000eb50


	//   ....[3]....
        /*0078*/ 	.word	0x0000eb70


	//   ....[4]....
        /*007c*/ 	.word	0x0000edb0


	//   ....[5]....
        /*0080*/ 	.word	0x0000edd0


	//   ....[6]....
        /*0084*/ 	.word	0x0000ee00


	//   ....[7]....
        /*0088*/ 	.word	0x0000ee40


	//   ....[8]....
        /*008c*/ 	.word	0x0000ee80


	//   ....[9]....
        /*0090*/ 	.word	0x0000f0d0


	//   ....[10]....
        /*0094*/ 	.word	0x0000f0f0


	//   ....[11]....
        /*0098*/ 	.word	0x0000f330


	//   ....[12]....
        /*009c*/ 	.word	0x0000f350


	//----- nvinfo : EIATTR_MAX_THREADS
	.align		4
.L_4961:
        /*00a0*/ 	.byte	0x04, 0x05
        /*00a2*/ 	.short	(.L_4963 - .L_4962)
.L_4962:
        /*00a4*/ 	.word	0x00000200
        /*00a8*/ 	.word	0x00000001
        /*00ac*/ 	.word	0x00000001


	//----- nvinfo : EIATTR_CRS_STACK_SIZE
	.align		4
.L_4963:
        /*00b0*/ 	.byte	0x04, 0x1e
        /*00b2*/ 	.short	(.L_4965 - .L_4964)
.L_4964:
        /*00b4*/ 	.word	0x00000000


	//----- nvinfo : EIATTR_CBANK_PARAM_SIZE
	.align		4
.L_4965:
        /*00b8*/ 	.byte	0x03, 0x19
        /*00ba*/ 	.short	0x0410


	//----- nvinfo : EIATTR_PARAM_CBANK
	.align		4
        /*00bc*/ 	.byte	0x04, 0x0a
        /*00be*/ 	.short	(.L_4967 - .L_4966)
	.align		4
.L_4966:
        /*00c0*/ 	.word	index@(.nv.constant0._ZN2at6native13reduce_kernelILi512ELi1ENS0_8ReduceOpIaNS0_14func_wrapper_tIaNS0_55_GLOBAL__N__0955718d_22_SparseCsrTensorMath_cu_868dd54514ReductionMulOpIaEEEEjaLi4ELi4EEEEEvT1_)
        /*00c4*/ 	.short	0x0210
        /*00c6*/ 	.short	0x0410


	//----- nvinfo : EIATTR_SW_WAR
	.align		4
.L_4967:
        /*00c8*/ 	.byte	0x04, 0x36
        /*00ca*/ 	.short	(.L_4969 - .L_4968)
.L_4968:
        /*00cc*/ 	.word	0x00000008
.L_4969:


//--------------------- .nv.info._ZN2at6native13reduce_kernelILi256ELi2ENS0_8ReduceOpIaNS0_14func_wrapper_tIaNS0_55_GLOBAL__N__0955718d_22_SparseCsrTensorMath_cu_868dd54514ReductionMulOpIaEEEEjaLi4ELi4EEEEEvT1_ --------------------------
	.section	.nv.info._ZN2at6native13reduce_kernelILi256ELi2ENS0_8ReduceOpIaNS0_14func_wrapper_tIaNS0_55_GLOBAL__N__0955718d_22_SparseCsrTensorMath_cu_868dd54514ReductionMulOpIaEEEEjaLi4ELi4EEEEEvT1_,"",@"SHT_CUDA_INFO"
	.sectionflags	@""
	.align	4


	//----- nvinfo : EIATTR_CUDA_API_VERSION
	.align		4
        /*0000*/ 	.byte	0x04, 0x37
        /*0002*/ 	.short	(.L_4971 - .L_4970)
.L_4970:
        /*0004*/ 	.word	0x00000082


	//----- nvinfo : EIATTR_KPARAM_INFO
	.align		4
.L_4971:
        /*0008*/ 	.byte	0x04, 0x17
        /*000a*/ 	.short	(.L_4973 - .L_4972)
.L_4972:
        /*000c*/ 	.word	0x00000000
        /*0010*/ 	.short	0x0000
        /*0012*/ 	.short	0x0000
        /*0014*/ 	.byte	0x00, 0xf0, 0x41, 0x10


	//----- nvinfo : EIATTR_SPARSE_MMA_MASK
	.align		4
.L_4973:
        /*0018*/ 	.byte	0x03, 0x50
        /*001a*/ 	.short	0x0000


	//----- nvinfo : EIATTR_MAXREG_COUNT
	.align		4
        /*001c*/ 	.byte	0x03, 0x1b
        /*001e*/ 	.short	0x0040


	//----- nvinfo : EIATTR_NUM_BARRIERS
	.align		4
        /*0020*/ 	.byte	0x02, 0x4c
        /*0022*/ 	.byte	0x01
	.zero		1


	//----- nvinfo : EIATTR_EXTERNS
	.align		4
        /*0024*/ 	.byte	0x04, 0x0f
        /*0026*/ 	.short	(.L_4975 - .L_4974)


	//   ....[0]....
	.align		4
.L_4974:
        /*0028*/ 	.word	index@(__assertfail)


	//----- nvinfo : EIATTR_MERCURY_ISA_VERSION
	.align		4
.L_4975:
        /*002c*/ 	.byte	0x03, 0x5f
        /*002e*/ 	.short	0x0101


	//----- nvinfo : EIATTR_INT_WARP_WIDE_INSTR_OFFSETS
	.align		4
        /*0030*/ 	.byte	0x04, 0x31
        /*0032*/ 	.short	(.L_4977 - .L_4976)


	//   ....[0]....
.L_4976:
        /*0034*/ 	.word	0x00011240


	//   ....[1]....
        /*0038*/ 	.word	0x00011330


	//----- nvinfo : EIATTR_COOP_GROUP_MASK_REGIDS
	.align		4
.L_4977:
        /*003c*/ 	.byte	0x04, 0x29
        /*003e*/ 	.short	(.L_4979 - .L_4978)


	//   ....[0]....
.L_4978:
        /*0040*/ 	.word	0xffffffff


	//   ....[1]....
        /*0044*/ 	.word	0xffffffff


	//   ....[2]....
        /*0048*/ 	.word	0xffffffff


	//   ....[3]....
        /*004c*/ 	.word	0xffffffff


	//----- nvinfo : EIATTR_COOP_GROUP_INSTR_OFFSETS
	.align		4
.L_4979:
        /*0050*/ 	.byte	0x04, 0x28
        /*0052*/ 	.short	(.L_4981 - .L_4980)


	//   ....[0]....
.L_4980:
        /*0054*/ 	.word	0x0000c8a0


	//   ....[1]....
        /*0058*/ 	.word	0x0000c8c0


	//   ....[2]....
        /*005c*/ 	.word	0x00011d10


	//   ....[3]....
        /*0060*/ 	.word	0x00011d30


	//----- nvinfo : EIATTR_SYSCALL_OFFSETS
	.align		4
.L_4981:
        /*0064*/ 	.byte	0x04, 0x46
        /*0066*/ 	.short	(.L_4983 - .L_4982)


	//   ....[0]....
.L_4982:
        /*0068*/ 	.word	0x00001490


	//   ....[1]....
        /*006c*/ 	.word	0x00012000


	//   ....[2]....
        /*0070*/ 	.word	0x00012160


	//   ....[3]....
        /*0074*/ 	.word	0x00012430


	//   ....[4]....
        /*0078*/ 	.word	0x00012590


	//   ....[5]....
        /*007c*/ 	.word	0x00012910


	//   ....[6]....
        /*0080*/ 	.word	0x00012a70


	//   ....[7]....
        /*0084*/ 	.word	0x00012d40


	//   ....[8]....
        /*0088*/ 	.word	0x00012ea0


	//----- nvinfo : EIATTR_EXIT_INSTR_OFFSETS
	.align		4
.L_4983:
        /*008c*/ 	.byte	0x04, 0x1c
        /*008e*/ 	.short	(.L_4985 - .L_4984)


	//   ....[0]....
.L_4984:
        /*0090*/ 	.word	0x000113f0


	//   ....[1]....
        /*0094*/ 	.word	0x00011db0


	//   ....[2]....
        /*0098*/ 	.word	0x000121b0


	//   ....[3]....
        /*009c*/ 	.word	0x000121e0


	//   ....[4]....
        /*00a0*/ 	.word	0x000125e0


	//   ....[5]....
        /*00a4*/ 	.word	0x00012610


	//   ....[6]....
        /*00a8*/ 	.word	0x00012640


	//   ....[7]....
        /*00ac*/ 	.word	0x00012680


	//   ....[8]....
        /*00b0*/ 	.word	0x000126c0


	//   ....[9]....
        /*00b4*/ 	.word	0x00012ac0


	//   ....[10]....
        /*00b8*/ 	.word	0x00012af0


	//   ....[11]....
        /*00bc*/ 	.word	0x00012ef0


	//   ....[12]....
        /*00c0*/ 	.word	0x00012f20


	//----- nvinfo : EIATTR_MAX_THREADS
	.align		4
.L_4985:
        /*00c4*/ 	.byte	0x04, 0x05
        /*00c6*/ 	.short	(.L_4987 - .L_4986)
.L_4986:
        /*00c8*/ 	.word	0x00000100
        /*00cc*/ 	.word	0x00000001
        /*00d0*/ 	.word	0x00000001


	//----- nvinfo : EIATTR_CRS_STACK_SIZE
	.align		4
.L_4987:
        /*00d4*/ 	.byte	0x04, 0x1e
        /*00d6*/ 	.short	(.L_4989 - .L_4988)
.L_4988:
        /*00d8*/ 	.word	0x00000000


	//----- nvinfo : EIATTR_CBANK_PARAM_SIZE
	.align		4
.L_4989:
        /*00dc*/ 	.byte	0x03, 0x19
        /*00de*/ 	.short	0x0410


	//----- nvinfo : EIATTR_PARAM_CBANK
	.align		4
        /*00e0*/ 	.byte	0x04, 0x0a
        /*00e2*/ 	.short	(.L_4991 - .L_4990)
	.align		4
.L_4990:
        /*00e4*/ 	.word	index@(.nv.constant0._ZN2at6native13reduce_kernelILi256ELi2ENS0_8ReduceOpIaNS0_14func_wrapper_tIaNS0_55_GLOBAL__N__0955718d_22_SparseCsrTensorMath_cu_868dd54514ReductionMulOpIaEEEEjaLi4ELi4EEEEEvT1_)
        /*00e8*/ 	.short	0x0210
        /*00ea*/ 	.short	0x0410


	//----- nvinfo : EIATTR_SW_WAR
	.align		4
.L_4991:
        /*00ec*/ 	.byte	0x04, 0x36
        /*00ee*/ 	.short	(.L_4993 - .L_4992)
.L_4992:
        /*00f0*/ 	.word	0x00000008
.L_4993:


//--------------------- .nv.info._ZN2at6native13reduce_kernelILi128ELi4ENS0_8ReduceOpIaNS0_14func_wrapper_tIaNS0_55_GLOBAL__N__0955718d_22_SparseCsrTensorMath_cu_868dd54514ReductionMulOpIaEEEEjaLi4ELi4EEEEEvT1_ --------------------------
	.section	.nv.info._ZN2at6native13reduce_kernelILi128ELi4ENS0_8ReduceOpIaNS0_14func_wrapper_tIaNS0_55_GLOBAL__N__0955718d_22_SparseCsrTensorMath_cu_868dd54514ReductionMulOpIaEEEEjaLi4ELi4EEEEEvT1_,"",@"SHT_CUDA_INFO"
	.sectionflags	@""
	.align	4


	//----- nvinfo : EIATTR_CUDA_API_VERSION
	.align		4
        /*0000*/ 	.byte	0x04, 0x37
        /*0002*/ 	.short	(.L_4995 - .L_4994)
.L_4994:
        /*0004*/ 	.word	0x00000082


	//----- nvinfo : EIATTR_KPARAM_INFO
	.align		4
.L_4995:
        /*0008*/ 	.byte	0x04, 0x17
        /*000a*/ 	.short	(.L_4997 - .L_4996)
.L_4996:
        /*000c*/ 	.word	0x00000000
        /*0010*/ 	.short	0x0000
        /*0012*/ 	.short	0x0000
        /*0014*/ 	.byte	0x00, 0xf0, 0x41, 0x10


	//----- nvinfo : EIATTR_SPARSE_MMA_MASK
	.align		4
.L_4997:
        /*0018*/ 	.byte	0x03, 0x50
        /*001a*/ 	.short	0x0000


	//----- nvinfo : EIATTR_MAXREG_COUNT
	.align		4
        /*001c*/ 	.byte	0x03, 0x1b
        /*001e*/ 	.short	0x0080


	//----- nvinfo : EIATTR_NUM_BARRIERS
	.align		4
        /*0020*/ 	.byte	0x02, 0x4c
        /*0022*/ 	.byte	0x01
	.zero		1


	//----- nvinfo : EIATTR_EXTERNS
	.align		4
        /*0024*/ 	.byte	0x04, 0x0f
        /*0026*/ 	.short	(.L_4999 - .L_4998)


	//   ....[0]....
	.align		4
.L_4998:
        /*0028*/ 	.word	index@(__assertfail)


	//----- nvinfo : EIATTR_MERCURY_ISA_VERSION
	.align		4
.L_4999:
        /*002c*/ 	.byte	0x03, 0x5f
        /*002e*/ 	.short	0x0101


	//----- nvinfo : EIATTR_INT_WARP_WIDE_INSTR_OFFSETS
	.align		4
        /*0030*/ 	.byte	0x04, 0x31
        /*0032*/ 	.short	(.L_5001 - .L_5000)


	//   ....[0]....
.L_5000:
        /*0034*/ 	.word	0x00016ec0


	//   ....[1]....
        /*0038*/ 	.word	0x00016fb0


	//----- nvinfo : EIATTR_COOP_GROUP_MASK_REGIDS
	.align		4
.L_5001:
        /*003c*/ 	.byte	0x04, 0x29
        /*003e*/ 	.short	(.L_5003 - .L_5002)


	//   ....[0]....
.L_5002:
        /*0040*/ 	.word	0xffffffff


	//   ....[1]....
        /*0044*/ 	.word	0xffffffff


	//   ....[2]....
        /*0048*/ 	.word	0xffffffff


	//   ....[3]....
        /*004c*/ 	.word	0xffffffff


	//   ....[4]....
        /*0050*/ 	.word	0xffffffff


	//   ....[5]....
        /*0054*/ 	.word	0xffffffff


	//   ....[6]....
        /*0058*/ 	.word	0xffffffff


	//   ....[7]....
        /*005c*/ 	.word	0xffffffff


	//----- nvinfo : EIATTR_COOP_GROUP_INSTR_OFFSETS
	.align		4
.L_5003:
        /*0060*/ 	.byte	0x04, 0x28
        /*0062*/ 	.short	(.L_5005 - .L_5004)


	//   ....[0]....
.L_5004:
        /*0064*/ 	.word	0x0000df60


	//   ....[1]....
        /*0068*/ 	.word	0x0000df90


	//   ....[2]....
        /*006c*/ 	.word	0x0000dfc0


	//   ....[3]....
        /*0070*/ 	.word	0x0000dfd0


	//   ....[4]....
        /*0074*/ 	.word	0x00017d10


	//   ....[5]....
        /*0078*/ 	.word	0x00017d40


	//   ....[6]....
        /*007c*/ 	.word	0x00017d70


	//   ....[7]....
        /*0080*/ 	.word	0x00017d80


	//----- nvinfo : EIATTR_SYSCALL_OFFSETS
	.align		4
.L_5005:
        /*0084*/ 	.byte	0x04, 0x46
        /*0086*/ 	.short	(.L_5007 - .L_5006)


	//   ....[0]....
.L_5006:
        /*0088*/ 	.word	0x00001410


	//   ....[1]....
        /*008c*/ 	.word	0x00018110


	//   ....[2]....
        /*0090*/ 	.word	0x00018270


	//   ....[3]....
        /*0094*/ 	.word	0x000183d0


	//   ....[4]....
        /*0098*/ 	.word	0x00018530


	//   ....[5]....
        /*009c*/ 	.word	0x000188f0


	//   ....[6]....
        /*00a0*/ 	.word	0x00018a50


	//   ....[7]....
        /*00a4*/ 	.word	0x00018bb0


	//   ....[8]....
        /*00a8*/ 	.word	0x00018d10


	//   ....[9]....
        /*00ac*/ 	.word	0x00019130


	//   ....[10]....
        /*00b0*/ 	.word	0x00019290


	//   ....[11]....
        /*00b4*/ 	.word	0x000193f0


	//   ....[12]....
        /*00b8*/ 	.word	0x00019550


	//   ....[13]....
        /*00bc*/ 	.word	0x00019910


	//   ....[14]....
        /*00c0*/ 	.word	0x00019a70


	//   ....[15]....
        /*00c4*/ 	.word	0x00019bd0


	//   ....[16]....
        /*00c8*/ 	.word	0x00019d30


	//----- nvinfo : EIATTR_EXIT_INSTR_OFFSETS
	.align		4
.L_5007:
        /*00cc*/ 	.byte	0x04, 0x1c
        /*00ce*/ 	.short	(.L_5009 - .L_5008)


	//   ....[0]....
.L_5008:
        /*00d0*/ 	.word	0x00017070


	//   ....[1]....
        /*00d4*/ 	.word	0x00017e40


	//   ....[2]....
        /*00d8*/ 	.word	0x00018580


	//   ....[3]....
        /*00dc*/ 	.word	0x000185d0


	//   ....[4]....
        /*00e0*/ 	.word	0x00018d60


	//   ....[5]....
        /*00e4*/ 	.word	0x00018db0


	//   ....[6]....
        /*00e8*/ 	.word	0x00018de0


	//   ....[7]....
        /*00ec*/ 	.word	0x00018e20


	//   ....[8]....
        /*00f0*/ 	.word	0x00018e60


	//   ....[9]....
        /*00f4*/ 	.word	0x000195a0


	//   ....[10]....
        /*00f8*/ 	.word	0x000195f0


	//   ....[11]....
        /*00fc*/ 	.word	0x00019d80


	//   ....[12]....
        /*0100*/ 	.word	0x00019dd0


	//----- nvinfo : EIATTR_MAX_THREADS
	.align		4
.L_5009:
        /*0104*/ 	.byte	0x04, 0x05
        /*0106*/ 	.short	(.L_5011 - .L_5010)
.L_5010:
        /*0108*/ 	.word	0x00000080
        /*010c*/ 	.word	0x00000001
        /*0110*/ 	.word	0x00000001


	//----- nvinfo : EIATTR_CRS_STACK_SIZE
	.align		4
.L_5011:
        /*0114*/ 	.byte	0x04, 0x1e
        /*0116*/ 	.short	(.L_5013 - .L_5012)
.L_5012:
        /*0118*/ 	.word	0x00000000


	//----- nvinfo : EIATTR_CBANK_PARAM_SIZE
	.align		4
.L_5013:
        /*011c*/ 	.byte	0x03, 0x19
        /*011e*/ 	.short	0x0410


	//----- nvinfo : EIATTR_PARAM_CBANK
	.align		4
        /*0120*/ 	.byte	0x04, 0x0a
        /*0122*/ 	.short	(.L_5015 - .L_5014)
	.align		4
.L_5014:
        /*0124*/ 	.word	index@(.nv.constant0._ZN2at6native13reduce_kernelILi128ELi4ENS0_8ReduceOpIaNS0_14func_wrapper_tIaNS0_55_GLOBAL__N__0955718d_22_SparseCsrTensorMath_cu_868dd54514ReductionMulOpIaEEEEjaLi4ELi4EEEEEvT1_)
        /*0128*/ 	.short	0x0210
        /*012a*/ 	.short	0x0410


	//----- nvinfo : EIATTR_SW_WAR
	.align		4
.L_5015:
        /*012c*/ 	.byte	0x04, 0x36
        /*012e*/ 	.short	(.L_5017 - .L_5016)
.L_5016:
        /*0130*/ 	.word	0x00000008
.L_5017:


//--------------------- .nv.info._ZN2at6native13reduce_kernelILi512ELi1ENS0_8ReduceOpIhNS0_14func_wrapper_tIhNS0_55_GLOBAL__N__0955718d_22_SparseCsrTensorMath_cu_868dd54514ReductionMulOpIhEEEEjhLi4ELi4EEEEEvT1_ --------------------------
	.section	.nv.info._ZN2at6native13reduce_kernelILi512ELi1ENS0_8ReduceOpIhNS0_14func_wrapper_tIhNS0_55_GLOBAL__N__0955718d_22_SparseCsrTensorMath_cu_868dd54514ReductionMulOpIhEEEEjhLi4ELi4EEEEEvT1_,"",@"SHT_CUDA_INFO"
	.sectionflags	@""
	.align	4


	//----- nvinfo : EIATTR_CUDA_API_VERSION
	.align		4
        /*0000*/ 	.byte	0x04, 0x37
        /*0002*/ 	.short	(.L_5019 - .L_5018)
.L_5018:
        /*0004*/ 	.word	0x00000082


	//----- nvinfo : EIATTR_KPARAM_INFO
	.align		4
.L_5019:
        /*0008*/ 	.byte	0x04, 0x17
        /*000a*/ 	.short	(.L_5021 - .L_5020)
.L_5020:
        /*000c*/ 	.word	0x00000000
        /*0010*/ 	.short	0x0000
        /*0012*/ 	.short	0x0000
        /*0014*/ 	.byte	0x00, 0xf0, 0x41, 0x10


	//----- nvinfo : EIATTR_SPARSE_MMA_MASK
	.align		4
.L_5021:
        /*0018*/ 	.byte	0x03, 0x50
        /*001a*/ 	.short	0x0000


	//----- nvinfo : EIATTR_MAXREG_COUNT
	.align		4
        /*001c*/ 	.byte	0x03, 0x1b
        /*001e*/ 	.short	0x0020


	//----- nvinfo : EIATTR_NUM_BARRIERS
	.align		4
        /*0020*/ 	.byte	0x02, 0x4c
        /*0022*/ 	.byte	0x01
	.zero		1


	//----- nvinfo : EIATTR_EXTERNS
	.align		4
        /*0024*/ 	.byte	0x04, 0x0f
        /*0026*/ 	.short	(.L_5023 - .L_5022)


	//   ....[0]....
	.align		4
.L_5022:
        /*0028*/ 	.word	index@(__assertfail)


	//----- nvinfo : EIATTR_MERCURY_ISA_VERSION
	.align		4
.L_5023:
        /*002c*/ 	.byte	0x03, 0x5f
        /*002e*/ 	.short	0x0101


	//----- nvinfo : EIATTR_INT_WARP_WIDE_INSTR_OFFSETS
	.align		4
        /*0030*/ 	.byte	0x04, 0x31
        /*0032*/ 	.short	(.L_5025 - .L_5024)


	//   ....[0]....
.L_5024:
        /*0034*/ 	.word	0x0000dfd0


	//   ....[1]....
        /*0038*/ 	.word	0x0000e0c0


	//----- nvinfo : EIATTR_COOP_GROUP_MASK_REGIDS
	.align		4
.L_5025:
        /*003c*/ 	.byte	0x04, 0x29
        /*003e*/ 	.short	(.L_5027 - .L_5026)


	//   ....[0]....
.L_5026:
        /*0040*/ 	.word	0xffffffff


	//   ....[1]....
        /*0044*/ 	.word	0xffffffff


	//----- nvinfo : EIATTR_COOP_GROUP_INSTR_OFFSETS
	.align		4
.L_5027:
        /*0048*/ 	.byte	0x04, 0x28
        /*004a*/ 	.short	(.L_5029 - .L_5028)


	//   ....[0]....
.L_5028:
        /*004c*/ 	.word	0x0000b8f0


	//   ....[1]....
        /*0050*/ 	.word	0x0000e880


	//----- nvinfo : EIATTR_SYSCALL_OFFSETS
	.align		4
.L_5029:
        /*0054*/ 	.byte	0x04, 0x46
        /*0056*/ 	.short	(.L_5031 - .L_5030)


	//   ....[0]....
.L_5030:
        /*0058*/ 	.word	0x0000eae0


	//   ....[1]....
        /*005c*/ 	.word	0x0000ed40


	//   ....[2]....
        /*0060*/ 	.word	0x0000f060


	//   ....[3]....
        /*0064*/ 	.word	0x0000f2c0


	//----- nvinfo : EIATTR_EXIT_INSTR_OFFSETS
	.align		4
.L_5031:
        /*0068*/ 	.byte	0x04, 0x1c
        /*006a*/ 	.short	(.L_5033 - .L_5032)


	//   ....[0]....
.L_5032:
        /*006c*/ 	.word	0x0000e160


	//   ....[1]....
        /*0070*/ 	.word	0x0000e8e0


	//   ....[2]....
        /*0074*/ 	.word	0x0000eb30


	//   ....[3]....
        /*0078*/ 	.word	0x0000eb50


	//   ....[4]....
        /*007c*/ 	.word	0x0000ed90


	//   ....[5]....
        /*0080*/ 	.word	0x0000edb0


	//   ....[6]....
        /*0084*/ 	.word	0x0000ede0


	//   ....[7]....
        /*0088*/ 	.word	0x0000ee20


	//   ....[8]....
        /*008c*/ 	.word	0x0000ee60


	//   ....[9]....
        /*0090*/ 	.word	0x0000f0b0


	//   ....[10]....
        /*0094*/ 	.word	0x0000f0d0


	//   ....[11]....
        /*0098*/ 	.word	0x0000f310


	//   ....[12]....
        /*009c*/ 	.word	0x0000f330


	//----- nvinfo : EIATTR_MAX_THREADS
	.align		4
.L_5033:
        /*00a0*/ 	.byte	0x04, 0x05
        /*00a2*/ 	.short	(.L_5035 - .L_5034)
.L_5034:
        /*00a4*/ 	.word	0x00000200
        /*00a8*/ 	.word	0x00000001
        /*00ac*/ 	.word	0x00000001


	//----- nvinfo : EIATTR_CRS_STACK_SIZE
	.align		4
.L_5035:
        /*00b0*/ 	.byte	0x04, 0x1e
        /*00b2*/ 	.short	(.L_5037 - .L_5036)
.L_5036:
        /*00b4*/ 	.word	0x00000000


	//----- nvinfo : EIATTR_CBANK_PARAM_SIZE
	.align		4
.L_5037:
        /*00b8*/ 	.byte	0x03, 0x19
        /*00ba*/ 	.short	0x0410


	//----- nvinfo : EIATTR_PARAM_CBANK
	.align		4
        /*00bc*/ 	.byte	0x04, 0x0a
        /*00be*/ 	.short	(.L_5039 - .L_5038)
	.align		4
.L_5038:
        /*00c0*/ 	.word	index@(.nv.constant0._ZN2at6native13reduce_kernelILi512ELi1ENS0_8ReduceOpIhNS0_14func_wrapper_tIhNS0_55_GLOBAL__N__0955718d_22_SparseCsrTensorMath_cu_868dd54514ReductionMulOpIhEEEEjhLi4ELi4EEEEEvT1_)
        /*00c4*/ 	.short	0x0210
        /*00c6*/ 	.short	0x0410


	//----- nvinfo : EIATTR_SW_WAR
	.align		4
.L_5039:
        /*00c8*/ 	.byte	0x04, 0x36
        /*00ca*/ 	.short	(.L_5041 - .L_5040)
.L_5040:
        /*00cc*/ 	.word	0x00000008
.L_5041:


//--------------------- .nv.info._ZN2at6native13reduce_kernelILi256ELi2ENS0_8ReduceOpIhNS0_14func_wrapper_tIhNS0_55_GLOBAL__N__0955718d_22_SparseCsrTensorMath_cu_868dd54514ReductionMulOpIhEEEEjhLi4ELi4EEEEEvT1_ --------------------------
	.section	.nv.info._ZN2at6native13reduce_kernelILi256ELi2ENS0_8ReduceOpIhNS0_14func_wrapper_tIhNS0_55_GLOBAL__N__0955718d_22_SparseCsrTensorMath_cu_868dd54514ReductionMulOpIhEEEEjhLi4ELi4EEEEEvT1_,"",@"SHT_CUDA_INFO"
	.sectionflags	@""
	.align	4


	//----- nvinfo : EIATTR_CUDA_API_VERSION
	.align		4
        /*0000*/ 	.byte	0x04, 0x37
        /*0002*/ 	.short	(.L_5043 - .L_5042)
.L_5042:
        /*0004*/ 	.word	0x00000082


	//----- nvinfo : EIATTR_KPARAM_INFO
	.align		4
.L_5043:
        /*0008*/ 	.byte	0x04, 0x17
        /*000a*/ 	.short	(.L_5045 - .L_5044)
.L_5044:
        /*000c*/ 	.word	0x00000000
        /*0010*/ 	.short	0x0000
        /*0012*/ 	.short	0x0000
        /*0014*/ 	.byte	0x00, 0xf0, 0x41, 0x10


	//----- nvinfo : EIATTR_SPARSE_MMA_MASK
	.align		4
.L_5045:
        /*0018*/ 	.byte	0x03, 0x50
        /*001a*/ 	.short	0x0000


	//----- nvinfo : EIATTR_MAXREG_COUNT
	.align		4
        /*001c*/ 	.byte	0x03, 0x1b
        /*001e*/ 	.short	0x0040


	//----- nvinfo : EIATTR_NUM_BARRIERS
	.align		4
        /*0020*/ 	.byte	0x02, 0x4c
        /*0022*/ 	.byte	0x01
	.zero		1


	//----- nvinfo : EIATTR_EXTERNS
	.align		4
        /*0024*/ 	.byte	0x04, 0x0f
        /*0026*/ 	.short	(.L_5047 - .L_5046)


	//   ....[0]....
	.align		4
.L_5046:
        /*0028*/ 	.word	index@(__assertfail)


	//----- nvinfo : EIATTR_MERCURY_ISA_VERSION
	.align		4
.L_5047:
        /*002c*/ 	.byte	0x03, 0x5f
        /*002e*/ 	.short	0x0101


	//----- nvinfo : EIATTR_INT_WARP_WIDE_INSTR_OFFSETS
	.align		4
        /*0030*/ 	.byte	0x04, 0x31
        /*0032*/ 	.short	(.L_5049 - .L_5048)


	//   ....[0]....
.L_5048:
        /*0034*/ 	.word	0x00011220


	//   ....[1]....
        /*0038*/ 	.word	0x00011310


	//----- nvinfo : EIATTR_COOP_GROUP_MASK_REGIDS
	.align		4
.L_5049:
        /*003c*/ 	.byte	0x04, 0x29
        /*003e*/ 	.short	(.L_5051 - .L_5050)


	//   ....[0]....
.L_5050:
        /*0040*/ 	.word	0xffffffff


	//   ....[1]....
        /*0044*/ 	.word	0xffffffff


	//   ....[2]....
        /*0048*/ 	.word	0xffffffff


	//   ....[3]....
        /*004c*/ 	.word	0xffffffff


	//----- nvinfo : EIATTR_COOP_GROUP_INSTR_OFFSETS
	.align		4
.L_5051:
        /*0050*/ 	.byte	0x04, 0x28
        /*0052*/ 	.short	(.L_5053 - .L_5052)


	//   ....[0]....
.L_5052:
        /*0054*/ 	.word	0x0000c880


	//   ....[1]....
        /*0058*/ 	.word	0x0000c8a0


	//   ....[2]....
        /*005c*/ 	.word	0x00011cd0


	//   ....[3]....
        /*0060*/ 	.word	0x00011cf0


	//----- nvinfo : EIATTR_SYSCALL_OFFSETS
	.align		4
.L_5053:
        /*0064*/ 	.byte	0x04, 0x46
        /*0066*/ 	.short	(.L_5055 - .L_5054)


	//   ....[0]....
.L_5054:
        /*0068*/ 	.word	0x00001490


	//   ....[1]....
        /*006c*/ 	.word	0x00011fc0


	//   ....[2]....
        /*0070*/ 	.word	0x00012120


	//   ....[3]....
        /*0074*/ 	.word	0x000123f0


	//   ....[4]....
        /*0078*/ 	.word	0x00012550


	//   ....[5]....
        /*007c*/ 	.word	0x000128d0


	//   ....[6]....
        /*0080*/ 	.word	0x00012a30


	//   ....[7]....
        /*0084*/ 	.word	0x00012d00


	//   ....[8]....
        /*0088*/ 	.word	0x00012e60


	//----- nvinfo : EIATTR_EXIT_INSTR_OFFSETS
	.align		4
.L_5055:
        /*008c*/ 	.byte	0x04, 0x1c
        /*008e*/ 	.short	(.L_5057 - .L_5056)


	//   ....[0]....
.L_5056:
        /*0090*/ 	.word	0x000113d0


	//   ....[1]....
        /*0094*/ 	.word	0x00011d70


	//   ....[2]....
        /*0098*/ 	.word	0x00012170


	//   ....[3]....
        /*009c*/ 	.word	0x000121a0


	//   ....[4]....
        /*00a0*/ 	.word	0x000125a0


	//   ....[5]....
        /*00a4*/ 	.word	0x000125d0


	//   ....[6]....
        /*00a8*/ 	.word	0x00012600


	//   ....[7]....
        /*00ac*/ 	.word	0x00012640


	//   ....[8]....
        /*00b0*/ 	.word	0x00012680


	//   ....[9]....
        /*00b4*/ 	.word	0x00012a80


	//   ....[10]....
        /*00b8*/ 	.word	0x00012ab0


	//   ....[11]....
        /*00bc*/ 	.word	0x00012eb0


	//   ....[12]....
        /*00c0*/ 	.word	0x00012ee0


	//----- nvinfo : EIATTR_MAX_THREADS
	.align		4
.L_5057:
        /*00c4*/ 	.byte	0x04, 0x05
        /*00c6*/ 	.short	(.L_5059 - .L_5058)
.L_5058:
        /*00c8*/ 	.word	0x00000100
        /*00cc*/ 	.word	0x00000001
        /*00d0*/ 	.word	0x00000001


	//----- nvinfo : EIATTR_CRS_STACK_SIZE
	.align		4
.L_5059:
        /*00d4*/ 	.byte	0x04, 0x1e
        /*00d6*/ 	.short	(.L_5061 - .L_5060)
.L_5060:
        /*00d8*/ 	.word	0x00000000


	//----- nvinfo : EIATTR_CBANK_PARAM_SIZE
	.align		4
.L_5061:
        /*00dc*/ 	.byte	0x03, 0x19
        /*00de*/ 	.short	0x0410


	//----- nvinfo : EIATTR_PARAM_CBANK
	.align		4
        /*00e0*/ 	.byte	0x04, 0x0a
        /*00e2*/ 	.short	(.L_5063 - .L_5062)
	.align		4
.L_5062:
        /*00e4*/ 	.word	index@(.nv.constant0._ZN2at6native13reduce_kernelILi256ELi2ENS0_8ReduceOpIhNS0_14func_wrapper_tIhNS0_55_GLOBAL__N__0955718d_22_SparseCsrTensorMath_cu_868dd54514ReductionMulOpIhEEEEjhLi4ELi4EEEEEvT1_)
        /*00e8*/ 	.short	0x0210
        /*00ea*/ 	.short	0x0410


	//----- nvinfo : EIATTR_SW_WAR
	.align		4
.L_5063:
        /*00ec*/ 	.byte	0x04, 0x36
        /*00ee*/ 	.short	(.L_5065 - .L_5064)
.L_5064:
        /*00f0*/ 	.word	0x00000008
.L_5065:


//--------------------- .nv.info._ZN2at6native13reduce_kernelILi128ELi4ENS0_8ReduceOpIhNS0_14func_wrapper_tIhNS0_55_GLOBAL__N__0955718d_22_SparseCsrTensorMath_cu_868dd54514ReductionMulOpIhEEEEjhLi4ELi4EEEEEvT1_ --------------------------
	.section	.nv.info._ZN2at6native13reduce_kernelILi128ELi4ENS0_8ReduceOpIhNS0_14func_wrapper_tIhNS0_55_GLOBAL__N__0955718d_22_SparseCsrTensorMath_cu_868dd54514ReductionMulOpIhEEEEjhLi4ELi4EEEEEvT1_,"",@"SHT_CUDA_INFO"
	.sectionflags	@""
	.align	4


	//----- nvinfo : EIATTR_CUDA_API_VERSION
	.align		4
        /*0000*/ 	.byte	0x04, 0x37
        /*0002*/ 	.short	(.L_5067 - .L_5066)
.L_5066:
        /*0004*/ 	.word	0x00000082


	//----- nvinfo : EIATTR_KPARAM_INFO
	.align		4
.L_5067:
        /*0008*/ 	.byte	0x04, 0x17
        /*000a*/ 	.short	(.L_5069 - .L_5068)
.L_5068:
        /*000c*/ 	.word	0x00000000
        /*0010*/ 	.short	0x0000
        /*0012*/ 	.short	0x0000
        /*0014*/ 	.byte	0x00, 0xf0, 0x41, 0x10


	//----- nvinfo : EIATTR_SPARSE_MMA_MASK
	.align		4
.L_5069:
        /*0018*/ 	.byte	0x03, 0x50
        /*001a*/ 	.short	0x0000


	//----- nvinfo : EIATTR_MAXREG_COUNT
	.align		4
        /*001c*/ 	.byte	0x03, 0x1b
        /*001e*/ 	.short	0x0080


	//----- nvinfo : EIATTR_NUM_BARRIERS
	.align		4
        /*0020*/ 	.byte	0x02, 0x4c
        /*0022*/ 	.byte	0x01
	.zero		1


	//----- nvinfo : EIATTR_EXTERNS
	.align		4
        /*0024*/ 	.byte	0x04, 0x0f
        /*0026*/ 	.short	(.L_5071 - .L_5070)


	//   ....[0]....
	.align		4
.L_5070:
        /*0028*/ 	.word	index@(__assertfail)


	//----- nvinfo : EIATTR_MERCURY_ISA_VERSION
	.align		4
.L_5071:
        /*002c*/ 	.byte	0x03, 0x5f
        /*002e*/ 	.short	0x0101


	//----- nvinfo : EIATTR_INT_WARP_WIDE_INSTR_OFFSETS
	.align		4
        /*0030*/ 	.byte	0x04, 0x31
        /*0032*/ 	.short	(.L_5073 - .L_5072)


	//   ....[0]....
.L_5072:
        /*0034*/ 	.word	0x00016e70


	//   ....[1]....
        /*0038*/ 	.word	0x00016f60


	//----- nvinfo : EIATTR_COOP_GROUP_MASK_REGIDS
	.align		4
.L_5073:
        /*003c*/ 	.byte	0x04, 0x29
        /*003e*/ 	.short	(.L_5075 - .L_5074)


	//   ....[0]....
.L_5074:
        /*0040*/ 	.word	0xffffffff


	//   ....[1]....
        /*0044*/ 	.word	0xffffffff


	//   ....[2]....
        /*0048*/ 	.word	0xffffffff


	//   ....[3]....
        /*004c*/ 	.word	0xffffffff


	//   ....[4]....
        /*0050*/ 	.word	0xffffffff


	//   ....[5]....
        /*0054*/ 	.word	0xffffffff


	//   ....[6]....
        /*0058*/ 	.word	0xffffffff


	//   ....[7]....
        /*005c*/ 	.word	0xffffffff


	//----- nvinfo : EIATTR_COOP_GROUP_INSTR_OFFSETS
	.align		4
.L_5075:
        /*0060*/ 	.byte	0x04, 0x28
        /*0062*/ 	.short	(.L_5077 - .L_5076)


	//   ....[0]....
.L_5076:
        /*0064*/ 	.word	0x0000df10


	//   ....[1]....
        /*0068*/ 	.word	0x0000df40


	//   ....[2]....
        /*006c*/ 	.word	0x0000df70


	//   ....[3]....
        /*0070*/ 	.word	0x0000df80


	//   ....[4]....
        /*0074*/ 	.word	0x00017c70


	//   ....[5]....
        /*0078*/ 	.word	0x00017ca0


	//   ....[6]....
        /*007c*/ 	.word	0x00017cd0


	//   ....[7]....
        /*0080*/ 	.word	0x00017ce0


	//----- nvinfo : EIATTR_SYSCALL_OFFSETS
	.align		4
.L_5077:
        /*0084*/ 	.byte	0x04, 0x46
        /*0086*/ 	.short	(.L_5079 - .L_5078)


	//   ....[0]....
.L_5078:
        /*0088*/ 	.word	0x00001410


	//   ....[1]....
        /*008c*/ 	.word	0x00018070


	//   ....[2]....
        /*0090*/ 	.word	0x000181d0


	//   ....[3]....
        /*0094*/ 	.word	0x00018330


	//   ....[4]....
        /*0098*/ 	.word	0x00018490


	//   ....[5]....
        /*009c*/ 	.word	0x00018850


	//   ....[6]....
        /*00a0*/ 	.word	0x000189b0


	//   ....[7]....
        /*00a4*/ 	.word	0x00018b10


	//   ....[8]....
        /*00a8*/ 	.word	0x00018c70


	//   ....[9]....
        /*00ac*/ 	.word	0x00019090


	//   ....[10]....
        /*00b0*/ 	.word	0x000191f0


	//   ....[11]....
        /*00b4*/ 	.word	0x00019350


	//   ....[12]....
        /*00b8*/ 	.word	0x000194b0


	//   ....[13]....
        /*00bc*/ 	.word	0x00019870


	//   ....[14]....
        /*00c0*/ 	.word	0x000199d0


	//   ....[15]....
        /*00c4*/ 	.word	0x00019b30


	//   ....[16]....
        /*00c8*/ 	.word	0x00019c90


	//----- nvinfo : EIATTR_EXIT_INSTR_OFFSETS
	.align		4
.L_5079:
        /*00cc*/ 	.byte	0x04, 0x1c
        /*00ce*/ 	.short	(.L_5081 - .L_5080)


	//   ....[0]....
.L_5080:
        /*00d0*/ 	.word	0x00017020


	//   ....[1]....
        /*00d4*/ 	.word	0x00017da0


	//   ....[2]....
        /*00d8*/ 	.word	0x000184e0


	//   ....[3]....
        /*00dc*/ 	.word	0x00018530


	//   ....[4]....
        /*00e0*/ 	.word	0x00018cc0


	//   ....[5]....
        /*00e4*/ 	.word	0x00018d10


	//   ....[6]....
        /*00e8*/ 	.word	0x00018d40


	//   ....[7]....
        /*00ec*/ 	.word	0x00018d80


	//   ....[8]....
        /*00f0*/ 	.word	0x00018dc0


	//   ....[9]....
        /*00f4*/ 	.word	0x00019500


	//   ....[10]....
        /*00f8*/ 	.word	0x00019550


	//   ....[11]....
        /*00fc*/ 	.word	0x00019ce0


	//   ....[12]....
        /*0100*/ 	.word	0x00019d30


	//----- nvinfo : EIATTR_MAX_THREADS
	.align		4
.L_5081:
        /*0104*/ 	.byte	0x04, 0x05
        /*0106*/ 	.short	(.L_5083 - .L_5082)
.L_5082:
        /*0108*/ 	.word	0x00000080
        /*010c*/ 	.word	0x00000001
        /*0110*/ 	.word	0x00000001


	//----- nvinfo : EIATTR_CRS_STACK_SIZE
	.align		4
.L_5083:
        /*0114*/ 	.byte	0x04, 0x1e
        /*0116*/ 	.short	(.L_5085 - .L_5084)
.L_5084:
        /*0118*/ 	.word	0x00000000


	//----- nvinfo : EIATTR_CBANK_PARAM_SIZE
	.align		4
.L_5085:
        /*011c*/ 	.byte	0x03, 0x19
        /*011e*/ 	.short	0x0410


	//----- nvinfo : EIATTR_PARAM_CBANK
	.align		4
        /*0120*/ 	.byte	0x04, 0x0a
        /*0122*/ 	.short	(.L_5087 - .L_5086)
	.align		4
.L_5086:
        /*0124*/ 	.word	index@(.nv.constant0._ZN2at6native13reduce_kernelILi128ELi4ENS0_8ReduceOpIhNS0_14func_wrapper_tIhNS0_55_GLOBAL__N__0955718d_22_SparseCsrTensorMath_cu_868dd54514ReductionMulOpIhEEEEjhLi4ELi4EEEEEvT1_)
        /*0128*/ 	.short	0x0210
        /*012a*/ 	.short	0x0410


	//----- nvinfo : EIATTR_SW_WAR
	.align		4
.L_5087:
        /*012c*/ 	.byte	0x04, 0x36
        /*012e*/ 	.short	(.L_5089 - .L_5088)
.L_5088:
        /*0130*/ 	.word	0x00000008
.L_5089:


//--------------------- .nv.info._ZN2at6native13reduce_kernelILi512ELi1ENS0_8ReduceOpIN3c108BFloat16ENS0_14func_wrapper_tIS4_NS0_55_GLOBAL__N__0955718d_22_SparseCsrTensorMath_cu_868dd54514ReductionAddOpIfEEEEjS4_Li4ELi4EEEEEvT1_ --------------------------
	.section	.nv.info._ZN2at6native13reduce_kernelILi512ELi1ENS0_8ReduceOpIN3c108BFloat16ENS0_14func_wrapper_tIS4_NS0_55_GLOBAL__N__0955718d_22_SparseCsrTensorMath_cu_868dd54514ReductionAddOpIfEEEEjS4_Li4ELi4EEEEEvT1_,"",@"SHT_CUDA_INFO"
	.sectionflags	@""
	.align	4


	//----- nvinfo : EIATTR_CUDA_API_VERSION
	.align		4
        /*0000*/ 	.byte	0x04, 0x37
        /*0002*/ 	.short	(.L_5091 - .L_5090)
.L_5090:
        /*0004*/ 	.word	0x00000082


	//----- nvinfo : EIATTR_KPARAM_INFO
	.align		4
.L_5091:
        /*0008*/ 	.byte	0x04, 0x17
        /*000a*/ 	.short	(.L_5093 - .L_5092)
.L_5092:
        /*000c*/ 	.word	0x00000000
        /*0010*/ 	.short	0x0000
        /*0012*/ 	.short	0x0000
        /*0014*/ 	.byte	0x00, 0xf0, 0x61, 0x10


	//----- nvinfo : EIATTR_SPARSE_MMA_MASK
	.align		4
.L_5093:
        /*0018*/ 	.byte	0x03, 0x50
        /*001a*/ 	.short	0x0000


	//----- nvinfo : EIATTR_MAXREG_COUNT
	.align		4
        /*001c*/ 	.byte	0x03, 0x1b
        /*001e*/ 	.short	0x0020


	//----- nvinfo : EIATTR_NUM_BARRIERS
	.align		4
        /*0020*/ 	.byte	0x02, 0x4c
        /*0022*/ 	.byte	0x01
	.zero		1


	//----- nvinfo : EIATTR_EXTERNS
	.align		4
        /*0024*/ 	.byte	0x04, 0x0f
        /*0026*/ 	.short	(.L_5095 - .L_5094)


	//   ....[0]....
	.align		4
.L_5094:
        /*0028*/ 	.word	index@(__assertfail)


	//----- nvinfo : EIATTR_MERCURY_ISA_VERSION
	.align		4
.L_5095:
        /*002c*/ 	.byte	0x03, 0x5f
        /*002e*/ 	.short	0x0101


	//----- nvinfo : EIATTR_INT_WARP_WIDE_INSTR_OFFSETS
	.align		4
        /*0030*/ 	.byte	0x04, 0x31
        /*0032*/ 	.short	(.L_5097 - .L_5096)


	//   ....[0]....
.L_5096:
        /*0034*/ 	.word	0x0000e3d0


	//   ....[1]....
        /*0038*/ 	.word	0x0000e4c0


	//----- nvinfo : EIATTR_COOP_GROUP_MASK_REGIDS
	.align		4
.L_5097:
        /*003c*/ 	.byte	0x04, 0x29
        /*003e*/ 	.short	(.L_5099 - .L_5098)


	//   ....[0]....
.L_5098:
        /*0040*/ 	.word	0xffffffff


	//   ....[1]....
        /*0044*/ 	.word	0xffffffff


	//----- nvinfo : EIATTR_COOP_GROUP_INSTR_OFFSETS
	.align		4
.L_5099:
        /*0048*/ 	.byte	0x04, 0x28
        /*004a*/ 	.short	(.L_5101 - .L_5100)


	//   ....[0]....
.L_5100:
        /*004c*/ 	.word	0x0000b480


	//   ....[1]....
        /*0050*/ 	.word	0x0000ebe0


	//----- nvinfo : EIATTR_SYSCALL_OFFSETS
	.align		4
.L_5101:
        /*0054*/ 	.byte	0x04, 0x46
        /*0056*/ 	.short	(.L_5103 - .L_5102)


	//   ....[0]....
.L_5102:
        /*0058*/ 	.word	0x0000ee20


	//   ....[1]....
        /*005c*/ 	.word	0x0000f050


	//   ....[2]....
        /*0060*/ 	.word	0x0000f370


	//   ....[3]....
        /*0064*/ 	.word	0x0000f5a0


	//----- nvinfo : EIATTR_EXIT_INSTR_OFFSETS
	.align		4
.L_5103:
        /*0068*/ 	.byte	0x04, 0x1c
        /*006a*/ 	.short	(.L_5105 - .L_5104)


	//   ....[0]....
.L_5104:
        /*006c*/ 	.word	0x0000e560


	//   ....[1]....
        /*0070*/ 	.word	0x0000ec30


	//   ....[2]....
        /*0074*/ 	.word	0x0000ee70


	//   ....[3]....
        /*0078*/ 	.word	0x0000ee90


	//   ....[4]....
        /*007c*/ 	.word	0x0000f0a0


	//   ....[5]....
        /*0080*/ 	.word	0x0000f0d0


	//   ....[6]....
        /*0084*/ 	.word	0x0000f100


	//   ....[7]....
        /*0088*/ 	.word	0x0000f140


	//   ....[8]....
        /*008c*/ 	.word	0x0000f180


	//   ....[9]....
        /*0090*/ 	.word	0x0000f3c0


	//   ....[10]....
        /*0094*/ 	.word	0x0000f3e0


	//   ....[11]....
        /*0098*/ 	.word	0x0000f5f0


	//   ....[12]....
        /*009c*/ 	.word	0x0000f610


	//----- nvinfo : EIATTR_MAX_THREADS
	.align		4
.L_5105:
        /*00a0*/ 	.byte	0x04, 0x05
        /*00a2*/ 	.short	(.L_5107 - .L_5106)
.L_5106:
        /*00a4*/ 	.word	0x00000200
        /*00a8*/ 	.word	0x00000001
        /*00ac*/ 	.word	0x00000001


	//----- nvinfo : EIATTR_CRS_STACK_SIZE
	.align		4
.L_5107:
        /*00b0*/ 	.byte	0x04, 0x1e
        /*00b2*/ 	.short	(.L_5109 - .L_5108)
.L_5108:
        /*00b4*/ 	.word	0x00000000


	//----- nvinfo : EIATTR_CBANK_PARAM_SIZE
	.align		4
.L_5109:
        /*00b8*/ 	.byte	0x03, 0x19
        /*00ba*/ 	.short	0x0418


	//----- nvinfo : EIATTR_PARAM_CBANK
	.align		4
        /*00bc*/ 	.byte	0x04, 0x0a
        /*00be*/ 	.short	(.L_5111 - .L_5110)
	.align		4
.L_5110:
        /*00c0*/ 	.word	index@(.nv.constant0._ZN2at6native13reduce_kernelILi512ELi1ENS0_8ReduceOpIN3c108BFloat16ENS0_14func_wrapper_tIS4_NS0_55_GLOBAL__N__0955718d_22_SparseCsrTensorMath_cu_868dd54514ReductionAddOpIfEEEEjS4_Li4ELi4EEEEEvT1_)
        /*00c4*/ 	.short	0x0210
        /*00c6*/ 	.short	0x0418


	//----- nvinfo : EIATTR_SW_WAR
	.align		4
.L_5111:
        /*00c8*/ 	.byte	0x04, 0x36
        /*00ca*/ 	.short	(.L_5113 - .L_5112)
.L_5112:
        /*00cc*/ 	.word	0x00000008
.L_5113:


//--------------------- .nv.info._ZN2at6native13reduce_kernelILi256ELi2ENS0_8ReduceOpIN3c108BFloat16ENS0_14func_wrapper_tIS4_NS0_55_GLOBAL__N__0955718d_22_SparseCsrTensorMath_cu_868dd54514ReductionAddOpIfEEEEjS4_Li4ELi4EEEEEvT1_ --------------------------
	.section	.nv.info._ZN2at6native13reduce_kernelILi256ELi2ENS0_8ReduceOpIN3c108BFloat16ENS0_14func_wrapper_tIS4_NS0_55_GLOBAL__N__0955718d_22_SparseCsrTensorMath_cu_868dd54514ReductionAddOpIfEEEEjS4_Li4ELi4EEEEEvT1_,"",@"SHT_CUDA_INFO"
	.sectionflags	@""
	.align	4


	//----- nvinfo : EIATTR_CUDA_API_VERSION
	.align		4
        /*0000*/ 	.byte	0x04, 0x37
        /*0002*/ 	.short	(.L_5115 - .L_5114)
.L_5114:
        /*0004*/ 	.word	0x00000082


	//----- nvinfo : EIATTR_KPARAM_INFO
	.align		4
.L_5115:
        /*0008*/ 	.byte	0x04, 0x17
        /*000a*/ 	.short	(.L_5117 - .L_5116)
.L_5116:
        /*000c*/ 	.word	0x00000000
        /*0010*/ 	.short	0x0000
        /*0012*/ 	.short	0x0000
        /*0014*/ 	.byte	0x00, 0xf0, 0x61, 0x10


	//----- nvinfo : EIATTR_SPARSE_MMA_MASK
	.align		4
.L_5117:
        /*0018*/ 	.byte	0x03, 0x50
        /*001a*/ 	.short	0x0000


	//----- nvinfo : EIATTR_MAXREG_COUNT
	.align		4
        /*001c*/ 	.byte	0x03, 0x1b
        /*001e*/ 	.short	0x0040


	//----- nvinfo : EIATTR_NUM_BARRIERS
	.align		4
        /*0020*/ 	.byte	0x02, 0x4c
        /*0022*/ 	.byte	0x01
	.zero		1


	//----- nvinfo : EIATTR_EXTERNS
	.align		4
        /*0024*/ 	.byte	0x04, 0x0f
        /*0026*/ 	.short	(.L_5119 - .L_5118)


	//   ....[0]....
	.align		4
.L_5118:
        /*0028*/ 	.word	index@(__assertfail)


	//----- nvinfo : EIATTR_MERCURY_ISA_VERSION
	.align		4
.L_5119:
        /*002c*/ 	.byte	0x03, 0x5f
        /*002e*/ 	.short	0x0101


	//----- nvinfo : EIATTR_INT_WARP_WIDE_INSTR_OFFSETS
	.align		4
        /*0030*/ 	.byte	0x04, 0x31
        /*0032*/ 	.short	(.L_5121 - .L_5120)


	//   ....[0]....
.L_5120:
        /*0034*/ 	.word	0x00011100


	//   ....[1]....
        /*0038*/ 	.word	0x000111f0


	//----- nvinfo : EIATTR_COOP_GROUP_MASK_REGIDS
	.align		4
.L_5121:
        /*003c*/ 	.byte	0x04, 0x29
        /*003e*/ 	.short	(.L_5123 - .L_5122)


	//   ....[0]....
.L_5122:
        /*0040*/ 	.word	0xffffffff


	//   ....[1]....
        /*0044*/ 	.word	0xffffffff


	//   ....[2]....
        /*0048*/ 	.word	0xffffffff


	//   ....[3]....
        /*004c*/ 	.word	0xffffffff


	//----- nvinfo : EIATTR_COOP_GROUP_INSTR_OFFSETS
	.align		4
.L_5123:
        /*0050*/ 	.byte	0x04, 0x28
        /*0052*/ 	.short	(.L_5125 - .L_5124)


	//   ....[0]....
.L_5124:
        /*0054*/ 	.word	0x0000be60


	//   ....[1]....
        /*0058*/ 	.word	0x0000be70


	//   ....[2]....
        /*005c*/ 	.word	0x000119e0


	//   ....[3]....
        /*0060*/ 	.word	0x000119f0


	//----- nvinfo : EIATTR_SYSCALL_OFFSETS
	.align		4
.L_5125:
        /*0064*/ 	.byte	0x04, 0x46
        /*0066*/ 	.short	(.L_5127 - .L_5126)


	//   ....[0]....
.L_5126:
        /*0068*/ 	.word	0x000014b0


	//   ....[1]....
        /*006c*/ 	.word	0x00011c70


	//   ....[2]....
        /*0070*/ 	.word	0x00011de0


	//   ....[3]....
        /*0074*/ 	.word	0x00012060


	//   ....[4]....
        /*0078*/ 	.word	0x000121d0


	//   ....[5]....
        /*007c*/ 	.word	0x00012540


	//   ....[6]....
        /*0080*/ 	.word	0x000126b0


	//   ....[7]....
        /*0084*/ 	.word	0x00012930


	//   ....[8]....
        /*0088*/ 	.word	0x00012aa0


	//----- nvinfo : EIATTR_EXIT_INSTR_OFFSETS
	.align		4
.L_5127:
        /*008c*/ 	.byte	0x04, 0x1c
        /*008e*/ 	.short	(.L_5129 - .L_5128)


	//   ....[0]....
.L_5128:
        /*0090*/ 	.word	0x000112b0


	//   ....[1]....
        /*0094*/ 	.word	0x00011a50


	//   ....[2]....
        /*0098*/ 	.word	0x00011e30


	//   ....[3]....
        /*009c*/ 	.word	0x00011e60


	//   ....[4]....
        /*00a0*/ 	.word	0x00012220


	//   ....[5]....
        /*00a4*/ 	.word	0x00012270


	//   ....[6]....
        /*00a8*/ 	.word	0x000122a0


	//   ....[7]....
        /*00ac*/ 	.word	0x000122e0


	//   ....[8]....
        /*00b0*/ 	.word	0x00012320


	//   ....[9]....
        /*00b4*/ 	.word	0x00012700


	//   ....[10]....
        /*00b8*/ 	.word	0x00012730


	//   ....[11]....
        /*00bc*/ 	.word	0x00012af0


	//   ....[12]....
        /*00c0*/ 	.word	0x00012b40


	//----- nvinfo : EIATTR_MAX_THREADS
	.align		4
.L_5129:
        /*00c4*/ 	.byte	0x04, 0x05
        /*00c6*/ 	.short	(.L_5131 - .L_5130)
.L_5130:
        /*00c8*/ 	.word	0x00000100
        /*00cc*/ 	.word	0x00000001
        /*00d0*/ 	.word	0x00000001


	//----- nvinfo : EIATTR_CRS_STACK_SIZE
	.align		4
.L_5131:
        /*00d4*/ 	.byte	0x04, 0x1e
        /*00d6*/ 	.short	(.L_5133 - .L_5132)
.L_5132:
        /*00d8*/ 	.word	0x00000000


	//----- nvinfo : EIATTR_CBANK_PARAM_SIZE
	.align		4
.L_5133:
        /*00dc*/ 	.byte	0x03, 0x19
        /*00de*/ 	.short	0x0418


	//----- nvinfo : EIATTR_PARAM_CBANK
	.align		4
        /*00e0*/ 	.byte	0x04, 0x0a
        /*00e2*/ 	.short	(.L_5135 - .L_5134)
	.align		4
.L_5134:
        /*00e4*/ 	.word	index@(.nv.constant0._ZN2at6native13reduce_kernelILi256ELi2ENS0_8ReduceOpIN3c108BFloat16ENS0_14func_wrapper_tIS4_NS0_55_GLOBAL__N__0955718d_22_SparseCsrTensorMath_cu_868dd54514ReductionAddOpIfEEEEjS4_Li4ELi4EEEEEvT1_)
        /*00e8*/ 	.short	0x0210
        /*00ea*/ 	.short	0x0418


	//----- nvinfo : EIATTR_SW_WAR
	.align		4
.L_5135:
        /*00ec*/ 	.byte	0x04, 0x36
        /*00ee*/ 	.short	(.L_5137 - .L_5136)
.L_5136:
        /*00f0*/ 	.word	0x00000008
.L_5137:


//--------------------- .nv.info._ZN2at6native13reduce_kernelILi128ELi4ENS0_8ReduceOpIN3c108BFloat16ENS0_14func_wrapper_tIS4_NS0_55_GLOBAL__N__0955718d_22_SparseCsrTensorMath_cu_868dd54514ReductionAddOpIfEEEEjS4_Li4ELi4EEEEEvT1_ --------------------------
	.section	.nv.info._ZN2at6native13reduce_kernelILi128ELi4ENS0_8ReduceOpIN3c108BFloat16ENS0_14func_wrapper_tIS4_NS0_55_GLOBAL__N__0955718d_22_SparseCsrTensorMath_cu_868dd54514ReductionAddOpIfEEEEjS4_Li4ELi4EEEEEvT1_,"",@"SHT_CUDA_INFO"
	.sectionflags	@""
	.align	4


	//----- nvinfo : EIATTR_CUDA_API_VERSION
	.align		4
        /*0000*/ 	.byte	0x04, 0x37
        /*0002*/ 	.short	(.L_5139 - .L_5138)
.L_5138:
        /*0004*/ 	.word	0x00000082


	//----- nvinfo : EIATTR_KPARAM_INFO
	.align		4
.L_5139:
        /*0008*/ 	.byte	0x04, 0x17
        /*000a*/ 	.short	(.L_5141 - .L_5140)
.L_5140:
        /*000c*/ 	.word	0x00000000
        /*0010*/ 	.short	0x0000
        /*0012*/ 	.short	0x0000
        /*0014*/ 	.byte	0x00, 0xf0, 0x61, 0x10


	//----- nvinfo : EIATTR_SPARSE_MMA_MASK
	.align		4
.L_5141:
        /*0018*/ 	.byte	0x03, 0x50
        /*001a*/ 	.short	0x0000


	//----- nvinfo : EIATTR_MAXREG_COUNT
	.align		4
        /*001c*/ 	.byte	0x03, 0x1b
        /*001e*/ 	.short	0x0080


	//----- nvinfo : EIATTR_NUM_BARRIERS
	.align		4
        /*0020*/ 	.byte	0x02, 0x4c
        /*0022*/ 	.byte	0x01
	.zero		1


	//----- nvinfo : EIATTR_EXTERNS
	.align		4
        /*0024*/ 	.byte	0x04, 0x0f
        /*0026*/ 	.short	(.L_5143 - .L_5142)


	//   ....[0]....
	.align		4
.L_5142:
        /*0028*/ 	.word	index@(__assertfail)


	//----- nvinfo : EIATTR_MERCURY_ISA_VERSION
	.align		4
.L_5143:
        /*002c*/ 	.byte	0x03, 0x5f
        /*002e*/ 	.short	0x0101


	//----- nvinfo : EIATTR_INT_WARP_WIDE_INSTR_OFFSETS
	.align		4
        /*0030*/ 	.byte	0x04, 0x31
        /*0032*/ 	.short	(.L_5145 - .L_5144)


	//   ....[0]....
.L_5144:
        /*0034*/ 	.word	0x00016440


	//   ....[1]....
        /*0038*/ 	.word	0x00016530


	//----- nvinfo : EIATTR_COOP_GROUP_MASK_REGIDS
	.align		4
.L_5145:
        /*003c*/ 	.byte	0x04, 0x29
        /*003e*/ 	.short	(.L_5147 - .L_5146)


	//   ....[0]....
.L_5146:
        /*0040*/ 	.word	0xffffffff


	//   ....[1]....
        /*0044*/ 	.word	0xffffffff


	//   ....[2]....
        /*0048*/ 	.word	0xffffffff


	//   ....[3]....
        /*004c*/ 	.word	0xffffffff


	//   ....[4]....
        /*0050*/ 	.word	0xffffffff


	//   ....[5]....
        /*0054*/ 	.word	0xffffffff


	//   ....[6]....
        /*0058*/ 	.word	0xffffffff


	//   ....[7]....
        /*005c*/ 	.word	0xffffffff


	//----- nvinfo : EIATTR_COOP_GROUP_INSTR_OFFSETS
	.align		4
.L_5147:
        /*0060*/ 	.byte	0x04, 0x28
        /*0062*/ 	.short	(.L_5149 - .L_5148)


	//   ....[0]....
.L_5148:
        /*0064*/ 	.word	0x0000cb70


	//   ....[1]....
        /*0068*/ 	.word	0x0000cb80


	//   ....[2]....
        /*006c*/ 	.word	0x0000cb90


	//   ....[3]....
        /*0070*/ 	.word	0x0000cba0


	//   ....[4]....
        /*0074*/ 	.word	0x00016e70


	//   ....[5]....
        /*0078*/ 	.word	0x00016e80


	//   ....[6]....
        /*007c*/ 	.word	0x00016e90


	//   ....[7]....
        /*0080*/ 	.word	0x00016ea0


	//----- nvinfo : EIATTR_SYSCALL_OFFSETS
	.align		4
.L_5149:
        /*0084*/ 	.byte	0x04, 0x46
        /*0086*/ 	.short	(.L_5151 - .L_5150)


	//   ....[0]....
.L_5150:
        /*0088*/ 	.word	0x00001420


	//   ....[1]....
        /*008c*/ 	.word	0x00017180


	//   ....[2]....
        /*0090*/ 	.word	0x000172f0


	//   ....[3]....
        /*0094*/ 	.word	0x00017460


	//   ....[4]....
        /*0098*/ 	.word	0x000175d0


	//   ....[5]....
        /*009c*/ 	.word	0x000178d0


	//   ....[6]....
        /*00a0*/ 	.word	0x00017a40


	//   ....[7]....
        /*00a4*/ 	.word	0x00017bb0


	//   ....[8]....
        /*00a8*/ 	.word	0x00017d20


	//   ....[9]....
        /*00ac*/ 	.word	0x00018110


	//   ....[10]....
        /*00b0*/ 	.word	0x00018280


	//   ....[11]....
        /*00b4*/ 	.word	0x000183f0


	//   ....[12]....
        /*00b8*/ 	.word	0x00018560


	//   ....[13]....
        /*00bc*/ 	.word	0x00018860


	//   ....[14]....
        /*00c0*/ 	.word	0x000189d0


	//   ....[15]....
        /*00c4*/ 	.word	0x00018b40


	//   ....[16]....
        /*00c8*/ 	.word	0x00018cb0


	//----- nvinfo : EIATTR_EXIT_INSTR_OFFSETS
	.align		4
.L_5151:
        /*00cc*/ 	.byte	0x04, 0x1c
        /*00ce*/ 	.short	(.L_5153 - .L_5152)


	//   ....[0]....
.L_5152:
        /*00d0*/ 	.word	0x000165f0


	//   ....[1]....
        /*00d4*/ 	.word	0x00016f20


	//   ....[2]....
        /*00d8*/ 	.word	0x00017620


	//   ....[3]....
        /*00dc*/ 	.word	0x00017670


	//   ....[4]....
        /*00e0*/ 	.word	0x00017d70


	//   ....[5]....
        /*00e4*/ 	.word	0x00017e00


	//   ....[6]....
        /*00e8*/ 	.word	0x00017e30


	//   ....[7]....
        /*00ec*/ 	.word	0x00017e70


	//   ....[8]....
        /*00f0*/ 	.word	0x00017eb0


	//   ....[9]....
        /*00f4*/ 	.word	0x000185b0


	//   ....[10]....
        /*00f8*/ 	.word	0x00018600


	//   ....[11]....
        /*00fc*/ 	.word	0x00018d00


	//   ....[12]....
        /*0100*/ 	.word	0x00018d90


	//----- nvinfo : EIATTR_MAX_THREADS
	.align		4
.L_5153:
        /*0104*/ 	.byte	0x04, 0x05
        /*0106*/ 	.short	(.L_5155 - .L_5154)
.L_5154:
        /*0108*/ 	.word	0x00000080
        /*010c*/ 	.word	0x00000001
        /*0110*/ 	.word	0x00000001


	//----- nvinfo : EIATTR_CRS_STACK_SIZE
	.align		4
.L_5155:
        /*0114*/ 	.byte	0x04, 0x1e
        /*0116*/ 	.short	(.L_5157 - .L_5156)
.L_5156:
        /*0118*/ 	.word	0x00000000


	//----- nvinfo : EIATTR_CBANK_PARAM_SIZE
	.align		4
.L_5157:
        /*011c*/ 	.byte	0x03, 0x19
        /*011e*/ 	.short	0x0418


	//----- nvinfo : EIATTR_PARAM_CBANK
	.align		4
        /*0120*/ 	.byte	0x04, 0x0a
        /*0122*/ 	.short	(.L_5159 - .L_5158)
	.align		4
.L_5158:
        /*0124*/ 	.word	index@(.nv.constant0._ZN2at6native13reduce_kernelILi128ELi4ENS0_8ReduceOpIN3c108BFloat16ENS0_14func_wrapper_tIS4_NS0_55_GLOBAL__N__0955718d_22_SparseCsrTensorMath_cu_868dd54514ReductionAddOpIfEEEEjS4_Li4ELi4EEEEEvT1_)
        /*0128*/ 	.short	0x0210
        /*012a*/ 	.short	0x0418


	//----- nvinfo : EIATTR_SW_WAR
	.align		4
.L_5159:
        /*012c*/ 	.byte	0x04, 0x36
        /*012e*/ 	.short	(.L_5161 - .L_5160)
.L_5160:
        /*0130*/ 	.word	0x00000008
.L_5161:


//--------------------- .nv.info._ZN2at6native13reduce_kernelILi512ELi1ENS0_8ReduceOpIN3c104HalfENS0_14func_wrapper_tIS4_NS0_55_GLOBAL__N__0955718d_22_SparseCsrTensorMath_cu_868dd54514ReductionAddOpIfEEEEjS4_Li4ELi4EEEEEvT1_ --------------------------
	.section	.nv.info._ZN2at6native13reduce_kernelILi512ELi1ENS0_8ReduceOpIN3c104HalfENS0_14func_wrapper_tIS4_NS0_55_GLOBAL__N__0955718d_22_SparseCsrTensorMath_cu_868dd54514ReductionAddOpIfEEEEjS4_Li4ELi4EEEEEvT1_,"",@"SHT_CUDA_INFO"
	.sectionflags	@""
	.align	4


	//----- nvinfo : EIATTR_CUDA_API_VERSION
	.align		4
        /*0000*/ 	.byte	0x04, 0x37
        /*0002*/ 	.short	(.L_5163 - .L_5162)
.L_5162:
        /*0004*/ 	.word	0x00000082


	//----- nvinfo : EIATTR_KPARAM_INFO
	.align		4
.L_5163:
        /*0008*/ 	.byte	0x04, 0x17
        /*000a*/ 	.short	(.L_5165 - .L_5164)
.L_5164:
        /*000c*/ 	.word	0x00000000
        /*0010*/ 	.short	0x0000
        /*0012*/ 	.short	0x0000
        /*0014*/ 	.byte	0x00, 0xf0, 0x61, 0x10


	//----- nvinfo : EIATTR_SPARSE_MMA_MASK
	.align		4
.L_5165:
        /*0018*/ 	.byte	0x03, 0x50
        /*001a*/ 	.short	0x0000


	//----- nvinfo : EIATTR_MAXREG_COUNT
	.align		4
        /*001c*/ 	.byte	0x03, 0x1b
        /*001e*/ 	.short	0x0020


	//----- nvinfo : EIATTR_NUM_BARRIERS
	.align		4
        /*0020*/ 	.byte	0x02, 0x4c
        /*0022*/ 	.byte	0x01
	.zero		1


	//----- nvinfo : EIATTR_EXTERNS
	.align		4
        /*0024*/ 	.byte	0x04, 0x0f
        /*0026*/ 	.short	(.L_5167 - .L_5166)


	//   ....[0]....
	.align		4
.L_5166:
        /*0028*/ 	.word	index@(__assertfail)


	//----- nvinfo : EIATTR_MERCURY_ISA_VERSION
	.align		4
.L_5167:
        /*002c*/ 	.byte	0x03, 0x5f
        /*002e*/ 	.short	0x0101


	//----- nvinfo : EIATTR_INT_WARP_WIDE_INSTR_OFFSETS
	.align		4
        /*0030*/ 	.byte	0x04, 0x31
        /*0032*/ 	.short	(.L_5169 - .L_5168)


	//   ....[0]....
.L_5168:
        /*0034*/ 	.word	0x0000e3c0


	//   ....[1]....
        /*0038*/ 	.word	0x0000e4b0


	//----- nvinfo : EIATTR_COOP_GROUP_MASK_REGIDS
	.align		4
.L_5169:
        /*003c*/ 	.byte	0x04, 0x29
        /*003e*/ 	.short	(.L_5171 - .L_5170)


	//   ....[0]....
.L_5170:
        /*0040*/ 	.word	0xffffffff


	//   ....[1]....
        /*0044*/ 	.word	0xffffffff


	//----- nvinfo : EIATTR_COOP_GROUP_INSTR_OFFSETS
	.align		4
.L_5171:
        /*0048*/ 	.byte	0x04, 0x28
        /*004a*/ 	.short	(.L_5173 - .L_5172)


	//   ....[0]....
.L_5172:
        /*004c*/ 	.word	0x0000b470


	//   ....[1]....
        /*0050*/ 	.word	0x0000ebd0


	//----- nvinfo : EIATTR_SYSCALL_OFFSETS
	.align		4
.L_5173:
        /*0054*/ 	.byte	0x04, 0x46
        /*0056*/ 	.short	(.L_5175 - .L_5174)


	//   ....[0]....
.L_5174:
        /*0058*/ 	.word	0x0000ee10


	//   ....[1]....
        /*005c*/ 	.word	0x0000f040


	//   ....[2]....
        /*0060*/ 	.word	0x0000f360


	//   ....[3]....
        /*0064*/ 	.word	0x0000f590


	//----- nvinfo : EIATTR_EXIT_INSTR_OFFSETS
	.align		4
.L_5175:
        /*0068*/ 	.byte	0x04, 0x1c
        /*006a*/ 	.short	(.L_5177 - .L_5176)


	//   ....[0]....
.L_5176:
        /*006c*/ 	.word	0x0000e550


	//   ....[1]....
        /*0070*/ 	.word	0x0000ec20


	//   ....[2]....
        /*0074*/ 	.word	0x0000ee60


	//   ....[3]....
        /*0078*/ 	.word	0x0000ee80


	//   ....[4]....
        /*007c*/ 	.word	0x0000f090


	//   ....[5]....
        /*0080*/ 	.word	0x0000f0c0


	//   ....[6]....
        /*0084*/ 	.word	0x0000f0f0


	//   ....[7]....
        /*0088*/ 	.word	0x0000f130


	//   ....[8]....
        /*008c*/ 	.word	0x0000f170


	//   ....[9]....
        /*0090*/ 	.word	0x0000f3b0


	//   ....[10]....
        /*0094*/ 	.word	0x0000f3d0


	//   ....[11]....
        /*0098*/ 	.word	0x0000f5e0


	//   ....[12]....
        /*009c*/ 	.word	0x0000f600


	//----- nvinfo : EIATTR_MAX_THREADS
	.align		4
.L_5177:
        /*00a0*/ 	.byte	0x04, 0x05
        /*00a2*/ 	.short	(.L_5179 - .L_5178)
.L_5178:
        /*00a4*/ 	.word	0x00000200
        /*00a8*/ 	.word	0x00000001
        /*00ac*/ 	.word	0x00000001


	//----- nvinfo : EIATTR_CRS_STACK_SIZE
	.align		4
.L_5179:
        /*00b0*/ 	.byte	0x04, 0x1e
        /*00b2*/ 	.short	(.L_5181 - .L_5180)
.L_5180:
        /*00b4*/ 	.word	0x00000000


	//----- nvinfo : EIATTR_CBANK_PARAM_SIZE
	.align		4
.L_5181:
        /*00b8*/ 	.byte	0x03, 0x19
        /*00ba*/ 	.short	0x0418


	//----- nvinfo : EIATTR_PARAM_CBANK
	.align		4
        /*00bc*/ 	.byte	0x04, 0x0a
        /*00be*/ 	.short	(.L_5183 - .L_5182)
	.align		4
.L_5182:
        /*00c0*/ 	.word	index@(.nv.constant0._ZN2at6native13reduce_kernelILi512ELi1ENS0_8ReduceOpIN3c104HalfENS0_14func_wrapper_tIS4_NS0_55_GLOBAL__N__0955718d_22_SparseCsrTensorMath_cu_868dd54514ReductionAddOpIfEEEEjS4_Li4ELi4EEEEEvT1_)
        /*00c4*/ 	.short	0x0210
        /*00c6*/ 	.short	0x0418


	//----- nvinfo : EIATTR_SW_WAR
	.align		4
.L_5183:
        /*00c8*/ 	.byte	0x04, 0x36
        /*00ca*/ 	.short	(.L_5185 - .L_5184)
.L_5184:
        /*00cc*/ 	.word	0x00000008
.L_5185:


//--------------------- .nv.info._ZN2at6native13reduce_kernelILi256ELi2ENS0_8ReduceOpIN3c104HalfENS0_14func_wrapper_tIS4_NS0_55_GLOBAL__N__0955718d_22_SparseCsrTensorMath_cu_868dd54514ReductionAddOpIfEEEEjS4_Li4ELi4EEEEEvT1_ --------------------------
	.section	.nv.info._ZN2at6native13reduce_kernelILi256ELi2ENS0_8ReduceOpIN3c104HalfENS0_14func_wrapper_tIS4_NS0_55_GLOBAL__N__0955718d_22_SparseCsrTensorMath_cu_868dd54514ReductionAddOpIfEEEEjS4_Li4ELi4EEEEEvT1_,"",@"SHT_CUDA_INFO"
	.sectionflags	@""
	.align	4


	//----- nvinfo : EIATTR_CUDA_API_VERSION
	.align		4
        /*0000*/ 	.byte	0x04, 0x37
        /*0002*/ 	.short	(.L_5187 - .L_5186)
.L_5186:
        /*0004*/ 	.word	0x00000082


	//----- nvinfo : EIATTR_KPARAM_INFO
	.align		4
.L_5187:
        /*0008*/ 	.byte	0x04, 0x17
        /*000a*/ 	.short	(.L_5189 - .L_5188)
.L_5188:
        /*000c*/ 	.word	0x00000000
        /*0010*/ 	.short	0x0000
        /*0012*/ 	.short	0x0000
        /*0014*/ 	.byte	0x00, 0xf0, 0x61, 0x10


	//----- nvinfo : EIATTR_SPARSE_MMA_MASK
	.align		4
.L_5189:
        /*0018*/ 	.byte	0x03, 0x50
        /*001a*/ 	.short	0x0000


	//----- nvinfo : EIATTR_MAXREG_COUNT
	.align		4
        /*001c*/ 	.byte	0x03, 0x1b
        /*001e*/ 	.short	0x0040


	//----- nvinfo : EIATTR_NUM_BARRIERS
	.align		4
        /*0020*/ 	.byte	0x02, 0x4c
        /*0022*/ 	.byte	0x01
	.zero		1


	//----- nvinfo : EIATTR_EXTERNS
	.align		4
        /*0024*/ 	.byte	0x04, 0x0f
        /*0026*/ 	.short	(.L_5191 - .L_5190)


	//   ....[0]....
	.align		4
.L_5190:
        /*0028*/ 	.word	index@(__assertfail)


	//----- nvinfo : EIATTR_MERCURY_ISA_VERSION
	.align		4
.L_5191:
        /*002c*/ 	.byte	0x03, 0x5f
        /*002e*/ 	.short	0x0101


	//----- nvinfo : EIATTR_INT_WARP_WIDE_INSTR_OFFSETS
	.align		4
        /*0030*/ 	.byte	0x04, 0x31
        /*0032*/ 	.short	(.L_5193 - .L_5192)


	//   ....[0]....
.L_5192:
        /*0034*/ 	.word	0x00010e20


	//   ....[1]....
        /*0038*/ 	.word	0x00010f10


	//----- nvinfo : EIATTR_COOP_GROUP_MASK_REGIDS
	.align		4
.L_5193:
        /*003c*/ 	.byte	0x04, 0x29
        /*003e*/ 	.short	(.L_5195 - .L_5194)


	//   ....[0]....
.L_5194:
        /*0040*/ 	.word	0xffffffff


	//   ....[1]....
        /*0044*/ 	.word	0xffffffff


	//   ....[2]....
        /*0048*/ 	.word	0xffffffff


	//   ....[3]....
        /*004c*/ 	.word	0xffffffff


	//----- nvinfo : EIATTR_COOP_GROUP_INSTR_OFFSETS
	.align		4
.L_5195:
        /*0050*/ 	.byte	0x04, 0x28
        /*0052*/ 	.short	(.L_5197 - .L_5196)


	//   ....[0]....
.L_5196:
        /*0054*/ 	.word	0x0000bb80


	//   ....[1]....
        /*0058*/ 	.word	0x0000bb90


	//   ....[2]....
        /*005c*/ 	.word	0x00011700


	//   ....[3]....
        /*0060*/ 	.word	0x00011710


	//----- nvinfo : EIATTR_SYSCALL_OFFSETS
	.align		4
.L_5197:
        /*0064*/ 	.byte	0x04, 0x46
        /*0066*/ 	.short	(.L_5199 - .L_5198)


	//   ....[0]....
.L_5198:
        /*0068*/ 	.word	0x000014b0


	//   ....[1]....
        /*006c*/ 	.word	0x00011990


	//   ....[2]....
        /*0070*/ 	.word	0x00011b00


	//   ....[3]....
        /*0074*/ 	.word	0x00011d80


	//   ....[4]....
        /*0078*/ 	.word	0x00011ef0


	//   ....[5]....
        /*007c*/ 	.word	0x00012260


	//   ....[6]....
        /*0080*/ 	.word	0x000123d0


	//   ....[7]....
        /*0084*/ 	.word	0x00012650


	//   ....[8]....
        /*0088*/ 	.word	0x000127c0


	//----- nvinfo : EIATTR_EXIT_INSTR_OFFSETS
	.align		4
.L_5199:
        /*008c*/ 	.byte	0x04, 0x1c
        /*008e*/ 	.short	(.L_5201 - .L_5200)


	//   ....[0]....
.L_5200:
        /*0090*/ 	.word	0x00010fd0


	//   ....[1]....
        /*0094*/ 	.word	0x00011770


	//   ....[2]....
        /*0098*/ 	.word	0x00011b50


	//   ....[3]....
        /*009c*/ 	.word	0x00011b80


	//   ....[4]....
        /*00a0*/ 	.word	0x00011f40


	//   ....[5]....
        /*00a4*/ 	.word	0x00011f90


	//   ....[6]....
        /*00a8*/ 	.word	0x00011fc0


	//   ....[7]....
        /*00ac*/ 	.word	0x00012000


	//   ....[8]....
        /*00b0*/ 	.word	0x00012040


	//   ....[9]....
        /*00b4*/ 	.word	0x00012420


	//   ....[10]....
        /*00b8*/ 	.word	0x00012450


	//   ....[11]....
        /*00bc*/ 	.word	0x00012810


	//   ....[12]....
        /*00c0*/ 	.word	0x00012860


	//----- nvinfo : EIATTR_MAX_THREADS
	.align		4
.L_5201:
        /*00c4*/ 	.byte	0x04, 0x05
        /*00c6*/ 	.short	(.L_5203 - .L_5202)
.L_5202:
        /*00c8*/ 	.word	0x00000100
        /*00cc*/ 	.word	0x00000001
        /*00d0*/ 	.word	0x00000001


	//----- nvinfo : EIATTR_CRS_STACK_SIZE
	.align		4
.L_5203:
        /*00d4*/ 	.byte	0x04, 0x1e
        /*00d6*/ 	.short	(.L_5205 - .L_5204)
.L_5204:
        /*00d8*/ 	.word	0x00000000


	//----- nvinfo : EIATTR_CBANK_PARAM_SIZE
	.align		4
.L_5205:
        /*00dc*/ 	.byte	0x03, 0x19
        /*00de*/ 	.short	0x0418


	//----- nvinfo : EIATTR_PARAM_CBANK
	.align		4
        /*00e0*/ 	.byte	0x04, 0x0a
        /*00e2*/ 	.short	(.L_5207 - .L_5206)
	.align		4
.L_5206:
        /*00e4*/ 	.word	index@(.nv.constant0._ZN2at6native13reduce_kernelILi256ELi2ENS0_8ReduceOpIN3c104HalfENS0_14func_wrapper_tIS4_NS0_55_GLOBAL__N__0955718d_22_SparseCsrTensorMath_cu_868dd54514ReductionAddOpIfEEEEjS4_Li4ELi4EEEEEvT1_)
        /*00e8*/ 	.short	0x0210
        /*00ea*/ 	.short	0x0418


	//----- nvinfo : EIATTR_SW_WAR
	.align		4
.L_5207:
        /*00ec*/ 	.byte	0x04, 0x36
        /*00ee*/ 	.short	(.L_5209 - .L_5208)
.L_5208:
        /*00f0*/ 	.word	0x00000008
.L_5209:


//--------------------- .nv.info._ZN2at6native13reduce_kernelILi128ELi4ENS0_8ReduceOpIN3c104HalfENS0_14func_wrapper_tIS4_NS0_55_GLOBAL__N__0955718d_22_SparseCsrTensorMath_cu_868dd54514ReductionAddOpIfEEEEjS4_Li4ELi4EEEEEvT1_ --------------------------
	.section	.nv.info._ZN2at6native13reduce_kernelILi128ELi4ENS0_8ReduceOpIN3c104HalfENS0_14func_wrapper_tIS4_NS0_55_GLOBAL__N__0955718d_22_SparseCsrTensorMath_cu_868dd54514ReductionAddOpIfEEEEjS4_Li4ELi4EEEEEvT1_,"",@"SHT_CUDA_INFO"
	.sectionflags	@""
	.align	4


	//----- nvinfo : EIATTR_CUDA_API_VERSION
	.align		4
        /*0000*/ 	.byte	0x04, 0x37
        /*0002*/ 	.short	(.L_5211 - .L_5210)
.L_5210:
        /*0004*/ 	.word	0x00000082


	//----- nvinfo : EIATTR_KPARAM_INFO
	.align		4
.L_5211:
        /*0008*/ 	.byte	0x04, 0x17
        /*000a*/ 	.short	(.L_5213 - .L_5212)
.L_5212:
        /*000c*/ 	.word	0x00000000
        /*0010*/ 	.short	0x0000
        /*0012*/ 	.short	0x0000
        /*0014*/ 	.byte	0x00, 0xf0, 0x61, 0x10


	//----- nvinfo : EIATTR_SPARSE_MMA_MASK
	.align		4
.L_5213:
        /*0018*/ 	.byte	0x03, 0x50
        /*001a*/ 	.short	0x0000


	//----- nvinfo : EIATTR_MAXREG_COUNT
	.align		4
        /*001c*/ 	.byte	0x03, 0x1b
        /*001e*/ 	.short	0x0080


	//----- nvinfo : EIATTR_NUM_BARRIERS
	.align		4
        /*0020*/ 	.byte	0x02, 0x4c
        /*0022*/ 	.byte	0x01
	.zero		1


	//----- nvinfo : EIATTR_EXTERNS
	.align		4
        /*0024*/ 	.byte	0x04, 0x0f
        /*0026*/ 	.short	(.L_5215 - .L_5214)


	//   ....[0]....
	.align		4
.L_5214:
        /*0028*/ 	.word	index@(__assertfail)


	//----- nvinfo : EIATTR_MERCURY_ISA_VERSION
	.align		4
.L_5215:
        /*002c*/ 	.byte	0x03, 0x5f
        /*002e*/ 	.short	0x0101


	//----- nvinfo : EIATTR_INT_WARP_WIDE_INSTR_OFFSETS
	.align		4
        /*0030*/ 	.byte	0x04, 0x31
        /*0032*/ 	.short	(.L_5217 - .L_5216)


	//   ....[0]....
.L_5216:
        /*0034*/ 	.word	0x00015fd0


	//   ....[1]....
        /*0038*/ 	.word	0x000160c0


	//----- nvinfo : EIATTR_COOP_GROUP_MASK_REGIDS
	.align		4
.L_5217:
        /*003c*/ 	.byte	0x04, 0x29
        /*003e*/ 	.short	(.L_5219 - .L_5218)


	//   ....[0]....
.L_5218:
        /*0040*/ 	.word	0xffffffff


	//   ....[1]....
        /*0044*/ 	.word	0xffffffff


	//   ....[2]....
        /*0048*/ 	.word	0xffffffff


	//   ....[3]....
        /*004c*/ 	.word	0xffffffff


	//   ....[4]....
        /*0050*/ 	.word	0xffffffff


	//   ....[5]....
        /*0054*/ 	.word	0xffffffff


	//   ....[6]....
        /*0058*/ 	.word	0xffffffff


	//   ....[7]....
        /*005c*/ 	.word	0xffffffff


	//----- nvinfo : EIATTR_COOP_GROUP_INSTR_OFFSETS
	.align		4
.L_5219:
        /*0060*/ 	.byte	0x04, 0x28
        /*0062*/ 	.short	(.L_5221 - .L_5220)


	//   ....[0]....
.L_5220:
        /*0064*/ 	.word	0x0000c740


	//   ....[1]....
        /*0068*/ 	.word	0x0000c750


	//   ....[2]....
        /*006c*/ 	.word	0x0000c760


	//   ....[3]....
        /*0070*/ 	.word	0x0000c770


	//   ....[4]....
        /*0074*/ 	.word	0x00016a00


	//   ....[5]....
        /*0078*/ 	.word	0x00016a10


	//   ....[6]....
        /*007c*/ 	.word	0x00016a20


	//   ....[7]....
        /*0080*/ 	.word	0x00016a30


	//----- nvinfo : EIATTR_SYSCALL_OFFSETS
	.align		4
.L_5221:
        /*0084*/ 	.byte	0x04, 0x46
        /*0086*/ 	.short	(.L_5223 - .L_5222)


	//   ....[0]....
.L_5222:
        /*0088*/ 	.word	0x00001420


	//   ....[1]....
        /*008c*/ 	.word	0x00016d10


	//   ....[2]....
        /*0090*/ 	.word	0x00016e80


	//   ....[3]....
        /*0094*/ 	.word	0x00016ff0


	//   ....[4]....
        /*0098*/ 	.word	0x00017160


	//   ....[5]....
        /*009c*/ 	.word	0x00017460


	//   ....[6]....
        /*00a0*/ 	.word	0x000175d0


	//   ....[7]....
        /*00a4*/ 	.word	0x00017740


	//   ....[8]....
        /*00a8*/ 	.word	0x000178b0


	//   ....[9]....
        /*00ac*/ 	.word	0x00017ca0


	//   ....[10]....
        /*00b0*/ 	.word	0x00017e10


	//   ....[11]....
        /*00b4*/ 	.word	0x00017f80


	//   ....[12]....
        /*00b8*/ 	.word	0x000180f0


	//   ....[13]....
        /*00bc*/ 	.word	0x000183f0


	//   ....[14]....
        /*00c0*/ 	.word	0x00018560


	//   ....[15]....
        /*00c4*/ 	.word	0x000186d0


	//   ....[16]....
        /*00c8*/ 	.word	0x00018840


	//----- nvinfo : EIATTR_EXIT_INSTR_OFFSETS
	.align		4
.L_5223:
        /*00cc*/ 	.byte	0x04, 0x1c
        /*00ce*/ 	.short	(.L_5225 - .L_5224)


	//   ....[0]....
.L_5224:
        /*00d0*/ 	.word	0x00016180


	//   ....[1]....
        /*00d4*/ 	.word	0x00016ab0


	//   ....[2]....
        /*00d8*/ 	.word	0x000171b0


	//   ....[3]....
        /*00dc*/ 	.word	0x00017200


	//   ....[4]....
        /*00e0*/ 	.word	0x00017900


	//   ....[5]....
        /*00e4*/ 	.word	0x00017990


	//   ....[6]....
        /*00e8*/ 	.word	0x000179c0


	//   ....[7]....
        /*00ec*/ 	.word	0x00017a00


	//   ....[8]....
        /*00f0*/ 	.word	0x00017a40


	//   ....[9]....
        /*00f4*/ 	.word	0x00018140


	//   ....[10]....
        /*00f8*/ 	.word	0x00018190


	//   ....[11]....
        /*00fc*/ 	.word	0x00018890


	//   ....[12]....
        /*0100*/ 	.word	0x00018920


	//----- nvinfo : EIATTR_MAX_THREADS
	.align		4
.L_5225:
        /*0104*/ 	.byte	0x04, 0x05
        /*0106*/ 	.short	(.L_5227 - .L_5226)
.L_5226:
        /*0108*/ 	.word	0x00000080
        /*010c*/ 	.word	0x00000001
        /*0110*/ 	.word	0x00000001


	//----- nvinfo : EIATTR_CRS_STACK_SIZE
	.align		4
.L_5227:
        /*0114*/ 	.byte	0x04, 0x1e
        /*0116*/ 	.short	(.L_5229 - .L_5228)
.L_5228:
        /*0118*/ 	.word	0x00000000


	//----- nvinfo : EIATTR_CBANK_PARAM_SIZE
	.align		4
.L_5229:
        /*011c*/ 	.byte	0x03, 0x19
        /*011e*/ 	.short	0x0418


	//----- nvinfo : EIATTR_PARAM_CBANK
	.align		4
        /*0120*/ 	.byte	0x04, 0x0a
        /*0122*/ 	.short	(.L_5231 - .L_5230)
	.align		4
.L_5230:
        /*0124*/ 	.word	index@(.nv.constant0._ZN2at6native13reduce_kernelILi128ELi4ENS0_8ReduceOpIN3c104HalfENS0_14func_wrapper_tIS4_NS0_55_GLOBAL__N__0955718d_22_SparseCsrTensorMath_cu_868dd54514ReductionAddOpIfEEEEjS4_Li4ELi4EEEEEvT1_)
        /*0128*/ 	.short	0x0210
        /*012a*/ 	.short	0x0418


	//----- nvinfo : EIATTR_SW_WAR
	.align		4
.L_5231:
        /*012c*/ 	.byte	0x04, 0x36
        /*012e*/ 	.short	(.L_5233 - .L_5232)
.L_5232:
        /*0130*/ 	.word	0x00000008
.L_5233:


//--------------------- .nv.info._ZN2at6native13reduce_kernelILi512ELi1ENS0_8ReduceOpIN3c107complexIfEENS0_14func_wrapper_tIS5_NS0_55_GLOBAL__N__0955718d_22_SparseCsrTensorMath_cu_868dd54514ReductionAddOpIS5_EEEEjS5_Li4ELi4EEEEEvT1_ --------------------------
	.section	.nv.info._ZN2at6native13reduce_kernelILi512ELi1ENS0_8ReduceOpIN3c107complexIfEENS0_14func_wrapper_tIS5_NS0_55_GLOBAL__N__0955718d_22_SparseCsrTensorMath_cu_868dd54514ReductionAddOpIS5_EEEEjS5_Li4ELi4EEEEEvT1_,"",@"SHT_CUDA_INFO"
	.sectionflags	@""
	.align	4


	//----- nvinfo : EIATTR_CUDA_API_VERSION
	.align		4
        /*0000*/ 	.byte	0x04, 0x37
        /*0002*/ 	.short	(.L_5235 - .L_5234)
.L_5234:
        /*0004*/ 	.word	0x00000082


	//----- nvinfo : EIATTR_KPARAM_INFO
	.align		4
.L_5235:
        /*0008*/ 	.byte	0x04, 0x17
        /*000a*/ 	.short	(.L_5237 - .L_5236)
.L_5236:
        /*000c*/ 	.word	0x00000000
        /*0010*/ 	.short	0x0000
        /*0012*/ 	.short	0x0000
        /*0014*/ 	.byte	0x00, 0xf0, 0x81, 0x10


	//----- nvinfo : EIATTR_SPARSE_MMA_MASK
	.align		4
.L_5237:
        /*0018*/ 	.byte	0x03, 0x50
        /*001a*/ 	.short	0x0000


	//----- nvinfo : EIATTR_MAXREG_COUNT
	.align		4
        /*001c*/ 	.byte	0x03, 0x1b
        /*001e*/ 	.short	0x0020


	//----- nvinfo : EIATTR_NUM_BARRIERS
	.align		4
        /*0020*/ 	.byte	0x02, 0x4c
        /*0022*/ 	.byte	0x01
	.zero		1


	//----- nvinfo : EIATTR_EXTERNS
	.align		4
        /*0024*/ 	.byte	0x04, 0x0f
        /*0026*/ 	.short	(.L_5239 - .L_5238)


	//   ....[0]....
	.align		4
.L_5238:
        /*0028*/ 	.word	index@(__assertfail)


	//----- nvinfo : EIATTR_MERCURY_ISA_VERSION
	.align		4
.L_5239:
        /*002c*/ 	.byte	0x03, 0x5f
        /*002e*/ 	.short	0x0101


	//----- nvinfo : EIATTR_INT_WARP_WIDE_INSTR_OFFSETS
	.align		4
        /*0030*/ 	.byte	0x04, 0x31
        /*0032*/ 	.short	(.L_5241 - .L_5240)


	//   ....[0]....
.L_5240:
        /*0034*/ 	.word	0x0000ddb0


	//   ....[1]....
        /*0038*/ 	.word	0x0000dea0


	//----- nvinfo : EIATTR_COOP_GROUP_MASK_REGIDS
	.align		4
.L_5241:
        /*003c*/ 	.byte	0x04, 0x29
        /*003e*/ 	.short	(.L_5243 - .L_5242)


	//   ....[0]....
.L_5242:
        /*0040*/ 	.word	0xffffffff


	//   ....[1]....
        /*0044*/ 	.word	0xffffffff


	//   ....[2]....
        /*0048*/ 	.word	0xffffffff


	//   ....[3]....
        /*004c*/ 	.word	0xffffffff


	//----- nvinfo : EIATTR_COOP_GROUP_INSTR_OFFSETS
	.align		4
.L_5243:
        /*0050*/ 	.byte	0x04, 0x28
        /*0052*/ 	.short	(.L_5245 - .L_5244)


	//   ....[0]....
.L_5244:
        /*0054*/ 	.word	0x0000b650


	//   ....[1]....
        /*0058*/ 	.word	0x0000b660


	//   ....[2]....
        /*005c*/ 	.word	0x0000e690


	//   ....[3]....
        /*0060*/ 	.word	0x0000e6a0


	//----- nvinfo : EIATTR_SYSCALL_OFFSETS
	.align		4
.L_5245:
        /*0064*/ 	.byte	0x04, 0x46
        /*0066*/ 	.short	(.L_5247 - .L_5246)


	//   ....[0]....
.L_5246:
        /*0068*/ 	.word	0x0000e8f0


	//   ....[1]....
        /*006c*/ 	.word	0x0000eb10


	//   ....[2]....
        /*0070*/ 	.word	0x0000ee40


	//   ....[3]....
        /*0074*/ 	.word	0x0000f060


	//----- nvinfo : EIATTR_EXIT_INSTR_OFFSETS
	.align		4
.L_5247:
        /*0078*/ 	.byte	0x04, 0x1c
        /*007a*/ 	.short	(.L_5249 - .L_5248)


	//   ....[0]....
.L_5248:
        /*007c*/ 	.word	0x0000df40


	//   ....[1]....
        /*0080*/ 	.word	0x0000e700


	//   ....[2]....
        /*0084*/ 	.word	0x0000e940


	//   ....[3]....
        /*0088*/ 	.word	0x0000e960


	//   ....[4]....
        /*008c*/ 	.word	0x0000eb60


	//   ....[5]....
        /*0090*/ 	.word	0x0000eb80


	//   ....[6]....
        /*0094*/ 	.word	0x0000ebb0


	//   ....[7]....
        /*0098*/ 	.word	0x0000ec00


	//   ....[8]....
        /*009c*/ 	.word	0x0000ec50


	//   ....[9]....
        /*00a0*/ 	.word	0x0000ee90


	//   ....[10]....
        /*00a4*/ 	.word	0x0000eeb0


	//   ....[11]....
        /*00a8*/ 	.word	0x0000f0b0


	//   ....[12]....
        /*00ac*/ 	.word	0x0000f0d0


	//----- nvinfo : EIATTR_MAX_THREADS
	.align		4
.L_5249:
        /*00b0*/ 	.byte	0x04, 0x05
        /*00b2*/ 	.short	(.L_5251 - .L_5250)
.L_5250:
        /*00b4*/ 	.word	0x00000200
        /*00b8*/ 	.word	0x00000001
        /*00bc*/ 	.word	0x00000001


	//----- nvinfo : EIATTR_CRS_STACK_SIZE
	.align		4
.L_5251:
        /*00c0*/ 	.byte	0x04, 0x1e
        /*00c2*/ 	.short	(.L_5253 - .L_5252)
.L_5252:
        /*00c4*/ 	.word	0x00000000


	//----- nvinfo : EIATTR_CBANK_PARAM_SIZE
	.align		4
.L_5253:
        /*00c8*/ 	.byte	0x03, 0x19
        /*00ca*/ 	.short	0x0420


	//----- nvinfo : EIATTR_PARAM_CBANK
	.align		4
        /*00cc*/ 	.byte	0x04, 0x0a
        /*00ce*/ 	.short	(.L_5255 - .L_5254)
	.align		4
.L_5254:
        /*00d0*/ 	.word	index@(.nv.constant0._ZN2at6native13reduce_kernelILi512ELi1ENS0_8ReduceOpIN3c107complexIfEENS0_14func_wrapper_tIS5_NS0_55_GLOBAL__N__0955718d_22_SparseCsrTensorMath_cu_868dd54514ReductionAddOpIS5_EEEEjS5_Li4ELi4EEEEEvT1_)
        /*00d4*/ 	.short	0x0210
        /*00d6*/ 	.short	0x0420


	//----- nvinfo : EIATTR_SW_WAR
	.align		4
.L_5255:
        /*00d8*/ 	.byte	0x04, 0x36
        /*00da*/ 	.short	(.L_5257 - .L_5256)
.L_5256:
        /*00dc*/ 	.word	0x00000008
.L_5257:


//--------------------- .nv.info._ZN2at6native13reduce_kernelILi256ELi2ENS0_8ReduceOpIN3c107complexIfEENS0_14func_wrapper_tIS5_NS0_55_GLOBAL__N__0955718d_22_SparseCsrTensorMath_cu_868dd54514ReductionAddOpIS5_EEEEjS5_Li4ELi4EEEEEvT1_ --------------------------
	.section	.nv.info._ZN2at6native13reduce_kernelILi256ELi2ENS0_8ReduceOpIN3c107complexIfEENS0_14func_wrapper_tIS5_NS0_55_GLOBAL__N__0955718d_22_SparseCsrTensorMath_cu_868dd54514ReductionAddOpIS5_EEEEjS5_Li4ELi4EEEEEvT1_,"",@"SHT_CUDA_INFO"
	.sectionflags	@""
	.align	4


	//----- nvinfo : EIATTR_CUDA_API_VERSION
	.align		4
        /*0000*/ 	.byte	0x04, 0x37
        /*0002*/ 	.short	(.L_5259 - .L_5258)
.L_5258:
        /*0004*/ 	.word	0x00000082


	//----- nvinfo : EIATTR_KPARAM_INFO
	.align		4
.L_5259:
        /*0008*/ 	.byte	0x04, 0x17
        /*000a*/ 	.short	(.L_5261 - .L_5260)
.L_5260:
        /*000c*/ 	.word	0x00000000
        /*0010*/ 	.short	0x0000
        /*0012*/ 	.short	0x0000
        /*0014*/ 	.byte	0x00, 0xf0, 0x81, 0x10


	//----- nvinfo : EIATTR_SPARSE_MMA_MASK
	.align		4
.L_5261:
        /*0018*/ 	.byte	0x03, 0x50
        /*001a*/ 	.short	0x0000


	//----- nvinfo : EIATTR_MAXREG_COUNT
	.align		4
        /*001c*/ 	.byte	0x03, 0x1b
        /*001e*/ 	.short	0x0040


	//----- nvinfo : EIATTR_NUM_BARRIERS
	.align		4
        /*0020*/ 	.byte	0x02, 0x4c
        /*0022*/ 	.byte	0x01
	.zero		1


	//----- nvinfo : EIATTR_EXTERNS
	.align		4
        /*0024*/ 	.byte	0x04, 0x0f
        /*0026*/ 	.short	(.L_5263 - .L_5262)


	//   ....[0]....
	.align		4
.L_5262:
        /*0028*/ 	.word	index@(__assertfail)


	//----- nvinfo : EIATTR_MERCURY_ISA_VERSION
	.align		4
.L_5263:
        /*002c*/ 	.byte	0x03, 0x5f
        /*002e*/ 	.short	0x0101


	//----- nvinfo : EIATTR_INT_WARP_WIDE_INSTR_OFFSETS
	.align		4
        /*0030*/ 	.byte	0x04, 0x31
        /*0032*/ 	.short	(.L_5265 - .L_5264)


	//   ....[0]....
.L_5264:
        /*0034*/ 	.word	0x00010c90


	//   ....[1]....
        /*0038*/ 	.word	0x00010d80


	//----- nvinfo : EIATTR_COOP_GROUP_MASK_REGIDS
	.align		4
.L_5265:
        /*003c*/ 	.byte	0x04, 0x29
        /*003e*/ 	.short	(.L_5267 - .L_5266)


	//   ....[0]....
.L_5266:
        /*0040*/ 	.word	0xffffffff


	//   ....[1]....
        /*0044*/ 	.word	0xffffffff


	//   ....[2]....
        /*0048*/ 	.word	0xffffffff


	//   ....[3]....
        /*004c*/ 	.word	0xffffffff


	//   ....[4]....
        /*0050*/ 	.word	0xffffffff


	//   ....[5]....
        /*0054*/ 	.word	0xffffffff


	//   ....[6]....
        /*0058*/ 	.word	0xffffffff


	//   ....[7]....
        /*005c*/ 	.word	0xffffffff


	//----- nvinfo : EIATTR_COOP_GROUP_INSTR_OFFSETS
	.align		4
.L_5267:
        /*0060*/ 	.byte	0x04, 0x28
        /*0062*/ 	.short	(.L_5269 - .L_5268)


	//   ....[0]....
.L_5268:
        /*0064*/ 	.word	0x0000c240


	//   ....[1]....
        /*0068*/ 	.word	0x0000c250


	//   ....[2]....
        /*006c*/ 	.word	0x0000c260


	//   ....[3]....
        /*0070*/ 	.word	0x0000c270


	//   ....[4]....
        /*0074*/ 	.word	0x00011640


	//   ....[5]....
        /*0078*/ 	.word	0x00011650


	//   ....[6]....
        /*007c*/ 	.word	0x00011660


	//   ....[7]....
        /*0080*/ 	.word	0x00011670


	//----- nvinfo : EIATTR_SYSCALL_OFFSETS
	.align		4
.L_5269:
        /*0084*/ 	.byte	0x04, 0x46
        /*0086*/ 	.short	(.L_5271 - .L_5270)


	//   ....[0]....
.L_5270:
        /*0088*/ 	.word	0x000014d0


	//   ....[1]....
        /*008c*/ 	.word	0x00011920


	//   ....[2]....
        /*0090*/ 	.word	0x00011a80


	//   ....[3]....
        /*0094*/ 	.word	0x00011cf0


	//   ....[4]....
        /*0098*/ 	.word	0x00011e50


	//   ....[5]....
        /*009c*/ 	.word	0x000121b0


	//   ....[6]....
        /*00a0*/ 	.word	0x00012310


	//   ....[7]....
        /*00a4*/ 	.word	0x00012580


	//   ....[8]....
        /*00a8*/ 	.word	0x000126e0


	//----- nvinfo : EIATTR_EXIT_INSTR_OFFSETS
	.align		4
.L_5271:
        /*00ac*/ 	.byte	0x04, 0x1c
        /*00ae*/ 	.short	(.L_5273 - .L_5272)


	//   ....[0]....
.L_5272:
        /*00b0*/ 	.word	0x00010e40


	//   ....[1]....
        /*00b4*/ 	.word	0x000116f0


	//   ....[2]....
        /*00b8*/ 	.word	0x00011ad0


	//   ....[3]....
        /*00bc*/ 	.word	0x00011b00


	//   ....[4]....
        /*00c0*/ 	.word	0x00011ea0


	//   ....[5]....
        /*00c4*/ 	.word	0x00011ed0


	//   ....[6]....
        /*00c8*/ 	.word	0x00011f00


	//   ....[7]....
        /*00cc*/ 	.word	0x00011f40


	//   ....[8]....
        /*00d0*/ 	.word	0x00011f80


	//   ....[9]....
        /*00d4*/ 	.word	0x00012360


	//   ....[10]....
        /*00d8*/ 	.word	0x00012390


	//   ....[11]....
        /*00dc*/ 	.word	0x00012730


	//   ....[12]....
        /*00e0*/ 	.word	0x00012760


	//----- nvinfo : EIATTR_MAX_THREADS
	.align		4
.L_5273:
        /*00e4*/ 	.byte	0x04, 0x05
        /*00e6*/ 	.short	(.L_5275 - .L_5274)
.L_5274:
        /*00e8*/ 	.word	0x00000100
        /*00ec*/ 	.word	0x00000001
        /*00f0*/ 	.word	0x00000001


	//----- nvinfo : EIATTR_CRS_STACK_SIZE
	.align		4
.L_5275:
        /*00f4*/ 	.byte	0x04, 0x1e
        /*00f6*/ 	.short	(.L_5277 - .L_5276)
.L_5276:
        /*00f8*/ 	.word	0x00000000


	//----- nvinfo : EIATTR_CBANK_PARAM_SIZE
	.align		4
.L_5277:
        /*00fc*/ 	.byte	0x03, 0x19
        /*00fe*/ 	.short	0x0420


	//----- nvinfo : EIATTR_PARAM_CBANK
	.align		4
        /*0100*/ 	.byte	0x04, 0x0a
        /*0102*/ 	.short	(.L_5279 - .L_5278)
	.align		4
.L_5278:
        /*0104*/ 	.word	index@(.nv.constant0._ZN2at6native13reduce_kernelILi256ELi2ENS0_8ReduceOpIN3c107complexIfEENS0_14func_wrapper_tIS5_NS0_55_GLOBAL__N__0955718d_22_SparseCsrTensorMath_cu_868dd54514ReductionAddOpIS5_EEEEjS5_Li4ELi4EEEEEvT1_)
        /*0108*/ 	.short	0x0210
        /*010a*/ 	.short	0x0420


	//----- nvinfo : EIATTR_SW_WAR
	.align		4
.L_5279:
        /*010c*/ 	.byte	0x04, 0x36
        /*010e*/ 	.short	(.L_5281 - .L_5280)
.L_5280:
        /*0110*/ 	.word	0x00000008
.L_5281:


//--------------------- .nv.info._ZN2at6native13reduce_kernelILi128ELi4ENS0_8ReduceOpIN3c107complexIfEENS0_14func_wrapper_tIS5_NS0_55_GLOBAL__N__0955718d_22_SparseCsrTensorMath_cu_868dd54514ReductionAddOpIS5_EEEEjS5_Li4ELi4EEEEEvT1_ --------------------------
	.section	.nv.info._ZN2at6native13reduce_kernelILi128ELi4ENS0_8ReduceOpIN3c107complexIfEENS0_14func_wrapper_tIS5_NS0_55_GLOBAL__N__0955718d_22_SparseCsrTensorMath_cu_868dd54514ReductionAddOpIS5_EEEEjS5_Li4ELi4EEEEEvT1_,"",@"SHT_CUDA_INFO"
	.sectionflags	@""
	.align	4


	//----- nvinfo : EIATTR_CUDA_API_VERSION
	.align		4
        /*0000*/ 	.byte	0x04, 0x37
        /*0002*/ 	.short	(.L_5283 - .L_5282)
.L_5282:
        /*0004*/ 	.word	0x00000082


	//----- nvinfo : EIATTR_KPARAM_INFO
	.align		4
.L_5283:
        /*0008*/ 	.byte	0x04, 0x17
        /*000a*/ 	.short	(.L_5285 - .L_5284)
.L_5284:
        /*000c*/ 	.word	0x00000000
        /*0010*/ 	.short	0x0000
        /*0012*/ 	.short	0x0000
        /*0014*/ 	.byte	0x00, 0xf0, 0x81, 0x10


	//----- nvinfo : EIATTR_SPARSE_MMA_MASK
	.align		4
.L_5285:
        /*0018*/ 	.byte	0x03, 0x50
        /*001a*/ 	.short	0x0000


	//----- nvinfo : EIATTR_MAXREG_COUNT
	.align		4
        /*001c*/ 	.byte	0x03, 0x1b
        /*001e*/ 	.short	0x0080


	//----- nvinfo : EIATTR_NUM_BARRIERS
	.align		4
        /*0020*/ 	.byte	0x02, 0x4c
        /*0022*/ 	.byte	0x01
	.zero		1


	//----- nvinfo : EIATTR_EXTERNS
	.align		4
        /*0024*/ 	.byte	0x04, 0x0f
        /*0026*/ 	.short	(.L_5287 - .L_5286)


	//   ....[0]....
	.align		4
.L_5286:
        /*0028*/ 	.word	index@(__assertfail)


	//----- nvinfo : EIATTR_MERCURY_ISA_VERSION
	.align		4
.L_5287:
        /*002c*/ 	.byte	0x03, 0x5f
        /*002e*/ 	.short	0x0101


	//----- nvinfo : EIATTR_INT_WARP_WIDE_INSTR_OFFSETS
	.align		4
        /*0030*/ 	.byte	0x04, 0x31
        /*0032*/ 	.short	(.L_5289 - .L_5288)


	//   ....[0]....
.L_5288:
        /*0034*/ 	.word	0x00016420


	//   ....[1]....
        /*0038*/ 	.word	0x00016510


	//----- nvinfo : EIATTR_COOP_GROUP_MASK_REGIDS
	.align		4
.L_5289:
        /*003c*/ 	.byte	0x04, 0x29
        /*003e*/ 	.short	(.L_5291 - .L_5290)


	//   ....[0]....
.L_5290:
        /*0040*/ 	.word	0xffffffff


	//   ....[1]....
        /*0044*/ 	.word	0xffffffff


	//   ....[2]....
        /*0048*/ 	.word	0xffffffff


	//   ....[3]....
        /*004c*/ 	.word	0xffffffff


	//   ....[4]....
        /*0050*/ 	.word	0xffffffff


	//   ....[5]....
        /*0054*/ 	.word	0xffffffff


	//   ....[6]....
        /*0058*/ 	.word	0xffffffff


	//   ....[7]....
        /*005c*/ 	.word	0xffffffff


	//   ....[8]....
        /*0060*/ 	.word	0xffffffff


	//   ....[9]....
        /*0064*/ 	.word	0xffffffff


	//   ....[10]....
        /*0068*/ 	.word	0xffffffff


	//   ....[11]....
        /*006c*/ 	.word	0xffffffff


	//   ....[12]....
        /*0070*/ 	.word	0xffffffff


	//   ....[13]....
        /*0074*/ 	.word	0xffffffff


	//   ....[14]....
        /*0078*/ 	.word	0xffffffff


	//   ....[15]....
        /*007c*/ 	.word	0xffffffff


	//----- nvinfo : EIATTR_COOP_GROUP_INSTR_OFFSETS
	.align		4
.L_5291:
        /*0080*/ 	.byte	0x04, 0x28
        /*0082*/ 	.short	(.L_5293 - .L_5292)


	//   ....[0]....
.L_5292:
        /*0084*/ 	.word	0x0000d3c0


	//   ....[1]....
        /*0088*/ 	.word	0x0000d3d0


	//   ....[2]....
        /*008c*/ 	.word	0x0000d3e0


	//   ....[3]....
        /*0090*/ 	.word	0x0000d3f0


	//   ....[4]....
        /*0094*/ 	.word	0x0000d400


	//   ....[5]....
        /*0098*/ 	.word	0x0000d410


	//   ....[6]....
        /*009c*/ 	.word	0x0000d420


	//   ....[7]....
        /*00a0*/ 	.word	0x0000d440


	//   ....[8]....
        /*00a4*/ 	.word	0x000170d0


	//   ....[9]....
        /*00a8*/ 	.word	0x000170e0


	//   ....[10]....
        /*00ac*/ 	.word	0x000170f0


	//   ....[11]....
        /*00b0*/ 	.word	0x00017100


	//   ....[12]....
        /*00b4*/ 	.word	0x00017110


	//   ....[13]....
        /*00b8*/ 	.word	0x00017120


	//   ....[14]....
        /*00bc*/ 	.word	0x00017130


	//   ....[15]....
        /*00c0*/ 	.word	0x00017150


	//----- nvinfo : EIATTR_SYSCALL_OFFSETS
	.align		4
.L_5293:
        /*00c4*/ 	.byte	0x04, 0x46
        /*00c6*/ 	.short	(.L_5295 - .L_5294)


	//   ....[0]....
.L_5294:
        /*00c8*/ 	.word	0x000014f0


	//   ....[1]....
        /*00cc*/ 	.word	0x00017490


	//   ....[2]....
        /*00d0*/ 	.word	0x000175f0


	//   ....[3]....
        /*00d4*/ 	.word	0x00017750


	//   ....[4]....
        /*00d8*/ 	.word	0x000178b0


	//   ....[5]....
        /*00dc*/ 	.word	0x00017ba0


	//   ....[6]....
        /*00e0*/ 	.word	0x00017d00


	//   ....[7]....
        /*00e4*/ 	.word	0x00017e60


	//   ....[8]....
        /*00e8*/ 	.word	0x00017fc0


	//   ....[9]....
        /*00ec*/ 	.word	0x000183a0


	//   ....[10]....
        /*00f0*/ 	.word	0x00018500


	//   ....[11]....
        /*00f4*/ 	.word	0x00018660


	//   ....[12]....
        /*00f8*/ 	.word	0x000187c0


	//   ....[13]....
        /*00fc*/ 	.word	0x00018ab0


	//   ....[14]....
        /*0100*/ 	.word	0x00018c10


	//   ....[15]....
        /*0104*/ 	.word	0x00018d70


	//   ....[16]....
        /*0108*/ 	.word	0x00018ed0


	//----- nvinfo : EIATTR_EXIT_INSTR_OFFSETS
	.align		4
.L_5295:
        /*010c*/ 	.byte	0x04, 0x1c
        /*010e*/ 	.short	(.L_5297 - .L_5296)


	//   ....[0]....
.L_5296:
        /*0110*/ 	.word	0x000165d0


	//   ....[1]....
        /*0114*/ 	.word	0x00017200


	//   ....[2]....
        /*0118*/ 	.word	0x00017900


	//   ....[3]....
        /*011c*/ 	.word	0x00017950


	//   ....[4]....
        /*0120*/ 	.word	0x00018010


	//   ....[5]....
        /*0124*/ 	.word	0x00018060


	//   ....[6]....
        /*0128*/ 	.word	0x00018090


	//   ....[7]....
        /*012c*/ 	.word	0x000180d0


	//   ....[8]....
        /*0130*/ 	.word	0x00018110


	//   ....[9]....
        /*0134*/ 	.word	0x00018810


	//   ....[10]....
        /*0138*/ 	.word	0x00018860


	//   ....[11]....
        /*013c*/ 	.word	0x00018f20


	//   ....[12]....
        /*0140*/ 	.word	0x00018f70


	//----- nvinfo : EIATTR_MAX_THREADS
	.align		4
.L_5297:
        /*0144*/ 	.byte	0x04, 0x05
        /*0146*/ 	.short	(.L_5299 - .L_5298)
.L_5298:
        /*0148*/ 	.word	0x00000080
        /*014c*/ 	.word	0x00000001
        /*0150*/ 	.word	0x00000001


	//----- nvinfo : EIATTR_CRS_STACK_SIZE
	.align		4
.L_5299:
        /*0154*/ 	.byte	0x04, 0x1e
        /*0156*/ 	.short	(.L_5301 - .L_5300)
.L_5300:
        /*0158*/ 	.word	0x00000000


	//----- nvinfo : EIATTR_CBANK_PARAM_SIZE
	.align		4
.L_5301:
        /*015c*/ 	.byte	0x03, 0x19
        /*015e*/ 	.short	0x0420


	//----- nvinfo : EIATTR_PARAM_CBANK
	.align		4
        /*0160*/ 	.byte	0x04, 0x0a
        /*0162*/ 	.short	(.L_5303 - .L_5302)
	.align		4
.L_5302:
        /*0164*/ 	.word	index@(.nv.constant0._ZN2at6native13reduce_kernelILi128ELi4ENS0_8ReduceOpIN3c107complexIfEENS0_14func_wrapper_tIS5_NS0_55_GLOBAL__N__0955718d_22_SparseCsrTensorMath_cu_868dd54514ReductionAddOpIS5_EEEEjS5_Li4ELi4EEEEEvT1_)
        /*0168*/ 	.short	0x0210
        /*016a*/ 	.short	0x0420


	//----- nvinfo : EIATTR_SW_WAR
	.align		4
.L_5303:
        /*016c*/ 	.byte	0x04, 0x36
        /*016e*/ 	.short	(.L_5305 - .L_5304)
.L_5304:
        /*0170*/ 	.word	0x00000008
.L_5305:


//--------------------- .nv.info._ZN2at6native13reduce_kernelILi256ELi1ENS0_8ReduceOpIN3c107complexIdEENS0_14func_wrapper_tIS5_NS0_55_GLOBAL__N__0955718d_22_SparseCsrTensorMath_cu_868dd54514ReductionAddOpIS5_EEEEjS5_Li4ELi4EEEEEvT1_ --------------------------
	.section	.nv.info._ZN2at6native13reduce_kernelILi256ELi1ENS0_8ReduceOpIN3c107complexIdEENS0_14func_wrapper_tIS5_NS0_55_GLOBAL__N__0955718d_22_SparseCsrTensorMath_cu_868dd54514ReductionAddOpIS5_EEEEjS5_Li4ELi4EEEEEvT1_,"",@"SHT_CUDA_INFO"
	.sectionflags	@""
	.align	4


	//----- nvinfo : EIATTR_CUDA_API_VERSION
	.align		4
        /*0000*/ 	.byte	0x04, 0x37
        /*0002*/ 	.short	(.L_5307 - .L_5306)
.L_5306:
        /*0004*/ 	.word	0x00000082


	//----- nvinfo : EIATTR_KPARAM_INFO
	.align		4
.L_5307:
        /*0008*/ 	.byte	0x04, 0x17
        /*000a*/ 	.short	(.L_5309 - .L_5308)
.L_5308:
        /*000c*/ 	.word	0x00000000
        /*0010*/ 	.short	0x0000
        /*0012*/ 	.short	0x0000
        /*0014*/ 	.byte	0x00, 0xf0, 0xc1, 0x10


	//----- nvinfo : EIATTR_SPARSE_MMA_MASK
	.align		4
.L_5309:
        /*0018*/ 	.byte	0x03, 0x50
        /*001a*/ 	.short	0x0000


	//----- nvinfo : EIATTR_MAXREG_COUNT
	.align		4
        /*001c*/ 	.byte	0x03, 0x1b
        /*001e*/ 	.short	0x0040


	//----- nvinfo : EIATTR_NUM_BARRIERS
	.align		4
        /*0020*/ 	.byte	0x02, 0x4c
        /*0022*/ 	.byte	0x01
	.zero		1


	//----- nvinfo : EIATTR_EXTERNS
	.align		4
        /*0024*/ 	.byte	0x04, 0x0f
        /*0026*/ 	.short	(.L_5311 - .L_5310)


	//   ....[0]....
	.align		4
.L_5310:
        /*0028*/ 	.word	index@(__assertfail)


	//----- nvinfo : EIATTR_MERCURY_ISA_VERSION
	.align		4
.L_5311:
        /*002c*/ 	.byte	0x03, 0x5f
        /*002e*/ 	.short	0x0101


	//----- nvinfo : EIATTR_INT_WARP_WIDE_INSTR_OFFSETS
	.align		4
        /*0030*/ 	.byte	0x04, 0x31
        /*0032*/ 	.short	(.L_5313 - .L_5312)


	//   ....[0]....
.L_5312:
        /*0034*/ 	.word	0x0000e0c0


	//   ....[1]....
        /*0038*/ 	.word	0x0000e1b0


	//----- nvinfo : EIATTR_COOP_GROUP_MASK_REGIDS
	.align		4
.L_5313:
        /*003c*/ 	.byte	0x04, 0x29
        /*003e*/ 	.short	(.L_5315 - .L_5314)


	//   ....[0]....
.L_5314:
        /*0040*/ 	.word	0xffffffff


	//   ....[1]....
        /*0044*/ 	.word	0xffffffff


	//   ....[2]....
        /*0048*/ 	.word	0xffffffff


	//   ....[3]....
        /*004c*/ 	.word	0xffffffff


	//   ....[4]....
        /*0050*/ 	.word	0xffffffff


	//   ....[5]....
        /*0054*/ 	.word	0xffffffff


	//   ....[6]....
        /*0058*/ 	.word	0xffffffff


	//   ....[7]....
        /*005c*/ 	.word	0xffffffff


	//----- nvinfo : EIATTR_COOP_GROUP_INSTR_OFFSETS
	.align		4
.L_5315:
        /*0060*/ 	.byte	0x04, 0x28
        /*0062*/ 	.short	(.L_5317 - .L_5316)


	//   ....[0]....
.L_5316:
        /*0064*/ 	.word	0x0000b960


	//   ....[1]....
        /*0068*/ 	.word	0x0000b970


	//   ....[2]....
        /*006c*/ 	.word	0x0000b980


	//   ....[3]....
        /*0070*/ 	.word	0x0000b990


	//   ....[4]....
        /*0074*/ 	.word	0x0000e960


	//   ....[5]....
        /*0078*/ 	.word	0x0000e970


	//   ....[6]....
        /*007c*/ 	.word	0x0000e980


	//   ....[7]....
        /*0080*/ 	.word	0x0000e990


	//----- nvinfo : EIATTR_SYSCALL_OFFSETS
	.align		4
.L_5317:
        /*0084*/ 	.byte	0x04, 0x46
        /*0086*/ 	.short	(.L_5319 - .L_5318)


	//   ....[0]....
.L_5318:
        /*0088*/ 	.word	0x0000ebe0


	//   ....[1]....
        /*008c*/ 	.word	0x0000ee00


	//   ....[2]....
        /*0090*/ 	.word	0x0000f110


	//   ....[3]....
        /*0094*/ 	.word	0x0000f330


	//----- nvinfo : EIATTR_EXIT_INSTR_OFFSETS
	.align		4
.L_5319:
        /*0098*/ 	.byte	0x04, 0x1c
        /*009a*/ 	.short	(.L_5321 - .L_5320)


	//   ....[0]....
.L_5320:
        /*009c*/ 	.word	0x0000e250


	//   ....[1]....
        /*00a0*/ 	.word	0x0000e9f0


	//   ....[2]....
        /*00a4*/ 	.word	0x0000ec30


	//   ....[3]....
        /*00a8*/ 	.word	0x0000ec50


	//   ....[4]....
        /*00ac*/ 	.word	0x0000ee50


	//   ....[5]....
        /*00b0*/ 	.word	0x0000ee70


	//   ....[6]....
        /*00b4*/ 	.word	0x0000eea0


	//   ....[7]....
        /*00b8*/ 	.word	0x0000eee0


	//   ....[8]....
        /*00bc*/ 	.word	0x0000ef20


	//   ....[9]....
        /*00c0*/ 	.word	0x0000f160


	//   ....[10]....
        /*00c4*/ 	.word	0x0000f180


	//   ....[11]....
        /*00c8*/ 	.word	0x0000f380


	//   ....[12]....
        /*00cc*/ 	.word	0x0000f3a0


	//----- nvinfo : EIATTR_MAX_THREADS
	.align		4
.L_5321:
        /*00d0*/ 	.byte	0x04, 0x05
        /*00d2*/ 	.short	(.L_5323 - .L_5322)
.L_5322:
        /*00d4*/ 	.word	0x00000100
        /*00d8*/ 	.word	0x00000001
        /*00dc*/ 	.word	0x00000001


	//----- nvinfo : EIATTR_CRS_STACK_SIZE
	.align		4
.L_5323:
        /*00e0*/ 	.byte	0x04, 0x1e
        /*00e2*/ 	.short	(.L_5325 - .L_5324)
.L_5324:
        /*00e4*/ 	.word	0x00000000


	//----- nvinfo : EIATTR_CBANK_PARAM_SIZE
	.align		4
.L_5325:
        /*00e8*/ 	.byte	0x03, 0x19
        /*00ea*/ 	.short	0x0430


	//----- nvinfo : EIATTR_PARAM_CBANK
	.align		4
        /*00ec*/ 	.byte	0x04, 0x0a
        /*00ee*/ 	.short	(.L_5327 - .L_5326)
	.align		4
.L_5326:
        /*00f0*/ 	.word	index@(.nv.constant0._ZN2at6native13reduce_kernelILi256ELi1ENS0_8ReduceOpIN3c107complexIdEENS0_14func_wrapper_tIS5_NS0_55_GLOBAL__N__0955718d_22_SparseCsrTensorMath_cu_868dd54514ReductionAddOpIS5_EEEEjS5_Li4ELi4EEEEEvT1_)
        /*00f4*/ 	.short	0x0210
        /*00f6*/ 	.short	0x0430


	//----- nvinfo : EIATTR_SW_WAR
	.align		4
.L_5327:
        /*00f8*/ 	.byte	0x04, 0x36
        /*00fa*/ 	.short	(.L_5329 - .L_5328)
.L_5328:
        /*00fc*/ 	.word	0x00000008
.L_5329:


//--------------------- .nv.info._ZN2at6native13reduce_kernelILi128ELi2ENS0_8ReduceOpIN3c107complexIdEENS0_14func_wrapper_tIS5_NS0_55_GLOBAL__N__0955718d_22_SparseCsrTensorMath_cu_868dd54514ReductionAddOpIS5_EEEEjS5_Li4ELi4EEEEEvT1_ --------------------------
	.section	.nv.info._ZN2at6native13reduce_kernelILi128ELi2ENS0_8ReduceOpIN3c107complexIdEENS0_14func_wrapper_tIS5_NS0_55_GLOBAL__N__0955718d_22_SparseCsrTensorMath_cu_868dd54514ReductionAddOpIS5_EEEEjS5_Li4ELi4EEEEEvT1_,"",@"SHT_CUDA_INFO"
	.sectionflags	@""
	.align	4


	//----- nvinfo : EIATTR_CUDA_API_VERSION
	.align		4
        /*0000*/ 	.byte	0x04, 0x37
        /*0002*/ 	.short	(.L_5331 - .L_5330)
.L_5330:
        /*0004*/ 	.word	0x00000082


	//----- nvinfo : EIATTR_KPARAM_INFO
	.align		4
.L_5331:
        /*0008*/ 	.byte	0x04, 0x17
        /*000a*/ 	.short	(.L_5333 - .L_5332)
.L_5332:
        /*000c*/ 	.word	0x00000000
        /*0010*/ 	.short	0x0000
        /*0012*/ 	.short	0x0000
        /*0014*/ 	.byte	0x00, 0xf0, 0xc1, 0x10


	//----- nvinfo : EIATTR_SPARSE_MMA_MASK
	.align		4
.L_5333:
        /*0018*/ 	.byte	0x03, 0x50
        /*001a*/ 	.short	0x0000


	//----- nvinfo : EIATTR_MAXREG_COUNT
	.align		4
        /*001c*/ 	.byte	0x03, 0x1b
        /*001e*/ 	.short	0x0080


	//----- nvinfo : EIATTR_NUM_BARRIERS
	.align		4
        /*0020*/ 	.byte	0x02, 0x4c
        /*0022*/ 	.byte	0x01
	.zero		1


	//----- nvinfo : EIATTR_EXTERNS
	.align		4
        /*0024*/ 	.byte	0x04, 0x0f
        /*0026*/ 	.short	(.L_5335 - .L_5334)


	//   ....[0]....
	.align		4
.L_5334:
        /*0028*/ 	.word	index@(__assertfail)


	//----- nvinfo : EIATTR_MERCURY_ISA_VERSION
	.align		4
.L_5335:
        /*002c*/ 	.byte	0x03, 0x5f
        /*002e*/ 	.short	0x0101


	//----- nvinfo : EIATTR_INT_WARP_WIDE_INSTR_OFFSETS
	.align		4
        /*0030*/ 	.byte	0x04, 0x31
        /*0032*/ 	.short	(.L_5337 - .L_5336)


	//   ....[0]....
.L_5336:
        /*0034*/ 	.word	0x000113d0


	//   ....[1]....
        /*0038*/ 	.word	0x000114c0


	//----- nvinfo : EIATTR_COOP_GROUP_MASK_REGIDS
	.align		4
.L_5337:
        /*003c*/ 	.byte	0x04, 0x29
        /*003e*/ 	.short	(.L_5339 - .L_5338)


	//   ....[0]....
.L_5338:
        /*0040*/ 	.word	0xffffffff


	//   ....[1]....
        /*0044*/ 	.word	0xffffffff


	//   ....[2]....
        /*0048*/ 	.word	0xffffffff


	//   ....[3]....
        /*004c*/ 	.word	0xffffffff


	//   ....[4]....
        /*0050*/ 	.word	0xffffffff


	//   ....[5]....
        /*0054*/ 	.word	0xffffffff


	//   ....[6]....
        /*0058*/ 	.word	0xffffffff


	//   ....[7]....
        /*005c*/ 	.word	0xffffffff


	//   ....[8]....
        /*0060*/ 	.word	0xffffffff


	//   ....[9]....
        /*0064*/ 	.word	0xffffffff


	//   ....[10]....
        /*0068*/ 	.word	0xffffffff


	//   ....[11]....
        /*006c*/ 	.word	0xffffffff


	//   ....[12]....
        /*0070*/ 	.word	0xffffffff


	//   ....[13]....
        /*0074*/ 	.word	0xffffffff


	//   ....[14]....
        /*0078*/ 	.word	0xffffffff


	//   ....[15]....
        /*007c*/ 	.word	0xffffffff


	//----- nvinfo : EIATTR_COOP_GROUP_INSTR_OFFSETS
	.align		4
.L_5339:
        /*0080*/ 	.byte	0x04, 0x28
        /*0082*/ 	.short	(.L_5341 - .L_5340)


	//   ....[0]....
.L_5340:
        /*0084*/ 	.word	0x0000c930


	//   ....[1]....
        /*0088*/ 	.word	0x0000c940


	//   ....[2]....
        /*008c*/ 	.word	0x0000c950


	//   ....[3]....
        /*0090*/ 	.word	0x0000c960


	//   ....[4]....
        /*0094*/ 	.word	0x0000c970


	//   ....[5]....
        /*0098*/ 	.word	0x0000c980


	//   ....[6]....
        /*009c*/ 	.word	0x0000c990


	//   ....[7]....
        /*00a0*/ 	.word	0x0000c9a0


	//   ....[8]....
        /*00a4*/ 	.word	0x00011ee0


	//   ....[9]....
        /*00a8*/ 	.word	0x00011ef0


	//   ....[10]....
        /*00ac*/ 	.word	0x00011f00


	//   ....[11]....
        /*00b0*/ 	.word	0x00011f10


	//   ....[12]....
        /*00b4*/ 	.word	0x00011f20


	//   ....[13]....
        /*00b8*/ 	.word	0x00011f30


	//   ....[14]....
        /*00bc*/ 	.word	0x00011f40


	//   ....[15]....
        /*00c0*/ 	.word	0x00011f50


	//----- nvinfo : EIATTR_SYSCALL_OFFSETS
	.align		4
.L_5341:
        /*00c4*/ 	.byte	0x04, 0x46
        /*00c6*/ 	.short	(.L_5343 - .L_5342)


	//   ....[0]....
.L_5342:
        /*00c8*/ 	.word	0x00001460


	//   ....[1]....
        /*00cc*/ 	.word	0x00012200


	//   ....[2]....
        /*00d0*/ 	.word	0x00012360


	//   ....[3]....
        /*00d4*/ 	.word	0x000125d0


	//   ....[4]....
        /*00d8*/ 	.word	0x00012730


	//   ....[5]....
        /*00dc*/ 	.word	0x00012a90


	//   ....[6]....
        /*00e0*/ 	.word	0x00012bf0


	//   ....[7]....
        /*00e4*/ 	.word	0x00012e60


	//   ....[8]....
        /*00e8*/ 	.word	0x00012fc0


	//----- nvinfo : EIATTR_EXIT_INSTR_OFFSETS
	.align		4
.L_5343:
        /*00ec*/ 	.byte	0x04, 0x1c
        /*00ee*/ 	.short	(.L_5345 - .L_5344)


	//   ....[0]....
.L_5344:
        /*00f0*/ 	.word	0x00011580


	//   ....[1]....
        /*00f4*/ 	.word	0x00011fd0


	//   ....[2]....
        /*00f8*/ 	.word	0x000123b0


	//   ....[3]....
        /*00fc*/ 	.word	0x000123e0


	//   ....[4]....
        /*0100*/ 	.word	0x00012780


	//   ....[5]....
        /*0104*/ 	.word	0x000127b0


	//   ....[6]....
        /*0108*/ 	.word	0x000127e0


	//   ....[7]....
        /*010c*/ 	.word	0x00012820


	//   ....[8]....
        /*0110*/ 	.word	0x00012860


	//   ....[9]....
        /*0114*/ 	.word	0x00012c40


	//   ....[10]....
        /*0118*/ 	.word	0x00012c70


	//   ....[11]....
        /*011c*/ 	.word	0x00013010


	//   ....[12]....
        /*0120*/ 	.word	0x00013040


	//----- nvinfo : EIATTR_MAX_THREADS
	.align		4
.L_5345:
        /*0124*/ 	.byte	0x04, 0x05
        /*0126*/ 	.short	(.L_5347 - .L_5346)
.L_5346:
        /*0128*/ 	.word	0x00000080
        /*012c*/ 	.word	0x00000001
        /*0130*/ 	.word	0x00000001


	//----- nvinfo : EIATTR_CRS_STACK_SIZE
	.align		4
.L_5347:
        /*0134*/ 	.byte	0x04, 0x1e
        /*0136*/ 	.short	(.L_5349 - .L_5348)
.L_5348:
        /*0138*/ 	.word	0x00000000


	//----- nvinfo : EIATTR_CBANK_PARAM_SIZE
	.align		4
.L_5349:
        /*013c*/ 	.byte	0x03, 0x19
        /*013e*/ 	.short	0x0430


	//----- nvinfo : EIATTR_PARAM_CBANK
	.align		4
        /*0140*/ 	.byte	0x04, 0x0a
        /*0142*/ 	.short	(.L_5351 - .L_5350)
	.align		4
.L_5350:
        /*0144*/ 	.word	index@(.nv.constant0._ZN2at6native13reduce_kernelILi128ELi2ENS0_8ReduceOpIN3c107complexIdEENS0_14func_wrapper_tIS5_NS0_55_GLOBAL__N__0955718d_22_SparseCsrTensorMath_cu_868dd54514ReductionAddOpIS5_EEEEjS5_Li4ELi4EEEEEvT1_)
        /*0148*/ 	.short	0x0210
        /*014a*/ 	.short	0x0430


	//----- nvinfo : EIATTR_SW_WAR
	.align		4
.L_5351:
        /*014c*/ 	.byte	0x04, 0x36
        /*014e*/ 	.short	(.L_5353 - .L_5352)
.L_5352:
        /*0150*/ 	.word	0x00000008
.L_5353:


//--------------------- .nv.info._ZN2at6native13reduce_kernelILi64ELi4ENS0_8ReduceOpIN3c107complexIdEENS0_14func_wrapper_tIS5_NS0_55_GLOBAL__N__0955718d_22_SparseCsrTensorMath_cu_868dd54514ReductionAddOpIS5_EEEEjS5_Li4ELi4EEEEEvT1_ --------------------------
	.section	.nv.info._ZN2at6native13reduce_kernelILi64ELi4ENS0_8ReduceOpIN3c107complexIdEENS0_14func_wrapper_tIS5_NS0_55_GLOBAL__N__0955718d_22_SparseCsrTensorMath_cu_868dd54514ReductionAddOpIS5_EEEEjS5_Li4ELi4EEEEEvT1_,"",@"SHT_CUDA_INFO"
	.sectionflags	@""
	.align	4


	//----- nvinfo : EIATTR_CUDA_API_VERSION
	.align		4
        /*0000*/ 	.byte	0x04, 0x37
        /*0002*/ 	.short	(.L_5355 - .L_5354)
.L_5354:
        /*0004*/ 	.word	0x00000082


	//----- nvinfo : EIATTR_KPARAM_INFO
	.align		4
.L_5355:
        /*0008*/ 	.byte	0x04, 0x17
        /*000a*/ 	.short	(.L_5357 - .L_5356)
.L_5356:
        /*000c*/ 	.word	0x00000000
        /*0010*/ 	.short	0x0000
        /*0012*/ 	.short	0x0000
        /*0014*/ 	.byte	0x00, 0xf0, 0xc1, 0x10


	//----- nvinfo : EIATTR_SPARSE_MMA_MASK
	.align		4
.L_5357:
        /*0018*/ 	.byte	0x03, 0x50
        /*001a*/ 	.short	0x0000


	//----- nvinfo : EIATTR_MAXREG_COUNT
	.align		4
        /*001c*/ 	.byte	0x03, 0x1b
        /*001e*/ 	.short	0x00ff


	//----- nvinfo : EIATTR_NUM_BARRIERS
	.align		4
        /*0020*/ 	.byte	0x02, 0x4c
        /*0022*/ 	.byte	0x01
	.zero		1


	//----- nvinfo : EIATTR_EXTERNS
	.align		4
        /*0024*/ 	.byte	0x04, 0x0f
        /*0026*/ 	.short	(.L_5359 - .L_5358)


	//   ....[0]....
	.align		4
.L_5358:
        /*0028*/ 	.word	index@(__assertfail)


	//----- nvinfo : EIATTR_MERCURY_ISA_VERSION
	.align		4
.L_5359:
        /*002c*/ 	.byte	0x03, 0x5f
        /*002e*/ 	.short	0x0101


	//----- nvinfo : EIATTR_INT_WARP_WIDE_INSTR_OFFSETS
	.align		4
        /*0030*/ 	.byte	0x04, 0x31
        /*0032*/ 	.short	(.L_5361 - .L_5360)


	//   ....[0]....
.L_5360:
        /*0034*/ 	.word	0x000176b0


	//   ....[1]....
        /*0038*/ 	.word	0x000177a0


	//----- nvinfo : EIATTR_COOP_GROUP_MASK_REGIDS
	.align		4
.L_5361:
        /*003c*/ 	.byte	0x04, 0x29
        /*003e*/ 	.short	(.L_5363 - .L_5362)


	//   ....[0]....
.L_5362:
        /*0040*/ 	.word	0xffffffff


	//   ....[1]....
        /*0044*/ 	.word	0xffffffff


	//   ....[2]....
        /*0048*/ 	.word	0xffffffff


	//   ....[3]....
        /*004c*/ 	.word	0xffffffff


	//   ....[4]....
        /*0050*/ 	.word	0xffffffff


	//   ....[5]....
        /*0054*/ 	.word	0xffffffff


	//   ....[6]....
        /*0058*/ 	.word	0xffffffff


	//   ....[7]....
        /*005c*/ 	.word	0xffffffff


	//   ....[8]....
        /*0060*/ 	.word	0xffffffff


	//   ....[9]....
        /*0064*/ 	.word	0xffffffff


	//   ....[10]....
        /*0068*/ 	.word	0xffffffff


	//   ....[11]....
        /*006c*/ 	.word	0xffffffff


	//   ....[12]....
        /*0070*/ 	.word	0xffffffff


	//   ....[13]....
        /*0074*/ 	.word	0xffffffff


	//   ....[14]....
        /*0078*/ 	.word	0xffffffff


	//   ....[15]....
        /*007c*/ 	.word	0xffffffff


	//   ....[16]....
        /*0080*/ 	.word	0xffffffff


	//   ....[17]....
        /*0084*/ 	.word	0xffffffff


	//   ....[18]....
        /*0088*/ 	.word	0xffffffff


	//   ....[19]....
        /*008c*/ 	.word	0xffffffff


	//   ....[20]....
        /*0090*/ 	.word	0xffffffff


	//   ....[21]....
        /*0094*/ 	.word	0xffffffff


	//   ....[22]....
        /*0098*/ 	.word	0xffffffff


	//   ....[23]....
        /*009c*/ 	.word	0xffffffff


	//   ....[24]....
        /*00a0*/ 	.word	0xffffffff


	//   ....[25]....
        /*00a4*/ 	.word	0xffffffff


	//   ....[26]....
        /*00a8*/ 	.word	0xffffffff


	//   ....[27]....
        /*00ac*/ 	.word	0xffffffff


	//   ....[28]....
        /*00b0*/ 	.word	0xffffffff


	//   ....[29]....
        /*00b4*/ 	.word	0xffffffff


	//   ....[30]....
        /*00b8*/ 	.word	0xffffffff


	//   ....[31]....
        /*00bc*/ 	.word	0xffffffff


	//----- nvinfo : EIATTR_COOP_GROUP_INSTR_OFFSETS
	.align		4
.L_5363:
        /*00c0*/ 	.byte	0x04, 0x28
        /*00c2*/ 	.short	(.L_5365 - .L_5364)


	//   ....[0]....
.L_5364:
        /*00c4*/ 	.word	0x0000e5c0


	//   ....[1]....
        /*00c8*/ 	.word	0x0000e5d0


	//   ....[2]....
        /*00cc*/ 	.word	0x0000e5e0


	//   ....[3]....
        /*00d0*/ 	.word	0x0000e5f0


	//   ....[4]....
        /*00d4*/ 	.word	0x0000e600


	//   ....[5]....
        /*00d8*/ 	.word	0x0000e610


	//   ....[6]....
        /*00dc*/ 	.word	0x0000e620


	//   ....[7]....
        /*00e0*/ 	.word	0x0000e630


	//   ....[8]....
        /*00e4*/ 	.word	0x0000e650


	//   ....[9]....
        /*00e8*/ 	.word	0x0000e660


	//   ....[10]....
        /*00ec*/ 	.word	0x0000e680


	//   ....[11]....
        /*00f0*/ 	.word	0x0000e690


	//   ....[12]....
        /*00f4*/ 	.word	0x0000e6b0


	//   ....[13]....
        /*00f8*/ 	.word	0x0000e6c0


	//   ....[14]....
        /*00fc*/ 	.word	0x0000e6e0


	//   ....[15]....
        /*0100*/ 	.word	0x0000e6f0


	//   ....[16]....
        /*0104*/ 	.word	0x000185c0


	//   ....[17]....
        /*0108*/ 	.word	0x000185d0


	//   ....[18]....
        /*010c*/ 	.word	0x000185e0


	//   ....[19]....
        /*0110*/ 	.word	0x000185f0


	//   ....[20]....
        /*0114*/ 	.word	0x00018600


	//   ....[21]....
        /*0118*/ 	.word	0x00018610


	//   ....[22]....
        /*011c*/ 	.word	0x00018620


	//   ....[23]....
        /*0120*/ 	.word	0x00018630


	//   ....[24]....
        /*0124*/ 	.word	0x00018650


	//   ....[25]....
        /*0128*/ 	.word	0x00018660


	//   ....[26]....
        /*012c*/ 	.word	0x00018680


	//   ....[27]....
        /*0130*/ 	.word	0x00018690


	//   ....[28]....
        /*0134*/ 	.word	0x000186b0


	//   ....[29]....
        /*0138*/ 	.word	0x000186c0


	//   ....[30]....
        /*013c*/ 	.word	0x000186e0


	//   ....[31]....
        /*0140*/ 	.word	0x000186f0


	//----- nvinfo : EIATTR_SYSCALL_OFFSETS
	.align		4
.L_5365:
        /*0144*/ 	.byte	0x04, 0x46
        /*0146*/ 	.short	(.L_5367 - .L_5366)


	//   ....[0]....
.L_5366:
        /*0148*/ 	.word	0x00001530


	//   ....[1]....
        /*014c*/ 	.word	0x00018a00


	//   ....[2]....
        /*0150*/ 	.word	0x00018b60


	//   ....[3]....
        /*0154*/ 	.word	0x00018cc0


	//   ....[4]....
        /*0158*/ 	.word	0x00018e20


	//   ....[5]....
        /*015c*/ 	.word	0x00019110


	//   ....[6]....
        /*0160*/ 	.word	0x00019270


	//   ....[7]....
        /*0164*/ 	.word	0x000193d0


	//   ....[8]....
        /*0168*/ 	.word	0x00019530


	//   ....[9]....
        /*016c*/ 	.word	0x00019910


	//   ....[10]....
        /*0170*/ 	.word	0x00019a70


	//   ....[11]....
        /*0174*/ 	.word	0x00019bd0


	//   ....[12]....
        /*0178*/ 	.word	0x00019d30


	//   ....[13]....
        /*017c*/ 	.word	0x0001a020


	//   ....[14]....
        /*0180*/ 	.word	0x0001a180


	//   ....[15]....
        /*0184*/ 	.word	0x0001a2e0


	//   ....[16]....
        /*0188*/ 	.word	0x0001a440


	//----- nvinfo : EIATTR_EXIT_INSTR_OFFSETS
	.align		4
.L_5367:
        /*018c*/ 	.byte	0x04, 0x1c
        /*018e*/ 	.short	(.L_5369 - .L_5368)


	//   ....[0]....
.L_5368:
        /*0190*/ 	.word	0x00017860


	//   ....[1]....
        /*0194*/ 	.word	0x00018770


	//   ....[2]....
        /*0198*/ 	.word	0x00018e70


	//   ....[3]....
        /*019c*/ 	.word	0x00018ec0


	//   ....[4]....
        /*01a0*/ 	.word	0x00019580


	//   ....[5]....
        /*01a4*/ 	.word	0x000195d0


	//   ....[6]....
        /*01a8*/ 	.word	0x00019600


	//   ....[7]....
        /*01ac*/ 	.word	0x00019640


	//   ....[8]....
        /*01b0*/ 	.word	0x00019680


	//   ....[9]....
        /*01b4*/ 	.word	0x00019d80


	//   ....[10]....
        /*01b8*/ 	.word	0x00019dd0


	//   ....[11]....
        /*01bc*/ 	.word	0x0001a490


	//   ....[12]....
        /*01c0*/ 	.word	0x0001a4e0


	//----- nvinfo : EIATTR_MAX_THREADS
	.align		4
.L_5369:
        /*01c4*/ 	.byte	0x04, 0x05
        /*01c6*/ 	.short	(.L_5371 - .L_5370)
.L_5370:
        /*01c8*/ 	.word	0x00000040
        /*01cc*/ 	.word	0x00000001
        /*01d0*/ 	.word	0x00000001


	//----- nvinfo : EIATTR_CRS_STACK_SIZE
	.align		4
.L_5371:
        /*01d4*/ 	.byte	0x04, 0x1e
        /*01d6*/ 	.short	(.L_5373 - .L_5372)
.L_5372:
        /*01d8*/ 	.word	0x00000000


	//----- nvinfo : EIATTR_CBANK_PARAM_SIZE
	.align		4
.L_5373:
        /*01dc*/ 	.byte	0x03, 0x19
        /*01de*/ 	.short	0x0430


	//----- nvinfo : EIATTR_PARAM_CBANK
	.align		4
        /*01e0*/ 	.byte	0x04, 0x0a
        /*01e2*/ 	.short	(.L_5375 - .L_5374)
	.align		4
.L_5374:
        /*01e4*/ 	.word	index@(.nv.constant0._ZN2at6native13reduce_kernelILi64ELi4ENS0_8ReduceOpIN3c107complexIdEENS0_14func_wrapper_tIS5_NS0_55_GLOBAL__N__0955718d_22_SparseCsrTensorMath_cu_868dd54514ReductionAddOpIS5_EEEEjS5_Li4ELi4EEEEEvT1_)
        /*01e8*/ 	.short	0x0210
        /*01ea*/ 	.short	0x0430


	//----- nvinfo : EIATTR_SW_WAR
	.align		4
.L_5375:
        /*01ec*/ 	.byte	0x04, 0x36
        /*01ee*/ 	.short	(.L_5377 - .L_5376)
.L_5376:
        /*01f0*/ 	.word	0x00000008
.L_5377:


//--------------------- .nv.info._ZN2at6native13reduce_kernelILi512ELi1ENS0_8ReduceOpIfNS0_14func_wrapper_tIfNS0_55_GLOBAL__N__0955718d_22_SparseCsrTensorMath_cu_868dd54514ReductionAddOpIfEEEEjfLi4ELi4EEEEEvT1_ --------------------------
	.section	.nv.info._ZN2at6native13reduce_kernelILi512ELi1ENS0_8ReduceOpIfNS0_14func_wrapper_tIfNS0_55_GLOBAL__N__0955718d_22_SparseCsrTensorMath_cu_868dd54514ReductionAddOpIfEEEEjfLi4ELi4EEEEEvT1_,"",@"SHT_CUDA_INFO"
	.sectionflags	@""
	.align	4


	//----- nvinfo : EIATTR_CUDA_API_VERSION
	.align		4
        /*0000*/ 	.byte	0x04, 0x37
        /*0002*/ 	.short	(.L_5379 - .L_5378)
.L_5378:
        /*0004*/ 	.word	0x00000082


	//----- nvinfo : EIATTR_KPARAM_INFO
	.align		4
.L_5379:
        /*0008*/ 	.byte	0x04, 0x17
        /*000a*/ 	.short	(.L_5381 - .L_5380)
.L_5380:
        /*000c*/ 	.word	0x00000000
        /*0010*/ 	.short	0x0000
        /*0012*/ 	.short	0x0000
        /*0014*/ 	.byte	0x00, 0xf0, 0x61, 0x10


	//----- nvinfo : EIATTR_SPARSE_MMA_MASK
	.align		4
.L_5381:
        /*0018*/ 	.byte	0x03, 0x50
        /*001a*/ 	.short	0x0000


	//----- nvinfo : EIATTR_MAXREG_COUNT
	.align		4
        /*001c*/ 	.byte	0x03, 0x1b
        /*001e*/ 	.short	0x0020


	//----- nvinfo : EIATTR_NUM_BARRIERS
	.align		4
        /*0020*/ 	.byte	0x02, 0x4c
        /*0022*/ 	.byte	0x01
	.zero		1


	//----- nvinfo : EIATTR_EXTERNS
	.align		4
        /*0024*/ 	.byte	0x04, 0x0f
        /*0026*/ 	.short	(.L_5383 - .L_5382)


	//   ....[0]....
	.align		4
.L_5382:
        /*0028*/ 	.word	index@(__assertfail)


	//----- nvinfo : EIATTR_MERCURY_ISA_VERSION
	.align		4
.L_5383:
        /*002c*/ 	.byte	0x03, 0x5f
        /*002e*/ 	.short	0x0101


	//----- nvinfo : EIATTR_INT_WARP_WIDE_INSTR_OFFSETS
	.align		4
        /*0030*/ 	.byte	0x04, 0x31
        /*0032*/ 	.short	(.L_5385 - .L_5384)


	//   ....[0]....
.L_5384:
        /*0034*/ 	.word	0x0000d940


	//   ....[1]....
        /*0038*/ 	.word	0x0000da30


	//----- nvinfo : EIATTR_COOP_GROUP_MASK_REGIDS
	.align		4
.L_5385:
        /*003c*/ 	.byte	0x04, 0x29
        /*003e*/ 	.short	(.L_5387 - .L_5386)


	//   ....[0]....
.L_5386:
        /*0040*/ 	.word	0xffffffff


	//   ....[1]....
        /*0044*/ 	.word	0xffffffff


	//----- nvinfo : EIATTR_COOP_GROUP_INSTR_OFFSETS
	.align		4
.L_5387:
        /*0048*/ 	.byte	0x04, 0x28
        /*004a*/ 	.short	(.L_5389 - .L_5388)


	//   ....[0]....
.L_5388:
        /*004c*/ 	.word	0x0000b220


	//   ....[1]....
        /*0050*/ 	.word	0x0000e160


	//----- nvinfo : EIATTR_SYSCALL_OFFSETS
	.align		4
.L_5389:
        /*0054*/ 	.byte	0x04, 0x46
        /*0056*/ 	.short	(.L_5391 - .L_5390)


	//   ....[0]....
.L_5390:
        /*0058*/ 	.word	0x0000e390


	//   ....[1]....
        /*005c*/ 	.word	0x0000e5a0


	//   ....[2]....
        /*0060*/ 	.word	0x0000e8a0


	//   ....[3]....
        /*0064*/ 	.word	0x0000eab0


	//----- nvinfo : EIATTR_EXIT_INSTR_OFFSETS
	.align		4
.L_5391:
        /*0068*/ 	.byte	0x04, 0x1c
        /*006a*/ 	.short	(.L_5393 - .L_5392)


	//   ....[0]....
.L_5392:
        /*006c*/ 	.word	0x0000dad0


	//   ....[1]....
        /*0070*/ 	.word	0x0000e1b0


	//   ....[2]....
        /*0074*/ 	.word	0x0000e3e0


	//   ....[3]....
        /*0078*/ 	.word	0x0000e400


	//   ....[4]....
        /*007c*/ 	.word	0x0000e5f0


	//   ....[5]....
        /*0080*/ 	.word	0x0000e610


	//   ....[6]....
        /*0084*/ 	.word	0x0000e640


	//   ....[7]....
        /*0088*/ 	.word	0x0000e680


	//   ....[8]....
        /*008c*/ 	.word	0x0000e6c0


	//   ....[9]....
        /*0090*/ 	.word	0x0000e8f0


	//   ....[10]....
        /*0094*/ 	.word	0x0000e910


	//   ....[11]....
        /*0098*/ 	.word	0x0000eb00


	//   ....[12]....
        /*009c*/ 	.word	0x0000eb20


	//----- nvinfo : EIATTR_MAX_THREADS
	.align		4
.L_5393:
        /*00a0*/ 	.byte	0x04, 0x05
        /*00a2*/ 	.short	(.L_5395 - .L_5394)
.L_5394:
        /*00a4*/ 	.word	0x00000200
        /*00a8*/ 	.word	0x00000001
        /*00ac*/ 	.word	0x00000001


	//----- nvinfo : EIATTR_CRS_STACK_SIZE
	.align		4
.L_5395:
        /*00b0*/ 	.byte	0x04, 0x1e
        /*00b2*/ 	.short	(.L_5397 - .L_5396)
.L_5396:
        /*00b4*/ 	.word	0x00000000


	//----- nvinfo : EIATTR_CBANK_PARAM_SIZE
	.align		4
.L_5397:
        /*00b8*/ 	.byte	0x03, 0x19
        /*00ba*/ 	.short	0x0418


	//----- nvinfo : EIATTR_PARAM_CBANK
	.align		4
        /*00bc*/ 	.byte	0x04, 0x0a
        /*00be*/ 	.short	(.L_5399 - .L_5398)
	.align		4
.L_5398:
        /*00c0*/ 	.word	index@(.nv.constant0._ZN2at6native13reduce_kernelILi512ELi1ENS0_8ReduceOpIfNS0_14func_wrapper_tIfNS0_55_GLOBAL__N__0955718d_22_SparseCsrTensorMath_cu_868dd54514ReductionAddOpIfEEEEjfLi4ELi4EEEEEvT1_)
        /*00c4*/ 	.short	0x0210
        /*00c6*/ 	.short	0x0418


	//----- nvinfo : EIATTR_SW_WAR
	.align		4
.L_5399:
        /*00c8*/ 	.byte	0x04, 0x36
        /*00ca*/ 	.short	(.L_5401 - .L_5400)
.L_5400:
        /*00cc*/ 	.word	0x00000008
.L_5401:


//--------------------- .nv.info._ZN2at6native13reduce_kernelILi256ELi2ENS0_8ReduceOpIfNS0_14func_wrapper_tIfNS0_55_GLOBAL__N__0955718d_22_SparseCsrTensorMath_cu_868dd54514ReductionAddOpIfEEEEjfLi4ELi4EEEEEvT1_ --------------------------
	.section	.nv.info._ZN2at6native13reduce_kernelILi256ELi2ENS0_8ReduceOpIfNS0_14func_wrapper_tIfNS0_55_GLOBAL__N__0955718d_22_SparseCsrTensorMath_cu_868dd54514ReductionAddOpIfEEEEjfLi4ELi4EEEEEvT1_,"",@"SHT_CUDA_INFO"
	.sectionflags	@""
	.align	4


	//----- nvinfo : EIATTR_CUDA_API_VERSION
	.align		4
        /*0000*/ 	.byte	0x04, 0x37
        /*0002*/ 	.short	(.L_5403 - .L_5402)
.L_5402:
        /*0004*/ 	.word	0x00000082


	//----- nvinfo : EIATTR_KPARAM_INFO
	.align		4
.L_5403:
        /*0008*/ 	.byte	0x04, 0x17
        /*000a*/ 	.short	(.L_5405 - .L_5404)
.L_5404:
        /*000c*/ 	.word	0x00000000
        /*0010*/ 	.short	0x0000
        /*0012*/ 	.short	0x0000
        /*0014*/ 	.byte	0x00, 0xf0, 0x61, 0x10


	//----- nvinfo : EIATTR_SPARSE_MMA_MASK
	.align		4
.L_5405:
        /*0018*/ 	.byte	0x03, 0x50
        /*001a*/ 	.short	0x0000


	//----- nvinfo : EIATTR_MAXREG_COUNT
	.align		4
        /*001c*/ 	.byte	0x03, 0x1b
        /*001e*/ 	.short	0x0040


	//----- nvinfo : EIATTR_NUM_BARRIERS
	.align		4
        /*0020*/ 	.byte	0x02, 0x4c
        /*0022*/ 	.byte	0x01
	.zero		1


	//----- nvinfo : EIATTR_EXTERNS
	.align		4
        /*0024*/ 	.byte	0x04, 0x0f
        /*0026*/ 	.short	(.L_5407 - .L_5406)


	//   ....[0]....
	.align		4
.L_5406:
        /*0028*/ 	.word	index@(__assertfail)


	//----- nvinfo : EIATTR_MERCURY_ISA_VERSION
	.align		4
.L_5407:
        /*002c*/ 	.byte	0x03, 0x5f
        /*002e*/ 	.short	0x0101


	//----- nvinfo : EIATTR_INT_WARP_WIDE_INSTR_OFFSETS
	.align		4
        /*0030*/ 	.byte	0x04, 0x31
        /*0032*/ 	.short	(.L_5409 - .L_5408)


	//   ....[0]....
.L_5408:
        /*0034*/ 	.word	0x000102e0


	//   ....[1]....
        /*0038*/ 	.word	0x000103d0


	//----- nvinfo : EIATTR_COOP_GROUP_MASK_REGIDS
	.align		4
.L_5409:
        /*003c*/ 	.byte	0x04, 0x29
        /*003e*/ 	.short	(.L_5411 - .L_5410)


	//   ....[0]....
.L_5410:
        /*0040*/ 	.word	0xffffffff


	//   ....[1]....
        /*0044*/ 	.word	0xffffffff


	//   ....[2]....
        /*0048*/ 	.word	0xffffffff


	//   ....[3]....
        /*004c*/ 	.word	0xffffffff


	//----- nvinfo : EIATTR_COOP_GROUP_INSTR_OFFSETS
	.align		4
.L_5411:
        /*0050*/ 	.byte	0x04, 0x28
        /*0052*/ 	.short	(.L_5413 - .L_5412)


	//   ....[0]....
.L_5412:
        /*0054*/ 	.word	0x0000b8d0


	//   ....[1]....
        /*0058*/ 	.word	0x0000b8e0


	//   ....[2]....
        /*005c*/ 	.word	0x00010bc0


	//   ....[3]....
        /*0060*/ 	.word	0x00010bd0


	//----- nvinfo : EIATTR_SYSCALL_OFFSETS
	.align		4
.L_5413:
        /*0064*/ 	.byte	0x04, 0x46
        /*0066*/ 	.short	(.L_5415 - .L_5414)


	//   ....[0]....
.L_5414:
        /*0068*/ 	.word	0x000014b0


	//   ....[1]....
        /*006c*/ 	.word	0x00010e40


	//   ....[2]....
        /*0070*/ 	.word	0x00010fa0


	//   ....[3]....
        /*0074*/ 	.word	0x000111f0


	//   ....[4]....
        /*0078*/ 	.word	0x00011350


	//   ....[5]....
        /*007c*/ 	.word	0x00011690


	//   ....[6]....
        /*0080*/ 	.word	0x000117f0


	//   ....[7]....
        /*0084*/ 	.word	0x00011a40


	//   ....[8]....
        /*0088*/ 	.word	0x00011ba0


	//----- nvinfo : EIATTR_EXIT_INSTR_OFFSETS
	.align		4
.L_5415:
        /*008c*/ 	.byte	0x04, 0x1c
        /*008e*/ 	.short	(.L_5417 - .L_5416)


	//   ....[0]....
.L_5416:
        /*0090*/ 	.word	0x00010490


	//   ....[1]....
        /*0094*/ 	.word	0x00010c30


	//   ....[2]....
        /*0098*/ 	.word	0x00010ff0


	//   ....[3]....
        /*009c*/ 	.word	0x00011020


	//   ....[4]....
        /*00a0*/ 	.word	0x000113a0


	//   ....[5]....
        /*00a4*/ 	.word	0x000113d0


	//   ....[6]....
        /*00a8*/ 	.word	0x00011400


	//   ....[7]....
        /*00ac*/ 	.word	0x00011440


	//   ....[8]....
        /*00b0*/ 	.word	0x00011480


	//   ....[9]....
        /*00b4*/ 	.word	0x00011840


	//   ....[10]....
        /*00b8*/ 	.word	0x00011870


	//   ....[11]....
        /*00bc*/ 	.word	0x00011bf0


	//   ....[12]....
        /*00c0*/ 	.word	0x00011c20


	//----- nvinfo : EIATTR_MAX_THREADS
	.align		4
.L_5417:
        /*00c4*/ 	.byte	0x04, 0x05
        /*00c6*/ 	.short	(.L_5419 - .L_5418)
.L_5418:
        /*00c8*/ 	.word	0x00000100
        /*00cc*/ 	.word	0x00000001
        /*00d0*/ 	.word	0x00000001


	//----- nvinfo : EIATTR_CRS_STACK_SIZE
	.align		4
.L_5419:
        /*00d4*/ 	.byte	0x04, 0x1e
        /*00d6*/ 	.short	(.L_5421 - .L_5420)
.L_5420:
        /*00d8*/ 	.word	0x00000000


	//----- nvinfo : EIATTR_CBANK_PARAM_SIZE
	.align		4
.L_5421:
        /*00dc*/ 	.byte	0x03, 0x19
        /*00de*/ 	.short	0x0418


	//----- nvinfo : EIATTR_PARAM_CBANK
	.align		4
        /*00e0*/ 	.byte	0x04, 0x0a
        /*00e2*/ 	.short	(.L_5423 - .L_5422)
	.align		4
.L_5422:
        /*00e4*/ 	.word	index@(.nv.constant0._ZN2at6native13reduce_kernelILi256ELi2ENS0_8ReduceOpIfNS0_14func_wrapper_tIfNS0_55_GLOBAL__N__0955718d_22_SparseCsrTensorMath_cu_868dd54514ReductionAddOpIfEEEEjfLi4ELi4EEEEEvT1_)
        /*00e8*/ 	.short	0x0210
        /*00ea*/ 	.short	0x0418


	//----- nvinfo : EIATTR_SW_WAR
	.align		4
.L_5423:
        /*00ec*/ 	.byte	0x04, 0x36
        /*00ee*/ 	.short	(.L_5425 - .L_5424)
.L_5424:
        /*00f0*/ 	.word	0x00000008
.L_5425:


//--------------------- .nv.info._ZN2at6native13reduce_kernelILi128ELi4ENS0_8ReduceOpIfNS0_14func_wrapper_tIfNS0_55_GLOBAL__N__0955718d_22_SparseCsrTensorMath_cu_868dd54514ReductionAddOpIfEEEEjfLi4ELi4EEEEEvT1_ --------------------------
	.section	.nv.info._ZN2at6native13reduce_kernelILi128ELi4ENS0_8ReduceOpIfNS0_14func_wrapper_tIfNS0_55_GLOBAL__N__0955718d_22_SparseCsrTensorMath_cu_868dd54514ReductionAddOpIfEEEEjfLi4ELi4EEEEEvT1_,"",@"SHT_CUDA_INFO"
	.sectionflags	@""
	.align	4


	//----- nvinfo : EIATTR_CUDA_API_VERSION
	.align		4
        /*0000*/ 	.byte	0x04, 0x37
        /*0002*/ 	.short	(.L_5427 - .L_5426)
.L_5426:
        /*0004*/ 	.word	0x00000082


	//----- nvinfo : EIATTR_KPARAM_INFO
	.align		4
.L_5427:
        /*0008*/ 	.byte	0x04, 0x17
        /*000a*/ 	.short	(.L_5429 - .L_5428)
.L_5428:
        /*000c*/ 	.word	0x00000000
        /*0010*/ 	.short	0x0000
        /*0012*/ 	.short	0x0000
        /*0014*/ 	.byte	0x00, 0xf0, 0x61, 0x10


	//----- nvinfo : EIATTR_SPARSE_MMA_MASK
	.align		4
.L_5429:
        /*0018*/ 	.byte	0x03, 0x50
        /*001a*/ 	.short	0x0000


	//----- nvinfo : EIATTR_MAXREG_COUNT
	.align		4
        /*001c*/ 	.byte	0x03, 0x1b
        /*001e*/ 	.short	0x0080


	//----- nvinfo : EIATTR_NUM_BARRIERS
	.align		4
        /*0020*/ 	.byte	0x02, 0x4c
        /*0022*/ 	.byte	0x01
	.zero		1


	//----- nvinfo : EIATTR_EXTERNS
	.align		4
        /*0024*/ 	.byte	0x04, 0x0f
        /*0026*/ 	.short	(.L_5431 - .L_5430)


	//   ....[0]....
	.align		4
.L_5430:
        /*0028*/ 	.word	index@(__assertfail)


	//----- nvinfo : EIATTR_MERCURY_ISA_VERSION
	.align		4
.L_5431:
        /*002c*/ 	.byte	0x03, 0x5f
        /*002e*/ 	.short	0x0101


	//----- nvinfo : EIATTR_INT_WARP_WIDE_INSTR_OFFSETS
	.align		4
        /*0030*/ 	.byte	0x04, 0x31
        /*0032*/ 	.short	(.L_5433 - .L_5432)


	//   ....[0]....
.L_5432:
        /*0034*/ 	.word	0x00014f90


	//   ....[1]....
        /*0038*/ 	.word	0x00015080


	//----- nvinfo : EIATTR_COOP_GROUP_MASK_REGIDS
	.align		4
.L_5433:
        /*003c*/ 	.byte	0x04, 0x29
        /*003e*/ 	.short	(.L_5435 - .L_5434)


	//   ....[0]....
.L_5434:
        /*0040*/ 	.word	0xffffffff


	//   ....[1]....
        /*0044*/ 	.word	0xffffffff


	//   ....[2]....
        /*0048*/ 	.word	0xffffffff


	//   ....[3]....
        /*004c*/ 	.word	0xffffffff


	//   ....[4]....
        /*0050*/ 	.word	0xffffffff


	//   ....[5]....
        /*0054*/ 	.word	0xffffffff


	//   ....[6]....
        /*0058*/ 	.word	0xffffffff


	//   ....[7]....
        /*005c*/ 	.word	0xffffffff


	//----- nvinfo : EIATTR_COOP_GROUP_INSTR_OFFSETS
	.align		4
.L_5435:
        /*0060*/ 	.byte	0x04, 0x28
        /*0062*/ 	.short	(.L_5437 - .L_5436)


	//   ....[0]....
.L_5436:
        /*0064*/ 	.word	0x0000bf90


	//   ....[1]....
        /*0068*/ 	.word	0x0000bfa0


	//   ....[2]....
        /*006c*/ 	.word	0x0000bfb0


	//   ....[3]....
        /*0070*/ 	.word	0x0000bfc0


	//   ....[4]....
        /*0074*/ 	.word	0x000159c0


	//   ....[5]....
        /*0078*/ 	.word	0x000159d0


	//   ....[6]....
        /*007c*/ 	.word	0x000159e0


	//   ....[7]....
        /*0080*/ 	.word	0x000159f0


	//----- nvinfo : EIATTR_SYSCALL_OFFSETS
	.align		4
.L_5437:
        /*0084*/ 	.byte	0x04, 0x46
        /*0086*/ 	.short	(.L_5439 - .L_5438)


	//   ....[0]....
.L_5438:
        /*0088*/ 	.word	0x00001420


	//   ....[1]....
        /*008c*/ 	.word	0x00015cc0


	//   ....[2]....
        /*0090*/ 	.word	0x00015e20


	//   ....[3]....
        /*0094*/ 	.word	0x00015f80


	//   ....[4]....
        /*0098*/ 	.word	0x000160e0


	//   ....[5]....
        /*009c*/ 	.word	0x00016390


	//   ....[6]....
        /*00a0*/ 	.word	0x000164f0


	//   ....[7]....
        /*00a4*/ 	.word	0x00016650


	//   ....[8]....
        /*00a8*/ 	.word	0x000167b0


	//   ....[9]....
        /*00ac*/ 	.word	0x00016b50


	//   ....[10]....
        /*00b0*/ 	.word	0x00016cb0


	//   ....[11]....
        /*00b4*/ 	.word	0x00016e10


	//   ....[12]....
        /*00b8*/ 	.word	0x00016f70


	//   ....[13]....
        /*00bc*/ 	.word	0x00017220


	//   ....[14]....
        /*00c0*/ 	.word	0x00017380


	//   ....[15]....
        /*00c4*/ 	.word	0x000174e0


	//   ....[16]....
        /*00c8*/ 	.word	0x00017640


	//----- nvinfo : EIATTR_EXIT_INSTR_OFFSETS
	.align		4
.L_5439:
        /*00cc*/ 	.byte	0x04, 0x1c
        /*00ce*/ 	.short	(.L_5441 - .L_5440)


	//   ....[0]....
.L_5440:
        /*00d0*/ 	.word	0x00015140


	//   ....[1]....
        /*00d4*/ 	.word	0x00015a70


	//   ....[2]....
        /*00d8*/ 	.word	0x00016130


	//   ....[3]....
        /*00dc*/ 	.word	0x00016180


	//   ....[4]....
        /*00e0*/ 	.word	0x00016800


	//   ....[5]....
        /*00e4*/ 	.word	0x00016850


	//   ....[6]....
        /*00e8*/ 	.word	0x00016880


	//   ....[7]....
        /*00ec*/ 	.word	0x000168c0


	//   ....[8]....
        /*00f0*/ 	.word	0x00016900


	//   ....[9]....
        /*00f4*/ 	.word	0x00016fc0


	//   ....[10]....
        /*00f8*/ 	.word	0x00017010


	//   ....[11]....
        /*00fc*/ 	.word	0x00017690


	//   ....[12]....
        /*0100*/ 	.word	0x000176e0


	//----- nvinfo : EIATTR_MAX_THREADS
	.align		4
.L_5441:
        /*0104*/ 	.byte	0x04, 0x05
        /*0106*/ 	.short	(.L_5443 - .L_5442)
.L_5442:
        /*0108*/ 	.word	0x00000080
        /*010c*/ 	.word	0x00000001
        /*0110*/ 	.word	0x00000001


	//----- nvinfo : EIATTR_CRS_STACK_SIZE
	.align		4
.L_5443:
        /*0114*/ 	.byte	0x04, 0x1e
        /*0116*/ 	.short	(.L_5445 - .L_5444)
.L_5444:
        /*0118*/ 	.word	0x00000000


	//----- nvinfo : EIATTR_CBANK_PARAM_SIZE
	.align		4
.L_5445:
        /*011c*/ 	.byte	0x03, 0x19
        /*011e*/ 	.short	0x0418


	//----- nvinfo : EIATTR_PARAM_CBANK
	.align		4
        /*0120*/ 	.byte	0x04, 0x0a
        /*0122*/ 	.short	(.L_5447 - .L_5446)
	.align		4
.L_5446:
        /*0124*/ 	.word	index@(.nv.constant0._ZN2at6native13reduce_kernelILi128ELi4ENS0_8ReduceOpIfNS0_14func_wrapper_tIfNS0_55_GLOBAL__N__0955718d_22_SparseCsrTensorMath_cu_868dd54514ReductionAddOpIfEEEEjfLi4ELi4EEEEEvT1_)
        /*0128*/ 	.short	0x0210
        /*012a*/ 	.short	0x0418


	//----- nvinfo : EIATTR_SW_WAR
	.align		4
.L_5447:
        /*012c*/ 	.byte	0x04, 0x36
        /*012e*/ 	.short	(.L_5449 - .L_5448)
.L_5448:
        /*0130*/ 	.word	0x00000008
.L_5449:


//--------------------- .nv.info._ZN2at6native13reduce_kernelILi512ELi1ENS0_8ReduceOpIdNS0_14func_wrapper_tIdNS0_55_GLOBAL__N__0955718d_22_SparseCsrTensorMath_cu_868dd54514ReductionAddOpIdEEEEjdLi4ELi4EEEEEvT1_ --------------------------
	.section	.nv.info._ZN2at6native13reduce_kernelILi512ELi1ENS0_8ReduceOpIdNS0_14func_wrapper_tIdNS0_55_GLOBAL__N__0955718d_22_SparseCsrTensorMath_cu_868dd54514ReductionAddOpIdEEEEjdLi4ELi4EEEEEvT1_,"",@"SHT_CUDA_INFO"
	.sectionflags	@""
	.align	4


	//----- nvinfo : EIATTR_CUDA_API_VERSION
	.align		4
        /*0000*/ 	.byte	0x04, 0x37
        /*0002*/ 	.short	(.L_5451 - .L_5450)
.L_5450:
        /*0004*/ 	.word	0x00000082


	//----- nvinfo : EIATTR_KPARAM_INFO
	.align		4
.L_5451:
        /*0008*/ 	.byte	0x04, 0x17
        /*000a*/ 	.short	(.L_5453 - .L_5452)
.L_5452:
        /*000c*/ 	.word	0x00000000
        /*0010*/ 	.short	0x0000
        /*0012*/ 	.short	0x0000
        /*0014*/ 	.byte	0x00, 0xf0, 0x81, 0x10


	//----- nvinfo : EIATTR_SPARSE_MMA_MASK
	.align		4
.L_5453:
        /*0018*/ 	.byte	0x03, 0x50
        /*001a*/ 	.short	0x0000


	//----- nvinfo : EIATTR_MAXREG_COUNT
	.align		4
        /*001c*/ 	.byte	0x03, 0x1b
        /*001e*/ 	.short	0x0020


	//----- nvinfo : EIATTR_NUM_BARRIERS
	.align		4
        /*0020*/ 	.byte	0x02, 0x4c
        /*0022*/ 	.byte	0x01
	.zero		1


	//----- nvinfo : EIATTR_EXTERNS
	.align		4
        /*0024*/ 	.byte	0x04, 0x0f
        /*0026*/ 	.short	(.L_5455 - .L_5454)


	//   ....[0]....
	.align		4
.L_5454:
        /*0028*/ 	.word	index@(__assertfail)


	//----- nvinfo : EIATTR_ANNOTATIONS
	.align		4
.L_5455:
        /*002c*/ 	.byte	0x04, 0x55
        /*002e*/ 	.short	(.L_5457 - .L_5456)


	//   ....[0]....
.L_5456:
        /* <DEDUP_REMOVED lines=45> */


	//----- nvinfo : EIATTR_MERCURY_ISA_VERSION
	.align		4
.L_5457:
        /*02f0*/ 	.byte	0x03, 0x5f
        /*02f2*/ 	.short	0x0101


	//----- nvinfo : EIATTR_INT_WARP_WIDE_INSTR_OFFSETS
	.align		4
        /*02f4*/ 	.byte	0x04, 0x31
        /*02f6*/ 	.short	(.L_5459 - .L_5458)


	//   ....[0]....
.L_5458:
        /*02f8*/ 	.word	0x0000e2d0


	//   ....[1]....
        /*02fc*/ 	.word	0x0000e3c0


	//----- nvinfo : EIATTR_COOP_GROUP_MASK_REGIDS
	.align		4
.L_5459:
        /*0300*/ 	.byte	0x04, 0x29
        /*0302*/ 	.short	(.L_5461 - .L_5460)


	//   ....[0]....
.L_5460:
        /*0304*/ 	.word	0xffffffff


	//   ....[1]....
        /*0308*/ 	.word	0xffffffff


	//   ....[2]....
        /*030c*/ 	.word	0xffffffff


	//   ....[3]....
        /*0310*/ 	.word	0xffffffff


	//----- nvinfo : EIATTR_COOP_GROUP_INSTR_OFFSETS
	.align		4
.L_5461:
        /*0314*/ 	.byte	0x04, 0x28
        /*0316*/ 	.short	(.L_5463 - .L_5462)


	//   ....[0]....
.L_5462:
        /*0318*/ 	.word	0x0000bb80


	//   ....[1]....
        /*031c*/ 	.word	0x0000bb90


	//   ....[2]....
        /*0320*/ 	.word	0x0000eb80


	//   ....[3]....
        /*0324*/ 	.word	0x0000eb90


	//----- nvinfo : EIATTR_SYSCALL_OFFSETS
	.align		4
.L_5463:
        /*0328*/ 	.byte	0x04, 0x46
        /*032a*/ 	.short	(.L_5465 - .L_5464)


	//   ....[0]....
.L_5464:
        /*032c*/ 	.word	0x0000edc0


	//   ....[1]....
        /*0330*/ 	.word	0x0000efd0


	//   ....[2]....
        /*0334*/ 	.word	0x0000f2f0


	//   ....[3]....
        /*0338*/ 	.word	0x0000f500


	//----- nvinfo : EIATTR_EXIT_INSTR_OFFSETS
	.align		4
.L_5465:
        /*033c*/ 	.byte	0x04, 0x1c
        /*033e*/ 	.short	(.L_5467 - .L_5466)


	//   ....[0]....
.L_5466:
        /*0340*/ 	.word	0x0000e460


	//   ....[1]....
        /*0344*/ 	.word	0x0000ebe0


	//   ....[2]....
        /*0348*/ 	.word	0x0000ee10


	//   ....[3]....
        /*034c*/ 	.word	0x0000ee30


	//   ....[4]....
        /*0350*/ 	.word	0x0000f020


	//   ....[5]....
        /*0354*/ 	.word	0x0000f040


	//   ....[6]....
        /*0358*/ 	.word	0x0000f070


	//   ....[7]....
        /*035c*/ 	.word	0x0000f0c0


	//   ....[8]....
        /*0360*/ 	.word	0x0000f110


	//   ....[9]....
        /*0364*/ 	.word	0x0000f340


	//   ....[10]....
        /*0368*/ 	.word	0x0000f360


	//   ....[11]....
        /*036c*/ 	.word	0x0000f550


	//   ....[12]....
        /*0370*/ 	.word	0x0000f570


	//----- nvinfo : EIATTR_MAX_THREADS
	.align		4
.L_5467:
        /*0374*/ 	.byte	0x04, 0x05
        /*0376*/ 	.short	(.L_5469 - .L_5468)
.L_5468:
        /*0378*/ 	.word	0x00000200
        /*037c*/ 	.word	0x00000001
        /*0380*/ 	.word	0x00000001


	//----- nvinfo : EIATTR_CRS_STACK_SIZE
	.align		4
.L_5469:
        /*0384*/ 	.byte	0x04, 0x1e
        /*0386*/ 	.short	(.L_5471 - .L_5470)
.L_5470:
        /*0388*/ 	.word	0x00000000


	//----- nvinfo : EIATTR_CBANK_PARAM_SIZE
	.align		4
.L_5471:
        /*038c*/ 	.byte	0x03, 0x19
        /*038e*/ 	.short	0x0420


	//----- nvinfo : EIATTR_PARAM_CBANK
	.align		4
        /*0390*/ 	.byte	0x04, 0x0a
        /*0392*/ 	.short	(.L_5473 - .L_5472)
	.align		4
.L_5472:
        /*0394*/ 	.word	index@(.nv.constant0._ZN2at6native13reduce_kernelILi512ELi1ENS0_8ReduceOpIdNS0_14func_wrapper_tIdNS0_55_GLOBAL__N__0955718d_22_SparseCsrTensorMath_cu_868dd54514ReductionAddOpIdEEEEjdLi4ELi4EEEEEvT1_)
        /*0398*/ 	.short	0x0210
        /*039a*/ 	.short	0x0420


	//----- nvinfo : EIATTR_SW_WAR
	.align		4
.L_5473:
        /*039c*/ 	.byte	0x04, 0x36
        /*039e*/ 	.short	(.L_5475 - .L_5474)
.L_5474:
        /*03a0*/ 	.word	0x00000008
.L_5475:


//--------------------- .nv.info._ZN2at6native13reduce_kernelILi256ELi2ENS0_8ReduceOpIdNS0_14func_wrapper_tIdNS0_55_GLOBAL__N__0955718d_22_SparseCsrTensorMath_cu_868dd54514ReductionAddOpIdEEEEjdLi4ELi4EEEEEvT1_ --------------------------
	.section	.nv.info._ZN2at6native13reduce_kernelILi256ELi2ENS0_8ReduceOpIdNS0_14func_wrapper_tIdNS0_55_GLOBAL__N__0955718d_22_SparseCsrTensorMath_cu_868dd54514ReductionAddOpIdEEEEjdLi4ELi4EEEEEvT1_,"",@"SHT_CUDA_INFO"
	.sectionflags	@""
	.align	4


	//----- nvinfo : EIATTR_CUDA_API_VERSION
	.align		4
        /*0000*/ 	.byte	0x04, 0x37
        /*0002*/ 	.short	(.L_5477 - .L_5476)
.L_5476:
        /*0004*/ 	.word	0x00000082


	//----- nvinfo : EIATTR_KPARAM_INFO
	.align		4
.L_5477:
        /*0008*/ 	.byte	0x04, 0x17
        /*000a*/ 	.short	(.L_5479 - .L_5478)
.L_5478:
        /*000c*/ 	.word	0x00000000
        /*0010*/ 	.short	0x0000
        /*0012*/ 	.short	0x0000
        /*0014*/ 	.byte	0x00, 0xf0, 0x81, 0x10


	//----- nvinfo : EIATTR_SPARSE_MMA_MASK
	.align		4
.L_5479:
        /*0018*/ 	.byte	0x03, 0x50
        /*001a*/ 	.short	0x0000


	//----- nvinfo : EIATTR_MAXREG_COUNT
	.align		4
        /*001c*/ 	.byte	0x03, 0x1b
        /*001e*/ 	.short	0x0040


	//----- nvinfo : EIATTR_NUM_BARRIERS
	.align		4
        /*0020*/ 	.byte	0x02, 0x4c
        /*0022*/ 	.byte	0x01
	.zero		1


	//----- nvinfo : EIATTR_EXTERNS
	.align		4
        /*0024*/ 	.byte	0x04, 0x0f
        /*0026*/ 	.short	(.L_5481 - .L_5480)


	//   ....[0]....
	.align		4
.L_5480:
        /*0028*/ 	.word	index@(__assertfail)


	//----- nvinfo : EIATTR_MERCURY_ISA_VERSION
	.align		4
.L_5481:
        /*002c*/ 	.byte	0x03, 0x5f
        /*002e*/ 	.short	0x0101


	//----- nvinfo : EIATTR_INT_WARP_WIDE_INSTR_OFFSETS
	.align		4
        /*0030*/ 	.byte	0x04, 0x31
        /*0032*/ 	.short	(.L_5483 - .L_5482)


	//   ....[0]....
.L_5482:
        /*0034*/ 	.word	0x00010320


	//   ....[1]....
        /*0038*/ 	.word	0x00010410


	//----- nvinfo : EIATTR_COOP_GROUP_MASK_REGIDS
	.align		4
.L_5483:
        /*003c*/ 	.byte	0x04, 0x29
        /*003e*/ 	.short	(.L_5485 - .L_5484)


	//   ....[0]....
.L_5484:
        /*0040*/ 	.word	0xffffffff


	//   ....[1]....
        /*0044*/ 	.word	0xffffffff


	//   ....[2]....
        /*0048*/ 	.word	0xffffffff


	//   ....[3]....
        /*004c*/ 	.word	0xffffffff


	//   ....[4]....
        /*0050*/ 	.word	0xffffffff


	//   ....[5]....
        /*0054*/ 	.word	0xffffffff


	//   ....[6]....
        /*0058*/ 	.word	0xffffffff


	//   ....[7]....
        /*005c*/ 	.word	0xffffffff


	//----- nvinfo : EIATTR_COOP_GROUP_INSTR_OFFSETS
	.align		4
.L_5485:
        /*0060*/ 	.byte	0x04, 0x28
        /*0062*/ 	.short	(.L_5487 - .L_5486)


	//   ....[0]....
.L_5486:
        /*0064*/ 	.word	0x0000b8f0


	//   ....[1]....
        /*0068*/ 	.word	0x0000b900


	//   ....[2]....
        /*006c*/ 	.word	0x0000b910


	//   ....[3]....
        /*0070*/ 	.word	0x0000b920


	//   ....[4]....
        /*0074*/ 	.word	0x00010c50


	//   ....[5]....
        /*0078*/ 	.word	0x00010c60


	//   ....[6]....
        /*007c*/ 	.word	0x00010c70


	//   ....[7]....
        /*0080*/ 	.word	0x00010c80


	//----- nvinfo : EIATTR_SYSCALL_OFFSETS
	.align		4
.L_5487:
        /*0084*/ 	.byte	0x04, 0x46
        /*0086*/ 	.short	(.L_5489 - .L_5488)


	//   ....[0]....
.L_5488:
        /*0088*/ 	.word	0x000014b0


	//   ....[1]....
        /*008c*/ 	.word	0x00010ef0


	//   ....[2]....
        /*0090*/ 	.word	0x00011050


	//   ....[3]....
        /*0094*/ 	.word	0x000112a0


	//   ....[4]....
        /*0098*/ 	.word	0x00011400


	//   ....[5]....
        /*009c*/ 	.word	0x00011740


	//   ....[6]....
        /*00a0*/ 	.word	0x000118a0


	//   ....[7]....
        /*00a4*/ 	.word	0x00011af0


	//   ....[8]....
        /*00a8*/ 	.word	0x00011c50


	//----- nvinfo : EIATTR_EXIT_INSTR_OFFSETS
	.align		4
.L_5489:
        /*00ac*/ 	.byte	0x04, 0x1c
        /*00ae*/ 	.short	(.L_5491 - .L_5490)


	//   ....[0]....
.L_5490:
        /*00b0*/ 	.word	0x000104d0


	//   ....[1]....
        /*00b4*/ 	.word	0x00010ce0


	//   ....[2]....
        /*00b8*/ 	.word	0x000110a0


	//   ....[3]....
        /*00bc*/ 	.word	0x000110d0


	//   ....[4]....
        /*00c0*/ 	.word	0x00011450


	//   ....[5]....
        /*00c4*/ 	.word	0x00011480


	//   ....[6]....
        /*00c8*/ 	.word	0x000114b0


	//   ....[7]....
        /*00cc*/ 	.word	0x000114f0


	//   ....[8]....
        /*00d0*/ 	.word	0x00011530


	//   ....[9]....
        /*00d4*/ 	.word	0x000118f0


	//   ....[10]....
        /*00d8*/ 	.word	0x00011920


	//   ....[11]....
        /*00dc*/ 	.word	0x00011ca0


	//   ....[12]....
        /*00e0*/ 	.word	0x00011cd0


	//----- nvinfo : EIATTR_MAX_THREADS
	.align		4
.L_5491:
        /*00e4*/ 	.byte	0x04, 0x05
        /*00e6*/ 	.short	(.L_5493 - .L_5492)
.L_5492:
        /*00e8*/ 	.word	0x00000100
        /*00ec*/ 	.word	0x00000001
        /*00f0*/ 	.word	0x00000001


	//----- nvinfo : EIATTR_CRS_STACK_SIZE
	.align		4
.L_5493:
        /*00f4*/ 	.byte	0x04, 0x1e
        /*00f6*/ 	.short	(.L_5495 - .L_5494)
.L_5494:
        /*00f8*/ 	.word	0x00000000


	//----- nvinfo : EIATTR_CBANK_PARAM_SIZE
	.align		4
.L_5495:
        /*00fc*/ 	.byte	0x03, 0x19
        /*00fe*/ 	.short	0x0420


	//----- nvinfo : EIATTR_PARAM_CBANK
	.align		4
        /*0100*/ 	.byte	0x04, 0x0a
        /*0102*/ 	.short	(.L_5497 - .L_5496)
	.align		4
.L_5496:
        /*0104*/ 	.word	index@(.nv.constant0._ZN2at6native13reduce_kernelILi256ELi2ENS0_8ReduceOpIdNS0_14func_wrapper_tIdNS0_55_GLOBAL__N__0955718d_22_SparseCsrTensorMath_cu_868dd54514ReductionAddOpIdEEEEjdLi4ELi4EEEEEvT1_)
        /*0108*/ 	.short	0x0210
        /*010a*/ 	.short	0x0420


	//----- nvinfo : EIATTR_SW_WAR
	.align		4
.L_5497:
        /*010c*/ 	.byte	0x04, 0x36
        /*010e*/ 	.short	(.L_5499 - .L_5498)
.L_5498:
        /*0110*/ 	.word	0x00000008
.L_5499:


//--------------------- .nv.info._ZN2at6native13reduce_kernelILi128ELi4ENS0_8ReduceOpIdNS0_14func_wrapper_tIdNS0_55_GLOBAL__N__0955718d_22_SparseCsrTensorMath_cu_868dd54514ReductionAddOpIdEEEEjdLi4ELi4EEEEEvT1_ --------------------------
	.section	.nv.info._ZN2at6native13reduce_kernelILi128ELi4ENS0_8ReduceOpIdNS0_14func_wrapper_tIdNS0_55_GLOBAL__N__0955718d_22_SparseCsrTensorMath_cu_868dd54514ReductionAddOpIdEEEEjdLi4ELi4EEEEEvT1_,"",@"SHT_CUDA_INFO"
	.sectionflags	@""
	.align	4


	//----- nvinfo : EIATTR_CUDA_API_VERSION
	.align		4
        /*0000*/ 	.byte	0x04, 0x37
        /*0002*/ 	.short	(.L_5501 - .L_5500)
.L_5500:
        /*0004*/ 	.word	0x00000082


	//----- nvinfo : EIATTR_KPARAM_INFO
	.align		4
.L_5501:
        /*0008*/ 	.byte	0x04, 0x17
        /*000a*/ 	.short	(.L_5503 - .L_5502)
.L_5502:
        /*000c*/ 	.word	0x00000000
        /*0010*/ 	.short	0x0000
        /*0012*/ 	.short	0x0000
        /*0014*/ 	.byte	0x00, 0xf0, 0x81, 0x10


	//----- nvinfo : EIATTR_SPARSE_MMA_MASK
	.align		4
.L_5503:
        /*0018*/ 	.byte	0x03, 0x50
        /*001a*/ 	.short	0x0000


	//----- nvinfo : EIATTR_MAXREG_COUNT
	.align		4
        /*001c*/ 	.byte	0x03, 0x1b
        /*001e*/ 	.short	0x0080


	//----- nvinfo : EIATTR_NUM_BARRIERS
	.align		4
        /*0020*/ 	.byte	0x02, 0x4c
        /*0022*/ 	.byte	0x01
	.zero		1


	//----- nvinfo : EIATTR_EXTERNS
	.align		4
        /*0024*/ 	.byte	0x04, 0x0f
        /*0026*/ 	.short	(.L_5505 - .L_5504)


	//   ....[0]....
	.align		4
.L_5504:
        /*0028*/ 	.word	index@(__assertfail)


	//----- nvinfo : EIATTR_MERCURY_ISA_VERSION
	.align		4
.L_5505:
        /*002c*/ 	.byte	0x03, 0x5f
        /*002e*/ 	.short	0x0101


	//----- nvinfo : EIATTR_INT_WARP_WIDE_INSTR_OFFSETS
	.align		4
        /*0030*/ 	.byte	0x04, 0x31
        /*0032*/ 	.short	(.L_5507 - .L_5506)


	//   ....[0]....
.L_5506:
        /*0034*/ 	.word	0x00015560


	//   ....[1]....
        /*0038*/ 	.word	0x00015650


	//----- nvinfo : EIATTR_COOP_GROUP_MASK_REGIDS
	.align		4
.L_5507:
        /*003c*/ 	.byte	0x04, 0x29
        /*003e*/ 	.short	(.L_5509 - .L_5508)


	//   ....[0]....
.L_5508:
        /*0040*/ 	.word	0xffffffff


	//   ....[1]....
        /*0044*/ 	.word	0xffffffff


	//   ....[2]....
        /*0048*/ 	.word	0xffffffff


	//   ....[3]....
        /*004c*/ 	.word	0xffffffff


	//   ....[4]....
        /*0050*/ 	.word	0xffffffff


	//   ....[5]....
        /*0054*/ 	.word	0xffffffff


	//   ....[6]....
        /*0058*/ 	.word	0xffffffff


	//   ....[7]....
        /*005c*/ 	.word	0xffffffff


	//   ....[8]....
        /*0060*/ 	.word	0xffffffff


	//   ....[9]....
        /*0064*/ 	.word	0xffffffff


	//   ....[10]....
        /*0068*/ 	.word	0xffffffff


	//   ....[11]....
        /*006c*/ 	.word	0xffffffff


	//   ....[12]....
        /*0070*/ 	.word	0xffffffff


	//   ....[13]....
        /*0074*/ 	.word	0xffffffff


	//   ....[14]....
        /*0078*/ 	.word	0xffffffff


	//   ....[15]....
        /*007c*/ 	.word	0xffffffff


	//----- nvinfo : EIATTR_COOP_GROUP_INSTR_OFFSETS
	.align		4
.L_5509:
        /*0080*/ 	.byte	0x04, 0x28
        /*0082*/ 	.short	(.L_5511 - .L_5510)


	//   ....[0]....
.L_5510:
        /*0084*/ 	.word	0x0000c520


	//   ....[1]....
        /*0088*/ 	.word	0x0000c530


	//   ....[2]....
        /*008c*/ 	.word	0x0000c540


	//   ....[3]....
        /*0090*/ 	.word	0x0000c550


	//   ....[4]....
        /*0094*/ 	.word	0x0000c560


	//   ....[5]....
        /*0098*/ 	.word	0x0000c570


	//   ....[6]....
        /*009c*/ 	.word	0x0000c580


	//   ....[7]....
        /*00a0*/ 	.word	0x0000c590


	//   ....[8]....
        /*00a4*/ 	.word	0x00016110


	//   ....[9]....
        /*00a8*/ 	.word	0x00016120


	//   ....[10]....
        /*00ac*/ 	.word	0x00016130


	//   ....[11]....
        /*00b0*/ 	.word	0x00016140


	//   ....[12]....
        /*00b4*/ 	.word	0x00016150


	//   ....[13]....
        /*00b8*/ 	.word	0x00016160


	//   ....[14]....
        /*00bc*/ 	.word	0x00016170


	//   ....[15]....
        /*00c0*/ 	.word	0x00016180


	//----- nvinfo : EIATTR_SYSCALL_OFFSETS
	.align		4
.L_5511:
        /*00c4*/ 	.byte	0x04, 0x46
        /*00c6*/ 	.short	(.L_5513 - .L_5512)


	//   ....[0]....
.L_5512:
        /*00c8*/ 	.word	0x00001420


	//   ....[1]....
        /*00cc*/ 	.word	0x00016450


	//   ....[2]....
        /*00d0*/ 	.word	0x000165b0


	//   ....[3]....
        /*00d4*/ 	.word	0x00016710


	//   ....[4]....
        /*00d8*/ 	.word	0x00016870


	//   ....[5]....
        /*00dc*/ 	.word	0x00016b20


	//   ....[6]....
        /*00e0*/ 	.word	0x00016c80


	//   ....[7]....
        /*00e4*/ 	.word	0x00016de0


	//   ....[8]....
        /*00e8*/ 	.word	0x00016f40


	//   ....[9]....
        /*00ec*/ 	.word	0x000172e0


	//   ....[10]....
        /*00f0*/ 	.word	0x00017440


	//   ....[11]....
        /*00f4*/ 	.word	0x000175a0


	//   ....[12]....
        /*00f8*/ 	.word	0x00017700


	//   ....[13]....
        /*00fc*/ 	.word	0x000179b0


	//   ....[14]....
        /*0100*/ 	.word	0x00017b10


	//   ....[15]....
        /*0104*/ 	.word	0x00017c70


	//   ....[16]....
        /*0108*/ 	.word	0x00017dd0


	//----- nvinfo : EIATTR_EXIT_INSTR_OFFSETS
	.align		4
.L_5513:
        /*010c*/ 	.byte	0x04, 0x1c
        /*010e*/ 	.short	(.L_5515 - .L_5514)


	//   ....[0]....
.L_5514:
        /*0110*/ 	.word	0x00015710


	//   ....[1]....
        /*0114*/ 	.word	0x00016200


	//   ....[2]....
        /*0118*/ 	.word	0x000168c0


	//   ....[3]....
        /*011c*/ 	.word	0x00016910


	//   ....[4]....
        /*0120*/ 	.word	0x00016f90


	//   ....[5]....
        /*0124*/ 	.word	0x00016fe0


	//   ....[6]....
        /*0128*/ 	.word	0x00017010


	//   ....[7]....
        /*012c*/ 	.word	0x00017050


	//   ....[8]....
        /*0130*/ 	.word	0x00017090


	//   ....[9]....
        /*0134*/ 	.word	0x00017750


	//   ....[10]....
        /*0138*/ 	.word	0x000177a0


	//   ....[11]....
        /*013c*/ 	.word	0x00017e20


	//   ....[12]....
        /*0140*/ 	.word	0x00017e70


	//----- nvinfo : EIATTR_MAX_THREADS
	.align		4
.L_5515:
        /*0144*/ 	.byte	0x04, 0x05
        /*0146*/ 	.short	(.L_5517 - .L_5516)
.L_5516:
        /*0148*/ 	.word	0x00000080
        /*014c*/ 	.word	0x00000001
        /*0150*/ 	.word	0x00000001


	//----- nvinfo : EIATTR_CRS_STACK_SIZE
	.align		4
.L_5517:
        /*0154*/ 	.byte	0x04, 0x1e
        /*0156*/ 	.short	(.L_5519 - .L_5518)
.L_5518:
        /*0158*/ 	.word	0x00000000


	//----- nvinfo : EIATTR_CBANK_PARAM_SIZE
	.align		4
.L_5519:
        /*015c*/ 	.byte	0x03, 0x19
        /*015e*/ 	.short	0x0420


	//----- nvinfo : EIATTR_PARAM_CBANK
	.align		4
        /*0160*/ 	.byte	0x04, 0x0a
        /*0162*/ 	.short	(.L_5521 - .L_5520)
	.align		4
.L_5520:
        /*0164*/ 	.word	index@(.nv.constant0._ZN2at6native13reduce_kernelILi128ELi4ENS0_8ReduceOpIdNS0_14func_wrapper_tIdNS0_55_GLOBAL__N__0955718d_22_SparseCsrTensorMath_cu_868dd54514ReductionAddOpIdEEEEjdLi4ELi4EEEEEvT1_)
        /*0168*/ 	.short	0x0210
        /*016a*/ 	.short	0x0420


	//----- nvinfo : EIATTR_SW_WAR
	.align		4
.L_5521:
        /*016c*/ 	.byte	0x04, 0x36
        /*016e*/ 	.short	(.L_5523 - .L_5522)
.L_5522:
        /*0170*/ 	.word	0x00000008
.L_5523:


//--------------------- .nv.info._ZN2at6native13reduce_kernelILi512ELi1ENS0_8ReduceOpIsNS0_14func_wrapper_tIsNS0_55_GLOBAL__N__0955718d_22_SparseCsrTensorMath_cu_868dd54514ReductionAddOpIlEEEEjsLi4ELi4EEEEEvT1_ --------------------------
	.section	.nv.info._ZN2at6native13reduce_kernelILi512ELi1ENS0_8ReduceOpIsNS0_14func_wrapper_tIsNS0_55_GLOBAL__N__0955718d_22_SparseCsrTensorMath_cu_868dd54514ReductionAddOpIlEEEEjsLi4ELi4EEEEEvT1_,"",@"SHT_CUDA_INFO"
	.sectionflags	@""
	.align	4


	//----- nvinfo : EIATTR_CUDA_API_VERSION
	.align		4
        /*0000*/ 	.byte	0x04, 0x37
        /*0002*/ 	.short	(.L_5525 - .L_5524)
.L_5524:
        /*0004*/ 	.word	0x00000082


	//----- nvinfo : EIATTR_KPARAM_INFO
	.align		4
.L_5525:
        /*0008*/ 	.byte	0x04, 0x17
        /*000a*/ 	.short	(.L_5527 - .L_5526)
.L_5526:
        /*000c*/ 	.word	0x00000000
        /*0010*/ 	.short	0x0000
        /*0012*/ 	.short	0x0000
        /*0014*/ 	.byte	0x00, 0xf0, 0x81, 0x10


	//----- nvinfo : EIATTR_SPARSE_MMA_MASK
	.align		4
.L_5527:
        /*0018*/ 	.byte	0x03, 0x50
        /*001a*/ 	.short	0x0000


	//----- nvinfo : EIATTR_MAXREG_COUNT
	.align		4
        /*001c*/ 	.byte	0x03, 0x1b
        /*001e*/ 	.short	0x0020


	//----- nvinfo : EIATTR_NUM_BARRIERS
	.align		4
        /*0020*/ 	.byte	0x02, 0x4c
        /*0022*/ 	.byte	0x01
	.zero		1


	//----- nvinfo : EIATTR_EXTERNS
	.align		4
        /*0024*/ 	.byte	0x04, 0x0f
        /*0026*/ 	.short	(.L_5529 - .L_5528)


	//   ....[0]....
	.align		4
.L_5528:
        /*0028*/ 	.word	index@(__assertfail)


	//----- nvinfo : EIATTR_MERCURY_ISA_VERSION
	.align		4
.L_5529:
        /*002c*/ 	.byte	0x03, 0x5f
        /*002e*/ 	.short	0x0101


	//----- nvinfo : EIATTR_INT_WARP_WIDE_INSTR_OFFSETS
	.align		4
        /*0030*/ 	.byte	0x04, 0x31
        /*0032*/ 	.short	(.L_5531 - .L_5530)


	//   ....[0]....
.L_5530:
        /*0034*/ 	.word	0x0000e630


	//   ....[1]....
        /*0038*/ 	.word	0x0000e720


	//----- nvinfo : EIATTR_COOP_GROUP_MASK_REGIDS
	.align		4
.L_5531:
        /*003c*/ 	.byte	0x04, 0x29
        /*003e*/ 	.short	(.L_5533 - .L_5532)


	//   ....[0]....
.L_5532:
        /*0040*/ 	.word	0xffffffff


	//   ....[1]....
        /*0044*/ 	.word	0xffffffff


	//   ....[2]....
        /*0048*/ 	.word	0xffffffff


	//   ....[3]....
        /*004c*/ 	.word	0xffffffff


	//----- nvinfo : EIATTR_COOP_GROUP_INSTR_OFFSETS
	.align		4
.L_5533:
        /*0050*/ 	.byte	0x04, 0x28
        /*0052*/ 	.short	(.L_5535 - .L_5534)


	//   ....[0]....
.L_5534:
        /*0054*/ 	.word	0x0000b6b0


	//   ....[1]....
        /*0058*/ 	.word	0x0000b6c0


	//   ....[2]....
        /*005c*/ 	.word	0x0000eea0


	//   ....[3]....
        /*0060*/ 	.word	0x0000eeb0


	//----- nvinfo : EIATTR_SYSCALL_OFFSETS
	.align		4
.L_5535:
        /*0064*/ 	.byte	0x04, 0x46
        /*0066*/ 	.short	(.L_5537 - .L_5536)


	//   ....[0]....
.L_5536:
        /*0068*/ 	.word	0x0000f100


	//   ....[1]....
        /*006c*/ 	.word	0x0000f310


	//   ....[2]....
        /*0070*/ 	.word	0x0000f620


	//   ....[3]....
        /*0074*/ 	.word	0x0000f830


	//----- nvinfo : EIATTR_EXIT_INSTR_OFFSETS
	.align		4
.L_5537:
        /*0078*/ 	.byte	0x04, 0x1c
        /*007a*/ 	.short	(.L_5539 - .L_5538)


	//   ....[0]....
.L_5538:
        /*007c*/ 	.word	0x0000e7c0


	//   ....[1]....
        /*0080*/ 	.word	0x0000ef10


	//   ....[2]....
        /*0084*/ 	.word	0x0000f150


	//   ....[3]....
        /*0088*/ 	.word	0x0000f170


	//   ....[4]....
        /*008c*/ 	.word	0x0000f360


	//   ....[5]....
        /*0090*/ 	.word	0x0000f380


	//   ....[6]....
        /*0094*/ 	.word	0x0000f3b0


	//   ....[7]....
        /*0098*/ 	.word	0x0000f3f0


	//   ....[8]....
        /*009c*/ 	.word	0x0000f430


	//   ....[9]....
        /*00a0*/ 	.word	0x0000f670


	//   ....[10]....
        /*00a4*/ 	.word	0x0000f690


	//   ....[11]....
        /*00a8*/ 	.word	0x0000f880


	//   ....[12]....
        /*00ac*/ 	.word	0x0000f8a0


	//----- nvinfo : EIATTR_MAX_THREADS
	.align		4
.L_5539:
        /*00b0*/ 	.byte	0x04, 0x05
        /*00b2*/ 	.short	(.L_5541 - .L_5540)
.L_5540:
        /*00b4*/ 	.word	0x00000200
        /*00b8*/ 	.word	0x00000001
        /*00bc*/ 	.word	0x00000001


	//----- nvinfo : EIATTR_CRS_STACK_SIZE
	.align		4
.L_5541:
        /*00c0*/ 	.byte	0x04, 0x1e
        /*00c2*/ 	.short	(.L_5543 - .L_5542)
.L_5542:
        /*00c4*/ 	.word	0x00000000


	//----- nvinfo : EIATTR_CBANK_PARAM_SIZE
	.align		4
.L_5543:
        /*00c8*/ 	.byte	0x03, 0x19
        /*00ca*/ 	.short	0x0420


	//----- nvinfo : EIATTR_PARAM_CBANK
	.align		4
        /*00cc*/ 	.byte	0x04, 0x0a
        /*00ce*/ 	.short	(.L_5545 - .L_5544)
	.align		4
.L_5544:
        /*00d0*/ 	.word	index@(.nv.constant0._ZN2at6native13reduce_kernelILi512ELi1ENS0_8ReduceOpIsNS0_14func_wrapper_tIsNS0_55_GLOBAL__N__0955718d_22_SparseCsrTensorMath_cu_868dd54514ReductionAddOpIlEEEEjsLi4ELi4EEEEEvT1_)
        /*00d4*/ 	.short	0x0210
        /*00d6*/ 	.short	0x0420


	//----- nvinfo : EIATTR_SW_WAR
	.align		4
.L_5545:
        /*00d8*/ 	.byte	0x04, 0x36
        /*00da*/ 	.short	(.L_5547 - .L_5546)
.L_5546:
        /*00dc*/ 	.word	0x00000008
.L_5547:


//--------------------- .nv.info._ZN2at6native13reduce_kernelILi256ELi2ENS0_8ReduceOpIsNS0_14func_wrapper_tIsNS0_55_GLOBAL__N__0955718d_22_SparseCsrTensorMath_cu_868dd54514ReductionAddOpIlEEEEjsLi4ELi4EEEEEvT1_ --------------------------
	.section	.nv.info._ZN2at6native13reduce_kernelILi256ELi2ENS0_8ReduceOpIsNS0_14func_wrapper_tIsNS0_55_GLOBAL__N__0955718d_22_SparseCsrTensorMath_cu_868dd54514ReductionAddOpIlEEEEjsLi4ELi4EEEEEvT1_,"",@"SHT_CUDA_INFO"
	.sectionflags	@""
	.align	4


	//----- nvinfo : EIATTR_CUDA_API_VERSION
	.align		4
        /*0000*/ 	.byte	0x04, 0x37
        /*0002*/ 	.short	(.L_5549 - .L_5548)
.L_5548:
        /*0004*/ 	.word	0x00000082


	//----- nvinfo : EIATTR_KPARAM_INFO
	.align		4
.L_5549:
        /*0008*/ 	.byte	0x04, 0x17
        /*000a*/ 	.short	(.L_5551 - .L_5550)
.L_5550:
        /*000c*/ 	.word	0x00000000
        /*0010*/ 	.short	0x0000
        /*0012*/ 	.short	0x0000
        /*0014*/ 	.byte	0x00, 0xf0, 0x81, 0x10


	//----- nvinfo : EIATTR_SPARSE_MMA_MASK
	.align		4
.L_5551:
        /*0018*/ 	.byte	0x03, 0x50
        /*001a*/ 	.short	0x0000


	//----- nvinfo : EIATTR_MAXREG_COUNT
	.align		4
        /*001c*/ 	.byte	0x03, 0x1b
        /*001e*/ 	.short	0x0040


	//----- nvinfo : EIATTR_NUM_BARRIERS
	.align		4
        /*0020*/ 	.byte	0x02, 0x4c
        /*0022*/ 	.byte	0x01
	.zero		1


	//----- nvinfo : EIATTR_EXTERNS
	.align		4
        /*0024*/ 	.byte	0x04, 0x0f
        /*0026*/ 	.short	(.L_5553 - .L_5552)


	//   ....[0]....
	.align		4
.L_5552:
        /*0028*/ 	.word	index@(__assertfail)


	//----- nvinfo : EIATTR_MERCURY_ISA_VERSION
	.align		4
.L_5553:
        /*002c*/ 	.byte	0x03, 0x5f
        /*002e*/ 	.short	0x0101


	//----- nvinfo : EIATTR_INT_WARP_WIDE_INSTR_OFFSETS
	.align		4
        /*0030*/ 	.byte	0x04, 0x31
        /*0032*/ 	.short	(.L_5555 - .L_5554)


	//   ....[0]....
.L_5554:
        /*0034*/ 	.word	0x00011a10


	//   ....[1]....
        /*0038*/ 	.word	0x00011b00


	//----- nvinfo : EIATTR_COOP_GROUP_MASK_REGIDS
	.align		4
.L_5555:
        /*003c*/ 	.byte	0x04, 0x29
        /*003e*/ 	.short	(.L_5557 - .L_5556)


	//   ....[0]....
.L_5556:
        /*0040*/ 	.word	0xffffffff


	//   ....[1]....
        /*0044*/ 	.word	0xffffffff


	//   ....[2]....
        /*0048*/ 	.word	0xffffffff


	//   ....[3]....
        /*004c*/ 	.word	0xffffffff


	//   ....[4]....
        /*0050*/ 	.word	0xffffffff


	//   ....[5]....
        /*0054*/ 	.word	0xffffffff


	//   ....[6]....
        /*0058*/ 	.word	0xffffffff


	//   ....[7]....
        /*005c*/ 	.word	0xffffffff


	//----- nvinfo : EIATTR_COOP_GROUP_INSTR_OFFSETS
	.align		4
.L_5557:
        /*0060*/ 	.byte	0x04, 0x28
        /*0062*/ 	.short	(.L_5559 - .L_5558)


	//   ....[0]....
.L_5558:
        /*0064*/ 	.word	0x0000c6f0


	//   ....[1]....
        /*0068*/ 	.word	0x0000c700


	//   ....[2]....
        /*006c*/ 	.word	0x0000c710


	//   ....[3]....
        /*0070*/ 	.word	0x0000c720


	//   ....[4]....
        /*0074*/ 	.word	0x00012530


	//   ....[5]....
        /*0078*/ 	.word	0x00012540


	//   ....[6]....
        /*007c*/ 	.word	0x00012550


	//   ....[7]....
        /*0080*/ 	.word	0x00012560


	//----- nvinfo : EIATTR_SYSCALL_OFFSETS
	.align		4
.L_5559:
        /*0084*/ 	.byte	0x04, 0x46
        /*0086*/ 	.short	(.L_5561 - .L_5560)


	//   ....[0]....
.L_5560:
        /*0088*/ 	.word	0x000014b0


	//   ....[1]....
        /*008c*/ 	.word	0x00012820


	//   ....[2]....
        /*0090*/ 	.word	0x00012980


	//   ....[3]....
        /*0094*/ 	.word	0x00012bd0


	//   ....[4]....
        /*0098*/ 	.word	0x00012d30


	//   ....[5]....
        /*009c*/ 	.word	0x000130b0


	//   ....[6]....
        /*00a0*/ 	.word	0x00013210


	//   ....[7]....
        /*00a4*/ 	.word	0x00013460


	//   ....[8]....
        /*00a8*/ 	.word	0x000135c0


	//----- nvinfo : EIATTR_EXIT_INSTR_OFFSETS
	.align		4
.L_5561:
        /*00ac*/ 	.byte	0x04, 0x1c
        /*00ae*/ 	.short	(.L_5563 - .L_5562)


	//   ....[0]....
.L_5562:
        /*00b0*/ 	.word	0x00011bc0


	//   ....[1]....
        /*00b4*/ 	.word	0x000125e0


	//   ....[2]....
        /*00b8*/ 	.word	0x000129d0


	//   ....[3]....
        /*00bc*/ 	.word	0x00012a00


	//   ....[4]....
        /*00c0*/ 	.word	0x00012d80


	//   ....[5]....
        /*00c4*/ 	.word	0x00012db0


	//   ....[6]....
        /*00c8*/ 	.word	0x00012de0


	//   ....[7]....
        /*00cc*/ 	.word	0x00012e20


	//   ....[8]....
        /*00d0*/ 	.word	0x00012e60


	//   ....[9]....
        /*00d4*/ 	.word	0x00013260


	//   ....[10]....
        /*00d8*/ 	.word	0x00013290


	//   ....[11]....
        /*00dc*/ 	.word	0x00013610


	//   ....[12]....
        /*00e0*/ 	.word	0x00013640


	//----- nvinfo : EIATTR_MAX_THREADS
	.align		4
.L_5563:
        /*00e4*/ 	.byte	0x04, 0x05
        /*00e6*/ 	.short	(.L_5565 - .L_5564)
.L_5564:
        /*00e8*/ 	.word	0x00000100
        /*00ec*/ 	.word	0x00000001
        /*00f0*/ 	.word	0x00000001


	//----- nvinfo : EIATTR_CRS_STACK_SIZE
	.align		4
.L_5565:
        /*00f4*/ 	.byte	0x04, 0x1e
        /*00f6*/ 	.short	(.L_5567 - .L_5566)
.L_5566:
        /*00f8*/ 	.word	0x00000000


	//----- nvinfo : EIATTR_CBANK_PARAM_SIZE
	.align		4
.L_5567:
        /*00fc*/ 	.byte	0x03, 0x19
        /*00fe*/ 	.short	0x0420


	//----- nvinfo : EIATTR_PARAM_CBANK
	.align		4
        /*0100*/ 	.byte	0x04, 0x0a
        /*0102*/ 	.short	(.L_5569 - .L_5568)
	.align		4
.L_5568:
        /*0104*/ 	.word	index@(.nv.constant0._ZN2at6native13reduce_kernelILi256ELi2ENS0_8ReduceOpIsNS0_14func_wrapper_tIsNS0_55_GLOBAL__N__0955718d_22_SparseCsrTensorMath_cu_868dd54514ReductionAddOpIlEEEEjsLi4ELi4EEEEEvT1_)
        /*0108*/ 	.short	0x0210
        /*010a*/ 	.short	0x0420


	//----- nvinfo : EIATTR_SW_WAR
	.align		4
.L_5569:
        /*010c*/ 	.byte	0x04, 0x36
        /*010e*/ 	.short	(.L_5571 - .L_5570)
.L_5570:
        /*0110*/ 	.word	0x00000008
.L_5571:


//--------------------- .nv.info._ZN2at6native13reduce_kernelILi128ELi4ENS0_8ReduceOpIsNS0_14func_wrapper_tIsNS0_55_GLOBAL__N__0955718d_22_SparseCsrTensorMath_cu_868dd54514ReductionAddOpIlEEEEjsLi4ELi4EEEEEvT1_ --------------------------
	.section	.nv.info._ZN2at6native13reduce_kernelILi128ELi4ENS0_8ReduceOpIsNS0_14func_wrapper_tIsNS0_55_GLOBAL__N__0955718d_22_SparseCsrTensorMath_cu_868dd54514ReductionAddOpIlEEEEjsLi4ELi4EEEEEvT1_,"",@"SHT_CUDA_INFO"
	.sectionflags	@""
	.align	4


	//----- nvinfo : EIATTR_CUDA_API_VERSION
	.align		4
        /*0000*/ 	.byte	0x04, 0x37
        /*0002*/ 	.short	(.L_5573 - .L_5572)
.L_5572:
        /*0004*/ 	.word	0x00000082


	//----- nvinfo : EIATTR_KPARAM_INFO
	.align		4
.L_5573:
        /*0008*/ 	.byte	0x04, 0x17
        /*000a*/ 	.short	(.L_5575 - .L_5574)
.L_5574:
        /*000c*/ 	.word	0x00000000
        /*0010*/ 	.short	0x0000
        /*0012*/ 	.short	0x0000
        /*0014*/ 	.byte	0x00, 0xf0, 0x81, 0x10


	//----- nvinfo : EIATTR_SPARSE_MMA_MASK
	.align		4
.L_5575:
        /*0018*/ 	.byte	0x03, 0x50
        /*001a*/ 	.short	0x0000


	//----- nvinfo : EIATTR_MAXREG_COUNT
	.align		4
        /*001c*/ 	.byte	0x03, 0x1b
        /*001e*/ 	.short	0x0080


	//----- nvinfo : EIATTR_NUM_BARRIERS
	.align		4
        /*0020*/ 	.byte	0x02, 0x4c
        /*0022*/ 	.byte	0x01
	.zero		1


	//----- nvinfo : EIATTR_EXTERNS
	.align		4
        /*0024*/ 	.byte	0x04, 0x0f
        /*0026*/ 	.short	(.L_5577 - .L_5576)


	//   ....[0]....
	.align		4
.L_5576:
        /*0028*/ 	.word	index@(__assertfail)


	//----- nvinfo : EIATTR_MERCURY_ISA_VERSION
	.align		4
.L_5577:
        /*002c*/ 	.byte	0x03, 0x5f
        /*002e*/ 	.short	0x0101


	//----- nvinfo : EIATTR_INT_WARP_WIDE_INSTR_OFFSETS
	.align		4
        /*0030*/ 	.byte	0x04, 0x31
        /*0032*/ 	.short	(.L_5579 - .L_5578)


	//   ....[0]....
.L_5578:
        /*0034*/ 	.word	0x00017480


	//   ....[1]....
        /*0038*/ 	.word	0x00017570


	//----- nvinfo : EIATTR_COOP_GROUP_MASK_REGIDS
	.align		4
.L_5579:
        /*003c*/ 	.byte	0x04, 0x29
        /*003e*/ 	.short	(.L_5581 - .L_5580)


	//   ....[0]....
.L_5580:
        /*0040*/ 	.word	0xffffffff


	//   ....[1]....
        /*0044*/ 	.word	0xffffffff


	//   ....[2]....
        /*0048*/ 	.word	0xffffffff


	//   ....[3]....
        /*004c*/ 	.word	0xffffffff


	//   ....[4]....
        /*0050*/ 	.word	0xffffffff


	//   ....[5]....
        /*0054*/ 	.word	0xffffffff


	//   ....[6]....
        /*0058*/ 	.word	0xffffffff


	//   ....[7]....
        /*005c*/ 	.word	0xffffffff


	//   ....[8]....
        /*0060*/ 	.word	0xffffffff


	//   ....[9]....
        /*0064*/ 	.word	0xffffffff


	//   ....[10]....
        /*0068*/ 	.word	0xffffffff


	//   ....[11]....
        /*006c*/ 	.word	0xffffffff


	//   ....[12]....
        /*0070*/ 	.word	0xffffffff


	//   ....[13]....
        /*0074*/ 	.word	0xffffffff


	//   ....[14]....
        /*0078*/ 	.word	0xffffffff


	//   ....[15]....
        /*007c*/ 	.word	0xffffffff


	//----- nvinfo : EIATTR_COOP_GROUP_INSTR_OFFSETS
	.align		4
.L_5581:
        /*0080*/ 	.byte	0x04, 0x28
        /*0082*/ 	.short	(.L_5583 - .L_5582)


	//   ....[0]....
.L_5582:
        /*0084*/ 	.word	0x0000daf0


	//   ....[1]....
        /*0088*/ 	.word	0x0000db00


	//   ....[2]....
        /*008c*/ 	.word	0x0000db10


	//   ....[3]....
        /*0090*/ 	.word	0x0000db20


	//   ....[4]....
        /*0094*/ 	.word	0x0000db30


	//   ....[5]....
        /*0098*/ 	.word	0x0000db40


	//   ....[6]....
        /*009c*/ 	.word	0x0000db50


	//   ....[7]....
        /*00a0*/ 	.word	0x0000db70


	//   ....[8]....
        /*00a4*/ 	.word	0x00018340


	//   ....[9]....
        /*00a8*/ 	.word	0x00018350


	//   ....[10]....
        /*00ac*/ 	.word	0x00018360


	//   ....[11]....
        /*00b0*/ 	.word	0x00018370


	//   ....[12]....
        /*00b4*/ 	.word	0x00018380


	//   ....[13]....
        /*00b8*/ 	.word	0x00018390


	//   ....[14]....
        /*00bc*/ 	.word	0x000183a0


	//   ....[15]....
        /*00c0*/ 	.word	0x000183c0


	//----- nvinfo : EIATTR_SYSCALL_OFFSETS
	.align		4
.L_5583:
        /*00c4*/ 	.byte	0x04, 0x46
        /*00c6*/ 	.short	(.L_5585 - .L_5584)


	//   ....[0]....
.L_5584:
        /*00c8*/ 	.word	0x00001420


	//   ....[1]....
        /*00cc*/ 	.word	0x00018770


	//   ....[2]....
        /*00d0*/ 	.word	0x000188d0


	//   ....[3]....
        /*00d4*/ 	.word	0x00018a30


	//   ....[4]....
        /*00d8*/ 	.word	0x00018b90


	//   ....[5]....
        /*00dc*/ 	.word	0x00018e40


	//   ....[6]....
        /*00e0*/ 	.word	0x00018fa0


	//   ....[7]....
        /*00e4*/ 	.word	0x00019100


	//   ....[8]....
        /*00e8*/ 	.word	0x00019260


	//   ....[9]....
        /*00ec*/ 	.word	0x00019660


	//   ....[10]....
        /*00f0*/ 	.word	0x000197c0


	//   ....[11]....
        /*00f4*/ 	.word	0x00019920


	//   ....[12]....
        /*00f8*/ 	.word	0x00019a80


	//   ....[13]....
        /*00fc*/ 	.word	0x00019d30


	//   ....[14]....
        /*0100*/ 	.word	0x00019e90


	//   ....[15]....
        /*0104*/ 	.word	0x00019ff0


	//   ....[16]....
        /*0108*/ 	.word	0x0001a150


	//----- nvinfo : EIATTR_EXIT_INSTR_OFFSETS
	.align		4
.L_5585:
        /*010c*/ 	.byte	0x04, 0x1c
        /*010e*/ 	.short	(.L_5587 - .L_5586)


	//   ....[0]....
.L_5586:
        /*0110*/ 	.word	0x00017630


	//   ....[1]....
        /*0114*/ 	.word	0x00018470


	//   ....[2]....
        /*0118*/ 	.word	0x00018be0


	//   ....[3]....
        /*011c*/ 	.word	0x00018c30


	//   ....[4]....
        /*0120*/ 	.word	0x000192b0


	//   ....[5]....
        /*0124*/ 	.word	0x00019300


	//   ....[6]....
        /*0128*/ 	.word	0x00019330


	//   ....[7]....
        /*012c*/ 	.word	0x00019370


	//   ....[8]....
        /*0130*/ 	.word	0x000193b0


	//   ....[9]....
        /*0134*/ 	.word	0x00019ad0


	//   ....[10]....
        /*0138*/ 	.word	0x00019b20


	//   ....[11]....
        /*013c*/ 	.word	0x0001a1a0


	//   ....[12]....
        /*0140*/ 	.word	0x0001a1f0


	//----- nvinfo : EIATTR_MAX_THREADS
	.align		4
.L_5587:
        /*0144*/ 	.byte	0x04, 0x05
        /*0146*/ 	.short	(.L_5589 - .L_5588)
.L_5588:
        /*0148*/ 	.word	0x00000080
        /*014c*/ 	.word	0x00000001
        /*0150*/ 	.word	0x00000001


	//----- nvinfo : EIATTR_CRS_STACK_SIZE
	.align		4
.L_5589:
        /*0154*/ 	.byte	0x04, 0x1e
        /*0156*/ 	.short	(.L_5591 - .L_5590)
.L_5590:
        /*0158*/ 	.word	0x00000000


	//----- nvinfo : EIATTR_CBANK_PARAM_SIZE
	.align		4
.L_5591:
        /*015c*/ 	.byte	0x03, 0x19
        /*015e*/ 	.short	0x0420


	//----- nvinfo : EIATTR_PARAM_CBANK
	.align		4
        /*0160*/ 	.byte	0x04, 0x0a
        /*0162*/ 	.short	(.L_5593 - .L_5592)
	.align		4
.L_5592:
        /*0164*/ 	.word	index@(.nv.constant0._ZN2at6native13reduce_kernelILi128ELi4ENS0_8ReduceOpIsNS0_14func_wrapper_tIsNS0_55_GLOBAL__N__0955718d_22_SparseCsrTensorMath_cu_868dd54514ReductionAddOpIlEEEEjsLi4ELi4EEEEEvT1_)
        /*0168*/ 	.short	0x0210
        /*016a*/ 	.short	0x0420


	//----- nvinfo : EIATTR_SW_WAR
	.align		4
.L_5593:
        /*016c*/ 	.byte	0x04, 0x36
        /*016e*/ 	.short	(.L_5595 - .L_5594)
.L_5594:
        /*0170*/ 	.word	0x00000008
.L_5595:


//--------------------- .nv.info._ZN2at6native13reduce_kernelILi512ELi1ENS0_8ReduceOpIlNS0_14func_wrapper_tIlNS0_55_GLOBAL__N__0955718d_22_SparseCsrTensorMath_cu_868dd54514ReductionAddOpIlEEEEjlLi4ELi4EEEEEvT1_ --------------------------
	.section	.nv.info._ZN2at6native13reduce_kernelILi512ELi1ENS0_8ReduceOpIlNS0_14func_wrapper_tIlNS0_55_GLOBAL__N__0955718d_22_SparseCsrTensorMath_cu_868dd54514ReductionAddOpIlEEEEjlLi4ELi4EEEEEvT1_,"",@"SHT_CUDA_INFO"
	.sectionflags	@""
	.align	4


	//----- nvinfo : EIATTR_CUDA_API_VERSION
	.align		4
        /*0000*/ 	.byte	0x04, 0x37
        /*0002*/ 	.short	(.L_5597 - .L_5596)
.L_5596:
        /*0004*/ 	.word	0x00000082


	//----- nvinfo : EIATTR_KPARAM_INFO
	.align		4
.L_5597:
        /*0008*/ 	.byte	0x04, 0x17
        /*000a*/ 	.short	(.L_5599 - .L_5598)
.L_5598:
        /*000c*/ 	.word	0x00000000
        /*0010*/ 	.short	0x0000
        /*0012*/ 	.short	0x0000
        /*0014*/ 	.byte	0x00, 0xf0, 0x81, 0x10


	//----- nvinfo : EIATTR_SPARSE_MMA_MASK
	.align		4
.L_5599:
        /*0018*/ 	.byte	0x03, 0x50
        /*001a*/ 	.short	0x0000


	//----- nvinfo : EIATTR_MAXREG_COUNT
	.align		4
        /*001c*/ 	.byte	0x03, 0x1b
        /*001e*/ 	.short	0x0020


	//----- nvinfo : EIATTR_NUM_BARRIERS
	.align		4
        /*0020*/ 	.byte	0x02, 0x4c
        /*0022*/ 	.byte	0x01
	.zero		1


	//----- nvinfo : EIATTR_EXTERNS
	.align		4
        /*0024*/ 	.byte	0x04, 0x0f
        /*0026*/ 	.short	(.L_5601 - .L_5600)


	//   ....[0]....
	.align		4
.L_5600:
        /*0028*/ 	.word	index@(__assertfail)


	//----- nvinfo : EIATTR_MERCURY_ISA_VERSION
	.align		4
.L_5601:
        /*002c*/ 	.byte	0x03, 0x5f
        /*002e*/ 	.short	0x0101


	//----- nvinfo : EIATTR_INT_WARP_WIDE_INSTR_OFFSETS
	.align		4
        /*0030*/ 	.byte	0x04, 0x31
        /*0032*/ 	.short	(.L_5603 - .L_5602)


	//   ....[0]....
.L_5602:
        /*0034*/ 	.word	0x0000dc00


	//   ....[1]....
        /*0038*/ 	.word	0x0000dcf0


	//----- nvinfo : EIATTR_COOP_GROUP_MASK_REGIDS
	.align		4
.L_5603:
        /*003c*/ 	.byte	0x04, 0x29
        /*003e*/ 	.short	(.L_5605 - .L_5604)


	//   ....[0]....
.L_5604:
        /*0040*/ 	.word	0xffffffff


	//   ....[1]....
        /*0044*/ 	.word	0xffffffff


	//   ....[2]....
        /*0048*/ 	.word	0xffffffff


	//   ....[3]....
        /*004c*/ 	.word	0xffffffff


	//----- nvinfo : EIATTR_COOP_GROUP_INSTR_OFFSETS
	.align		4
.L_5605:
        /*0050*/ 	.byte	0x04, 0x28
        /*0052*/ 	.short	(.L_5607 - .L_5606)


	//   ....[0]....
.L_5606:
        /*0054*/ 	.word	0x0000b4a0


	//   ....[1]....
        /*0058*/ 	.word	0x0000b4b0


	//   ....[2]....
        /*005c*/ 	.word	0x0000e4f0


	//   ....[3]....
        /*0060*/ 	.word	0x0000e500


	//----- nvinfo : EIATTR_SYSCALL_OFFSETS
	.align		4
.L_5607:
        /*0064*/ 	.byte	0x04, 0x46
        /*0066*/ 	.short	(.L_5609 - .L_5608)


	//   ....[0]....
.L_5608:
        /*0068*/ 	.word	0x0000e750


	//   ....[1]....
        /*006c*/ 	.word	0x0000e970


	//   ....[2]....
        /*0070*/ 	.word	0x0000eca0


	//   ....[3]....
        /*0074*/ 	.word	0x0000eec0


	//----- nvinfo : EIATTR_EXIT_INSTR_OFFSETS
	.align		4
.L_5609:
        /*0078*/ 	.byte	0x04, 0x1c
        /*007a*/ 	.short	(.L_5611 - .L_5610)


	//   ....[0]....
.L_5610:
        /*007c*/ 	.word	0x0000dd90


	//   ....[1]....
        /*0080*/ 	.word	0x0000e560


	//   ....[2]....
        /*0084*/ 	.word	0x0000e7a0


	//   ....[3]....
        /*0088*/ 	.word	0x0000e7c0


	//   ....[4]....
        /*008c*/ 	.word	0x0000e9c0


	//   ....[5]....
        /*0090*/ 	.word	0x0000e9e0


	//   ....[6]....
        /*0094*/ 	.word	0x0000ea10


	//   ....[7]....
        /*0098*/ 	.word	0x0000ea60


	//   ....[8]....
        /*009c*/ 	.word	0x0000eab0


	//   ....[9]....
        /*00a0*/ 	.word	0x0000ecf0


	//   ....[10]....
        /*00a4*/ 	.word	0x0000ed10


	//   ....[11]....
        /*00a8*/ 	.word	0x0000ef10


	//   ....[12]....
        /*00ac*/ 	.word	0x0000ef30


	//----- nvinfo : EIATTR_MAX_THREADS
	.align		4
.L_5611:
        /*00b0*/ 	.byte	0x04, 0x05
        /*00b2*/ 	.short	(.L_5613 - .L_5612)
.L_5612:
        /*00b4*/ 	.word	0x00000200
        /*00b8*/ 	.word	0x00000001
        /*00bc*/ 	.word	0x00000001


	//----- nvinfo : EIATTR_CRS_STACK_SIZE
	.align		4
.L_5613:
        /*00c0*/ 	.byte	0x04, 0x1e
        /*00c2*/ 	.short	(.L_5615 - .L_5614)
.L_5614:
        /*00c4*/ 	.word	0x00000000


	//----- nvinfo : EIATTR_CBANK_PARAM_SIZE
	.align		4
.L_5615:
        /*00c8*/ 	.byte	0x03, 0x19
        /*00ca*/ 	.short	0x0420


	//----- nvinfo : EIATTR_PARAM_CBANK
	.align		4
        /*00cc*/ 	.byte	0x04, 0x0a
        /*00ce*/ 	.short	(.L_5617 - .L_5616)
	.align		4
.L_5616:
        /*00d0*/ 	.word	index@(.nv.constant0._ZN2at6native13reduce_kernelILi512ELi1ENS0_8ReduceOpIlNS0_14func_wrapper_tIlNS0_55_GLOBAL__N__0955718d_22_SparseCsrTensorMath_cu_868dd54514ReductionAddOpIlEEEEjlLi4ELi4EEEEEvT1_)
        /*00d4*/ 	.short	0x0210
        /*00d6*/ 	.short	0x0420


	//----- nvinfo : EIATTR_SW_WAR
	.align		4
.L_5617:
        /*00d8*/ 	.byte	0x04, 0x36
        /*00da*/ 	.short	(.L_5619 - .L_5618)
.L_5618:
        /*00dc*/ 	.word	0x00000008
.L_5619:


//--------------------- .nv.info._ZN2at6native13reduce_kernelILi256ELi2ENS0_8ReduceOpIlNS0_14func_wrapper_tIlNS0_55_GLOBAL__N__0955718d_22_SparseCsrTensorMath_cu_868dd54514ReductionAddOpIlEEEEjlLi4ELi4EEEEEvT1_ --------------------------
	.section	.nv.info._ZN2at6native13reduce_kernelILi256ELi2ENS0_8ReduceOpIlNS0_14func_wrapper_tIlNS0_55_GLOBAL__N__0955718d_22_SparseCsrTensorMath_cu_868dd54514ReductionAddOpIlEEEEjlLi4ELi4EEEEEvT1_,"",@"SHT_CUDA_INFO"
	.sectionflags	@""
	.align	4


	//----- nvinfo : EIATTR_CUDA_API_VERSION
	.align		4
        /*0000*/ 	.byte	0x04, 0x37
        /*0002*/ 	.short	(.L_5621 - .L_5620)
.L_5620:
        /*0004*/ 	.word	0x00000082


	//----- nvinfo : EIATTR_KPARAM_INFO
	.align		4
.L_5621:
        /*0008*/ 	.byte	0x04, 0x17
        /*000a*/ 	.short	(.L_5623 - .L_5622)
.L_5622:
        /*000c*/ 	.word	0x00000000
        /*0010*/ 	.short	0x0000
        /*0012*/ 	.short	0x0000
        /*0014*/ 	.byte	0x00, 0xf0, 0x81, 0x10


	//----- nvinfo : EIATTR_SPARSE_MMA_MASK
	.align		4
.L_5623:
        /*0018*/ 	.byte	0x03, 0x50
        /*001a*/ 	.short	0x0000


	//----- nvinfo : EIATTR_MAXREG_COUNT
	.align		4
        /*001c*/ 	.byte	0x03, 0x1b
        /*001e*/ 	.short	0x0040


	//----- nvinfo : EIATTR_NUM_BARRIERS
	.align		4
        /*0020*/ 	.byte	0x02, 0x4c
        /*0022*/ 	.byte	0x01
	.zero		1


	//----- nvinfo : EIATTR_EXTERNS
	.align		4
        /*0024*/ 	.byte	0x04, 0x0f
        /*0026*/ 	.short	(.L_5625 - .L_5624)


	//   ....[0]....
	.align		4
.L_5624:
        /*0028*/ 	.word	index@(__assertfail)


	//----- nvinfo : EIATTR_MERCURY_ISA_VERSION
	.align		4
.L_5625:
        /*002c*/ 	.byte	0x03, 0x5f
        /*002e*/ 	.short	0x0101


	//----- nvinfo : EIATTR_INT_WARP_WIDE_INSTR_OFFSETS
	.align		4
        /*0030*/ 	.byte	0x04, 0x31
        /*0032*/ 	.short	(.L_5627 - .L_5626)


	//   ....[0]....
.L_5626:
        /*0034*/ 	.word	0x00010b80


	//   ....[1]....
        /*0038*/ 	.word	0x00010c70


	//----- nvinfo : EIATTR_COOP_GROUP_MASK_REGIDS
	.align		4
.L_5627:
        /*003c*/ 	.byte	0x04, 0x29
        /*003e*/ 	.short	(.L_5629 - .L_5628)


	//   ....[0]....
.L_5628:
        /*0040*/ 	.word	0xffffffff


	//   ....[1]....
        /*0044*/ 	.word	0xffffffff


	//   ....[2]....
        /*0048*/ 	.word	0xffffffff


	//   ....[3]....
        /*004c*/ 	.word	0xffffffff


	//   ....[4]....
        /*0050*/ 	.word	0xffffffff


	//   ....[5]....
        /*0054*/ 	.word	0xffffffff


	//   ....[6]....
        /*0058*/ 	.word	0xffffffff


	//   ....[7]....
        /*005c*/ 	.word	0xffffffff


	//----- nvinfo : EIATTR_COOP_GROUP_INSTR_OFFSETS
	.align		4
.L_5629:
        /*0060*/ 	.byte	0x04, 0x28
        /*0062*/ 	.short	(.L_5631 - .L_5630)


	//   ....[0]....
.L_5630:
        /*0064*/ 	.word	0x0000c140


	//   ....[1]....
        /*0068*/ 	.word	0x0000c150


	//   ....[2]....
        /*006c*/ 	.word	0x0000c160


	//   ....[3]....
        /*0070*/ 	.word	0x0000c170


	//   ....[4]....
        /*0074*/ 	.word	0x00011690


	//   ....[5]....
        /*0078*/ 	.word	0x000116a0


	//   ....[6]....
        /*007c*/ 	.word	0x000116b0


	//   ....[7]....
        /*0080*/ 	.word	0x000116c0


	//----- nvinfo : EIATTR_SYSCALL_OFFSETS
	.align		4
.L_5631:
        /*0084*/ 	.byte	0x04, 0x46
        /*0086*/ 	.short	(.L_5633 - .L_5632)


	//   ....[0]....
.L_5632:
        /*0088*/ 	.word	0x000014b0


	//   ....[1]....
        /*008c*/ 	.word	0x00011980


	//   ....[2]....
        /*0090*/ 	.word	0x00011ae0


	//   ....[3]....
        /*0094*/ 	.word	0x00011d60


	//   ....[4]....
        /*0098*/ 	.word	0x00011ec0


	//   ....[5]....
        /*009c*/ 	.word	0x00012260


	//   ....[6]....
        /*00a0*/ 	.word	0x000123c0


	//   ....[7]....
        /*00a4*/ 	.word	0x00012670


	//   ....[8]....
        /*00a8*/ 	.word	0x000127d0


	//----- nvinfo : EIATTR_EXIT_INSTR_OFFSETS
	.align		4
.L_5633:
        /*00ac*/ 	.byte	0x04, 0x1c
        /*00ae*/ 	.short	(.L_5635 - .L_5634)


	//   ....[0]....
.L_5634:
        /*00b0*/ 	.word	0x00010d30


	//   ....[1]....
        /*00b4*/ 	.word	0x00011740


	//   ....[2]....
        /*00b8*/ 	.word	0x00011b30


	//   ....[3]....
        /*00bc*/ 	.word	0x00011b60


	//   ....[4]....
        /*00c0*/ 	.word	0x00011f10


	//   ....[5]....
        /*00c4*/ 	.word	0x00011f40


	//   ....[6]....
        /*00c8*/ 	.word	0x00011f70


	//   ....[7]....
        /*00cc*/ 	.word	0x00011fb0


	//   ....[8]....
        /*00d0*/ 	.word	0x00011ff0


	//   ....[9]....
        /*00d4*/ 	.word	0x00012410


	//   ....[10]....
        /*00d8*/ 	.word	0x00012440


	//   ....[11]....
        /*00dc*/ 	.word	0x00012820


	//   ....[12]....
        /*00e0*/ 	.word	0x00012850


	//----- nvinfo : EIATTR_MAX_THREADS
	.align		4
.L_5635:
        /*00e4*/ 	.byte	0x04, 0x05
        /*00e6*/ 	.short	(.L_5637 - .L_5636)
.L_5636:
        /*00e8*/ 	.word	0x00000100
        /*00ec*/ 	.word	0x00000001
        /*00f0*/ 	.word	0x00000001


	//----- nvinfo : EIATTR_CRS_STACK_SIZE
	.align		4
.L_5637:
        /*00f4*/ 	.byte	0x04, 0x1e
        /*00f6*/ 	.short	(.L_5639 - .L_5638)
.L_5638:
        /*00f8*/ 	.word	0x00000000


	//----- nvinfo : EIATTR_CBANK_PARAM_SIZE
	.align		4
.L_5639:
        /*00fc*/ 	.byte	0x03, 0x19
        /*00fe*/ 	.short	0x0420


	//----- nvinfo : EIATTR_PARAM_CBANK
	.align		4
        /*0100*/ 	.byte	0x04, 0x0a
        /*0102*/ 	.short	(.L_5641 - .L_5640)
	.align		4
.L_5640:
        /*0104*/ 	.word	index@(.nv.constant0._ZN2at6native13reduce_kernelILi256ELi2ENS0_8ReduceOpIlNS0_14func_wrapper_tIlNS0_55_GLOBAL__N__0955718d_22_SparseCsrTensorMath_cu_868dd54514ReductionAddOpIlEEEEjlLi4ELi4EEEEEvT1_)
        /*0108*/ 	.short	0x0210
        /*010a*/ 	.short	0x0420


	//----- nvinfo : EIATTR_SW_WAR
	.align		4
.L_5641:
        /*010c*/ 	.byte	0x04, 0x36
        /*010e*/ 	.short	(.L_5643 - .L_5642)
.L_5642:
        /*0110*/ 	.word	0x00000008
.L_5643:


//--------------------- .nv.info._ZN2at6native13reduce_kernelILi128ELi4ENS0_8ReduceOpIlNS0_14func_wrapper_tIlNS0_55_GLOBAL__N__0955718d_22_SparseCsrTensorMath_cu_868dd54514ReductionAddOpIlEEEEjlLi4ELi4EEEEEvT1_ --------------------------
	.section	.nv.info._ZN2at6native13reduce_kernelILi128ELi4ENS0_8ReduceOpIlNS0_14func_wrapper_tIlNS0_55_GLOBAL__N__0955718d_22_SparseCsrTensorMath_cu_868dd54514ReductionAddOpIlEEEEjlLi4ELi4EEEEEvT1_,"",@"SHT_CUDA_INFO"
	.sectionflags	@""
	.align	4


	//----- nvinfo : EIATTR_CUDA_API_VERSION
	.align		4
        /*0000*/ 	.byte	0x04, 0x37
        /*0002*/ 	.short	(.L_5645 - .L_5644)
.L_5644:
        /*0004*/ 	.word	0x00000082


	//----- nvinfo : EIATTR_KPARAM_INFO
	.align		4
.L_5645:
        /*0008*/ 	.byte	0x04, 0x17
        /*000a*/ 	.short	(.L_5647 - .L_5646)
.L_5646:
        /*000c*/ 	.word	0x00000000
        /*0010*/ 	.short	0x0000
        /*0012*/ 	.short	0x0000
        /*0014*/ 	.byte	0x00, 0xf0, 0x81, 0x10


	//----- nvinfo : EIATTR_SPARSE_MMA_MASK
	.align		4
.L_5647:
        /*0018*/ 	.byte	0x03, 0x50
        /*001a*/ 	.short	0x0000


	//----- nvinfo : EIATTR_MAXREG_COUNT
	.align		4
        /*001c*/ 	.byte	0x03, 0x1b
        /*001e*/ 	.short	0x0080


	//----- nvinfo : EIATTR_NUM_BARRIERS
	.align		4
        /*0020*/ 	.byte	0x02, 0x4c
        /*0022*/ 	.byte	0x01
	.zero		1


	//----- nvinfo : EIATTR_EXTERNS
	.align		4
        /*0024*/ 	.byte	0x04, 0x0f
        /*0026*/ 	.short	(.L_5649 - .L_5648)


	//   ....[0]....
	.align		4
.L_5648:
        /*0028*/ 	.word	index@(__assertfail)


	//----- nvinfo : EIATTR_MERCURY_ISA_VERSION
	.align		4
.L_5649:
        /*002c*/ 	.byte	0x03, 0x5f
        /*002e*/ 	.short	0x0101


	//----- nvinfo : EIATTR_INT_WARP_WIDE_INSTR_OFFSETS
	.align		4
        /*0030*/ 	.byte	0x04, 0x31
        /*0032*/ 	.short	(.L_5651 - .L_5650)


	//   ....[0]....
.L_5650:
        /*0034*/ 	.word	0x00015fd0


	//   ....[1]....
        /*0038*/ 	.word	0x000160c0


	//----- nvinfo : EIATTR_COOP_GROUP_MASK_REGIDS
	.align		4
.L_5651:
        /*003c*/ 	.byte	0x04, 0x29
        /*003e*/ 	.short	(.L_5653 - .L_5652)


	//   ....[0]....
.L_5652:
        /*0040*/ 	.word	0xffffffff


	//   ....[1]....
        /*0044*/ 	.word	0xffffffff


	//   ....[2]....
        /*0048*/ 	.word	0xffffffff


	//   ....[3]....
        /*004c*/ 	.word	0xffffffff


	//   ....[4]....
        /*0050*/ 	.word	0xffffffff


	//   ....[5]....
        /*0054*/ 	.word	0xffffffff


	//   ....[6]....
        /*0058*/ 	.word	0xffffffff


	//   ....[7]....
        /*005c*/ 	.word	0xffffffff


	//   ....[8]....
        /*0060*/ 	.word	0xffffffff


	//   ....[9]....
        /*0064*/ 	.word	0xffffffff


	//   ....[10]....
        /*0068*/ 	.word	0xffffffff


	//   ....[11]....
        /*006c*/ 	.word	0xffffffff


	//   ....[12]....
        /*0070*/ 	.word	0xffffffff


	//   ....[13]....
        /*0074*/ 	.word	0xffffffff


	//   ....[14]....
        /*0078*/ 	.word	0xffffffff


	//   ....[15]....
        /*007c*/ 	.word	0xffffffff


	//----- nvinfo : EIATTR_COOP_GROUP_INSTR_OFFSETS
	.align		4
.L_5653:
        /*0080*/ 	.byte	0x04, 0x28
        /*0082*/ 	.short	(.L_5655 - .L_5654)


	//   ....[0]....
.L_5654:
        /*0084*/ 	.word	0x0000cf50


	//   ....[1]....
        /*0088*/ 	.word	0x0000cf60


	//   ....[2]....
        /*008c*/ 	.word	0x0000cf70


	//   ....[3]....
        /*0090*/ 	.word	0x0000cf80


	//   ....[4]....
        /*0094*/ 	.word	0x0000cf90


	//   ....[5]....
        /*0098*/ 	.word	0x0000cfa0


	//   ....[6]....
        /*009c*/ 	.word	0x0000cfb0


	//   ....[7]....
        /*00a0*/ 	.word	0x0000cfd0


	//   ....[8]....
        /*00a4*/ 	.word	0x00016e90


	//   ....[9]....
        /*00a8*/ 	.word	0x00016ea0


	//   ....[10]....
        /*00ac*/ 	.word	0x00016eb0


	//   ....[11]....
        /*00b0*/ 	.word	0x00016ec0


	//   ....[12]....
        /*00b4*/ 	.word	0x00016ed0


	//   ....[13]....
        /*00b8*/ 	.word	0x00016ee0


	//   ....[14]....
        /*00bc*/ 	.word	0x00016ef0


	//   ....[15]....
        /*00c0*/ 	.word	0x00016f10


	//----- nvinfo : EIATTR_SYSCALL_OFFSETS
	.align		4
.L_5655:
        /*00c4*/ 	.byte	0x04, 0x46
        /*00c6*/ 	.short	(.L_5657 - .L_5656)


	//   ....[0]....
.L_5656:
        /*00c8*/ 	.word	0x00001420


	//   ....[1]....
        /*00cc*/ 	.word	0x000172b0


	//   ....[2]....
        /*00d0*/ 	.word	0x00017410


	//   ....[3]....
        /*00d4*/ 	.word	0x00017570


	//   ....[4]....
        /*00d8*/ 	.word	0x000176d0


	//   ....[5]....
        /*00dc*/ 	.word	0x00017a20


	//   ....[6]....
        /*00e0*/ 	.word	0x00017b80


	//   ....[7]....
        /*00e4*/ 	.word	0x00017ce0


	//   ....[8]....
        /*00e8*/ 	.word	0x00017e40


	//   ....[9]....
        /*00ec*/ 	.word	0x00018240


	//   ....[10]....
        /*00f0*/ 	.word	0x000183a0


	//   ....[11]....
        /*00f4*/ 	.word	0x00018500


	//   ....[12]....
        /*00f8*/ 	.word	0x00018660


	//   ....[13]....
        /*00fc*/ 	.word	0x00018970


	//   ....[14]....
        /*0100*/ 	.word	0x00018ad0


	//   ....[15]....
        /*0104*/ 	.word	0x00018c30


	//   ....[16]....
        /*0108*/ 	.word	0x00018d90


	//----- nvinfo : EIATTR_EXIT_INSTR_OFFSETS
	.align		4
.L_5657:
        /*010c*/ 	.byte	0x04, 0x1c
        /*010e*/ 	.short	(.L_5659 - .L_5658)


	//   ....[0]....
.L_5658:
        /*0110*/ 	.word	0x00016180


	//   ....[1]....
        /*0114*/ 	.word	0x00016fc0


	//   ....[2]....
        /*0118*/ 	.word	0x00017720


	//   ....[3]....
        /*011c*/ 	.word	0x00017770


	//   ....[4]....
        /*0120*/ 	.word	0x00017e90


	//   ....[5]....
        /*0124*/ 	.word	0x00017ee0


	//   ....[6]....
        /*0128*/ 	.word	0x00017f10


	//   ....[7]....
        /*012c*/ 	.word	0x00017f50


	//   ....[8]....
        /*0130*/ 	.word	0x00017f90


	//   ....[9]....
        /*0134*/ 	.word	0x000186b0


	//   ....[10]....
        /*0138*/ 	.word	0x00018700


	//   ....[11]....
        /*013c*/ 	.word	0x00018de0


	//   ....[12]....
        /*0140*/ 	.word	0x00018e30


	//----- nvinfo : EIATTR_MAX_THREADS
	.align		4
.L_5659:
        /*0144*/ 	.byte	0x04, 0x05
        /*0146*/ 	.short	(.L_5661 - .L_5660)
.L_5660:
        /*0148*/ 	.word	0x00000080
        /*014c*/ 	.word	0x00000001
        /*0150*/ 	.word	0x00000001


	//----- nvinfo : EIATTR_CRS_STACK_SIZE
	.align		4
.L_5661:
        /*0154*/ 	.byte	0x04, 0x1e
        /*0156*/ 	.short	(.L_5663 - .L_5662)
.L_5662:
        /*0158*/ 	.word	0x00000000


	//----- nvinfo : EIATTR_CBANK_PARAM_SIZE
	.align		4
.L_5663:
        /*015c*/ 	.byte	0x03, 0x19
        /*015e*/ 	.short	0x0420


	//----- nvinfo : EIATTR_PARAM_CBANK
	.align		4
        /*0160*/ 	.byte	0x04, 0x0a
        /*0162*/ 	.short	(.L_5665 - .L_5664)
	.align		4
.L_5664:
        /*0164*/ 	.word	index@(.nv.constant0._ZN2at6native13reduce_kernelILi128ELi4ENS0_8ReduceOpIlNS0_14func_wrapper_tIlNS0_55_GLOBAL__N__0955718d_22_SparseCsrTensorMath_cu_868dd54514ReductionAddOpIlEEEEjlLi4ELi4EEEEEvT1_)
        /*0168*/ 	.short	0x0210
        /*016a*/ 	.short	0x0420


	//----- nvinfo : EIATTR_SW_WAR
	.align		4
.L_5665:
        /*016c*/ 	.byte	0x04, 0x36
        /*016e*/ 	.short	(.L_5667 - .L_5666)
.L_5666:
        /*0170*/ 	.word	0x00000008
.L_5667:


//--------------------- .nv.info._ZN2at6native13reduce_kernelILi512ELi1ENS0_8ReduceOpIiNS0_14func_wrapper_tIiNS0_55_GLOBAL__N__0955718d_22_SparseCsrTensorMath_cu_868dd54514ReductionAddOpIlEEEEjiLi4ELi4EEEEEvT1_ --------------------------
	.section	.nv.info._ZN2at6native13reduce_kernelILi512ELi1ENS0_8ReduceOpIiNS0_14func_wrapper_tIiNS0_55_GLOBAL__N__0955718d_22_SparseCsrTensorMath_cu_868dd54514ReductionAddOpIlEEEEjiLi4ELi4EEEEEvT1_,"",@"SHT_CUDA_INFO"
	.sectionflags	@""
	.align	4


	//----- nvinfo : EIATTR_CUDA_API_VERSION
	.align		4
        /*0000*/ 	.byte	0x04, 0x37
        /*0002*/ 	.short	(.L_5669 - .L_5668)
.L_5668:
        /*0004*/ 	.word	0x00000082


	//----- nvinfo : EIATTR_KPARAM_INFO
	.align		4
.L_5669:
        /*0008*/ 	.byte	0x04, 0x17
        /*000a*/ 	.short	(.L_5671 - .L_5670)
.L_5670:
        /*000c*/ 	.word	0x00000000
        /*0010*/ 	.short	0x0000
        /*0012*/ 	.short	0x0000
        /*0014*/ 	.byte	0x00, 0xf0, 0x81, 0x10


	//----- nvinfo : EIATTR_SPARSE_MMA_MASK
	.align		4
.L_5671:
        /*0018*/ 	.byte	0x03, 0x50
        /*001a*/ 	.short	0x0000


	//----- nvinfo : EIATTR_MAXREG_COUNT
	.align		4
        /*001c*/ 	.byte	0x03, 0x1b
        /*001e*/ 	.short	0x0020


	//----- nvinfo : EIATTR_NUM_BARRIERS
	.align		4
        /*0020*/ 	.byte	0x02, 0x4c
        /*0022*/ 	.byte	0x01
	.zero		1


	//----- nvinfo : EIATTR_EXTERNS
	.align		4
        /*0024*/ 	.byte	0x04, 0x0f
        /*0026*/ 	.short	(.L_5673 - .L_5672)


	//   ....[0]....
	.align		4
.L_5672:
        /*0028*/ 	.word	index@(__assertfail)


	//----- nvinfo : EIATTR_MERCURY_ISA_VERSION
	.align		4
.L_5673:
        /*002c*/ 	.byte	0x03, 0x5f
        /*002e*/ 	.short	0x0101


	//----- nvinfo : EIATTR_INT_WARP_WIDE_INSTR_OFFSETS
	.align		4
        /*0030*/ 	.byte	0x04, 0x31
        /*0032*/ 	.short	(.L_5675 - .L_5674)


	//   ....[0]....
.L_5674:
        /*0034*/ 	.word	0x0000e410


	//   ....[1]....
        /*0038*/ 	.word	0x0000e500


	//----- nvinfo : EIATTR_COOP_GROUP_MASK_REGIDS
	.align		4
.L_5675:
        /*003c*/ 	.byte	0x04, 0x29
        /*003e*/ 	.short	(.L_5677 - .L_5676)


	//   ....[0]....
.L_5676:
        /*0040*/ 	.word	0xffffffff


	//   ....[1]....
        /*0044*/ 	.word	0xffffffff


	//   ....[2]....
        /*0048*/ 	.word	0xffffffff


	//   ....[3]....
        /*004c*/ 	.word	0xffffffff


	//----- nvinfo : EIATTR_COOP_GROUP_INSTR_OFFSETS
	.align		4
.L_5677:
        /*0050*/ 	.byte	0x04, 0x28
        /*0052*/ 	.short	(.L_5679 - .L_5678)


	//   ....[0]....
.L_5678:
        /*0054*/ 	.word	0x0000b490


	//   ....[1]....
        /*0058*/ 	.word	0x0000b4a0


	//   ....[2]....
        /*005c*/ 	.word	0x0000ec80


	//   ....[3]....
        /*0060*/ 	.word	0x0000ec90


	//----- nvinfo : EIATTR_SYSCALL_OFFSETS
	.align		4
.L_5679:
        /*0064*/ 	.byte	0x04, 0x46
        /*0066*/ 	.short	(.L_5681 - .L_5680)


	//   ....[0]....
.L_5680:
        /*0068*/ 	.word	0x0000eee0


	//   ....[1]....
        /*006c*/ 	.word	0x0000f0f0


	//   ....[2]....
        /*0070*/ 	.word	0x0000f400


	//   ....[3]....
        /*0074*/ 	.word	0x0000f610


	//----- nvinfo : EIATTR_EXIT_INSTR_OFFSETS
	.align		4
.L_5681:
        /*0078*/ 	.byte	0x04, 0x1c
        /*007a*/ 	.short	(.L_5683 - .L_5682)


	//   ....[0]....
.L_5682:
        /*007c*/ 	.word	0x0000e5a0


	//   ....[1]....
        /*0080*/ 	.word	0x0000ecf0


	//   ....[2]....
        /*0084*/ 	.word	0x0000ef30


	//   ....[3]....
        /*0088*/ 	.word	0x0000ef50


	//   ....[4]....
        /*008c*/ 	.word	0x0000f140


	//   ....[5]....
        /*0090*/ 	.word	0x0000f160


	//   ....[6]....
        /*0094*/ 	.word	0x0000f190


	//   ....[7]....
        /*0098*/ 	.word	0x0000f1d0


	//   ....[8]....
        /*009c*/ 	.word	0x0000f210


	//   ....[9]....
        /*00a0*/ 	.word	0x0000f450


	//   ....[10]....
        /*00a4*/ 	.word	0x0000f470


	//   ....[11]....
        /*00a8*/ 	.word	0x0000f660


	//   ....[12]....
        /*00ac*/ 	.word	0x0000f680


	//----- nvinfo : EIATTR_MAX_THREADS
	.align		4
.L_5683:
        /*00b0*/ 	.byte	0x04, 0x05
        /*00b2*/ 	.short	(.L_5685 - .L_5684)
.L_5684:
        /*00b4*/ 	.word	0x00000200
        /*00b8*/ 	.word	0x00000001
        /*00bc*/ 	.word	0x00000001


	//----- nvinfo : EIATTR_CRS_STACK_SIZE
	.align		4
.L_5685:
        /*00c0*/ 	.byte	0x04, 0x1e
        /*00c2*/ 	.short	(.L_5687 - .L_5686)
.L_5686:
        /*00c4*/ 	.word	0x00000000


	//----- nvinfo : EIATTR_CBANK_PARAM_SIZE
	.align		4
.L_5687:
        /*00c8*/ 	.byte	0x03, 0x19
        /*00ca*/ 	.short	0x0420


	//----- nvinfo : EIATTR_PARAM_CBANK
	.align		4
        /*00cc*/ 	.byte	0x04, 0x0a
        /*00ce*/ 	.short	(.L_5689 - .L_5688)
	.align		4
.L_5688:
        /*00d0*/ 	.word	index@(.nv.constant0._ZN2at6native13reduce_kernelILi512ELi1ENS0_8ReduceOpIiNS0_14func_wrapper_tIiNS0_55_GLOBAL__N__0955718d_22_SparseCsrTensorMath_cu_868dd54514ReductionAddOpIlEEEEjiLi4ELi4EEEEEvT1_)
        /*00d4*/ 	.short	0x0210
        /*00d6*/ 	.short	0x0420


	//----- nvinfo : EIATTR_SW_WAR
	.align		4
.L_5689:
        /*00d8*/ 	.byte	0x04, 0x36
        /*00da*/ 	.short	(.L_5691 - .L_5690)
.L_5690:
        /*00dc*/ 	.word	0x00000008
.L_5691:


//--------------------- .nv.info._ZN2at6native13reduce_kernelILi256ELi2ENS0_8ReduceOpIiNS0_14func_wrapper_tIiNS0_55_GLOBAL__N__0955718d_22_SparseCsrTensorMath_cu_868dd54514ReductionAddOpIlEEEEjiLi4ELi4EEEEEvT1_ --------------------------
	.section	.nv.info._ZN2at6native13reduce_kernelILi256ELi2ENS0_8ReduceOpIiNS0_14func_wrapper_tIiNS0_55_GLOBAL__N__0955718d_22_SparseCsrTensorMath_cu_868dd54514ReductionAddOpIlEEEEjiLi4ELi4EEEEEvT1_,"",@"SHT_CUDA_INFO"
	.sectionflags	@""
	.align	4


	//----- nvinfo : EIATTR_CUDA_API_VERSION
	.align		4
        /*0000*/ 	.byte	0x04, 0x37
        /*0002*/ 	.short	(.L_5693 - .L_5692)
.L_5692:
        /*0004*/ 	.word	0x00000082


	//----- nvinfo : EIATTR_KPARAM_INFO
	.align		4
.L_5693:
        /*0008*/ 	.byte	0x04, 0x17
        /*000a*/ 	.short	(.L_5695 - .L_5694)
.L_5694:
        /*000c*/ 	.word	0x00000000
        /*0010*/ 	.short	0x0000
        /*0012*/ 	.short	0x0000
        /*0014*/ 	.byte	0x00, 0xf0, 0x81, 0x10


	//----- nvinfo : EIATTR_SPARSE_MMA_MASK
	.align		4
.L_5695:
        /*0018*/ 	.byte	0x03, 0x50
        /*001a*/ 	.short	0x0000


	//----- nvinfo : EIATTR_MAXREG_COUNT
	.align		4
        /*001c*/ 	.byte	0x03, 0x1b
        /*001e*/ 	.short	0x0040


	//----- nvinfo : EIATTR_NUM_BARRIERS
	.align		4
        /*0020*/ 	.byte	0x02, 0x4c
        /*0022*/ 	.byte	0x01
	.zero		1


	//----- nvinfo : EIATTR_EXTERNS
	.align		4
        /*0024*/ 	.byte	0x04, 0x0f
        /*0026*/ 	.short	(.L_5697 - .L_5696)


	//   ....[0]....
	.align		4
.L_5696:
        /*0028*/ 	.word	index@(__assertfail)


	//----- nvinfo : EIATTR_MERCURY_ISA_VERSION
	.align		4
.L_5697:
        /*002c*/ 	.byte	0x03, 0x5f
        /*002e*/ 	.short	0x0101


	//----- nvinfo : EIATTR_INT_WARP_WIDE_INSTR_OFFSETS
	.align		4
        /*0030*/ 	.byte	0x04, 0x31
        /*0032*/ 	.short	(.L_5699 - .L_5698)


	//   ....[0]....
.L_5698:
        /*0034*/ 	.word	0x00011370


	//   ....[1]....
        /*0038*/ 	.word	0x00011460


	//----- nvinfo : EIATTR_COOP_GROUP_MASK_REGIDS
	.align		4
.L_5699:
        /*003c*/ 	.byte	0x04, 0x29
        /*003e*/ 	.short	(.L_5701 - .L_5700)


	//   ....[0]....
.L_5700:
        /*0040*/ 	.word	0xffffffff


	//   ....[1]....
        /*0044*/ 	.word	0xffffffff


	//   ....[2]....
        /*0048*/ 	.word	0xffffffff


	//   ....[3]....
        /*004c*/ 	.word	0xffffffff


	//   ....[4]....
        /*0050*/ 	.word	0xffffffff


	//   ....[5]....
        /*0054*/ 	.word	0xffffffff


	//   ....[6]....
        /*0058*/ 	.word	0xffffffff


	//   ....[7]....
        /*005c*/ 	.word	0xffffffff


	//----- nvinfo : EIATTR_COOP_GROUP_INSTR_OFFSETS
	.align		4
.L_5701:
        /*0060*/ 	.byte	0x04, 0x28
        /*0062*/ 	.short	(.L_5703 - .L_5702)


	//   ....[0]....
.L_5702:
        /*0064*/ 	.word	0x0000c090


	//   ....[1]....
        /*0068*/ 	.word	0x0000c0a0


	//   ....[2]....
        /*006c*/ 	.word	0x0000c0b0


	//   ....[3]....
        /*0070*/ 	.word	0x0000c0c0


	//   ....[4]....
        /*0074*/ 	.word	0x00011e90


	//   ....[5]....
        /*0078*/ 	.word	0x00011ea0


	//   ....[6]....
        /*007c*/ 	.word	0x00011eb0


	//   ....[7]....
        /*0080*/ 	.word	0x00011ec0


	//----- nvinfo : EIATTR_SYSCALL_OFFSETS
	.align		4
.L_5703:
        /*0084*/ 	.byte	0x04, 0x46
        /*0086*/ 	.short	(.L_5705 - .L_5704)


	//   ....[0]....
.L_5704:
        /*0088*/ 	.word	0x000014b0


	//   ....[1]....
        /*008c*/ 	.word	0x00012180


	//   ....[2]....
        /*0090*/ 	.word	0x000122e0


	//   ....[3]....
        /*0094*/ 	.word	0x00012530


	//   ....[4]....
        /*0098*/ 	.word	0x00012690


	//   ....[5]....
        /*009c*/ 	.word	0x000129f0


	//   ....[6]....
        /*00a0*/ 	.word	0x00012b50


	//   ....[7]....
        /*00a4*/ 	.word	0x00012da0


	//   ....[8]....
        /*00a8*/ 	.word	0x00012f00


	//----- nvinfo : EIATTR_EXIT_INSTR_OFFSETS
	.align		4
.L_5705:
        /*00ac*/ 	.byte	0x04, 0x1c
        /*00ae*/ 	.short	(.L_5707 - .L_5706)


	//   ....[0]....
.L_5706:
        /*00b0*/ 	.word	0x00011520


	//   ....[1]....
        /*00b4*/ 	.word	0x00011f40


	//   ....[2]....
        /*00b8*/ 	.word	0x00012330


	//   ....[3]....
        /*00bc*/ 	.word	0x00012360


	//   ....[4]....
        /*00c0*/ 	.word	0x000126e0


	//   ....[5]....
        /*00c4*/ 	.word	0x00012710


	//   ....[6]....
        /*00c8*/ 	.word	0x00012740


	//   ....[7]....
        /*00cc*/ 	.word	0x00012780


	//   ....[8]....
        /*00d0*/ 	.word	0x000127c0


	//   ....[9]....
        /*00d4*/ 	.word	0x00012ba0


	//   ....[10]....
        /*00d8*/ 	.word	0x00012bd0


	//   ....[11]....
        /*00dc*/ 	.word	0x00012f50


	//   ....[12]....
        /*00e0*/ 	.word	0x00012f80


	//----- nvinfo : EIATTR_MAX_THREADS
	.align		4
.L_5707:
        /*00e4*/ 	.byte	0x04, 0x05
        /*00e6*/ 	.short	(.L_5709 - .L_5708)
.L_5708:
        /*00e8*/ 	.word	0x00000100
        /*00ec*/ 	.word	0x00000001
        /*00f0*/ 	.word	0x00000001


	//----- nvinfo : EIATTR_CRS_STACK_SIZE
	.align		4
.L_5709:
        /*00f4*/ 	.byte	0x04, 0x1e
        /*00f6*/ 	.short	(.L_5711 - .L_5710)
.L_5710:
        /*00f8*/ 	.word	0x00000000


	//----- nvinfo : EIATTR_CBANK_PARAM_SIZE
	.align		4
.L_5711:
        /*00fc*/ 	.byte	0x03, 0x19
        /*00fe*/ 	.short	0x0420


	//----- nvinfo : EIATTR_PARAM_CBANK
	.align		4
        /*0100*/ 	.byte	0x04, 0x0a
        /*0102*/ 	.short	(.L_5713 - .L_5712)
	.align		4
.L_5712:
        /*0104*/ 	.word	index@(.nv.constant0._ZN2at6native13reduce_kernelILi256ELi2ENS0_8ReduceOpIiNS0_14func_wrapper_tIiNS0_55_GLOBAL__N__0955718d_22_SparseCsrTensorMath_cu_868dd54514ReductionAddOpIlEEEEjiLi4ELi4EEEEEvT1_)
        /*0108*/ 	.short	0x0210
        /*010a*/ 	.short	0x0420


	//----- nvinfo : EIATTR_SW_WAR
	.align		4
.L_5713:
        /*010c*/ 	.byte	0x04, 0x36
        /*010e*/ 	.short	(.L_5715 - .L_5714)
.L_5714:
        /*0110*/ 	.word	0x00000008
.L_5715:


//--------------------- .nv.info._ZN2at6native13reduce_kernelILi128ELi4ENS0_8ReduceOpIiNS0_14func_wrapper_tIiNS0_55_GLOBAL__N__0955718d_22_SparseCsrTensorMath_cu_868dd54514ReductionAddOpIlEEEEjiLi4ELi4EEEEEvT1_ --------------------------
	.section	.nv.info._ZN2at6native13reduce_kernelILi128ELi4ENS0_8ReduceOpIiNS0_14func_wrapper_tIiNS0_55_GLOBAL__N__0955718d_22_SparseCsrTensorMath_cu_868dd54514ReductionAddOpIlEEEEjiLi4ELi4EEEEEvT1_,"",@"SHT_CUDA_INFO"
	.sectionflags	@""
	.align	4


	//----- nvinfo : EIATTR_CUDA_API_VERSION
	.align		4
        /*0000*/ 	.byte	0x04, 0x37
        /*0002*/ 	.short	(.L_5717 - .L_5716)
.L_5716:
        /*0004*/ 	.word	0x00000082


	//----- nvinfo : EIATTR_KPARAM_INFO
	.align		4
.L_5717:
        /*0008*/ 	.byte	0x04, 0x17
        /*000a*/ 	.short	(.L_5719 - .L_5718)
.L_5718:
        /*000c*/ 	.word	0x00000000
        /*0010*/ 	.short	0x0000
        /*0012*/ 	.short	0x0000
        /*0014*/ 	.byte	0x00, 0xf0, 0x81, 0x10


	//----- nvinfo : EIATTR_SPARSE_MMA_MASK
	.align		4
.L_5719:
        /*0018*/ 	.byte	0x03, 0x50
        /*001a*/ 	.short	0x0000


	//----- nvinfo : EIATTR_MAXREG_COUNT
	.align		4
        /*001c*/ 	.byte	0x03, 0x1b
        /*001e*/ 	.short	0x0080


	//----- nvinfo : EIATTR_NUM_BARRIERS
	.align		4
        /*0020*/ 	.byte	0x02, 0x4c
        /*0022*/ 	.byte	0x01
	.zero		1


	//----- nvinfo : EIATTR_EXTERNS
	.align		4
        /*0024*/ 	.byte	0x04, 0x0f
        /*0026*/ 	.short	(.L_5721 - .L_5720)


	//   ....[0]....
	.align		4
.L_5720:
        /*0028*/ 	.word	index@(__assertfail)


	//----- nvinfo : EIATTR_MERCURY_ISA_VERSION
	.align		4
.L_5721:
        /*002c*/ 	.byte	0x03, 0x5f
        /*002e*/ 	.short	0x0101


	//----- nvinfo : EIATTR_INT_WARP_WIDE_INSTR_OFFSETS
	.align		4
        /*0030*/ 	.byte	0x04, 0x31
        /*0032*/ 	.short	(.L_5723 - .L_5722)


	//   ....[0]....
.L_5722:
        /*0034*/ 	.word	0x00016830


	//   ....[1]....
        /*0038*/ 	.word	0x00016920


	//----- nvinfo : EIATTR_COOP_GROUP_MASK_REGIDS
	.align		4
.L_5723:
        /*003c*/ 	.byte	0x04, 0x29
        /*003e*/ 	.short	(.L_5725 - .L_5724)


	//   ....[0]....
.L_5724:
        /*0040*/ 	.word	0xffffffff


	//   ....[1]....
        /*0044*/ 	.word	0xffffffff


	//   ....[2]....
        /*0048*/ 	.word	0xffffffff


	//   ....[3]....
        /*004c*/ 	.word	0xffffffff


	//   ....[4]....
        /*0050*/ 	.word	0xffffffff


	//   ....[5]....
        /*0054*/ 	.word	0xffffffff


	//   ....[6]....
        /*0058*/ 	.word	0xffffffff


	//   ....[7]....
        /*005c*/ 	.word	0xffffffff


	//   ....[8]....
        /*0060*/ 	.word	0xffffffff


	//   ....[9]....
        /*0064*/ 	.word	0xffffffff


	//   ....[10]....
        /*0068*/ 	.word	0xffffffff


	//   ....[11]....
        /*006c*/ 	.word	0xffffffff


	//   ....[12]....
        /*0070*/ 	.word	0xffffffff


	//   ....[13]....
        /*0074*/ 	.word	0xffffffff


	//   ....[14]....
        /*0078*/ 	.word	0xffffffff


	//   ....[15]....
        /*007c*/ 	.word	0xffffffff


	//----- nvinfo : EIATTR_COOP_GROUP_INSTR_OFFSETS
	.align		4
.L_5725:
        /*0080*/ 	.byte	0x04, 0x28
        /*0082*/ 	.short	(.L_5727 - .L_5726)


	//   ....[0]....
.L_5726:
        /*0084*/ 	.word	0x0000ce40


	//   ....[1]....
        /*0088*/ 	.word	0x0000ce50


	//   ....[2]....
        /*008c*/ 	.word	0x0000ce60


	//   ....[3]....
        /*0090*/ 	.word	0x0000ce70


	//   ....[4]....
        /*0094*/ 	.word	0x0000ce80


	//   ....[5]....
        /*0098*/ 	.word	0x0000ce90


	//   ....[6]....
        /*009c*/ 	.word	0x0000cea0


	//   ....[7]....
        /*00a0*/ 	.word	0x0000cec0


	//   ....[8]....
        /*00a4*/ 	.word	0x000176f0


	//   ....[9]....
        /*00a8*/ 	.word	0x00017700


	//   ....[10]....
        /*00ac*/ 	.word	0x00017710


	//   ....[11]....
        /*00b0*/ 	.word	0x00017720


	//   ....[12]....
        /*00b4*/ 	.word	0x00017730


	//   ....[13]....
        /*00b8*/ 	.word	0x00017740


	//   ....[14]....
        /*00bc*/ 	.word	0x00017750


	//   ....[15]....
        /*00c0*/ 	.word	0x00017770


	//----- nvinfo : EIATTR_SYSCALL_OFFSETS
	.align		4
.L_5727:
        /*00c4*/ 	.byte	0x04, 0x46
        /*00c6*/ 	.short	(.L_5729 - .L_5728)


	//   ....[0]....
.L_5728:
        /*00c8*/ 	.word	0x00001420


	//   ....[1]....
        /*00cc*/ 	.word	0x00017b20


	//   ....[2]....
        /*00d0*/ 	.word	0x00017c80


	//   ....[3]....
        /*00d4*/ 	.word	0x00017de0


	//   ....[4]....
        /*00d8*/ 	.word	0x00017f40


	//   ....[5]....
        /*00dc*/ 	.word	0x000181f0


	//   ....[6]....
        /*00e0*/ 	.word	0x00018350


	//   ....[7]....
        /*00e4*/ 	.word	0x000184b0


	//   ....[8]....
        /*00e8*/ 	.word	0x00018610


	//   ....[9]....
        /*00ec*/ 	.word	0x00018a60


	//   ....[10]....
        /*00f0*/ 	.word	0x00018bc0


	//   ....[11]....
        /*00f4*/ 	.word	0x00018d20


	//   ....[12]....
        /*00f8*/ 	.word	0x00018e80


	//   ....[13]....
        /*00fc*/ 	.word	0x00019130


	//   ....[14]....
        /*0100*/ 	.word	0x00019290


	//   ....[15]....
        /*0104*/ 	.word	0x000193f0


	//   ....[16]....
        /*0108*/ 	.word	0x00019550


	//----- nvinfo : EIATTR_EXIT_INSTR_OFFSETS
	.align		4
.L_5729:
        /*010c*/ 	.byte	0x04, 0x1c
        /*010e*/ 	.short	(.L_5731 - .L_5730)


	//   ....[0]....
.L_5730:
        /*0110*/ 	.word	0x000169e0


	//   ....[1]....
        /*0114*/ 	.word	0x00017820


	//   ....[2]....
        /*0118*/ 	.word	0x00017f90


	//   ....[3]....
        /*011c*/ 	.word	0x00017fe0


	//   ....[4]....
        /*0120*/ 	.word	0x00018660


	//   ....[5]....
        /*0124*/ 	.word	0x000186b0


	//   ....[6]....
        /*0128*/ 	.word	0x000186e0


	//   ....[7]....
        /*012c*/ 	.word	0x00018720


	//   ....[8]....
        /*0130*/ 	.word	0x00018760


	//   ....[9]....
        /*0134*/ 	.word	0x00018ed0


	//   ....[10]....
        /*0138*/ 	.word	0x00018f20


	//   ....[11]....
        /*013c*/ 	.word	0x000195a0


	//   ....[12]....
        /*0140*/ 	.word	0x000195f0


	//----- nvinfo : EIATTR_MAX_THREADS
	.align		4
.L_5731:
        /*0144*/ 	.byte	0x04, 0x05
        /*0146*/ 	.short	(.L_5733 - .L_5732)
.L_5732:
        /*0148*/ 	.word	0x00000080
        /*014c*/ 	.word	0x00000001
        /*0150*/ 	.word	0x00000001


	//----- nvinfo : EIATTR_CRS_STACK_SIZE
	.align		4
.L_5733:
        /*0154*/ 	.byte	0x04, 0x1e
        /*0156*/ 	.short	(.L_5735 - .L_5734)
.L_5734:
        /*0158*/ 	.word	0x00000000


	//----- nvinfo : EIATTR_CBANK_PARAM_SIZE
	.align		4
.L_5735:
        /*015c*/ 	.byte	0x03, 0x19
        /*015e*/ 	.short	0x0420


	//----- nvinfo : EIATTR_PARAM_CBANK
	.align		4
        /*0160*/ 	.byte	0x04, 0x0a
        /*0162*/ 	.short	(.L_5737 - .L_5736)
	.align		4
.L_5736:
        /*0164*/ 	.word	index@(.nv.constant0._ZN2at6native13reduce_kernelILi128ELi4ENS0_8ReduceOpIiNS0_14func_wrapper_tIiNS0_55_GLOBAL__N__0955718d_22_SparseCsrTensorMath_cu_868dd54514ReductionAddOpIlEEEEjiLi4ELi4EEEEEvT1_)
        /*0168*/ 	.short	0x0210
        /*016a*/ 	.short	0x0420


	//----- nvinfo : EIATTR_SW_WAR
	.align		4
.L_5737:
        /*016c*/ 	.byte	0x04, 0x36
        /*016e*/ 	.short	(.L_5739 - .L_5738)
.L_5738:
        /*0170*/ 	.word	0x00000008
.L_5739:


//--------------------- .nv.info._ZN2at6native13reduce_kernelILi512ELi1ENS0_8ReduceOpIaNS0_14func_wrapper_tIaNS0_55_GLOBAL__N__0955718d_22_SparseCsrTensorMath_cu_868dd54514ReductionAddOpIlEEEEjaLi4ELi4EEEEEvT1_ --------------------------
	.section	.nv.info._ZN2at6native13reduce_kernelILi512ELi1ENS0_8ReduceOpIaNS0_14func_wrapper_tIaNS0_55_GLOBAL__N__0955718d_22_SparseCsrTensorMath_cu_868dd54514ReductionAddOpIlEEEEjaLi4ELi4EEEEEvT1_,"",@"SHT_CUDA_INFO"
	.sectionflags	@""
	.align	4


	//----- nvinfo : EIATTR_CUDA_API_VERSION
	.align		4
        /*0000*/ 	.byte	0x04, 0x37
        /*0002*/ 	.short	(.L_5741 - .L_5740)
.L_5740:
        /*0004*/ 	.word	0x00000082


	//----- nvinfo : EIATTR_KPARAM_INFO
	.align		4
.L_5741:
        /*0008*/ 	.byte	0x04, 0x17
        /*000a*/ 	.short	(.L_5743 - .L_5742)
.L_5742:
        /*000c*/ 	.word	0x00000000
        /*0010*/ 	.short	0x0000
        /*0012*/ 	.short	0x0000
        /*0014*/ 	.byte	0x00, 0xf0, 0x81, 0x10


	//----- nvinfo : EIATTR_SPARSE_MMA_MASK
	.align		4
.L_5743:
        /*0018*/ 	.byte	0x03, 0x50
        /*001a*/ 	.short	0x0000


	//----- nvinfo : EIATTR_MAXREG_COUNT
	.align		4
        /*001c*/ 	.byte	0x03, 0x1b
        /*001e*/ 	.short	0x0020


	//----- nvinfo : EIATTR_NUM_BARRIERS
	.align		4
        /*0020*/ 	.byte	0x02, 0x4c
        /*0022*/ 	.byte	0x01
	.zero		1


	//----- nvinfo : EIATTR_EXTERNS
	.align		4
        /*0024*/ 	.byte	0x04, 0x0f
        /*0026*/ 	.short	(.L_5745 - .L_5744)


	//   ....[0]....
	.align		4
.L_5744:
        /*0028*/ 	.word	index@(__assertfail)


	//----- nvinfo : EIATTR_MERCURY_ISA_VERSION
	.align		4
.L_5745:
        /*002c*/ 	.byte	0x03, 0x5f
        /*002e*/ 	.short	0x0101


	//----- nvinfo : EIATTR_INT_WARP_WIDE_INSTR_OFFSETS
	.align		4
        /*0030*/ 	.byte	0x04, 0x31
        /*0032*/ 	.short	(.L_5747 - .L_5746)


	//   ....[0]....
.L_5746:
        /*0034*/ 	.word	0x0000e460


	//   ....[1]....
        /*0038*/ 	.word	0x0000e550


	//----- nvinfo : EIATTR_COOP_GROUP_MASK_REGIDS
	.align		4
.L_5747:
        /*003c*/ 	.byte	0x04, 0x29
        /*003e*/ 	.short	(.L_5749 - .L_5748)


	//   ....[0]....
.L_5748:
        /*0040*/ 	.word	0xffffffff


	//   ....[1]....
        /*0044*/ 	.word	0xffffffff


	//   ....[2]....
        /*0048*/ 	.word	0xffffffff


	//   ....[3]....
        /*004c*/ 	.word	0xffffffff


	//----- nvinfo : EIATTR_COOP_GROUP_INSTR_OFFSETS
	.align		4
.L_5749:
        /*0050*/ 	.byte	0x04, 0x28
        /*0052*/ 	.short	(.L_5751 - .L_5750)


	//   ....[0]....
.L_5750:
        /*0054*/ 	.word	0x0000b8e0


	//   ....[1]....
        /*0058*/ 	.word	0x0000b8f0


	//   ....[2]....
        /*005c*/ 	.word	0x0000ed50


	//   ....[3]....
        /*0060*/ 	.word	0x0000ed60


	//----- nvinfo : EIATTR_SYSCALL_OFFSETS
	.align		4
.L_5751:
        /*0064*/ 	.byte	0x04, 0x46
        /*0066*/ 	.short	(.L_5753 - .L_5752)


	//   ....[0]....
.L_5752:
        /*0068*/ 	.word	0x0000efb0


	//   ....[1]....
        /*006c*/ 	.word	0x0000f1f0


	//   ....[2]....
        /*0070*/ 	.word	0x0000f520


	//   ....[3]....
        /*0074*/ 	.word	0x0000f760


	//----- nvinfo : EIATTR_EXIT_INSTR_OFFSETS
	.align		4
.L_5753:
        /*0078*/ 	.byte	0x04, 0x1c
        /*007a*/ 	.short	(.L_5755 - .L_5754)


	//   ....[0]....
.L_5754:
        /*007c*/ 	.word	0x0000e5f0


	//   ....[1]....
        /*0080*/ 	.word	0x0000edc0


	//   ....[2]....
        /*0084*/ 	.word	0x0000f000


	//   ....[3]....
        /*0088*/ 	.word	0x0000f020


	//   ....[4]....
        /*008c*/ 	.word	0x0000f240


	//   ....[5]....
        /*0090*/ 	.word	0x0000f260


	//   ....[6]....
        /*0094*/ 	.word	0x0000f290


	//   ....[7]....
        /*0098*/ 	.word	0x0000f2e0


	//   ....[8]....
        /*009c*/ 	.word	0x0000f330


	//   ....[9]....
        /*00a0*/ 	.word	0x0000f570


	//   ....[10]....
        /*00a4*/ 	.word	0x0000f590


	//   ....[11]....
        /*00a8*/ 	.word	0x0000f7b0


	//   ....[12]....
        /*00ac*/ 	.word	0x0000f7d0


	//----- nvinfo : EIATTR_MAX_THREADS
	.align		4
.L_5755:
        /*00b0*/ 	.byte	0x04, 0x05
        /*00b2*/ 	.short	(.L_5757 - .L_5756)
.L_5756:
        /*00b4*/ 	.word	0x00000200
        /*00b8*/ 	.word	0x00000001
        /*00bc*/ 	.word	0x00000001


	//----- nvinfo : EIATTR_CRS_STACK_SIZE
	.align		4
.L_5757:
        /*00c0*/ 	.byte	0x04, 0x1e
        /*00c2*/ 	.short	(.L_5759 - .L_5758)
.L_5758:
        /*00c4*/ 	.word	0x00000000


	//----- nvinfo : EIATTR_CBANK_PARAM_SIZE
	.align		4
.L_5759:
        /*00c8*/ 	.byte	0x03, 0x19
        /*00ca*/ 	.short	0x0420


	//----- nvinfo : EIATTR_PARAM_CBANK
	.align		4
        /*00cc*/ 	.byte	0x04, 0x0a
        /*00ce*/ 	.short	(.L_5761 - .L_5760)
	.align		4
.L_5760:
        /*00d0*/ 	.word	index@(.nv.constant0._ZN2at6native13reduce_kernelILi512ELi1ENS0_8ReduceOpIaNS0_14func_wrapper_tIaNS0_55_GLOBAL__N__0955718d_22_SparseCsrTensorMath_cu_868dd54514ReductionAddOpIlEEEEjaLi4ELi4EEEEEvT1_)
        /*00d4*/ 	.short	0x0210
        /*00d6*/ 	.short	0x0420


	//----- nvinfo : EIATTR_SW_WAR
	.align		4
.L_5761:
        /*00d8*/ 	.byte	0x04, 0x36
        /*00da*/ 	.short	(.L_5763 - .L_5762)
.L_5762:
        /*00dc*/ 	.word	0x00000008
.L_5763:


//--------------------- .nv.info._ZN2at6native13reduce_kernelILi256ELi2ENS0_8ReduceOpIaNS0_14func_wrapper_tIaNS0_55_GLOBAL__N__0955718d_22_SparseCsrTensorMath_cu_868dd54514ReductionAddOpIlEEEEjaLi4ELi4EEEEEvT1_ --------------------------
	.section	.nv.info._ZN2at6native13reduce_kernelILi256ELi2ENS0_8ReduceOpIaNS0_14func_wrapper_tIaNS0_55_GLOBAL__N__0955718d_22_SparseCsrTensorMath_cu_868dd54514ReductionAddOpIlEEEEjaLi4ELi4EEEEEvT1_,"",@"SHT_CUDA_INFO"
	.sectionflags	@""
	.align	4


	//----- nvinfo : EIATTR_CUDA_API_VERSION
	.align		4
        /*0000*/ 	.byte	0x04, 0x37
        /*0002*/ 	.short	(.L_5765 - .L_5764)
.L_5764:
        /*0004*/ 	.word	0x00000082


	//----- nvinfo : EIATTR_KPARAM_INFO
	.align		4
.L_5765:
        /*0008*/ 	.byte	0x04, 0x17
        /*000a*/ 	.short	(.L_5767 - .L_5766)
.L_5766:
        /*000c*/ 	.word	0x00000000
        /*0010*/ 	.short	0x0000
        /*0012*/ 	.short	0x0000
        /*0014*/ 	.byte	0x00, 0xf0, 0x81, 0x10


	//----- nvinfo : EIATTR_SPARSE_MMA_MASK
	.align		4
.L_5767:
        /*0018*/ 	.byte	0x03, 0x50
        /*001a*/ 	.short	0x0000


	//----- nvinfo : EIATTR_MAXREG_COUNT
	.align		4
        /*001c*/ 	.byte	0x03, 0x1b
        /*001e*/ 	.short	0x0040


	//----- nvinfo : EIATTR_NUM_BARRIERS
	.align		4
        /*0020*/ 	.byte	0x02, 0x4c
        /*0022*/ 	.byte	0x01
	.zero		1


	//----- nvinfo : EIATTR_EXTERNS
	.align		4
        /*0024*/ 	.byte	0x04, 0x0f
        /*0026*/ 	.short	(.L_5769 - .L_5768)


	//   ....[0]....
	.align		4
.L_5768:
        /*0028*/ 	.word	index@(__assertfail)


	//----- nvinfo : EIATTR_MERCURY_ISA_VERSION
	.align		4
.L_5769:
        /*002c*/ 	.byte	0x03, 0x5f
        /*002e*/ 	.short	0x0101


	//----- nvinfo : EIATTR_INT_WARP_WIDE_INSTR_OFFSETS
	.align		4
        /*0030*/ 	.byte	0x04, 0x31
        /*0032*/ 	.short	(.L_5771 - .L_5770)


	//   ....[0]....
.L_5770:
        /*0034*/ 	.word	0x000118e0


	//   ....[1]....
        /*0038*/ 	.word	0x000119d0


	//----- nvinfo : EIATTR_COOP_GROUP_MASK_REGIDS
	.align		4
.L_5771:
        /*003c*/ 	.byte	0x04, 0x29
        /*003e*/ 	.short	(.L_5773 - .L_5772)


	//   ....[0]....
.L_5772:
        /*0040*/ 	.word	0xffffffff


	//   ....[1]....
        /*0044*/ 	.word	0xffffffff


	//   ....[2]....
        /*0048*/ 	.word	0xffffffff


	//   ....[3]....
        /*004c*/ 	.word	0xffffffff


	//   ....[4]....
        /*0050*/ 	.word	0xffffffff


	//   ....[5]....
        /*0054*/ 	.word	0xffffffff


	//   ....[6]....
        /*0058*/ 	.word	0xffffffff


	//   ....[7]....
        /*005c*/ 	.word	0xffffffff


	//----- nvinfo : EIATTR_COOP_GROUP_INSTR_OFFSETS
	.align		4
.L_5773:
        /*0060*/ 	.byte	0x04, 0x28
        /*0062*/ 	.short	(.L_5775 - .L_5774)


	//   ....[0]....
.L_5774:
        /*0064*/ 	.word	0x0000ca30


	//   ....[1]....
        /*0068*/ 	.word	0x0000ca40


	//   ....[2]....
        /*006c*/ 	.word	0x0000ca50


	//   ....[3]....
        /*0070*/ 	.word	0x0000ca60


	//   ....[4]....
        /*0074*/ 	.word	0x00012400


	//   ....[5]....
        /*0078*/ 	.word	0x00012410


	//   ....[6]....
        /*007c*/ 	.word	0x00012420


	//   ....[7]....
        /*0080*/ 	.word	0x00012430


	//----- nvinfo : EIATTR_SYSCALL_OFFSETS
	.align		4
.L_5775:
        /*0084*/ 	.byte	0x04, 0x46
        /*0086*/ 	.short	(.L_5777 - .L_5776)


	//   ....[0]....
.L_5776:
        /*0088*/ 	.word	0x000014b0


	//   ....[1]....
        /*008c*/ 	.word	0x000126f0


	//   ....[2]....
        /*0090*/ 	.word	0x00012850


	//   ....[3]....
        /*0094*/ 	.word	0x00012ae0


	//   ....[4]....
        /*0098*/ 	.word	0x00012c40


	//   ....[5]....
        /*009c*/ 	.word	0x00012fc0


	//   ....[6]....
        /*00a0*/ 	.word	0x00013120


	//   ....[7]....
        /*00a4*/ 	.word	0x000133b0


	//   ....[8]....
        /*00a8*/ 	.word	0x00013510


	//----- nvinfo : EIATTR_EXIT_INSTR_OFFSETS
	.align		4
.L_5777:
        /*00ac*/ 	.byte	0x04, 0x1c
        /*00ae*/ 	.short	(.L_5779 - .L_5778)


	//   ....[0]....
.L_5778:
        /*00b0*/ 	.word	0x00011a90


	//   ....[1]....
        /*00b4*/ 	.word	0x000124b0


	//   ....[2]....
        /*00b8*/ 	.word	0x000128a0


	//   ....[3]....
        /*00bc*/ 	.word	0x000128d0


	//   ....[4]....
        /*00c0*/ 	.word	0x00012c90


	//   ....[5]....
        /*00c4*/ 	.word	0x00012cc0


	//   ....[6]....
        /*00c8*/ 	.word	0x00012cf0


	//   ....[7]....
        /*00cc*/ 	.word	0x00012d30


	//   ....[8]....
        /*00d0*/ 	.word	0x00012d70


	//   ....[9]....
        /*00d4*/ 	.word	0x00013170


	//   ....[10]....
        /*00d8*/ 	.word	0x000131a0


	//   ....[11]....
        /*00dc*/ 	.word	0x00013560


	//   ....[12]....
        /*00e0*/ 	.word	0x00013590


	//----- nvinfo : EIATTR_MAX_THREADS
	.align		4
.L_5779:
        /*00e4*/ 	.byte	0x04, 0x05
        /*00e6*/ 	.short	(.L_5781 - .L_5780)
.L_5780:
        /*00e8*/ 	.word	0x00000100
        /*00ec*/ 	.word	0x00000001
        /*00f0*/ 	.word	0x00000001


	//----- nvinfo : EIATTR_CRS_STACK_SIZE
	.align		4
.L_5781:
        /*00f4*/ 	.byte	0x04, 0x1e
        /*00f6*/ 	.short	(.L_5783 - .L_5782)
.L_5782:
        /*00f8*/ 	.word	0x00000000


	//----- nvinfo : EIATTR_CBANK_PARAM_SIZE
	.align		4
.L_5783:
        /*00fc*/ 	.byte	0x03, 0x19
        /*00fe*/ 	.short	0x0420


	//----- nvinfo : EIATTR_PARAM_CBANK
	.align		4
        /*0100*/ 	.byte	0x04, 0x0a
        /*0102*/ 	.short	(.L_5785 - .L_5784)
	.align		4
.L_5784:
        /*0104*/ 	.word	index@(.nv.constant0._ZN2at6native13reduce_kernelILi256ELi2ENS0_8ReduceOpIaNS0_14func_wrapper_tIaNS0_55_GLOBAL__N__0955718d_22_SparseCsrTensorMath_cu_868dd54514ReductionAddOpIlEEEEjaLi4ELi4EEEEEvT1_)
        /*0108*/ 	.short	0x0210
        /*010a*/ 	.short	0x0420


	//----- nvinfo : EIATTR_SW_WAR
	.align		4
.L_5785:
        /*010c*/ 	.byte	0x04, 0x36
        /*010e*/ 	.short	(.L_5787 - .L_5786)
.L_5786:
        /*0110*/ 	.word	0x00000008
.L_5787:


//--------------------- .nv.info._ZN2at6native13reduce_kernelILi128ELi4ENS0_8ReduceOpIaNS0_14func_wrapper_tIaNS0_55_GLOBAL__N__0955718d_22_SparseCsrTensorMath_cu_868dd54514ReductionAddOpIlEEEEjaLi4ELi4EEEEEvT1_ --------------------------
	.section	.nv.info._ZN2at6native13reduce_kernelILi128ELi4ENS0_8ReduceOpIaNS0_14func_wrapper_tIaNS0_55_GLOBAL__N__0955718d_22_SparseCsrTensorMath_cu_868dd54514ReductionAddOpIlEEEEjaLi4ELi4EEEEEvT1_,"",@"SHT_CUDA_INFO"
	.sectionflags	@""
	.align	4


	//----- nvinfo : EIATTR_CUDA_API_VERSION
	.align		4
        /*0000*/ 	.byte	0x04, 0x37
        /*0002*/ 	.short	(.L_5789 - .L_5788)
.L_5788:
        /*0004*/ 	.word	0x00000082


	//----- nvinfo : EIATTR_KPARAM_INFO
	.align		4
.L_5789:
        /*0008*/ 	.byte	0x04, 0x17
        /*000a*/ 	.short	(.L_5791 - .L_5790)
.L_5790:
        /*000c*/ 	.word	0x00000000
        /*0010*/ 	.short	0x0000
        /*0012*/ 	.short	0x0000
        /*0014*/ 	.byte	0x00, 0xf0, 0x81, 0x10


	//----- nvinfo : EIATTR_SPARSE_MMA_MASK
	.align		4
.L_5791:
        /*0018*/ 	.byte	0x03, 0x50
        /*001a*/ 	.short	0x0000


	//----- nvinfo : EIATTR_MAXREG_COUNT
	.align		4
        /*001c*/ 	.byte	0x03, 0x1b
        /*001e*/ 	.short	0x0080


	//----- nvinfo : EIATTR_NUM_BARRIERS
	.align		4
        /*0020*/ 	.byte	0x02, 0x4c
        /*0022*/ 	.byte	0x01
	.zero		1


	//----- nvinfo : EIATTR_EXTERNS
	.align		4
        /*0024*/ 	.byte	0x04, 0x0f
        /*0026*/ 	.short	(.L_5793 - .L_5792)


	//   ....[0]....
	.align		4
.L_5792:
        /*0028*/ 	.word	index@(__assertfail)


	//----- nvinfo : EIATTR_MERCURY_ISA_VERSION
	.align		4
.L_5793:
        /*002c*/ 	.byte	0x03, 0x5f
        /*002e*/ 	.short	0x0101


	//----- nvinfo : EIATTR_INT_WARP_WIDE_INSTR_OFFSETS
	.align		4
        /*0030*/ 	.byte	0x04, 0x31
        /*0032*/ 	.short	(.L_5795 - .L_5794)


	//   ....[0]....
.L_5794:
        /*0034*/ 	.word	0x00017530


	//   ....[1]....
        /*0038*/ 	.word	0x00017620


	//----- nvinfo : EIATTR_COOP_GROUP_MASK_REGIDS
	.align		4
.L_5795:
        /*003c*/ 	.byte	0x04, 0x29
        /*003e*/ 	.short	(.L_5797 - .L_5796)


	//   ....[0]....
.L_5796:
        /*0040*/ 	.word	0xffffffff


	//   ....[1]....
        /*0044*/ 	.word	0xffffffff


	//   ....[2]....
        /*0048*/ 	.word	0xffffffff


	//   ....[3]....
        /*004c*/ 	.word	0xffffffff


	//   ....[4]....
        /*0050*/ 	.word	0xffffffff


	//   ....[5]....
        /*0054*/ 	.word	0xffffffff


	//   ....[6]....
        /*0058*/ 	.word	0xffffffff


	//   ....[7]....
        /*005c*/ 	.word	0xffffffff


	//   ....[8]....
        /*0060*/ 	.word	0xffffffff


	//   ....[9]....
        /*0064*/ 	.word	0xffffffff


	//   ....[10]....
        /*0068*/ 	.word	0xffffffff


	//   ....[11]....
        /*006c*/ 	.word	0xffffffff


	//   ....[12]....
        /*0070*/ 	.word	0xffffffff


	//   ....[13]....
        /*0074*/ 	.word	0xffffffff


	//   ....[14]....
        /*0078*/ 	.word	0xffffffff


	//   ....[15]....
        /*007c*/ 	.word	0xffffffff


	//----- nvinfo : EIATTR_COOP_GROUP_INSTR_OFFSETS
	.align		4
.L_5797:
        /*0080*/ 	.byte	0x04, 0x28
        /*0082*/ 	.short	(.L_5799 - .L_5798)


	//   ....[0]....
.L_5798:
        /*0084*/ 	.word	0x0000e100


	//   ....[1]....
        /*0088*/ 	.word	0x0000e110


	//   ....[2]....
        /*008c*/ 	.word	0x0000e120


	//   ....[3]....
        /*0090*/ 	.word	0x0000e130


	//   ....[4]....
        /*0094*/ 	.word	0x0000e140


	//   ....[5]....
        /*0098*/ 	.word	0x0000e150


	//   ....[6]....
        /*009c*/ 	.word	0x0000e160


	//   ....[7]....
        /*00a0*/ 	.word	0x0000e180


	//   ....[8]....
        /*00a4*/ 	.word	0x00018340


	//   ....[9]....
        /*00a8*/ 	.word	0x00018350


	//   ....[10]....
        /*00ac*/ 	.word	0x00018360


	//   ....[11]....
        /*00b0*/ 	.word	0x00018370


	//   ....[12]....
        /*00b4*/ 	.word	0x00018380


	//   ....[13]....
        /*00b8*/ 	.word	0x00018390


	//   ....[14]....
        /*00bc*/ 	.word	0x000183a0


	//   ....[15]....
        /*00c0*/ 	.word	0x000183c0


	//----- nvinfo : EIATTR_SYSCALL_OFFSETS
	.align		4
.L_5799:
        /*00c4*/ 	.byte	0x04, 0x46
        /*00c6*/ 	.short	(.L_5801 - .L_5800)


	//   ....[0]....
.L_5800:
        /*00c8*/ 	.word	0x00001420


	//   ....[1]....
        /*00cc*/ 	.word	0x00018750


	//   ....[2]....
        /*00d0*/ 	.word	0x000188b0


	//   ....[3]....
        /*00d4*/ 	.word	0x00018a10


	//   ....[4]....
        /*00d8*/ 	.word	0x00018b70


	//   ....[5]....
        /*00dc*/ 	.word	0x00018ea0


	//   ....[6]....
        /*00e0*/ 	.word	0x00019000


	//   ....[7]....
        /*00e4*/ 	.word	0x00019160


	//   ....[8]....
        /*00e8*/ 	.word	0x000192c0


	//   ....[9]....
        /*00ec*/ 	.word	0x000196a0


	//   ....[10]....
        /*00f0*/ 	.word	0x00019800


	//   ....[11]....
        /*00f4*/ 	.word	0x00019960


	//   ....[12]....
        /*00f8*/ 	.word	0x00019ac0


	//   ....[13]....
        /*00fc*/ 	.word	0x00019df0


	//   ....[14]....
        /*0100*/ 	.word	0x00019f50


	//   ....[15]....
        /*0104*/ 	.word	0x0001a0b0


	//   ....[16]....
        /*0108*/ 	.word	0x0001a210


	//----- nvinfo : EIATTR_EXIT_INSTR_OFFSETS
	.align		4
.L_5801:
        /*010c*/ 	.byte	0x04, 0x1c
        /*010e*/ 	.short	(.L_5803 - .L_5802)


	//   ....[0]....
.L_5802:
        /*0110*/ 	.word	0x000176e0


	//   ....[1]....
        /*0114*/ 	.word	0x00018470


	//   ....[2]....
        /*0118*/ 	.word	0x00018bc0


	//   ....[3]....
        /*011c*/ 	.word	0x00018c10


	//   ....[4]....
        /*0120*/ 	.word	0x00019310


	//   ....[5]....
        /*0124*/ 	.word	0x00019360


	//   ....[6]....
        /*0128*/ 	.word	0x00019390


	//   ....[7]....
        /*012c*/ 	.word	0x000193d0


	//   ....[8]....
        /*0130*/ 	.word	0x00019410


	//   ....[9]....
        /*0134*/ 	.word	0x00019b10


	//   ....[10]....
        /*0138*/ 	.word	0x00019b60


	//   ....[11]....
        /*013c*/ 	.word	0x0001a260


	//   ....[12]....
        /*0140*/ 	.word	0x0001a2b0


	//----- nvinfo : EIATTR_MAX_THREADS
	.align		4
.L_5803:
        /*0144*/ 	.byte	0x04, 0x05
        /*0146*/ 	.short	(.L_5805 - .L_5804)
.L_5804:
        /*0148*/ 	.word	0x00000080
        /*014c*/ 	.word	0x00000001
        /*0150*/ 	.word	0x00000001


	//----- nvinfo : EIATTR_CRS_STACK_SIZE
	.align		4
.L_5805:
        /*0154*/ 	.byte	0x04, 0x1e
        /*0156*/ 	.short	(.L_5807 - .L_5806)
.L_5806:
        /*0158*/ 	.word	0x00000000


	//----- nvinfo : EIATTR_CBANK_PARAM_SIZE
	.align		4
.L_5807:
        /*015c*/ 	.byte	0x03, 0x19
        /*015e*/ 	.short	0x0420


	//----- nvinfo : EIATTR_PARAM_CBANK
	.align		4
        /*0160*/ 	.byte	0x04, 0x0a
        /*0162*/ 	.short	(.L_5809 - .L_5808)
	.align		4
.L_5808:
        /*0164*/ 	.word	index@(.nv.constant0._ZN2at6native13reduce_kernelILi128ELi4ENS0_8ReduceOpIaNS0_14func_wrapper_tIaNS0_55_GLOBAL__N__0955718d_22_SparseCsrTensorMath_cu_868dd54514ReductionAddOpIlEEEEjaLi4ELi4EEEEEvT1_)
        /*0168*/ 	.short	0x0210
        /*016a*/ 	.short	0x0420


	//----- nvinfo : EIATTR_SW_WAR
	.align		4
.L_5809:
        /*016c*/ 	.byte	0x04, 0x36
        /*016e*/ 	.short	(.L_5811 - .L_5810)
.L_5810:
        /*0170*/ 	.word	0x00000008
.L_5811:


//--------------------- .nv.info._ZN2at6native13reduce_kernelILi512ELi1ENS0_8ReduceOpIhNS0_14func_wrapper_tIhNS0_55_GLOBAL__N__0955718d_22_SparseCsrTensorMath_cu_868dd54514ReductionAddOpIlEEEEjhLi4ELi4EEEEEvT1_ --------------------------
	.section	.nv.info._ZN2at6native13reduce_kernelILi512ELi1ENS0_8ReduceOpIhNS0_14func_wrapper_tIhNS0_55_GLOBAL__N__0955718d_22_SparseCsrTensorMath_cu_868dd54514ReductionAddOpIlEEEEjhLi4ELi4EEEEEvT1_,"",@"SHT_CUDA_INFO"
	.sectionflags	@""
	.align	4


	//----- nvinfo : EIATTR_CUDA_API_VERSION
	.align		4
        /*0000*/ 	.byte	0x04, 0x37
        /*0002*/ 	.short	(.L_5813 - .L_5812)
.L_5812:
        /*0004*/ 	.word	0x00000082


	//----- nvinfo : EIATTR_KPARAM_INFO
	.align		4
.L_5813:
        /*0008*/ 	.byte	0x04, 0x17
        /*000a*/ 	.short	(.L_5815 - .L_5814)
.L_5814:
        /*000c*/ 	.word	0x00000000
        /*0010*/ 	.short	0x0000
        /*0012*/ 	.short	0x0000
        /*0014*/ 	.byte	0x00, 0xf0, 0x81, 0x10


	//----- nvinfo : EIATTR_SPARSE_MMA_MASK
	.align		4
.L_5815:
        /*0018*/ 	.byte	0x03, 0x50
        /*001a*/ 	.short	0x0000


	//----- nvinfo : EIATTR_MAXREG_COUNT
	.align		4
        /*001c*/ 	.byte	0x03, 0x1b
        /*001e*/ 	.short	0x0020


	//----- nvinfo : EIATTR_NUM_BARRIERS
	.align		4
        /*0020*/ 	.byte	0x02, 0x4c
        /*0022*/ 	.byte	0x01
	.zero		1


	//----- nvinfo : EIATTR_EXTERNS
	.align		4
        /*0024*/ 	.byte	0x04, 0x0f
        /*0026*/ 	.short	(.L_5817 - .L_5816)


	//   ....[0]....
	.align		4
.L_5816:
        /*0028*/ 	.word	index@(__assertfail)


	//----- nvinfo : EIATTR_MERCURY_ISA_VERSION
	.align		4
.L_5817:
        /*002c*/ 	.byte	0x03, 0x5f
        /*002e*/ 	.short	0x0101


	//----- nvinfo : EIATTR_INT_WARP_WIDE_INSTR_OFFSETS
	.align		4
        /*0030*/ 	.byte	0x04, 0x31
        /*0032*/ 	.short	(.L_5819 - .L_5818)


	//   ....[0]....
.L_5818:
        /*0034*/ 	.word	0x0000e320


	//   ....[1]....
        /*0038*/ 	.word	0x0000e410


	//----- nvinfo : EIATTR_COOP_GROUP_MASK_REGIDS
	.align		4
.L_5819:
        /*003c*/ 	.byte	0x04, 0x29
        /*003e*/ 	.short	(.L_5821 - .L_5820)


	//   ....[0]....
.L_5820:
        /*0040*/ 	.word	0xffffffff


	//   ....[1]....
        /*0044*/ 	.word	0xffffffff


	//   ....[2]....
        /*0048*/ 	.word	0xffffffff


	//   ....[3]....
        /*004c*/ 	.word	0xffffffff


	//----- nvinfo : EIATTR_COOP_GROUP_INSTR_OFFSETS
	.align		4
.L_5821:
        /*0050*/ 	.byte	0x04, 0x28
        /*0052*/ 	.short	(.L_5823 - .L_5822)


	//   ....[0]....
.L_5822:
        /*0054*/ 	.word	0x0000b7a0


	//   ....[1]....
        /*0058*/ 	.word	0x0000b7b0


	//   ....[2]....
        /*005c*/ 	.word	0x0000ec10


	//   ....[3]....
        /*0060*/ 	.word	0x0000ec20


	//----- nvinfo : EIATTR_SYSCALL_OFFSETS
	.align		4
.L_5823:
        /*0064*/ 	.byte	0x04, 0x46
        /*0066*/ 	.short	(.L_5825 - .L_5824)


	//   ....[0]....
.L_5824:
        /*0068*/ 	.word	0x0000ee70


	//   ....[1]....
        /*006c*/ 	.word	0x0000f0b0


	//   ....[2]....
        /*0070*/ 	.word	0x0000f3e0


	//   ....[3]....
        /*0074*/ 	.word	0x0000f620


	//----- nvinfo : EIATTR_EXIT_INSTR_OFFSETS
	.align		4
.L_5825:
        /*0078*/ 	.byte	0x04, 0x1c
        /*007a*/ 	.short	(.L_5827 - .L_5826)


	//   ....[0]....
.L_5826:
        /*007c*/ 	.word	0x0000e4b0


	//   ....[1]....
        /*0080*/ 	.word	0x0000ec80


	//   ....[2]....
        /*0084*/ 	.word	0x0000eec0


	//   ....[3]....
        /*0088*/ 	.word	0x0000eee0


	//   ....[4]....
        /*008c*/ 	.word	0x0000f100


	//   ....[5]....
        /*0090*/ 	.word	0x0000f120


	//   ....[6]....
        /*0094*/ 	.word	0x0000f150


	//   ....[7]....
        /*0098*/ 	.word	0x0000f1a0


	//   ....[8]....
        /*009c*/ 	.word	0x0000f1f0


	//   ....[9]....
        /*00a0*/ 	.word	0x0000f430


	//   ....[10]....
        /*00a4*/ 	.word	0x0000f450


	//   ....[11]....
        /*00a8*/ 	.word	0x0000f670


	//   ....[12]....
        /*00ac*/ 	.word	0x0000f690


	//----- nvinfo : EIATTR_MAX_THREADS
	.align		4
.L_5827:
        /*00b0*/ 	.byte	0x04, 0x05
        /*00b2*/ 	.short	(.L_5829 - .L_5828)
.L_5828:
        /*00b4*/ 	.word	0x00000200
        /*00b8*/ 	.word	0x00000001
        /*00bc*/ 	.word	0x00000001


	//----- nvinfo : EIATTR_CRS_STACK_SIZE
	.align		4
.L_5829:
        /*00c0*/ 	.byte	0x04, 0x1e
        /*00c2*/ 	.short	(.L_5831 - .L_5830)
.L_5830:
        /*00c4*/ 	.word	0x00000000


	//----- nvinfo : EIATTR_CBANK_PARAM_SIZE
	.align		4
.L_5831:
        /*00c8*/ 	.byte	0x03, 0x19
        /*00ca*/ 	.short	0x0420


	//----- nvinfo : EIATTR_PARAM_CBANK
	.align		4
        /*00cc*/ 	.byte	0x04, 0x0a
        /*00ce*/ 	.short	(.L_5833 - .L_5832)
	.align		4
.L_5832:
        /*00d0*/ 	.word	index@(.nv.constant0._ZN2at6native13reduce_kernelILi512ELi1ENS0_8ReduceOpIhNS0_14func_wrapper_tIhNS0_55_GLOBAL__N__0955718d_22_SparseCsrTensorMath_cu_868dd54514ReductionAddOpIlEEEEjhLi4ELi4EEEEEvT1_)
        /*00d4*/ 	.short	0x0210
        /*00d6*/ 	.short	0x0420


	//----- nvinfo : EIATTR_SW_WAR
	.align		4
.L_5833:
        /*00d8*/ 	.byte	0x04, 0x36
        /*00da*/ 	.short	(.L_5835 - .L_5834)
.L_5834:
        /*00dc*/ 	.word	0x00000008
.L_5835:


//--------------------- .nv.info._ZN2at6native13reduce_kernelILi256ELi2ENS0_8ReduceOpIhNS0_14func_wrapper_tIhNS0_55_GLOBAL__N__0955718d_22_SparseCsrTensorMath_cu_868dd54514ReductionAddOpIlEEEEjhLi4ELi4EEEEEvT1_ --------------------------
	.section	.nv.info._ZN2at6native13reduce_kernelILi256ELi2ENS0_8ReduceOpIhNS0_14func_wrapper_tIhNS0_55_GLOBAL__N__0955718d_22_SparseCsrTensorMath_cu_868dd54514ReductionAddOpIlEEEEjhLi4ELi4EEEEEvT1_,"",@"SHT_CUDA_INFO"
	.sectionflags	@""
	.align	4


	//----- nvinfo : EIATTR_CUDA_API_VERSION
	.align		4
        /*0000*/ 	.byte	0x04, 0x37
        /*0002*/ 	.short	(.L_5837 - .L_5836)
.L_5836:
        /*0004*/ 	.word	0x00000082


	//----- nvinfo : EIATTR_KPARAM_INFO
	.align		4
.L_5837:
        /*0008*/ 	.byte	0x04, 0x17
        /*000a*/ 	.short	(.L_5839 - .L_5838)
.L_5838:
        /*000c*/ 	.word	0x00000000
        /*0010*/ 	.short	0x0000
        /*0012*/ 	.short	0x0000
        /*0014*/ 	.byte	0x00, 0xf0, 0x81, 0x10


	//----- nvinfo : EIATTR_SPARSE_MMA_MASK
	.align		4
.L_5839:
        /*0018*/ 	.byte	0x03, 0x50
        /*001a*/ 	.short	0x0000


	//----- nvinfo : EIATTR_MAXREG_COUNT
	.align		4
        /*001c*/ 	.byte	0x03, 0x1b
        /*001e*/ 	.short	0x0040


	//----- nvinfo : EIATTR_NUM_BARRIERS
	.align		4
        /*0020*/ 	.byte	0x02, 0x4c
        /*0022*/ 	.byte	0x01
	.zero		1


	//----- nvinfo : EIATTR_EXTERNS
	.align		4
        /*0024*/ 	.byte	0x04, 0x0f
        /*0026*/ 	.short	(.L_5841 - .L_5840)


	//   ....[0]....
	.align		4
.L_5840:
        /*0028*/ 	.word	index@(__assertfail)


	//----- nvinfo : EIATTR_MERCURY_ISA_VERSION
	.align		4
.L_5841:
        /*002c*/ 	.byte	0x03, 0x5f
        /*002e*/ 	.short	0x0101


	//----- nvinfo : EIATTR_INT_WARP_WIDE_INSTR_OFFSETS
	.align		4
        /*0030*/ 	.byte	0x04, 0x31
        /*0032*/ 	.short	(.L_5843 - .L_5842)


	//   ....[0]....
.L_5842:
        /*0034*/ 	.word	0x00011520


	//   ....[1]....
        /*0038*/ 	.word	0x00011610


	//----- nvinfo : EIATTR_COOP_GROUP_MASK_REGIDS
	.align		4
.L_5843:
        /*003c*/ 	.byte	0x04, 0x29
        /*003e*/ 	.short	(.L_5845 - .L_5844)


	//   ....[0]....
.L_5844:
        /*0040*/ 	.word	0xffffffff


	//   ....[1]....
        /*0044*/ 	.word	0xffffffff


	//   ....[2]....
        /*0048*/ 	.word	0xffffffff


	//   ....[3]....
        /*004c*/ 	.word	0xffffffff


	//   ....[4]....
        /*0050*/ 	.word	0xffffffff


	//   ....[5]....
        /*0054*/ 	.word	0xffffffff


	//   ....[6]....
        /*0058*/ 	.word	0xffffffff


	//   ....[7]....
        /*005c*/ 	.word	0xffffffff


	//----- nvinfo : EIATTR_COOP_GROUP_INSTR_OFFSETS
	.align		4
.L_5845:
        /*0060*/ 	.byte	0x04, 0x28
        /*0062*/ 	.short	(.L_5847 - .L_5846)


	//   ....[0]....
.L_5846:
        /*0064*/ 	.word	0x0000c670


	//   ....[1]....
        /*0068*/ 	.word	0x0000c680


	//   ....[2]....
        /*006c*/ 	.word	0x0000c690


	//   ....[3]....
        /*0070*/ 	.word	0x0000c6a0


	//   ....[4]....
        /*0074*/ 	.word	0x00012040


	//   ....[5]....
        /*0078*/ 	.word	0x00012050


	//   ....[6]....
        /*007c*/ 	.word	0x00012060


	//   ....[7]....
        /*0080*/ 	.word	0x00012070


	//----- nvinfo : EIATTR_SYSCALL_OFFSETS
	.align		4
.L_5847:
        /*0084*/ 	.byte	0x04, 0x46
        /*0086*/ 	.short	(.L_5849 - .L_5848)


	//   ....[0]....
.L_5848:
        /*0088*/ 	.word	0x000014b0


	//   ....[1]....
        /*008c*/ 	.word	0x00012330


	//   ....[2]....
        /*0090*/ 	.word	0x00012490


	//   ....[3]....
        /*0094*/ 	.word	0x00012720


	//   ....[4]....
        /*0098*/ 	.word	0x00012880


	//   ....[5]....
        /*009c*/ 	.word	0x00012c00


	//   ....[6]....
        /*00a0*/ 	.word	0x00012d60


	//   ....[7]....
        /*00a4*/ 	.word	0x00012ff0


	//   ....[8]....
        /*00a8*/ 	.word	0x00013150


	//----- nvinfo : EIATTR_EXIT_INSTR_OFFSETS
	.align		4
.L_5849:
        /*00ac*/ 	.byte	0x04, 0x1c
        /*00ae*/ 	.short	(.L_5851 - .L_5850)


	//   ....[0]....
.L_5850:
        /*00b0*/ 	.word	0x000116d0


	//   ....[1]....
        /*00b4*/ 	.word	0x000120f0


	//   ....[2]....
        /*00b8*/ 	.word	0x000124e0


	//   ....[3]....
        /*00bc*/ 	.word	0x00012510


	//   ....[4]....
        /*00c0*/ 	.word	0x000128d0


	//   ....[5]....
        /*00c4*/ 	.word	0x00012900


	//   ....[6]....
        /*00c8*/ 	.word	0x00012930


	//   ....[7]....
        /*00cc*/ 	.word	0x00012970


	//   ....[8]....
        /*00d0*/ 	.word	0x000129b0


	//   ....[9]....
        /*00d4*/ 	.word	0x00012db0


	//   ....[10]....
        /*00d8*/ 	.word	0x00012de0


	//   ....[11]....
        /*00dc*/ 	.word	0x000131a0


	//   ....[12]....
        /*00e0*/ 	.word	0x000131d0


	//----- nvinfo : EIATTR_MAX_THREADS
	.align		4
.L_5851:
        /*00e4*/ 	.byte	0x04, 0x05
        /*00e6*/ 	.short	(.L_5853 - .L_5852)
.L_5852:
        /*00e8*/ 	.word	0x00000100
        /*00ec*/ 	.word	0x00000001
        /*00f0*/ 	.word	0x00000001


	//----- nvinfo : EIATTR_CRS_STACK_SIZE
	.align		4
.L_5853:
        /*00f4*/ 	.byte	0x04, 0x1e
        /*00f6*/ 	.short	(.L_5855 - .L_5854)
.L_5854:
        /*00f8*/ 	.word	0x00000000


	//----- nvinfo : EIATTR_CBANK_PARAM_SIZE
	.align		4
.L_5855:
        /*00fc*/ 	.byte	0x03, 0x19
        /*00fe*/ 	.short	0x0420


	//----- nvinfo : EIATTR_PARAM_CBANK
	.align		4
        /*0100*/ 	.byte	0x04, 0x0a
        /*0102*/ 	.short	(.L_5857 - .L_5856)
	.align		4
.L_5856:
        /*0104*/ 	.word	index@(.nv.constant0._ZN2at6native13reduce_kernelILi256ELi2ENS0_8ReduceOpIhNS0_14func_wrapper_tIhNS0_55_GLOBAL__N__0955718d_22_SparseCsrTensorMath_cu_868dd54514ReductionAddOpIlEEEEjhLi4ELi4EEEEEvT1_)
        /*0108*/ 	.short	0x0210
        /*010a*/ 	.short	0x0420


	//----- nvinfo : EIATTR_SW_WAR
	.align		4
.L_5857:
        /*010c*/ 	.byte	0x04, 0x36
        /*010e*/ 	.short	(.L_5859 - .L_5858)
.L_5858:
        /*0110*/ 	.word	0x00000008
.L_5859:


//--------------------- .nv.info._ZN2at6native13reduce_kernelILi128ELi4ENS0_8ReduceOpIhNS0_14func_wrapper_tIhNS0_55_GLOBAL__N__0955718d_22_SparseCsrTensorMath_cu_868dd54514ReductionAddOpIlEEEEjhLi4ELi4EEEEEvT1_ --------------------------
	.section	.nv.info._ZN2at6native13reduce_kernelILi128ELi4ENS0_8ReduceOpIhNS0_14func_wrapper_tIhNS0_55_GLOBAL__N__0955718d_22_SparseCsrTensorMath_cu_868dd54514ReductionAddOpIlEEEEjhLi4ELi4EEEEEvT1_,"",@"SHT_CUDA_INFO"
	.sectionflags	@""
	.align	4


	//----- nvinfo : EIATTR_CUDA_API_VERSION
	.align		4
        /*0000*/ 	.byte	0x04, 0x37
        /*0002*/ 	.short	(.L_5861 - .L_5860)
.L_5860:
        /*0004*/ 	.word	0x00000082


	//----- nvinfo : EIATTR_KPARAM_INFO
	.align		4
.L_5861:
        /*0008*/ 	.byte	0x04, 0x17
        /*000a*/ 	.short	(.L_5863 - .L_5862)
.L_5862:
        /*000c*/ 	.word	0x00000000
        /*0010*/ 	.short	0x0000
        /*0012*/ 	.short	0x0000
        /*0014*/ 	.byte	0x00, 0xf0, 0x81, 0x10


	//----- nvinfo : EIATTR_SPARSE_MMA_MASK
	.align		4
.L_5863:
        /*0018*/ 	.byte	0x03, 0x50
        /*001a*/ 	.short	0x0000


	//----- nvinfo : EIATTR_MAXREG_COUNT
	.align		4
        /*001c*/ 	.byte	0x03, 0x1b
        /*001e*/ 	.short	0x0080


	//----- nvinfo : EIATTR_NUM_BARRIERS
	.align		4
        /*0020*/ 	.byte	0x02, 0x4c
        /*0022*/ 	.byte	0x01
	.zero		1


	//----- nvinfo : EIATTR_EXTERNS
	.align		4
        /*0024*/ 	.byte	0x04, 0x0f
        /*0026*/ 	.short	(.L_5865 - .L_5864)


	//   ....[0]....
	.align		4
.L_5864:
        /*0028*/ 	.word	index@(__assertfail)


	//----- nvinfo : EIATTR_MERCURY_ISA_VERSION
	.align		4
.L_5865:
        /*002c*/ 	.byte	0x03, 0x5f
        /*002e*/ 	.short	0x0101


	//----- nvinfo : EIATTR_INT_WARP_WIDE_INSTR_OFFSETS
	.align		4
        /*0030*/ 	.byte	0x04, 0x31
        /*0032*/ 	.short	(.L_5867 - .L_5866)


	//   ....[0]....
.L_5866:
        /*0034*/ 	.word	0x00016eb0


	//   ....[1]....
        /*0038*/ 	.word	0x00016fa0


	//----- nvinfo : EIATTR_COOP_GROUP_MASK_REGIDS
	.align		4
.L_5867:
        /*003c*/ 	.byte	0x04, 0x29
        /*003e*/ 	.short	(.L_5869 - .L_5868)


	//   ....[0]....
.L_5868:
        /*0040*/ 	.word	0xffffffff


	//   ....[1]....
        /*0044*/ 	.word	0xffffffff


	//   ....[2]....
        /*0048*/ 	.word	0xffffffff


	//   ....[3]....
        /*004c*/ 	.word	0xffffffff


	//   ....[4]....
        /*0050*/ 	.word	0xffffffff


	//   ....[5]....
        /*0054*/ 	.word	0xffffffff


	//   ....[6]....
        /*0058*/ 	.word	0xffffffff


	//   ....[7]....
        /*005c*/ 	.word	0xffffffff


	//   ....[8]....
        /*0060*/ 	.word	0xffffffff


	//   ....[9]....
        /*0064*/ 	.word	0xffffffff


	//   ....[10]....
        /*0068*/ 	.word	0xffffffff


	//   ....[11]....
        /*006c*/ 	.word	0xffffffff


	//   ....[12]....
        /*0070*/ 	.word	0xffffffff


	//   ....[13]....
        /*0074*/ 	.word	0xffffffff


	//   ....[14]....
        /*0078*/ 	.word	0xffffffff


	//   ....[15]....
        /*007c*/ 	.word	0xffffffff


	//----- nvinfo : EIATTR_COOP_GROUP_INSTR_OFFSETS
	.align		4
.L_5869:
        /*0080*/ 	.byte	0x04, 0x28
        /*0082*/ 	.short	(.L_5871 - .L_5870)


	//   ....[0]....
.L_5870:
        /*0084*/ 	.word	0x0000da80


	//   ....[1]....
        /*0088*/ 	.word	0x0000da90


	//   ....[2]....
        /*008c*/ 	.word	0x0000daa0


	//   ....[3]....
        /*0090*/ 	.word	0x0000dab0


	//   ....[4]....
        /*0094*/ 	.word	0x0000dac0


	//   ....[5]....
        /*0098*/ 	.word	0x0000dad0


	//   ....[6]....
        /*009c*/ 	.word	0x0000dae0


	//   ....[7]....
        /*00a0*/ 	.word	0x0000db00


	//   ....[8]....
        /*00a4*/ 	.word	0x00017cc0


	//   ....[9]....
        /*00a8*/ 	.word	0x00017cd0


	//   ....[10]....
        /*00ac*/ 	.word	0x00017ce0


	//   ....[11]....
        /*00b0*/ 	.word	0x00017cf0


	//   ....[12]....
        /*00b4*/ 	.word	0x00017d00


	//   ....[13]....
        /*00b8*/ 	.word	0x00017d10


	//   ....[14]....
        /*00bc*/ 	.word	0x00017d20


	//   ....[15]....
        /*00c0*/ 	.word	0x00017d40


	//----- nvinfo : EIATTR_SYSCALL_OFFSETS
	.align		4
.L_5871:
        /*00c4*/ 	.byte	0x04, 0x46
        /*00c6*/ 	.short	(.L_5873 - .L_5872)


	//   ....[0]....
.L_5872:
        /*00c8*/ 	.word	0x00001420


	//   ....[1]....
        /*00cc*/ 	.word	0x000180d0


	//   ....[2]....
        /*00d0*/ 	.word	0x00018230


	//   ....[3]....
        /*00d4*/ 	.word	0x00018390


	//   ....[4]....
        /*00d8*/ 	.word	0x000184f0


	//   ....[5]....
        /*00dc*/ 	.word	0x00018820


	//   ....[6]....
        /*00e0*/ 	.word	0x00018980


	//   ....[7]....
        /*00e4*/ 	.word	0x00018ae0


	//   ....[8]....
        /*00e8*/ 	.word	0x00018c40


	//   ....[9]....
        /*00ec*/ 	.word	0x00019020


	//   ....[10]....
        /*00f0*/ 	.word	0x00019180


	//   ....[11]....
        /*00f4*/ 	.word	0x000192e0


	//   ....[12]....
        /*00f8*/ 	.word	0x00019440


	//   ....[13]....
        /*00fc*/ 	.word	0x00019770


	//   ....[14]....
        /*0100*/ 	.word	0x000198d0


	//   ....[15]....
        /*0104*/ 	.word	0x00019a30


	//   ....[16]....
        /*0108*/ 	.word	0x00019b90


	//----- nvinfo : EIATTR_EXIT_INSTR_OFFSETS
	.align		4
.L_5873:
        /*010c*/ 	.byte	0x04, 0x1c
        /*010e*/ 	.short	(.L_5875 - .L_5874)


	//   ....[0]....
.L_5874:
        /*0110*/ 	.word	0x00017060


	//   ....[1]....
        /*0114*/ 	.word	0x00017df0


	//   ....[2]....
        /*0118*/ 	.word	0x00018540


	//   ....[3]....
        /*011c*/ 	.word	0x00018590


	//   ....[4]....
        /*0120*/ 	.word	0x00018c90


	//   ....[5]....
        /*0124*/ 	.word	0x00018ce0


	//   ....[6]....
        /*0128*/ 	.word	0x00018d10


	//   ....[7]....
        /*012c*/ 	.word	0x00018d50


	//   ....[8]....
        /*0130*/ 	.word	0x00018d90


	//   ....[9]....
        /*0134*/ 	.word	0x00019490


	//   ....[10]....
        /*0138*/ 	.word	0x000194e0


	//   ....[11]....
        /*013c*/ 	.word	0x00019be0


	//   ....[12]....
        /*0140*/ 	.word	0x00019c30


	//----- nvinfo : EIATTR_MAX_THREADS
	.align		4
.L_5875:
        /*0144*/ 	.byte	0x04, 0x05
        /*0146*/ 	.short	(.L_5877 - .L_5876)
.L_5876:
        /*0148*/ 	.word	0x00000080
        /*014c*/ 	.word	0x00000001
        /*0150*/ 	.word	0x00000001


	//----- nvinfo : EIATTR_CRS_STACK_SIZE
	.align		4
.L_5877:
        /*0154*/ 	.byte	0x04, 0x1e
        /*0156*/ 	.short	(.L_5879 - .L_5878)
.L_5878:
        /*0158*/ 	.word	0x00000000


	//----- nvinfo : EIATTR_CBANK_PARAM_SIZE
	.align		4
.L_5879:
        /*015c*/ 	.byte	0x03, 0x19
        /*015e*/ 	.short	0x0420


	//----- nvinfo : EIATTR_PARAM_CBANK
	.align		4
        /*0160*/ 	.byte	0x04, 0x0a
        /*0162*/ 	.short	(.L_5881 - .L_5880)
	.align		4
.L_5880:
        /*0164*/ 	.word	index@(.nv.constant0._ZN2at6native13reduce_kernelILi128ELi4ENS0_8ReduceOpIhNS0_14func_wrapper_tIhNS0_55_GLOBAL__N__0955718d_22_SparseCsrTensorMath_cu_868dd54514ReductionAddOpIlEEEEjhLi4ELi4EEEEEvT1_)
        /*0168*/ 	.short	0x0210
        /*016a*/ 	.short	0x0420


	//----- nvinfo : EIATTR_SW_WAR
	.align		4
.L_5881:
        /*016c*/ 	.byte	0x04, 0x36
        /*016e*/ 	.short	(.L_5883 - .L_5882)
.L_5882:
        /*0170*/ 	.word	0x00000008
.L_5883:


//--------------------- .nv.callgraph             --------------------------
	.section	.nv.callgraph,"",@"SHT_CUDA_CALLGRAPH"
	.align	4
	.sectionentsize	8
	.align		4
        /*0000*/ 	.word	0x00000000
	.align		4
        /*0004*/ 	.word	0xffffffff
	.align		4
        /*0008*/ 	.word	index@(_ZN2at6native13reduce_kernelILi512ELi1ENS0_8ReduceOpIN3c108BFloat16ENS0_14func_wrapper_tIS4_NS0_55_GLOBAL__N__0955718d_22_SparseCsrTensorMath_cu_868dd54514ReductionMulOpIS4_EEEEjS4_Li4ELi4EEEEEvT1_)
	.align		4
        /*000c*/ 	.word	index@(__assertfail)
	.align		4
        /*0010*/ 	.word	index@(_ZN2at6native13reduce_kernelILi256ELi2ENS0_8ReduceOpIN3c108BFloat16ENS0_14func_wrapper_tIS4_NS0_55_GLOBAL__N__0955718d_22_SparseCsrTensorMath_cu_868dd54514ReductionMulOpIS4_EEEEjS4_Li4ELi4EEEEEvT1_)
	.align		4
        /*0014*/ 	.word	index@(__assertfail)
	.align		4
        /*0018*/ 	.word	index@(_ZN2at6native13reduce_kernelILi128ELi4ENS0_8ReduceOpIN3c108BFloat16ENS0_14func_wrapper_tIS4_NS0_55_GLOBAL__N__0955718d_22_SparseCsrTensorMath_cu_868dd54514ReductionMulOpIS4_EEEEjS4_Li4ELi4EEEEEvT1_)
	.align		4
        /*001c*/ 	.word	index@(__assertfail)
	.align		4
        /*0020*/ 	.word	index@(_ZN2at6native13reduce_kernelILi512ELi1ENS0_8ReduceOpIN3c104HalfENS0_14func_wrapper_tIS4_NS0_55_GLOBAL__N__0955718d_22_SparseCsrTensorMath_cu_868dd54514ReductionMulOpIS4_EEEEjS4_Li4ELi4EEEEEvT1_)
	.align		4
        /*0024*/ 	.word	index@(__assertfail)
	.align		4
        /*0028*/ 	.word	index@(_ZN2at6native13reduce_kernelILi256ELi2ENS0_8ReduceOpIN3c104HalfENS0_14func_wrapper_tIS4_NS0_55_GLOBAL__N__0955718d_22_SparseCsrTensorMath_cu_868dd54514ReductionMulOpIS4_EEEEjS4_Li4ELi4EEEEEvT1_)
	.align		4
        /*002c*/ 	.word	index@(__assertfail)
	.align		4
        /*0030*/ 	.word	index@(_ZN2at6native13reduce_kernelILi128ELi4ENS0_8ReduceOpIN3c104HalfENS0_14func_wrapper_tIS4_NS0_55_GLOBAL__N__0955718d_22_SparseCsrTensorMath_cu_868dd54514ReductionMulOpIS4_EEEEjS4_Li4ELi4EEEEEvT1_)
	.align		4
        /*0034*/ 	.word	index@(__assertfail)
	.align		4
        /*0038*/ 	.word	index@(_ZN2at6native13reduce_kernelILi512ELi1ENS0_8ReduceOpIN3c107complexIfEENS0_14func_wrapper_tIS5_NS0_55_GLOBAL__N__0955718d_22_SparseCsrTensorMath_cu_868dd54514ReductionMulOpIS5_EEEEjS5_Li4ELi4EEEEEvT1_)
	.align		4
        /*003c*/ 	.word	index@(__assertfail)
	.align		4
        /*0040*/ 	.word	index@(_ZN2at6native13reduce_kernelILi256ELi2ENS0_8ReduceOpIN3c107complexIfEENS0_14func_wrapper_tIS5_NS0_55_GLOBAL__N__0955718d_22_SparseCsrTensorMath_cu_868dd54514ReductionMulOpIS5_EEEEjS5_Li4ELi4EEEEEvT1_)
	.align		4
        /*0044*/ 	.word	index@(__assertfail)
	.align		4
        /*0048*/ 	.word	index@(_ZN2at6native13reduce_kernelILi128ELi4ENS0_8ReduceOpIN3c107complexIfEENS0_14func_wrapper_tIS5_NS0_55_GLOBAL__N__0955718d_22_SparseCsrTensorMath_cu_868dd54514ReductionMulOpIS5_EEEEjS5_Li4ELi4EEEEEvT1_)
	.align		4
        /*004c*/ 	.word	index@(__assertfail)
	.align		4
        /*0050*/ 	.word	index@(_ZN2at6native13reduce_kernelILi256ELi1ENS0_8ReduceOpIN3c107complexIdEENS0_14func_wrapper_tIS5_NS0_55_GLOBAL__N__0955718d_22_SparseCsrTensorMath_cu_868dd54514ReductionMulOpIS5_EEEEjS5_Li4ELi4EEEEEvT1_)
	.align		4
        /*0054*/ 	.word	index@(__assertfail)
	.align		4
        /*0058*/ 	.word	index@(_ZN2at6native13reduce_kernelILi128ELi2ENS0_8ReduceOpIN3c107complexIdEENS0_14func_wrapper_tIS5_NS0_55_GLOBAL__N__0955718d_22_SparseCsrTensorMath_cu_868dd54514ReductionMulOpIS5_EEEEjS5_Li4ELi4EEEEEvT1_)
	.align		4
        /*005c*/ 	.word	index@(__assertfail)
	.align		4
        /*0060*/ 	.word	index@(_ZN2at6native13reduce_kernelILi64ELi4ENS0_8ReduceOpIN3c107complexIdEENS0_14func_wrapper_tIS5_NS0_55_GLOBAL__N__0955718d_22_SparseCsrTensorMath_cu_868dd54514ReductionMulOpIS5_EEEEjS5_Li4ELi4EEEEEvT1_)
	.align		4
        /*0064*/ 	.word	index@(__assertfail)
	.align		4
        /*0068*/ 	.word	index@(_ZN2at6native13reduce_kernelILi512ELi1ENS0_8ReduceOpIfNS0_14func_wrapper_tIfNS0_55_GLOBAL__N__0955718d_22_SparseCsrTensorMath_cu_868dd54514ReductionMulOpIfEEEEjfLi4ELi4EEEEEvT1_)
	.align		4
        /*006c*/ 	.word	index@(__assertfail)
	.align		4
        /*0070*/ 	.word	index@(_ZN2at6native13reduce_kernelILi256ELi2ENS0_8ReduceOpIfNS0_14func_wrapper_tIfNS0_55_GLOBAL__N__0955718d_22_SparseCsrTensorMath_cu_868dd54514ReductionMulOpIfEEEEjfLi4ELi4EEEEEvT1_)
	.align		4
        /*0074*/ 	.word	index@(__assertfail)
	.align		4
        /*0078*/ 	.word	index@(_ZN2at6native13reduce_kernelILi128ELi4ENS0_8ReduceOpIfNS0_14func_wrapper_tIfNS0_55_GLOBAL__N__0955718d_22_SparseCsrTensorMath_cu_868dd54514ReductionMulOpIfEEEEjfLi4ELi4EEEEEvT1_)
	.align		4
        /*007c*/ 	.word	index@(__assertfail)
	.align		4
        /*0080*/ 	.word	index@(_ZN2at6native13reduce_kernelILi512ELi1ENS0_8ReduceOpIdNS0_14func_wrapper_tIdNS0_55_GLOBAL__N__0955718d_22_SparseCsrTensorMath_cu_868dd54514ReductionMulOpIdEEEEjdLi4ELi4EEEEEvT1_)
	.align		4
        /*0084*/ 	.word	index@(__assertfail)
	.align		4
        /*0088*/ 	.word	index@(_ZN2at6native13reduce_kernelILi256ELi2ENS0_8ReduceOpIdNS0_14func_wrapper_tIdNS0_55_GLOBAL__N__0955718d_22_SparseCsrTensorMath_cu_868dd54514ReductionMulOpIdEEEEjdLi4ELi4EEEEEvT1_)
	.align		4
        /*008c*/ 	.word	index@(__assertfail)
	.align		4
        /*0090*/ 	.word	index@(_ZN2at6native13reduce_kernelILi128ELi4ENS0_8ReduceOpIdNS0_14func_wrapper_tIdNS0_55_GLOBAL__N__0955718d_22_SparseCsrTensorMath_cu_868dd54514ReductionMulOpIdEEEEjdLi4ELi4EEEEEvT1_)
	.align		4
        /*0094*/ 	.word	index@(__assertfail)
	.align		4
        /*0098*/ 	.word	index@(_ZN2at6native13reduce_kernelILi512ELi1ENS0_8ReduceOpIsNS0_14func_wrapper_tIsNS0_55_GLOBAL__N__0955718d_22_SparseCsrTensorMath_cu_868dd54514ReductionMulOpIsEEEEjsLi4ELi4EEEEEvT1_)
	.align		4
        /*009c*/ 	.word	index@(__assertfail)
	.align		4
        /*00a0*/ 	.word	index@(_ZN2at6native13reduce_kernelILi256ELi2ENS0_8ReduceOpIsNS0_14func_wrapper_tIsNS0_55_GLOBAL__N__0955718d_22_SparseCsrTensorMath_cu_868dd54514ReductionMulOpIsEEEEjsLi4ELi4EEEEEvT1_)
	.align		4
        /*00a4*/ 	.word	index@(__assertfail)
	.align		4
        /*00a8*/ 	.word	index@(_ZN2at6native13reduce_kernelILi128ELi4ENS0_8ReduceOpIsNS0_14func_wrapper_tIsNS0_55_GLOBAL__N__0955718d_22_SparseCsrTensorMath_cu_868dd54514ReductionMulOpIsEEEEjsLi4ELi4EEEEEvT1_)
	.align		4
        /*00ac*/ 	.word	index@(__assertfail)
	.align		4
        /*00b0*/ 	.word	index@(_ZN2at6native13reduce_kernelILi512ELi1ENS0_8ReduceOpIlNS0_14func_wrapper_tIlNS0_55_GLOBAL__N__0955718d_22_SparseCsrTensorMath_cu_868dd54514ReductionMulOpIlEEEEjlLi4ELi4EEEEEvT1_)
	.align		4
        /*00b4*/ 	.word	index@(__assertfail)
	.align		4
        /*00b8*/ 	.word	index@(_ZN2at6native13reduce_kernelILi256ELi2ENS0_8ReduceOpIlNS0_14func_wrapper_tIlNS0_55_GLOBAL__N__0955718d_22_SparseCsrTensorMath_cu_868dd54514ReductionMulOpIlEEEEjlLi4ELi4EEEEEvT1_)
	.align		4
        /*00bc*/ 	.word	index@(__assertfail)
	.align		4
        /*00c0*/ 	.word	index@(_ZN2at6native13reduce_kernelILi128ELi4ENS0_8ReduceOpIlNS0_14func_wrapper_tIlNS0_55_GLOBAL__N__0955718d_22_SparseCsrTensorMath_cu_868dd54514ReductionMulOpIlEEEEjlLi4ELi4EEEEEvT1_)
	.align		4
        /*00c4*/ 	.word	index@(__assertfail)
	.align		4
        /*00c8*/ 	.word	index@(_ZN2at6native13reduce_kernelILi512ELi1ENS0_8ReduceOpIiNS0_14func_wrapper_tIiNS0_55_GLOBAL__N__0955718d_22_SparseCsrTensorMath_cu_868dd54514ReductionMulOpIiEEEEjiLi4ELi4EEEEEvT1_)
	.align		4
        /*00cc*/ 	.word	index@(__assertfail)
	.align		4
        /*00d0*/ 	.word	index@(_ZN2at6native13reduce_kernelILi256ELi2ENS0_8ReduceOpIiNS0_14func_wrapper_tIiNS0_55_GLOBAL__N__0955718d_22_SparseCsrTensorMath_cu_868dd54514ReductionMulOpIiEEEEjiLi4ELi4EEEEEvT1_)
	.align		4
        /*00d4*/ 	.word	index@(__assertfail)
	.align		4
        /*00d8*/ 	.word	index@(_ZN2at6native13reduce_kernelILi128ELi4ENS0_8ReduceOpIiNS0_14func_wrapper_tIiNS0_55_GLOBAL__N__0955718d_22_SparseCsrTensorMath_cu_868dd54514ReductionMulOpIiEEEEjiLi4ELi4EEEEEvT1_)
	.align		4
        /*00dc*/ 	.word	index@(__assertfail)
	.align		4
        /*00e0*/ 	.word	index@(_ZN2at6native13reduce_kernelILi512ELi1ENS0_8ReduceOpIaNS0_14func_wrapper_tIaNS0_55_GLOBAL__N__0955718d_22_SparseCsrTensorMath_cu_868dd54514ReductionMulOpIaEEEEjaLi4ELi4EEEEEvT1_)
	.align		4
        /*00e4*/ 	.word	index@(__assertfail)
	.align		4
        /*00e8*/ 	.word	index@(_ZN2at6native13reduce_kernelILi256ELi2ENS0_8ReduceOpIaNS0_14func_wrapper_tIaNS0_55_GLOBAL__N__0955718d_22_SparseCsrTensorMath_cu_868dd54514ReductionMulOpIaEEEEjaLi4ELi4EEEEEvT1_)
	.align		4
        /*00ec*/ 	.word	index@(__assertfail)
	.align		4
        /*00f0*/ 	.word	index@(_ZN2at6native13reduce_kernelILi128ELi4ENS0_8ReduceOpIaNS0_14func_wrapper_tIaNS0_55_GLOBAL__N__0955718d_22_SparseCsrTensorMath_cu_868dd54514ReductionMulOpIaEEEEjaLi4ELi4EEEEEvT1_)
	.align		4
        /*00f4*/ 	.word	index@(__assertfail)
	.align		4
        /*00f8*/ 	.word	index@(_ZN2at6native13reduce_kernelILi512ELi1ENS0_8ReduceOpIhNS0_14func_wrapper_tIhNS0_55_GLOBAL__N__0955718d_22_SparseCsrTensorMath_cu_868dd54514ReductionMulOpIhEEEEjhLi4ELi4EEEEEvT1_)
	.align		4
        /*00fc*/ 	.word	index@(__assertfail)
	.align		4
        /*0100*/ 	.word	index@(_ZN2at6native13reduce_kernelILi256ELi2ENS0_8ReduceOpIhNS0_14func_wrapper_tIhNS0_55_GLOBAL__N__0955718d_22_SparseCsrTensorMath_cu_868dd54514ReductionMulOpIhEEEEjhLi4ELi4EEEEEvT1_)
	.align		4
        /*0104*/ 	.word	index@(__assertfail)
	.align		4
        /*0108*/ 	.word	index@(_ZN2at6native13reduce_kernelILi128ELi4ENS0_8ReduceOpIhNS0_14func_wrapper_tIhNS0_55_GLOBAL__N__0955718d_22_SparseCsrTensorMath_cu_868dd54514ReductionMulOpIhEEEEjhLi4ELi4EEEEEvT1_)
	.align		4
        /*010c*/ 	.word	index@(__assertfail)
	.align		4
        /*0110*/ 	.word	index@(_ZN2at6native13reduce_kernelILi512ELi1ENS0_8ReduceOpIN3c108BFloat16ENS0_14func_wrapper_tIS4_NS0_55_GLOBAL__N__0955718d_22_SparseCsrTensorMath_cu_868dd54514ReductionAddOpIfEEEEjS4_Li4ELi4EEEEEvT1_)
	.align		4
        /*0114*/ 	.word	index@(__assertfail)
	.align		4
        /*0118*/ 	.word	index@(_ZN2at6native13reduce_kernelILi256ELi2ENS0_8ReduceOpIN3c108BFloat16ENS0_14func_wrapper_tIS4_NS0_55_GLOBAL__N__0955718d_22_SparseCsrTensorMath_cu_868dd54514ReductionAddOpIfEEEEjS4_Li4ELi4EEEEEvT1_)
	.align		4
        /*011c*/ 	.word	index@(__assertfail)
	.align		4
        /*0120*/ 	.word	index@(_ZN2at6native13reduce_kernelILi128ELi4ENS0_8ReduceOpIN3c108BFloat16ENS0_14func_wrapper_tIS4_NS0_55_GLOBAL__N__0955718d_22_SparseCsrTensorMath_cu_868dd54514ReductionAddOpIfEEEEjS4_Li4ELi4EEEEEvT1_)
	.align		4
        /*0124*/ 	.word	index@(__assertfail)
	.align		4
        /*0128*/ 	.word	index@(_ZN2at6native13reduce_kernelILi512ELi1ENS0_8ReduceOpIN3c104HalfENS0_14func_wrapper_tIS4_NS0_55_GLOBAL__N__0955718d_22_SparseCsrTensorMath_cu_868dd54514ReductionAddOpIfEEEEjS4_Li4ELi4EEEEEvT1_)
	.align		4
        /*012c*/ 	.word	index@(__assertfail)
	.align		4
        /*0130*/ 	.word	index@(_ZN2at6native13reduce_kernelILi256ELi2ENS0_8ReduceOpIN3c104HalfENS0_14func_wrapper_tIS4_NS0_55_GLOBAL__N__0955718d_22_SparseCsrTensorMath_cu_868dd54514ReductionAddOpIfEEEEjS4_Li4ELi4EEEEEvT1_)
	.align		4
        /*0134*/ 	.word	index@(__assertfail)
	.align		4
        /*0138*/ 	.word	index@(_ZN2at6native13reduce_kernelILi128ELi4ENS0_8ReduceOpIN3c104HalfENS0_14func_wrapper_tIS4_NS0_55_GLOBAL__N__0955718d_22_SparseCsrTensorMath_cu_868dd54514ReductionAddOpIfEEEEjS4_Li4ELi4EEEEEvT1_)
	.align		4
        /*013c*/ 	.word	index@(__assertfail)
	.align		4
        /*0140*/ 	.word	index@(_ZN2at6native13reduce_kernelILi512ELi1ENS0_8ReduceOpIN3c107complexIfEENS0_14func_wrapper_tIS5_NS0_55_GLOBAL__N__0955718d_22_SparseCsrTensorMath_cu_868dd54514ReductionAddOpIS5_EEEEjS5_Li4ELi4EEEEEvT1_)
	.align		4
        /*0144*/ 	.word	index@(__assertfail)
	.align		4
        /*0148*/ 	.word	index@(_ZN2at6native13reduce_kernelILi256ELi2ENS0_8ReduceOpIN3c107complexIfEENS0_14func_wrapper_tIS5_NS0_55_GLOBAL__N__0955718d_22_SparseCsrTensorMath_cu_868dd54514ReductionAddOpIS5_EEEEjS5_Li4ELi4EEEEEvT1_)
	.align		4
        /*014c*/ 	.word	index@(__assertfail)
	.align		4
        /*0150*/ 	.word	index@(_ZN2at6native13reduce_kernelILi128ELi4ENS0_8ReduceOpIN3c107complexIfEENS0_14func_wrapper_tIS5_NS0_55_GLOBAL__N__0955718d_22_SparseCsrTensorMath_cu_868dd54514ReductionAddOpIS5_EEEEjS5_Li4ELi4EEEEEvT1_)
	.align		4
        /*0154*/ 	.word	index@(__assertfail)
	.align		4
        /*0158*/ 	.word	index@(_ZN2at6native13reduce_kernelILi256ELi1ENS0_8ReduceOpIN3c107complexIdEENS0_14func_wrapper_tIS5_NS0_55_GLOBAL__N__0955718d_22_SparseCsrTensorMath_cu_868dd54514ReductionAddOpIS5_EEEEjS5_Li4ELi4EEEEEvT1_)
	.align		4
        /*015c*/ 	.word	index@(__assertfail)
	.align		4
        /*0160*/ 	.word	index@(_ZN2at6native13reduce_kernelILi128ELi2ENS0_8ReduceOpIN3c107complexIdEENS0_14func_wrapper_tIS5_NS0_55_GLOBAL__N__0955718d_22_SparseCsrTensorMath_cu_868dd54514ReductionAddOpIS5_EEEEjS5_Li4ELi4EEEEEvT1_)
	.align		4
        /*0164*/ 	.word	index@(__assertfail)
	.align		4
        /*0168*/ 	.word	index@(_ZN2at6native13reduce_kernelILi64ELi4ENS0_8ReduceOpIN3c107complexIdEENS0_14func_wrapper_tIS5_NS0_55_GLOBAL__N__0955718d_22_SparseCsrTensorMath_cu_868dd54514ReductionAddOpIS5_EEEEjS5_Li4ELi4EEEEEvT1_)
	.align		4
        /*016c*/ 	.word	index@(__assertfail)
	.align		4
        /*0170*/ 	.word	index@(_ZN2at6native13reduce_kernelILi512ELi1ENS0_8ReduceOpIfNS0_14func_wrapper_tIfNS0_55_GLOBAL__N__0955718d_22_SparseCsrTensorMath_cu_868dd54514ReductionAddOpIfEEEEjfLi4ELi4EEEEEvT1_)
	.align		4
        /*0174*/ 	.word	index@(__assertfail)
	.align		4
        /*0178*/ 	.word	index@(_ZN2at6native13reduce_kernelILi256ELi2ENS0_8ReduceOpIfNS0_14func_wrapper_tIfNS0_55_GLOBAL__N__0955718d_22_SparseCsrTensorMath_cu_868dd54514ReductionAddOpIfEEEEjfLi4ELi4EEEEEvT1_)
	.align		4
        /*017c*/ 	.word	index@(__assertfail)
	.align		4
        /*0180*/ 	.word	index@(_ZN2at6native13reduce_kernelILi128ELi4ENS0_8ReduceOpIfNS0_14func_wrapper_tIfNS0_55_GLOBAL__N__0955718d_22_SparseCsrTensorMath_cu_868dd54514ReductionAddOpIfEEEEjfLi4ELi4EEEEEvT1_)
	.align		4
        /*0184*/ 	.word	index@(__assertfail)
	.align		4
        /*0188*/ 	.word	index@(_ZN2at6native13reduce_kernelILi512ELi1ENS0_8ReduceOpIdNS0_14func_wrapper_tIdNS0_55_GLOBAL__N__0955718d_22_SparseCsrTensorMath_cu_868dd54514ReductionAddOpIdEEEEjdLi4ELi4EEEEEvT1_)
	.align		4
        /*018c*/ 	.word	index@(__assertfail)
	.align		4
        /*0190*/ 	.word	index@(_ZN2at6native13reduce_kernelILi256ELi2ENS0_8ReduceOpIdNS0_14func_wrapper_tIdNS0_55_GLOBAL__N__0955718d_22_SparseCsrTensorMath_cu_868dd54514ReductionAddOpIdEEEEjdLi4ELi4EEEEEvT1_)
	.align		4
        /*0194*/ 	.word	index@(__assertfail)
	.align		4
        /*0198*/ 	.word	index@(_ZN2at6native13reduce_kernelILi128ELi4ENS0_8ReduceOpIdNS0_14func_wrapper_tIdNS0_55_GLOBAL__N__0955718d_22_SparseCsrTensorMath_cu_868dd54514ReductionAddOpIdEEEEjdLi4ELi4EEEEEvT1_)
	.align		4
        /*019c*/ 	.word	index@(__assertfail)
	.align		4
        /*01a0*/ 	.word	index@(_ZN2at6native13reduce_kernelILi512ELi1ENS0_8ReduceOpIsNS0_14func_wrapper_tIsNS0_55_GLOBAL__N__0955718d_22_SparseCsrTensorMath_cu_868dd54514ReductionAddOpIlEEEEjsLi4ELi4EEEEEvT1_)
	.align		4
        /*01a4*/ 	.word	index@(__assertfail)
	.align		4
        /*01a8*/ 	.word	index@(_ZN2at6native13reduce_kernelILi256ELi2ENS0_8ReduceOpIsNS0_14func_wrapper_tIsNS0_55_GLOBAL__N__0955718d_22_SparseCsrTensorMath_cu_868dd54514ReductionAddOpIlEEEEjsLi4ELi4EEEEEvT1_)
	.align		4
        /*01ac*/ 	.word	index@(__assertfail)
	.align		4
        /*01b0*/ 	.word	index@(_ZN2at6native13reduce_kernelILi128ELi4ENS0_8ReduceOpIsNS0_14func_wrapper_tIsNS0_55_GLOBAL__N__0955718d_22_SparseCsrTensorMath_cu_868dd54514ReductionAddOpIlEEEEjsLi4ELi4EEEEEvT1_)
	.align		4
        /*01b4*/ 	.word	index@(__assertfail)
	.align		4
        /*01b8*/ 	.word	index@(_ZN2at6native13reduce_kernelILi512ELi1ENS0_8ReduceOpIlNS0_14func_wrapper_tIlNS0_55_GLOBAL__N__0955718d_22_SparseCsrTensorMath_cu_868dd54514ReductionAddOpIlEEEEjlLi4ELi4EEEEEvT1_)
	.align		4
        /*01bc*/ 	.word	index@(__assertfail)
	.align		4
        /*01c0*/ 	.word	index@(_ZN2at6native13reduce_kernelILi256ELi2ENS0_8ReduceOpIlNS0_14func_wrapper_tIlNS0_55_GLOBAL__N__0955718d_22_SparseCsrTensorMath_cu_868dd54514ReductionAddOpIlEEEEjlLi4ELi4EEEEEvT1_)
	.align		4
        /*01c4*/ 	.word	index@(__assertfail)
	.align		4
        /*01c8*/ 	.word	index@(_ZN2at6native13reduce_kernelILi128ELi4ENS0_8ReduceOpIlNS0_14func_wrapper_tIlNS0_55_GLOBAL__N__0955718d_22_SparseCsrTensorMath_cu_868dd54514ReductionAddOpIlEEEEjlLi4ELi4EEEEEvT1_)
	.align		4
        /*01cc*/ 	.word	index@(__assertfail)
	.align		4
        /*01d0*/ 	.word	index@(_ZN2at6native13reduce_kernelILi512ELi1ENS0_8ReduceOpIiNS0_14func_wrapper_tIiNS0_55_GLOBAL__N__0955718d_22_SparseCsrTensorMath_cu_868dd54514ReductionAddOpIlEEEEjiLi4ELi4EEEEEvT1_)
	.align		4
        /*01d4*/ 	.word	index@(__assertfail)
	.align		4
        /*01d8*/ 	.word	index@(_ZN2at6native13reduce_kernelILi256ELi2ENS0_8ReduceOpIiNS0_14func_wrapper_tIiNS0_55_GLOBAL__N__0955718d_22_SparseCsrTensorMath_cu_868dd54514ReductionAddOpIlEEEEjiLi4ELi4EEEEEvT1_)
	.align		4
        /*01dc*/ 	.word	index@(__assertfail)
	.align		4
        /*01e0*/ 	.word	index@(_ZN2at6native13reduce_kernelILi128ELi4ENS0_8ReduceOpIiNS0_14func_wrapper_tIiNS0_55_GLOBAL__N__0955718d_22_SparseCsrTensorMath_cu_868dd54514ReductionAddOpIlEEEEjiLi4ELi4EEEEEvT1_)
	.align		4
        /*01e4*/ 	.word	index@(__assertfail)
	.align		4
        /*01e8*/ 	.word	index@(_ZN2at6native13reduce_kernelILi512ELi1ENS0_8ReduceOpIaNS0_14func_wrapper_tIaNS0_55_GLOBAL__N__0955718d_22_SparseCsrTensorMath_cu_868dd54514ReductionAddOpIlEEEEjaLi4ELi4EEEEEvT1_)
	.align		4
        /*01ec*/ 	.word	index@(__assertfail)
	.align		4
        /*01f0*/ 	.word	index@(_ZN2at6native13reduce_kernelILi256ELi2ENS0_8ReduceOpIaNS0_14func_wrapper_tIaNS0_55_GLOBAL__N__0955718d_22_SparseCsrTensorMath_cu_868dd54514ReductionAddOpIlEEEEjaLi4ELi4EEEEEvT1_)
	.align		4
        /*01f4*/ 	.word	index@(__assertfail)
	.align		4
        /*01f8*/ 	.word	index@(_ZN2at6native13reduce_kernelILi128ELi4ENS0_8ReduceOpIaNS0_14func_wrapper_tIaNS0_55_GLOBAL__N__0955718d_22_SparseCsrTensorMath_cu_868dd54514ReductionAddOpIlEEEEjaLi4ELi4EEEEEvT1_)
	.align		4
        /*01fc*/ 	.word	index@(__assertfail)
	.align		4
        /*0200*/ 	.word	index@(_ZN2at6native13reduce_kernelILi512ELi1ENS0_8ReduceOpIhNS0_14func_wrapper_tIhNS0_55_GLOBAL__N__0955718d_22_SparseCsrTensorMath_cu_868dd54514ReductionAddOpIlEEEEjhLi4ELi4EEEEEvT1_)
	.align		4
        /*0204*/ 	.word	index@(__assertfail)
	.align		4
        /*0208*/ 	.word	index@(_ZN2at6native13reduce_kernelILi256ELi2ENS0_8ReduceOpIhNS0_14func_wrapper_tIhNS0_55_GLOBAL__N__0955718d_22_SparseCsrTensorMath_cu_868dd54514ReductionAddOpIlEEEEjhLi4ELi4EEEEEvT1_)
	.align		4
        /*020c*/ 	.word	index@(__assertfail)
	.align		4
        /*0210*/ 	.word	index@(_ZN2at6native13reduce_kernelILi128ELi4ENS0_8ReduceOpIhNS0_14func_wrapper_tIhNS0_55_GLOBAL__N__0955718d_22_SparseCsrTensorMath_cu_868dd54514ReductionAddOpIlEEEEjhLi4ELi4EEEEEvT1_)
	.align		4
        /*0214*/ 	.word	index@(__assertfail)
	.align		4
        /*0218*/ 	.word	0x00000000
	.align		4
        /*021c*/ 	.word	0xfffffffe
	.align		4
        /*0220*/ 	.word	0x00000000
	.align		4
        /*0224*/ 	.word	0xfffffffd
	.align		4
        /*0228*/ 	.word	0x00000000
	.align		4
        /*022c*/ 	.word	0xfffffffc


//--------------------- .nv.constant4             --------------------------
	.section	.nv.constant4,"a",@progbits
	.align	8
	.align		8
.nv.constant4:
        /*0000*/ 	.dword	__unnamed_1
	.align		8
        /*0008*/ 	.dword	__unnamed_2
	.align		8
        /*0010*/ 	.dword	__unnamed_3
	.align		8
        /*0018*/ 	.dword	__unnamed_4
	.align		8
        /*0020*/ 	.dword	__unnamed_5
	.align		8
        /*0028*/ 	.dword	__unnamed_6
	.align		8
        /*0030*/ 	.dword	__unnamed_7
	.align		8
        /*0038*/ 	.dword	__unnamed_8
	.align		8
        /*0040*/ 	.dword	__unnamed_9
	.align		8
        /*0048*/ 	.dword	__unnamed_10
	.align		8
        /*0050*/ 	.dword	__unnamed_11
	.align		8
        /*0058*/ 	.dword	__unnamed_12
	.align		8
        /*0060*/ 	.dword	__unnamed_13
	.align		8
        /*0068*/ 	.dword	__unnamed_14
	.align		8
        /*0070*/ 	.dword	__unnamed_15
	.align		8
        /*0078*/ 	.dword	__unnamed_16
	.align		8
        /*0080*/ 	.dword	__unnamed_17
	.align		8
        /*0088*/ 	.dword	__unnamed_18
	.align		8
        /*0090*/ 	.dword	__unnamed_19
	.align		8
        /*0098*/ 	.dword	__unnamed_20
	.align		8
        /*00a0*/ 	.dword	__unnamed_21
	.align		8
        /*00a8*/ 	.dword	__unnamed_22
	.align		8
        /*00b0*/ 	.dword	__unnamed_23
	.align		8
        /*00b8*/ 	.dword	__unnamed_24
	.align		8
        /*00c0*/ 	.dword	__unnamed_25
	.align		8
        /*00c8*/ 	.dword	__unnamed_26
	.align		8
        /*00d0*/ 	.dword	__unnamed_27
	.align		8
        /*00d8*/ 	.dword	__unnamed_28
	.align		8
        /*00e0*/ 	.dword	__unnamed_29
	.align		8
        /*00e8*/ 	.dword	__unnamed_30
	.align		8
        /*00f0*/ 	.dword	__unnamed_31
	.align		8
        /*00f8*/ 	.dword	__unnamed_32
	.align		8
        /*0100*/ 	.dword	__unnamed_33
	.align		8
        /*0108*/ 	.dword	__unnamed_34
	.align		8
        /*0110*/ 	.dword	__unnamed_35
	.align		8
        /*0118*/ 	.dword	__unnamed_36
	.align		8
        /*0120*/ 	.dword	__unnamed_37
	.align		8
        /*0128*/ 	.dword	__unnamed_38
	.align		8
        /*0130*/ 	.dword	__unnamed_39
	.align		8
        /*0138*/ 	.dword	__unnamed_40
	.align		8
        /*0140*/ 	.dword	__unnamed_41
	.align		8
        /*0148*/ 	.dword	__unnamed_42
	.align		8
        /*0150*/ 	.dword	__unnamed_43
	.align		8
        /*0158*/ 	.dword	__unnamed_44
	.align		8
        /*0160*/ 	.dword	__unnamed_45
	.align		8
        /*0168*/ 	.dword	__unnamed_46
	.align		8
        /*0170*/ 	.dword	__unnamed_47
	.align		8
        /*0178*/ 	.dword	__unnamed_48
	.align		8
        /*0180*/ 	.dword	__unnamed_49
	.align		8
        /*0188*/ 	.dword	__unnamed_50
	.align		8
        /*0190*/ 	.dword	__unnamed_51
	.align		8
        /*0198*/ 	.dword	__unnamed_52
	.align		8
        /*01a0*/ 	.dword	__unnamed_53
	.align		8
        /*01a8*/ 	.dword	__unnamed_54
	.align		8
        /*01b0*/ 	.dword	__unnamed_55
	.align		8
        /*01b8*/ 	.dword	__unnamed_56
	.align		8
        /*01c0*/ 	.dword	__unnamed_57
	.align		8
        /*01c8*/ 	.dword	__unnamed_58
	.align		8
        /*01d0*/ 	.dword	__unnamed_59
	.align		8
        /*01d8*/ 	.dword	__unnamed_60
	.align		8
        /*01e0*/ 	.dword	__unnamed_61
	.align		8
        /*01e8*/ 	.dword	__unnamed_62
	.align		8
        /*01f0*/ 	.dword	__unnamed_63
	.align		8
        /*01f8*/ 	.dword	__unnamed_64
	.align		8
        /*0200*/ 	.dword	__unnamed_65
	.align		8
        /*0208*/ 	.dword	__unnamed_66
	.align		8
        /*0210*/ 	.dword	__unnamed_67
	.align		8
        /*0218*/ 	.dword	__unnamed_68
	.align		8
        /*0220*/ 	.dword	__unnamed_69
	.align		8
        /*0228*/ 	.dword	__unnamed_70
	.align		8
        /*0230*/ 	.dword	__unnamed_71
	.align		8
        /*0238*/ 	.dword	__unnamed_72
	.align		8
        /*0240*/ 	.dword	__unnamed_73
	.align		8
        /*0248*/ 	.dword	__unnamed_74
	.align		8
        /*0250*/ 	.dword	__unnamed_75
	.align		8
        /*0258*/ 	.dword	__unnamed_76
	.align		8
        /*0260*/ 	.dword	__unnamed_77
	.align		8
        /*0268*/ 	.dword	__unnamed_78
	.align		8
        /*0270*/ 	.dword	__unnamed_79
	.align		8
        /*0278*/ 	.dword	__unnamed_80
	.align		8
        /*0280*/ 	.dword	__unnamed_81
	.align		8
        /*0288*/ 	.dword	__unnamed_82
	.align		8
        /*0290*/ 	.dword	__unnamed_83
	.align		8
        /*0298*/ 	.dword	__unnamed_84
	.align		8
        /*02a0*/ 	.dword	__unnamed_85
	.align		8
        /*02a8*/ 	.dword	__unnamed_86
	.align		8
        /*02b0*/ 	.dword	__unnamed_87
	.align		8
        /*02b8*/ 	.dword	__unnamed_88
	.align		8
        /*02c0*/ 	.dword	__unnamed_89
	.align		8
        /*02c8*/ 	.dword	__unnamed_90
	.align		8
        /*02d0*/ 	.dword	__unnamed_91
	.align		8
        /*02d8*/ 	.dword	__unnamed_92
	.align		8
        /*02e0*/ 	.dword	__unnamed_93
	.align		8
        /*02e8*/ 	.dword	__unnamed_94
	.align		8
        /*02f0*/ 	.dword	__unnamed_95
	.align		8
        /*02f8*/ 	.dword	__unnamed_96
	.align		8
        /*0300*/ 	.dword	__unnamed_97
	.align		8
        /*0308*/ 	.dword	__unnamed_98
	.align		8
        /*0310*/ 	.dword	__unnamed_99
	.align		8
        /*0318*/ 	.dword	__unnamed_100
	.align		8
        /*0320*/ 	.dword	__unnamed_101
	.align		8
        /*0328*/ 	.dword	__unnamed_102
	.align		8
        /*0330*/ 	.dword	__unnamed_103
	.align		8
        /*0338*/ 	.dword	__unnamed_104
	.align		8
        /*0340*/ 	.dword	__unnamed_105
	.align		8
        /*0348*/ 	.dword	__unnamed_106
	.align		8
        /*0350*/ 	.dword	__unnamed_107
	.align		8
        /*0358*/ 	.dword	__unnamed_108
	.align		8
        /*0360*/ 	.dword	__unnamed_109
	.align		8
        /*0368*/ 	.dword	__unnamed_110
	.align		8
        /*0370*/ 	.dword	__unnamed_111
	.align		8
        /*0378*/ 	.dword	__unnamed_112
	.align		8
        /*0380*/ 	.dword	__unnamed_113
	.align		8
        /*0388*/ 	.dword	__unnamed_114
	.align		8
        /*0390*/ 	.dword	__unnamed_115
	.align		8
        /*0398*/ 	.dword	__unnamed_116
	.align		8
        /*03a0*/ 	.dword	__unnamed_117
	.align		8
        /*03a8*/ 	.dword	__unnamed_118
	.align		8
        /*03b0*/ 	.dword	__unnamed_119
	.align		8
        /*03b8*/ 	.dword	__unnamed_120
	.align		8
        /*03c0*/ 	.dword	__unnamed_121
	.align		8
        /*03c8*/ 	.dword	__unnamed_122
	.align		8
        /*03d0*/ 	.dword	__unnamed_123
	.align		8
        /*03d8*/ 	.dword	__unnamed_124
	.align		8
        /*03e0*/ 	.dword	__unnamed_125
	.align		8
        /*03e8*/ 	.dword	__unnamed_126
	.align		8
        /*03f0*/ 	.dword	__unnamed_127
	.align		8
        /*03f8*/ 	.dword	__unnamed_128
	.align		8
        /*0400*/ 	.dword	__unnamed_129
	.align		8
        /*0408*/ 	.dword	__unnamed_130
	.align		8
        /*0410*/ 	.dword	__unnamed_131
	.align		8
        /*0418*/ 	.dword	__unnamed_132
	.align		8
        /*0420*/ 	.dword	__unnamed_133
	.align		8
        /*0428*/ 	.dword	__unnamed_134
	.align		8
        /*0430*/ 	.dword	__unnamed_135
	.align		8
        /*0438*/ 	.dword	__unnamed_136
	.align		8
        /*0440*/ 	.dword	__unnamed_137
	.align		8
        /*0448*/ 	.dword	__unnamed_138
	.align		8
        /*0450*/ 	.dword	__unnamed_139
	.align		8
        /*0458*/ 	.dword	__unnamed_140
	.align		8
        /*0460*/ 	.dword	__unnamed_141
	.align		8
        /*0468*/ 	.dword	__unnamed_142
	.align		8
        /*0470*/ 	.dword	__unnamed_143
	.align		8
        /*0478*/ 	.dword	__unnamed_144
	.align		8
        /*0480*/ 	.dword	__unnamed_145
	.align		8
        /*0488*/ 	.dword	__unnamed_146
	.align		8
        /*0490*/ 	.dword	__unnamed_147
	.align		8
        /*0498*/ 	.dword	__unnamed_148
	.align		8
        /*04a0*/ 	.dword	__unnamed_149
	.align		8
        /*04a8*/ 	.dword	__unnamed_150
	.align		8
        /*04b0*/ 	.dword	__unnamed_151
	.align		8
        /*04b8*/ 	.dword	__unnamed_152
	.align		8
        /*04c0*/ 	.dword	__unnamed_153
	.align		8
        /*04c8*/ 	.dword	__unnamed_154
	.align		8
        /*04d0*/ 	.dword	_ZN53_INTERNAL_0955718d_22_SparseCsrTensorMath_cu_868dd5454cuda3std3__45__cpo5beginE
	.align		8
        /*04d8*/ 	.dword	_ZN53_INTERNAL_0955718d_22_SparseCsrTensorMath_cu_868dd5454cuda3std3__45__cpo3endE
	.align		8
        /*04e0*/ 	.dword	_ZN53_INTERNAL_0955718d_22_SparseCsrTensorMath_cu_868dd5454cuda3std3__45__cpo6cbeginE
	.align		8
        /*04e8*/ 	.dword	_ZN53_INTERNAL_0955718d_22_SparseCsrTensorMath_cu_868dd5454cuda3std3__45__cpo4cendE
	.align		8
        /*04f0*/ 	.dword	_ZN53_INTERNAL_0955718d_22_SparseCsrTensorMath_cu_868dd5454cuda3std3__45__cpo6rbeginE
	.align		8
        /*04f8*/ 	.dword	_ZN53_INTERNAL_0955718d_22_SparseCsrTensorMath_cu_868dd5454cuda3std3__45__cpo4rendE
	.align		8
        /*0500*/ 	.dword	_ZN53_INTERNAL_0955718d_22_SparseCsrTensorMath_cu_868dd5454cuda3std3__45__cpo7crbeginE
	.align		8
        /*0508*/ 	.dword	_ZN53_INTERNAL_0955718d_22_SparseCsrTensorMath_cu_868dd5454cuda3std3__45__cpo5crendE
	.align		8
        /*0510*/ 	.dword	_ZN53_INTERNAL_0955718d_22_SparseCsrTensorMath_cu_868dd5454cuda3std3__455_GLOBAL__N__0955718d_22_SparseCsrTensorMath_cu_868dd5456ignoreE
	.align		8
        /*0518*/ 	.dword	_ZN53_INTERNAL_0955718d_22_SparseCsrTensorMath_cu_868dd5454cuda3std3__419piecewise_constructE
	.align		8
        /*0520*/ 	.dword	_ZN53_INTERNAL_0955718d_22_SparseCsrTensorMath_cu_868dd5454cuda3std3__48in_placeE
	.align		8
        /*0528*/ 	.dword	_ZN53_INTERNAL_0955718d_22_SparseCsrTensorMath_cu_868dd5454cuda3std3__420unreachable_sentinelE
	.align		8
        /*0530*/ 	.dword	_ZN53_INTERNAL_0955718d_22_SparseCsrTensorMath_cu_868dd5454cuda3std3__47nulloptE
	.align		8
        /*0538*/ 	.dword	_ZN53_INTERNAL_0955718d_22_SparseCsrTensorMath_cu_868dd5454cuda3std3__48unexpectE
	.align		8
        /*0540*/ 	.dword	_ZN53_INTERNAL_0955718d_22_SparseCsrTensorMath_cu_868dd5454cuda3std6ranges3__45__cpo4swapE
	.align		8
        /*0548*/ 	.dword	_ZN53_INTERNAL_0955718d_22_SparseCsrTensorMath_cu_868dd5454cuda3std6ranges3__45__cpo9iter_moveE
	.align		8
        /*0550*/ 	.dword	_ZN53_INTERNAL_0955718d_22_SparseCsrTensorMath_cu_868dd5454cuda3std6ranges3__45__cpo5beginE
	.align		8
        /*0558*/ 	.dword	_ZN53_INTERNAL_0955718d_22_SparseCsrTensorMath_cu_868dd5454cuda3std6ranges3__45__cpo3endE
	.align		8
        /*0560*/ 	.dword	_ZN53_INTERNAL_0955718d_22_SparseCsrTensorMath_cu_868dd5454cuda3std6ranges3__45__cpo6cbeginE
	.align		8
        /*0568*/ 	.dword	_ZN53_INTERNAL_0955718d_22_SparseCsrTensorMath_cu_868dd5454cuda3std6ranges3__45__cpo4cendE
	.align		8
        /*0570*/ 	.dword	_ZN53_INTERNAL_0955718d_22_SparseCsrTensorMath_cu_868dd5454cuda3std6ranges3__45__cpo7advanceE
	.align		8
        /*0578*/ 	.dword	_ZN53_INTERNAL_0955718d_22_SparseCsrTensorMath_cu_868dd5454cuda3std6ranges3__45__cpo9iter_swapE
	.align		8
        /*0580*/ 	.dword	_ZN53_INTERNAL_0955718d_22_SparseCsrTensorMath_cu_868dd5454cuda3std6ranges3__45__cpo4nextE
	.align		8
        /*0588*/ 	.dword	_ZN53_INTERNAL_0955718d_22_SparseCsrTensorMath_cu_868dd5454cuda3std6ranges3__45__cpo4prevE
	.align		8
        /*0590*/ 	.dword	_ZN53_INTERNAL_0955718d_22_SparseCsrTensorMath_cu_868dd5454cuda3std6ranges3__45__cpo4dataE
	.align		8
        /*0598*/ 	.dword	_ZN53_INTERNAL_0955718d_22_SparseCsrTensorMath_cu_868dd5454cuda3std6ranges3__45__cpo5cdataE
	.align		8
        /*05a0*/ 	.dword	_ZN53_INTERNAL_0955718d_22_SparseCsrTensorMath_cu_868dd5454cuda3std6ranges3__45__cpo4sizeE
	.align		8
        /*05a8*/ 	.dword	_ZN53_INTERNAL_0955718d_22_SparseCsrTensorMath_cu_868dd5454cuda3std6ranges3__45__cpo5ssizeE
	.align		8
        /*05b0*/ 	.dword	_ZN53_INTERNAL_0955718d_22_SparseCsrTensorMath_cu_868dd5454cuda3std6ranges3__45__cpo8distanceE
	.align		8
        /*05b8*/ 	.dword	_ZN53_INTERNAL_0955718d_22_SparseCsrTensorMath_cu_868dd5456thrust23THRUST_300001_SM_900_NS8cuda_cub3parE
	.align		8
        /*05c0*/ 	.dword	_ZN53_INTERNAL_0955718d_22_SparseCsrTensorMath_cu_868dd5456thrust23THRUST_300001_SM_900_NS8cuda_cub10par_nosyncE
	.align		8
        /*05c8*/ 	.dword	_ZN53_INTERNAL_0955718d_22_SparseCsrTensorMath_cu_868dd5456thrust23THRUST_300001_SM_900_NS6system6detail10sequential3seqE
	.align		8
        /*05d0*/ 	.dword	_ZN53_INTERNAL_0955718d_22_SparseCsrTensorMath_cu_868dd5456thrust23THRUST_300001_SM_900_NS6system3cpp3parE
	.align		8
        /*05d8*/ 	.dword	_ZN53_INTERNAL_0955718d_22_SparseCsrTensorMath_cu_868dd5456thrust23THRUST_300001_SM_900_NS12placeholders2_1E
	.align		8
        /*05e0*/ 	.dword	_ZN53_INTERNAL_0955718d_22_SparseCsrTensorMath_cu_868dd5456thrust23THRUST_300001_SM_900_NS12placeholders2_2E
	.align		8
        /*05e8*/ 	.dword	_ZN53_INTERNAL_0955718d_22_SparseCsrTensorMath_cu_868dd5456thrust23THRUST_300001_SM_900_NS12placeholders2_3E
	.align		8
        /*05f0*/ 	.dword	_ZN53_INTERNAL_0955718d_22_SparseCsrTensorMath_cu_868dd5456thrust23THRUST_300001_SM_900_NS12placeholders2_4E
	.align		8
        /*05f8*/ 	.dword	_ZN53_INTERNAL_0955718d_22_SparseCsrTensorMath_cu_868dd5456thrust23THRUST_300001_SM_900_NS12placeholders2_5E
	.align		8
        /*0600*/ 	.dword	_ZN53_INTERNAL_0955718d_22_SparseCsrTensorMath_cu_868dd5456thrust23THRUST_300001_SM_900_NS12placeholders2_6E
	.align		8
        /*0608*/ 	.dword	_ZN53_INTERNAL_0955718d_22_SparseCsrTensorMath_cu_868dd5456thrust23THRUST_300001_SM_900_NS12placeholders2_7E
	.align		8
        /*0610*/ 	.dword	_ZN53_INTERNAL_0955718d_22_SparseCsrTensorMath_cu_868dd5456thrust23THRUST_300001_SM_900_NS12placeholders2_8E
	.align		8
        /*0618*/ 	.dword	_ZN53_INTERNAL_0955718d_22_SparseCsrTensorMath_cu_868dd5456thrust23THRUST_300001_SM_900_NS12placeholders2_9E
	.align		8
        /*0620*/ 	.dword	_ZN53_INTERNAL_0955718d_22_SparseCsrTensorMath_cu_868dd5456thrust23THRUST_300001_SM_900_NS12placeholders3_10E
	.align		8
        /*0628*/ 	.dword	_ZN53_INTERNAL_0955718d_22_SparseCsrTensorMath_cu_868dd5456thrust23THRUST_300001_SM_900_NS3seqE
	.align		8
        /*0630*/ 	.dword	_ZN53_INTERNAL_0955718d_22_SparseCsrTensorMath_cu_868dd5456thrust23THRUST_300001_SM_900_NS6deviceE
	.align		8
        /*0638*/ 	.dword	$str$19
	.align		8
        /*0640*/ 	.dword	$str$20
	.align		8
        /*0648*/ 	.dword	$str$21
	.align		8
        /*0650*/ 	.dword	$str$22
	.align		8
        /*0658*/ 	.dword	$str$23
	.align		8
        /*0660*/ 	.dword	__assertfail


//--------------------- .text._ZN3cub17CUB_300001_SM_9006detail8for_each13static_kernelINS2_12policy_hub_t12policy_500_tElNS2_12op_wrapper_tIlZZZZZN2at6native36add_out_dense_sparse_compressed_cudaERNS7_6TensorERKS9_SC_RKN3c106ScalarEENKUlvE_clEvENKUlvE11_clEvENKUlvE_clEvENKUlvE0_clEvEUllE_N6thrust23THRUST_300001_SM_900_NS17counting_iteratorIlNSN_11use_defaultESP_SP_EEEEEEvT0_T1_ --------------------------
	.section	.text._ZN3cub17CUB_300001_SM_9006detail8for_each13static_kernelINS2_12policy_hub_t12policy_500_tElNS2_12op_wrapper_tIlZZZZZN2at6native36add_out_dense_sparse_compressed_cudaERNS7_6TensorERKS9_SC_RKN3c106ScalarEENKUlvE_clEvENKUlvE11_clEvENKUlvE_clEvENKUlvE0_clEvEUllE_N6thrust23THRUST_300001_SM_900_NS17counting_iteratorIlNSN_11use_defaultESP_SP_EEEEEEvT0_T1_,"ax",@progbits
	.align	128
        .global         _ZN3cub17CUB_300001_SM_9006detail8for_each13static_kernelINS2_12policy_hub_t12policy_500_tElNS2_12op_wrapper_tIlZZZZZN2at6native36add_out_dense_sparse_compressed_cudaERNS7_6TensorERKS9_SC_RKN3c106ScalarEENKUlvE_clEvENKUlvE11_clEvENKUlvE_clEvENKUlvE0_clEvEUllE_N6thrust23THRUST_300001_SM_900_NS17counting_iteratorIlNSN_11use_defaultESP_SP_EEEEEEvT0_T1_
        .type           _ZN3cub17CUB_300001_SM_9006detail8for_each13static_kernelINS2_12policy_hub_t12policy_500_tElNS2_12op_wrapper_tIlZZZZZN2at6native36add_out_dense_sparse_compressed_cudaERNS7_6TensorERKS9_SC_RKN3c106ScalarEENKUlvE_clEvENKUlvE11_clEvENKUlvE_clEvENKUlvE0_clEvEUllE_N6thrust23THRUST_300001_SM_900_NS17counting_iteratorIlNSN_11use_defaultESP_SP_EEEEEEvT0_T1_,@function
        .size           _ZN3cub17CUB_300001_SM_9006detail8for_each13static_kernelINS2_12policy_hub_t12policy_500_tElNS2_12op_wrapper_tIlZZZZZN2at6native36add_out_dense_sparse_compressed_cudaERNS7_6TensorERKS9_SC_RKN3c106ScalarEENKUlvE_clEvENKUlvE11_clEvENKUlvE_clEvENKUlvE0_clEvEUllE_N6thrust23THRUST_300001_SM_900_NS17counting_iteratorIlNSN_11use_defaultESP_SP_EEEEEEvT0_T1_,(.L_x_8875 - _ZN3cub17CUB_300001_SM_9006detail8for_each13static_kernelINS2_12policy_hub_t12policy_500_tElNS2_12op_wrapper_tIlZZZZZN2at6native36add_out_dense_sparse_compressed_cudaERNS7_6TensorERKS9_SC_RKN3c106ScalarEENKUlvE_clEvENKUlvE11_clEvENKUlvE_clEvENKUlvE0_clEvEUllE_N6thrust23THRUST_300001_SM_900_NS17counting_iteratorIlNSN_11use_defaultESP_SP_EEEEEEvT0_T1_)
        .other          _ZN3cub17CUB_300001_SM_9006detail8for_each13static_kernelINS2_12policy_hub_t12policy_500_tElNS2_12op_wrapper_tIlZZZZZN2at6native36add_out_dense_sparse_compressed_cudaERNS7_6TensorERKS9_SC_RKN3c106ScalarEENKUlvE_clEvENKUlvE11_clEvENKUlvE_clEvENKUlvE0_clEvEUllE_N6thrust23THRUST_300001_SM_900_NS17counting_iteratorIlNSN_11use_defaultESP_SP_EEEEEEvT0_T1_,@"STO_CUDA_ENTRY STV_DEFAULT"
_ZN3cub17CUB_300001_SM_9006detail8for_each13static_kernelINS2_12policy_hub_t12policy_500_tElNS2_12op_wrapper_tIlZZZZZN2at6native36add_out_dense_sparse_compressed_cudaERNS7_6TensorERKS9_SC_RKN3c106ScalarEENKUlvE_clEvENKUlvE11_clEvENKUlvE_clEvENKUlvE0_clEvEUllE_N6thrust23THRUST_300001_SM_900_NS17counting_iteratorIlNSN_11use_defaultESP_SP_EEEEEEvT0_T1_:
.text._ZN3cub17CUB_300001_SM_9006detail8for_each13static_kernelINS2_12policy_hub_t12policy_500_tElNS2_12op_wrapper_tIlZZZZZN2at6native36add_out_dense_sparse_compressed_cudaERNS7_6TensorERKS9_SC_RKN3c106ScalarEENKUlvE_clEvENKUlvE11_clEvENKUlvE_clEvENKUlvE0_clEvEUllE_N6thrust23THRUST_300001_SM_900_NS17counting_iteratorIlNSN_11use_defaultESP_SP_EEEEEEvT0_T1_:
[----:B------:R-:W-:Y:S08]  /*0000*/  LDC R1, c[0x0][0x28] ;  /* 0x00000a00ff017b82 */ /* 0x000ff00000000800 */
[----:B------:R-:W0:Y:S01]  /*0010*/  S2UR UR10, SR_CTAID.X ;  /* 0x00000000000a79c3 */ /* 0x000e220000002500 */
[----:B------:R-:W1:Y:S01]  /*0020*/  S2R R10, SR_TID.X ;  /* 0x00000000000a7919 */ /* 0x000e620000002100 */
[----:B------:R-:W-:-:S06]  /*0030*/  ULDC.64 UR8, c[0x0][0x208] ;  /* 0x0000820000087ab9 */ /* 0x000fcc0000000a00 */
[----:B------:R-:W2:Y:S08]  /*0040*/  LDC.64 R4, c[0x0][0x210] ;  /* 0x00008400ff047b82 */ /* 0x000eb00000000a00 */
[----:B------:R-:W3:Y:S01]  /*0050*/  LDC.U16 R0, c[0x0][0x240] ;  /* 0x00009000ff007b82 */ /* 0x000ee20000000400 */
[----:B0-----:R-:W-:-:S06]  /*0060*/  UIMAD.WIDE.U32 UR4, UR10, 0x200, URZ ;  /* 0x000002000a0478a5 */ /* 0x001fcc000f8e003f */
[----:B--2---:R-:W-:-:S04]  /*0070*/  IADD3 R3, P0, R4, -UR4, RZ ;  /* 0x8000000404037c10 */ /* 0x004fc8000ff1e0ff */
[----:B------:R-:W-:Y:S02]  /*0080*/  IADD3.X R2, R5, ~UR5, RZ, P0, !PT ;  /* 0x8000000505027c10 */ /* 0x000fe400087fe4ff */
[----:B------:R-:W-:-:S04]  /*0090*/  ISETP.GT.U32.AND P0, PT, R3, 0x1ff, PT ;  /* 0x000001ff0300780c */ /* 0x000fc80003f04070 */
[----:B------:R-:W-:-:S13]  /*00a0*/  ISETP.GT.AND.EX P0, PT, R2, RZ, PT, P0 ;  /* 0x000000ff0200720c */ /* 0x000fda0003f04300 */
[----:B-1-3--:R-:W-:Y:S05]  /*00b0*/  @P0 BRA `(.L_x_0) ;  /* 0x0000001c00bc0947 */ /* 0x00afea0003800000 */
[----:B------:R-:W0:Y:S01]  /*00c0*/  LDC.64 R4, c[0x0][0x278] ;  /* 0x00009e00ff047b82 */ /* 0x000e220000000a00 */
[----:B------:R-:W-:Y:S01]  /*00d0*/  ULDC.64 UR6, c[0x0][0x218] ;  /* 0x0000860000067ab9 */ /* 0x000fe20000000a00 */
[----:B0-----:R-:W-:-:S04]  /*00e0*/  ISETP.GE.U32.AND P0, PT, R4, 0x1, PT ;  /* 0x000000010400780c */ /* 0x001fc80003f06070 */
[----:B------:R-:W-:-:S13]  /*00f0*/  ISETP.GE.AND.EX P0, PT, R5, RZ, PT, P0 ;  /* 0x000000ff0500720c */ /* 0x000fda0003f06300 */
[----:B------:R-:W-:Y:S05]  /*0100*/  @!P0 EXIT ;  /* 0x000000000000894d */ /* 0x000fea0003800000 */
[----:B------:R-:W-:Y:S01]  /*0110*/  ISETP.GT.U32.AND P0, PT, R3, R10, PT ;  /* 0x0000000a0300720c */ /* 0x000fe20003f04070 */
[----:B------:R-:W-:Y:S01]  /*0120*/  UIADD3 UR6, UP0, UR4, UR6, URZ ;  /* 0x0000000604067290 */ /* 0x000fe2000ff1e03f */
[----:B------:R-:W-:Y:S01]  /*0130*/  SHF.R.S32.HI R2, RZ, 0x1f, R3 ;  /* 0x0000001fff027819 */ /* 0x000fe20000011403 */
[----:B------:R-:W-:Y:S02]  /*0140*/  BSSY B0, `(.L_x_1) ;  /* 0x00000f3000007945 */ /* 0x000fe40003800000 */
[----:B------:R-:W-:Y:S01]  /*0150*/  UIADD3.X UR5, UR5, UR7, URZ, UP0, !UPT ;  /* 0x0000000705057290 */ /* 0x000fe200087fe43f */
[----:B------:R-:W-:-:S13]  /*0160*/  ISETP.GT.AND.EX P0, PT, R2, RZ, PT, P0 ;  /* 0x000000ff0200720c */ /* 0x000fda0003f04300 */
[----:B------:R-:W-:Y:S05]  /*0170*/  @!P0 BRA `(.L_x_2) ;  /* 0x0000000c00bc8947 */ /* 0x000fea0003800000 */
[----:B------:R-:W-:Y:S01]  /*0180*/  IADD3 R10, P0, R10, UR6, RZ ;  /* 0x000000060a0a7c10 */ /* 0x000fe2000ff1e0ff */
[----:B------:R-:W-:Y:S01]  /*0190*/  ULDC UR4, c[0x0][0x250] ;  /* 0x0000940000047ab9 */ /* 0x000fe20000000800 */
[----:B------:R-:W-:Y:S01]  /*01a0*/  IMAD.U32 R0, R0, 0x10000, RZ ;  /* 0x0001000000007824 */ /* 0x000fe200078e00ff */
[----:B------:R-:W-:Y:S02]  /*01b0*/  CS2R R2, SRZ ;  /* 0x0000000000027805 */ /* 0x000fe4000001ff00 */
[----:B------:R-:W-:Y:S02]  /*01c0*/  IMAD.X R11, RZ, RZ, UR5, P0 ;  /* 0x00000005ff0b7e24 */ /* 0x000fe400080e06ff */
[----:B------:R-:W-:-:S07]  /*01d0*/  IMAD.WIDE.U32 R8, R10, UR4, RZ ;  /* 0x000000040a087c25 */ /* 0x000fce000f8e00ff */
.L_x_8:
[----:B------:R-:W-:Y:S02]  /*01e0*/  ULDC.64 UR12, c[0x0][0x260] ;  /* 0x00009800000c7ab9 */ /* 0x000fe40000000a00 */
[----:B------:R-:W-:Y:S02]  /*01f0*/  IMAD R7, R3, UR12, RZ ;  /* 0x0000000c03077c24 */ /* 0x000fe4000f8e02ff */
[----:B------:R-:W-:-:S04]  /*0200*/  IMAD.WIDE.U32 R4, R2, UR12, R10 ;  /* 0x0000000c02047c25 */ /* 0x000fc8000f8e000a */
[----:B------:R-:W-:Y:S01]  /*0210*/  IMAD R7, R2, UR13, R7 ;  /* 0x0000000d02077c24 */ /* 0x000fe2000f8e0207 */
[----:B------:R-:W-:Y:S02]  /*0220*/  ULDC.64 UR12, c[0x0][0x228] ;  /* 0x00008a00000c7ab9 */ /* 0x000fe40000000a00 */
[----:B--2---:R-:W-:Y:S02]  /*0230*/  LEA R12, P0, R4, UR12, 0x3 ;  /* 0x0000000c040c7c11 */ /* 0x004fe4000f8018ff */
[----:B------:R-:W-:-:S04]  /*0240*/  IADD3 R5, R5, R7, RZ ;  /* 0x0000000705057210 */ /* 0x000fc80007ffe0ff */
[----:B------:R-:W-:-:S05]  /*0250*/  LEA.HI.X R13, R4, UR13, R5, 0x3, P0 ;  /* 0x0000000d040d7c11 */ /* 0x000fca00080f1c05 */
[----:B------:R-:W2:Y:S04]  /*0260*/  LDG.E.64 R6, desc[UR8][R12.64+0x8] ;  /* 0x000008080c067981 */ /* 0x000ea8000c1e1b00 */
[----:B------:R-:W2:Y:S01]  /*0270*/  LDG.E.64 R4, desc[UR8][R12.64] ;  /* 0x000000080c047981 */ /* 0x000ea2000c1e1b00 */
[----:B------:R-:W-:Y:S01]  /*0280*/  BSSY B1, `(.L_x_3) ;  /* 0x00000d8000017945 */ /* 0x000fe20003800000 */
[----:B--2---:R-:W-:-:S04]  /*0290*/  ISETP.GT.U32.AND P0, PT, R6, R4, PT ;  /* 0x000000040600720c */ /* 0x004fc80003f04070 */
[----:B------:R-:W-:-:S13]  /*02a0*/  ISETP.GT.AND.EX P0, PT, R7, R5, PT, P0 ;  /* 0x000000050700720c */ /* 0x000fda0003f04300 */
[----:B01----:R-:W-:Y:S05]  /*02b0*/  @!P0 BRA `(.L_x_4) ;  /* 0x0000000c00508947 */ /* 0x003fea0003800000 */
[--C-:B------:R-:W-:Y:S01]  /*02c0*/  IMAD.IADD R26, R6, 0x1, -R4.reuse ;  /* 0x00000001061a7824 */ /* 0x100fe200078e0a04 */
[----:B------:R-:W-:Y:S01]  /*02d0*/  ULDC.64 UR12, c[0x0][0x250] ;  /* 0x00009400000c7ab9 */ /* 0x000fe20000000a00 */
[----:B------:R-:W-:Y:S01]  /*02e0*/  BSSY B2, `(.L_x_5) ;  /* 0x0000064000027945 */ /* 0x000fe20003800000 */
[----:B------:R-:W-:Y:S01]  /*02f0*/  IMAD R13, R11, UR12, RZ ;  /* 0x0000000c0b0d7c24 */ /* 0x000fe2000f8e02ff */
[----:B------:R-:W-:Y:S01]  /*0300*/  MOV R23, R5 ;  /* 0x0000000500177202 */ /* 0x000fe20000000f00 */
[----:B------:R-:W-:Y:S01]  /*0310*/  IMAD.MOV.U32 R22, RZ, RZ, R4 ;  /* 0x000000ffff167224 */ /* 0x000fe200078e0004 */
[----:B------:R-:W-:Y:S01]  /*0320*/  LOP3.LUT R26, R26, 0x3, RZ, 0xc0, !PT ;  /* 0x000000031a1a7812 */ /* 0x000fe200078ec0ff */
[----:B------:R-:W-:-:S03]  /*0330*/  IMAD R13, R10, UR13, R13 ;  /* 0x0000000d0a0d7c24 */ /* 0x000fc6000f8e020d */
[----:B------:R-:W-:Y:S01]  /*0340*/  ISETP.NE.U32.AND P0, PT, R26, RZ, PT ;  /* 0x000000ff1a00720c */ /* 0x000fe20003f05070 */
[----:B------:R-:W-:-:S03]  /*0350*/  IMAD.IADD R27, R9, 0x1, R13 ;  /* 0x00000001091b7824 */ /* 0x000fc600078e020d */
[----:B------:R-:W-:-:S13]  /*0360*/  ISETP.NE.AND.EX P0, PT, RZ, RZ, PT, P0 ;  /* 0x000000ffff00720c */ /* 0x000fda0003f05300 */
[----:B------:R-:W-:Y:S05]  /*0370*/  @!P0 BRA `(.L_x_6) ;  /* 0x0000000400688947 */ /* 0x000fea0003800000 */
[----:B------:R-:W-:Y:S01]  /*0380*/  ULDC.64 UR12, c[0x0][0x268] ;  /* 0x00009a00000c7ab9 */ /* 0x000fe20000000a00 */
[----:B------:R-:W-:Y:S01]  /*0390*/  ULDC.64 UR14, c[0x0][0x220] ;  /* 0x00008800000e7ab9 */ /* 0x000fe20000000a00 */
[----:B------:R-:W-:Y:S02]  /*03a0*/  IMAD R13, R3, UR12, RZ ;  /* 0x0000000c030d7c24 */ /* 0x000fe4000f8e02ff */
[----:B------:R-:W-:-:S04]  /*03b0*/  IMAD.WIDE.U32 R14, R2, UR12, R4 ;  /* 0x0000000c020e7c25 */ /* 0x000fc8000f8e0004 */
[----:B------:R-:W-:Y:S01]  /*03c0*/  IMAD R13, R2, UR13, R13 ;  /* 0x0000000d020d7c24 */ /* 0x000fe2000f8e020d */
[----:B------:R-:W-:Y:S02]  /*03d0*/  ULDC.64 UR12, c[0x0][0x230] ;  /* 0x00008c00000c7ab9 */ /* 0x000fe40000000a00 */
[----:B------:R-:W-:Y:S01]  /*03e0*/  LEA R12, P0, R14, UR12, 0x3 ;  /* 0x0000000c0e0c7c11 */ /* 0x000fe2000f8018ff */
[----:B------:R-:W-:-:S05]  /*03f0*/  IMAD.IADD R13, R15, 0x1, R13 ;  /* 0x000000010f0d7824 */ /* 0x000fca00078e020d */
[----:B------:R-:W-:Y:S01]  /*0400*/  LEA.HI.X R13, R14, UR13, R13, 0x3, P0 ;  /* 0x0000000d0e0d7c11 */ /* 0x000fe200080f1c0d */
[----:B------:R-:W-:-:S04]  /*0410*/  ULDC.64 UR12, c[0x0][0x270] ;  /* 0x00009c00000c7ab9 */ /* 0x000fc80000000a00 */
[----:B------:R-:W2:Y:S01]  /*0420*/  LDG.E.64 R22, desc[UR8][R12.64] ;  /* 0x000000080c167981 */ /* 0x000ea2000c1e1b00 */
[----:B------:R-:W-:Y:S02]  /*0430*/  IMAD R15, R3, UR12, RZ ;  /* 0x0000000c030f7c24 */ /* 0x000fe4000f8e02ff */
[----:B------:R-:W-:-:S04]  /*0440*/  IMAD.WIDE.U32 R18, R2, UR12, R4 ;  /* 0x0000000c02127c25 */ /* 0x000fc8000f8e0004 */
[----:B------:R-:W-:Y:S01]  /*0450*/  IMAD R17, R2, UR13, R15 ;  /* 0x0000000d02117c24 */ /* 0x000fe2000f8e020f */
[C---:B------:R-:W-:Y:S01]  /*0460*/  LEA R16, P0, R18.reuse, UR14, 0x1 ;  /* 0x0000000e12107c11 */ /* 0x040fe2000f8008ff */
[----:B------:R-:W2:Y:S01]  /*0470*/  LDC.64 R14, c[0x0][0x258] ;  /* 0x00009600ff0e7b82 */ /* 0x000ea20000000a00 */
[----:B------:R-:W-:Y:S02]  /*0480*/  ULDC.64 UR12, c[0x0][0x248] ;  /* 0x00009200000c7ab9 */ /* 0x000fe40000000a00 */
[----:B------:R-:W-:Y:S01]  /*0490*/  IADD3 R17, R19, R17, RZ ;  /* 0x0000001113117210 */ /* 0x000fe20007ffe0ff */
[----:B------:R-:W-:Y:S02]  /*04a0*/  IMAD.MOV.U32 R19, RZ, RZ, R27 ;  /* 0x000000ffff137224 */ /* 0x000fe400078e001b */
[----:B------:R-:W-:Y:S01]  /*04b0*/  IMAD R25, R3, UR12, RZ ;  /* 0x0000000c03197c24 */ /* 0x000fe2000f8e02ff */
[----:B------:R-:W-:Y:S01]  /*04c0*/  LEA.HI.X R17, R18, UR15, R17, 0x1, P0 ;  /* 0x0000000f12117c11 */ /* 0x000fe200080f0c11 */
[----:B------:R-:W-:-:S02]  /*04d0*/  IMAD.MOV.U32 R18, RZ, RZ, R8 ;  /* 0x000000ffff127224 */ /* 0x000fc400078e0008 */
[C---:B------:R-:W-:Y:S02]  /*04e0*/  IMAD R25, R2.reuse, UR13, R25 ;  /* 0x0000000d02197c24 */ /* 0x040fe4000f8e0219 */
[----:B------:R-:W-:Y:S02]  /*04f0*/  IMAD.WIDE.U32 R20, R2, UR12, R18 ;  /* 0x0000000c02147c25 */ /* 0x000fe4000f8e0012 */
[----:B------:R-:W0:Y:S03]  /*0500*/  LDC.64 R18, c[0x0][0x238] ;  /* 0x00008e00ff127b82 */ /* 0x000e260000000a00 */
[----:B------:R-:W-:Y:S01]  /*0510*/  IADD3 R21, R21, R25, RZ ;  /* 0x0000001915157210 */ /* 0x000fe20007ffe0ff */
[----:B--2---:R-:W-:-:S04]  /*0520*/  IMAD R23, R23, R14, RZ ;  /* 0x0000000e17177224 */ /* 0x004fc800078e02ff */
[C---:B------:R-:W-:Y:S02]  /*0530*/  IMAD R25, R22.reuse, R15, R23 ;  /* 0x0000000f16197224 */ /* 0x040fe400078e0217 */
[----:B------:R-:W-:-:S04]  /*0540*/  IMAD.WIDE.U32 R22, R22, R14, R20 ;  /* 0x0000000e16167225 */ /* 0x000fc800078e0014 */
[----:B------:R-:W-:Y:S01]  /*0550*/  IMAD.IADD R23, R23, 0x1, R25 ;  /* 0x0000000117177824 */ /* 0x000fe200078e0219 */
[----:B0-----:R-:W-:-:S04]  /*0560*/  LEA R24, P0, R22, R18, 0x1 ;  /* 0x0000001216187211 */ /* 0x001fc800078008ff */
[----:B------:R-:W-:Y:S02]  /*0570*/  LEA.HI.X R25, R22, R19, R23, 0x1, P0 ;  /* 0x0000001316197211 */ /* 0x000fe400000f0c17 */
[----:B------:R-:W2:Y:S04]  /*0580*/  LDG.E.U16 R23, desc[UR8][R16.64] ;  /* 0x0000000810177981 */ /* 0x000ea8000c1e1500 */
[----:B------:R-:W3:Y:S01]  /*0590*/  LDG.E.U16 R22, desc[UR8][R24.64] ;  /* 0x0000000818167981 */ /* 0x000ee2000c1e1500 */
[----:B------:R-:W-:-:S04]  /*05a0*/  ISETP.NE.U32.AND P0, PT, R26, 0x1, PT ;  /* 0x000000011a00780c */ /* 0x000fc80003f05070 */
[----:B------:R-:W-:Y:S01]  /*05b0*/  ISETP.NE.AND.EX P0, PT, RZ, RZ, PT, P0 ;  /* 0x000000ffff00720c */ /* 0x000fe20003f05300 */
[----:B--2---:R-:W-:-:S04]  /*05c0*/  IMAD.U32 R23, R23, 0x10000, RZ ;  /* 0x0001000017177824 */ /* 0x004fc800078e00ff */
[----:B------:R-:W-:Y:S01]  /*05d0*/  FMUL.FTZ R28, R0, R23 ;  /* 0x00000017001c7220 */ /* 0x000fe20000410000 */
[----:B---3--:R-:W-:-:S05]  /*05e0*/  IMAD.U32 R22, R22, 0x10000, RZ ;  /* 0x0001000016167824 */ /* 0x008fca00078e00ff */
[----:B------:R-:W0:Y:S02]  /*05f0*/  F2F.BF16.F32 R28, R28 ;  /* 0x0000001c001c7304 */ /* 0x000e240000202000 */
[----:B0-----:R-:W-:-:S05]  /*0600*/  SHF.L.U32 R23, R28, 0x10, RZ ;  /* 0x000000101c177819 */ /* 0x001fca00000006ff */
[----:B------:R-:W-:-:S05]  /*0610*/  FADD.FTZ R22, R22, R23 ;  /* 0x0000001716167221 */ /* 0x000fca0000010000 */
[----:B------:R-:W-:-:S04]  /*0620*/  F2FP.BF16.F32.PACK_AB R22, RZ, R22 ;  /* 0x00000016ff16723e */ /* 0x000fc800000010ff */
[----:B------:R-:W-:Y:S02]  /*0630*/  PRMT R29, R22, 0x7610, R29 ;  /* 0x00007610161d7816 */ /* 0x000fe4000000001d */
[----:B------:R-:W-:-:S03]  /*0640*/  IADD3 R22, P1, R4, 0x1, RZ ;  /* 0x0000000104167810 */ /* 0x000fc60007f3e0ff */
[----:B------:R0:W-:Y:S02]  /*0650*/  STG.E.U16 desc[UR8][R24.64], R29 ;  /* 0x0000001d18007986 */ /* 0x0001e4000c101508 */
[----:B------:R-:W-:Y:S01]  /*0660*/  IMAD.X R23, RZ, RZ, R5, P1 ;  /* 0x000000ffff177224 */ /* 0x000fe200008e0605 */
[----:B------:R-:W-:Y:S07]  /*0670*/  @!P0 BRA `(.L_x_6) ;  /* 0x0000000000a88947 */ /* 0x000fee0003800000 */
[----:B------:R-:W2:Y:S01]  /*0680*/  LDG.E.64 R22, desc[UR8][R12.64+0x8] ;  /* 0x000008080c167981 */ /* 0x000ea2000c1e1b00 */
[----:B------:R-:W-:Y:S01]  /*0690*/  ISETP.NE.U32.AND P0, PT, R26, 0x2, PT ;  /* 0x000000021a00780c */ /* 0x000fe20003f05070 */
[----:B--2---:R-:W-:-:S04]  /*06a0*/  IMAD R23, R23, R14, RZ ;  /* 0x0000000e17177224 */ /* 0x004fc800078e02ff */
[C---:B0-----:R-:W-:Y:S02]  /*06b0*/  IMAD R25, R22.reuse, R15, R23 ;  /* 0x0000000f16197224 */ /* 0x041fe400078e0217 */
[----:B------:R-:W-:-:S05]  /*06c0*/  IMAD.WIDE.U32 R22, R22, R14, R20 ;  /* 0x0000000e16167225 */ /* 0x000fca00078e0014 */
[----:B------:R-:W-:Y:S02]  /*06d0*/  IADD3 R23, R23, R25, RZ ;  /* 0x0000001917177210 */ /* 0x000fe40007ffe0ff */
[----:B------:R-:W-:-:S04]  /*06e0*/  LEA R24, P1, R22, R18, 0x1 ;  /* 0x0000001216187211 */ /* 0x000fc800078208ff */
[----:B------:R-:W-:Y:S02]  /*06f0*/  LEA.HI.X R25, R22, R19, R23, 0x1, P1 ;  /* 0x0000001316197211 */ /* 0x000fe400008f0c17 */
[----:B------:R-:W2:Y:S04]  /*0700*/  LDG.E.U16 R23, desc[UR8][R16.64+0x2] ;  /* 0x0000020810177981 */ /* 0x000ea8000c1e1500 */
[----:B------:R-:W3:Y:S01]  /*0710*/  LDG.E.U16 R22, desc[UR8][R24.64] ;  /* 0x0000000818167981 */ /* 0x000ee2000c1e1500 */
[----:B------:R-:W-:Y:S01]  /*0720*/  ISETP.NE.AND.EX P0, PT, RZ, RZ, PT, P0 ;  /* 0x000000ffff00720c */ /* 0x000fe20003f05300 */
[----:B--2---:R-:W-:-:S04]  /*0730*/  IMAD.U32 R23, R23, 0x10000, RZ ;  /* 0x0001000017177824 */ /* 0x004fc800078e00ff */
[----:B------:R-:W-:Y:S01]  /*0740*/  FMUL.FTZ R26, R0, R23 ;  /* 0x00000017001a7220 */ /* 0x000fe20000410000 */
[----:B---3--:R-:W-:-:S05]  /*0750*/  SHF.L.U32 R22, R22, 0x10, RZ ;  /* 0x0000001016167819 */ /* 0x008fca00000006ff */
[----:B------:R-:W0:Y:S02]  /*0760*/  F2F.BF16.F32 R26, R26 ;  /* 0x0000001a001a7304 */ /* 0x000e240000202000 */
[----:B0-----:R-:W-:-:S04]  /*0770*/  IMAD.U32 R23, R26, 0x10000, RZ ;  /* 0x000100001a177824 */ /* 0x001fc800078e00ff */
[----:B------:R-:W-:-:S05]  /*0780*/  FADD.FTZ R22, R22, R23 ;  /* 0x0000001716167221 */ /* 0x000fca0000010000 */
[----:B------:R-:W-:-:S04]  /*0790*/  F2FP.BF16.F32.PACK_AB R22, RZ, R22 ;  /* 0x00000016ff16723e */ /* 0x000fc800000010ff */
[----:B------:R-:W-:Y:S02]  /*07a0*/  PRMT R28, R22, 0x7610, R28 ;  /* 0x00007610161c7816 */ /* 0x000fe4000000001c */
[----:B------:R-:W-:-:S03]  /*07b0*/  IADD3 R22, P1, R4, 0x2, RZ ;  /* 0x0000000204167810 */ /* 0x000fc60007f3e0ff */
[----:B------:R1:W-:Y:S02]  /*07c0*/  STG.E.U16 desc[UR8][R24.64], R28 ;  /* 0x0000001c18007986 */ /* 0x0003e4000c101508 */
[----:B------:R-:W-:Y:S01]  /*07d0*/  IMAD.X R23, RZ, RZ, R5, P1 ;  /* 0x000000ffff177224 */ /* 0x000fe200008e0605 */
[----:B------:R-:W-:Y:S07]  /*07e0*/  @!P0 BRA `(.L_x_6) ;  /* 0x00000000004c8947 */ /* 0x000fee0003800000 */
[----:B------:R-:W2:Y:S04]  /*07f0*/  LDG.E.64 R12, desc[UR8][R12.64+0x10] ;  /* 0x000010080c0c7981 */ /* 0x000ea8000c1e1b00 */
[----:B------:R-:W3:Y:S01]  /*0800*/  LDG.E.U16 R16, desc[UR8][R16.64+0x4] ;  /* 0x0000040810107981 */ /* 0x000ee2000c1e1500 */
[-C--:B--2---:R-:W-:Y:S02]  /*0810*/  IMAD R22, R13, R14.reuse, RZ ;  /* 0x0000000e0d167224 */ /* 0x084fe400078e02ff */
[----:B------:R-:W-:-:S04]  /*0820*/  IMAD.WIDE.U32 R20, R12, R14, R20 ;  /* 0x0000000e0c147225 */ /* 0x000fc800078e0014 */
[----:B------:R-:W-:Y:S01]  /*0830*/  IMAD R15, R12, R15, R22 ;  /* 0x0000000f0c0f7224 */ /* 0x000fe200078e0216 */
[----:B------:R-:W-:-:S03]  /*0840*/  LEA R18, P0, R20, R18, 0x1 ;  /* 0x0000001214127211 */ /* 0x000fc600078008ff */
[----:B------:R-:W-:-:S05]  /*0850*/  IMAD.IADD R14, R21, 0x1, R15 ;  /* 0x00000001150e7824 */ /* 0x000fca00078e020f */
[----:B------:R-:W-:-:S05]  /*0860*/  LEA.HI.X R19, R20, R19, R14, 0x1, P0 ;  /* 0x0000001314137211 */ /* 0x000fca00000f0c0e */
[----:B------:R-:W2:Y:S01]  /*0870*/  LDG.E.U16 R14, desc[UR8][R18.64] ;  /* 0x00000008120e7981 */ /* 0x000ea2000c1e1500 */
[----:B---3--:R-:W-:Y:S02]  /*0880*/  SHF.L.U32 R15, R16, 0x10, RZ ;  /* 0x00000010100f7819 */ /* 0x008fe400000006ff */
[----:B------:R-:W-:-:S03]  /*0890*/  IADD3 R22, P0, R4, 0x3, RZ ;  /* 0x0000000304167810 */ /* 0x000fc60007f1e0ff */
[----:B------:R-:W-:Y:S01]  /*08a0*/  FMUL.FTZ R15, R0, R15 ;  /* 0x0000000f000f7220 */ /* 0x000fe20000410000 */
[----:B------:R-:W-:-:S05]  /*08b0*/  IADD3.X R23, RZ, R5, RZ, P0, !PT ;  /* 0x00000005ff177210 */ /* 0x000fca00007fe4ff */
[----:B------:R-:W0:Y:S02]  /*08c0*/  F2F.BF16.F32 R15, R15 ;  /* 0x0000000f000f7304 */ /* 0x000e240000202000 */
[----:B0-----:R-:W-:Y:S02]  /*08d0*/  IMAD.U32 R13, R15, 0x10000, RZ ;  /* 0x000100000f0d7824 */ /* 0x001fe400078e00ff */
[----:B--2---:R-:W-:-:S04]  /*08e0*/  IMAD.U32 R14, R14, 0x10000, RZ ;  /* 0x000100000e0e7824 */ /* 0x004fc800078e00ff */
[----:B------:R-:W-:-:S05]  /*08f0*/  FADD.FTZ R13, R14, R13 ;  /* 0x0000000d0e0d7221 */ /* 0x000fca0000010000 */
[----:B------:R-:W-:-:S05]  /*0900*/  F2FP.BF16.F32.PACK_AB R13, RZ, R13 ;  /* 0x0000000dff0d723e */ /* 0x000fca00000010ff */
[----:B------:R2:W-:Y:S02]  /*0910*/  STG.E.U16 desc[UR8][R18.64], R13 ;  /* 0x0000000d12007986 */ /* 0x0005e4000c101508 */
.L_x_6:
[----:B------:R-:W-:Y:S05]  /*0920*/  BSYNC B2 ;  /* 0x0000000000027941 */ /* 0x000fea0003800000 */
.L_x_5:
[----:B--2---:R-:W-:Y:S02]  /*0930*/  LOP3.LUT R13, RZ, R4, RZ, 0x33, !PT ;  /* 0x00000004ff0d7212 */ /* 0x004fe400078e33ff */
[----:B------:R-:W-:Y:S02]  /*0940*/  LOP3.LUT R5, RZ, R5, RZ, 0x33, !PT ;  /* 0x00000005ff057212 */ /* 0x000fe400078e33ff */
[----:B------:R-:W-:-:S04]  /*0950*/  IADD3 R4, P1, R6, R13, RZ ;  /* 0x0000000d06047210 */ /* 0x000fc80007f3e0ff */
[----:B------:R-:W-:Y:S01]  /*0960*/  ISETP.GE.U32.AND P0, PT, R4, 0x3, PT ;  /* 0x000000030400780c */ /* 0x000fe20003f06070 */
[----:B------:R-:W-:-:S05]  /*0970*/  IMAD.X R4, R7, 0x1, R5, P1 ;  /* 0x0000000107047824 */ /* 0x000fca00008e0605 */
[----:B------:R-:W-:-:S13]  /*0980*/  ISETP.GE.U32.AND.EX P0, PT, R4, RZ, PT, P0 ;  /* 0x000000ff0400720c */ /* 0x000fda0003f06100 */
[----:B------:R-:W-:Y:S05]  /*0990*/  @!P0 BRA `(.L_x_4) ;  /* 0x0000000400988947 */ /* 0x000fea0003800000 */
[----:B------:R-:W-:Y:S01]  /*09a0*/  ULDC.64 UR12, c[0x0][0x248] ;  /* 0x00009200000c7ab9 */ /* 0x000fe20000000a00 */
[----:B------:R-:W-:Y:S02]  /*09b0*/  IMAD.MOV.U32 R26, RZ, RZ, R8 ;  /* 0x000000ffff1a7224 */ /* 0x000fe400078e0008 */
[----:B------:R-:W-:Y:S02]  /*09c0*/  IMAD R13, R3, UR12, RZ ;  /* 0x0000000c030d7c24 */ /* 0x000fe4000f8e02ff */
[----:B------:R-:W-:-:S04]  /*09d0*/  IMAD.WIDE.U32 R4, R2, UR12, R26 ;  /* 0x0000000c02047c25 */ /* 0x000fc8000f8e001a */
[----:B------:R-:W-:-:S05]  /*09e0*/  IMAD R13, R2, UR13, R13 ;  /* 0x0000000d020d7c24 */ /* 0x000fca000f8e020d */
[----:B------:R-:W-:-:S07]  /*09f0*/  IADD3 R13, R13, R5, RZ ;  /* 0x000000050d0d7210 */ /* 0x000fce0007ffe0ff */
.L_x_7:
[----:B------:R-:W-:Y:S01]  /*0a00*/  ULDC.64 UR12, c[0x0][0x268] ;  /* 0x00009a00000c7ab9 */ /* 0x000fe20000000a00 */
[----:B--2---:R-:W-:Y:S01]  /*0a10*/  MOV R12, R4 ;  /* 0x00000004000c7202 */ /* 0x004fe20000000f00 */
[----:B------:R-:W-:Y:S01]  /*0a20*/  IMAD R17, R3, UR12, RZ ;  /* 0x0000000c03117c24 */ /* 0x000fe2000f8e02ff */
[----:B------:R-:W-:Y:S01]  /*0a30*/  ULDC.64 UR14, c[0x0][0x238] ;  /* 0x00008e00000e7ab9 */ /* 0x000fe20000000a00 */
        /* <DEDUP_REMOVED lines=16> */
[----:B------:R-:W3:Y:S01]  /*0b40*/  LDG.E.U16 R26, desc[UR8][R14.64] ;  /* 0x000000080e1a7981 */ /* 0x000ee2000c1e1500 */
[----:B--2---:R-:W-:Y:S02]  /*0b50*/  IMAD R19, R19, UR12, RZ ;  /* 0x0000000c13137c24 */ /* 0x004fe4000f8e02ff */
[----:B------:R-:W-:-:S04]  /*0b60*/  IMAD.WIDE.U32 R20, R18, UR12, R12 ;  /* 0x0000000c12147c25 */ /* 0x000fc8000f8e000c */
[----:B------:R-:W-:Y:S01]  /*0b70*/  IMAD R19, R18, UR13, R19 ;  /* 0x0000000d12137c24 */ /* 0x000fe2000f8e0213 */
[----:B01----:R-:W-:-:S03]  /*0b80*/  LEA R24, P0, R20, UR14, 0x1 ;  /* 0x0000000e14187c11 */ /* 0x003fc6000f8008ff */
[----:B------:R-:W-:-:S05]  /*0b90*/  IMAD.IADD R19, R21, 0x1, R19 ;  /* 0x0000000115137824 */ /* 0x000fca00078e0213 */
[----:B------:R-:W-:-:S05]  /*0ba0*/  LEA.HI.X R25, R20, UR15, R19, 0x1, P0 ;  /* 0x0000000f14197c11 */ /* 0x000fca00080f0c13 */
[----:B------:R-:W2:Y:S01]  /*0bb0*/  LDG.E.U16 R18, desc[UR8][R24.64] ;  /* 0x0000000818127981 */ /* 0x000ea2000c1e1500 */
[----:B---3--:R-:W-:-:S04]  /*0bc0*/  IMAD.U32 R19, R26, 0x10000, RZ ;  /* 0x000100001a137824 */ /* 0x008fc800078e00ff */
[----:B------:R-:W-:-:S06]  /*0bd0*/  FMUL.FTZ R12, R0, R19 ;  /* 0x00000013000c7220 */ /* 0x000fcc0000410000 */
[----:B------:R-:W0:Y:S02]  /*0be0*/  F2F.BF16.F32 R12, R12 ;  /* 0x0000000c000c7304 */ /* 0x000e240000202000 */
[----:B0-----:R-:W-:Y:S01]  /*0bf0*/  SHF.L.U32 R19, R12, 0x10, RZ ;  /* 0x000000100c137819 */ /* 0x001fe200000006ff */
[----:B--2---:R-:W-:-:S04]  /*0c00*/  IMAD.U32 R18, R18, 0x10000, RZ ;  /* 0x0001000012127824 */ /* 0x004fc800078e00ff */
[----:B------:R-:W-:-:S05]  /*0c10*/  FADD.FTZ R18, R18, R19 ;  /* 0x0000001312127221 */ /* 0x000fca0000010000 */
[----:B------:R-:W-:-:S04]  /*0c20*/  F2FP.BF16.F32.PACK_AB R18, RZ, R18 ;  /* 0x00000012ff12723e */ /* 0x000fc800000010ff */
[----:B------:R-:W-:-:S05]  /*0c30*/  PRMT R27, R18, 0x7610, R27 ;  /* 0x00007610121b7816 */ /* 0x000fca000000001b */
[----:B------:R0:W-:Y:S04]  /*0c40*/  STG.E.U16 desc[UR8][R24.64], R27 ;  /* 0x0000001b18007986 */ /* 0x0001e8000c101508 */
[----:B------:R-:W2:Y:S04]  /*0c50*/  LDG.E.64 R18, desc[UR8][R16.64+0x8] ;  /* 0x0000080810127981 */ /* 0x000ea8000c1e1b00 */
[----:B------:R-:W3:Y:S01]  /*0c60*/  LDG.E.U16 R26, desc[UR8][R14.64+0x2] ;  /* 0x000002080e1a7981 */ /* 0x000ee2000c1e1500 */
[----:B------:R-:W-:Y:S02]  /*0c70*/  IMAD.MOV.U32 R12, RZ, RZ, R4 ;  /* 0x000000ffff0c7224 */ /* 0x000fe400078e0004 */
[----:B--2---:R-:W-:-:S04]  /*0c80*/  IMAD R19, R19, UR12, RZ ;  /* 0x0000000c13137c24 */ /* 0x004fc8000f8e02ff */
[C---:B------:R-:W-:Y:S02]  /*0c90*/  IMAD R21, R18.reuse, UR13, R19 ;  /* 0x0000000d12157c24 */ /* 0x040fe4000f8e0213 */
[----:B------:R-:W-:-:S05]  /*0ca0*/  IMAD.WIDE.U32 R18, R18, UR12, R12 ;  /* 0x0000000c12127c25 */ /* 0x000fca000f8e000c */
[----:B------:R-:W-:Y:S02]  /*0cb0*/  IADD3 R19, R19, R21, RZ ;  /* 0x0000001513137210 */ /* 0x000fe40007ffe0ff */
[----:B------:R-:W-:-:S04]  /*0cc0*/  LEA R20, P0, R18, UR14, 0x1 ;  /* 0x0000000e12147c11 */ /* 0x000fc8000f8008ff */
[----:B------:R-:W-:-:S05]  /*0cd0*/  LEA.HI.X R21, R18, UR15, R19, 0x1, P0 ;  /* 0x0000000f12157c11 */ /* 0x000fca00080f0c13 */
[----:B------:R-:W2:Y:S01]  /*0ce0*/  LDG.E.U16 R18, desc[UR8][R20.64] ;  /* 0x0000000814127981 */ /* 0x000ea2000c1e1500 */
[----:B---3--:R-:W-:-:S04]  /*0cf0*/  IMAD.U32 R19, R26, 0x10000, RZ ;  /* 0x000100001a137824 */ /* 0x008fc800078e00ff */
[----:B0-----:R-:W-:-:S06]  /*0d00*/  FMUL.FTZ R24, R0, R19 ;  /* 0x0000001300187220 */ /* 0x001fcc0000410000 */
[----:B------:R-:W0:Y:S02]  /*0d10*/  F2F.BF16.F32 R24, R24 ;  /* 0x0000001800187304 */ /* 0x000e240000202000 */
[----:B0-----:R-:W-:Y:S01]  /*0d20*/  IMAD.U32 R19, R24, 0x10000, RZ ;  /* 0x0001000018137824 */ /* 0x001fe200078e00ff */
[----:B--2---:R-:W-:-:S05]  /*0d30*/  SHF.L.U32 R18, R18, 0x10, RZ ;  /* 0x0000001012127819 */ /* 0x004fca00000006ff */
[----:B------:R-:W-:-:S05]  /*0d40*/  FADD.FTZ R18, R18, R19 ;  /* 0x0000001312127221 */ /* 0x000fca0000010000 */
[----:B------:R-:W-:-:S04]  /*0d50*/  F2FP.BF16.F32.PACK_AB R18, RZ, R18 ;  /* 0x00000012ff12723e */ /* 0x000fc800000010ff */
[----:B------:R-:W-:-:S05]  /*0d60*/  PRMT R27, R18, 0x7610, R27 ;  /* 0x00007610121b7816 */ /* 0x000fca000000001b */
[----:B------:R0:W-:Y:S04]  /*0d70*/  STG.E.U16 desc[UR8][R20.64], R27 ;  /* 0x0000001b14007986 */ /* 0x0001e8000c101508 */
[----:B------:R-:W2:Y:S04]  /*0d80*/  LDG.E.64 R18, desc[UR8][R16.64+0x10] ;  /* 0x0000100810127981 */ /* 0x000ea8000c1e1b00 */
[----:B------:R-:W3:Y:S01]  /*0d90*/  LDG.E.U16 R26, desc[UR8][R14.64+0x4] ;  /* 0x000004080e1a7981 */ /* 0x000ee2000c1e1500 */
[----:B--2---:R-:W-:-:S04]  /*0da0*/  IMAD R19, R19, UR12, RZ ;  /* 0x0000000c13137c24 */ /* 0x004fc8000f8e02ff */
[C---:B------:R-:W-:Y:S02]  /*0db0*/  IMAD R25, R18.reuse, UR13, R19 ;  /* 0x0000000d12197c24 */ /* 0x040fe4000f8e0213 */
[----:B------:R-:W-:-:S04]  /*0dc0*/  IMAD.WIDE.U32 R18, R18, UR12, R12 ;  /* 0x0000000c12127c25 */ /* 0x000fc8000f8e000c */
[----:B------:R-:W-:Y:S01]  /*0dd0*/  IMAD.IADD R19, R19, 0x1, R25 ;  /* 0x0000000113137824 */ /* 0x000fe200078e0219 */
[----:B------:R-:W-:-:S04]  /*0de0*/  LEA R24, P0, R18, UR14, 0x1 ;  /* 0x0000000e12187c11 */ /* 0x000fc8000f8008ff */
        /* <DEDUP_REMOVED lines=11> */
[----:B------:R-:W3:Y:S04]  /*0ea0*/  LDG.E.64 R16, desc[UR8][R16.64+0x18] ;  /* 0x0000180810107981 */ /* 0x000ee8000c1e1b00 */
[----:B------:R-:W4:Y:S01]  /*0eb0*/  LDG.E.U16 R14, desc[UR8][R14.64+0x6] ;  /* 0x000006080e0e7981 */ /* 0x000f22000c1e1500 */
[----:B---3--:R-:W-:Y:S02]  /*0ec0*/  IMAD R27, R17, UR12, RZ ;  /* 0x0000000c111b7c24 */ /* 0x008fe4000f8e02ff */
[----:B------:R-:W-:-:S04]  /*0ed0*/  IMAD.WIDE.U32 R20, R16, UR12, R12 ;  /* 0x0000000c10147c25 */ /* 0x000fc8000f8e000c */
[----:B------:R-:W-:Y:S01]  /*0ee0*/  IMAD R19, R16, UR13, R27 ;  /* 0x0000000d10137c24 */ /* 0x000fe2000f8e021b */
[----:B------:R-:W-:-:S03]  /*0ef0*/  LEA R18, P0, R20, UR14, 0x1 ;  /* 0x0000000e14127c11 */ /* 0x000fc6000f8008ff */
[----:B------:R-:W-:-:S05]  /*0f00*/  IMAD.IADD R19, R21, 0x1, R19 ;  /* 0x0000000115137824 */ /* 0x000fca00078e0213 */
[----:B------:R-:W-:-:S05]  /*0f10*/  LEA.HI.X R19, R20, UR15, R19, 0x1, P0 ;  /* 0x0000000f14137c11 */ /* 0x000fca00080f0c13 */
[----:B------:R-:W3:Y:S01]  /*0f20*/  LDG.E.U16 R12, desc[UR8][R18.64] ;  /* 0x00000008120c7981 */ /* 0x000ee2000c1e1500 */
[----:B----4-:R-:W-:Y:S02]  /*0f30*/  SHF.L.U32 R21, R14, 0x10, RZ ;  /* 0x000000100e157819 */ /* 0x010fe400000006ff */
[----:B------:R-:W-:-:S03]  /*0f40*/  IADD3 R22, P0, R22, 0x4, RZ ;  /* 0x0000000416167810 */ /* 0x000fc60007f1e0ff */
[----:B------:R-:W-:Y:S01]  /*0f50*/  FMUL.FTZ R21, R0, R21 ;  /* 0x0000001500157220 */ /* 0x000fe20000410000 */
[----:B------:R-:W-:Y:S02]  /*0f60*/  IADD3.X R23, RZ, R23, RZ, P0, !PT ;  /* 0x00000017ff177210 */ /* 0x000fe400007fe4ff */
[----:B------:R-:W-:-:S03]  /*0f70*/  ISETP.GE.U32.AND P0, PT, R22, R6, PT ;  /* 0x000000061600720c */ /* 0x000fc60003f06070 */
[----:B------:R-:W0:Y:S01]  /*0f80*/  F2F.BF16.F32 R21, R21 ;  /* 0x0000001500157304 */ /* 0x000e220000202000 */
[----:B------:R-:W-:Y:S01]  /*0f90*/  ISETP.GE.AND.EX P0, PT, R23, R7, PT, P0 ;  /* 0x000000071700720c */ /* 0x000fe20003f06300 */
[----:B0-----:R-:W-:Y:S02]  /*0fa0*/  IMAD.U32 R15, R21, 0x10000, RZ ;  /* 0x00010000150f7824 */ /* 0x001fe400078e00ff */
[----:B---3--:R-:W-:-:S04]  /*0fb0*/  IMAD.U32 R12, R12, 0x10000, RZ ;  /* 0x000100000c0c7824 */ /* 0x008fc800078e00ff */
[----:B------:R-:W-:-:S05]  /*0fc0*/  FADD.FTZ R12, R12, R15 ;  /* 0x0000000f0c0c7221 */ /* 0x000fca0000010000 */
[----:B------:R-:W-:-:S05]  /*0fd0*/  F2FP.BF16.F32.PACK_AB R12, RZ, R12 ;  /* 0x0000000cff0c723e */ /* 0x000fca00000010ff */
[----:B------:R2:W-:Y:S01]  /*0fe0*/  STG.E.U16 desc[UR8][R18.64], R12 ;  /* 0x0000000c12007986 */ /* 0x0005e2000c101508 */
[----:B------:R-:W-:Y:S05]  /*0ff0*/  @!P0 BRA `(.L_x_7) ;  /* 0xfffffff800808947 */ /* 0x000fea000383ffff */
.L_x_4:
[----:B------:R-:W-:Y:S05]  /*1000*/  BSYNC B1 ;  /* 0x0000000000017941 */ /* 0x000fea0003800000 */
.L_x_3:
[----:B------:R-:W-:Y:S01]  /*1010*/  IADD3 R2, P0, R2, 0x1, RZ ;  /* 0x0000000102027810 */ /* 0x000fe20007f1e0ff */
[----:B------:R-:W-:-:S04]  /*1020*/  ULDC.64 UR12, c[0x0][0x278] ;  /* 0x00009e00000c7ab9 */ /* 0x000fc80000000a00 */
[----:B------:R-:W-:Y:S01]  /*1030*/  IMAD.X R3, RZ, RZ, R3, P0 ;  /* 0x000000ffff037224 */ /* 0x000fe200000e0603 */
[----:B------:R-:W-:-:S04]  /*1040*/  ISETP.GE.U32.AND P0, PT, R2, UR12, PT ;  /* 0x0000000c02007c0c */ /* 0x000fc8000bf06070 */
[----:B------:R-:W-:-:S13]  /*1050*/  ISETP.GE.AND.EX P0, PT, R3, UR13, PT, P0 ;  /* 0x0000000d03007c0c */ /* 0x000fda000bf06300 */
[----:B------:R-:W-:Y:S05]  /*1060*/  @!P0 BRA `(.L_x_8) ;  /* 0xfffffff0005c8947 */ /* 0x000fea000383ffff */
.L_x_2:
[----:B------:R-:W-:Y:S05]  /*1070*/  BSYNC B0 ;  /* 0x0000000000007941 */ /* 0x000fea0003800000 */
.L_x_1:
[----:B------:R-:W3:Y:S01]  /*1080*/  S2R R10, SR_TID.X ;  /* 0x00000000000a7919 */ /* 0x000ee20000002100 */
[----:B------:R-:W-:Y:S02]  /*1090*/  ULDC UR4, c[0x0][0x210] ;  /* 0x0000840000047ab9 */ /* 0x000fe40000000800 */
[----:B------:R-:W-:-:S04]  /*10a0*/  UIMAD UR4, UR10, -0x200, UR4 ;  /* 0xfffffe000a0478a4 */ /* 0x000fc8000f8e0204 */
[----:B------:R-:W-:-:S06]  /*10b0*/  USHF.R.S32.HI UR7, URZ, 0x1f, UR4 ;  /* 0x0000001f3f077899 */ /* 0x000fcc0008011404 */
[----:B------:R-:W-:Y:S01]  /*10c0*/  MOV R0, UR7 ;  /* 0x0000000700007c02 */ /* 0x000fe20008000f00 */
[----:B---3--:R-:W-:-:S05]  /*10d0*/  VIADD R10, R10, 0x100 ;  /* 0x000001000a0a7836 */ /* 0x008fca0000000000 */
[----:B------:R-:W-:-:S04]  /*10e0*/  ISETP.LT.U32.AND P0, PT, R10, UR4, PT ;  /* 0x000000040a007c0c */ /* 0x000fc8000bf01070 */
[----:B------:R-:W-:-:S13]  /*10f0*/  ISETP.GT.AND.EX P0, PT, R0, RZ, PT, P0 ;  /* 0x000000ff0000720c */ /* 0x000fda0003f04300 */
[----:B------:R-:W-:Y:S05]  /*1100*/  @!P0 EXIT ;  /* 0x000000000000894d */ /* 0x000fea0003800000 */
[----:B------:R-:W-:Y:S01]  /*1110*/  IADD3 R10, P0, R10, UR6, RZ ;  /* 0x000000060a0a7c10 */ /* 0x000fe2000ff1e0ff */
[----:B------:R-:W-:Y:S01]  /*1120*/  ULDC.64 UR10, c[0x0][0x250] ;  /* 0x00009400000a7ab9 */ /* 0x000fe20000000a00 */
[----:B------:R-:W-:Y:S02]  /*1130*/  ULDC.U16 UR4, c[0x0][0x240] ;  /* 0x0000900000047ab9 */ /* 0x000fe40000000400 */
[----:B------:R-:W-:Y:S01]  /*1140*/  USHF.L.U32 UR6, UR4, 0x10, URZ ;  /* 0x0000001004067899 */ /* 0x000fe2000800063f */
[----:B------:R-:W-:Y:S01]  /*1150*/  IMAD.X R11, RZ, RZ, UR5, P0 ;  /* 0x00000005ff0b7e24 */ /* 0x000fe200080e06ff */
[----:B------:R-:W-:Y:S01]  /*1160*/  UMOV UR5, URZ ;  /* 0x0000003f00057c82 */ /* 0x000fe20008000000 */
[----:B------:R-:W-:Y:S01]  /*1170*/  IMAD.WIDE.U32 R8, R10, UR10, RZ ;  /* 0x0000000a0a087c25 */ /* 0x000fe2000f8e00ff */
[----:B------:R-:W-:-:S03]  /*1180*/  UMOV UR4, URZ ;  /* 0x0000003f00047c82 */ /* 0x000fc60008000000 */
[----:B------:R-:W-:-:S04]  /*1190*/  IMAD R3, R11, UR10, RZ ;  /* 0x0000000a0b037c24 */ /* 0x000fc8000f8e02ff */
[----:B------:R-:W-:-:S04]  /*11a0*/  IMAD R3, R10, UR11, R3 ;  /* 0x0000000b0a037c24 */ /* 0x000fc8000f8e0203 */
[----:B------:R-:W-:-:S07]  /*11b0*/  IMAD.IADD R27, R9, 0x1, R3 ;  /* 0x00000001091b7824 */ /* 0x000fce00078e0203 */
.L_x_14:
[----:B---3--:R-:W3:Y:S01]  /*11c0*/  LDC.64 R2, c[0x0][0x260] ;  /* 0x00009800ff027b82 */ /* 0x008ee20000000a00 */
[----:B------:R-:W-:Y:S01]  /*11d0*/  ULDC.64 UR10, c[0x0][0x228] ;  /* 0x00008a00000a7ab9 */ /* 0x000fe20000000a00 */
[----:B------:R-:W-:Y:S01]  /*11e0*/  ULDC.64 UR12, c[0x0][0x230] ;  /* 0x00008c00000c7ab9 */ /* 0x000fe20000000a00 */
[----:B------:R-:W-:Y:S01]  /*11f0*/  ULDC.64 UR16, c[0x0][0x220] ;  /* 0x0000880000107ab9 */ /* 0x000fe20000000a00 */
[----:B------:R-:W-:Y:S01]  /*1200*/  ULDC.64 UR14, c[0x0][0x258] ;  /* 0x00009600000e7ab9 */ /* 0x000fe20000000a00 */
[----:B------:R-:W-:Y:S01]  /*1210*/  ULDC.64 UR18, c[0x0][0x238] ;  /* 0x00008e0000127ab9 */ /* 0x000fe20000000a00 */
[C---:B---3--:R-:W-:Y:S02]  /*1220*/  IMAD R0, R2.reuse, UR5, RZ ;  /* 0x0000000502007c24 */ /* 0x048fe4000f8e02ff */
[----:B------:R-:W-:-:S04]  /*1230*/  IMAD.WIDE.U32 R4, R2, UR4, R10 ;  /* 0x0000000402047c25 */ /* 0x000fc8000f8e000a */
[----:B------:R-:W-:Y:S01]  /*1240*/  IMAD R3, R3, UR4, R0 ;  /* 0x0000000403037c24 */ /* 0x000fe2000f8e0200 */
[----:B------:R-:W-:-:S04]  /*1250*/  LEA R2, P0, R4, UR10, 0x3 ;  /* 0x0000000a04027c11 */ /* 0x000fc8000f8018ff */
[----:B------:R-:W-:-:S04]  /*1260*/  IADD3 R3, R5, R3, RZ ;  /* 0x0000000305037210 */ /* 0x000fc80007ffe0ff */
[----:B------:R-:W-:-:S05]  /*1270*/  LEA.HI.X R3, R4, UR11, R3, 0x3, P0 ;  /* 0x0000000b04037c11 */ /* 0x000fca00080f1c03 */
[----:B------:R-:W3:Y:S04]  /*1280*/  LDG.E.64 R6, desc[UR8][R2.64+0x8] ;  /* 0x0000080802067981 */ /* 0x000ee8000c1e1b00 */
[----:B------:R-:W3:Y:S01]  /*1290*/  LDG.E.64 R4, desc[UR8][R2.64] ;  /* 0x0000000802047981 */ /* 0x000ee2000c1e1b00 */
[----:B------:R-:W-:Y:S01]  /*12a0*/  BSSY B0, `(.L_x_9) ;  /* 0x00000c8000007945 */ /* 0x000fe20003800000 */
[----:B---3--:R-:W-:-:S04]  /*12b0*/  ISETP.GT.U32.AND P0, PT, R6, R4, PT ;  /* 0x000000040600720c */ /* 0x008fc80003f04070 */
[----:B------:R-:W-:-:S13]  /*12c0*/  ISETP.GT.AND.EX P0, PT, R7, R5, PT, P0 ;  /* 0x000000050700720c */ /* 0x000fda0003f04300 */
[----:B--2-4-:R-:W-:Y:S05]  /*12d0*/  @!P0 BRA `(.L_x_10) ;  /* 0x0000000c00108947 */ /* 0x014fea0003800000 */
[----:B------:R-:W3:Y:S01]  /*12e0*/  LDC.64 R20, c[0x0][0x248] ;  /* 0x00009200ff147b82 */ /* 0x000ee20000000a00 */
[----:B------:R-:W-:Y:S01]  /*12f0*/  IMAD.IADD R0, R6, 0x1, -R4 ;  /* 0x0000000106007824 */ /* 0x000fe200078e0a04 */
[----:B------:R-:W-:Y:S01]  /*1300*/  BSSY B1, `(.L_x_11) ;  /* 0x000005f000017945 */ /* 0x000fe20003800000 */
[----:B--2---:R-:W-:Y:S01]  /*1310*/  IMAD.MOV.U32 R26, RZ, RZ, R8 ;  /* 0x000000ffff1a7224 */ /* 0x004fe200078e0008 */
[----:B------:R-:W-:Y:S01]  /*1320*/  MOV R22, R4 ;  /* 0x0000000400167202 */ /* 0x000fe20000000f00 */
[----:B------:R-:W-:Y:S01]  /*1330*/  IMAD.MOV.U32 R23, RZ, RZ, R5 ;  /* 0x000000ffff177224 */ /* 0x000fe200078e0005 */
[----:B------:R-:W-:-:S04]  /*1340*/  LOP3.LUT R0, R0, 0x3, RZ, 0xc0, !PT ;  /* 0x0000000300007812 */ /* 0x000fc800078ec0ff */
[----:B------:R-:W-:-:S04]  /*1350*/  ISETP.NE.U32.AND P0, PT, R0, RZ, PT ;  /* 0x000000ff0000720c */ /* 0x000fc80003f05070 */
[----:B------:R-:W-:Y:S01]  /*1360*/  ISETP.NE.AND.EX P0, PT, RZ, RZ, PT, P0 ;  /* 0x000000ffff00720c */ /* 0x000fe20003f05300 */
[C---:B---3--:R-:W-:Y:S02]  /*1370*/  IMAD R12, R20.reuse, UR5, RZ ;  /* 0x00000005140c7c24 */ /* 0x048fe4000f8e02ff */
[----:B------:R-:W-:-:S04]  /*1380*/  IMAD.WIDE.U32 R2, R20, UR4, R26 ;  /* 0x0000000414027c25 */ /* 0x000fc8000f8e001a */
[----:B------:R-:W-:-:S04]  /*1390*/  IMAD R21, R21, UR4, R12 ;  /* 0x0000000415157c24 */ /* 0x000fc8000f8e020c */
[----:B------:R-:W-:Y:S02]  /*13a0*/  IMAD.IADD R21, R3, 0x1, R21 ;  /* 0x0000000103157824 */ /* 0x000fe400078e0215 */
[----:B------:R-:W-:Y:S05]  /*13b0*/  @!P0 BRA `(.L_x_12) ;  /* 0x00000004004c8947 */ /* 0x000fea0003800000 */
[----:B------:R-:W2:Y:S01]  /*13c0*/  LDC.64 R16, c[0x0][0x268] ;  /* 0x00009a00ff107b82 */ /* 0x000ea20000000a00 */
[----:B------:R-:W-:-:S07]  /*13d0*/  ULDC.64 UR10, c[0x0][0x230] ;  /* 0x00008c00000a7ab9 */ /* 0x000fce0000000a00 */
[----:B01----:R-:W0:Y:S01]  /*13e0*/  LDC.64 R24, c[0x0][0x270] ;  /* 0x00009c00ff187b82 */ /* 0x003e220000000a00 */
[C---:B--2---:R-:W-:Y:S02]  /*13f0*/  IMAD R12, R16.reuse, UR5, RZ ;  /* 0x00000005100c7c24 */ /* 0x044fe4000f8e02ff */
[----:B------:R-:W-:-:S04]  /*1400*/  IMAD.WIDE.U32 R14, R16, UR4, R4 ;  /* 0x00000004100e7c25 */ /* 0x000fc8000f8e0004 */
[----:B------:R-:W-:Y:S01]  /*1410*/  IMAD R13, R17, UR4, R12 ;  /* 0x00000004110d7c24 */ /* 0x000fe2000f8e020c */
[----:B------:R-:W-:-:S04]  /*1420*/  LEA R12, P0, R14, UR10, 0x3 ;  /* 0x0000000a0e0c7c11 */ /* 0x000fc8000f8018ff */
[----:B------:R-:W-:-:S04]  /*1430*/  IADD3 R13, R15, R13, RZ ;  /* 0x0000000d0f0d7210 */ /* 0x000fc80007ffe0ff */
[----:B------:R-:W-:Y:S01]  /*1440*/  LEA.HI.X R13, R14, UR11, R13, 0x3, P0 ;  /* 0x0000000b0e0d7c11 */ /* 0x000fe200080f1c0d */
[C---:B0-----:R-:W-:Y:S01]  /*1450*/  IMAD R16, R24.reuse, UR5, RZ ;  /* 0x0000000518107c24 */ /* 0x041fe2000f8e02ff */
[----:B------:R-:W0:Y:S01]  /*1460*/  LDC.64 R14, c[0x0][0x258] ;  /* 0x00009600ff0e7b82 */ /* 0x000e220000000a00 */
[----:B------:R-:W-:Y:S02]  /*1470*/  ULDC.64 UR10, c[0x0][0x220] ;  /* 0x00008800000a7ab9 */ /* 0x000fe40000000a00 */
[----:B------:R-:W0:Y:S01]  /*1480*/  LDG.E.64 R22, desc[UR8][R12.64] ;  /* 0x000000080c167981 */ /* 0x000e22000c1e1b00 */
[----:B------:R-:W-:Y:S02]  /*1490*/  IMAD R19, R25, UR4, R16 ;  /* 0x0000000419137c24 */ /* 0x000fe4000f8e0210 */
[----:B------:R-:W-:Y:S02]  /*14a0*/  IMAD.WIDE.U32 R24, R24, UR4, R4 ;  /* 0x0000000418187c25 */ /* 0x000fe4000f8e0004 */
[----:B------:R-:W1:Y:S02]  /*14b0*/  LDC.64 R16, c[0x0][0x238] ;  /* 0x00008e00ff107b82 */ /* 0x000e640000000a00 */
[----:B------:R-:W-:Y:S01]  /*14c0*/  IMAD.IADD R19, R25, 0x1, R19 ;  /* 0x0000000119137824 */ /* 0x000fe200078e0213 */
[----:B------:R-:W-:-:S04]  /*14d0*/  LEA R18, P0, R24, UR10, 0x1 ;  /* 0x0000000a18127c11 */ /* 0x000fc8000f8008ff */
[----:B------:R-:W-:Y:S01]  /*14e0*/  LEA.HI.X R19, R24, UR11, R19, 0x1, P0 ;  /* 0x0000000b18137c11 */ /* 0x000fe200080f0c13 */
[----:B0-----:R-:W-:-:S04]  /*14f0*/  IMAD R20, R23, R14, RZ ;  /* 0x0000000e17147224 */ /* 0x001fc800078e02ff */
[----:B------:R-:W-:Y:S02]  /*1500*/  IMAD R25, R22, R15, R20 ;  /* 0x0000000f16197224 */ /* 0x000fe400078e0214 */
[----:B------:R-:W-:-:S04]  /*1510*/  IMAD.MOV.U32 R20, RZ, RZ, R2 ;  /* 0x000000ffff147224 */ /* 0x000fc800078e0002 */
[----:B------:R-:W-:-:S05]  /*1520*/  IMAD.WIDE.U32 R22, R22, R14, R20 ;  /* 0x0000000e16167225 */ /* 0x000fca00078e0014 */
[----:B------:R-:W-:Y:S02]  /*1530*/  IADD3 R23, R23, R25, RZ ;  /* 0x0000001917177210 */ /* 0x000fe40007ffe0ff */
[----:B-1----:R-:W-:-:S04]  /*1540*/  LEA R24, P0, R22, R16, 0x1 ;  /* 0x0000001016187211 */ /* 0x002fc800078008ff */
[----:B------:R-:W-:Y:S02]  /*1550*/  LEA.HI.X R25, R22, R17, R23, 0x1, P0 ;  /* 0x0000001116197211 */ /* 0x000fe400000f0c17 */
[----:B------:R-:W2:Y:S04]  /*1560*/  LDG.E.U16 R23, desc[UR8][R18.64] ;  /* 0x0000000812177981 */ /* 0x000ea8000c1e1500 */
[----:B------:R-:W3:Y:S01]  /*1570*/  LDG.E.U16 R22, desc[UR8][R24.64] ;  /* 0x0000000818167981 */ /* 0x000ee2000c1e1500 */
[----:B------:R-:W-:-:S04]  /*1580*/  ISETP.NE.U32.AND P0, PT, R0, 0x1, PT ;  /* 0x000000010000780c */ /* 0x000fc80003f05070 */
[----:B------:R-:W-:Y:S01]  /*1590*/  ISETP.NE.AND.EX P0, PT, RZ, RZ, PT, P0 ;  /* 0x000000ffff00720c */ /* 0x000fe20003f05300 */
[----:B--2---:R-:W-:-:S04]  /*15a0*/  IMAD.U32 R23, R23, 0x10000, RZ ;  /* 0x0001000017177824 */ /* 0x004fc800078e00ff */
[----:B------:R-:W-:Y:S01]  /*15b0*/  FMUL.FTZ R26, R23, UR6 ;  /* 0x00000006171a7c20 */ /* 0x000fe20008410000 */
        /* <DEDUP_REMOVED lines=10> */
[----:B------:R-:W3:Y:S01]  /*1660*/  LDG.E.64 R22, desc[UR8][R12.64+0x8] ;  /* 0x000008080c167981 */ /* 0x000ee2000c1e1b00 */
[----:B------:R-:W-:Y:S01]  /*1670*/  ISETP.NE.U32.AND P0, PT, R0, 0x2, PT ;  /* 0x000000020000780c */ /* 0x000fe20003f05070 */
[----:B---3--:R-:W-:-:S04]  /*1680*/  IMAD R0, R23, R14, RZ ;  /* 0x0000000e17007224 */ /* 0x008fc800078e02ff */
[C---:B--2---:R-:W-:Y:S02]  /*1690*/  IMAD R25, R22.reuse, R15, R0 ;  /* 0x0000000f16197224 */ /* 0x044fe400078e0200 */
        /* <DEDUP_REMOVED lines=8> */
[----:B------:R-:W-:Y:S01]  /*1720*/  FMUL.FTZ R26, R22, UR6 ;  /* 0x00000006161a7c20 */ /* 0x000fe20008410000 */
[----:B---3--:R-:W-:Y:S01]  /*1730*/  IMAD.U32 R0, R0, 0x10000, RZ ;  /* 0x0001000000007824 */ /* 0x008fe200078e00ff */
[----:B------:R-:W-:-:S04]  /*1740*/  IADD3 R22, P1, R4, 0x2, RZ ;  /* 0x0000000204167810 */ /* 0x000fc80007f3e0ff */
[----:B------:R-:W0:Y:S02]  /*1750*/  F2F.BF16.F32 R26, R26 ;  /* 0x0000001a001a7304 */ /* 0x000e240000202000 */
[----:B0-----:R-:W-:-:S05]  /*1760*/  SHF.L.U32 R23, R26, 0x10, RZ ;  /* 0x000000101a177819 */ /* 0x001fca00000006ff */
[----:B------:R-:W-:Y:S01]  /*1770*/  FADD.FTZ R0, R0, R23 ;  /* 0x0000001700007221 */ /* 0x000fe20000010000 */
[----:B------:R-:W-:-:S04]  /*1780*/  IADD3.X R23, RZ, R5, RZ, P1, !PT ;  /* 0x00000005ff177210 */ /* 0x000fc80000ffe4ff */
[----:B------:R-:W-:-:S05]  /*1790*/  F2FP.BF16.F32.PACK_AB R0, RZ, R0 ;  /* 0x00000000ff00723e */ /* 0x000fca00000010ff */
[----:B------:R3:W-:Y:S01]  /*17a0*/  STG.E.U16 desc[UR8][R24.64], R0 ;  /* 0x0000000018007986 */ /* 0x0007e2000c101508 */
[----:B------:R-:W-:Y:S05]  /*17b0*/  @!P0 BRA `(.L_x_12) ;  /* 0x00000000004c8947 */ /* 0x000fea0003800000 */
[----:B------:R-:W3:Y:S04]  /*17c0*/  LDG.E.64 R12, desc[UR8][R12.64+0x10] ;  /* 0x000010080c0c7981 */ /* 0x000ee8000c1e1b00 */
[----:B------:R-:W2:Y:S01]  /*17d0*/  LDG.E.U16 R18, desc[UR8][R18.64+0x4] ;  /* 0x0000040812127981 */ /* 0x000ea2000c1e1500 */
[-C--:B---3--:R-:W-:Y:S02]  /*17e0*/  IMAD R0, R13, R14.reuse, RZ ;  /* 0x0000000e0d007224 */ /* 0x088fe400078e02ff */
[----:B------:R-:W-:-:S04]  /*17f0*/  IMAD.WIDE.U32 R22, R12, R14, R20 ;  /* 0x0000000e0c167225 */ /* 0x000fc800078e0014 */
[----:B------:R-:W-:Y:S01]  /*1800*/  IMAD R15, R12, R15, R0 ;  /* 0x0000000f0c0f7224 */ /* 0x000fe200078e0200 */
[----:B------:R-:W-:-:S03]  /*1810*/  LEA R16, P0, R22, R16, 0x1 ;  /* 0x0000001016107211 */ /* 0x000fc600078008ff */
[----:B------:R-:W-:-:S05]  /*1820*/  IMAD.IADD R0, R23, 0x1, R15 ;  /* 0x0000000117007824 */ /* 0x000fca00078e020f */
[----:B------:R-:W-:-:S05]  /*1830*/  LEA.HI.X R17, R22, R17, R0, 0x1, P0 ;  /* 0x0000001116117211 */ /* 0x000fca00000f0c00 */
[----:B------:R-:W3:Y:S01]  /*1840*/  LDG.E.U16 R14, desc[UR8][R16.64] ;  /* 0x00000008100e7981 */ /* 0x000ee2000c1e1500 */
[----:B--2---:R-:W-:Y:S02]  /*1850*/  SHF.L.U32 R0, R18, 0x10, RZ ;  /* 0x0000001012007819 */ /* 0x004fe400000006ff */
[----:B------:R-:W-:-:S03]  /*1860*/  IADD3 R22, P0, R4, 0x3, RZ ;  /* 0x0000000304167810 */ /* 0x000fc60007f1e0ff */
[----:B------:R-:W-:Y:S02]  /*1870*/  FMUL.FTZ R0, R0, UR6 ;  /* 0x0000000600007c20 */ /* 0x000fe40008410000 */
[----:B------:R-:W-:-:S04]  /*1880*/  IMAD.X R23, RZ, RZ, R5, P0 ;  /* 0x000000ffff177224 */ /* 0x000fc800000e0605 */
[----:B------:R-:W0:Y:S02]  /*1890*/  F2F.BF16.F32 R0, R0 ;  /* 0x0000000000007304 */ /* 0x000e240000202000 */
[----:B0-----:R-:W-:Y:S01]  /*18a0*/  IMAD.U32 R13, R0, 0x10000, RZ ;  /* 0x00010000000d7824 */ /* 0x001fe200078e00ff */
[----:B---3--:R-:W-:-:S05]  /*18b0*/  SHF.L.U32 R14, R14, 0x10, RZ ;  /* 0x000000100e0e7819 */ /* 0x008fca00000006ff */
[----:B------:R-:W-:-:S05]  /*18c0*/  FADD.FTZ R13, R14, R13 ;  /* 0x0000000d0e0d7221 */ /* 0x000fca0000010000 */
[----:B------:R-:W-:-:S05]  /*18d0*/  F2FP.BF16.F32.PACK_AB R13, RZ, R13 ;  /* 0x0000000dff0d723e */ /* 0x000fca00000010ff */
[----:B------:R4:W-:Y:S02]  /*18e0*/  STG.E.U16 desc[UR8][R16.64], R13 ;  /* 0x0000000d10007986 */ /* 0x0009e4000c101508 */
.L_x_12:
[----:B------:R-:W-:Y:S05]  /*18f0*/  BSYNC B1 ;  /* 0x0000000000017941 */ /* 0x000fea0003800000 */
.L_x_11:
[----:B------:R-:W-:Y:S01]  /*1900*/  LOP3.LUT R15, RZ, R4, RZ, 0x33, !PT ;  /* 0x00000004ff0f7212 */ /* 0x000fe200078e33ff */
[----:B----4-:R-:W4:Y:S01]  /*1910*/  LDC.64 R12, c[0x0][0x268] ;  /* 0x00009a00ff0c7b82 */ /* 0x010f220000000a00 */
[----:B------:R-:W-:Y:S02]  /*1920*/  LOP3.LUT R5, RZ, R5, RZ, 0x33, !PT ;  /* 0x00000005ff057212 */ /* 0x000fe400078e33ff */
[----:B---3--:R-:W-:-:S04]  /*1930*/  IADD3 R0, P1, R6, R15, RZ ;  /* 0x0000000f06007210 */ /* 0x008fc80007f3e0ff */
[----:B------:R-:W-:Y:S02]  /*1940*/  ISETP.GE.U32.AND P0, PT, R0, 0x3, PT ;  /* 0x000000030000780c */ /* 0x000fe40003f06070 */
[----:B------:R-:W-:-:S04]  /*1950*/  IADD3.X R0, R7, R5, RZ, P1, !PT ;  /* 0x0000000507007210 */ /* 0x000fc80000ffe4ff */
[----:B------:R-:W-:-:S13]  /*1960*/  ISETP.GE.U32.AND.EX P0, PT, R0, RZ, PT, P0 ;  /* 0x000000ff0000720c */ /* 0x000fda0003f06100 */
[----:B------:R-:W-:Y:S05]  /*1970*/  @!P0 BRA `(.L_x_10) ;  /* 0x0000000400688947 */ /* 0x000fea0003800000 */
.L_x_13:
[C---:B----4-:R-:W-:Y:S02]  /*1980*/  IMAD R0, R12.reuse, UR5, RZ ;  /* 0x000000050c007c24 */ /* 0x050fe4000f8e02ff */
[----:B---3--:R-:W-:-:S04]  /*1990*/  IMAD.WIDE.U32 R4, R12, UR4, R22 ;  /* 0x000000040c047c25 */ /* 0x008fc8000f8e0016 */
[----:B------:R-:W-:Y:S01]  /*19a0*/  IMAD R15, R13, UR4, R0 ;  /* 0x000000040d0f7c24 */ /* 0x000fe2000f8e0200 */
[----:B------:R-:W-:-:S03]  /*19b0*/  LEA R14, P0, R4, UR12, 0x3 ;  /* 0x0000000c040e7c11 */ /* 0x000fc6000f8018ff */
[----:B------:R-:W-:-:S05]  /*19c0*/  IMAD.IADD R5, R15, 0x1, R5 ;  /* 0x000000010f057824 */ /* 0x000fca00078e0205 */
[----:B------:R-:W-:Y:S02]  /*19d0*/  LEA.HI.X R15, R4, UR13, R5, 0x3, P0 ;  /* 0x0000000d040f7c11 */ /* 0x000fe400080f1c05 */
[----:B------:R-:W3:Y:S03]  /*19e0*/  LDC.64 R4, c[0x0][0x270] ;  /* 0x00009c00ff047b82 */ /* 0x000ee60000000a00 */
[----:B------:R-:W4:Y:S01]  /*19f0*/  LDG.E.64 R16, desc[UR8][R14.64] ;  /* 0x000000080e107981 */ /* 0x000f22000c1e1b00 */
[C---:B---3--:R-:W-:Y:S02]  /*1a00*/  IMAD R0, R4.reuse, UR5, RZ ;  /* 0x0000000504007c24 */ /* 0x048fe4000f8e02ff */
[----:B------:R-:W-:-:S04]  /*1a10*/  IMAD.WIDE.U32 R18, R4, UR4, R22 ;  /* 0x0000000404127c25 */ /* 0x000fc8000f8e0016 */
[----:B------:R-:W-:Y:S01]  /*1a20*/  IMAD R5, R5, UR4, R0 ;  /* 0x0000000405057c24 */ /* 0x000fe2000f8e0200 */
[----:B------:R-:W-:-:S04]  /*1a30*/  LEA R4, P0, R18, UR16, 0x1 ;  /* 0x0000001012047c11 */ /* 0x000fc8000f8008ff */
[----:B------:R-:W-:-:S04]  /*1a40*/  IADD3 R5, R5, R19, RZ ;  /* 0x0000001305057210 */ /* 0x000fc80007ffe0ff */
[----:B------:R-:W-:-:S05]  /*1a50*/  LEA.HI.X R5, R18, UR17, R5, 0x1, P0 ;  /* 0x0000001112057c11 */ /* 0x000fca00080f0c05 */
[----:B------:R-:W3:Y:S01]  /*1a60*/  LDG.E.U16 R0, desc[UR8][R4.64] ;  /* 0x0000000804007981 */ /* 0x000ee2000c1e1500 */
[----:B------:R-:W-:Y:S02]  /*1a70*/  IMAD.MOV.U32 R20, RZ, RZ, R2 ;  /* 0x000000ffff147224 */ /* 0x000fe400078e0002 */
[----:B----4-:R-:W-:-:S04]  /*1a80*/  IMAD R17, R17, UR14, RZ ;  /* 0x0000000e11117c24 */ /* 0x010fc8000f8e02ff */
[C---:B------:R-:W-:Y:S02]  /*1a90*/  IMAD R19, R16.reuse, UR15, R17 ;  /* 0x0000000f10137c24 */ /* 0x040fe4000f8e0211 */
[----:B------:R-:W-:-:S05]  /*1aa0*/  IMAD.WIDE.U32 R16, R16, UR14, R20 ;  /* 0x0000000e10107c25 */ /* 0x000fca000f8e0014 */
[----:B------:R-:W-:Y:S02]  /*1ab0*/  IADD3 R17, R17, R19, RZ ;  /* 0x0000001311117210 */ /* 0x000fe40007ffe0ff */
[----:B------:R-:W-:-:S04]  /*1ac0*/  LEA R18, P0, R16, UR18, 0x1 ;  /* 0x0000001210127c11 */ /* 0x000fc8000f8008ff */
[----:B------:R-:W-:-:S05]  /*1ad0*/  LEA.HI.X R19, R16, UR19, R17, 0x1, P0 ;  /* 0x0000001310137c11 */ /* 0x000fca00080f0c11 */
[----:B------:R-:W4:Y:S01]  /*1ae0*/  LDG.E.U16 R16, desc[UR8][R18.64] ;  /* 0x0000000812107981 */ /* 0x000f22000c1e1500 */
[----:B---3--:R-:W-:-:S04]  /*1af0*/  IMAD.U32 R0, R0, 0x10000, RZ ;  /* 0x0001000000007824 */ /* 0x008fc800078e00ff */
[----:B012---:R-:W-:-:S06]  /*1b00*/  FMUL.FTZ R24, R0, UR6 ;  /* 0x0000000600187c20 */ /* 0x007fcc0008410000 */
[----:B------:R-:W0:Y:S02]  /*1b10*/  F2F.BF16.F32 R24, R24 ;  /* 0x0000001800187304 */ /* 0x000e240000202000 */
[----:B0-----:R-:W-:Y:S01]  /*1b20*/  SHF.L.U32 R17, R24, 0x10, RZ ;  /* 0x0000001018117819 */ /* 0x001fe200000006ff */
[----:B----4-:R-:W-:-:S04]  /*1b30*/  IMAD.U32 R16, R16, 0x10000, RZ ;  /* 0x0001000010107824 */ /* 0x010fc800078e00ff */
        /* <DEDUP_REMOVED lines=14> */
[----:B0-----:R-:W-:-:S06]  /*1c20*/  FMUL.FTZ R18, R0, UR6 ;  /* 0x0000000600127c20 */ /* 0x001fcc0008410000 */
        /* <DEDUP_REMOVED lines=17> */
[----:B------:R-:W-:-:S06]  /*1d40*/  FMUL.FTZ R0, R0, UR6 ;  /* 0x0000000600007c20 */ /* 0x000fcc0008410000 */
[----:B------:R-:W1:Y:S02]  /*1d50*/  F2F.BF16.F32 R0, R0 ;  /* 0x0000000000007304 */ /* 0x000e640000202000 */
[----:B-1----:R-:W-:Y:S01]  /*1d60*/  SHF.L.U32 R17, R0, 0x10, RZ ;  /* 0x0000001000117819 */ /* 0x002fe200000006ff */
[----:B--2---:R-:W-:-:S04]  /*1d70*/  IMAD.U32 R16, R16, 0x10000, RZ ;  /* 0x0001000010107824 */ /* 0x004fc800078e00ff */
[----:B------:R-:W-:-:S05]  /*1d80*/  FADD.FTZ R16, R16, R17 ;  /* 0x0000001110107221 */ /* 0x000fca0000010000 */
[----:B------:R-:W-:-:S04]  /*1d90*/  F2FP.BF16.F32.PACK_AB R16, RZ, R16 ;  /* 0x00000010ff10723e */ /* 0x000fc800000010ff */
[----:B0-----:R-:W-:-:S05]  /*1da0*/  PRMT R25, R16, 0x7610, R25 ;  /* 0x0000761010197816 */ /* 0x001fca0000000019 */
[----:B------:R0:W-:Y:S04]  /*1db0*/  STG.E.U16 desc[UR8][R18.64], R25 ;  /* 0x0000001912007986 */ /* 0x0001e8000c101508 */
[----:B------:R-:W2:Y:S04]  /*1dc0*/  LDG.E.64 R14, desc[UR8][R14.64+0x18] ;  /* 0x000018080e0e7981 */ /* 0x000ea8000c1e1b00 */
[----:B------:R-:W3:Y:S01]  /*1dd0*/  LDG.E.U16 R4, desc[UR8][R4.64+0x6] ;  /* 0x0000060804047981 */ /* 0x000ee2000c1e1500 */
[----:B--2---:R-:W-:Y:S02]  /*1de0*/  IMAD R17, R15, UR14, RZ ;  /* 0x0000000e0f117c24 */ /* 0x004fe4000f8e02ff */
[----:B0-----:R-:W-:-:S04]  /*1df0*/  IMAD.WIDE.U32 R24, R14, UR14, R20 ;  /* 0x0000000e0e187c25 */ /* 0x001fc8000f8e0014 */
[----:B------:R-:W-:Y:S01]  /*1e00*/  IMAD R17, R14, UR15, R17 ;  /* 0x0000000f0e117c24 */ /* 0x000fe2000f8e0211 */
[----:B------:R-:W-:-:S04]  /*1e10*/  LEA R16, P0, R24, UR18, 0x1 ;  /* 0x0000001218107c11 */ /* 0x000fc8000f8008ff */
[----:B------:R-:W-:-:S04]  /*1e20*/  IADD3 R17, R25, R17, RZ ;  /* 0x0000001119117210 */ /* 0x000fc80007ffe0ff */
[----:B------:R-:W-:-:S05]  /*1e30*/  LEA.HI.X R17, R24, UR19, R17, 0x1, P0 ;  /* 0x0000001318117c11 */ /* 0x000fca00080f0c11 */
[----:B------:R-:W2:Y:S01]  /*1e40*/  LDG.E.U16 R20, desc[UR8][R16.64] ;  /* 0x0000000810147981 */ /* 0x000ea2000c1e1500 */
[----:B---3--:R-:W-:Y:S01]  /*1e50*/  IMAD.U32 R0, R4, 0x10000, RZ ;  /* 0x0001000004007824 */ /* 0x008fe200078e00ff */
[----:B------:R-:W-:-:S03]  /*1e60*/  IADD3 R22, P0, R22, 0x4, RZ ;  /* 0x0000000416167810 */ /* 0x000fc60007f1e0ff */
[----:B------:R-:W-:Y:S01]  /*1e70*/  FMUL.FTZ R0, R0, UR6 ;  /* 0x0000000600007c20 */ /* 0x000fe20008410000 */
[----:B------:R-:W-:Y:S02]  /*1e80*/  IADD3.X R23, RZ, R23, RZ, P0, !PT ;  /* 0x00000017ff177210 */ /* 0x000fe400007fe4ff */
[----:B------:R-:W-:-:S03]  /*1e90*/  ISETP.GE.U32.AND P0, PT, R22, R6, PT ;  /* 0x000000061600720c */ /* 0x000fc60003f06070 */
[----:B------:R-:W0:Y:S01]  /*1ea0*/  F2F.BF16.F32 R0, R0 ;  /* 0x0000000000007304 */ /* 0x000e220000202000 */
[----:B------:R-:W-:Y:S02]  /*1eb0*/  ISETP.GE.AND.EX P0, PT, R23, R7, PT, P0 ;  /* 0x000000071700720c */ /* 0x000fe40003f06300 */
[----:B0-----:R-:W-:Y:S01]  /*1ec0*/  SHF.L.U32 R5, R0, 0x10, RZ ;  /* 0x0000001000057819 */ /* 0x001fe200000006ff */
[----:B--2---:R-:W-:-:S04]  /*1ed0*/  IMAD.U32 R20, R20, 0x10000, RZ ;  /* 0x0001000014147824 */ /* 0x004fc800078e00ff */
[----:B------:R-:W-:-:S05]  /*1ee0*/  FADD.FTZ R5, R20, R5 ;  /* 0x0000000514057221 */ /* 0x000fca0000010000 */
[----:B------:R-:W-:-:S05]  /*1ef0*/  F2FP.BF16.F32.PACK_AB R5, RZ, R5 ;  /* 0x00000005ff05723e */ /* 0x000fca00000010ff */
[----:B------:R3:W-:Y:S01]  /*1f00*/  STG.E.U16 desc[UR8][R16.64], R5 ;  /* 0x0000000510007986 */ /* 0x0007e2000c101508 */
[----:B------:R-:W-:Y:S05]  /*1f10*/  @!P0 BRA `(.L_x_13) ;  /* 0xfffffff800988947 */ /* 0x000fea000383ffff */
.L_x_10:
[----:B------:R-:W-:Y:S05]  /*1f20*/  BSYNC B0 ;  /* 0x0000000000007941 */ /* 0x000fea0003800000 */
.L_x_9:
[----:B------:R-:W5:Y:S01]  /*1f30*/  LDC.64 R2, c[0x0][0x278] ;  /* 0x00009e00ff027b82 */ /* 0x000f620000000a00 */
[----:B------:R-:W-:-:S04]  /*1f40*/  UIADD3 UR4, UP0, UR4, 0x1, URZ ;  /* 0x0000000104047890 */ /* 0x000fc8000ff1e03f */
[----:B------:R-:W-:-:S06]  /*1f50*/  UIADD3.X UR5, URZ, UR5, URZ, UP0, !UPT ;  /* 0x000000053f057290 */ /* 0x000fcc00087fe43f */
[----:B------:R-:W-:Y:S01]  /*1f60*/  IMAD.U32 R0, RZ, RZ, UR5 ;  /* 0x00000005ff007e24 */ /* 0x000fe2000f8e00ff */
[----:B-----5:R-:W-:-:S04]  /*1f70*/  ISETP.LE.U32.AND P0, PT, R2, UR4, PT ;  /* 0x0000000402007c0c */ /* 0x020fc8000bf03070 */
[----:B------:R-:W-:-:S13]  /*1f80*/  ISETP.GE.AND.EX P0, PT, R0, R3, PT, P0 ;  /* 0x000000030000720c */ /* 0x000fda0003f06300 */
[----:B------:R-:W-:Y:S05]  /*1f90*/  @!P0 BRA `(.L_x_14) ;  /* 0xfffffff000888947 */ /* 0x000fea000383ffff */
[----:B------:R-:W-:Y:S05]  /*1fa0*/  EXIT ;  /* 0x000000000000794d */ /* 0x000fea0003800000 */
.L_x_0:
[----:B------:R-:W0:Y:S01]  /*1fb0*/  LDC.64 R2, c[0x0][0x278] ;  /* 0x00009e00ff027b82 */ /* 0x000e220000000a00 */
[----:B------:R-:W-:Y:S02]  /*1fc0*/  ULDC.64 UR6, c[0x0][0x218] ;  /* 0x0000860000067ab9 */ /* 0x000fe40000000a00 */
[----:B------:R-:W-:-:S04]  /*1fd0*/  UIADD3 UR6, UP0, UR4, UR6, URZ ;  /* 0x0000000604067290 */ /* 0x000fc8000ff1e03f */
[----:B------:R-:W-:Y:S01]  /*1fe0*/  UIADD3.X UR7, UR5, UR7, URZ, UP0, !UPT ;  /* 0x0000000705077290 */ /* 0x000fe200087fe43f */
[----:B0-----:R-:W-:-:S04]  /*1ff0*/  ISETP.GE.U32.AND P0, PT, R2, 0x1, PT ;  /* 0x000000010200780c */ /* 0x001fc80003f06070 */
[----:B------:R-:W-:-:S13]  /*2000*/  ISETP.GE.AND.EX P0, PT, R3, RZ, PT, P0 ;  /* 0x000000ff0300720c */ /* 0x000fda0003f06300 */
[----:B------:R-:W-:Y:S05]  /*2010*/  @!P0 EXIT ;  /* 0x000000000000894d */ /* 0x000fea0003800000 */
[----:B------:R-:W0:Y:S01]  /*2020*/  LDC.U16 R0, c[0x0][0x240] ;  /* 0x00009000ff007b82 */ /* 0x000e220000000400 */
[----:B------:R-:W-:Y:S01]  /*2030*/  IADD3 R8, P0, R10, UR6, RZ ;  /* 0x000000060a087c10 */ /* 0x000fe2000ff1e0ff */
[----:B------:R-:W-:-:S03]  /*2040*/  ULDC.64 UR4, c[0x0][0x250] ;  /* 0x0000940000047ab9 */ /* 0x000fc60000000a00 */
[----:B------:R-:W-:Y:S01]  /*2050*/  IADD3.X R9, RZ, UR7, RZ, P0, !PT ;  /* 0x00000007ff097c10 */ /* 0x000fe200087fe4ff */
[----:B------:R-:W-:-:S04]  /*2060*/  IMAD.WIDE.U32 R12, R8, UR4, RZ ;  /* 0x00000004080c7c25 */ /* 0x000fc8000f8e00ff */
[----:B------:R-:W-:Y:S01]  /*2070*/  IMAD R3, R9, UR4, RZ ;  /* 0x0000000409037c24 */ /* 0x000fe2000f8e02ff */
[----:B------:R-:W-:-:S03]  /*2080*/  UMOV UR4, URZ ;  /* 0x0000003f00047c82 */ /* 0x000fc60008000000 */
[----:B------:R-:W-:Y:S01]  /*2090*/  IMAD R3, R8, UR5, R3 ;  /* 0x0000000508037c24 */ /* 0x000fe2000f8e0203 */
[----:B------:R-:W-:-:S03]  /*20a0*/  UMOV UR5, URZ ;  /* 0x0000003f00057c82 */ /* 0x000fc60008000000 */
[----:B------:R-:W-:-:S07]  /*20b0*/  IMAD.IADD R3, R13, 0x1, R3 ;  /* 0x000000010d037824 */ /* 0x000fce00078e0203 */
.L_x_20:
[----:B-1----:R-:W1:Y:S01]  /*20c0*/  LDC.64 R4, c[0x0][0x260] ;  /* 0x00009800ff047b82 */ /* 0x002e620000000a00 */
[----:B------:R-:W-:Y:S01]  /*20d0*/  ULDC.64 UR10, c[0x0][0x228] ;  /* 0x00008a00000a7ab9 */ /* 0x000fe20000000a00 */
[----:B------:R-:W-:Y:S01]  /*20e0*/  ULDC.64 UR12, c[0x0][0x230] ;  /* 0x00008c00000c7ab9 */ /* 0x000fe20000000a00 */
[----:B------:R-:W-:Y:S01]  /*20f0*/  ULDC.64 UR16, c[0x0][0x220] ;  /* 0x0000880000107ab9 */ /* 0x000fe20000000a00 */
[----:B------:R-:W-:Y:S01]  /*2100*/  ULDC.64 UR14, c[0x0][0x258] ;  /* 0x00009600000e7ab9 */ /* 0x000fe20000000a00 */
[----:B------:R-:W-:Y:S01]  /*2110*/  ULDC.64 UR18, c[0x0][0x238] ;  /* 0x00008e0000127ab9 */ /* 0x000fe20000000a00 */
[C---:B-1----:R-:W-:Y:S02]  /*2120*/  IMAD R2, R4.reuse, UR5, RZ ;  /* 0x0000000504027c24 */ /* 0x042fe4000f8e02ff */
[----:B---3--:R-:W-:-:S04]  /*2130*/  IMAD.WIDE.U32 R6, R4, UR4, R8 ;  /* 0x0000000404067c25 */ /* 0x008fc8000f8e0008 */
[----:B------:R-:W-:Y:S01]  /*2140*/  IMAD R5, R5, UR4, R2 ;  /* 0x0000000405057c24 */ /* 0x000fe2000f8e0202 */
[----:B------:R-:W-:-:S04]  /*2150*/  LEA R4, P0, R6, UR10, 0x3 ;  /* 0x0000000a06047c11 */ /* 0x000fc8000f8018ff */
[----:B------:R-:W-:-:S04]  /*2160*/  IADD3 R5, R7, R5, RZ ;  /* 0x0000000507057210 */ /* 0x000fc80007ffe0ff */
[----:B------:R-:W-:-:S05]  /*2170*/  LEA.HI.X R5, R6, UR11, R5, 0x3, P0 ;  /* 0x0000000b06057c11 */ /* 0x000fca00080f1c05 */
[----:B--2---:R-:W2:Y:S04]  /*2180*/  LDG.E.64 R14, desc[UR8][R4.64+0x8] ;  /* 0x00000808040e7981 */ /* 0x004ea8000c1e1b00 */
[----:B------:R-:W2:Y:S01]  /*2190*/  LDG.E.64 R6, desc[UR8][R4.64] ;  /* 0x0000000804067981 */ /* 0x000ea2000c1e1b00 */
[----:B------:R-:W-:Y:S01]  /*21a0*/  BSSY B0, `(.L_x_15) ;  /* 0x00000d2000007945 */ /* 0x000fe20003800000 */
[----:B--2---:R-:W-:-:S04]  /*21b0*/  ISETP.GT.U32.AND P0, PT, R14, R6, PT ;  /* 0x000000060e00720c */ /* 0x004fc80003f04070 */
[----:B------:R-:W-:-:S13]  /*21c0*/  ISETP.GT.AND.EX P0, PT, R15, R7, PT, P0 ;  /* 0x000000070f00720c */ /* 0x000fda0003f04300 */
[----:B------:R-:W-:Y:S05]  /*21d0*/  @!P0 BRA `(.L_x_16) ;  /* 0x0000000c00388947 */ /* 0x000fea0003800000 */
[----:B------:R-:W-:Y:S01]  /*21e0*/  IMAD.IADD R11, R14, 0x1, -R6 ;  /* 0x000000010e0b7824 */ /* 0x000fe200078e0a06 */
[----:B------:R-:W-:Y:S01]  /*21f0*/  BSSY B1, `(.L_x_17) ;  /* 0x0000062000017945 */ /* 0x000fe20003800000 */
[----:B------:R-:W-:Y:S01]  /*2200*/  MOV R4, R6 ;  /* 0x0000000600047202 */ /* 0x000fe20000000f00 */
[----:B------:R-:W-:Y:S02]  /*2210*/  IMAD.MOV.U32 R5, RZ, RZ, R7 ;  /* 0x000000ffff057224 */ /* 0x000fe400078e0007 */
[----:B------:R-:W-:-:S04]  /*2220*/  LOP3.LUT R11, R11, 0x3, RZ, 0xc0, !PT ;  /* 0x000000030b0b7812 */ /* 0x000fc800078ec0ff */
[----:B------:R-:W-:-:S04]  /*2230*/  ISETP.NE.U32.AND P0, PT, R11, RZ, PT ;  /* 0x000000ff0b00720c */ /* 0x000fc80003f05070 */
[----:B------:R-:W-:-:S13]  /*2240*/  ISETP.NE.AND.EX P0, PT, RZ, RZ, PT, P0 ;  /* 0x000000ffff00720c */ /* 0x000fda0003f05300 */
[----:B------:R-:W-:Y:S05]  /*2250*/  @!P0 BRA `(.L_x_18) ;  /* 0x00000004006c8947 */ /* 0x000fea0003800000 */
[----:B------:R-:W1:Y:S01]  /*2260*/  LDC.64 R16, c[0x0][0x268] ;  /* 0x00009a00ff107b82 */ /* 0x000e620000000a00 */
[----:B------:R-:W-:-:S07]  /*2270*/  ULDC.64 UR10, c[0x0][0x230] ;  /* 0x00008c00000a7ab9 */ /* 0x000fce0000000a00 */
[----:B------:R-:W2:Y:S08]  /*2280*/  LDC.64 R22, c[0x0][0x270] ;  /* 0x00009c00ff167b82 */ /* 0x000eb00000000a00 */
[----:B------:R-:W3:Y:S01]  /*2290*/  LDC.64 R24, c[0x0][0x248] ;  /* 0x00009200ff187b82 */ /* 0x000ee20000000a00 */
[----:B-1----:R-:W-:-:S07]  /*22a0*/  IMAD R2, R16, UR5, RZ ;  /* 0x0000000510027c24 */ /* 0x002fce000f8e02ff */
[----:B------:R-:W1:Y:S01]  /*22b0*/  LDC.64 R20, c[0x0][0x258] ;  /* 0x00009600ff147b82 */ /* 0x000e620000000a00 */
[----:B------:R-:W-:-:S04]  /*22c0*/  IMAD.WIDE.U32 R4, R16, UR4, R6 ;  /* 0x0000000410047c25 */ /* 0x000fc8000f8e0006 */
[----:B------:R-:W-:Y:S01]  /*22d0*/  IMAD R17, R17, UR4, R2 ;  /* 0x0000000411117c24 */ /* 0x000fe2000f8e0202 */
[----:B------:R-:W-:-:S04]  /*22e0*/  LEA R18, P0, R4, UR10, 0x3 ;  /* 0x0000000a04127c11 */ /* 0x000fc8000f8018ff */
[----:B------:R-:W-:-:S04]  /*22f0*/  IADD3 R5, R5, R17, RZ ;  /* 0x0000001105057210 */ /* 0x000fc80007ffe0ff */
[----:B------:R-:W-:Y:S01]  /*2300*/  LEA.HI.X R19, R4, UR11, R5, 0x3, P0 ;  /* 0x0000000b04137c11 */ /* 0x000fe200080f1c05 */
[----:B--2---:R-:W-:Y:S01]  /*2310*/  IMAD R2, R22, UR5, RZ ;  /* 0x0000000516027c24 */ /* 0x004fe2000f8e02ff */
[----:B------:R-:W-:-:S03]  /*2320*/  ULDC.64 UR10, c[0x0][0x220] ;  /* 0x00008800000a7ab9 */ /* 0x000fc60000000a00 */
[----:B------:R-:W1:Y:S01]  /*2330*/  LDG.E.64 R4, desc[UR8][R18.64] ;  /* 0x0000000812047981 */ /* 0x000e62000c1e1b00 */
[----:B------:R-:W-:-:S04]  /*2340*/  IMAD.WIDE.U32 R16, R22, UR4, R6 ;  /* 0x0000000416107c25 */ /* 0x000fc8000f8e0006 */
[----:B------:R-:W-:Y:S01]  /*2350*/  IMAD R23, R23, UR4, R2 ;  /* 0x0000000417177c24 */ /* 0x000fe2000f8e0202 */
[----:B------:R-:W-:Y:S01]  /*2360*/  LEA R22, P0, R16, UR10, 0x1 ;  /* 0x0000000a10167c11 */ /* 0x000fe2000f8008ff */
[----:B---3--:R-:W-:Y:S01]  /*2370*/  IMAD R26, R24, UR5, RZ ;  /* 0x00000005181a7c24 */ /* 0x008fe2000f8e02ff */
[----:B------:R-:W-:Y:S01]  /*2380*/  MOV R2, R12 ;  /* 0x0000000c00027202 */ /* 0x000fe20000000f00 */
[----:B------:R-:W-:Y:S02]  /*2390*/  IMAD.IADD R17, R17, 0x1, R23 ;  /* 0x0000000111117824 */ /* 0x000fe400078e0217 */
[----:B------:R-:W-:-:S03]  /*23a0*/  IMAD R27, R25, UR4, R26 ;  /* 0x00000004191b7c24 */ /* 0x000fc6000f8e021a */
[----:B------:R-:W-:Y:S01]  /*23b0*/  LEA.HI.X R23, R16, UR11, R17, 0x1, P0 ;  /* 0x0000000b10177c11 */ /* 0x000fe200080f0c11 */
[----:B------:R-:W-:Y:S02]  /*23c0*/  IMAD.WIDE.U32 R16, R24, UR4, R2 ;  /* 0x0000000418107c25 */ /* 0x000fe4000f8e0002 */
[----:B------:R-:W2:Y:S02]  /*23d0*/  LDC.64 R24, c[0x0][0x238] ;  /* 0x00008e00ff187b82 */ /* 0x000ea40000000a00 */
[----:B------:R-:W-:Y:S02]  /*23e0*/  IMAD.IADD R17, R17, 0x1, R27 ;  /* 0x0000000111117824 */ /* 0x000fe400078e021b */
[----:B-1----:R-:W-:-:S04]  /*23f0*/  IMAD R2, R5, R20, RZ ;  /* 0x0000001405027224 */ /* 0x002fc800078e02ff */
[C---:B------:R-:W-:Y:S02]  /*2400*/  IMAD R27, R4.reuse, R21, R2 ;  /* 0x00000015041b7224 */ /* 0x040fe400078e0202 */
[----:B------:R-:W-:-:S05]  /*2410*/  IMAD.WIDE.U32 R4, R4, R20, R16 ;  /* 0x0000001404047225 */ /* 0x000fca00078e0010 */
[----:B------:R-:W-:Y:S02]  /*2420*/  IADD3 R2, R5, R27, RZ ;  /* 0x0000001b05027210 */ /* 0x000fe40007ffe0ff */
[----:B--2---:R-:W-:-:S04]  /*2430*/  LEA R26, P0, R4, R24, 0x1 ;  /* 0x00000018041a7211 */ /* 0x004fc800078008ff */
[----:B------:R-:W-:Y:S02]  /*2440*/  LEA.HI.X R27, R4, R25, R2, 0x1, P0 ;  /* 0x00000019041b7211 */ /* 0x000fe400000f0c02 */
[----:B------:R-:W2:Y:S04]  /*2450*/  LDG.E.U16 R2, desc[UR8][R22.64] ;  /* 0x0000000816027981 */ /* 0x000ea8000c1e1500 */
[----:B------:R-:W3:Y:S01]  /*2460*/  LDG.E.U16 R4, desc[UR8][R26.64] ;  /* 0x000000081a047981 */ /* 0x000ee2000c1e1500 */
[----:B------:R-:W-:-:S04]  /*2470*/  ISETP.NE.U32.AND P0, PT, R11, 0x1, PT ;  /* 0x000000010b00780c */ /* 0x000fc80003f05070 */
[----:B------:R-:W-:Y:S01]  /*2480*/  ISETP.NE.AND.EX P0, PT, RZ, RZ, PT, P0 ;  /* 0x000000ffff00720c */ /* 0x000fe20003f05300 */
[----:B--2---:R-:W-:Y:S01]  /*2490*/  IMAD.U32 R5, R2, 0x10000, RZ ;  /* 0x0001000002057824 */ /* 0x004fe200078e00ff */
[----:B0-----:R-:W-:Y:S02]  /*24a0*/  SHF.L.U32 R2, R0, 0x10, RZ ;  /* 0x0000001000027819 */ /* 0x001fe400000006ff */
[----:B---3--:R-:W-:-:S03]  /*24b0*/  SHF.L.U32 R4, R4, 0x10, RZ ;  /* 0x0000001004047819 */ /* 0x008fc600000006ff */
[----:B------:R-:W-:-:S06]  /*24c0*/  FMUL.FTZ R28, R5, R2 ;  /* 0x00000002051c7220 */ /* 0x000fcc0000410000 */
        /* <DEDUP_REMOVED lines=12> */
[C---:B------:R-:W-:Y:S02]  /*2590*/  IMAD R11, R4.reuse, R21, R5 ;  /* 0x00000015040b7224 */ /* 0x040fe400078e0205 */
[----:B------:R-:W-:-:S05]  /*25a0*/  IMAD.WIDE.U32 R4, R4, R20, R16 ;  /* 0x0000001404047225 */ /* 0x000fca00078e0010 */
[----:B------:R-:W-:Y:S02]  /*25b0*/  IADD3 R5, R5, R11, RZ ;  /* 0x0000000b05057210 */ /* 0x000fe40007ffe0ff */
[----:B-1----:R-:W-:-:S04]  /*25c0*/  LEA R26, P1, R4, R24, 0x1 ;  /* 0x00000018041a7211 */ /* 0x002fc800078208ff */
[----:B------:R-:W-:Y:S02]  /*25d0*/  LEA.HI.X R27, R4, R25, R5, 0x1, P1 ;  /* 0x00000019041b7211 */ /* 0x000fe400008f0c05 */
[----:B------:R-:W2:Y:S04]  /*25e0*/  LDG.E.U16 R5, desc[UR8][R22.64+0x2] ;  /* 0x0000020816057981 */ /* 0x000ea8000c1e1500 */
[----:B------:R-:W3:Y:S01]  /*25f0*/  LDG.E.U16 R4, desc[UR8][R26.64] ;  /* 0x000000081a047981 */ /* 0x000ee2000c1e1500 */
        /* <DEDUP_REMOVED lines=10> */
[----:B------:R2:W-:Y:S01]  /*26a0*/  STG.E.U16 desc[UR8][R26.64], R28 ;  /* 0x0000001c1a007986 */ /* 0x0005e2000c101508 */
[----:B------:R-:W-:Y:S01]  /*26b0*/  IADD3.X R5, RZ, R7, RZ, P1, !PT ;  /* 0x00000007ff057210 */ /* 0x000fe20000ffe4ff */
[----:B------:R-:W-:Y:S08]  /*26c0*/  @!P0 BRA `(.L_x_18) ;  /* 0x0000000000508947 */ /* 0x000ff00003800000 */
[----:B------:R-:W3:Y:S04]  /*26d0*/  LDG.E.64 R18, desc[UR8][R18.64+0x10] ;  /* 0x0000100812127981 */ /* 0x000ee8000c1e1b00 */
[----:B------:R-:W4:Y:S01]  /*26e0*/  LDG.E.U16 R22, desc[UR8][R22.64+0x4] ;  /* 0x0000040816167981 */ /* 0x000f22000c1e1500 */
[-C--:B---3--:R-:W-:Y:S02]  /*26f0*/  IMAD R4, R19, R20.reuse, RZ ;  /* 0x0000001413047224 */ /* 0x088fe400078e02ff */
[----:B------:R-:W-:-:S04]  /*2700*/  IMAD.WIDE.U32 R16, R18, R20, R16 ;  /* 0x0000001412107225 */ /* 0x000fc800078e0010 */
[----:B------:R-:W-:Y:S01]  /*2710*/  IMAD R21, R18, R21, R4 ;  /* 0x0000001512157224 */ /* 0x000fe200078e0204 */
[----:B------:R-:W-:-:S03]  /*2720*/  LEA R24, P0, R16, R24, 0x1 ;  /* 0x0000001810187211 */ /* 0x000fc600078008ff */
[----:B------:R-:W-:-:S05]  /*2730*/  IMAD.IADD R4, R17, 0x1, R21 ;  /* 0x0000000111047824 */ /* 0x000fca00078e0215 */
[----:B------:R-:W-:-:S05]  /*2740*/  LEA.HI.X R25, R16, R25, R4, 0x1, P0 ;  /* 0x0000001910197211 */ /* 0x000fca00000f0c04 */
[----:B------:R-:W3:Y:S01]  /*2750*/  LDG.E.U16 R4, desc[UR8][R24.64] ;  /* 0x0000000818047981 */ /* 0x000ee2000c1e1500 */
[----:B----4-:R-:W-:-:S05]  /*2760*/  SHF.L.U32 R5, R22, 0x10, RZ ;  /* 0x0000001016057819 */ /* 0x010fca00000006ff */
[----:B------:R-:W-:-:S06]  /*2770*/  FMUL.FTZ R2, R5, R2 ;  /* 0x0000000205027220 */ /* 0x000fcc0000410000 */
[----:B------:R-:W0:Y:S02]  /*2780*/  F2F.BF16.F32 R2, R2 ;  /* 0x0000000200027304 */ /* 0x000e240000202000 */
[----:B0-----:R-:W-:Y:S01]  /*2790*/  IMAD.U32 R5, R2, 0x10000, RZ ;  /* 0x0001000002057824 */ /* 0x001fe200078e00ff */
[----:B---3--:R-:W-:-:S05]  /*27a0*/  SHF.L.U32 R4, R4, 0x10, RZ ;  /* 0x0000001004047819 */ /* 0x008fca00000006ff */
[----:B------:R-:W-:-:S05]  /*27b0*/  FADD.FTZ R4, R4, R5 ;  /* 0x0000000504047221 */ /* 0x000fca0000010000 */
[----:B------:R-:W-:-:S04]  /*27c0*/  F2FP.BF16.F32.PACK_AB R4, RZ, R4 ;  /* 0x00000004ff04723e */ /* 0x000fc800000010ff */
[----:B------:R-:W-:Y:S02]  /*27d0*/  PRMT R11, R4, 0x7610, R11 ;  /* 0x00007610040b7816 */ /* 0x000fe4000000000b */
[----:B------:R-:W-:-:S03]  /*27e0*/  IADD3 R4, P0, R6, 0x3, RZ ;  /* 0x0000000306047810 */ /* 0x000fc60007f1e0ff */
[----:B------:R3:W-:Y:S02]  /*27f0*/  STG.E.U16 desc[UR8][R24.64], R11 ;  /* 0x0000000b18007986 */ /* 0x0007e4000c101508 */
[----:B------:R-:W-:-:S08]  /*2800*/  IMAD.X R5, RZ, RZ, R7, P0 ;  /* 0x000000ffff057224 */ /* 0x000fd000000e0607 */
.L_x_18:
[----:B------:R-:W-:Y:S05]  /*2810*/  BSYNC B1 ;  /* 0x0000000000017941 */ /* 0x000fea0003800000 */
.L_x_17:
[----:B---3--:R-:W-:Y:S02]  /*2820*/  LOP3.LUT R11, RZ, R6, RZ, 0x33, !PT ;  /* 0x00000006ff0b7212 */ /* 0x008fe400078e33ff */
[----:B------:R-:W-:Y:S02]  /*2830*/  LOP3.LUT R7, RZ, R7, RZ, 0x33, !PT ;  /* 0x00000007ff077212 */ /* 0x000fe400078e33ff */
[----:B------:R-:W-:-:S04]  /*2840*/  IADD3 R2, P1, R14, R11, RZ ;  /* 0x0000000b0e027210 */ /* 0x000fc80007f3e0ff */
[----:B------:R-:W-:Y:S02]  /*2850*/  ISETP.GE.U32.AND P0, PT, R2, 0x3, PT ;  /* 0x000000030200780c */ /* 0x000fe40003f06070 */
[----:B------:R-:W-:-:S04]  /*2860*/  IADD3.X R2, R15, R7, RZ, P1, !PT ;  /* 0x000000070f027210 */ /* 0x000fc80000ffe4ff */
[----:B------:R-:W-:-:S13]  /*2870*/  ISETP.GE.U32.AND.EX P0, PT, R2, RZ, PT, P0 ;  /* 0x000000ff0200720c */ /* 0x000fda0003f06100 */
[----:B------:R-:W-:Y:S05]  /*2880*/  @!P0 BRA `(.L_x_16) ;  /* 0x00000004008c8947 */ /* 0x000fea0003800000 */
[----:B------:R-:W3:Y:S01]  /*2890*/  LDC.64 R6, c[0x0][0x248] ;  /* 0x00009200ff067b82 */ /* 0x000ee20000000a00 */
[----:B------:R-:W-:Y:S02]  /*28a0*/  IMAD.MOV.U32 R2, RZ, RZ, R12 ;  /* 0x000000ffff027224 */ /* 0x000fe400078e000c */
[C---:B---3--:R-:W-:Y:S02]  /*28b0*/  IMAD R18, R6.reuse, UR5, RZ ;  /* 0x0000000506127c24 */ /* 0x048fe4000f8e02ff */
[----:B------:R-:W-:-:S04]  /*28c0*/  IMAD.WIDE.U32 R16, R6, UR4, R2 ;  /* 0x0000000406107c25 */ /* 0x000fc8000f8e0002 */
[----:B------:R-:W-:-:S05]  /*28d0*/  IMAD R7, R7, UR4, R18 ;  /* 0x0000000407077c24 */ /* 0x000fca000f8e0212 */
[----:B------:R-:W-:-:S07]  /*28e0*/  IADD3 R7, R7, R17, RZ ;  /* 0x0000001107077210 */ /* 0x000fce0007ffe0ff */
.L_x_19:
[----:B---3--:R-:W3:Y:S02]  /*28f0*/  LDC.64 R20, c[0x0][0x268] ;  /* 0x00009a00ff147b82 */ /* 0x008ee40000000a00 */
[C---:B---3--:R-:W-:Y:S02]  /*2900*/  IMAD R2, R20.reuse, UR5, RZ ;  /* 0x0000000514027c24 */ /* 0x048fe4000f8e02ff */
[----:B------:R-:W-:-:S04]  /*2910*/  IMAD.WIDE.U32 R18, R20, UR4, R4 ;  /* 0x0000000414127c25 */ /* 0x000fc8000f8e0004 */
        /* <DEDUP_REMOVED lines=14> */
[----:B----4-:R-:W-:Y:S02]  /*2a00*/  IMAD R25, R25, UR14, RZ ;  /* 0x0000000e19197c24 */ /* 0x010fe4000f8e02ff */
[----:B------:R-:W-:-:S04]  /*2a10*/  IMAD.WIDE.U32 R22, R24, UR14, R6 ;  /* 0x0000000e18167c25 */ /* 0x000fc8000f8e0006 */
[----:B------:R-:W-:Y:S01]  /*2a20*/  IMAD R25, R24, UR15, R25 ;  /* 0x0000000f18197c24 */ /* 0x000fe2000f8e0219 */
[----:B-12---:R-:W-:-:S04]  /*2a30*/  LEA R26, P0, R22, UR18, 0x1 ;  /* 0x00000012161a7c11 */ /* 0x006fc8000f8008ff */
[----:B------:R-:W-:-:S04]  /*2a40*/  IADD3 R23, R23, R25, RZ ;  /* 0x0000001917177210 */ /* 0x000fc80007ffe0ff */
[----:B------:R-:W-:-:S05]  /*2a50*/  LEA.HI.X R27, R22, UR19, R23, 0x1, P0 ;  /* 0x00000013161b7c11 */ /* 0x000fca00080f0c17 */
[----:B------:R-:W2:Y:S01]  /*2a60*/  LDG.E.U16 R22, desc[UR8][R26.64] ;  /* 0x000000081a167981 */ /* 0x000ea2000c1e1500 */
[----:B0-----:R-:W-:Y:S01]  /*2a70*/  IMAD.U32 R2, R0, 0x10000, RZ ;  /* 0x0001000000027824 */ /* 0x001fe200078e00ff */
[----:B---3--:R-:W-:-:S05]  /*2a80*/  SHF.L.U32 R11, R11, 0x10, RZ ;  /* 0x000000100b0b7819 */ /* 0x008fca00000006ff */
[----:B------:R-:W-:-:S06]  /*2a90*/  FMUL.FTZ R6, R11, R2 ;  /* 0x000000020b067220 */ /* 0x000fcc0000410000 */
        /* <DEDUP_REMOVED lines=36> */
[----:B------:R-:W-:-:S06]  /*2ce0*/  FMUL.FTZ R11, R11, R2 ;  /* 0x000000020b0b7220 */ /* 0x000fcc0000410000 */
[----:B------:R-:W1:Y:S02]  /*2cf0*/  F2F.BF16.F32 R11, R11 ;  /* 0x0000000b000b7304 */ /* 0x000e640000202000 */
[----:B-1----:R-:W-:Y:S01]  /*2d00*/  SHF.L.U32 R23, R11, 0x10, RZ ;  /* 0x000000100b177819 */ /* 0x002fe200000006ff */
[----:B--2---:R-:W-:-:S04]  /*2d10*/  IMAD.U32 R22, R22, 0x10000, RZ ;  /* 0x0001000016167824 */ /* 0x004fc800078e00ff */
[----:B------:R-:W-:-:S05]  /*2d20*/  FADD.FTZ R22, R22, R23 ;  /* 0x0000001716167221 */ /* 0x000fca0000010000 */
[----:B------:R-:W-:-:S04]  /*2d30*/  F2FP.BF16.F32.PACK_AB R22, RZ, R22 ;  /* 0x00000016ff16723e */ /* 0x000fc800000010ff */
[----:B------:R-:W-:-:S05]  /*2d40*/  PRMT R23, R22, 0x7610, R23 ;  /* 0x0000761016177816 */ /* 0x000fca0000000017 */
[----:B------:R1:W-:Y:S04]  /*2d50*/  STG.E.U16 desc[UR8][R26.64], R23 ;  /* 0x000000171a007986 */ /* 0x0003e8000c101508 */
[----:B------:R-:W0:Y:S04]  /*2d60*/  LDG.E.64 R20, desc[UR8][R20.64+0x18] ;  /* 0x0000180814147981 */ /* 0x000e28000c1e1b00 */
[----:B------:R-:W2:Y:S01]  /*2d70*/  LDG.E.U16 R18, desc[UR8][R18.64+0x6] ;  /* 0x0000060812127981 */ /* 0x000ea2000c1e1500 */
[----:B0-----:R-:W-:Y:S02]  /*2d80*/  IMAD R25, R21, UR14, RZ ;  /* 0x0000000e15197c24 */ /* 0x001fe4000f8e02ff */
[----:B-1----:R-:W-:-:S04]  /*2d90*/  IMAD.WIDE.U32 R22, R20, UR14, R6 ;  /* 0x0000000e14167c25 */ /* 0x002fc8000f8e0006 */
[----:B------:R-:W-:Y:S01]  /*2da0*/  IMAD R11, R20, UR15, R25 ;  /* 0x0000000f140b7c24 */ /* 0x000fe2000f8e0219 */
[----:B------:R-:W-:-:S04]  /*2db0*/  LEA R24, P0, R22, UR18, 0x1 ;  /* 0x0000001216187c11 */ /* 0x000fc8000f8008ff */
[----:B------:R-:W-:-:S04]  /*2dc0*/  IADD3 R11, R23, R11, RZ ;  /* 0x0000000b170b7210 */ /* 0x000fc80007ffe0ff */
[----:B------:R-:W-:-:S05]  /*2dd0*/  LEA.HI.X R25, R22, UR19, R11, 0x1, P0 ;  /* 0x0000001316197c11 */ /* 0x000fca00080f0c0b */
[----:B------:R-:W3:Y:S01]  /*2de0*/  LDG.E.U16 R6, desc[UR8][R24.64] ;  /* 0x0000000818067981 */ /* 0x000ee2000c1e1500 */
[----:B--2---:R-:W-:Y:S01]  /*2df0*/  IMAD.U32 R11, R18, 0x10000, RZ ;  /* 0x00010000120b7824 */ /* 0x004fe200078e00ff */
[----:B------:R-:W-:-:S03]  /*2e00*/  IADD3 R4, P0, R4, 0x4, RZ ;  /* 0x0000000404047810 */ /* 0x000fc60007f1e0ff */
[----:B------:R-:W-:Y:S01]  /*2e10*/  FMUL.FTZ R11, R11, R2 ;  /* 0x000000020b0b7220 */ /* 0x000fe20000410000 */
[----:B------:R-:W-:Y:S02]  /*2e20*/  IADD3.X R5, RZ, R5, RZ, P0, !PT ;  /* 0x00000005ff057210 */ /* 0x000fe400007fe4ff */
[----:B------:R-:W-:-:S03]  /*2e30*/  ISETP.GE.U32.AND P0, PT, R4, R14, PT ;  /* 0x0000000e0400720c */ /* 0x000fc60003f06070 */
[----:B------:R-:W0:Y:S01]  /*2e40*/  F2F.BF16.F32 R11, R11 ;  /* 0x0000000b000b7304 */ /* 0x000e220000202000 */
[----:B------:R-:W-:Y:S02]  /*2e50*/  ISETP.GE.AND.EX P0, PT, R5, R15, PT, P0 ;  /* 0x0000000f0500720c */ /* 0x000fe40003f06300 */
[----:B0-----:R-:W-:Y:S01]  /*2e60*/  SHF.L.U32 R19, R11, 0x10, RZ ;  /* 0x000000100b137819 */ /* 0x001fe200000006ff */
[----:B---3--:R-:W-:-:S04]  /*2e70*/  IMAD.U32 R6, R6, 0x10000, RZ ;  /* 0x0001000006067824 */ /* 0x008fc800078e00ff */
[----:B------:R-:W-:-:S05]  /*2e80*/  FADD.FTZ R6, R6, R19 ;  /* 0x0000001306067221 */ /* 0x000fca0000010000 */
[----:B------:R-:W-:-:S05]  /*2e90*/  F2FP.BF16.F32.PACK_AB R6, RZ, R6 ;  /* 0x00000006ff06723e */ /* 0x000fca00000010ff */
[----:B------:R3:W-:Y:S01]  /*2ea0*/  STG.E.U16 desc[UR8][R24.64], R6 ;  /* 0x0000000618007986 */ /* 0x0007e2000c101508 */
[----:B------:R-:W-:Y:S05]  /*2eb0*/  @!P0 BRA `(.L_x_19) ;  /* 0xfffffff8008c8947 */ /* 0x000fea000383ffff */
.L_x_16:
[----:B------:R-:W-:Y:S05]  /*2ec0*/  BSYNC B0 ;  /* 0x0000000000007941 */ /* 0x000fea0003800000 */
.L_x_15:
[----:B------:R-:W4:Y:S01]  /*2ed0*/  LDC.64 R4, c[0x0][0x278] ;  /* 0x00009e00ff047b82 */ /* 0x000f220000000a00 */
[----:B------:R-:W-:-:S04]  /*2ee0*/  UIADD3 UR4, UP0, UR4, 0x1, URZ ;  /* 0x0000000104047890 */ /* 0x000fc8000ff1e03f */
[----:B------:R-:W-:-:S06]  /*2ef0*/  UIADD3.X UR5, URZ, UR5, URZ, UP0, !UPT ;  /* 0x000000053f057290 */ /* 0x000fcc00087fe43f */
[----:B------:R-:W-:Y:S01]  /*2f00*/  IMAD.U32 R2, RZ, RZ, UR5 ;  /* 0x00000005ff027e24 */ /* 0x000fe2000f8e00ff */
[----:B----4-:R-:W-:-:S04]  /*2f10*/  ISETP.LE.U32.AND P0, PT, R4, UR4, PT ;  /* 0x0000000404007c0c */ /* 0x010fc8000bf03070 */
[----:B------:R-:W-:-:S13]  /*2f20*/  ISETP.GE.AND.EX P0, PT, R2, R5, PT, P0 ;  /* 0x000000050200720c */ /* 0x000fda0003f06300 */
[----:B------:R-:W-:Y:S05]  /*2f30*/  @!P0 BRA `(.L_x_20) ;  /* 0xfffffff000608947 */ /* 0x000fea000383ffff */
[----:B------:R-:W-:Y:S01]  /*2f40*/  IADD3 R10, R10, 0x100, RZ ;  /* 0x000001000a0a7810 */ /* 0x000fe20007ffe0ff */
[----:B------:R-:W-:-:S03]  /*2f50*/  ULDC.64 UR4, c[0x0][0x250] ;  /* 0x0000940000047ab9 */ /* 0x000fc60000000a00 */
[----:B------:R-:W-:Y:S01]  /*2f60*/  IADD3 R10, P0, R10, UR6, RZ ;  /* 0x000000060a0a7c10 */ /* 0x000fe2000ff1e0ff */
[----:B------:R-:W-:Y:S02]  /*2f70*/  ULDC.U16 UR6, c[0x0][0x240] ;  /* 0x0000900000067ab9 */ /* 0x000fe40000000400 */
[----:B------:R-:W-:Y:S02]  /*2f80*/  USHF.L.U32 UR6, UR6, 0x10, URZ ;  /* 0x0000001006067899 */ /* 0x000fe4000800063f */
[----:B------:R-:W-:Y:S02]  /*2f90*/  IMAD.X R11, RZ, RZ, UR7, P0 ;  /* 0x00000007ff0b7e24 */ /* 0x000fe400080e06ff */
[----:B------:R-:W-:-:S04]  /*2fa0*/  IMAD.WIDE.U32 R8, R10, UR4, RZ ;  /* 0x000000040a087c25 */ /* 0x000fc8000f8e00ff */
[----:B------:R-:W-:Y:S01]  /*2fb0*/  IMAD R3, R11, UR4, RZ ;  /* 0x000000040b037c24 */ /* 0x000fe2000f8e02ff */
[----:B------:R-:W-:-:S03]  /*2fc0*/  UMOV UR4, URZ ;  /* 0x0000003f00047c82 */ /* 0x000fc60008000000 */
[----:B------:R-:W-:Y:S01]  /*2fd0*/  IMAD R3, R10, UR5, R3 ;  /* 0x000000050a037c24 */ /* 0x000fe2000f8e0203 */
[----:B------:R-:W-:-:S04]  /*2fe0*/  UMOV UR5, URZ ;  /* 0x0000003f00057c82 */ /* 0x000fc80008000000 */
[----:B-12---:R-:W-:-:S07]  /*2ff0*/  IADD3 R27, R9, R3, RZ ;  /* 0x00000003091b7210 */ /* 0x006fce0007ffe0ff */
.L_x_26:
[----:B0-----:R-:W0:Y:S01]  /*3000*/  LDC.64 R2, c[0x0][0x260] ;  /* 0x00009800ff027b82 */ /* 0x001e220000000a00 */
[----:B------:R-:W-:Y:S01]  /*3010*/  ULDC.64 UR10, c[0x0][0x228] ;  /* 0x00008a00000a7ab9 */ /* 0x000fe20000000a00 */
[----:B------:R-:W-:Y:S01]  /*3020*/  ULDC.64 UR14, c[0x0][0x258] ;  /* 0x00009600000e7ab9 */ /* 0x000fe20000000a00 */
[----:B------:R-:W-:Y:S01]  /*3030*/  ULDC.64 UR16, c[0x0][0x238] ;  /* 0x00008e0000107ab9 */ /* 0x000fe20000000a00 */
[C---:B0-----:R-:W-:Y:S02]  /*3040*/  IMAD R0, R2.reuse, UR5, RZ ;  /* 0x0000000502007c24 */ /* 0x041fe4000f8e02ff */
[----:B------:R-:W-:-:S04]  /*3050*/  IMAD.WIDE.U32 R4, R2, UR4, R10 ;  /* 0x0000000402047c25 */ /* 0x000fc8000f8e000a */
[----:B------:R-:W-:Y:S01]  /*3060*/  IMAD R3, R3, UR4, R0 ;  /* 0x0000000403037c24 */ /* 0x000fe2000f8e0200 */
[----:B------:R-:W-:-:S03]  /*3070*/  LEA R2, P0, R4, UR10, 0x3 ;  /* 0x0000000a04027c11 */ /* 0x000fc6000f8018ff */
[----:B------:R-:W-:-:S05]  /*3080*/  IMAD.IADD R3, R5, 0x1, R3 ;  /* 0x0000000105037824 */ /* 0x000fca00078e0203 */
[----:B------:R-:W-:-:S05]  /*3090*/  LEA.HI.X R3, R4, UR11, R3, 0x3, P0 ;  /* 0x0000000b04037c11 */ /* 0x000fca00080f1c03 */
[----:B---3--:R-:W2:Y:S04]  /*30a0*/  LDG.E.64 R6, desc[UR8][R2.64+0x8] ;  /* 0x0000080802067981 */ /* 0x008ea8000c1e1b00 */
[----:B------:R-:W2:Y:S01]  /*30b0*/  LDG.E.64 R4, desc[UR8][R2.64] ;  /* 0x0000000802047981 */ /* 0x000ea2000c1e1b00 */
[----:B------:R-:W-:Y:S01]  /*30c0*/  BSSY B0, `(.L_x_21) ;  /* 0x00000d5000007945 */ /* 0x000fe20003800000 */
[----:B--2---:R-:W-:-:S04]  /*30d0*/  ISETP.GT.U32.AND P0, PT, R6, R4, PT ;  /* 0x000000040600720c */ /* 0x004fc80003f04070 */
[----:B------:R-:W-:-:S13]  /*30e0*/  ISETP.GT.AND.EX P0, PT, R7, R5, PT, P0 ;  /* 0x000000050700720c */ /* 0x000fda0003f04300 */
[----:B-1----:R-:W-:Y:S05]  /*30f0*/  @!P0 BRA `(.L_x_22) ;  /* 0x0000000c00448947 */ /* 0x002fea0003800000 */
[----:B------:R-:W0:Y:S01]  /*3100*/  LDC.64 R20, c[0x0][0x248] ;  /* 0x00009200ff147b82 */ /* 0x000e220000000a00 */
[-C--:B------:R-:W-:Y:S01]  /*3110*/  IADD3 R0, R6, -R4.reuse, RZ ;  /* 0x8000000406007210 */ /* 0x080fe20007ffe0ff */
[----:B------:R-:W-:Y:S01]  /*3120*/  IMAD.MOV.U32 R26, RZ, RZ, R8 ;  /* 0x000000ffff1a7224 */ /* 0x000fe200078e0008 */
[----:B------:R-:W-:Y:S01]  /*3130*/  BSSY B1, `(.L_x_23) ;  /* 0x000005e000017945 */ /* 0x000fe20003800000 */
[----:B------:R-:W-:Y:S01]  /*3140*/  MOV R22, R4 ;  /* 0x0000000400167202 */ /* 0x000fe20000000f00 */
[----:B------:R-:W-:Y:S01]  /*3150*/  IMAD.MOV.U32 R23, RZ, RZ, R5 ;  /* 0x000000ffff177224 */ /* 0x000fe200078e0005 */
[----:B------:R-:W-:-:S04]  /*3160*/  LOP3.LUT R0, R0, 0x3, RZ, 0xc0, !PT ;  /* 0x0000000300007812 */ /* 0x000fc800078ec0ff */
[----:B------:R-:W-:-:S04]  /*3170*/  ISETP.NE.U32.AND P0, PT, R0, RZ, PT ;  /* 0x000000ff0000720c */ /* 0x000fc80003f05070 */
[----:B------:R-:W-:Y:S01]  /*3180*/  ISETP.NE.AND.EX P0, PT, RZ, RZ, PT, P0 ;  /* 0x000000ffff00720c */ /* 0x000fe20003f05300 */
[C---:B0-----:R-:W-:Y:S02]  /*3190*/  IMAD R12, R20.reuse, UR5, RZ ;  /* 0x00000005140c7c24 */ /* 0x041fe4000f8e02ff */
[----:B------:R-:W-:-:S04]  /*31a0*/  IMAD.WIDE.U32 R2, R20, UR4, R26 ;  /* 0x0000000414027c25 */ /* 0x000fc8000f8e001a */
[----:B------:R-:W-:-:S05]  /*31b0*/  IMAD R21, R21, UR4, R12 ;  /* 0x0000000415157c24 */ /* 0x000fca000f8e020c */
[----:B------:R-:W-:Y:S01]  /*31c0*/  IADD3 R21, R3, R21, RZ ;  /* 0x0000001503157210 */ /* 0x000fe20007ffe0ff */
[----:B------:R-:W-:Y:S06]  /*31d0*/  @!P0 BRA `(.L_x_24) ;  /* 0x00000004004c8947 */ /* 0x000fec0003800000 */
[----:B------:R-:W0:Y:S01]  /*31e0*/  LDC.64 R16, c[0x0][0x268] ;  /* 0x00009a00ff107b82 */ /* 0x000e220000000a00 */
[----:B------:R-:W-:-:S07]  /*31f0*/  ULDC.64 UR10, c[0x0][0x230] ;  /* 0x00008c00000a7ab9 */ /* 0x000fce0000000a00 */
[----:B------:R-:W1:Y:S01]  /*3200*/  LDC.64 R24, c[0x0][0x270] ;  /* 0x00009c00ff187b82 */ /* 0x000e620000000a00 */
[C---:B0-----:R-:W-:Y:S02]  /*3210*/  IMAD R12, R16.reuse, UR5, RZ ;  /* 0x00000005100c7c24 */ /* 0x041fe4000f8e02ff */
[----:B------:R-:W-:-:S04]  /*3220*/  IMAD.WIDE.U32 R14, R16, UR4, R4 ;  /* 0x00000004100e7c25 */ /* 0x000fc8000f8e0004 */
[----:B------:R-:W-:Y:S01]  /*3230*/  IMAD R13, R17, UR4, R12 ;  /* 0x00000004110d7c24 */ /* 0x000fe2000f8e020c */
[----:B------:R-:W-:-:S03]  /*3240*/  LEA R12, P0, R14, UR10, 0x3 ;  /* 0x0000000a0e0c7c11 */ /* 0x000fc6000f8018ff */
[----:B------:R-:W-:-:S05]  /*3250*/  IMAD.IADD R13, R15, 0x1, R13 ;  /* 0x000000010f0d7824 */ /* 0x000fca00078e020d */
[----:B------:R-:W-:Y:S01]  /*3260*/  LEA.HI.X R13, R14, UR11, R13, 0x3, P0 ;  /* 0x0000000b0e0d7c11 */ /* 0x000fe200080f1c0d */
[C---:B-1----:R-:W-:Y:S01]  /*3270*/  IMAD R16, R24.reuse, UR5, RZ ;  /* 0x0000000518107c24 */ /* 0x042fe2000f8e02ff */
[----:B------:R-:W0:Y:S01]  /*3280*/  LDC.64 R14, c[0x0][0x258] ;  /* 0x00009600ff0e7b82 */ /* 0x000e220000000a00 */
[----:B------:R-:W-:Y:S02]  /*3290*/  ULDC.64 UR10, c[0x0][0x220] ;  /* 0x00008800000a7ab9 */ /* 0x000fe40000000a00 */
[----:B------:R-:W0:Y:S01]  /*32a0*/  LDG.E.64 R22, desc[UR8][R12.64] ;  /* 0x000000080c167981 */ /* 0x000e22000c1e1b00 */
[----:B------:R-:W-:Y:S02]  /*32b0*/  IMAD R19, R25, UR4, R16 ;  /* 0x0000000419137c24 */ /* 0x000fe4000f8e0210 */
[----:B------:R-:W-:Y:S02]  /*32c0*/  IMAD.WIDE.U32 R24, R24, UR4, R4 ;  /* 0x0000000418187c25 */ /* 0x000fe4000f8e0004 */
[----:B------:R-:W1:Y:S03]  /*32d0*/  LDC.64 R16, c[0x0][0x238] ;  /* 0x00008e00ff107b82 */ /* 0x000e660000000a00 */
[----:B------:R-:W-:-:S02]  /*32e0*/  IADD3 R19, R25, R19, RZ ;  /* 0x0000001319137210 */ /* 0x000fc40007ffe0ff */
        /* <DEDUP_REMOVED lines=25> */
[----:B------:R-:W2:Y:S01]  /*3480*/  LDG.E.64 R22, desc[UR8][R12.64+0x8] ;  /* 0x000008080c167981 */ /* 0x000ea2000c1e1b00 */
[----:B------:R-:W-:Y:S01]  /*3490*/  ISETP.NE.U32.AND P0, PT, R0, 0x2, PT ;  /* 0x000000020000780c */ /* 0x000fe20003f05070 */
[----:B--2---:R-:W-:-:S04]  /*34a0*/  IMAD R0, R23, R14, RZ ;  /* 0x0000000e17007224 */ /* 0x004fc800078e02ff */
[C---:B0-----:R-:W-:Y:S02]  /*34b0*/  IMAD R25, R22.reuse, R15, R0 ;  /* 0x0000000f16197224 */ /* 0x041fe400078e0200 */
[----:B------:R-:W-:-:S04]  /*34c0*/  IMAD.WIDE.U32 R22, R22, R14, R20 ;  /* 0x0000000e16167225 */ /* 0x000fc800078e0014 */
[----:B------:R-:W-:Y:S01]  /*34d0*/  IMAD.IADD R0, R23, 0x1, R25 ;  /* 0x0000000117007824 */ /* 0x000fe200078e0219 */
[----:B------:R-:W-:-:S04]  /*34e0*/  LEA R24, P1, R22, R16, 0x1 ;  /* 0x0000001016187211 */ /* 0x000fc800078208ff */
[----:B------:R-:W-:Y:S02]  /*34f0*/  LEA.HI.X R25, R22, R17, R0, 0x1, P1 ;  /* 0x0000001116197211 */ /* 0x000fe400008f0c00 */
[----:B------:R-:W2:Y:S04]  /*3500*/  LDG.E.U16 R22, desc[UR8][R18.64+0x2] ;  /* 0x0000020812167981 */ /* 0x000ea8000c1e1500 */
[----:B------:R-:W3:Y:S01]  /*3510*/  LDG.E.U16 R0, desc[UR8][R24.64] ;  /* 0x0000000818007981 */ /* 0x000ee2000c1e1500 */
[----:B------:R-:W-:Y:S02]  /*3520*/  ISETP.NE.AND.EX P0, PT, RZ, RZ, PT, P0 ;  /* 0x000000ffff00720c */ /* 0x000fe40003f05300 */
[----:B--2---:R-:W-:Y:S02]  /*3530*/  SHF.L.U32 R22, R22, 0x10, RZ ;  /* 0x0000001016167819 */ /* 0x004fe400000006ff */
[----:B---3--:R-:W-:-:S03]  /*3540*/  SHF.L.U32 R0, R0, 0x10, RZ ;  /* 0x0000001000007819 */ /* 0x008fc600000006ff */
[----:B------:R-:W-:Y:S01]  /*3550*/  FMUL.FTZ R26, R22, UR6 ;  /* 0x00000006161a7c20 */ /* 0x000fe20008410000 */
[----:B------:R-:W-:-:S05]  /*3560*/  IADD3 R22, P1, R4, 0x2, RZ ;  /* 0x0000000204167810 */ /* 0x000fca0007f3e0ff */
[----:B------:R-:W0:Y:S02]  /*3570*/  F2F.BF16.F32 R26, R26 ;  /* 0x0000001a001a7304 */ /* 0x000e240000202000 */
[----:B0-----:R-:W-:-:S04]  /*3580*/  IMAD.U32 R23, R26, 0x10000, RZ ;  /* 0x000100001a177824 */ /* 0x001fc800078e00ff */
[----:B------:R-:W-:Y:S01]  /*3590*/  FADD.FTZ R0, R0, R23 ;  /* 0x0000001700007221 */ /* 0x000fe20000010000 */
[----:B------:R-:W-:-:S04]  /*35a0*/  IMAD.X R23, RZ, RZ, R5, P1 ;  /* 0x000000ffff177224 */ /* 0x000fc800008e0605 */
[----:B------:R-:W-:-:S05]  /*35b0*/  F2FP.BF16.F32.PACK_AB R0, RZ, R0 ;  /* 0x00000000ff00723e */ /* 0x000fca00000010ff */
[----:B------:R1:W-:Y:S01]  /*35c0*/  STG.E.U16 desc[UR8][R24.64], R0 ;  /* 0x0000000018007986 */ /* 0x0003e2000c101508 */
[----:B------:R-:W-:Y:S05]  /*35d0*/  @!P0 BRA `(.L_x_24) ;  /* 0x00000000004c8947 */ /* 0x000fea0003800000 */
[----:B------:R-:W1:Y:S04]  /*35e0*/  LDG.E.64 R12, desc[UR8][R12.64+0x10] ;  /* 0x000010080c0c7981 */ /* 0x000e68000c1e1b00 */
[----:B------:R-:W2:Y:S01]  /*35f0*/  LDG.E.U16 R18, desc[UR8][R18.64+0x4] ;  /* 0x0000040812127981 */ /* 0x000ea2000c1e1500 */
[-C--:B-1----:R-:W-:Y:S02]  /*3600*/  IMAD R0, R13, R14.reuse, RZ ;  /* 0x0000000e0d007224 */ /* 0x082fe400078e02ff */
[----:B------:R-:W-:-:S04]  /*3610*/  IMAD.WIDE.U32 R22, R12, R14, R20 ;  /* 0x0000000e0c167225 */ /* 0x000fc800078e0014 */
[----:B------:R-:W-:Y:S01]  /*3620*/  IMAD R15, R12, R15, R0 ;  /* 0x0000000f0c0f7224 */ /* 0x000fe200078e0200 */
[----:B------:R-:W-:-:S04]  /*3630*/  LEA R16, P0, R22, R16, 0x1 ;  /* 0x0000001016107211 */ /* 0x000fc800078008ff */
[----:B------:R-:W-:-:S04]  /*3640*/  IADD3 R0, R23, R15, RZ ;  /* 0x0000000f17007210 */ /* 0x000fc80007ffe0ff */
[----:B------:R-:W-:-:S05]  /*3650*/  LEA.HI.X R17, R22, R17, R0, 0x1, P0 ;  /* 0x0000001116117211 */ /* 0x000fca00000f0c00 */
[----:B------:R-:W3:Y:S01]  /*3660*/  LDG.E.U16 R14, desc[UR8][R16.64] ;  /* 0x00000008100e7981 */ /* 0x000ee2000c1e1500 */
[----:B--2---:R-:W-:Y:S01]  /*3670*/  IMAD.U32 R0, R18, 0x10000, RZ ;  /* 0x0001000012007824 */ /* 0x004fe200078e00ff */
[----:B------:R-:W-:-:S03]  /*3680*/  IADD3 R22, P0, R4, 0x3, RZ ;  /* 0x0000000304167810 */ /* 0x000fc60007f1e0ff */
[----:B------:R-:W-:Y:S01]  /*3690*/  FMUL.FTZ R0, R0, UR6 ;  /* 0x0000000600007c20 */ /* 0x000fe20008410000 */
[----:B------:R-:W-:-:S05]  /*36a0*/  IADD3.X R23, RZ, R5, RZ, P0, !PT ;  /* 0x00000005ff177210 */ /* 0x000fca00007fe4ff */
[----:B------:R-:W0:Y:S02]  /*36b0*/  F2F.BF16.F32 R0, R0 ;  /* 0x0000000000007304 */ /* 0x000e240000202000 */
[----:B0-----:R-:W-:Y:S01]  /*36c0*/  SHF.L.U32 R13, R0, 0x10, RZ ;  /* 0x00000010000d7819 */ /* 0x001fe200000006ff */
[----:B---3--:R-:W-:-:S04]  /*36d0*/  IMAD.U32 R14, R14, 0x10000, RZ ;  /* 0x000100000e0e7824 */ /* 0x008fc800078e00ff */
[----:B------:R-:W-:-:S05]  /*36e0*/  FADD.FTZ R13, R14, R13 ;  /* 0x0000000d0e0d7221 */ /* 0x000fca0000010000 */
[----:B------:R-:W-:-:S05]  /*36f0*/  F2FP.BF16.F32.PACK_AB R13, RZ, R13 ;  /* 0x0000000dff0d723e */ /* 0x000fca00000010ff */
[----:B------:R2:W-:Y:S02]  /*3700*/  STG.E.U16 desc[UR8][R16.64], R13 ;  /* 0x0000000d10007986 */ /* 0x0005e4000c101508 */
.L_x_24:
[----:B------:R-:W-:Y:S05]  /*3710*/  BSYNC B1 ;  /* 0x0000000000017941 */ /* 0x000fea0003800000 */
.L_x_23:
[----:B--2---:R-:W-:Y:S02]  /*3720*/  LOP3.LUT R13, RZ, R4, RZ, 0x33, !PT ;  /* 0x00000004ff0d7212 */ /* 0x004fe400078e33ff */
[----:B------:R-:W-:Y:S02]  /*3730*/  LOP3.LUT R5, RZ, R5, RZ, 0x33, !PT ;  /* 0x00000005ff057212 */ /* 0x000fe400078e33ff */
[----:B-1----:R-:W-:-:S04]  /*3740*/  IADD3 R0, P1, R6, R13, RZ ;  /* 0x0000000d06007210 */ /* 0x002fc80007f3e0ff */
[----:B------:R-:W-:Y:S01]  /*3750*/  ISETP.GE.U32.AND P0, PT, R0, 0x3, PT ;  /* 0x000000030000780c */ /* 0x000fe20003f06070 */
[----:B------:R-:W-:-:S05]  /*3760*/  IMAD.X R0, R7, 0x1, R5, P1 ;  /* 0x0000000107007824 */ /* 0x000fca00008e0605 */
[----:B------:R-:W-:-:S13]  /*3770*/  ISETP.GE.U32.AND.EX P0, PT, R0, RZ, PT, P0 ;  /* 0x000000ff0000720c */ /* 0x000fda0003f06100 */
[----:B------:R-:W-:Y:S05]  /*3780*/  @!P0 BRA `(.L_x_22) ;  /* 0x0000000400a08947 */ /* 0x000fea0003800000 */
[----:B------:R-:W1:Y:S01]  /*3790*/  LDC.64 R12, c[0x0][0x270] ;  /* 0x00009c00ff0c7b82 */ /* 0x000e620000000a00 */
[----:B------:R-:W-:Y:S01]  /*37a0*/  ULDC.64 UR12, c[0x0][0x230] ;  /* 0x00008c00000c7ab9 */ /* 0x000fe20000000a00 */
[----:B------:R-:W-:-:S06]  /*37b0*/  ULDC.64 UR10, c[0x0][0x220] ;  /* 0x00008800000a7ab9 */ /* 0x000fcc0000000a00 */
[----:B------:R-:W2:Y:S01]  /*37c0*/  LDC.64 R14, c[0x0][0x268] ;  /* 0x00009a00ff0e7b82 */ /* 0x000ea20000000a00 */
[C---:B-1----:R-:W-:Y:S02]  /*37d0*/  IMAD R0, R12.reuse, UR5, RZ ;  /* 0x000000050c007c24 */ /* 0x042fe4000f8e02ff */
[----:B------:R-:W-:-:S04]  /*37e0*/  IMAD.WIDE.U32 R4, R12, UR4, R22 ;  /* 0x000000040c047c25 */ /* 0x000fc8000f8e0016 */
[----:B------:R-:W-:Y:S01]  /*37f0*/  IMAD R17, R13, UR4, R0 ;  /* 0x000000040d117c24 */ /* 0x000fe2000f8e0200 */
[----:B------:R-:W-:Y:S01]  /*3800*/  LEA R0, P0, R4, UR10, 0x1 ;  /* 0x0000000a04007c11 */ /* 0x000fe2000f8008ff */
[C---:B--2---:R-:W-:Y:S02]  /*3810*/  IMAD R16, R14.reuse, UR5, RZ ;  /* 0x000000050e107c24 */ /* 0x044fe4000f8e02ff */
[----:B------:R-:W-:Y:S01]  /*3820*/  IMAD.WIDE.U32 R12, R14, UR4, R22 ;  /* 0x000000040e0c7c25 */ /* 0x000fe2000f8e0016 */
[----:B------:R-:W-:Y:S02]  /*3830*/  IADD3 R5, R17, R5, RZ ;  /* 0x0000000511057210 */ /* 0x000fe40007ffe0ff */
[----:B------:R-:W-:Y:S01]  /*3840*/  IADD3 R0, P1, R0, 0x4, RZ ;  /* 0x0000000400007810 */ /* 0x000fe20007f3e0ff */
[----:B------:R-:W-:Y:S01]  /*3850*/  IMAD R15, R15, UR4, R16 ;  /* 0x000000040f0f7c24 */ /* 0x000fe2000f8e0210 */
[----:B------:R-:W-:Y:S02]  /*3860*/  LEA R16, P2, R12, UR12, 0x3 ;  /* 0x0000000c0c107c11 */ /* 0x000fe4000f8418ff */
[----:B------:R-:W-:Y:S01]  /*3870*/  LEA.HI.X R5, R4, UR11, R5, 0x1, P0 ;  /* 0x0000000b04057c11 */ /* 0x000fe200080f0c05 */
[----:B------:R-:W-:Y:S01]  /*3880*/  IMAD.IADD R13, R15, 0x1, R13 ;  /* 0x000000010f0d7824 */ /* 0x000fe200078e020d */
[----:B------:R-:W-:-:S02]  /*3890*/  IADD3 R16, P3, R16, 0x10, RZ ;  /* 0x0000001010107810 */ /* 0x000fc40007f7e0ff */
[----:B------:R-:W-:Y:S02]  /*38a0*/  IADD3.X R5, RZ, R5, RZ, P1, !PT ;  /* 0x00000005ff057210 */ /* 0x000fe40000ffe4ff */
[----:B------:R-:W-:-:S05]  /*38b0*/  LEA.HI.X R13, R12, UR13, R13, 0x3, P2 ;  /* 0x0000000d0c0d7c11 */ /* 0x000fca00090f1c0d */
[----:B------:R-:W-:-:S07]  /*38c0*/  IMAD.X R13, RZ, RZ, R13, P3 ;  /* 0x000000ffff0d7224 */ /* 0x000fce00018e060d */
.L_x_25:
[----:B------:R-:W-:-:S05]  /*38d0*/  MOV R12, R16 ;  /* 0x00000010000c7202 */ /* 0x000fca0000000f00 */
[----:B-1----:R-:W2:Y:S01]  /*38e0*/  LDG.E.64 R14, desc[UR8][R12.64+-0x10] ;  /* 0xfffff0080c0e7981 */ /* 0x002ea2000c1e1b00 */
[----:B------:R-:W-:-:S05]  /*38f0*/  IMAD.MOV.U32 R4, RZ, RZ, R0 ;  /* 0x000000ffff047224 */ /* 0x000fca00078e0000 */
[----:B------:R-:W3:Y:S01]  /*3900*/  LDG.E.U16 R0, desc[UR8][R4.64+-0x4] ;  /* 0xfffffc0804007981 */ /* 0x000ee2000c1e1500 */
[----:B------:R-:W-:Y:S01]  /*3910*/  MOV R20, R2 ;  /* 0x0000000200147202 */ /* 0x000fe20000000f00 */
[----:B--2---:R-:W-:-:S04]  /*3920*/  IMAD R15, R15, UR14, RZ ;  /* 0x0000000e0f0f7c24 */ /* 0x004fc8000f8e02ff */
[----:B------:R-:W-:-:S04]  /*3930*/  IMAD.WIDE.U32 R16, R14, UR14, R20 ;  /* 0x0000000e0e107c25 */ /* 0x000fc8000f8e0014 */
[----:B------:R-:W-:Y:S01]  /*3940*/  IMAD R15, R14, UR15, R15 ;  /* 0x0000000f0e0f7c24 */ /* 0x000fe2000f8e020f */
[----:B------:R-:W-:-:S03]  /*3950*/  LEA R14, P0, R16, UR16, 0x1 ;  /* 0x00000010100e7c11 */ /* 0x000fc6000f8008ff */
[----:B------:R-:W-:-:S05]  /*3960*/  IMAD.IADD R15, R17, 0x1, R15 ;  /* 0x00000001110f7824 */ /* 0x000fca00078e020f */
[----:B------:R-:W-:-:S05]  /*3970*/  LEA.HI.X R15, R16, UR17, R15, 0x1, P0 ;  /* 0x00000011100f7c11 */ /* 0x000fca00080f0c0f */
[----:B------:R-:W2:Y:S01]  /*3980*/  LDG.E.U16 R16, desc[UR8][R14.64] ;  /* 0x000000080e107981 */ /* 0x000ea2000c1e1500 */
[----:B---3--:R-:W-:-:S05]  /*3990*/  SHF.L.U32 R0, R0, 0x10, RZ ;  /* 0x0000001000007819 */ /* 0x008fca00000006ff */
[----:B------:R-:W-:-:S06]  /*39a0*/  FMUL.FTZ R0, R0, UR6 ;  /* 0x0000000600007c20 */ /* 0x000fcc0008410000 */
[----:B------:R-:W1:Y:S02]  /*39b0*/  F2F.BF16.F32 R0, R0 ;  /* 0x0000000000007304 */ /* 0x000e640000202000 */
[----:B-1----:R-:W-:Y:S01]  /*39c0*/  IMAD.U32 R17, R0, 0x10000, RZ ;  /* 0x0001000000117824 */ /* 0x002fe200078e00ff */
[----:B--2---:R-:W-:-:S05]  /*39d0*/  SHF.L.U32 R16, R16, 0x10, RZ ;  /* 0x0000001010107819 */ /* 0x004fca00000006ff */
[----:B------:R-:W-:-:S05]  /*39e0*/  FADD.FTZ R16, R16, R17 ;  /* 0x0000001110107221 */ /* 0x000fca0000010000 */
[----:B------:R-:W-:-:S04]  /*39f0*/  F2FP.BF16.F32.PACK_AB R16, RZ, R16 ;  /* 0x00000010ff10723e */ /* 0x000fc800000010ff */
[----:B0-----:R-:W-:-:S05]  /*3a00*/  PRMT R25, R16, 0x7610, R25 ;  /* 0x0000761010197816 */ /* 0x001fca0000000019 */
[----:B------:R0:W-:Y:S04]  /*3a10*/  STG.E.U16 desc[UR8][R14.64], R25 ;  /* 0x000000190e007986 */ /* 0x0001e8000c101508 */
[----:B------:R-:W2:Y:S04]  /*3a20*/  LDG.E.64 R18, desc[UR8][R12.64+-0x8] ;  /* 0xfffff8080c127981 */ /* 0x000ea8000c1e1b00 */
[----:B------:R-:W3:Y:S01]  /*3a30*/  LDG.E.U16 R24, desc[UR8][R4.64+-0x2] ;  /* 0xfffffe0804187981 */ /* 0x000ee2000c1e1500 */
[----:B--2---:R-:W-:Y:S02]  /*3a40*/  IMAD R19, R19, UR14, RZ ;  /* 0x0000000e13137c24 */ /* 0x004fe4000f8e02ff */
        /* <DEDUP_REMOVED lines=38> */
[----:B------:R-:W-:-:S03]  /*3cb0*/  LEA R14, P0, R18, UR16, 0x1 ;  /* 0x00000010120e7c11 */ /* 0x000fc6000f8008ff */
[----:B------:R-:W-:-:S05]  /*3cc0*/  IMAD.IADD R15, R19, 0x1, R15 ;  /* 0x00000001130f7824 */ /* 0x000fca00078e020f */
[----:B------:R-:W-:-:S05]  /*3cd0*/  LEA.HI.X R15, R18, UR17, R15, 0x1, P0 ;  /* 0x00000011120f7c11 */ /* 0x000fca00080f0c0f */
[----:B------:R-:W2:Y:S01]  /*3ce0*/  LDG.E.U16 R0, desc[UR8][R14.64] ;  /* 0x000000080e007981 */ /* 0x000ea2000c1e1500 */
[----:B---3--:R-:W-:Y:S02]  /*3cf0*/  SHF.L.U32 R24, R24, 0x10, RZ ;  /* 0x0000001018187819 */ /* 0x008fe400000006ff */
[----:B------:R-:W-:Y:S02]  /*3d00*/  IADD3 R22, P0, R22, 0x4, RZ ;  /* 0x0000000416167810 */ /* 0x000fe40007f1e0ff */
[----:B------:R-:W-:Y:S01]  /*3d10*/  IADD3 R16, P2, R12, 0x20, RZ ;  /* 0x000000200c107810 */ /* 0x000fe20007f5e0ff */
[----:B------:R-:W-:Y:S02]  /*3d20*/  FMUL.FTZ R24, R24, UR6 ;  /* 0x0000000618187c20 */ /* 0x000fe40008410000 */
[----:B------:R-:W-:Y:S01]  /*3d30*/  IMAD.X R23, RZ, RZ, R23, P0 ;  /* 0x000000ffff177224 */ /* 0x000fe200000e0617 */
[----:B------:R-:W-:Y:S01]  /*3d40*/  ISETP.GE.U32.AND P0, PT, R22, R6, PT ;  /* 0x000000061600720c */ /* 0x000fe20003f06070 */
[----:B------:R-:W-:-:S02]  /*3d50*/  IMAD.X R13, RZ, RZ, R13, P2 ;  /* 0x000000ffff0d7224 */ /* 0x000fc400010e060d */
[----:B------:R-:W0:Y:S01]  /*3d60*/  F2F.BF16.F32 R24, R24 ;  /* 0x0000001800187304 */ /* 0x000e220000202000 */
[----:B------:R-:W-:Y:S01]  /*3d70*/  ISETP.GE.AND.EX P0, PT, R23, R7, PT, P0 ;  /* 0x000000071700720c */ /* 0x000fe20003f06300 */
[----:B0-----:R-:W-:Y:S01]  /*3d80*/  IMAD.U32 R17, R24, 0x10000, RZ ;  /* 0x0001000018117824 */ /* 0x001fe200078e00ff */
[----:B--2---:R-:W-:-:S05]  /*3d90*/  SHF.L.U32 R0, R0, 0x10, RZ ;  /* 0x0000001000007819 */ /* 0x004fca00000006ff */
[----:B------:R-:W-:-:S05]  /*3da0*/  FADD.FTZ R0, R0, R17 ;  /* 0x0000001100007221 */ /* 0x000fca0000010000 */
[----:B------:R-:W-:-:S04]  /*3db0*/  F2FP.BF16.F32.PACK_AB R0, RZ, R0 ;  /* 0x00000000ff00723e */ /* 0x000fc800000010ff */
[----:B------:R-:W-:Y:S02]  /*3dc0*/  PRMT R17, R0, 0x7610, R17 ;  /* 0x0000761000117816 */ /* 0x000fe40000000011 */
[----:B------:R-:W-:-:S03]  /*3dd0*/  IADD3 R0, P1, R4, 0x8, RZ ;  /* 0x0000000804007810 */ /* 0x000fc60007f3e0ff */
[----:B------:R1:W-:Y:S01]  /*3de0*/  STG.E.U16 desc[UR8][R14.64], R17 ;  /* 0x000000110e007986 */ /* 0x0003e2000c101508 */
[----:B------:R-:W-:Y:S01]  /*3df0*/  IADD3.X R5, RZ, R5, RZ, P1, !PT ;  /* 0x00000005ff057210 */ /* 0x000fe20000ffe4ff */
[----:B------:R-:W-:Y:S08]  /*3e00*/  @!P0 BRA `(.L_x_25) ;  /* 0xfffffff800b08947 */ /* 0x000ff0000383ffff */
.L_x_22:
[----:B------:R-:W-:Y:S05]  /*3e10*/  BSYNC B0 ;  /* 0x0000000000007941 */ /* 0x000fea0003800000 */
.L_x_21:
[----:B------:R-:W2:Y:S01]  /*3e20*/  LDC.64 R2, c[0x0][0x278] ;  /* 0x00009e00ff027b82 */ /* 0x000ea20000000a00 */
[----:B------:R-:W-:-:S04]  /*3e30*/  UIADD3 UR4, UP0, UR4, 0x1, URZ ;  /* 0x0000000104047890 */ /* 0x000fc8000ff1e03f */
[----:B------:R-:W-:-:S06]  /*3e40*/  UIADD3.X UR5, URZ, UR5, URZ, UP0, !UPT ;  /* 0x000000053f057290 */ /* 0x000fcc00087fe43f */
[----:B------:R-:W-:Y:S02]  /*3e50*/  MOV R0, UR5 ;  /* 0x0000000500007c02 */ /* 0x000fe40008000f00 */
[----:B--2---:R-:W-:-:S04]  /*3e60*/  ISETP.LE.U32.AND P0, PT, R2, UR4, PT ;  /* 0x0000000402007c0c */ /* 0x004fc8000bf03070 */
[----:B------:R-:W-:-:S13]  /*3e70*/  ISETP.GE.AND.EX P0, PT, R0, R3, PT, P0 ;  /* 0x000000030000720c */ /* 0x000fda0003f06300 */
[----:B------:R-:W-:Y:S05]  /*3e80*/  @!P0 BRA `(.L_x_26) ;  /* 0xfffffff0005c8947 */ /* 0x000fea000383ffff */
[----:B------:R-:W-:Y:S05]  /*3e90*/  EXIT ;  /* 0x000000000000794d */ /* 0x000fea0003800000 */
.L_x_27:
[----:B------:R-:W-:-:S00]  /*3ea0*/  BRA `(.L_x_27) ;  /* 0xfffffffc00fc7947 */ /* 0x000fc0000383ffff */
[----:B------:R-:W-:-:S00]  /*3eb0*/  NOP ;  /* 0x0000000000007918 */ /* 0x000fc00000000000 */
        /* <DEDUP_REMOVED lines=12> */
.L_x_8875:


//--------------------- .text._ZN3cub17CUB_300001_SM_9006detail8for_each13static_kernelINS2_12policy_hub_t12policy_500_tElNS2_12op_wrapper_tIlZZZZZN2at6native36add_out_dense_sparse_compressed_cudaERNS7_6TensorERKS9_SC_RKN3c106ScalarEENKUlvE_clEvENKUlvE11_clEvENKUlvE_clEvENKUlvE_clEvEUllE_N6thrust23THRUST_300001_SM_900_NS17counting_iteratorIlNSN_11use_defaultESP_SP_EEEEEEvT0_T1_ --------------------------
	.section	.text._ZN3cub17CUB_300001_SM_9006detail8for_each13static_kernelINS2_12policy_hub_t12policy_500_tElNS2_12op_wrapper_tIlZZZZZN2at6native36add_out_dense_sparse_compressed_cudaERNS7_6TensorERKS9_SC_RKN3c106ScalarEENKUlvE_clEvENKUlvE11_clEvENKUlvE_clEvENKUlvE_clEvEUllE_N6thrust23THRUST_300001_SM_900_NS17counting_iteratorIlNSN_11use_defaultESP_SP_EEEEEEvT0_T1_,"ax",@progbits
	.align	128
        .global         _ZN3cub17CUB_300001_SM_9006detail8for_each13static_kernelINS2_12policy_hub_t12policy_500_tElNS2_12op_wrapper_tIlZZZZZN2at6native36add_out_dense_sparse_compressed_cudaERNS7_6TensorERKS9_SC_RKN3c106ScalarEENKUlvE_clEvENKUlvE11_clEvENKUlvE_clEvENKUlvE_clEvEUllE_N6thrust23THRUST_300001_SM_900_NS17counting_iteratorIlNSN_11use_defaultESP_SP_EEEEEEvT0_T1_
        .type           _ZN3cub17CUB_300001_SM_9006detail8for_each13static_kernelINS2_12policy_hub_t12policy_500_tElNS2_12op_wrapper_tIlZZZZZN2at6native36add_out_dense_sparse_compressed_cudaERNS7_6TensorERKS9_SC_RKN3c106ScalarEENKUlvE_clEvENKUlvE11_clEvENKUlvE_clEvENKUlvE_clEvEUllE_N6thrust23THRUST_300001_SM_900_NS17counting_iteratorIlNSN_11use_defaultESP_SP_EEEEEEvT0_T1_,@function
        .size           _ZN3cub17CUB_300001_SM_9006detail8for_each13static_kernelINS2_12policy_hub_t12policy_500_tElNS2_12op_wrapper_tIlZZZZZN2at6native36add_out_dense_sparse_compressed_cudaERNS7_6TensorERKS9_SC_RKN3c106ScalarEENKUlvE_clEvENKUlvE11_clEvENKUlvE_clEvENKUlvE_clEvEUllE_N6thrust23THRUST_300001_SM_900_NS17counting_iteratorIlNSN_11use_defaultESP_SP_EEEEEEvT0_T1_,(.L_x_8876 - _ZN3cub17CUB_300001_SM_9006detail8for_each13static_kernelINS2_12policy_hub_t12policy_500_tElNS2_12op_wrapper_tIlZZZZZN2at6native36add_out_dense_sparse_compressed_cudaERNS7_6TensorERKS9_SC_RKN3c106ScalarEENKUlvE_clEvENKUlvE11_clEvENKUlvE_clEvENKUlvE_clEvEUllE_N6thrust23THRUST_300001_SM_900_NS17counting_iteratorIlNSN_11use_defaultESP_SP_EEEEEEvT0_T1_)
        .other          _ZN3cub17CUB_300001_SM_9006detail8for_each13static_kernelINS2_12policy_hub_t12policy_500_tElNS2_12op_wrapper_tIlZZZZZN2at6native36add_out_dense_sparse_compressed_cudaERNS7_6TensorERKS9_SC_RKN3c106ScalarEENKUlvE_clEvENKUlvE11_clEvENKUlvE_clEvENKUlvE_clEvEUllE_N6thrust23THRUST_300001_SM_900_NS17counting_iteratorIlNSN_11use_defaultESP_SP_EEEEEEvT0_T1_,@"STO_CUDA_ENTRY STV_DEFAULT"
_ZN3cub17CUB_300001_SM_9006detail8for_each13static_kernelINS2_12policy_hub_t12policy_500_tElNS2_12op_wrapper_tIlZZZZZN2at6native36add_out_dense_sparse_compressed_cudaERNS7_6TensorERKS9_SC_RKN3c106ScalarEENKUlvE_clEvENKUlvE11_clEvENKUlvE_clEvENKUlvE_clEvEUllE_N6thrust23THRUST_300001_SM_900_NS17counting_iteratorIlNSN_11use_defaultESP_SP_EEEEEEvT0_T1_:
.text._ZN3cub17CUB_300001_SM_9006detail8for_each13static_kernelINS2_12policy_hub_t12policy_500_tElNS2_12op_wrapper_tIlZZZZZN2at6native36add_out_dense_sparse_compressed_cudaERNS7_6TensorERKS9_SC_RKN3c106ScalarEENKUlvE_clEvENKUlvE11_clEvENKUlvE_clEvENKUlvE_clEvEUllE_N6thrust23THRUST_300001_SM_900_NS17counting_iteratorIlNSN_11use_defaultESP_SP_EEEEEEvT0_T1_:
[----:B------:R-:W0:Y:S08]  /*0000*/  LDC R1, c[0x0][0x28] ;  /* 0x00000a00ff017b82 */ /* 0x000e300000000800 */
[----:B------:R-:W1:Y:S01]  /*0010*/  S2UR UR10, SR_CTAID.X ;  /* 0x00000000000a79c3 */ /* 0x000e620000002500 */
[----:B------:R-:W2:Y:S01]  /*0020*/  S2R R27, SR_TID.X ;  /* 0x00000000001b7919 */ /* 0x000ea20000002100 */
[----:B------:R-:W-:Y:S01]  /*0030*/  ULDC.64 UR8, c[0x0][0x208] ;  /* 0x0000820000087ab9 */ /* 0x000fe20000000a00 */
[----:B0-----:R-:W-:-:S05]  /*0040*/  VIADD R1, R1, 0xfffffff8 ;  /* 0xfffffff801017836 */ /* 0x001fca0000000000 */
[----:B------:R-:W0:Y:S08]  /*0050*/  LDC.64 R2, c[0x0][0x210] ;  /* 0x00008400ff027b82 */ /* 0x000e300000000a00 */
[----:B------:R-:W3:Y:S01]  /*0060*/  LDC.U16 R4, c[0x0][0x240] ;  /* 0x00009000ff047b82 */ /* 0x000ee20000000400 */
[----:B-1----:R-:W-:-:S06]  /*0070*/  UIMAD.WIDE.U32 UR4, UR10, 0x200, URZ ;  /* 0x000002000a0478a5 */ /* 0x002fcc000f8e003f */
[----:B0-----:R-:W-:-:S04]  /*0080*/  IADD3 R0, P0, R2, -UR4, RZ ;  /* 0x8000000402007c10 */ /* 0x001fc8000ff1e0ff */
[----:B------:R-:W-:Y:S02]  /*0090*/  IADD3.X R2, R3, ~UR5, RZ, P0, !PT ;  /* 0x8000000503027c10 */ /* 0x000fe400087fe4ff */
[----:B------:R-:W-:-:S04]  /*00a0*/  ISETP.GT.U32.AND P0, PT, R0, 0x1ff, PT ;  /* 0x000001ff0000780c */ /* 0x000fc80003f04070 */
[----:B------:R-:W-:-:S13]  /*00b0*/  ISETP.GT.AND.EX P0, PT, R2, RZ, PT, P0 ;  /* 0x000000ff0200720c */ /* 0x000fda0003f04300 */
[----:B--23--:R-:W-:Y:S05]  /*00c0*/  @P0 BRA `(.L_x_28) ;  /* 0x0000001c00740947 */ /* 0x00cfea0003800000 */
        /* <DEDUP_REMOVED lines=8> */
[----:B------:R-:W-:Y:S01]  /*0150*/  ULDC.64 UR14, c[0x0][0x268] ;  /* 0x00009a00000e7ab9 */ /* 0x000fe20000000a00 */
[----:B------:R-:W-:Y:S01]  /*0160*/  ULDC.64 UR16, c[0x0][0x230] ;  /* 0x00008c0000107ab9 */ /* 0x000fe20000000a00 */
[----:B------:R-:W-:Y:S01]  /*0170*/  UIADD3.X UR5, UR5, UR7, URZ, UP0, !UPT ;  /* 0x0000000705057290 */ /* 0x000fe200087fe43f */
[----:B------:R-:W-:Y:S01]  /*0180*/  ISETP.GT.AND.EX P0, PT, R0, RZ, PT, P0 ;  /* 0x000000ff0000720c */ /* 0x000fe20003f04300 */
[----:B------:R-:W-:Y:S01]  /*0190*/  ULDC.64 UR22, c[0x0][0x220] ;  /* 0x0000880000167ab9 */ /* 0x000fe20000000a00 */
[----:B------:R-:W-:Y:S01]  /*01a0*/  ULDC.64 UR18, c[0x0][0x258] ;  /* 0x0000960000127ab9 */ /* 0x000fe20000000a00 */
[----:B------:R-:W-:Y:S01]  /*01b0*/  ULDC.64 UR24, c[0x0][0x238] ;  /* 0x00008e0000187ab9 */ /* 0x000fe20000000a00 */
[----:B------:R-:W-:Y:S01]  /*01c0*/  ULDC.64 UR20, c[0x0][0x270] ;  /* 0x00009c0000147ab9 */ /* 0x000fe20000000a00 */
[----:B------:R-:W-:Y:S08]  /*01d0*/  BSSY B0, `(.L_x_29) ;  /* 0x00000de000007945 */ /* 0x000ff00003800000 */
[----:B------:R-:W-:Y:S05]  /*01e0*/  @!P0 BRA `(.L_x_30) ;  /* 0x0000000c00708947 */ /* 0x000fea0003800000 */
[----:B------:R-:W-:Y:S01]  /*01f0*/  IADD3 R6, P0, R27, UR6, RZ ;  /* 0x000000061b067c10 */ /* 0x000fe2000ff1e0ff */
[----:B------:R-:W-:Y:S01]  /*0200*/  HFMA2.MMA R0, -RZ, RZ, 0, 0 ;  /* 0x00000000ff007435 */ /* 0x000fe200000001ff */
[----:B------:R-:W-:-:S03]  /*0210*/  IMAD.U32 R26, R4, 0x10000, RZ ;  /* 0x00010000041a7824 */ /* 0x000fc600078e00ff */
[----:B------:R-:W-:-:S08]  /*0220*/  IMAD.X R7, RZ, RZ, UR5, P0 ;  /* 0x00000005ff077e24 */ /* 0x000fd000080e06ff */
.L_x_36:
[----:B------:R-:W-:Y:S01]  /*0230*/  SHF.R.S32.HI R2, RZ, 0x1f, R0 ;  /* 0x0000001fff027819 */ /* 0x000fe20000011400 */
[----:B------:R-:W-:Y:S02]  /*0240*/  ULDC.64 UR12, c[0x0][0x260] ;  /* 0x00009800000c7ab9 */ /* 0x000fe40000000a00 */
[----:B--2---:R-:W-:-:S04]  /*0250*/  IMAD.WIDE.U32 R8, R0, UR12, R6 ;  /* 0x0000000c00087c25 */ /* 0x004fc8000f8e0006 */
[----:B------:R-:W-:-:S04]  /*0260*/  IMAD R3, R2, UR12, RZ ;  /* 0x0000000c02037c24 */ /* 0x000fc8000f8e02ff */
[----:B------:R-:W-:Y:S01]  /*0270*/  IMAD R3, R0, UR13, R3 ;  /* 0x0000000d00037c24 */ /* 0x000fe2000f8e0203 */
[----:B------:R-:W-:Y:S02]  /*0280*/  ULDC.64 UR12, c[0x0][0x228] ;  /* 0x00008a00000c7ab9 */ /* 0x000fe40000000a00 */
[----:B------:R-:W-:Y:S01]  /*0290*/  LEA R4, P0, R8, UR12, 0x2 ;  /* 0x0000000c08047c11 */ /* 0x000fe2000f8010ff */
[----:B------:R-:W-:-:S05]  /*02a0*/  IMAD.IADD R3, R9, 0x1, R3 ;  /* 0x0000000109037824 */ /* 0x000fca00078e0203 */
[----:B------:R-:W-:-:S05]  /*02b0*/  LEA.HI.X R5, R8, UR13, R3, 0x2, P0 ;  /* 0x0000000d08057c11 */ /* 0x000fca00080f1403 */
[----:B------:R-:W2:Y:S04]  /*02c0*/  LDG.E R8, desc[UR8][R4.64] ;  /* 0x0000000804087981 */ /* 0x000ea8000c1e1900 */
[----:B------:R-:W2:Y:S01]  /*02d0*/  LDG.E R3, desc[UR8][R4.64+0x4] ;  /* 0x0000040804037981 */ /* 0x000ea2000c1e1900 */
[----:B------:R-:W-:Y:S01]  /*02e0*/  BSSY B1, `(.L_x_31) ;  /* 0x00000c7000017945 */ /* 0x000fe20003800000 */
[----:B--2---:R-:W-:-:S13]  /*02f0*/  ISETP.GT.AND P0, PT, R3, R8, PT ;  /* 0x000000080300720c */ /* 0x004fda0003f04270 */
[----:B01----:R-:W-:Y:S05]  /*0300*/  @!P0 BRA `(.L_x_32) ;  /* 0x0000000c00108947 */ /* 0x003fea0003800000 */
[----:B------:R-:W-:Y:S01]  /*0310*/  ULDC.64 UR12, c[0x0][0x250] ;  /* 0x00009400000c7ab9 */ /* 0x000fe20000000a00 */
[----:B------:R-:W-:Y:S01]  /*0320*/  IADD3 R4, -R8, R3, RZ ;  /* 0x0000000308047210 */ /* 0x000fe20007ffe1ff */
[----:B------:R-:W-:Y:S01]  /*0330*/  IMAD R5, R7, UR12, RZ ;  /* 0x0000000c07057c24 */ /* 0x000fe2000f8e02ff */
[----:B------:R-:W-:Y:S01]  /*0340*/  BSSY B2, `(.L_x_33) ;  /* 0x0000060000027945 */ /* 0x000fe20003800000 */
[----:B------:R-:W-:Y:S01]  /*0350*/  IMAD.WIDE.U32 R10, R6, UR12, RZ ;  /* 0x0000000c060a7c25 */ /* 0x000fe2000f8e00ff */
[----:B------:R-:W-:-:S03]  /*0360*/  LOP3.LUT P0, R4, R4, 0x3, RZ, 0xc0, !PT ;  /* 0x0000000304047812 */ /* 0x000fc6000780c0ff */
[----:B------:R-:W-:Y:S01]  /*0370*/  IMAD R5, R6, UR13, R5 ;  /* 0x0000000d06057c24 */ /* 0x000fe2000f8e0205 */
[----:B------:R-:W-:Y:S01]  /*0380*/  ULDC.64 UR12, c[0x0][0x248] ;  /* 0x00009200000c7ab9 */ /* 0x000fe20000000a00 */
[----:B------:R-:W-:Y:S02]  /*0390*/  IMAD.MOV.U32 R22, RZ, RZ, R8 ;  /* 0x000000ffff167224 */ /* 0x000fe400078e0008 */
[----:B------:R-:W-:Y:S02]  /*03a0*/  IMAD R13, R2, UR12, RZ ;  /* 0x0000000c020d7c24 */ /* 0x000fe4000f8e02ff */
[----:B------:R-:W-:Y:S02]  /*03b0*/  IMAD.IADD R11, R11, 0x1, R5 ;  /* 0x000000010b0b7824 */ /* 0x000fe400078e0205 */
[C---:B------:R-:W-:Y:S02]  /*03c0*/  IMAD R5, R0.reuse, UR13, R13 ;  /* 0x0000000d00057c24 */ /* 0x040fe4000f8e020d */
[----:B------:R-:W-:-:S05]  /*03d0*/  IMAD.WIDE.U32 R10, R0, UR12, R10 ;  /* 0x0000000c000a7c25 */ /* 0x000fca000f8e000a */
[----:B------:R-:W-:Y:S01]  /*03e0*/  IADD3 R5, R11, R5, RZ ;  /* 0x000000050b057210 */ /* 0x000fe20007ffe0ff */
[----:B------:R-:W-:Y:S06]  /*03f0*/  @!P0 BRA `(.L_x_34) ;  /* 0x0000000400508947 */ /* 0x000fec0003800000 */
[----:B------:R-:W-:Y:S01]  /*0400*/  ULDC.64 UR12, c[0x0][0x268] ;  /* 0x00009a00000c7ab9 */ /* 0x000fe20000000a00 */
[--C-:B------:R-:W-:Y:S01]  /*0410*/  SHF.R.S32.HI R9, RZ, 0x1f, R8.reuse ;  /* 0x0000001fff097819 */ /* 0x100fe20000011408 */
[----:B------:R-:W-:Y:S01]  /*0420*/  IMAD R13, R2, UR12, RZ ;  /* 0x0000000c020d7c24 */ /* 0x000fe2000f8e02ff */
[----:B------:R-:W0:Y:S03]  /*0430*/  LDC.64 R16, c[0x0][0x258] ;  /* 0x00009600ff107b82 */ /* 0x000e260000000a00 */
[C---:B------:R-:W-:Y:S02]  /*0440*/  IMAD R15, R0.reuse, UR13, R13 ;  /* 0x0000000d000f7c24 */ /* 0x040fe4000f8e020d */
[----:B------:R-:W-:Y:S01]  /*0450*/  IMAD.WIDE.U32 R12, R0, UR12, R8 ;  /* 0x0000000c000c7c25 */ /* 0x000fe2000f8e0008 */
[----:B------:R-:W-:Y:S02]  /*0460*/  ULDC.64 UR12, c[0x0][0x230] ;  /* 0x00008c00000c7ab9 */ /* 0x000fe40000000a00 */
[----:B------:R-:W1:Y:S01]  /*0470*/  LDC.64 R18, c[0x0][0x238] ;  /* 0x00008e00ff127b82 */ /* 0x000e620000000a00 */
[----:B------:R-:W-:Y:S01]  /*0480*/  IMAD.IADD R13, R13, 0x1, R15 ;  /* 0x000000010d0d7824 */ /* 0x000fe200078e020f */
[----:B------:R-:W-:-:S04]  /*0490*/  LEA R14, P0, R12, UR12, 0x2 ;  /* 0x0000000c0c0e7c11 */ /* 0x000fc8000f8010ff */
[----:B------:R-:W-:Y:S01]  /*04a0*/  LEA.HI.X R15, R12, UR13, R13, 0x2, P0 ;  /* 0x0000000d0c0f7c11 */ /* 0x000fe200080f140d */
[----:B------:R-:W-:-:S04]  /*04b0*/  ULDC.64 UR12, c[0x0][0x270] ;  /* 0x00009c00000c7ab9 */ /* 0x000fc80000000a00 */
[----:B------:R-:W2:Y:S01]  /*04c0*/  LDG.E R23, desc[UR8][R14.64] ;  /* 0x000000080e177981 */ /* 0x000ea2000c1e1900 */
[----:B------:R-:W-:Y:S02]  /*04d0*/  IMAD R21, R2, UR12, RZ ;  /* 0x0000000c02157c24 */ /* 0x000fe4000f8e02ff */
[----:B------:R-:W-:-:S04]  /*04e0*/  IMAD.WIDE.U32 R12, R0, UR12, R8 ;  /* 0x0000000c000c7c25 */ /* 0x000fc8000f8e0008 */
[----:B------:R-:W-:Y:S01]  /*04f0*/  IMAD R25, R0, UR13, R21 ;  /* 0x0000000d00197c24 */ /* 0x000fe2000f8e0215 */
[----:B------:R-:W-:Y:S02]  /*0500*/  ULDC.64 UR12, c[0x0][0x220] ;  /* 0x00008800000c7ab9 */ /* 0x000fe40000000a00 */
[----:B------:R-:W-:Y:S01]  /*0510*/  LEA R20, P0, R12, UR12, 0x1 ;  /* 0x0000000c0c147c11 */ /* 0x000fe2000f8008ff */
[----:B------:R-:W-:Y:S01]  /*0520*/  IMAD.IADD R13, R13, 0x1, R25 ;  /* 0x000000010d0d7824 */ /* 0x000fe200078e0219 */
[----:B--2---:R-:W-:-:S05]  /*0530*/  SHF.R.S32.HI R21, RZ, 0x1f, R23 ;  /* 0x0000001fff157819 */ /* 0x004fca0000011417 */
[----:B0-----:R-:W-:Y:S01]  /*0540*/  IMAD R22, R21, R16, RZ ;  /* 0x0000001015167224 */ /* 0x001fe200078e02ff */
[----:B------:R-:W-:Y:S01]  /*0550*/  LEA.HI.X R21, R12, UR13, R13, 0x1, P0 ;  /* 0x0000000d0c157c11 */ /* 0x000fe200080f0c0d */
[----:B------:R-:W-:Y:S01]  /*0560*/  IMAD.MOV.U32 R13, RZ, RZ, R5 ;  /* 0x000000ffff0d7224 */ /* 0x000fe200078e0005 */
[----:B------:R-:W-:Y:S01]  /*0570*/  MOV R12, R10 ;  /* 0x0000000a000c7202 */ /* 0x000fe20000000f00 */
[----:B------:R-:W-:-:S04]  /*0580*/  IMAD R25, R23, R17, R22 ;  /* 0x0000001117197224 */ /* 0x000fc800078e0216 */
[----:B------:R-:W-:-:S04]  /*0590*/  IMAD.WIDE.U32 R22, R23, R16, R12 ;  /* 0x0000001017167225 */ /* 0x000fc800078e000c */
[----:B------:R-:W-:Y:S01]  /*05a0*/  IMAD.IADD R23, R23, 0x1, R25 ;  /* 0x0000000117177824 */ /* 0x000fe200078e0219 */
[----:B-1----:R-:W-:-:S04]  /*05b0*/  LEA R24, P0, R22, R18, 0x1 ;  /* 0x0000001216187211 */ /* 0x002fc800078008ff */
[----:B------:R-:W-:Y:S02]  /*05c0*/  LEA.HI.X R25, R22, R19, R23, 0x1, P0 ;  /* 0x0000001316197211 */ /* 0x000fe400000f0c17 */
[----:B------:R-:W2:Y:S04]  /*05d0*/  LDG.E.U16 R23, desc[UR8][R20.64] ;  /* 0x0000000814177981 */ /* 0x000ea8000c1e1500 */
[----:B------:R-:W3:Y:S01]  /*05e0*/  LDG.E.U16 R22, desc[UR8][R24.64] ;  /* 0x0000000818167981 */ /* 0x000ee2000c1e1500 */
[----:B------:R-:W-:Y:S02]  /*05f0*/  ISETP.NE.AND P0, PT, R4, 0x1, PT ;  /* 0x000000010400780c */ /* 0x000fe40003f05270 */
[----:B--2---:R-:W-:Y:S01]  /*0600*/  SHF.L.U32 R23, R23, 0x10, RZ ;  /* 0x0000001017177819 */ /* 0x004fe200000006ff */
[----:B---3--:R-:W-:-:S04]  /*0610*/  IMAD.U32 R22, R22, 0x10000, RZ ;  /* 0x0001000016167824 */ /* 0x008fc800078e00ff */
[----:B------:R-:W-:-:S06]  /*0620*/  FMUL.FTZ R23, R26, R23 ;  /* 0x000000171a177220 */ /* 0x000fcc0000410000 */
[----:B------:R-:W0:Y:S02]  /*0630*/  F2F.BF16.F32 R23, R23 ;  /* 0x0000001700177304 */ /* 0x000e240000202000 */
[----:B0-----:R-:W-:-:S04]  /*0640*/  IMAD.U32 R29, R23, 0x10000, RZ ;  /* 0x00010000171d7824 */ /* 0x001fc800078e00ff */
[----:B------:R-:W-:-:S05]  /*0650*/  FADD.FTZ R22, R22, R29 ;  /* 0x0000001d16167221 */ /* 0x000fca0000010000 */
[----:B------:R-:W-:-:S04]  /*0660*/  F2FP.BF16.F32.PACK_AB R22, RZ, R22 ;  /* 0x00000016ff16723e */ /* 0x000fc800000010ff */
[----:B------:R-:W-:Y:S02]  /*0670*/  PRMT R28, R22, 0x7610, R28 ;  /* 0x00007610161c7816 */ /* 0x000fe4000000001c */
[----:B------:R-:W-:-:S03]  /*0680*/  IADD3 R22, R8, 0x1, RZ ;  /* 0x0000000108167810 */ /* 0x000fc60007ffe0ff */
[----:B------:R0:W-:Y:S01]  /*0690*/  STG.E.U16 desc[UR8][R24.64], R28 ;  /* 0x0000001c18007986 */ /* 0x0001e2000c101508 */
[----:B------:R-:W-:Y:S05]  /*06a0*/  @!P0 BRA `(.L_x_34) ;  /* 0x0000000000a48947 */ /* 0x000fea0003800000 */
[----:B------:R-:W0:Y:S02]  /*06b0*/  LDG.E R23, desc[UR8][R14.64+0x4] ;  /* 0x000004080e177981 */ /* 0x000e24000c1e1900 */
[----:B0-----:R-:W-:-:S05]  /*06c0*/  SHF.R.S32.HI R25, RZ, 0x1f, R23 ;  /* 0x0000001fff197819 */ /* 0x001fca0000011417 */
[----:B------:R-:W-:-:S04]  /*06d0*/  IMAD R22, R25, R16, RZ ;  /* 0x0000001019167224 */ /* 0x000fc800078e02ff */
[C---:B------:R-:W-:Y:S02]  /*06e0*/  IMAD R25, R23.reuse, R17, R22 ;  /* 0x0000001117197224 */ /* 0x040fe400078e0216 */
[----:B------:R-:W-:-:S04]  /*06f0*/  IMAD.WIDE.U32 R22, R23, R16, R12 ;  /* 0x0000001017167225 */ /* 0x000fc800078e000c */
[----:B------:R-:W-:Y:S01]  /*0700*/  IMAD.IADD R23, R23, 0x1, R25 ;  /* 0x0000000117177824 */ /* 0x000fe200078e0219 */
[----:B------:R-:W-:-:S04]  /*0710*/  LEA R24, P0, R22, R18, 0x1 ;  /* 0x0000001216187211 */ /* 0x000fc800078008ff */
[----:B------:R-:W-:Y:S02]  /*0720*/  LEA.HI.X R25, R22, R19, R23, 0x1, P0 ;  /* 0x0000001316197211 */ /* 0x000fe400000f0c17 */
[----:B------:R-:W2:Y:S04]  /*0730*/  LDG.E.U16 R23, desc[UR8][R20.64+0x2] ;  /* 0x0000020814177981 */ /* 0x000ea8000c1e1500 */
[----:B------:R-:W3:Y:S01]  /*0740*/  LDG.E.U16 R22, desc[UR8][R24.64] ;  /* 0x0000000818167981 */ /* 0x000ee2000c1e1500 */
[----:B------:R-:W-:Y:S01]  /*0750*/  ISETP.NE.AND P0, PT, R4, 0x2, PT ;  /* 0x000000020400780c */ /* 0x000fe20003f05270 */
[----:B--2---:R-:W-:-:S04]  /*0760*/  IMAD.U32 R23, R23, 0x10000, RZ ;  /* 0x0001000017177824 */ /* 0x004fc800078e00ff */
[----:B------:R-:W-:Y:S01]  /*0770*/  FMUL.FTZ R23, R26, R23 ;  /* 0x000000171a177220 */ /* 0x000fe20000410000 */
[----:B---3--:R-:W-:-:S05]  /*0780*/  IMAD.U32 R22, R22, 0x10000, RZ ;  /* 0x0001000016167824 */ /* 0x008fca00078e00ff */
[----:B------:R-:W0:Y:S02]  /*0790*/  F2F.BF16.F32 R23, R23 ;  /* 0x0000001700177304 */ /* 0x000e240000202000 */
[----:B0-----:R-:W-:-:S05]  /*07a0*/  SHF.L.U32 R29, R23, 0x10, RZ ;  /* 0x00000010171d7819 */ /* 0x001fca00000006ff */
[----:B------:R-:W-:-:S05]  /*07b0*/  FADD.FTZ R22, R22, R29 ;  /* 0x0000001d16167221 */ /* 0x000fca0000010000 */
[----:B------:R-:W-:-:S04]  /*07c0*/  F2FP.BF16.F32.PACK_AB R22, RZ, R22 ;  /* 0x00000016ff16723e */ /* 0x000fc800000010ff */
[----:B------:R-:W-:Y:S01]  /*07d0*/  PRMT R28, R22, 0x7610, R28 ;  /* 0x00007610161c7816 */ /* 0x000fe2000000001c */
[----:B------:R-:W-:-:S04]  /*07e0*/  VIADD R22, R8, 0x2 ;  /* 0x0000000208167836 */ /* 0x000fc80000000000 */
[----:B------:R1:W-:Y:S01]  /*07f0*/  STG.E.U16 desc[UR8][R24.64], R28 ;  /* 0x0000001c18007986 */ /* 0x0003e2000c101508 */
[----:B------:R-:W-:Y:S05]  /*0800*/  @!P0 BRA `(.L_x_34) ;  /* 0x00000000004c8947 */ /* 0x000fea0003800000 */
[----:B------:R-:W2:Y:S04]  /*0810*/  LDG.E R15, desc[UR8][R14.64+0x8] ;  /* 0x000008080e0f7981 */ /* 0x000ea8000c1e1900 */
[----:B------:R-:W3:Y:S01]  /*0820*/  LDG.E.U16 R20, desc[UR8][R20.64+0x4] ;  /* 0x0000040814147981 */ /* 0x000ee2000c1e1500 */
[----:B--2---:R-:W-:Y:S01]  /*0830*/  SHF.R.S32.HI R23, RZ, 0x1f, R15 ;  /* 0x0000001fff177819 */ /* 0x004fe2000001140f */
[----:B------:R-:W-:-:S04]  /*0840*/  IMAD.WIDE.U32 R12, R15, R16, R12 ;  /* 0x000000100f0c7225 */ /* 0x000fc800078e000c */
[----:B------:R-:W-:Y:S01]  /*0850*/  IMAD R4, R23, R16, RZ ;  /* 0x0000001017047224 */ /* 0x000fe200078e02ff */
[----:B------:R-:W-:-:S03]  /*0860*/  LEA R18, P0, R12, R18, 0x1 ;  /* 0x000000120c127211 */ /* 0x000fc600078008ff */
[----:B------:R-:W-:-:S05]  /*0870*/  IMAD R17, R15, R17, R4 ;  /* 0x000000110f117224 */ /* 0x000fca00078e0204 */
[----:B------:R-:W-:-:S04]  /*0880*/  IADD3 R4, R13, R17, RZ ;  /* 0x000000110d047210 */ /* 0x000fc80007ffe0ff */
[----:B------:R-:W-:-:S05]  /*0890*/  LEA.HI.X R19, R12, R19, R4, 0x1, P0 ;  /* 0x000000130c137211 */ /* 0x000fca00000f0c04 */
[----:B------:R-:W2:Y:S01]  /*08a0*/  LDG.E.U16 R4, desc[UR8][R18.64] ;  /* 0x0000000812047981 */ /* 0x000ea2000c1e1500 */
[----:B---3--:R-:W-:Y:S02]  /*08b0*/  IMAD.U32 R13, R20, 0x10000, RZ ;  /* 0x00010000140d7824 */ /* 0x008fe400078e00ff */
[----:B------:R-:W-:Y:S02]  /*08c0*/  VIADD R22, R8, 0x3 ;  /* 0x0000000308167836 */ /* 0x000fe40000000000 */
[----:B------:R-:W-:-:S06]  /*08d0*/  FMUL.FTZ R13, R26, R13 ;  /* 0x0000000d1a0d7220 */ /* 0x000fcc0000410000 */
[----:B------:R-:W0:Y:S02]  /*08e0*/  F2F.BF16.F32 R13, R13 ;  /* 0x0000000d000d7304 */ /* 0x000e240000202000 */
[----:B0-----:R-:W-:Y:S01]  /*08f0*/  IMAD.U32 R15, R13, 0x10000, RZ ;  /* 0x000100000d0f7824 */ /* 0x001fe200078e00ff */
[----:B--2---:R-:W-:-:S05]  /*0900*/  SHF.L.U32 R4, R4, 0x10, RZ ;  /* 0x0000001004047819 */ /* 0x004fca00000006ff */
[----:B------:R-:W-:-:S05]  /*0910*/  FADD.FTZ R4, R4, R15 ;  /* 0x0000000f04047221 */ /* 0x000fca0000010000 */
[----:B------:R-:W-:-:S05]  /*0920*/  F2FP.BF16.F32.PACK_AB R4, RZ, R4 ;  /* 0x00000004ff04723e */ /* 0x000fca00000010ff */
[----:B------:R2:W-:Y:S02]  /*0930*/  STG.E.U16 desc[UR8][R18.64], R4 ;  /* 0x0000000412007986 */ /* 0x0005e4000c101508 */
.L_x_34:
[----:B------:R-:W-:Y:S05]  /*0940*/  BSYNC B2 ;  /* 0x0000000000027941 */ /* 0x000fea0003800000 */
.L_x_33:
[----:B--2---:R-:W-:-:S05]  /*0950*/  LOP3.LUT R4, RZ, R8, RZ, 0x33, !PT ;  /* 0x00000008ff047212 */ /* 0x004fca00078e33ff */
[----:B------:R-:W-:-:S05]  /*0960*/  IMAD.IADD R4, R3, 0x1, R4 ;  /* 0x0000000103047824 */ /* 0x000fca00078e0204 */
[----:B------:R-:W-:-:S13]  /*0970*/  ISETP.GE.U32.AND P0, PT, R4, 0x3, PT ;  /* 0x000000030400780c */ /* 0x000fda0003f06070 */
[----:B------:R-:W-:Y:S05]  /*0980*/  @!P0 BRA `(.L_x_32) ;  /* 0x0000000400708947 */ /* 0x000fea0003800000 */
.L_x_35:
[----:B------:R-:W-:Y:S01]  /*0990*/  SHF.R.S32.HI R23, RZ, 0x1f, R22 ;  /* 0x0000001fff177819 */ /* 0x000fe20000011416 */
[----:B--2---:R-:W-:-:S04]  /*09a0*/  IMAD R9, R2, UR14, RZ ;  /* 0x0000000e02097c24 */ /* 0x004fc8000f8e02ff */
[C---:B------:R-:W-:Y:S02]  /*09b0*/  IMAD R13, R0.reuse, UR15, R9 ;  /* 0x0000000f000d7c24 */ /* 0x040fe4000f8e0209 */
[----:B------:R-:W-:-:S05]  /*09c0*/  IMAD.WIDE.U32 R8, R0, UR14, R22 ;  /* 0x0000000e00087c25 */ /* 0x000fca000f8e0016 */
[----:B------:R-:W-:Y:S02]  /*09d0*/  IADD3 R9, R13, R9, RZ ;  /* 0x000000090d097210 */ /* 0x000fe40007ffe0ff */
[----:B------:R-:W-:-:S04]  /*09e0*/  LEA R16, P0, R8, UR16, 0x2 ;  /* 0x0000001008107c11 */ /* 0x000fc8000f8010ff */
[----:B------:R-:W-:-:S05]  /*09f0*/  LEA.HI.X R17, R8, UR17, R9, 0x2, P0 ;  /* 0x0000001108117c11 */ /* 0x000fca00080f1409 */
[----:B------:R-:W2:Y:S01]  /*0a00*/  LDG.E R13, desc[UR8][R16.64] ;  /* 0x00000008100d7981 */ /* 0x000ea2000c1e1900 */
[----:B------:R-:W-:-:S04]  /*0a10*/  IMAD R9, R2, UR20, RZ ;  /* 0x0000001402097c24 */ /* 0x000fc8000f8e02ff */
[C---:B------:R-:W-:Y:S02]  /*0a20*/  IMAD R15, R0.reuse, UR21, R9 ;  /* 0x00000015000f7c24 */ /* 0x040fe4000f8e0209 */
[----:B------:R-:W-:-:S04]  /*0a30*/  IMAD.WIDE.U32 R8, R0, UR20, R22 ;  /* 0x0000001400087c25 */ /* 0x000fc8000f8e0016 */
[----:B------:R-:W-:Y:S01]  /*0a40*/  IMAD.IADD R9, R15, 0x1, R9 ;  /* 0x000000010f097824 */ /* 0x000fe200078e0209 */
[----:B------:R-:W-:-:S04]  /*0a50*/  LEA R14, P0, R8, UR22, 0x1 ;  /* 0x00000016080e7c11 */ /* 0x000fc8000f8008ff */
[----:B------:R-:W-:-:S05]  /*0a60*/  LEA.HI.X R15, R8, UR23, R9, 0x1, P0 ;  /* 0x00000017080f7c11 */ /* 0x000fca00080f0c09 */
[----:B------:R-:W3:Y:S01]  /*0a70*/  LDG.E.U16 R18, desc[UR8][R14.64] ;  /* 0x000000080e127981 */ /* 0x000ee2000c1e1500 */
[----:B--2---:R-:W-:-:S05]  /*0a80*/  SHF.R.S32.HI R4, RZ, 0x1f, R13 ;  /* 0x0000001fff047819 */ /* 0x004fca000001140d */
[----:B------:R-:W-:Y:S02]  /*0a90*/  IMAD R12, R4, UR18, RZ ;  /* 0x00000012040c7c24 */ /* 0x000fe4000f8e02ff */
[----:B------:R-:W-:-:S04]  /*0aa0*/  IMAD.MOV.U32 R4, RZ, RZ, R10 ;  /* 0x000000ffff047224 */ /* 0x000fc800078e000a */
[----:B------:R-:W-:-:S04]  /*0ab0*/  IMAD.WIDE.U32 R8, R13, UR18, R4 ;  /* 0x000000120d087c25 */ /* 0x000fc8000f8e0004 */
[----:B------:R-:W-:Y:S01]  /*0ac0*/  IMAD R13, R13, UR19, R12 ;  /* 0x000000130d0d7c24 */ /* 0x000fe2000f8e020c */
[----:B------:R-:W-:-:S04]  /*0ad0*/  LEA R12, P0, R8, UR24, 0x1 ;  /* 0x00000018080c7c11 */ /* 0x000fc8000f8008ff */
[----:B------:R-:W-:-:S04]  /*0ae0*/  IADD3 R9, R9, R13, RZ ;  /* 0x0000000d09097210 */ /* 0x000fc80007ffe0ff */
[----:B------:R-:W-:-:S05]  /*0af0*/  LEA.HI.X R13, R8, UR25, R9, 0x1, P0 ;  /* 0x00000019080d7c11 */ /* 0x000fca00080f0c09 */
[----:B------:R-:W2:Y:S01]  /*0b00*/  LDG.E.U16 R8, desc[UR8][R12.64] ;  /* 0x000000080c087981 */ /* 0x000ea2000c1e1500 */
[----:B---3--:R-:W-:-:S04]  /*0b10*/  IMAD.U32 R9, R18, 0x10000, RZ ;  /* 0x0001000012097824 */ /* 0x008fc800078e00ff */
[----:B------:R-:W-:-:S06]  /*0b20*/  FMUL.FTZ R9, R26, R9 ;  /* 0x000000091a097220 */ /* 0x000fcc0000410000 */
[----:B------:R-:W3:Y:S02]  /*0b30*/  F2F.BF16.F32 R9, R9 ;  /* 0x0000000900097304 */ /* 0x000ee40000202000 */
[----:B---3--:R-:W-:Y:S01]  /*0b40*/  IMAD.U32 R19, R9, 0x10000, RZ ;  /* 0x0001000009137824 */ /* 0x008fe200078e00ff */
[----:B--2---:R-:W-:-:S05]  /*0b50*/  SHF.L.U32 R8, R8, 0x10, RZ ;  /* 0x0000001008087819 */ /* 0x004fca00000006ff */
[----:B------:R-:W-:-:S05]  /*0b60*/  FADD.FTZ R8, R8, R19 ;  /* 0x0000001308087221 */ /* 0x000fca0000010000 */
[----:B------:R-:W-:-:S04]  /*0b70*/  F2FP.BF16.F32.PACK_AB R8, RZ, R8 ;  /* 0x00000008ff08723e */ /* 0x000fc800000010ff */
[----:B------:R-:W-:-:S05]  /*0b80*/  PRMT R21, R8, 0x7610, R21 ;  /* 0x0000761008157816 */ /* 0x000fca0000000015 */
[----:B------:R2:W-:Y:S04]  /*0b90*/  STG.E.U16 desc[UR8][R12.64], R21 ;  /* 0x000000150c007986 */ /* 0x0005e8000c101508 */
[----:B------:R-:W3:Y:S04]  /*0ba0*/  LDG.E R19, desc[UR8][R16.64+0x4] ;  /* 0x0000040810137981 */ /* 0x000ee8000c1e1900 */
[----:B------:R-:W4:Y:S01]  /*0bb0*/  LDG.E.U16 R18, desc[UR8][R14.64+0x2] ;  /* 0x000002080e127981 */ /* 0x000f22000c1e1500 */
[----:B---3--:R-:W-:-:S05]  /*0bc0*/  SHF.R.S32.HI R8, RZ, 0x1f, R19 ;  /* 0x0000001fff087819 */ /* 0x008fca0000011413 */
[----:B------:R-:W-:Y:S02]  /*0bd0*/  IMAD R20, R8, UR18, RZ ;  /* 0x0000001208147c24 */ /* 0x000fe4000f8e02ff */
[----:B------:R-:W-:-:S04]  /*0be0*/  IMAD.WIDE.U32 R8, R19, UR18, R4 ;  /* 0x0000001213087c25 */ /* 0x000fc8000f8e0004 */
[----:B------:R-:W-:Y:S01]  /*0bf0*/  IMAD R19, R19, UR19, R20 ;  /* 0x0000001313137c24 */ /* 0x000fe2000f8e0214 */
[----:B--2---:R-:W-:-:S03]  /*0c00*/  LEA R12, P0, R8, UR24, 0x1 ;  /* 0x00000018080c7c11 */ /* 0x004fc6000f8008ff */
[----:B------:R-:W-:-:S05]  /*0c10*/  IMAD.IADD R9, R9, 0x1, R19 ;  /* 0x0000000109097824 */ /* 0x000fca00078e0213 */
[----:B------:R-:W-:-:S05]  /*0c20*/  LEA.HI.X R13, R8, UR25, R9, 0x1, P0 ;  /* 0x00000019080d7c11 */ /* 0x000fca00080f0c09 */
[----:B------:R-:W2:Y:S01]  /*0c30*/  LDG.E.U16 R8, desc[UR8][R12.64] ;  /* 0x000000080c087981 */ /* 0x000ea2000c1e1500 */
[----:B----4-:R-:W-:-:S05]  /*0c40*/  SHF.L.U32 R9, R18, 0x10, RZ ;  /* 0x0000001012097819 */ /* 0x010fca00000006ff */
        /* <DEDUP_REMOVED lines=29> */
[----:B---3--:R-:W-:Y:S01]  /*0e20*/  SHF.R.S32.HI R8, RZ, 0x1f, R17 ;  /* 0x0000001fff087819 */ /* 0x008fe20000011411 */
[----:B--2---:R-:W-:-:S04]  /*0e30*/  IMAD.WIDE.U32 R18, R17, UR18, R4 ;  /* 0x0000001211127c25 */ /* 0x004fc8000f8e0004 */
[----:B------:R-:W-:-:S04]  /*0e40*/  IMAD R8, R8, UR18, RZ ;  /* 0x0000001208087c24 */ /* 0x000fc8000f8e02ff */
[----:B------:R-:W-:Y:S01]  /*0e50*/  IMAD R9, R17, UR19, R8 ;  /* 0x0000001311097c24 */ /* 0x000fe2000f8e0208 */
[----:B------:R-:W-:-:S03]  /*0e60*/  LEA R8, P0, R18, UR24, 0x1 ;  /* 0x0000001812087c11 */ /* 0x000fc6000f8008ff */
[----:B------:R-:W-:-:S05]  /*0e70*/  IMAD.IADD R9, R19, 0x1, R9 ;  /* 0x0000000113097824 */ /* 0x000fca00078e0209 */
[----:B------:R-:W-:-:S05]  /*0e80*/  LEA.HI.X R9, R18, UR25, R9, 0x1, P0 ;  /* 0x0000001912097c11 */ /* 0x000fca00080f0c09 */
[----:B------:R-:W2:Y:S01]  /*0e90*/  LDG.E.U16 R4, desc[UR8][R8.64] ;  /* 0x0000000808047981 */ /* 0x000ea2000c1e1500 */
[----:B----4-:R-:W-:Y:S01]  /*0ea0*/  SHF.L.U32 R13, R14, 0x10, RZ ;  /* 0x000000100e0d7819 */ /* 0x010fe200000006ff */
[----:B------:R-:W-:-:S04]  /*0eb0*/  VIADD R22, R22, 0x4 ;  /* 0x0000000416167836 */ /* 0x000fc80000000000 */
[----:B------:R-:W-:Y:S01]  /*0ec0*/  FMUL.FTZ R13, R26, R13 ;  /* 0x0000000d1a0d7220 */ /* 0x000fe20000410000 */
[----:B------:R-:W-:-:S05]  /*0ed0*/  ISETP.GE.AND P0, PT, R22, R3, PT ;  /* 0x000000031600720c */ /* 0x000fca0003f06270 */
[----:B------:R-:W3:Y:S02]  /*0ee0*/  F2F.BF16.F32 R13, R13 ;  /* 0x0000000d000d7304 */ /* 0x000ee40000202000 */
[----:B---3--:R-:W-:Y:S01]  /*0ef0*/  IMAD.U32 R15, R13, 0x10000, RZ ;  /* 0x000100000d0f7824 */ /* 0x008fe200078e00ff */
[----:B--2---:R-:W-:-:S05]  /*0f00*/  SHF.L.U32 R4, R4, 0x10, RZ ;  /* 0x0000001004047819 */ /* 0x004fca00000006ff */
[----:B------:R-:W-:-:S05]  /*0f10*/  FADD.FTZ R4, R4, R15 ;  /* 0x0000000f04047221 */ /* 0x000fca0000010000 */
[----:B------:R-:W-:-:S05]  /*0f20*/  F2FP.BF16.F32.PACK_AB R4, RZ, R4 ;  /* 0x00000004ff04723e */ /* 0x000fca00000010ff */
[----:B------:R2:W-:Y:S01]  /*0f30*/  STG.E.U16 desc[UR8][R8.64], R4 ;  /* 0x0000000408007986 */ /* 0x0005e2000c101508 */
[----:B------:R-:W-:Y:S05]  /*0f40*/  @!P0 BRA `(.L_x_35) ;  /* 0xfffffff800908947 */ /* 0x000fea000383ffff */
.L_x_32:
[----:B------:R-:W-:Y:S05]  /*0f50*/  BSYNC B1 ;  /* 0x0000000000017941 */ /* 0x000fea0003800000 */
.L_x_31:
[----:B------:R-:W-:Y:S01]  /*0f60*/  IADD3 R0, R0, 0x1, RZ ;  /* 0x0000000100007810 */ /* 0x000fe20007ffe0ff */
[----:B------:R-:W-:-:S03]  /*0f70*/  ULDC.64 UR12, c[0x0][0x278] ;  /* 0x00009e00000c7ab9 */ /* 0x000fc60000000a00 */
[----:B------:R-:W-:-:S04]  /*0f80*/  ISETP.GE.U32.AND P0, PT, R0, UR12, PT ;  /* 0x0000000c00007c0c */ /* 0x000fc8000bf06070 */
[----:B------:R-:W-:-:S13]  /*0f90*/  ISETP.GE.AND.EX P0, PT, RZ, UR13, PT, P0 ;  /* 0x0000000dff007c0c */ /* 0x000fda000bf06300 */
[----:B------:R-:W-:Y:S05]  /*0fa0*/  @!P0 BRA `(.L_x_36) ;  /* 0xfffffff000a08947 */ /* 0x000fea000383ffff */
.L_x_30:
[----:B------:R-:W-:Y:S05]  /*0fb0*/  BSYNC B0 ;  /* 0x0000000000007941 */ /* 0x000fea0003800000 */
.L_x_29:
[----:B------:R-:W-:Y:S01]  /*0fc0*/  ULDC UR4, c[0x0][0x210] ;  /* 0x0000840000047ab9 */ /* 0x000fe20000000800 */
[----:B--2---:R-:W-:Y:S01]  /*0fd0*/  VIADD R4, R27, 0x100 ;  /* 0x000001001b047836 */ /* 0x004fe20000000000 */
[----:B------:R-:W-:-:S04]  /*0fe0*/  UIMAD UR4, UR10, -0x200, UR4 ;  /* 0xfffffe000a0478a4 */ /* 0x000fc8000f8e0204 */
[----:B------:R-:W-:Y:S02]  /*0ff0*/  USHF.R.S32.HI UR7, URZ, 0x1f, UR4 ;  /* 0x0000001f3f077899 */ /* 0x000fe40008011404 */
[----:B------:R-:W-:-:S04]  /*1000*/  ISETP.LT.U32.AND P0, PT, R4, UR4, PT ;  /* 0x0000000404007c0c */ /* 0x000fc8000bf01070 */
[----:B------:R-:W-:-:S04]  /*1010*/  MOV R0, UR7 ;  /* 0x0000000700007c02 */ /* 0x000fc80008000f00 */
[----:B------:R-:W-:-:S13]  /*1020*/  ISETP.GT.AND.EX P0, PT, R0, RZ, PT, P0 ;  /* 0x000000ff0000720c */ /* 0x000fda0003f04300 */
[----:B------:R-:W-:Y:S05]  /*1030*/  @!P0 EXIT ;  /* 0x000000000000894d */ /* 0x000fea0003800000 */
[----:B------:R-:W2:Y:S01]  /*1040*/  LDC.U16 R2, c[0x0][0x240] ;  /* 0x00009000ff027b82 */ /* 0x000ea20000000400 */
[----:B------:R-:W-:-:S05]  /*1050*/  IADD3 R4, P0, R4, UR6, RZ ;  /* 0x0000000604047c10 */ /* 0x000fca000ff1e0ff */
[----:B------:R-:W-:Y:S01]  /*1060*/  IMAD.X R5, RZ, RZ, UR5, P0 ;  /* 0x00000005ff057e24 */ /* 0x000fe200080e06ff */
[----:B------:R-:W-:Y:S02]  /*1070*/  ULDC.64 UR4, c[0x0][0x250] ;  /* 0x0000940000047ab9 */ /* 0x000fe40000000a00 */
[----:B------:R-:W-:-:S04]  /*1080*/  IMAD.WIDE.U32 R6, R4, UR4, RZ ;  /* 0x0000000404067c25 */ /* 0x000fc8000f8e00ff */
[----:B------:R-:W-:Y:S01]  /*1090*/  IMAD R3, R5, UR4, RZ ;  /* 0x0000000405037c24 */ /* 0x000fe2000f8e02ff */
[----:B------:R-:W-:-:S03]  /*10a0*/  UMOV UR4, URZ ;  /* 0x0000003f00047c82 */ /* 0x000fc60008000000 */
[----:B------:R-:W-:-:S04]  /*10b0*/  IMAD R3, R4, UR5, R3 ;  /* 0x0000000504037c24 */ /* 0x000fc8000f8e0203 */
[----:B------:R-:W-:Y:S01]  /*10c0*/  IMAD.IADD R26, R7, 0x1, R3 ;  /* 0x00000001071a7824 */ /* 0x000fe200078e0203 */
[----:B--2---:R-:W-:-:S07]  /*10d0*/  SHF.L.U32 R27, R2, 0x10, RZ ;  /* 0x00000010021b7819 */ /* 0x004fce00000006ff */
.L_x_42:
[----:B--2---:R-:W2:Y:S01]  /*10e0*/  LDC.64 R2, c[0x0][0x260] ;  /* 0x00009800ff027b82 */ /* 0x004ea20000000a00 */
[----:B------:R-:W-:Y:S01]  /*10f0*/  USHF.R.S32.HI UR5, URZ, 0x1f, UR4 ;  /* 0x0000001f3f057899 */ /* 0x000fe20008011404 */
[----:B------:R-:W-:Y:S01]  /*1100*/  ULDC.64 UR6, c[0x0][0x228] ;  /* 0x00008a0000067ab9 */ /* 0x000fe20000000a00 */
[----:B------:R-:W-:Y:S01]  /*1110*/  ULDC.64 UR10, c[0x0][0x230] ;  /* 0x00008c00000a7ab9 */ /* 0x000fe20000000a00 */
[----:B------:R-:W-:Y:S01]  /*1120*/  ULDC.64 UR14, c[0x0][0x220] ;  /* 0x00008800000e7ab9 */ /* 0x000fe20000000a00 */
[----:B------:R-:W-:Y:S01]  /*1130*/  ULDC.64 UR12, c[0x0][0x258] ;  /* 0x00009600000c7ab9 */ /* 0x000fe20000000a00 */
[----:B------:R-:W-:Y:S01]  /*1140*/  ULDC.64 UR16, c[0x0][0x238] ;  /* 0x00008e0000107ab9 */ /* 0x000fe20000000a00 */
[C---:B--2---:R-:W-:Y:S02]  /*1150*/  IMAD R0, R2.reuse, UR5, RZ ;  /* 0x0000000502007c24 */ /* 0x044fe4000f8e02ff */
[----:B0-----:R-:W-:-:S04]  /*1160*/  IMAD.WIDE.U32 R8, R2, UR4, R4 ;  /* 0x0000000402087c25 */ /* 0x001fc8000f8e0004 */
[----:B------:R-:W-:Y:S01]  /*1170*/  IMAD R3, R3, UR4, R0 ;  /* 0x0000000403037c24 */ /* 0x000fe2000f8e0200 */
[----:B------:R-:W-:-:S04]  /*1180*/  LEA R2, P0, R8, UR6, 0x2 ;  /* 0x0000000608027c11 */ /* 0x000fc8000f8010ff */
[----:B------:R-:W-:-:S04]  /*1190*/  IADD3 R3, R9, R3, RZ ;  /* 0x0000000309037210 */ /* 0x000fc80007ffe0ff */
[----:B------:R-:W-:-:S05]  /*11a0*/  LEA.HI.X R3, R8, UR7, R3, 0x2, P0 ;  /* 0x0000000708037c11 */ /* 0x000fca00080f1403 */
[----:B------:R-:W2:Y:S04]  /*11b0*/  LDG.E R8, desc[UR8][R2.64] ;  /* 0x0000000802087981 */ /* 0x000ea8000c1e1900 */
[----:B------:R-:W2:Y:S01]  /*11c0*/  LDG.E R0, desc[UR8][R2.64+0x4] ;  /* 0x0000040802007981 */ /* 0x000ea2000c1e1900 */
[----:B------:R-:W-:Y:S01]  /*11d0*/  BSSY B0, `(.L_x_37) ;  /* 0x00000c6000007945 */ /* 0x000fe20003800000 */
[----:B--2---:R-:W-:-:S13]  /*11e0*/  ISETP.GT.AND P0, PT, R0, R8, PT ;  /* 0x000000080000720c */ /* 0x004fda0003f04270 */
[----:B---34-:R-:W-:Y:S05]  /*11f0*/  @!P0 BRA `(.L_x_38) ;  /* 0x0000000c000c8947 */ /* 0x018fea0003800000 */
[----:B------:R-:W2:Y:S01]  /*1200*/  LDC.64 R16, c[0x0][0x248] ;  /* 0x00009200ff107b82 */ /* 0x000ea20000000a00 */
[----:B------:R-:W-:Y:S01]  /*1210*/  MOV R2, R6 ;  /* 0x0000000600027202 */ /* 0x000fe20000000f00 */
[----:B------:R-:W-:Y:S01]  /*1220*/  IMAD.IADD R12, R0, 0x1, -R8 ;  /* 0x00000001000c7824 */ /* 0x000fe200078e0a08 */
[----:B------:R-:W-:Y:S01]  /*1230*/  BSSY B1, `(.L_x_39) ;  /* 0x000005d000017945 */ /* 0x000fe20003800000 */
[----:B------:R-:W-:Y:S01]  /*1240*/  IMAD.MOV.U32 R3, RZ, RZ, R26 ;  /* 0x000000ffff037224 */ /* 0x000fe200078e001a */
[----:B------:R-:W-:Y:S01]  /*1250*/  MOV R22, R8 ;  /* 0x0000000800167202 */ /* 0x000fe20000000f00 */
[----:B--2---:R-:W-:Y:S01]  /*1260*/  IMAD.WIDE.U32 R10, R16, UR4, R2 ;  /* 0x00000004100a7c25 */ /* 0x004fe2000f8e0002 */
[----:B------:R-:W-:-:S03]  /*1270*/  LOP3.LUT P0, R2, R12, 0x3, RZ, 0xc0, !PT ;  /* 0x000000030c027812 */ /* 0x000fc6000780c0ff */
[----:B------:R-:W-:-:S04]  /*1280*/  IMAD R14, R16, UR5, RZ ;  /* 0x00000005100e7c24 */ /* 0x000fc8000f8e02ff */
[----:B------:R-:W-:-:S04]  /*1290*/  IMAD R3, R17, UR4, R14 ;  /* 0x0000000411037c24 */ /* 0x000fc8000f8e020e */
[----:B------:R-:W-:Y:S02]  /*12a0*/  IMAD.IADD R3, R11, 0x1, R3 ;  /* 0x000000010b037824 */ /* 0x000fe400078e0203 */
[----:B------:R-:W-:Y:S05]  /*12b0*/  @!P0 BRA `(.L_x_40) ;  /* 0x0000000400508947 */ /* 0x000fea0003800000 */
[----:B------:R-:W2:Y:S01]  /*12c0*/  LDC.64 R14, c[0x0][0x268] ;  /* 0x00009a00ff0e7b82 */ /* 0x000ea20000000a00 */
[----:B------:R-:W-:Y:S01]  /*12d0*/  SHF.R.S32.HI R9, RZ, 0x1f, R8 ;  /* 0x0000001fff097819 */ /* 0x000fe20000011408 */
[----:B------:R-:W-:-:S06]  /*12e0*/  ULDC.64 UR6, c[0x0][0x230] ;  /* 0x00008c0000067ab9 */ /* 0x000fcc0000000a00 */
[----:B------:R-:W3:Y:S08]  /*12f0*/  LDC.64 R20, c[0x0][0x270] ;  /* 0x00009c00ff147b82 */ /* 0x000ef00000000a00 */
[----:B------:R-:W4:Y:S01]  /*1300*/  LDC.64 R16, c[0x0][0x258] ;  /* 0x00009600ff107b82 */ /* 0x000f220000000a00 */
[----:B--2---:R-:W-:-:S07]  /*1310*/  IMAD R12, R14, UR5, RZ ;  /* 0x000000050e0c7c24 */ /* 0x004fce000f8e02ff */
[----:B------:R-:W2:Y:S01]  /*1320*/  LDC.64 R18, c[0x0][0x238] ;  /* 0x00008e00ff127b82 */ /* 0x000ea20000000a00 */
[----:B------:R-:W-:Y:S02]  /*1330*/  IMAD R15, R15, UR4, R12 ;  /* 0x000000040f0f7c24 */ /* 0x000fe4000f8e020c */
[----:B------:R-:W-:-:S05]  /*1340*/  IMAD.WIDE.U32 R12, R14, UR4, R8 ;  /* 0x000000040e0c7c25 */ /* 0x000fca000f8e0008 */
[----:B------:R-:W-:Y:S02]  /*1350*/  IADD3 R13, R13, R15, RZ ;  /* 0x0000000f0d0d7210 */ /* 0x000fe40007ffe0ff */
[----:B------:R-:W-:-:S04]  /*1360*/  LEA R14, P0, R12, UR6, 0x2 ;  /* 0x000000060c0e7c11 */ /* 0x000fc8000f8010ff */
[----:B------:R-:W-:Y:S01]  /*1370*/  LEA.HI.X R15, R12, UR7, R13, 0x2, P0 ;  /* 0x000000070c0f7c11 */ /* 0x000fe200080f140d */
[----:B---3--:R-:W-:Y:S01]  /*1380*/  IMAD R22, R20, UR5, RZ ;  /* 0x0000000514167c24 */ /* 0x008fe2000f8e02ff */
[----:B------:R-:W-:-:S03]  /*1390*/  ULDC.64 UR6, c[0x0][0x220] ;  /* 0x0000880000067ab9 */ /* 0x000fc60000000a00 */
[----:B------:R-:W3:Y:S01]  /*13a0*/  LDG.E R23, desc[UR8][R14.64] ;  /* 0x000000080e177981 */ /* 0x000ee2000c1e1900 */
[----:B------:R-:W-:-:S04]  /*13b0*/  IMAD.WIDE.U32 R12, R20, UR4, R8 ;  /* 0x00000004140c7c25 */ /* 0x000fc8000f8e0008 */
[----:B01----:R-:W-:Y:S01]  /*13c0*/  IMAD R25, R21, UR4, R22 ;  /* 0x0000000415197c24 */ /* 0x003fe2000f8e0216 */
[----:B------:R-:W-:-:S03]  /*13d0*/  LEA R20, P0, R12, UR6, 0x1 ;  /* 0x000000060c147c11 */ /* 0x000fc6000f8008ff */
[----:B------:R-:W-:Y:S01]  /*13e0*/  IMAD.IADD R13, R13, 0x1, R25 ;  /* 0x000000010d0d7824 */ /* 0x000fe200078e0219 */
[----:B---3--:R-:W-:-:S05]  /*13f0*/  SHF.R.S32.HI R21, RZ, 0x1f, R23 ;  /* 0x0000001fff157819 */ /* 0x008fca0000011417 */
[----:B----4-:R-:W-:Y:S01]  /*1400*/  IMAD R22, R21, R16, RZ ;  /* 0x0000001015167224 */ /* 0x010fe200078e02ff */
[----:B------:R-:W-:Y:S01]  /*1410*/  LEA.HI.X R21, R12, UR7, R13, 0x1, P0 ;  /* 0x000000070c157c11 */ /* 0x000fe200080f0c0d */
[----:B------:R-:W-:Y:S01]  /*1420*/  IMAD.MOV.U32 R13, RZ, RZ, R3 ;  /* 0x000000ffff0d7224 */ /* 0x000fe200078e0003 */
[----:B------:R-:W-:Y:S01]  /*1430*/  MOV R12, R10 ;  /* 0x0000000a000c7202 */ /* 0x000fe20000000f00 */
[----:B------:R-:W-:-:S04]  /*1440*/  IMAD R25, R23, R17, R22 ;  /* 0x0000001117197224 */ /* 0x000fc800078e0216 */
[----:B------:R-:W-:-:S05]  /*1450*/  IMAD.WIDE.U32 R22, R23, R16, R12 ;  /* 0x0000001017167225 */ /* 0x000fca00078e000c */
[----:B------:R-:W-:Y:S02]  /*1460*/  IADD3 R23, R23, R25, RZ ;  /* 0x0000001917177210 */ /* 0x000fe40007ffe0ff */
[----:B--2---:R-:W-:-:S04]  /*1470*/  LEA R24, P0, R22, R18, 0x1 ;  /* 0x0000001216187211 */ /* 0x004fc800078008ff */
        /* <DEDUP_REMOVED lines=12> */
[----:B------:R-:W-:-:S03]  /*1540*/  IADD3 R22, R8, 0x1, RZ ;  /* 0x0000000108167810 */ /* 0x000fc60007ffe0ff */
[----:B------:R2:W-:Y:S01]  /*1550*/  STG.E.U16 desc[UR8][R24.64], R23 ;  /* 0x0000001718007986 */ /* 0x0005e2000c101508 */
[----:B------:R-:W-:Y:S05]  /*1560*/  @!P0 BRA `(.L_x_40) ;  /* 0x0000000000a48947 */ /* 0x000fea0003800000 */
[----:B--2---:R-:W2:Y:S02]  /*1570*/  LDG.E R23, desc[UR8][R14.64+0x4] ;  /* 0x000004080e177981 */ /* 0x004ea4000c1e1900 */
[----:B--2---:R-:W-:-:S05]  /*1580*/  SHF.R.S32.HI R25, RZ, 0x1f, R23 ;  /* 0x0000001fff197819 */ /* 0x004fca0000011417 */
        /* <DEDUP_REMOVED lines=8> */
[----:B------:R-:W-:Y:S02]  /*1610*/  ISETP.NE.AND P0, PT, R2, 0x2, PT ;  /* 0x000000020200780c */ /* 0x000fe40003f05270 */
[----:B--2---:R-:W-:Y:S02]  /*1620*/  SHF.L.U32 R28, R23, 0x10, RZ ;  /* 0x00000010171c7819 */ /* 0x004fe400000006ff */
[----:B---3--:R-:W-:-:S03]  /*1630*/  SHF.L.U32 R22, R22, 0x10, RZ ;  /* 0x0000001016167819 */ /* 0x008fc600000006ff */
[----:B------:R-:W-:-:S06]  /*1640*/  FMUL.FTZ R28, R27, R28 ;  /* 0x0000001c1b1c7220 */ /* 0x000fcc0000410000 */
[----:B------:R-:W0:Y:S02]  /*1650*/  F2F.BF16.F32 R28, R28 ;  /* 0x0000001c001c7304 */ /* 0x000e240000202000 */
[----:B0-----:R-:W-:-:S04]  /*1660*/  IMAD.U32 R23, R28, 0x10000, RZ ;  /* 0x000100001c177824 */ /* 0x001fc800078e00ff */
[----:B------:R-:W-:-:S05]  /*1670*/  FADD.FTZ R22, R22, R23 ;  /* 0x0000001716167221 */ /* 0x000fca0000010000 */
[----:B------:R-:W-:-:S04]  /*1680*/  F2FP.BF16.F32.PACK_AB R22, RZ, R22 ;  /* 0x00000016ff16723e */ /* 0x000fc800000010ff */
[----:B------:R-:W-:Y:S01]  /*1690*/  PRMT R23, R22, 0x7610, R23 ;  /* 0x0000761016177816 */ /* 0x000fe20000000017 */
[----:B------:R-:W-:-:S04]  /*16a0*/  VIADD R22, R8, 0x2 ;  /* 0x0000000208167836 */ /* 0x000fc80000000000 */
[----:B------:R3:W-:Y:S01]  /*16b0*/  STG.E.U16 desc[UR8][R24.64], R23 ;  /* 0x0000001718007986 */ /* 0x0007e2000c101508 */
[----:B------:R-:W-:Y:S05]  /*16c0*/  @!P0 BRA `(.L_x_40) ;  /* 0x00000000004c8947 */ /* 0x000fea0003800000 */
[----:B------:R-:W3:Y:S04]  /*16d0*/  LDG.E R15, desc[UR8][R14.64+0x8] ;  /* 0x000008080e0f7981 */ /* 0x000ee8000c1e1900 */
[----:B------:R-:W2:Y:S01]  /*16e0*/  LDG.E.U16 R20, desc[UR8][R20.64+0x4] ;  /* 0x0000040814147981 */ /* 0x000ea2000c1e1500 */
[----:B---3--:R-:W-:Y:S01]  /*16f0*/  SHF.R.S32.HI R23, RZ, 0x1f, R15 ;  /* 0x0000001fff177819 */ /* 0x008fe2000001140f */
[----:B------:R-:W-:-:S04]  /*1700*/  IMAD.WIDE.U32 R12, R15, R16, R12 ;  /* 0x000000100f0c7225 */ /* 0x000fc800078e000c */
[----:B------:R-:W-:Y:S01]  /*1710*/  IMAD R2, R23, R16, RZ ;  /* 0x0000001017027224 */ /* 0x000fe200078e02ff */
[----:B------:R-:W-:-:S03]  /*1720*/  LEA R18, P0, R12, R18, 0x1 ;  /* 0x000000120c127211 */ /* 0x000fc600078008ff */
[----:B------:R-:W-:-:S05]  /*1730*/  IMAD R17, R15, R17, R2 ;  /* 0x000000110f117224 */ /* 0x000fca00078e0202 */
[----:B------:R-:W-:-:S04]  /*1740*/  IADD3 R2, R13, R17, RZ ;  /* 0x000000110d027210 */ /* 0x000fc80007ffe0ff */
[----:B------:R-:W-:-:S05]  /*1750*/  LEA.HI.X R19, R12, R19, R2, 0x1, P0 ;  /* 0x000000130c137211 */ /* 0x000fca00000f0c02 */
[----:B------:R-:W3:Y:S01]  /*1760*/  LDG.E.U16 R12, desc[UR8][R18.64] ;  /* 0x00000008120c7981 */ /* 0x000ee2000c1e1500 */
[----:B--2---:R-:W-:Y:S01]  /*1770*/  IMAD.U32 R2, R20, 0x10000, RZ ;  /* 0x0001000014027824 */ /* 0x004fe200078e00ff */
[----:B------:R-:W-:-:S03]  /*1780*/  IADD3 R22, R8, 0x3, RZ ;  /* 0x0000000308167810 */ /* 0x000fc60007ffe0ff */
[----:B------:R-:W-:-:S06]  /*1790*/  FMUL.FTZ R2, R27, R2 ;  /* 0x000000021b027220 */ /* 0x000fcc0000410000 */
[----:B------:R-:W0:Y:S02]  /*17a0*/  F2F.BF16.F32 R2, R2 ;  /* 0x0000000200027304 */ /* 0x000e240000202000 */
[----:B0-----:R-:W-:Y:S01]  /*17b0*/  SHF.L.U32 R13, R2, 0x10, RZ ;  /* 0x00000010020d7819 */ /* 0x001fe200000006ff */
[----:B---3--:R-:W-:-:S04]  /*17c0*/  IMAD.U32 R12, R12, 0x10000, RZ ;  /* 0x000100000c0c7824 */ /* 0x008fc800078e00ff */
[----:B------:R-:W-:-:S05]  /*17d0*/  FADD.FTZ R12, R12, R13 ;  /* 0x0000000d0c0c7221 */ /* 0x000fca0000010000 */
[----:B------:R-:W-:-:S05]  /*17e0*/  F2FP.BF16.F32.PACK_AB R12, RZ, R12 ;  /* 0x0000000cff0c723e */ /* 0x000fca00000010ff */
[----:B------:R4:W-:Y:S02]  /*17f0*/  STG.E.U16 desc[UR8][R18.64], R12 ;  /* 0x0000000c12007986 */ /* 0x0009e4000c101508 */
.L_x_40:
[----:B------:R-:W-:Y:S05]  /*1800*/  BSYNC B1 ;  /* 0x0000000000017941 */ /* 0x000fea0003800000 */
.L_x_39:
[----:B------:R-:W-:Y:S01]  /*1810*/  LOP3.LUT R9, RZ, R8, RZ, 0x33, !PT ;  /* 0x00000008ff097212 */ /* 0x000fe200078e33ff */
[----:B----4-:R-:W4:Y:S04]  /*1820*/  LDC.64 R12, c[0x0][0x268] ;  /* 0x00009a00ff0c7b82 */ /* 0x010f280000000a00 */
[----:B------:R-:W-:-:S05]  /*1830*/  IMAD.IADD R9, R0, 0x1, R9 ;  /* 0x0000000100097824 */ /* 0x000fca00078e0209 */
[----:B------:R-:W-:-:S13]  /*1840*/  ISETP.GE.U32.AND P0, PT, R9, 0x3, PT ;  /* 0x000000030900780c */ /* 0x000fda0003f06070 */
[----:B------:R-:W-:Y:S05]  /*1850*/  @!P0 BRA `(.L_x_38) ;  /* 0x0000000400748947 */ /* 0x000fea0003800000 */
.L_x_41:
[----:B--23--:R-:W-:Y:S01]  /*1860*/  SHF.R.S32.HI R23, RZ, 0x1f, R22 ;  /* 0x0000001fff177819 */ /* 0x00cfe20000011416 */
[----:B----4-:R-:W-:-:S04]  /*1870*/  IMAD R2, R12, UR5, RZ ;  /* 0x000000050c027c24 */ /* 0x010fc8000f8e02ff */
[----:B------:R-:W-:Y:S02]  /*1880*/  IMAD R15, R13, UR4, R2 ;  /* 0x000000040d0f7c24 */ /* 0x000fe4000f8e0202 */
[----:B0-----:R-:W-:-:S05]  /*1890*/  IMAD.WIDE.U32 R8, R12, UR4, R22 ;  /* 0x000000040c087c25 */ /* 0x001fca000f8e0016 */
[----:B------:R-:W-:Y:S02]  /*18a0*/  IADD3 R9, R15, R9, RZ ;  /* 0x000000090f097210 */ /* 0x000fe40007ffe0ff */
[----:B------:R-:W-:-:S04]  /*18b0*/  LEA R14, P0, R8, UR10, 0x2 ;  /* 0x0000000a080e7c11 */ /* 0x000fc8000f8010ff */
[----:B------:R-:W-:Y:S02]  /*18c0*/  LEA.HI.X R15, R8, UR11, R9, 0x2, P0 ;  /* 0x0000000b080f7c11 */ /* 0x000fe400080f1409 */
[----:B------:R-:W2:Y:S03]  /*18d0*/  LDC.64 R8, c[0x0][0x270] ;  /* 0x00009c00ff087b82 */ /* 0x000ea60000000a00 */
[----:B------:R-:W3:Y:S01]  /*18e0*/  LDG.E R19, desc[UR8][R14.64] ;  /* 0x000000080e137981 */ /* 0x000ee2000c1e1900 */
[C---:B--2---:R-:W-:Y:S02]  /*18f0*/  IMAD R2, R8.reuse, UR5, RZ ;  /* 0x0000000508027c24 */ /* 0x044fe4000f8e02ff */
[----:B------:R-:W-:-:S04]  /*1900*/  IMAD.WIDE.U32 R16, R8, UR4, R22 ;  /* 0x0000000408107c25 */ /* 0x000fc8000f8e0016 */
[----:B------:R-:W-:Y:S01]  /*1910*/  IMAD R9, R9, UR4, R2 ;  /* 0x0000000409097c24 */ /* 0x000fe2000f8e0202 */
[----:B------:R-:W-:-:S03]  /*1920*/  LEA R8, P0, R16, UR14, 0x1 ;  /* 0x0000000e10087c11 */ /* 0x000fc6000f8008ff */
[----:B------:R-:W-:-:S05]  /*1930*/  IMAD.IADD R9, R9, 0x1, R17 ;  /* 0x0000000109097824 */ /* 0x000fca00078e0211 */
[----:B------:R-:W-:-:S05]  /*1940*/  LEA.HI.X R9, R16, UR15, R9, 0x1, P0 ;  /* 0x0000000f10097c11 */ /* 0x000fca00080f0c09 */
[----:B------:R-:W2:Y:S01]  /*1950*/  LDG.E.U16 R20, desc[UR8][R8.64] ;  /* 0x0000000808147981 */ /* 0x000ea2000c1e1500 */
[----:B---3--:R-:W-:-:S05]  /*1960*/  SHF.R.S32.HI R2, RZ, 0x1f, R19 ;  /* 0x0000001fff027819 */ /* 0x008fca0000011413 */
[----:B------:R-:W-:Y:S01]  /*1970*/  IMAD R18, R2, UR12, RZ ;  /* 0x0000000c02127c24 */ /* 0x000fe2000f8e02ff */
[----:B------:R-:W-:-:S05]  /*1980*/  MOV R2, R10 ;  /* 0x0000000a00027202 */ /* 0x000fca0000000f00 */
[----:B------:R-:W-:-:S04]  /*1990*/  IMAD.WIDE.U32 R16, R19, UR12, R2 ;  /* 0x0000000c13107c25 */ /* 0x000fc8000f8e0002 */
[----:B------:R-:W-:Y:S01]  /*19a0*/  IMAD R19, R19, UR13, R18 ;  /* 0x0000000d13137c24 */ /* 0x000fe2000f8e0212 */
[----:B------:R-:W-:-:S03]  /*19b0*/  LEA R18, P0, R16, UR16, 0x1 ;  /* 0x0000001010127c11 */ /* 0x000fc6000f8008ff */
[----:B------:R-:W-:-:S05]  /*19c0*/  IMAD.IADD R17, R17, 0x1, R19 ;  /* 0x0000000111117824 */ /* 0x000fca00078e0213 */
[----:B------:R-:W-:-:S05]  /*19d0*/  LEA.HI.X R19, R16, UR17, R17, 0x1, P0 ;  /* 0x0000001110137c11 */ /* 0x000fca00080f0c11 */
[----:B------:R-:W3:Y:S01]  /*19e0*/  LDG.E.U16 R16, desc[UR8][R18.64] ;  /* 0x0000000812107981 */ /* 0x000ee2000c1e1500 */
[----:B--2---:R-:W-:-:S05]  /*19f0*/  SHF.L.U32 R20, R20, 0x10, RZ ;  /* 0x0000001014147819 */ /* 0x004fca00000006ff */
[----:B------:R-:W-:-:S06]  /*1a00*/  FMUL.FTZ R20, R27, R20 ;  /* 0x000000141b147220 */ /* 0x000fcc0000410000 */
[----:B------:R-:W2:Y:S02]  /*1a10*/  F2F.BF16.F32 R20, R20 ;  /* 0x0000001400147304 */ /* 0x000ea40000202000 */
[----:B--2---:R-:W-:Y:S01]  /*1a20*/  IMAD.U32 R17, R20, 0x10000, RZ ;  /* 0x0001000014117824 */ /* 0x004fe200078e00ff */
[----:B---3--:R-:W-:-:S05]  /*1a30*/  SHF.L.U32 R16, R16, 0x10, RZ ;  /* 0x0000001010107819 */ /* 0x008fca00000006ff */
[----:B------:R-:W-:-:S05]  /*1a40*/  FADD.FTZ R16, R16, R17 ;  /* 0x0000001110107221 */ /* 0x000fca0000010000 */
[----:B------:R-:W-:-:S04]  /*1a50*/  F2FP.BF16.F32.PACK_AB R16, RZ, R16 ;  /* 0x00000010ff10723e */ /* 0x000fc800000010ff */
[----:B01----:R-:W-:-:S05]  /*1a60*/  PRMT R25, R16, 0x7610, R25 ;  /* 0x0000761010197816 */ /* 0x003fca0000000019 */
[----:B------:R0:W-:Y:S04]  /*1a70*/  STG.E.U16 desc[UR8][R18.64], R25 ;  /* 0x0000001912007986 */ /* 0x0001e8000c101508 */
[----:B------:R-:W2:Y:S04]  /*1a80*/  LDG.E R21, desc[UR8][R14.64+0x4] ;  /* 0x000004080e157981 */ /* 0x000ea8000c1e1900 */
[----:B------:R-:W3:Y:S01]  /*1a90*/  LDG.E.U16 R23, desc[UR8][R8.64+0x2] ;  /* 0x0000020808177981 */ /* 0x000ee2000c1e1500 */
[----:B--2---:R-:W-:-:S05]  /*1aa0*/  SHF.R.S32.HI R16, RZ, 0x1f, R21 ;  /* 0x0000001fff107819 */ /* 0x004fca0000011415 */
[----:B------:R-:W-:Y:S02]  /*1ab0*/  IMAD R24, R16, UR12, RZ ;  /* 0x0000000c10187c24 */ /* 0x000fe4000f8e02ff */
[----:B------:R-:W-:-:S04]  /*1ac0*/  IMAD.WIDE.U32 R16, R21, UR12, R2 ;  /* 0x0000000c15107c25 */ /* 0x000fc8000f8e0002 */
[----:B------:R-:W-:Y:S01]  /*1ad0*/  IMAD R21, R21, UR13, R24 ;  /* 0x0000000d15157c24 */ /* 0x000fe2000f8e0218 */
[----:B------:R-:W-:-:S03]  /*1ae0*/  LEA R20, P0, R16, UR16, 0x1 ;  /* 0x0000001010147c11 */ /* 0x000fc6000f8008ff */
[----:B------:R-:W-:-:S05]  /*1af0*/  IMAD.IADD R17, R17, 0x1, R21 ;  /* 0x0000000111117824 */ /* 0x000fca00078e0215 */
[----:B------:R-:W-:-:S05]  /*1b00*/  LEA.HI.X R21, R16, UR17, R17, 0x1, P0 ;  /* 0x0000001110157c11 */ /* 0x000fca00080f0c11 */
[----:B------:R-:W2:Y:S01]  /*1b10*/  LDG.E.U16 R17, desc[UR8][R20.64] ;  /* 0x0000000814117981 */ /* 0x000ea2000c1e1500 */
        /* <DEDUP_REMOVED lines=30> */
[----:B--2---:R-:W-:Y:S01]  /*1d00*/  SHF.R.S32.HI R17, RZ, 0x1f, R15 ;  /* 0x0000001fff117819 */ /* 0x004fe2000001140f */
[----:B0-----:R-:W-:-:S04]  /*1d10*/  IMAD.WIDE.U32 R20, R15, UR12, R2 ;  /* 0x0000000c0f147c25 */ /* 0x001fc8000f8e0002 */
[----:B------:R-:W-:Y:S01]  /*1d20*/  IMAD R24, R17, UR12, RZ ;  /* 0x0000000c11187c24 */ /* 0x000fe2000f8e02ff */
[----:B------:R-:W-:-:S03]  /*1d30*/  LEA R16, P0, R20, UR16, 0x1 ;  /* 0x0000001014107c11 */ /* 0x000fc6000f8008ff */
[----:B------:R-:W-:-:S04]  /*1d40*/  IMAD R17, R15, UR13, R24 ;  /* 0x0000000d0f117c24 */ /* 0x000fc8000f8e0218 */
[----:B------:R-:W-:-:S05]  /*1d50*/  IMAD.IADD R17, R21, 0x1, R17 ;  /* 0x0000000115117824 */ /* 0x000fca00078e0211 */
[----:B------:R-:W-:-:S05]  /*1d60*/  LEA.HI.X R17, R20, UR17, R17, 0x1, P0 ;  /* 0x0000001114117c11 */ /* 0x000fca00080f0c11 */
[----:B------:R-:W2:Y:S01]  /*1d70*/  LDG.E.U16 R20, desc[UR8][R16.64] ;  /* 0x0000000810147981 */ /* 0x000ea2000c1e1500 */
[----:B---3--:R-:W-:Y:S01]  /*1d80*/  SHF.L.U32 R2, R8, 0x10, RZ ;  /* 0x0000001008027819 */ /* 0x008fe200000006ff */
[----:B------:R-:W-:-:S04]  /*1d90*/  VIADD R22, R22, 0x4 ;  /* 0x0000000416167836 */ /* 0x000fc80000000000 */
[----:B------:R-:W-:Y:S01]  /*1da0*/  FMUL.FTZ R2, R27, R2 ;  /* 0x000000021b027220 */ /* 0x000fe20000410000 */
[----:B------:R-:W-:-:S05]  /*1db0*/  ISETP.GE.AND P0, PT, R22, R0, PT ;  /* 0x000000001600720c */ /* 0x000fca0003f06270 */
[----:B------:R-:W0:Y:S02]  /*1dc0*/  F2F.BF16.F32 R2, R2 ;  /* 0x0000000200027304 */ /* 0x000e240000202000 */
[----:B0-----:R-:W-:Y:S01]  /*1dd0*/  IMAD.U32 R9, R2, 0x10000, RZ ;  /* 0x0001000002097824 */ /* 0x001fe200078e00ff */
[----:B--2---:R-:W-:-:S05]  /*1de0*/  SHF.L.U32 R20, R20, 0x10, RZ ;  /* 0x0000001014147819 */ /* 0x004fca00000006ff */
[----:B------:R-:W-:-:S05]  /*1df0*/  FADD.FTZ R9, R20, R9 ;  /* 0x0000000914097221 */ /* 0x000fca0000010000 */
[----:B------:R-:W-:-:S05]  /*1e00*/  F2FP.BF16.F32.PACK_AB R9, RZ, R9 ;  /* 0x00000009ff09723e */ /* 0x000fca00000010ff */
[----:B------:R0:W-:Y:S01]  /*1e10*/  STG.E.U16 desc[UR8][R16.64], R9 ;  /* 0x0000000910007986 */ /* 0x0001e2000c101508 */
[----:B------:R-:W-:Y:S05]  /*1e20*/  @!P0 BRA `(.L_x_41) ;  /* 0xfffffff8008c8947 */ /* 0x000fea000383ffff */
.L_x_38:
[----:B------:R-:W-:Y:S05]  /*1e30*/  BSYNC B0 ;  /* 0x0000000000007941 */ /* 0x000fea0003800000 */
.L_x_37:
[----:B------:R-:W5:Y:S01]  /*1e40*/  LDC.64 R2, c[0x0][0x278] ;  /* 0x00009e00ff027b82 */ /* 0x000f620000000a00 */
[----:B------:R-:W-:-:S06]  /*1e50*/  UIADD3 UR4, UR4, 0x1, URZ ;  /* 0x0000000104047890 */ /* 0x000fcc000fffe03f */
[----:B-----5:R-:W-:-:S04]  /*1e60*/  ISETP.LE.U32.AND P0, PT, R2, UR4, PT ;  /* 0x0000000402007c0c */ /* 0x020fc8000bf03070 */
[----:B------:R-:W-:-:S13]  /*1e70*/  ISETP.GE.AND.EX P0, PT, RZ, R3, PT, P0 ;  /* 0x00000003ff00720c */ /* 0x000fda0003f06300 */
[----:B------:R-:W-:Y:S05]  /*1e80*/  @!P0 BRA `(.L_x_42) ;  /* 0xfffffff000948947 */ /* 0x000fea000383ffff */
[----:B------:R-:W-:Y:S05]  /*1e90*/  EXIT ;  /* 0x000000000000794d */ /* 0x000fea0003800000 */
.L_x_28:
        /* <DEDUP_REMOVED lines=9> */
[----:B------:R-:W-:-:S04]  /*1f30*/  UMOV UR4, URZ ;  /* 0x0000003f00047c82 */ /* 0x000fc80008000000 */
[----:B------:R-:W-:Y:S01]  /*1f40*/  IMAD.X R5, RZ, RZ, UR7, P0 ;  /* 0x00000007ff057e24 */ /* 0x000fe200080e06ff */
[----:B0-----:R-:W-:-:S07]  /*1f50*/  SHF.L.U32 R0, R0, 0x10, RZ ;  /* 0x0000001000007819 */ /* 0x001fce00000006ff */
.L_x_48:
[----:B0-----:R-:W0:Y:S01]  /*1f60*/  LDC.64 R8, c[0x0][0x260] ;  /* 0x00009800ff087b82 */ /* 0x001e220000000a00 */
[----:B------:R-:W-:Y:S01]  /*1f70*/  USHF.R.S32.HI UR5, URZ, 0x1f, UR4 ;  /* 0x0000001f3f057899 */ /* 0x000fe20008011404 */
[----:B------:R-:W-:Y:S01]  /*1f80*/  ULDC.64 UR10, c[0x0][0x228] ;  /* 0x00008a00000a7ab9 */ /* 0x000fe20000000a00 */
[----:B------:R-:W-:Y:S01]  /*1f90*/  ULDC.64 UR12, c[0x0][0x230] ;  /* 0x00008c00000c7ab9 */ /* 0x000fe20000000a00 */
[----:B------:R-:W-:Y:S01]  /*1fa0*/  ULDC.64 UR16, c[0x0][0x220] ;  /* 0x0000880000107ab9 */ /* 0x000fe20000000a00 */
[----:B------:R-:W-:Y:S01]  /*1fb0*/  ULDC.64 UR14, c[0x0][0x258] ;  /* 0x00009600000e7ab9 */ /* 0x000fe20000000a00 */
[----:B------:R-:W-:Y:S01]  /*1fc0*/  ULDC.64 UR18, c[0x0][0x238] ;  /* 0x00008e0000127ab9 */ /* 0x000fe20000000a00 */
[C---:B0-----:R-:W-:Y:S02]  /*1fd0*/  IMAD R6, R8.reuse, UR5, RZ ;  /* 0x0000000508067c24 */ /* 0x041fe4000f8e02ff */
[----:B------:R-:W-:-:S04]  /*1fe0*/  IMAD.WIDE.U32 R2, R8, UR4, R4 ;  /* 0x0000000408027c25 */ /* 0x000fc8000f8e0004 */
[----:B----4-:R-:W-:Y:S01]  /*1ff0*/  IMAD R7, R9, UR4, R6 ;  /* 0x0000000409077c24 */ /* 0x010fe2000f8e0206 */
[----:B------:R-:W-:-:S04]  /*2000*/  LEA R8, P0, R2, UR10, 0x2 ;  /* 0x0000000a02087c11 */ /* 0x000fc8000f8010ff */
[----:B------:R-:W-:-:S04]  /*2010*/  IADD3 R3, R3, R7, RZ ;  /* 0x0000000703037210 */ /* 0x000fc80007ffe0ff */
[----:B------:R-:W-:-:S05]  /*2020*/  LEA.HI.X R9, R2, UR11, R3, 0x2, P0 ;  /* 0x0000000b02097c11 */ /* 0x000fca00080f1403 */
[----:B--2---:R-:W2:Y:S04]  /*2030*/  LDG.E R6, desc[UR8][R8.64] ;  /* 0x0000000808067981 */ /* 0x004ea8000c1e1900 */
[----:B------:R-:W2:Y:S01]  /*2040*/  LDG.E R2, desc[UR8][R8.64+0x4] ;  /* 0x0000040808027981 */ /* 0x000ea2000c1e1900 */
[----:B------:R-:W-:Y:S01]  /*2050*/  BSSY B0, `(.L_x_43) ;  /* 0x00000c8000007945 */ /* 0x000fe20003800000 */
[----:B--2---:R-:W-:-:S13]  /*2060*/  ISETP.GT.AND P0, PT, R2, R6, PT ;  /* 0x000000060200720c */ /* 0x004fda0003f04270 */
[----:B-1-3--:R-:W-:Y:S05]  /*2070*/  @!P0 BRA `(.L_x_44) ;  /* 0x0000000c00148947 */ /* 0x00afea0003800000 */
[----:B------:R-:W0:Y:S01]  /*2080*/  LDC.64 R8, c[0x0][0x248] ;  /* 0x00009200ff087b82 */ /* 0x000e220000000a00 */
[----:B------:R-:W-:Y:S01]  /*2090*/  ULDC.64 UR10, c[0x0][0x250] ;  /* 0x00009400000a7ab9 */ /* 0x000fe20000000a00 */
[----:B------:R-:W-:Y:S01]  /*20a0*/  BSSY B1, `(.L_x_45) ;  /* 0x0000060000017945 */ /* 0x000fe20003800000 */
[----:B------:R-:W-:Y:S02]  /*20b0*/  IMAD R3, R5, UR10, RZ ;  /* 0x0000000a05037c24 */ /* 0x000fe4000f8e02ff */
[----:B------:R-:W-:-:S04]  /*20c0*/  IMAD.WIDE.U32 R10, R4, UR10, RZ ;  /* 0x0000000a040a7c25 */ /* 0x000fc8000f8e00ff */
[----:B------:R-:W-:Y:S02]  /*20d0*/  IMAD R13, R4, UR11, R3 ;  /* 0x0000000b040d7c24 */ /* 0x000fe4000f8e0203 */
[--C-:B------:R-:W-:Y:S02]  /*20e0*/  IMAD.IADD R3, R2, 0x1, -R6.reuse ;  /* 0x0000000102037824 */ /* 0x100fe400078e0a06 */
[----:B------:R-:W-:Y:S01]  /*20f0*/  IMAD.MOV.U32 R20, RZ, RZ, R6 ;  /* 0x000000ffff147224 */ /* 0x000fe200078e0006 */
[----:B------:R-:W-:Y:S02]  /*2100*/  IADD3 R11, R11, R13, RZ ;  /* 0x0000000d0b0b7210 */ /* 0x000fe40007ffe0ff */
[----:B------:R-:W-:Y:S01]  /*2110*/  LOP3.LUT P0, R3, R3, 0x3, RZ, 0xc0, !PT ;  /* 0x0000000303037812 */ /* 0x000fe2000780c0ff */
[----:B0-----:R-:W-:-:S04]  /*2120*/  IMAD R12, R8, UR5, RZ ;  /* 0x00000005080c7c24 */ /* 0x001fc8000f8e02ff */
[----:B------:R-:W-:Y:S02]  /*2130*/  IMAD R13, R9, UR4, R12 ;  /* 0x00000004090d7c24 */ /* 0x000fe4000f8e020c */
[----:B------:R-:W-:-:S05]  /*2140*/  IMAD.WIDE.U32 R8, R8, UR4, R10 ;  /* 0x0000000408087c25 */ /* 0x000fca000f8e000a */
[----:B------:R-:W-:Y:S01]  /*2150*/  IADD3 R11, R9, R13, RZ ;  /* 0x0000000d090b7210 */ /* 0x000fe20007ffe0ff */
[----:B------:R-:W-:Y:S06]  /*2160*/  @!P0 BRA `(.L_x_46) ;  /* 0x00000004004c8947 */ /* 0x000fec0003800000 */
[----:B------:R-:W0:Y:S01]  /*2170*/  LDC.64 R12, c[0x0][0x268] ;  /* 0x00009a00ff0c7b82 */ /* 0x000e220000000a00 */
[----:B------:R-:W-:Y:S01]  /*2180*/  SHF.R.S32.HI R7, RZ, 0x1f, R6 ;  /* 0x0000001fff077819 */ /* 0x000fe20000011406 */
[----:B------:R-:W-:-:S06]  /*2190*/  ULDC.64 UR10, c[0x0][0x230] ;  /* 0x00008c00000a7ab9 */ /* 0x000fcc0000000a00 */
[----:B------:R-:W1:Y:S08]  /*21a0*/  LDC.64 R16, c[0x0][0x270] ;  /* 0x00009c00ff107b82 */ /* 0x000e700000000a00 */
[----:B------:R-:W2:Y:S01]  /*21b0*/  LDC.64 R18, c[0x0][0x238] ;  /* 0x00008e00ff127b82 */ /* 0x000ea20000000a00 */
        /* <DEDUP_REMOVED lines=8> */
[----:B------:R-:W-:Y:S01]  /*2240*/  IMAD.WIDE.U32 R20, R16, UR4, R6 ;  /* 0x0000000410147c25 */ /* 0x000fe2000f8e0006 */
[----:B------:R-:W-:Y:S01]  /*2250*/  ULDC.64 UR10, c[0x0][0x220] ;  /* 0x00008800000a7ab9 */ /* 0x000fe20000000a00 */
[----:B------:R-:W3:Y:S02]  /*2260*/  LDG.E R23, desc[UR8][R12.64] ;  /* 0x000000080c177981 */ /* 0x000ee4000c1e1900 */
[----:B------:R-:W-:Y:S01]  /*2270*/  IMAD R17, R17, UR4, R10 ;  /* 0x0000000411117c24 */ /* 0x000fe2000f8e020a */
[----:B------:R-:W-:-:S04]  /*2280*/  LEA R16, P0, R20, UR10, 0x1 ;  /* 0x0000000a14107c11 */ /* 0x000fc8000f8008ff */
[----:B------:R-:W-:-:S04]  /*2290*/  IADD3 R17, R21, R17, RZ ;  /* 0x0000001115117210 */ /* 0x000fc80007ffe0ff */
[----:B------:R-:W-:-:S05]  /*22a0*/  LEA.HI.X R17, R20, UR11, R17, 0x1, P0 ;  /* 0x0000000b14117c11 */ /* 0x000fca00080f0c11 */
[----:B------:R-:W4:Y:S01]  /*22b0*/  LDG.E.U16 R24, desc[UR8][R16.64] ;  /* 0x0000000810187981 */ /* 0x000f22000c1e1500 */
[----:B------:R-:W-:Y:S01]  /*22c0*/  IMAD.MOV.U32 R10, RZ, RZ, R8 ;  /* 0x000000ffff0a7224 */ /* 0x000fe200078e0008 */
[----:B---3--:R-:W-:-:S05]  /*22d0*/  SHF.R.S32.HI R21, RZ, 0x1f, R23 ;  /* 0x0000001fff157819 */ /* 0x008fca0000011417 */
[----:B0-----:R-:W-:-:S04]  /*22e0*/  IMAD R20, R21, R14, RZ ;  /* 0x0000000e15147224 */ /* 0x001fc800078e02ff */
[C---:B------:R-:W-:Y:S02]  /*22f0*/  IMAD R25, R23.reuse, R15, R20 ;  /* 0x0000000f17197224 */ /* 0x040fe400078e0214 */
[----:B------:R-:W-:-:S05]  /*2300*/  IMAD.WIDE.U32 R20, R23, R14, R10 ;  /* 0x0000000e17147225 */ /* 0x000fca00078e000a */
[----:B------:R-:W-:Y:S02]  /*2310*/  IADD3 R21, R21, R25, RZ ;  /* 0x0000001915157210 */ /* 0x000fe40007ffe0ff */
[----:B--2---:R-:W-:-:S04]  /*2320*/  LEA R22, P0, R20, R18, 0x1 ;  /* 0x0000001214167211 */ /* 0x004fc800078008ff */
[----:B------:R-:W-:-:S05]  /*2330*/  LEA.HI.X R23, R20, R19, R21, 0x1, P0 ;  /* 0x0000001314177211 */ /* 0x000fca00000f0c15 */
[----:B------:R-:W2:Y:S01]  /*2340*/  LDG.E.U16 R20, desc[UR8][R22.64] ;  /* 0x0000000816147981 */ /* 0x000ea2000c1e1500 */
[----:B----4-:R-:W-:-:S04]  /*2350*/  IMAD.U32 R21, R24, 0x10000, RZ ;  /* 0x0001000018157824 */ /* 0x010fc800078e00ff */
[----:B------:R-:W-:-:S06]  /*2360*/  FMUL.FTZ R21, R21, R0 ;  /* 0x0000000015157220 */ /* 0x000fcc0000410000 */
[----:B------:R-:W0:Y:S02]  /*2370*/  F2F.BF16.F32 R21, R21 ;  /* 0x0000001500157304 */ /* 0x000e240000202000 */
[----:B0-----:R-:W-:Y:S02]  /*2380*/  SHF.L.U32 R25, R21, 0x10, RZ ;  /* 0x0000001015197819 */ /* 0x001fe400000006ff */
[----:B------:R-:W-:Y:S01]  /*2390*/  ISETP.NE.AND P0, PT, R3, 0x1, PT ;  /* 0x000000010300780c */ /* 0x000fe20003f05270 */
[----:B--2---:R-:W-:-:S04]  /*23a0*/  IMAD.U32 R20, R20, 0x10000, RZ ;  /* 0x0001000014147824 */ /* 0x004fc800078e00ff */
[----:B------:R-:W-:-:S05]  /*23b0*/  FADD.FTZ R20, R20, R25 ;  /* 0x0000001914147221 */ /* 0x000fca0000010000 */
[----:B------:R-:W-:-:S04]  /*23c0*/  F2FP.BF16.F32.PACK_AB R20, RZ, R20 ;  /* 0x00000014ff14723e */ /* 0x000fc800000010ff */
[----:B------:R-:W-:-:S05]  /*23d0*/  PRMT R24, R20, 0x7610, R24 ;  /* 0x0000761014187816 */ /* 0x000fca0000000018 */
[----:B------:R0:W-:Y:S01]  /*23e0*/  STG.E.U16 desc[UR8][R22.64], R24 ;  /* 0x0000001816007986 */ /* 0x0001e2000c101508 */
[----:B------:R-:W-:Y:S01]  /*23f0*/  IADD3 R20, R6, 0x1, RZ ;  /* 0x0000000106147810 */ /* 0x000fe20007ffe0ff */
[----:B------:R-:W-:Y:S06]  /*2400*/  @!P0 BRA `(.L_x_46) ;  /* 0x0000000000a48947 */ /* 0x000fec0003800000 */
[----:B------:R-:W2:Y:S04]  /*2410*/  LDG.E R21, desc[UR8][R12.64+0x4] ;  /* 0x000004080c157981 */ /* 0x000ea8000c1e1900 */
[----:B0-----:R-:W3:Y:S01]  /*2420*/  LDG.E.U16 R24, desc[UR8][R16.64+0x2] ;  /* 0x0000020810187981 */ /* 0x001ee2000c1e1500 */
[----:B--2---:R-:W-:-:S05]  /*2430*/  SHF.R.S32.HI R23, RZ, 0x1f, R21 ;  /* 0x0000001fff177819 */ /* 0x004fca0000011415 */
[----:B------:R-:W-:-:S04]  /*2440*/  IMAD R20, R23, R14, RZ ;  /* 0x0000000e17147224 */ /* 0x000fc800078e02ff */
[C---:B------:R-:W-:Y:S02]  /*2450*/  IMAD R23, R21.reuse, R15, R20 ;  /* 0x0000000f15177224 */ /* 0x040fe400078e0214 */
[----:B------:R-:W-:-:S04]  /*2460*/  IMAD.WIDE.U32 R20, R21, R14, R10 ;  /* 0x0000000e15147225 */ /* 0x000fc800078e000a */
[----:B------:R-:W-:Y:S01]  /*2470*/  IMAD.IADD R21, R21, 0x1, R23 ;  /* 0x0000000115157824 */ /* 0x000fe200078e0217 */
[----:B------:R-:W-:-:S04]  /*2480*/  LEA R22, P0, R20, R18, 0x1 ;  /* 0x0000001214167211 */ /* 0x000fc800078008ff */
[----:B------:R-:W-:-:S05]  /*2490*/  LEA.HI.X R23, R20, R19, R21, 0x1, P0 ;  /* 0x0000001314177211 */ /* 0x000fca00000f0c15 */
[----:B------:R-:W2:Y:S01]  /*24a0*/  LDG.E.U16 R20, desc[UR8][R22.64] ;  /* 0x0000000816147981 */ /* 0x000ea2000c1e1500 */
[----:B---3--:R-:W-:-:S05]  /*24b0*/  SHF.L.U32 R21, R24, 0x10, RZ ;  /* 0x0000001018157819 */ /* 0x008fca00000006ff */
[----:B------:R-:W-:-:S06]  /*24c0*/  FMUL.FTZ R21, R21, R0 ;  /* 0x0000000015157220 */ /* 0x000fcc0000410000 */
[----:B------:R-:W0:Y:S02]  /*24d0*/  F2F.BF16.F32 R21, R21 ;  /* 0x0000001500157304 */ /* 0x000e240000202000 */
[----:B0-----:R-:W-:Y:S01]  /*24e0*/  IMAD.U32 R25, R21, 0x10000, RZ ;  /* 0x0001000015197824 */ /* 0x001fe200078e00ff */
[----:B------:R-:W-:Y:S02]  /*24f0*/  ISETP.NE.AND P0, PT, R3, 0x2, PT ;  /* 0x000000020300780c */ /* 0x000fe40003f05270 */
[----:B--2---:R-:W-:-:S05]  /*2500*/  SHF.L.U32 R20, R20, 0x10, RZ ;  /* 0x0000001014147819 */ /* 0x004fca00000006ff */
[----:B------:R-:W-:-:S05]  /*2510*/  FADD.FTZ R20, R20, R25 ;  /* 0x0000001914147221 */ /* 0x000fca0000010000 */
[----:B------:R-:W-:-:S04]  /*2520*/  F2FP.BF16.F32.PACK_AB R20, RZ, R20 ;  /* 0x00000014ff14723e */ /* 0x000fc800000010ff */
[----:B------:R-:W-:-:S05]  /*2530*/  PRMT R24, R20, 0x7610, R24 ;  /* 0x0000761014187816 */ /* 0x000fca0000000018 */
[----:B------:R1:W-:Y:S01]  /*2540*/  STG.E.U16 desc[UR8][R22.64], R24 ;  /* 0x0000001816007986 */ /* 0x0003e2000c101508 */
[----:B------:R-:W-:Y:S01]  /*2550*/  VIADD R20, R6, 0x2 ;  /* 0x0000000206147836 */ /* 0x000fe20000000000 */
[----:B------:R-:W-:Y:S06]  /*2560*/  @!P0 BRA `(.L_x_46) ;  /* 0x00000000004c8947 */ /* 0x000fec0003800000 */
[----:B------:R-:W2:Y:S04]  /*2570*/  LDG.E R13, desc[UR8][R12.64+0x8] ;  /* 0x000008080c0d7981 */ /* 0x000ea8000c1e1900 */
[----:B------:R-:W3:Y:S01]  /*2580*/  LDG.E.U16 R16, desc[UR8][R16.64+0x4] ;  /* 0x0000040810107981 */ /* 0x000ee2000c1e1500 */
[----:B--2---:R-:W-:Y:S01]  /*2590*/  SHF.R.S32.HI R3, RZ, 0x1f, R13 ;  /* 0x0000001fff037819 */ /* 0x004fe2000001140d */
[----:B------:R-:W-:-:S04]  /*25a0*/  IMAD.WIDE.U32 R20, R13, R14, R10 ;  /* 0x0000000e0d147225 */ /* 0x000fc800078e000a */
[----:B-1----:R-:W-:Y:S01]  /*25b0*/  IMAD R22, R3, R14, RZ ;  /* 0x0000000e03167224 */ /* 0x002fe200078e02ff */
[----:B------:R-:W-:-:S03]  /*25c0*/  LEA R18, P0, R20, R18, 0x1 ;  /* 0x0000001214127211 */ /* 0x000fc600078008ff */
[----:B------:R-:W-:-:S05]  /*25d0*/  IMAD R3, R13, R15, R22 ;  /* 0x0000000f0d037224 */ /* 0x000fca00078e0216 */
[----:B------:R-:W-:-:S04]  /*25e0*/  IADD3 R3, R21, R3, RZ ;  /* 0x0000000315037210 */ /* 0x000fc80007ffe0ff */
[----:B------:R-:W-:-:S05]  /*25f0*/  LEA.HI.X R19, R20, R19, R3, 0x1, P0 ;  /* 0x0000001314137211 */ /* 0x000fca00000f0c03 */
[----:B------:R-:W2:Y:S01]  /*2600*/  LDG.E.U16 R10, desc[UR8][R18.64] ;  /* 0x00000008120a7981 */ /* 0x000ea2000c1e1500 */
[----:B---3--:R-:W-:Y:S01]  /*2610*/  IMAD.U32 R3, R16, 0x10000, RZ ;  /* 0x0001000010037824 */ /* 0x008fe200078e00ff */
[----:B------:R-:W-:-:S03]  /*2620*/  IADD3 R20, R6, 0x3, RZ ;  /* 0x0000000306147810 */ /* 0x000fc60007ffe0ff */
[----:B------:R-:W-:-:S06]  /*2630*/  FMUL.FTZ R3, R3, R0 ;  /* 0x0000000003037220 */ /* 0x000fcc0000410000 */
[----:B------:R-:W0:Y:S02]  /*2640*/  F2F.BF16.F32 R3, R3 ;  /* 0x0000000300037304 */ /* 0x000e240000202000 */
[----:B0-----:R-:W-:Y:S01]  /*2650*/  SHF.L.U32 R13, R3, 0x10, RZ ;  /* 0x00000010030d7819 */ /* 0x001fe200000006ff */
[----:B--2---:R-:W-:-:S04]  /*2660*/  IMAD.U32 R10, R10, 0x10000, RZ ;  /* 0x000100000a0a7824 */ /* 0x004fc800078e00ff */
[----:B------:R-:W-:-:S05]  /*2670*/  FADD.FTZ R10, R10, R13 ;  /* 0x0000000d0a0a7221 */ /* 0x000fca0000010000 */
[----:B------:R-:W-:-:S05]  /*2680*/  F2FP.BF16.F32.PACK_AB R10, RZ, R10 ;  /* 0x0000000aff0a723e */ /* 0x000fca00000010ff */
[----:B------:R2:W-:Y:S02]  /*2690*/  STG.E.U16 desc[UR8][R18.64], R10 ;  /* 0x0000000a12007986 */ /* 0x0005e4000c101508 */
.L_x_46:
[----:B------:R-:W-:Y:S05]  /*26a0*/  BSYNC B1 ;  /* 0x0000000000017941 */ /* 0x000fea0003800000 */
.L_x_45:
[----:B------:R-:W-:Y:S01]  /*26b0*/  LOP3.LUT R3, RZ, R6, RZ, 0x33, !PT ;  /* 0x00000006ff037212 */ /* 0x000fe200078e33ff */
[----:B------:R-:W3:Y:S04]  /*26c0*/  LDC.64 R12, c[0x0][0x268] ;  /* 0x00009a00ff0c7b82 */ /* 0x000ee80000000a00 */
[----:B------:R-:W-:-:S05]  /*26d0*/  IMAD.IADD R3, R2, 0x1, R3 ;  /* 0x0000000102037824 */ /* 0x000fca00078e0203 */
[----:B------:R-:W-:-:S13]  /*26e0*/  ISETP.GE.U32.AND P0, PT, R3, 0x3, PT ;  /* 0x000000030300780c */ /* 0x000fda0003f06070 */
[----:B------:R-:W-:Y:S05]  /*26f0*/  @!P0 BRA `(.L_x_44) ;  /* 0x0000000400748947 */ /* 0x000fea0003800000 */
.L_x_47:
[----:B---3--:R-:W-:Y:S01]  /*2700*/  IMAD R6, R12, UR5, RZ ;  /* 0x000000050c067c24 */ /* 0x008fe2000f8e02ff */
[----:B------:R-:W-:-:S03]  /*2710*/  SHF.R.S32.HI R21, RZ, 0x1f, R20 ;  /* 0x0000001fff157819 */ /* 0x000fc60000011414 */
[----:B------:R-:W-:Y:S02]  /*2720*/  IMAD R3, R13, UR4, R6 ;  /* 0x000000040d037c24 */ /* 0x000fe4000f8e0206 */
[----:B----4-:R-:W-:-:S05]  /*2730*/  IMAD.WIDE.U32 R6, R12, UR4, R20 ;  /* 0x000000040c067c25 */ /* 0x010fca000f8e0014 */
        /* <DEDUP_REMOVED lines=28> */
[----:B------:R-:W-:-:S05]  /*2900*/  PRMT R17, R3, 0x7610, R17 ;  /* 0x0000761003117816 */ /* 0x000fca0000000011 */
[----:B------:R2:W-:Y:S04]  /*2910*/  STG.E.U16 desc[UR8][R18.64], R17 ;  /* 0x0000001112007986 */ /* 0x0005e8000c101508 */
[----:B------:R-:W3:Y:S04]  /*2920*/  LDG.E R3, desc[UR8][R14.64+0x4] ;  /* 0x000004080e037981 */ /* 0x000ee8000c1e1900 */
[----:B01----:R-:W4:Y:S01]  /*2930*/  LDG.E.U16 R24, desc[UR8][R6.64+0x2] ;  /* 0x0000020806187981 */ /* 0x003f22000c1e1500 */
[----:B---3--:R-:W-:-:S05]  /*2940*/  SHF.R.S32.HI R16, RZ, 0x1f, R3 ;  /* 0x0000001fff107819 */ /* 0x008fca0000011403 */
[----:B------:R-:W-:Y:S02]  /*2950*/  IMAD R22, R16, UR14, RZ ;  /* 0x0000000e10167c24 */ /* 0x000fe4000f8e02ff */
[----:B--2---:R-:W-:-:S04]  /*2960*/  IMAD.WIDE.U32 R16, R3, UR14, R10 ;  /* 0x0000000e03107c25 */ /* 0x004fc8000f8e000a */
[----:B------:R-:W-:Y:S01]  /*2970*/  IMAD R3, R3, UR15, R22 ;  /* 0x0000000f03037c24 */ /* 0x000fe2000f8e0216 */
[----:B------:R-:W-:-:S03]  /*2980*/  LEA R22, P0, R16, UR18, 0x1 ;  /* 0x0000001210167c11 */ /* 0x000fc6000f8008ff */
[----:B------:R-:W-:-:S05]  /*2990*/  IMAD.IADD R3, R17, 0x1, R3 ;  /* 0x0000000111037824 */ /* 0x000fca00078e0203 */
[----:B------:R-:W-:-:S05]  /*29a0*/  LEA.HI.X R23, R16, UR19, R3, 0x1, P0 ;  /* 0x0000001310177c11 */ /* 0x000fca00080f0c03 */
[----:B------:R-:W2:Y:S01]  /*29b0*/  LDG.E.U16 R16, desc[UR8][R22.64] ;  /* 0x0000000816107981 */ /* 0x000ea2000c1e1500 */
[----:B----4-:R-:W-:-:S05]  /*29c0*/  SHF.L.U32 R3, R24, 0x10, RZ ;  /* 0x0000001018037819 */ /* 0x010fca00000006ff */
        /* <DEDUP_REMOVED lines=12> */
[----:B0-----:R-:W-:-:S04]  /*2a90*/  IMAD.WIDE.U32 R16, R19, UR14, R10 ;  /* 0x0000000e13107c25 */ /* 0x001fc8000f8e000a */
        /* <DEDUP_REMOVED lines=17> */
[----:B------:R-:W-:-:S04]  /*2bb0*/  IMAD.WIDE.U32 R22, R15, UR14, R10 ;  /* 0x0000000e0f167c25 */ /* 0x000fc8000f8e000a */
[----:B------:R-:W-:-:S04]  /*2bc0*/  IMAD R16, R3, UR14, RZ ;  /* 0x0000000e03107c24 */ /* 0x000fc8000f8e02ff */
[----:B------:R-:W-:Y:S01]  /*2bd0*/  IMAD R3, R15, UR15, R16 ;  /* 0x0000000f0f037c24 */ /* 0x000fe2000f8e0210 */
[----:B------:R-:W-:-:S03]  /*2be0*/  LEA R16, P0, R22, UR18, 0x1 ;  /* 0x0000001216107c11 */ /* 0x000fc6000f8008ff */
[----:B------:R-:W-:-:S05]  /*2bf0*/  IMAD.IADD R3, R23, 0x1, R3 ;  /* 0x0000000117037824 */ /* 0x000fca00078e0203 */
[----:B0-----:R-:W-:-:S05]  /*2c00*/  LEA.HI.X R17, R22, UR19, R3, 0x1, P0 ;  /* 0x0000001316117c11 */ /* 0x001fca00080f0c03 */
        /* <DEDUP_REMOVED lines=12> */
.L_x_44:
[----:B------:R-:W-:Y:S05]  /*2cd0*/  BSYNC B0 ;  /* 0x0000000000007941 */ /* 0x000fea0003800000 */
.L_x_43:
[----:B------:R-:W5:Y:S01]  /*2ce0*/  LDC.64 R2, c[0x0][0x278] ;  /* 0x00009e00ff027b82 */ /* 0x000f620000000a00 */
[----:B------:R-:W-:-:S06]  /*2cf0*/  UIADD3 UR4, UR4, 0x1, URZ ;  /* 0x0000000104047890 */ /* 0x000fcc000fffe03f */
[----:B-----5:R-:W-:-:S04]  /*2d00*/  ISETP.LE.U32.AND P0, PT, R2, UR4, PT ;  /* 0x0000000402007c0c */ /* 0x020fc8000bf03070 */
[----:B------:R-:W-:-:S13]  /*2d10*/  ISETP.GE.AND.EX P0, PT, RZ, R3, PT, P0 ;  /* 0x00000003ff00720c */ /* 0x000fda0003f06300 */
[----:B------:R-:W-:Y:S05]  /*2d20*/  @!P0 BRA `(.L_x_48) ;  /* 0xfffffff0008c8947 */ /* 0x000fea000383ffff */
[----:B------:R-:W-:Y:S01]  /*2d30*/  IADD3 R27, R27, 0x100, RZ ;  /* 0x000001001b1b7810 */ /* 0x000fe20007ffe0ff */
[----:B------:R-:W-:-:S03]  /*2d40*/  ULDC.64 UR4, c[0x0][0x250] ;  /* 0x0000940000047ab9 */ /* 0x000fc60000000a00 */
[----:B------:R-:W-:-:S05]  /*2d50*/  IADD3 R28, P0, R27, UR6, RZ ;  /* 0x000000061b1c7c10 */ /* 0x000fca000ff1e0ff */
[----:B------:R-:W-:Y:S02]  /*2d60*/  IMAD.X R29, RZ, RZ, UR7, P0 ;  /* 0x00000007ff1d7e24 */ /* 0x000fe400080e06ff */
[----:B--2---:R-:W-:-:S04]  /*2d70*/  IMAD.WIDE.U32 R10, R28, UR4, RZ ;  /* 0x000000041c0a7c25 */ /* 0x004fc8000f8e00ff */
[----:B------:R-:W-:Y:S01]  /*2d80*/  IMAD R3, R29, UR4, RZ ;  /* 0x000000041d037c24 */ /* 0x000fe2000f8e02ff */
[----:B------:R-:W-:-:S03]  /*2d90*/  UMOV UR4, URZ ;  /* 0x0000003f00047c82 */ /* 0x000fc60008000000 */
[----:B------:R-:W-:-:S05]  /*2da0*/  IMAD R3, R28, UR5, R3 ;  /* 0x000000051c037c24 */ /* 0x000fca000f8e0203 */
[----:B------:R-:W-:-:S07]  /*2db0*/  IADD3 R27, R11, R3, RZ ;  /* 0x000000030b1b7210 */ /* 0x000fce0007ffe0ff */
.L_x_54:
[----:B--2---:R-:W2:Y:S01]  /*2dc0*/  LDC.64 R2, c[0x0][0x260] ;  /* 0x00009800ff027b82 */ /* 0x004ea20000000a00 */
[----:B------:R-:W-:Y:S01]  /*2dd0*/  USHF.R.S32.HI UR5, URZ, 0x1f, UR4 ;  /* 0x0000001f3f057899 */ /* 0x000fe20008011404 */
[----:B------:R-:W-:Y:S01]  /*2de0*/  ULDC.64 UR6, c[0x0][0x228] ;  /* 0x00008a0000067ab9 */ /* 0x000fe20000000a00 */
[----:B------:R-:W-:Y:S01]  /*2df0*/  ULDC.64 UR12, c[0x0][0x258] ;  /* 0x00009600000c7ab9 */ /* 0x000fe20000000a00 */
[----:B------:R-:W-:-:S03]  /*2e00*/  ULDC.64 UR14, c[0x0][0x238] ;  /* 0x00008e00000e7ab9 */ /* 0x000fc60000000a00 */
[C---:B--2---:R-:W-:Y:S02]  /*2e10*/  IMAD R0, R2.reuse, UR5, RZ ;  /* 0x0000000502007c24 */ /* 0x044fe4000f8e02ff */
[----:B------:R-:W-:-:S04]  /*2e20*/  IMAD.WIDE.U32 R4, R2, UR4, R28 ;  /* 0x0000000402047c25 */ /* 0x000fc8000f8e001c */
[----:B------:R-:W-:Y:S01]  /*2e30*/  IMAD R3, R3, UR4, R0 ;  /* 0x0000000403037c24 */ /* 0x000fe2000f8e0200 */
[----:B------:R-:W-:-:S03]  /*2e40*/  LEA R2, P0, R4, UR6, 0x2 ;  /* 0x0000000604027c11 */ /* 0x000fc6000f8010ff */
[----:B------:R-:W-:-:S05]  /*2e50*/  IMAD.IADD R3, R5, 0x1, R3 ;  /* 0x0000000105037824 */ /* 0x000fca00078e0203 */
[----:B------:R-:W-:-:S05]  /*2e60*/  LEA.HI.X R3, R4, UR7, R3, 0x2, P0 ;  /* 0x0000000704037c11 */ /* 0x000fca00080f1403 */
[----:B------:R-:W2:Y:S04]  /*2e70*/  LDG.E R8, desc[UR8][R2.64] ;  /* 0x0000000802087981 */ /* 0x000ea8000c1e1900 */
[----:B------:R-:W2:Y:S01]  /*2e80*/  LDG.E R0, desc[UR8][R2.64+0x4] ;  /* 0x0000040802007981 */ /* 0x000ea2000c1e1900 */
[----:B------:R-:W-:Y:S01]  /*2e90*/  BSSY B0, `(.L_x_49) ;  /* 0x00000d9000007945 */ /* 0x000fe20003800000 */
[----:B--2---:R-:W-:-:S13]  /*2ea0*/  ISETP.GT.AND P0, PT, R0, R8, PT ;  /* 0x000000080000720c */ /* 0x004fda0003f04270 */
[----:B0-----:R-:W-:Y:S05]  /*2eb0*/  @!P0 BRA `(.L_x_50) ;  /* 0x0000000c00588947 */ /* 0x001fea0003800000 */
[----:B------:R-:W2:Y:S01]  /*2ec0*/  LDC.64 R4, c[0x0][0x270] ;  /* 0x00009c00ff047b82 */ /* 0x000ea20000000a00 */
[----:B------:R-:W-:Y:S01]  /*2ed0*/  IADD3 R2, -R8, R0, RZ ;  /* 0x0000000008027210 */ /* 0x000fe20007ffe1ff */
[----:B------:R-:W-:Y:S01]  /*2ee0*/  IMAD.MOV.U32 R26, RZ, RZ, R10 ;  /* 0x000000ffff1a7224 */ /* 0x000fe200078e000a */
[----:B------:R-:W-:Y:S01]  /*2ef0*/  BSSY B1, `(.L_x_51) ;  /* 0x0000066000017945 */ /* 0x000fe20003800000 */
[----:B01----:R-:W-:Y:S02]  /*2f00*/  MOV R22, R8 ;  /* 0x0000000800167202 */ /* 0x003fe40000000f00 */
[----:B------:R-:W-:Y:S02]  /*2f10*/  LOP3.LUT P0, R2, R2, 0x3, RZ, 0xc0, !PT ;  /* 0x0000000302027812 */ /* 0x000fe4000780c0ff */
[----:B----4-:R-:W0:Y:S01]  /*2f20*/  LDC.64 R16, c[0x0][0x248] ;  /* 0x00009200ff107b82 */ /* 0x010e220000000a00 */
[----:B--2---:R-:W-:-:S04]  /*2f30*/  IMAD R14, R4, UR5, RZ ;  /* 0x00000005040e7c24 */ /* 0x004fc8000f8e02ff */
[----:B---3--:R-:W-:Y:S02]  /*2f40*/  IMAD R13, R5, UR4, R14 ;  /* 0x00000004050d7c24 */ /* 0x008fe4000f8e020e */
[----:B------:R-:W-:-:S04]  /*2f50*/  IMAD.WIDE.U32 R4, R4, UR4, RZ ;  /* 0x0000000404047c25 */ /* 0x000fc8000f8e00ff */
[C---:B0-----:R-:W-:Y:S02]  /*2f60*/  IMAD R12, R16.reuse, UR5, RZ ;  /* 0x00000005100c7c24 */ /* 0x041fe4000f8e02ff */
[----:B------:R-:W-:Y:S01]  /*2f70*/  IMAD.WIDE.U32 R6, R16, UR4, R26 ;  /* 0x0000000410067c25 */ /* 0x000fe2000f8e001a */
[----:B------:R-:W-:-:S03]  /*2f80*/  IADD3 R26, R5, R13, RZ ;  /* 0x0000000d051a7210 */ /* 0x000fc60007ffe0ff */
[----:B------:R-:W-:-:S04]  /*2f90*/  IMAD R3, R17, UR4, R12 ;  /* 0x0000000411037c24 */ /* 0x000fc8000f8e020c */
[----:B------:R-:W-:Y:S01]  /*2fa0*/  IMAD.IADD R3, R7, 0x1, R3 ;  /* 0x0000000107037824 */ /* 0x000fe200078e0203 */
[----:B------:R-:W-:Y:S06]  /*2fb0*/  @!P0 BRA `(.L_x_52) ;  /* 0x0000000400648947 */ /* 0x000fec0003800000 */
[----:B------:R-:W0:Y:S01]  /*2fc0*/  LDC.64 R14, c[0x0][0x268] ;  /* 0x00009a00ff0e7b82 */ /* 0x000e220000000a00 */
[----:B------:R-:W-:Y:S01]  /*2fd0*/  SHF.R.S32.HI R9, RZ, 0x1f, R8 ;  /* 0x0000001fff097819 */ /* 0x000fe20000011408 */
[----:B------:R-:W-:Y:S01]  /*2fe0*/  ULDC.64 UR6, c[0x0][0x230] ;  /* 0x00008c0000067ab9 */ /* 0x000fe20000000a00 */
[----:B------:R1:W-:Y:S05]  /*2ff0*/  STL [R1], R0 ;  /* 0x0000000001007387 */ /* 0x0003ea0000100800 */
[----:B------:R-:W2:Y:S01]  /*3000*/  LDC.64 R16, c[0x0][0x238] ;  /* 0x00008e00ff107b82 */ /* 0x000ea20000000a00 */
[----:B0-----:R-:W-:-:S04]  /*3010*/  IMAD R12, R14, UR5, RZ ;  /* 0x000000050e0c7c24 */ /* 0x001fc8000f8e02ff */
[----:B------:R-:W-:Y:S02]  /*3020*/  IMAD R13, R15, UR4, R12 ;  /* 0x000000040f0d7c24 */ /* 0x000fe4000f8e020c */
[----:B------:R-:W-:-:S04]  /*3030*/  IMAD.WIDE.U32 R14, R14, UR4, R8 ;  /* 0x000000040e0e7c25 */ /* 0x000fc8000f8e0008 */
[----:B------:R-:W-:Y:S01]  /*3040*/  IMAD.IADD R13, R15, 0x1, R13 ;  /* 0x000000010f0d7824 */ /* 0x000fe200078e020d */
[----:B------:R-:W-:-:S04]  /*3050*/  LEA R12, P0, R14, UR6, 0x2 ;  /* 0x000000060e0c7c11 */ /* 0x000fc8000f8010ff */
[----:B------:R-:W-:Y:S01]  /*3060*/  LEA.HI.X R13, R14, UR7, R13, 0x2, P0 ;  /* 0x000000070e0d7c11 */ /* 0x000fe200080f140d */
[----:B------:R-:W1:Y:S01]  /*3070*/  LDC.U16 R25, c[0x0][0x240] ;  /* 0x00009000ff197b82 */ /* 0x000e620000000400 */
[----:B------:R-:W-:-:S03]  /*3080*/  ULDC.64 UR6, c[0x0][0x220] ;  /* 0x0000880000067ab9 */ /* 0x000fc60000000a00 */
[----:B------:R-:W3:Y:S04]  /*3090*/  LDG.E R21, desc[UR8][R12.64] ;  /* 0x000000080c157981 */ /* 0x000ee8000c1e1900 */
[----:B------:R-:W0:Y:S01]  /*30a0*/  LDC.64 R14, c[0x0][0x258] ;  /* 0x00009600ff0e7b82 */ /* 0x000e220000000a00 */
[----:B-1----:R-:W-:Y:S02]  /*30b0*/  SHF.L.U32 R0, R25, 0x10, RZ ;  /* 0x0000001019007819 */ /* 0x002fe400000006ff */
[----:B---3--:R-:W-:-:S05]  /*30c0*/  SHF.R.S32.HI R19, RZ, 0x1f, R21 ;  /* 0x0000001fff137819 */ /* 0x008fca0000011415 */
[----:B0-----:R-:W-:Y:S02]  /*30d0*/  IMAD R18, R19, R14, RZ ;  /* 0x0000000e13127224 */ /* 0x001fe400078e02ff */
[----:B------:R-:W-:Y:S02]  /*30e0*/  IMAD.MOV.U32 R19, RZ, RZ, R3 ;  /* 0x000000ffff137224 */ /* 0x000fe400078e0003 */
[----:B------:R-:W-:Y:S01]  /*30f0*/  IMAD R23, R21, R15, R18 ;  /* 0x0000000f15177224 */ /* 0x000fe200078e0212 */
[----:B------:R-:W-:-:S05]  /*3100*/  MOV R18, R6 ;  /* 0x0000000600127202 */ /* 0x000fca0000000f00 */
[----:B------:R-:W-:-:S05]  /*3110*/  IMAD.WIDE.U32 R20, R21, R14, R18 ;  /* 0x0000000e15147225 */ /* 0x000fca00078e0012 */
[----:B------:R-:W-:Y:S02]  /*3120*/  IADD3 R21, R21, R23, RZ ;  /* 0x0000001715157210 */ /* 0x000fe40007ffe0ff */
[----:B--2---:R-:W-:-:S04]  /*3130*/  LEA R22, P0, R20, R16, 0x1 ;  /* 0x0000001014167211 */ /* 0x004fc800078008ff */
[----:B------:R-:W-:Y:S02]  /*3140*/  LEA.HI.X R23, R20, R17, R21, 0x1, P0 ;  /* 0x0000001114177211 */ /* 0x000fe400000f0c15 */
[----:B------:R-:W-:-:S05]  /*3150*/  IADD3 R21, P0, R8, R4, RZ ;  /* 0x0000000408157210 */ /* 0x000fca0007f1e0ff */
[----:B------:R-:W-:Y:S01]  /*3160*/  IMAD.X R24, R9, 0x1, R26, P0 ;  /* 0x0000000109187824 */ /* 0x000fe200000e061a */
[----:B------:R-:W-:-:S04]  /*3170*/  LEA R20, P0, R21, UR6, 0x1 ;  /* 0x0000000615147c11 */ /* 0x000fc8000f8008ff */
[----:B------:R-:W-:Y:S02]  /*3180*/  LEA.HI.X R21, R21, UR7, R24, 0x1, P0 ;  /* 0x0000000715157c11 */ /* 0x000fe400080f0c18 */
[----:B------:R-:W2:Y:S04]  /*3190*/  LDG.E.U16 R24, desc[UR8][R22.64] ;  /* 0x0000000816187981 */ /* 0x000ea8000c1e1500 */
[----:B------:R-:W3:Y:S01]  /*31a0*/  LDG.E.U16 R25, desc[UR8][R20.64] ;  /* 0x0000000814197981 */ /* 0x000ee2000c1e1500 */
[----:B------:R-:W-:Y:S01]  /*31b0*/  ISETP.NE.AND P0, PT, R2, 0x1, PT ;  /* 0x000000010200780c */ /* 0x000fe20003f05270 */
[----:B---3--:R-:W-:-:S04]  /*31c0*/  IMAD.U32 R25, R25, 0x10000, RZ ;  /* 0x0001000019197824 */ /* 0x008fc800078e00ff */
[----:B------:R-:W-:Y:S02]  /*31d0*/  FMUL.FTZ R25, R25, R0 ;  /* 0x0000000019197220 */ /* 0x000fe40000410000 */
[----:B------:R0:W5:Y:S04]  /*31e0*/  LDL.LU R0, [R1] ;  /* 0x0000000001007983 */ /* 0x0001680000300800 */
[----:B------:R-:W1:Y:S01]  /*31f0*/  F2F.BF16.F32 R25, R25 ;  /* 0x0000001900197304 */ /* 0x000e620000202000 */
[----:B--2---:R-:W-:Y:S01]  /*3200*/  IMAD.U32 R24, R24, 0x10000, RZ ;  /* 0x0001000018187824 */ /* 0x004fe200078e00ff */
[----:B-1----:R-:W-:-:S05]  /*3210*/  SHF.L.U32 R25, R25, 0x10, RZ ;  /* 0x0000001019197819 */ /* 0x002fca00000006ff */
[----:B------:R-:W-:-:S05]  /*3220*/  FADD.FTZ R24, R24, R25 ;  /* 0x0000001918187221 */ /* 0x000fca0000010000 */
[----:B------:R-:W-:-:S05]  /*3230*/  F2FP.BF16.F32.PACK_AB R24, RZ, R24 ;  /* 0x00000018ff18723e */ /* 0x000fca00000010ff */
[----:B------:R1:W-:Y:S02]  /*3240*/  STG.E.U16 desc[UR8][R22.64], R24 ;  /* 0x0000001816007986 */ /* 0x0003e4000c101508 */
[----:B-1----:R-:W-:Y:S01]  /*3250*/  IADD3 R22, R8, 0x1, RZ ;  /* 0x0000000108167810 */ /* 0x002fe20007ffe0ff */
[----:B0-----:R-:W-:Y:S06]  /*3260*/  @!P0 BRA `(.L_x_52) ;  /* 0x0000000000b88947 */ /* 0x001fec0003800000 */
[----:B------:R-:W2:Y:S04]  /*3270*/  LDG.E R23, desc[UR8][R12.64+0x4] ;  /* 0x000004080c177981 */ /* 0x000ea8000c1e1900 */
[----:B-----5:R0:W-:Y:S01]  /*3280*/  STL [R1], R0 ;  /* 0x0000000001007387 */ /* 0x0201e20000100800 */
[----:B--2---:R-:W-:-:S05]  /*3290*/  SHF.R.S32.HI R25, RZ, 0x1f, R23 ;  /* 0x0000001fff197819 */ /* 0x004fca0000011417 */
[----:B------:R-:W-:-:S04]  /*32a0*/  IMAD R22, R25, R14, RZ ;  /* 0x0000000e19167224 */ /* 0x000fc800078e02ff */
[C---:B------:R-:W-:Y:S02]  /*32b0*/  IMAD R25, R23.reuse, R15, R22 ;  /* 0x0000000f17197224 */ /* 0x040fe400078e0216 */
[----:B------:R-:W-:-:S04]  /*32c0*/  IMAD.WIDE.U32 R22, R23, R14, R18 ;  /* 0x0000000e17167225 */ /* 0x000fc800078e0012 */
[----:B------:R-:W-:Y:S01]  /*32d0*/  IMAD.IADD R23, R23, 0x1, R25 ;  /* 0x0000000117177824 */ /* 0x000fe200078e0219 */
[----:B------:R-:W-:-:S04]  /*32e0*/  LEA R24, P0, R22, R16, 0x1 ;  /* 0x0000001016187211 */ /* 0x000fc800078008ff */
[----:B------:R-:W-:Y:S02]  /*32f0*/  LEA.HI.X R25, R22, R17, R23, 0x1, P0 ;  /* 0x0000001116197211 */ /* 0x000fe400000f0c17 */
[----:B------:R-:W2:Y:S01]  /*3300*/  LDG.E.U16 R23, desc[UR8][R20.64+0x2] ;  /* 0x0000020814177981 */ /* 0x000ea2000c1e1500 */
[----:B0-----:R-:W0:Y:S03]  /*3310*/  LDC.U16 R0, c[0x0][0x240] ;  /* 0x00009000ff007b82 */ /* 0x001e260000000400 */
[----:B------:R-:W3:Y:S01]  /*3320*/  LDG.E.U16 R22, desc[UR8][R24.64] ;  /* 0x0000000818167981 */ /* 0x000ee2000c1e1500 */
[----:B0-----:R-:W-:Y:S01]  /*3330*/  SHF.L.U32 R0, R0, 0x10, RZ ;  /* 0x0000001000007819 */ /* 0x001fe200000006ff */
[----:B--2---:R-:W-:-:S04]  /*3340*/  IMAD.U32 R23, R23, 0x10000, RZ ;  /* 0x0001000017177824 */ /* 0x004fc800078e00ff */
[----:B------:R-:W-:Y:S02]  /*3350*/  FMUL.FTZ R23, R23, R0 ;  /* 0x0000000017177220 */ /* 0x000fe40000410000 */
[----:B------:R0:W5:Y:S04]  /*3360*/  LDL.LU R0, [R1] ;  /* 0x0000000001007983 */ /* 0x0001680000300800 */
[----:B------:R-:W1:Y:S01]  /*3370*/  F2F.BF16.F32 R23, R23 ;  /* 0x0000001700177304 */ /* 0x000e620000202000 */
[----:B---3--:R-:W-:Y:S01]  /*3380*/  IMAD.U32 R22, R22, 0x10000, RZ ;  /* 0x0001000016167824 */ /* 0x008fe200078e00ff */
[----:B------:R-:W-:Y:S02]  /*3390*/  ISETP.NE.AND P0, PT, R2, 0x2, PT ;  /* 0x000000020200780c */ /* 0x000fe40003f05270 */
[----:B-1----:R-:W-:-:S05]  /*33a0*/  SHF.L.U32 R23, R23, 0x10, RZ ;  /* 0x0000001017177819 */ /* 0x002fca00000006ff */
[----:B------:R-:W-:-:S05]  /*33b0*/  FADD.FTZ R22, R22, R23 ;  /* 0x0000001716167221 */ /* 0x000fca0000010000 */
[----:B------:R-:W-:-:S05]  /*33c0*/  F2FP.BF16.F32.PACK_AB R22, RZ, R22 ;  /* 0x00000016ff16723e */ /* 0x000fca00000010ff */
[----:B------:R1:W-:Y:S02]  /*33d0*/  STG.E.U16 desc[UR8][R24.64], R22 ;  /* 0x0000001618007986 */ /* 0x0003e4000c101508 */
[----:B-1----:R-:W-:Y:S01]  /*33e0*/  IADD3 R22, R8, 0x2, RZ ;  /* 0x0000000208167810 */ /* 0x002fe20007ffe0ff */
[----:B0-----:R-:W-:Y:S06]  /*33f0*/  @!P0 BRA `(.L_x_52) ;  /* 0x0000000000548947 */ /* 0x001fec0003800000 */
[----:B------:R-:W2:Y:S04]  /*3400*/  LDG.E R13, desc[UR8][R12.64+0x8] ;  /* 0x000008080c0d7981 */ /* 0x000ea8000c1e1900 */
[----:B------:R-:W3:Y:S01]  /*3410*/  LDG.E.U16 R20, desc[UR8][R20.64+0x4] ;  /* 0x0000040814147981 */ /* 0x000ee2000c1e1500 */
[----:B------:R-:W0:Y:S02]  /*3420*/  LDC.U16 R25, c[0x0][0x240] ;  /* 0x00009000ff197b82 */ /* 0x000e240000000400 */
[----:B0-----:R-:W-:Y:S02]  /*3430*/  SHF.L.U32 R25, R25, 0x10, RZ ;  /* 0x0000001019197819 */ /* 0x001fe400000006ff */
[----:B--2---:R-:W-:Y:S01]  /*3440*/  SHF.R.S32.HI R23, RZ, 0x1f, R13 ;  /* 0x0000001fff177819 */ /* 0x004fe2000001140d */
[----:B------:R-:W-:-:S04]  /*3450*/  IMAD.WIDE.U32 R18, R13, R14, R18 ;  /* 0x0000000e0d127225 */ /* 0x000fc800078e0012 */
[----:B------:R-:W-:Y:S01]  /*3460*/  IMAD R2, R23, R14, RZ ;  /* 0x0000000e17027224 */ /* 0x000fe200078e02ff */
[----:B------:R-:W-:-:S03]  /*3470*/  LEA R16, P0, R18, R16, 0x1 ;  /* 0x0000001012107211 */ /* 0x000fc600078008ff */
[----:B------:R-:W-:-:S04]  /*3480*/  IMAD R15, R13, R15, R2 ;  /* 0x0000000f0d0f7224 */ /* 0x000fc800078e0202 */
[----:B------:R-:W-:-:S05]  /*3490*/  IMAD.IADD R2, R19, 0x1, R15 ;  /* 0x0000000113027824 */ /* 0x000fca00078e020f */
        /* <DEDUP_REMOVED lines=11> */
.L_x_52:
[----:B------:R-:W-:Y:S05]  /*3550*/  BSYNC B1 ;  /* 0x0000000000017941 */ /* 0x000fea0003800000 */
.L_x_51:
[----:B------:R-:W-:-:S05]  /*3560*/  LOP3.LUT R9, RZ, R8, RZ, 0x33, !PT ;  /* 0x00000008ff097212 */ /* 0x000fca00078e33ff */
[----:B-----5:R-:W-:-:S05]  /*3570*/  IMAD.IADD R9, R0, 0x1, R9 ;  /* 0x0000000100097824 */ /* 0x020fca00078e0209 */
[----:B------:R-:W-:-:S13]  /*3580*/  ISETP.GE.U32.AND P0, PT, R9, 0x3, PT ;  /* 0x000000030900780c */ /* 0x000fda0003f06070 */
[----:B------:R-:W-:Y:S05]  /*3590*/  @!P0 BRA `(.L_x_50) ;  /* 0x0000000400a08947 */ /* 0x000fea0003800000 */
[----:B0-----:R-:W0:Y:S01]  /*35a0*/  LDC.64 R12, c[0x0][0x268] ;  /* 0x00009a00ff0c7b82 */ /* 0x001e220000000a00 */
[--C-:B------:R-:W-:Y:S01]  /*35b0*/  SHF.R.S32.HI R23, RZ, 0x1f, R22.reuse ;  /* 0x0000001fff177819 */ /* 0x100fe20000011416 */
[----:B------:R-:W-:Y:S01]  /*35c0*/  ULDC.64 UR6, c[0x0][0x220] ;  /* 0x0000880000067ab9 */ /* 0x000fe20000000a00 */
[----:B------:R-:W-:Y:S01]  /*35d0*/  ULDC.64 UR10, c[0x0][0x230] ;  /* 0x00008c00000a7ab9 */ /* 0x000fe20000000a00 */
[C---:B0-----:R-:W-:Y:S02]  /*35e0*/  IMAD R2, R12.reuse, UR5, RZ ;  /* 0x000000050c027c24 */ /* 0x041fe4000f8e02ff */
[----:B------:R-:W-:-:S04]  /*35f0*/  IMAD.WIDE.U32 R8, R12, UR4, R22 ;  /* 0x000000040c087c25 */ /* 0x000fc8000f8e0016 */
[----:B------:R-:W-:Y:S01]  /*3600*/  IMAD R5, R13, UR4, R2 ;  /* 0x000000040d057c24 */ /* 0x000fe2000f8e0202 */
[----:B------:R-:W-:Y:S02]  /*3610*/  LEA R2, P0, R4, UR6, 0x1 ;  /* 0x0000000604027c11 */ /* 0x000fe4000f8008ff */
[----:B------:R-:W-:Y:S02]  /*3620*/  LEA R13, P1, R8, UR10, 0x2 ;  /* 0x0000000a080d7c11 */ /* 0x000fe4000f8210ff */
[----:B------:R-:W-:Y:S02]  /*3630*/  IADD3 R9, R5, R9, RZ ;  /* 0x0000000905097210 */ /* 0x000fe40007ffe0ff */
[----:B------:R-:W-:Y:S01]  /*3640*/  LEA.HI.X R5, R4, UR7, R26, 0x1, P0 ;  /* 0x0000000704057c11 */ /* 0x000fe200080f0c1a */
[----:B------:R-:W-:Y:S01]  /*3650*/  IMAD.MOV.U32 R4, RZ, RZ, R22 ;  /* 0x000000ffff047224 */ /* 0x000fe200078e0016 */
[----:B------:R-:W-:-:S07]  /*3660*/  LEA.HI.X R9, R8, UR11, R9, 0x2, P1 ;  /* 0x0000000b08097c11 */ /* 0x000fce00088f1409 */
.L_x_53:
[----:B------:R-:W-:-:S05]  /*3670*/  MOV R8, R13 ;  /* 0x0000000d00087202 */ /* 0x000fca0000000f00 */
[----:B--2---:R-:W2:Y:S01]  /*3680*/  LDG.E R17, desc[UR8][R8.64] ;  /* 0x0000000808117981 */ /* 0x004ea2000c1e1900 */
[----:B------:R-:W-:Y:S01]  /*3690*/  MOV R13, R5 ;  /* 0x00000005000d7202 */ /* 0x000fe20000000f00 */
[----:B------:R-:W-:-:S04]  /*36a0*/  IMAD.MOV.U32 R12, RZ, RZ, R2 ;  /* 0x000000ffff0c7224 */ /* 0x000fc800078e0002 */
[----:B------:R-:W-:-:S05]  /*36b0*/  IMAD.WIDE R14, R4, 0x2, R12 ;  /* 0x00000002040e7825 */ /* 0x000fca00078e020c */
[----:B------:R-:W3:Y:S01]  /*36c0*/  LDG.E.U16 R20, desc[UR8][R14.64] ;  /* 0x000000080e147981 */ /* 0x000ee2000c1e1500 */
[----:B------:R-:W-:Y:S01]  /*36d0*/  MOV R13, R3 ;  /* 0x00000003000d7202 */ /* 0x000fe20000000f00 */
[----:B------:R-:W0:Y:S01]  /*36e0*/  LDC.U16 R21, c[0x0][0x240] ;  /* 0x00009000ff157b82 */ /* 0x000e220000000400 */
[----:B--2---:R-:W-:-:S05]  /*36f0*/  SHF.R.S32.HI R12, RZ, 0x1f, R17 ;  /* 0x0000001fff0c7819 */ /* 0x004fca0000011411 */
[----:B------:R-:W-:Y:S02]  /*3700*/  IMAD R16, R12, UR12, RZ ;  /* 0x0000000c0c107c24 */ /* 0x000fe4000f8e02ff */
[----:B------:R-:W-:Y:S02]  /*3710*/  IMAD.MOV.U32 R12, RZ, RZ, R6 ;  /* 0x000000ffff0c7224 */ /* 0x000fe400078e0006 */
[C---:B------:R-:W-:Y:S02]  /*3720*/  IMAD R19, R17.reuse, UR13, R16 ;  /* 0x0000000d11137c24 */ /* 0x040fe4000f8e0210 */
[----:B------:R-:W-:-:S04]  /*3730*/  IMAD.WIDE.U32 R16, R17, UR12, R12 ;  /* 0x0000000c11107c25 */ /* 0x000fc8000f8e000c */
[----:B------:R-:W-:Y:S01]  /*3740*/  IMAD.IADD R17, R17, 0x1, R19 ;  /* 0x0000000111117824 */ /* 0x000fe200078e0213 */
[----:B------:R-:W-:-:S04]  /*3750*/  LEA R18, P0, R16, UR14, 0x1 ;  /* 0x0000000e10127c11 */ /* 0x000fc8000f8008ff */
[----:B------:R-:W-:-:S05]  /*3760*/  LEA.HI.X R19, R16, UR15, R17, 0x1, P0 ;  /* 0x0000000f10137c11 */ /* 0x000fca00080f0c11 */
[----:B------:R-:W2:Y:S01]  /*3770*/  LDG.E.U16 R17, desc[UR8][R18.64] ;  /* 0x0000000812117981 */ /* 0x000ea2000c1e1500 */
[----:B0-----:R-:W-:Y:S01]  /*3780*/  SHF.L.U32 R25, R21, 0x10, RZ ;  /* 0x0000001015197819 */ /* 0x001fe200000006ff */
        /* <DEDUP_REMOVED lines=9> */
[----:B------:R-:W2:Y:S04]  /*3820*/  LDG.E R17, desc[UR8][R8.64+0x4] ;  /* 0x0000040808117981 */ /* 0x000ea8000c1e1900 */
[----:B------:R-:W3:Y:S01]  /*3830*/  LDG.E.U16 R20, desc[UR8][R14.64+0x2] ;  /* 0x000002080e147981 */ /* 0x000ee2000c1e1500 */
[----:B--2---:R-:W-:-:S05]  /*3840*/  SHF.R.S32.HI R21, RZ, 0x1f, R17 ;  /* 0x0000001fff157819 */ /* 0x004fca0000011411 */
[----:B------:R-:W-:-:S04]  /*3850*/  IMAD R24, R21, UR12, RZ ;  /* 0x0000000c15187c24 */ /* 0x000fc8000f8e02ff */
[C---:B------:R-:W-:Y:S02]  /*3860*/  IMAD R21, R17.reuse, UR13, R24 ;  /* 0x0000000d11157c24 */ /* 0x040fe4000f8e0218 */
[----:B------:R-:W-:-:S05]  /*3870*/  IMAD.WIDE.U32 R16, R17, UR12, R12 ;  /* 0x0000000c11107c25 */ /* 0x000fca000f8e000c */
[----:B------:R-:W-:Y:S02]  /*3880*/  IADD3 R17, R17, R21, RZ ;  /* 0x0000001511117210 */ /* 0x000fe40007ffe0ff */
[----:B0-----:R-:W-:-:S04]  /*3890*/  LEA R18, P0, R16, UR14, 0x1 ;  /* 0x0000000e10127c11 */ /* 0x001fc8000f8008ff */
        /* <DEDUP_REMOVED lines=30> */
[----:B------:R-:W3:Y:S04]  /*3a80*/  LDG.E R17, desc[UR8][R8.64+0xc] ;  /* 0x00000c0808117981 */ /* 0x000ee8000c1e1900 */
[----:B------:R-:W4:Y:S01]  /*3a90*/  LDG.E.U16 R14, desc[UR8][R14.64+0x6] ;  /* 0x000006080e0e7981 */ /* 0x000f22000c1e1500 */
[----:B---3--:R-:W-:Y:S01]  /*3aa0*/  SHF.R.S32.HI R16, RZ, 0x1f, R17 ;  /* 0x0000001fff107819 */ /* 0x008fe20000011411 */
[----:B------:R-:W-:-:S04]  /*3ab0*/  IMAD.WIDE.U32 R12, R17, UR12, R12 ;  /* 0x0000000c110c7c25 */ /* 0x000fc8000f8e000c */
[----:B------:R-:W-:-:S04]  /*3ac0*/  IMAD R16, R16, UR12, RZ ;  /* 0x0000000c10107c24 */ /* 0x000fc8000f8e02ff */
[----:B------:R-:W-:Y:S01]  /*3ad0*/  IMAD R17, R17, UR13, R16 ;  /* 0x0000000d11117c24 */ /* 0x000fe2000f8e0210 */
[----:B------:R-:W-:-:S04]  /*3ae0*/  LEA R16, P0, R12, UR14, 0x1 ;  /* 0x0000000e0c107c11 */ /* 0x000fc8000f8008ff */
[----:B------:R-:W-:-:S04]  /*3af0*/  IADD3 R13, R13, R17, RZ ;  /* 0x000000110d0d7210 */ /* 0x000fc80007ffe0ff */
[----:B------:R-:W-:-:S05]  /*3b00*/  LEA.HI.X R17, R12, UR15, R13, 0x1, P0 ;  /* 0x0000000f0c117c11 */ /* 0x000fca00080f0c0d */
[----:B------:R-:W3:Y:S01]  /*3b10*/  LDG.E.U16 R13, desc[UR8][R16.64] ;  /* 0x00000008100d7981 */ /* 0x000ee2000c1e1500 */
[----:B----4-:R-:W-:-:S04]  /*3b20*/  IMAD.U32 R12, R14, 0x10000, RZ ;  /* 0x000100000e0c7824 */ /* 0x010fc800078e00ff */
[----:B------:R-:W-:-:S06]  /*3b30*/  FMUL.FTZ R12, R12, R25 ;  /* 0x000000190c0c7220 */ /* 0x000fcc0000410000 */
[----:B------:R-:W0:Y:S02]  /*3b40*/  F2F.BF16.F32 R12, R12 ;  /* 0x0000000c000c7304 */ /* 0x000e240000202000 */
[----:B0-----:R-:W-:Y:S02]  /*3b50*/  SHF.L.U32 R14, R12, 0x10, RZ ;  /* 0x000000100c0e7819 */ /* 0x001fe400000006ff */
[----:B------:R-:W-:-:S04]  /*3b60*/  IADD3 R22, R22, 0x4, RZ ;  /* 0x0000000416167810 */ /* 0x000fc80007ffe0ff */
[----:B------:R-:W-:Y:S02]  /*3b70*/  ISETP.GE.AND P0, PT, R22, R0, PT ;  /* 0x000000001600720c */ /* 0x000fe40003f06270 */
[----:B------:R-:W-:-:S04]  /*3b80*/  IADD3 R2, P1, R2, 0x8, RZ ;  /* 0x0000000802027810 */ /* 0x000fc80007f3e0ff */
[----:B------:R-:W-:Y:S01]  /*3b90*/  IADD3.X R5, RZ, R5, RZ, P1, !PT ;  /* 0x00000005ff057210 */ /* 0x000fe20000ffe4ff */
[----:B---3--:R-:W-:-:S04]  /*3ba0*/  IMAD.U32 R13, R13, 0x10000, RZ ;  /* 0x000100000d0d7824 */ /* 0x008fc800078e00ff */
[----:B------:R-:W-:-:S05]  /*3bb0*/  FADD.FTZ R13, R13, R14 ;  /* 0x0000000e0d0d7221 */ /* 0x000fca0000010000 */
[----:B------:R-:W-:-:S04]  /*3bc0*/  F2FP.BF16.F32.PACK_AB R13, RZ, R13 ;  /* 0x0000000dff0d723e */ /* 0x000fc800000010ff */
[----:B------:R-:W-:-:S05]  /*3bd0*/  PRMT R14, R13, 0x7610, R14 ;  /* 0x000076100d0e7816 */ /* 0x000fca000000000e */
[----:B------:R2:W-:Y:S01]  /*3be0*/  STG.E.U16 desc[UR8][R16.64], R14 ;  /* 0x0000000e10007986 */ /* 0x0005e2000c101508 */
[----:B------:R-:W-:-:S05]  /*3bf0*/  IADD3 R13, P2, R8, 0x10, RZ ;  /* 0x00000010080d7810 */ /* 0x000fca0007f5e0ff */
[----:B------:R-:W-:Y:S01]  /*3c00*/  IMAD.X R9, RZ, RZ, R9, P2 ;  /* 0x000000ffff097224 */ /* 0x000fe200010e0609 */
[----:B------:R-:W-:Y:S07]  /*3c10*/  @!P0 BRA `(.L_x_53) ;  /* 0xfffffff800948947 */ /* 0x000fee000383ffff */
.L_x_50:
[----:B------:R-:W-:Y:S05]  /*3c20*/  BSYNC B0 ;  /* 0x0000000000007941 */ /* 0x000fea0003800000 */
.L_x_49:
[----:B------:R-:W5:Y:S01]  /*3c30*/  LDC.64 R2, c[0x0][0x278] ;  /* 0x00009e00ff027b82 */ /* 0x000f620000000a00 */
[----:B------:R-:W-:-:S06]  /*3c40*/  UIADD3 UR4, UR4, 0x1, URZ ;  /* 0x0000000104047890 */ /* 0x000fcc000fffe03f */
[----:B-----5:R-:W-:-:S04]  /*3c50*/  ISETP.LE.U32.AND P0, PT, R2, UR4, PT ;  /* 0x0000000402007c0c */ /* 0x020fc8000bf03070 */
[----:B------:R-:W-:-:S13]  /*3c60*/  ISETP.GE.AND.EX P0, PT, RZ, R3, PT, P0 ;  /* 0x00000003ff00720c */ /* 0x000fda0003f06300 */
[----:B------:R-:W-:Y:S05]  /*3c70*/  @!P0 BRA `(.L_x_54) ;  /* 0xfffffff000508947 */ /* 0x000fea000383ffff */
[----:B------:R-:W-:Y:S05]  /*3c80*/  EXIT ;  /* 0x000000000000794d */ /* 0x000fea0003800000 */
.L_x_55:
        /* <DEDUP_REMOVED lines=15> */
.L_x_8876:


//--------------------- .text._ZN3cub17CUB_300001_SM_9006detail8for_each13static_kernelINS2_12policy_hub_t12policy_500_tElNS2_12op_wrapper_tIlZZZZZN2at6native36add_out_dense_sparse_compressed_cudaERNS7_6TensorERKS9_SC_RKN3c106ScalarEENKUlvE_clEvENKUlvE10_clEvENKUlvE_clEvENKUlvE0_clEvEUllE_N6thrust23THRUST_300001_SM_900_NS17counting_iteratorIlNSN_11use_defaultESP_SP_EEEEEEvT0_T1_ --------------------------
	.section	.text._ZN3cub17CUB_300001_SM_9006detail8for_each13static_kernelINS2_12policy_hub_t12policy_500_tElNS2_12op_wrapper_tIlZZZZZN2at6native36add_out_dense_sparse_compressed_cudaERNS7_6TensorERKS9_SC_RKN3c106ScalarEENKUlvE_clEvENKUlvE10_clEvENKUlvE_clEvENKUlvE0_clEvEUllE_N6thrust23THRUST_300001_SM_900_NS17counting_iteratorIlNSN_11use_defaultESP_SP_EEEEEEvT0_T1_,"ax",@progbits
	.align	128
        .global         _ZN3cub17CUB_300001_SM_9006detail8for_each13static_kernelINS2_12policy_hub_t12policy_500_tElNS2_12op_wrapper_tIlZZZZZN2at6native36add_out_dense_sparse_compressed_cudaERNS7_6TensorERKS9_SC_RKN3c106ScalarEENKUlvE_clEvENKUlvE10_clEvENKUlvE_clEvENKUlvE0_clEvEUllE_N6thrust23THRUST_300001_SM_900_NS17counting_iteratorIlNSN_11use_defaultESP_SP_EEEEEEvT0_T1_
        .type           _ZN3cub17CUB_300001_SM_9006detail8for_each13static_kernelINS2_12policy_hub_t12policy_500_tElNS2_12op_wrapper_tIlZZZZZN2at6native36add_out_dense_sparse_compressed_cudaERNS7_6TensorERKS9_SC_RKN3c106ScalarEENKUlvE_clEvENKUlvE10_clEvENKUlvE_clEvENKUlvE0_clEvEUllE_N6thrust23THRUST_300001_SM_900_NS17counting_iteratorIlNSN_11use_defaultESP_SP_EEEEEEvT0_T1_,@function
        .size           _ZN3cub17CUB_300001_SM_9006detail8for_each13static_kernelINS2_12policy_hub_t12policy_500_tElNS2_12op_wrapper_tIlZZZZZN2at6native36add_out_dense_sparse_compressed_cudaERNS7_6TensorERKS9_SC_RKN3c106ScalarEENKUlvE_clEvENKUlvE10_clEvENKUlvE_clEvENKUlvE0_clEvEUllE_N6thrust23THRUST_300001_SM_900_NS17counting_iteratorIlNSN_11use_defaultESP_SP_EEEEEEvT0_T1_,(.L_x_8877 - _ZN3cub17CUB_300001_SM_9006detail8for_each13static_kernelINS2_12policy_hub_t12policy_500_tElNS2_12op_wrapper_tIlZZZZZN2at6native36add_out_dense_sparse_compressed_cudaERNS7_6TensorERKS9_SC_RKN3c106ScalarEENKUlvE_clEvENKUlvE10_clEvENKUlvE_clEvENKUlvE0_clEvEUllE_N6thrust23THRUST_300001_SM_900_NS17counting_iteratorIlNSN_11use_defaultESP_SP_EEEEEEvT0_T1_)
        .other          _ZN3cub17CUB_300001_SM_9006detail8for_each13static_kernelINS2_12policy_hub_t12policy_500_tElNS2_12op_wrapper_tIlZZZZZN2at6native36add_out_dense_sparse_compressed_cudaERNS7_6TensorERKS9_SC_RKN3c106ScalarEENKUlvE_clEvENKUlvE10_clEvENKUlvE_clEvENKUlvE0_clEvEUllE_N6thrust23THRUST_300001_SM_900_NS17counting_iteratorIlNSN_11use_defaultESP_SP_EEEEEEvT0_T1_,@"STO_CUDA_ENTRY STV_DEFAULT"
_ZN3cub17CUB_300001_SM_9006detail8for_each13static_kernelINS2_12policy_hub_t12policy_500_tElNS2_12op_wrapper_tIlZZZZZN2at6native36add_out_dense_sparse_compressed_cudaERNS7_6TensorERKS9_SC_RKN3c106ScalarEENKUlvE_clEvENKUlvE10_clEvENKUlvE_clEvENKUlvE0_clEvEUllE_N6thrust23THRUST_300001_SM_900_NS17counting_iteratorIlNSN_11use_defaultESP_SP_EEEEEEvT0_T1_:
.text._ZN3cub17CUB_300001_SM_9006detail8for_each13static_kernelINS2_12policy_hub_t12policy_500_tElNS2_12op_wrapper_tIlZZZZZN2at6native36add_out_dense_sparse_compressed_cudaERNS7_6TensorERKS9_SC_RKN3c106ScalarEENKUlvE_clEvENKUlvE10_clEvENKUlvE_clEvENKUlvE0_clEvEUllE_N6thrust23THRUST_300001_SM_900_NS17counting_iteratorIlNSN_11use_defaultESP_SP_EEEEEEvT0_T1_:
[----:B------:R-:W-:Y:S08]  /*0000*/  LDC R1, c[0x0][0x28] ;  /* 0x00000a00ff017b82 */ /* 0x000ff00000000800 */
[----:B------:R-:W0:Y:S01]  /*0010*/  S2UR UR12, SR_CTAID.X ;  /* 0x00000000000c79c3 */ /* 0x000e220000002500 */
[----:B------:R-:W1:Y:S01]  /*0020*/  S2R R0, SR_TID.X ;  /* 0x0000000000007919 */ /* 0x000e620000002100 */
[----:B------:R-:W-:-:S06]  /*0030*/  ULDC.64 UR10, c[0x0][0x208] ;  /* 0x00008200000a7ab9 */ /* 0x000fcc0000000a00 */
[----:B------:R-:W2:Y:S01]  /*0040*/  LDC.64 R4, c[0x0][0x210] ;  /* 0x00008400ff047b82 */ /* 0x000ea20000000a00 */
[----:B0-----:R-:W-:-:S06]  /*0050*/  UIMAD.WIDE.U32 UR4, UR12, 0x200, URZ ;  /* 0x000002000c0478a5 */ /* 0x001fcc000f8e003f */
[----:B--2---:R-:W-:-:S04]  /*0060*/  IADD3 R3, P0, R4, -UR4, RZ ;  /* 0x8000000404037c10 */ /* 0x004fc8000ff1e0ff */
[----:B------:R-:W-:Y:S02]  /*0070*/  IADD3.X R2, R5, ~UR5, RZ, P0, !PT ;  /* 0x8000000505027c10 */ /* 0x000fe400087fe4ff */
[----:B------:R-:W-:-:S04]  /*0080*/  ISETP.GT.U32.AND P0, PT, R3, 0x1ff, PT ;  /* 0x000001ff0300780c */ /* 0x000fc80003f04070 */
[----:B------:R-:W-:-:S13]  /*0090*/  ISETP.GT.AND.EX P0, PT, R2, RZ, PT, P0 ;  /* 0x000000ff0200720c */ /* 0x000fda0003f04300 */
[----:B-1----:R-:W-:Y:S05]  /*00a0*/  @P0 BRA `(.L_x_56) ;  /* 0x0000001800a80947 */ /* 0x002fea0003800000 */
[----:B------:R-:W0:Y:S01]  /*00b0*/  LDC.64 R4, c[0x0][0x278] ;  /* 0x00009e00ff047b82 */ /* 0x000e220000000a00 */
[----:B------:R-:W-:Y:S02]  /*00c0*/  ULDC.64 UR8, c[0x0][0x218] ;  /* 0x0000860000087ab9 */ /* 0x000fe40000000a00 */
[----:B------:R-:W-:Y:S01]  /*00d0*/  UIADD3 UR7, UP0, UR4, UR8, URZ ;  /* 0x0000000804077290 */ /* 0x000fe2000ff1e03f */
[----:B0-----:R-:W-:-:S04]  /*00e0*/  ISETP.GE.U32.AND P0, PT, R4, 0x1, PT ;  /* 0x000000010400780c */ /* 0x001fc80003f06070 */
[----:B------:R-:W-:-:S13]  /*00f0*/  ISETP.GE.AND.EX P0, PT, R5, RZ, PT, P0 ;  /* 0x000000ff0500720c */ /* 0x000fda0003f06300 */
[----:B------:R-:W-:Y:S05]  /*0100*/  @!P0 EXIT ;  /* 0x000000000000894d */ /* 0x000fea0003800000 */
[----:B------:R-:W-:Y:S01]  /*0110*/  ISETP.GT.U32.AND P0, PT, R3, R0, PT ;  /* 0x000000000300720c */ /* 0x000fe20003f04070 */
[----:B------:R-:W-:Y:S01]  /*0120*/  ULDC.U8 UR4, c[0x0][0x240] ;  /* 0x0000900000047ab9 */ /* 0x000fe20000000000 */
[----:B------:R-:W-:Y:S01]  /*0130*/  SHF.R.S32.HI R2, RZ, 0x1f, R3 ;  /* 0x0000001fff027819 */ /* 0x000fe20000011403 */
[----:B------:R-:W-:Y:S01]  /*0140*/  UIADD3.X UR5, UR5, UR9, URZ, UP0, !UPT ;  /* 0x0000000905057290 */ /* 0x000fe200087fe43f */
[----:B------:R-:W-:Y:S01]  /*0150*/  BSSY B0, `(.L_x_57) ;  /* 0x00000d0000007945 */ /* 0x000fe20003800000 */
[----:B------:R-:W-:Y:S01]  /*0160*/  UPRMT UR6, UR4, 0x8880, URZ ;  /* 0x0000888004067896 */ /* 0x000fe2000800003f */
[----:B------:R-:W-:-:S13]  /*0170*/  ISETP.GT.AND.EX P0, PT, R2, RZ, PT, P0 ;  /* 0x000000ff0200720c */ /* 0x000fda0003f04300 */
[----:B------:R-:W-:Y:S05]  /*0180*/  @!P0 BRA `(.L_x_58) ;  /* 0x0000000c00308947 */ /* 0x000fea0003800000 */
[----:B------:R-:W-:Y:S01]  /*0190*/  VIADD R8, R0, UR7 ;  /* 0x0000000700087c36 */ /* 0x000fe20008000000 */
[----:B------:R-:W-:Y:S01]  /*01a0*/  ULDC UR4, c[0x0][0x250] ;  /* 0x0000940000047ab9 */ /* 0x000fe20000000800 */
[----:B------:R-:W-:Y:S02]  /*01b0*/  CS2R R24, SRZ ;  /* 0x0000000000187805 */ /* 0x000fe4000001ff00 */
[----:B------:R-:W-:-:S07]  /*01c0*/  IMAD.WIDE.U32 R6, R8, UR4, RZ ;  /* 0x0000000408067c25 */ /* 0x000fce000f8e00ff */
.L_x_64:
[----:B------:R-:W0:Y:S01]  /*01d0*/  S2R R0, SR_TID.X ;  /* 0x0000000000007919 */ /* 0x000e220000002100 */
[----:B------:R-:W-:Y:S01]  /*01e0*/  ULDC.64 UR8, c[0x0][0x260] ;  /* 0x0000980000087ab9 */ /* 0x000fe20000000a00 */
[----:B0-----:R-:W-:Y:S01]  /*01f0*/  IADD3 RZ, P0, R0, UR7, RZ ;  /* 0x0000000700ff7c10 */ /* 0x001fe2000ff1e0ff */
[----:B------:R-:W-:-:S04]  /*0200*/  IMAD R0, R24, UR8, RZ ;  /* 0x0000000818007c24 */ /* 0x000fc8000f8e02ff */
[----:B------:R-:W-:Y:S02]  /*0210*/  IMAD.X R9, RZ, RZ, UR5, P0 ;  /* 0x00000005ff097e24 */ /* 0x000fe400080e06ff */
[C---:B------:R-:W-:Y:S02]  /*0220*/  IMAD R5, R25.reuse, UR9, R0 ;  /* 0x0000000919057c24 */ /* 0x040fe4000f8e0200 */
[----:B------:R-:W-:Y:S01]  /*0230*/  IMAD.WIDE.U32 R2, R25, UR8, R8 ;  /* 0x0000000819027c25 */ /* 0x000fe2000f8e0008 */
[----:B------:R-:W-:-:S03]  /*0240*/  ULDC.64 UR8, c[0x0][0x228] ;  /* 0x00008a0000087ab9 */ /* 0x000fc60000000a00 */
[----:B------:R-:W-:Y:S01]  /*0250*/  IMAD.IADD R3, R3, 0x1, R5 ;  /* 0x0000000103037824 */ /* 0x000fe200078e0205 */
[----:B------:R-:W-:-:S04]  /*0260*/  LEA R10, P0, R2, UR8, 0x3 ;  /* 0x00000008020a7c11 */ /* 0x000fc8000f8018ff */
[----:B------:R-:W-:-:S05]  /*0270*/  LEA.HI.X R11, R2, UR9, R3, 0x3, P0 ;  /* 0x00000009020b7c11 */ /* 0x000fca00080f1c03 */
[----:B------:R-:W2:Y:S04]  /*0280*/  LDG.E.64 R4, desc[UR10][R10.64+0x8] ;  /* 0x0000080a0a047981 */ /* 0x000ea8000c1e1b00 */
[----:B------:R-:W2:Y:S01]  /*0290*/  LDG.E.64 R2, desc[UR10][R10.64] ;  /* 0x0000000a0a027981 */ /* 0x000ea2000c1e1b00 */
[----:B------:R-:W-:Y:S01]  /*02a0*/  BSSY B1, `(.L_x_59) ;  /* 0x00000b4000017945 */ /* 0x000fe20003800000 */
[----:B--2---:R-:W-:-:S04]  /*02b0*/  ISETP.GT.U32.AND P0, PT, R4, R2, PT ;  /* 0x000000020400720c */ /* 0x004fc80003f04070 */
[----:B------:R-:W-:-:S13]  /*02c0*/  ISETP.GT.AND.EX P0, PT, R5, R3, PT, P0 ;  /* 0x000000030500720c */ /* 0x000fda0003f04300 */
[----:B------:R-:W-:Y:S05]  /*02d0*/  @!P0 BRA `(.L_x_60) ;  /* 0x0000000800c08947 */ /* 0x000fea0003800000 */
[----:B------:R-:W-:Y:S01]  /*02e0*/  IADD3 R0, R4, -R2, RZ ;  /* 0x8000000204007210 */ /* 0x000fe20007ffe0ff */
[----:B------:R-:W-:Y:S01]  /*02f0*/  ULDC.64 UR8, c[0x0][0x250] ;  /* 0x0000940000087ab9 */ /* 0x000fe20000000a00 */
[----:B------:R-:W-:Y:S01]  /*0300*/  BSSY B2, `(.L_x_61) ;  /* 0x0000054000027945 */ /* 0x000fe20003800000 */
[----:B------:R-:W-:Y:S01]  /*0310*/  IMAD R11, R9, UR8, RZ ;  /* 0x00000008090b7c24 */ /* 0x000fe2000f8e02ff */
[----:B------:R-:W-:Y:S01]  /*0320*/  LOP3.LUT R0, R0, 0x3, RZ, 0xc0, !PT ;  /* 0x0000000300007812 */ /* 0x000fe200078ec0ff */
[----:B------:R-:W-:Y:S02]  /*0330*/  IMAD.MOV.U32 R20, RZ, RZ, R2 ;  /* 0x000000ffff147224 */ /* 0x000fe400078e0002 */
[----:B------:R-:W-:Y:S01]  /*0340*/  IMAD R11, R8, UR9, R11 ;  /* 0x00000009080b7c24 */ /* 0x000fe2000f8e020b */
[----:B------:R-:W-:Y:S01]  /*0350*/  ISETP.NE.U32.AND P0, PT, R0, RZ, PT ;  /* 0x000000ff0000720c */ /* 0x000fe20003f05070 */
[----:B------:R-:W-:Y:S02]  /*0360*/  IMAD.MOV.U32 R21, RZ, RZ, R3 ;  /* 0x000000ffff157224 */ /* 0x000fe400078e0003 */
[----:B------:R-:W-:Y:S01]  /*0370*/  IMAD.IADD R27, R7, 0x1, R11 ;  /* 0x00000001071b7824 */ /* 0x000fe200078e020b */
[----:B------:R-:W-:-:S13]  /*0380*/  ISETP.NE.AND.EX P0, PT, RZ, RZ, PT, P0 ;  /* 0x000000ffff00720c */ /* 0x000fda0003f05300 */
[----:B------:R-:W-:Y:S05]  /*0390*/  @!P0 BRA `(.L_x_62) ;  /* 0x0000000400288947 */ /* 0x000fea0003800000 */
[----:B------:R-:W-:Y:S01]  /*03a0*/  ULDC.64 UR8, c[0x0][0x268] ;  /* 0x00009a0000087ab9 */ /* 0x000fe20000000a00 */
[----:B------:R-:W0:Y:S01]  /*03b0*/  LDC.64 R14, c[0x0][0x238] ;  /* 0x00008e00ff0e7b82 */ /* 0x000e220000000a00 */
[----:B------:R-:W-:Y:S01]  /*03c0*/  IMAD R10, R24, UR8, RZ ;  /* 0x00000008180a7c24 */ /* 0x000fe2000f8e02ff */
[----:B------:R-:W-:Y:S01]  /*03d0*/  ULDC.64 UR14, c[0x0][0x220] ;  /* 0x00008800000e7ab9 */ /* 0x000fe20000000a00 */
[----:B------:R-:W-:-:S04]  /*03e0*/  IMAD.WIDE.U32 R12, R25, UR8, R2 ;  /* 0x00000008190c7c25 */ /* 0x000fc8000f8e0002 */
[----:B------:R-:W-:Y:S01]  /*03f0*/  IMAD R11, R25, UR9, R10 ;  /* 0x00000009190b7c24 */ /* 0x000fe2000f8e020a */
[----:B------:R-:W-:Y:S02]  /*0400*/  ULDC.64 UR8, c[0x0][0x230] ;  /* 0x00008c0000087ab9 */ /* 0x000fe40000000a00 */
[----:B------:R-:W-:Y:S02]  /*0410*/  LEA R10, P0, R12, UR8, 0x3 ;  /* 0x000000080c0a7c11 */ /* 0x000fe4000f8018ff */
[----:B------:R-:W-:-:S04]  /*0420*/  IADD3 R11, R13, R11, RZ ;  /* 0x0000000b0d0b7210 */ /* 0x000fc80007ffe0ff */
[----:B------:R-:W-:Y:S01]  /*0430*/  LEA.HI.X R11, R12, UR9, R11, 0x3, P0 ;  /* 0x000000090c0b7c11 */ /* 0x000fe200080f1c0b */
[----:B------:R-:W-:Y:S01]  /*0440*/  ULDC.64 UR8, c[0x0][0x248] ;  /* 0x0000920000087ab9 */ /* 0x000fe20000000a00 */
[----:B------:R-:W1:Y:S03]  /*0450*/  LDC.64 R12, c[0x0][0x258] ;  /* 0x00009600ff0c7b82 */ /* 0x000e660000000a00 */
[----:B------:R-:W1:Y:S01]  /*0460*/  LDG.E.64 R18, desc[UR10][R10.64] ;  /* 0x0000000a0a127981 */ /* 0x000e62000c1e1b00 */
[----:B------:R-:W-:Y:S02]  /*0470*/  IMAD R20, R24, UR8, RZ ;  /* 0x0000000818147c24 */ /* 0x000fe4000f8e02ff */
[----:B------:R-:W-:Y:S02]  /*0480*/  IMAD.MOV.U32 R26, RZ, RZ, R6 ;  /* 0x000000ffff1a7224 */ /* 0x000fe400078e0006 */
[----:B------:R-:W-:-:S02]  /*0490*/  IMAD R21, R25, UR9, R20 ;  /* 0x0000000919157c24 */ /* 0x000fc4000f8e0214 */
[----:B------:R-:W-:Y:S01]  /*04a0*/  IMAD.WIDE.U32 R16, R25, UR8, R26 ;  /* 0x0000000819107c25 */ /* 0x000fe2000f8e001a */
[----:B------:R-:W-:-:S03]  /*04b0*/  ULDC.64 UR8, c[0x0][0x270] ;  /* 0x00009c0000087ab9 */ /* 0x000fc60000000a00 */
[----:B------:R-:W-:Y:S02]  /*04c0*/  IMAD.IADD R17, R17, 0x1, R21 ;  /* 0x0000000111117824 */ /* 0x000fe400078e0215 */
[-C--:B-1----:R-:W-:Y:S02]  /*04d0*/  IMAD R19, R19, R12.reuse, RZ ;  /* 0x0000000c13137224 */ /* 0x082fe400078e02ff */
[----:B------:R-:W-:-:S04]  /*04e0*/  IMAD.WIDE.U32 R20, R18, R12, R16 ;  /* 0x0000000c12147225 */ /* 0x000fc800078e0010 */
[----:B------:R-:W-:Y:S01]  /*04f0*/  IMAD R19, R18, R13, R19 ;  /* 0x0000000d12137224 */ /* 0x000fe200078e0213 */
[----:B0-----:R-:W-:Y:S01]  /*0500*/  IADD3 R22, P0, R20, R14, RZ ;  /* 0x0000000e14167210 */ /* 0x001fe20007f1e0ff */
[----:B------:R-:W-:-:S03]  /*0510*/  IMAD R20, R24, UR8, RZ ;  /* 0x0000000818147c24 */ /* 0x000fc6000f8e02ff */
[----:B------:R-:W-:Y:S01]  /*0520*/  IADD3.X R23, R15, R21, R19, P0, !PT ;  /* 0x000000150f177210 */ /* 0x000fe200007fe413 */
[----:B------:R-:W-:-:S04]  /*0530*/  IMAD.WIDE.U32 R18, R25, UR8, R2 ;  /* 0x0000000819127c25 */ /* 0x000fc8000f8e0002 */
[----:B------:R-:W-:Y:S01]  /*0540*/  IMAD R21, R25, UR9, R20 ;  /* 0x0000000919157c24 */ /* 0x000fe2000f8e0214 */
[----:B------:R-:W-:Y:S01]  /*0550*/  IADD3 R18, P0, R18, UR14, RZ ;  /* 0x0000000e12127c10 */ /* 0x000fe2000ff1e0ff */
[----:B------:R-:W2:Y:S03]  /*0560*/  LDG.E.S8 R20, desc[UR10][R22.64] ;  /* 0x0000000a16147981 */ /* 0x000ea6000c1e1300 */
[----:B------:R-:W-:-:S05]  /*0570*/  IADD3.X R19, R19, UR15, R21, P0, !PT ;  /* 0x0000000f13137c10 */ /* 0x000fca00087fe415 */
[----:B------:R-:W3:Y:S01]  /*0580*/  LDG.E.S8 R21, desc[UR10][R18.64] ;  /* 0x0000000a12157981 */ /* 0x000ee2000c1e1300 */
[----:B--2---:R-:W-:Y:S02]  /*0590*/  IMAD.MOV R20, RZ, RZ, -R20 ;  /* 0x000000ffff147224 */ /* 0x004fe400078e0a14 */
[----:B---3--:R-:W-:-:S05]  /*05a0*/  IMAD R21, R21, UR6, RZ ;  /* 0x0000000615157c24 */ /* 0x008fca000f8e02ff */
[----:B------:R-:W-:-:S04]  /*05b0*/  ISETP.NE.AND P0, PT, R21, R20, PT ;  /* 0x000000141500720c */ /* 0x000fc80003f05270 */
[----:B------:R-:W-:Y:S02]  /*05c0*/  SEL R29, RZ, 0x1, !P0 ;  /* 0x00000001ff1d7807 */ /* 0x000fe40004000000 */
[----:B------:R-:W-:-:S03]  /*05d0*/  ISETP.NE.U32.AND P0, PT, R0, 0x1, PT ;  /* 0x000000010000780c */ /* 0x000fc60003f05070 */
[----:B------:R0:W-:Y:S01]  /*05e0*/  STG.E.U8 desc[UR10][R22.64], R29 ;  /* 0x0000001d16007986 */ /* 0x0001e2000c10110a */
[----:B------:R-:W-:Y:S02]  /*05f0*/  ISETP.NE.AND.EX P0, PT, RZ, RZ, PT, P0 ;  /* 0x000000ffff00720c */ /* 0x000fe40003f05300 */
[----:B------:R-:W-:-:S04]  /*0600*/  IADD3 R20, P1, R2, 0x1, RZ ;  /* 0x0000000102147810 */ /* 0x000fc80007f3e0ff */
[----:B------:R-:W-:-:S07]  /*0610*/  IADD3.X R21, RZ, R3, RZ, P1, !PT ;  /* 0x00000003ff157210 */ /* 0x000fce0000ffe4ff */
[----:B0-----:R-:W-:Y:S05]  /*0620*/  @!P0 BRA `(.L_x_62) ;  /* 0x0000000000848947 */ /* 0x001fea0003800000 */
[----:B------:R-:W2:Y:S02]  /*0630*/  LDG.E.64 R20, desc[UR10][R10.64+0x8] ;  /* 0x0000080a0a147981 */ /* 0x000ea4000c1e1b00 */
[-C--:B--2---:R-:W-:Y:S02]  /*0640*/  IMAD R21, R21, R12.reuse, RZ ;  /* 0x0000000c15157224 */ /* 0x084fe400078e02ff */
[----:B------:R-:W-:-:S04]  /*0650*/  IMAD.WIDE.U32 R22, R20, R12, R16 ;  /* 0x0000000c14167225 */ /* 0x000fc800078e0010 */
[----:B------:R-:W-:Y:S01]  /*0660*/  IMAD R21, R20, R13, R21 ;  /* 0x0000000d14157224 */ /* 0x000fe200078e0215 */
[----:B------:R-:W-:-:S04]  /*0670*/  IADD3 R22, P0, R22, R14, RZ ;  /* 0x0000000e16167210 */ /* 0x000fc80007f1e0ff */
[----:B------:R-:W-:Y:S02]  /*0680*/  IADD3.X R23, R15, R23, R21, P0, !PT ;  /* 0x000000170f177210 */ /* 0x000fe400007fe415 */
[----:B------:R-:W2:Y:S04]  /*0690*/  LDG.E.S8 R21, desc[UR10][R18.64+0x1] ;  /* 0x0000010a12157981 */ /* 0x000ea8000c1e1300 */
[----:B------:R-:W3:Y:S01]  /*06a0*/  LDG.E.S8 R20, desc[UR10][R22.64] ;  /* 0x0000000a16147981 */ /* 0x000ee2000c1e1300 */
[----:B--2---:R-:W-:Y:S02]  /*06b0*/  IMAD R21, R21, UR6, RZ ;  /* 0x0000000615157c24 */ /* 0x004fe4000f8e02ff */
[----:B---3--:R-:W-:-:S05]  /*06c0*/  IMAD.MOV R20, RZ, RZ, -R20 ;  /* 0x000000ffff147224 */ /* 0x008fca00078e0a14 */
[----:B------:R-:W-:Y:S02]  /*06d0*/  ISETP.NE.AND P0, PT, R21, R20, PT ;  /* 0x000000141500720c */ /* 0x000fe40003f05270 */
[----:B------:R-:W-:Y:S02]  /*06e0*/  IADD3 R20, P1, R2, 0x2, RZ ;  /* 0x0000000202147810 */ /* 0x000fe40007f3e0ff */
[----:B------:R-:W-:Y:S02]  /*06f0*/  SEL R29, RZ, 0x1, !P0 ;  /* 0x00000001ff1d7807 */ /* 0x000fe40004000000 */
[----:B------:R-:W-:Y:S01]  /*0700*/  ISETP.NE.U32.AND P0, PT, R0, 0x2, PT ;  /* 0x000000020000780c */ /* 0x000fe20003f05070 */
[----:B------:R-:W-:Y:S02]  /*0710*/  IMAD.X R21, RZ, RZ, R3, P1 ;  /* 0x000000ffff157224 */ /* 0x000fe400008e0603 */
[----:B------:R0:W-:Y:S01]  /*0720*/  STG.E.U8 desc[UR10][R22.64], R29 ;  /* 0x0000001d16007986 */ /* 0x0001e2000c10110a */
[----:B------:R-:W-:-:S13]  /*0730*/  ISETP.NE.AND.EX P0, PT, RZ, RZ, PT, P0 ;  /* 0x000000ffff00720c */ /* 0x000fda0003f05300 */
[----:B0-----:R-:W-:Y:S05]  /*0740*/  @!P0 BRA `(.L_x_62) ;  /* 0x00000000003c8947 */ /* 0x001fea0003800000 */
[----:B------:R-:W2:Y:S04]  /*0750*/  LDG.E.64 R10, desc[UR10][R10.64+0x10] ;  /* 0x0000100a0a0a7981 */ /* 0x000ea8000c1e1b00 */
[----:B------:R-:W3:Y:S01]  /*0760*/  LDG.E.S8 R18, desc[UR10][R18.64+0x2] ;  /* 0x0000020a12127981 */ /* 0x000ee2000c1e1300 */
[----:B--2---:R-:W-:-:S04]  /*0770*/  IMAD.WIDE.U32 R16, R10, R12, R16 ;  /* 0x0000000c0a107225 */ /* 0x004fc800078e0010 */
[----:B------:R-:W-:Y:S01]  /*0780*/  IMAD R12, R11, R12, RZ ;  /* 0x0000000c0b0c7224 */ /* 0x000fe200078e02ff */
[----:B------:R-:W-:-:S03]  /*0790*/  IADD3 R14, P0, R16, R14, RZ ;  /* 0x0000000e100e7210 */ /* 0x000fc60007f1e0ff */
[----:B------:R-:W-:-:S05]  /*07a0*/  IMAD R12, R10, R13, R12 ;  /* 0x0000000d0a0c7224 */ /* 0x000fca00078e020c */
[----:B------:R-:W-:-:S05]  /*07b0*/  IADD3.X R15, R15, R17, R12, P0, !PT ;  /* 0x000000110f0f7210 */ /* 0x000fca00007fe40c */
[----:B------:R-:W2:Y:S01]  /*07c0*/  LDG.E.S8 R0, desc[UR10][R14.64] ;  /* 0x0000000a0e007981 */ /* 0x000ea2000c1e1300 */
[----:B---3--:R-:W-:Y:S02]  /*07d0*/  IMAD R12, R18, UR6, RZ ;  /* 0x00000006120c7c24 */ /* 0x008fe4000f8e02ff */
[----:B--2---:R-:W-:-:S05]  /*07e0*/  IMAD.MOV R13, RZ, RZ, -R0 ;  /* 0x000000ffff0d7224 */ /* 0x004fca00078e0a00 */
[----:B------:R-:W-:-:S04]  /*07f0*/  ISETP.NE.AND P0, PT, R12, R13, PT ;  /* 0x0000000d0c00720c */ /* 0x000fc80003f05270 */
[----:B------:R-:W-:-:S05]  /*0800*/  SEL R11, RZ, 0x1, !P0 ;  /* 0x00000001ff0b7807 */ /* 0x000fca0004000000 */
[----:B------:R0:W-:Y:S01]  /*0810*/  STG.E.U8 desc[UR10][R14.64], R11 ;  /* 0x0000000b0e007986 */ /* 0x0001e2000c10110a */
[----:B------:R-:W-:-:S04]  /*0820*/  IADD3 R20, P0, R2, 0x3, RZ ;  /* 0x0000000302147810 */ /* 0x000fc80007f1e0ff */
[----:B------:R-:W-:-:S09]  /*0830*/  IADD3.X R21, RZ, R3, RZ, P0, !PT ;  /* 0x00000003ff157210 */ /* 0x000fd200007fe4ff */
.L_x_62:
[----:B------:R-:W-:Y:S05]  /*0840*/  BSYNC B2 ;  /* 0x0000000000027941 */ /* 0x000fea0003800000 */
.L_x_61:
[----:B0-----:R-:W-:Y:S02]  /*0850*/  LOP3.LUT R11, RZ, R2, RZ, 0x33, !PT ;  /* 0x00000002ff0b7212 */ /* 0x001fe400078e33ff */
        /* <DEDUP_REMOVED lines=10> */
[----:B------:R-:W-:-:S04]  /*0900*/  IMAD R15, R25, UR9, R0 ;  /* 0x00000009190f7c24 */ /* 0x000fc8000f8e0200 */
[----:B------:R-:W-:-:S07]  /*0910*/  IMAD.IADD R15, R15, 0x1, R3 ;  /* 0x000000010f0f7824 */ /* 0x000fce00078e0203 */
.L_x_63:
[----:B------:R-:W-:Y:S01]  /*0920*/  ULDC.64 UR8, c[0x0][0x268] ;  /* 0x00009a0000087ab9 */ /* 0x000fe20000000a00 */
[----:B------:R-:W-:Y:S01]  /*0930*/  IMAD.MOV.U32 R14, RZ, RZ, R2 ;  /* 0x000000ffff0e7224 */ /* 0x000fe200078e0002 */
[----:B------:R-:W-:Y:S01]  /*0940*/  ULDC.64 UR16, c[0x0][0x220] ;  /* 0x0000880000107ab9 */ /* 0x000fe20000000a00 */
        /* <DEDUP_REMOVED lines=8> */
[----:B------:R-:W-:-:S04]  /*09d0*/  ULDC.64 UR8, c[0x0][0x270] ;  /* 0x00009c0000087ab9 */ /* 0x000fc80000000a00 */
[----:B------:R-:W2:Y:S01]  /*09e0*/  LDG.E.64 R16, desc[UR10][R10.64] ;  /* 0x0000000a0a107981 */ /* 0x000ea2000c1e1b00 */
[----:B------:R-:W-:Y:S02]  /*09f0*/  IMAD R0, R24, UR8, RZ ;  /* 0x0000000818007c24 */ /* 0x000fe4000f8e02ff */
[----:B------:R-:W-:-:S04]  /*0a00*/  IMAD.WIDE.U32 R12, R25, UR8, R20 ;  /* 0x00000008190c7c25 */ /* 0x000fc8000f8e0014 */
[----:B------:R-:W-:Y:S01]  /*0a10*/  IMAD R23, R25, UR9, R0 ;  /* 0x0000000919177c24 */ /* 0x000fe2000f8e0200 */
[----:B------:R-:W-:Y:S01]  /*0a20*/  ULDC.64 UR8, c[0x0][0x258] ;  /* 0x0000960000087ab9 */ /* 0x000fe20000000a00 */
[----:B------:R-:W-:-:S04]  /*0a30*/  IADD3 R12, P1, R12, UR16, RZ ;  /* 0x000000100c0c7c10 */ /* 0x000fc8000ff3e0ff */
[----:B------:R-:W-:Y:S01]  /*0a40*/  IADD3.X R13, R23, UR17, R13, P1, !PT ;  /* 0x00000011170d7c10 */ /* 0x000fe20008ffe40d */
[----:B--2---:R-:W-:-:S04]  /*0a50*/  IMAD.WIDE.U32 R18, R16, UR8, R14 ;  /* 0x0000000810127c25 */ /* 0x004fc8000f8e000e */
[----:B------:R-:W2:Y:S01]  /*0a60*/  LDG.E.S8 R14, desc[UR10][R12.64] ;  /* 0x0000000a0c0e7981 */ /* 0x000ea2000c1e1300 */
[----:B------:R-:W-:-:S04]  /*0a70*/  IMAD R17, R17, UR8, RZ ;  /* 0x0000000811117c24 */ /* 0x000fc8000f8e02ff */
[----:B------:R-:W-:Y:S01]  /*0a80*/  IMAD R17, R16, UR9, R17 ;  /* 0x0000000910117c24 */ /* 0x000fe2000f8e0211 */
[----:B------:R-:W-:-:S04]  /*0a90*/  IADD3 R16, P0, R18, UR14, RZ ;  /* 0x0000000e12107c10 */ /* 0x000fc8000ff1e0ff */
[----:B------:R-:W-:-:S05]  /*0aa0*/  IADD3.X R17, R19, UR15, R17, P0, !PT ;  /* 0x0000000f13117c10 */ /* 0x000fca00087fe411 */
[----:B------:R-:W3:Y:S01]  /*0ab0*/  LDG.E.S8 R0, desc[UR10][R16.64] ;  /* 0x0000000a10007981 */ /* 0x000ee2000c1e1300 */
[----:B--2---:R-:W-:Y:S02]  /*0ac0*/  IMAD R14, R14, UR6, RZ ;  /* 0x000000060e0e7c24 */ /* 0x004fe4000f8e02ff */
[----:B---3--:R-:W-:-:S05]  /*0ad0*/  IMAD.MOV R19, RZ, RZ, -R0 ;  /* 0x000000ffff137224 */ /* 0x008fca00078e0a00 */
[----:B------:R-:W-:-:S04]  /*0ae0*/  ISETP.NE.AND P0, PT, R14, R19, PT ;  /* 0x000000130e00720c */ /* 0x000fc80003f05270 */
[----:B------:R-:W-:-:S05]  /*0af0*/  SEL R27, RZ, 0x1, !P0 ;  /* 0x00000001ff1b7807 */ /* 0x000fca0004000000 */
[----:B------:R0:W-:Y:S04]  /*0b00*/  STG.E.U8 desc[UR10][R16.64], R27 ;  /* 0x0000001b10007986 */ /* 0x0001e8000c10110a */
[----:B------:R-:W2:Y:S01]  /*0b10*/  LDG.E.64 R18, desc[UR10][R10.64+0x8] ;  /* 0x0000080a0a127981 */ /* 0x000ea2000c1e1b00 */
[----:B------:R-:W-:Y:S02]  /*0b20*/  IMAD.MOV.U32 R14, RZ, RZ, R2 ;  /* 0x000000ffff0e7224 */ /* 0x000fe400078e0002 */
[----:B--2---:R-:W-:Y:S02]  /*0b30*/  IMAD R19, R19, UR8, RZ ;  /* 0x0000000813137c24 */ /* 0x004fe4000f8e02ff */
[----:B------:R-:W-:-:S04]  /*0b40*/  IMAD.WIDE.U32 R22, R18, UR8, R14 ;  /* 0x0000000812167c25 */ /* 0x000fc8000f8e000e */
[----:B------:R-:W-:Y:S01]  /*0b50*/  IMAD R19, R18, UR9, R19 ;  /* 0x0000000912137c24 */ /* 0x000fe2000f8e0213 */
[----:B------:R-:W-:Y:S02]  /*0b60*/  IADD3 R18, P0, R22, UR14, RZ ;  /* 0x0000000e16127c10 */ /* 0x000fe4000ff1e0ff */
[----:B------:R-:W2:Y:S02]  /*0b70*/  LDG.E.S8 R22, desc[UR10][R12.64+0x1] ;  /* 0x0000010a0c167981 */ /* 0x000ea4000c1e1300 */
[----:B------:R-:W-:-:S05]  /*0b80*/  IADD3.X R19, R23, UR15, R19, P0, !PT ;  /* 0x0000000f17137c10 */ /* 0x000fca00087fe413 */
[----:B------:R-:W0:Y:S01]  /*0b90*/  LDG.E.S8 R0, desc[UR10][R18.64] ;  /* 0x0000000a12007981 */ /* 0x000e22000c1e1300 */
[----:B--2---:R-:W-:Y:S01]  /*0ba0*/  IMAD R22, R22, UR6, RZ ;  /* 0x0000000616167c24 */ /* 0x004fe2000f8e02ff */
[----:B0-----:R-:W-:-:S04]  /*0bb0*/  IADD3 R17, -R0, RZ, RZ ;  /* 0x000000ff00117210 */ /* 0x001fc80007ffe1ff */
[----:B------:R-:W-:-:S04]  /*0bc0*/  ISETP.NE.AND P0, PT, R22, R17, PT ;  /* 0x000000111600720c */ /* 0x000fc80003f05270 */
[----:B------:R-:W-:-:S05]  /*0bd0*/  SEL R27, RZ, 0x1, !P0 ;  /* 0x00000001ff1b7807 */ /* 0x000fca0004000000 */
[----:B------:R0:W-:Y:S04]  /*0be0*/  STG.E.U8 desc[UR10][R18.64], R27 ;  /* 0x0000001b12007986 */ /* 0x0001e8000c10110a */
[----:B------:R-:W2:Y:S02]  /*0bf0*/  LDG.E.64 R16, desc[UR10][R10.64+0x10] ;  /* 0x0000100a0a107981 */ /* 0x000ea4000c1e1b00 */
[----:B--2---:R-:W-:Y:S02]  /*0c00*/  IMAD R17, R17, UR8, RZ ;  /* 0x0000000811117c24 */ /* 0x004fe4000f8e02ff */
[----:B------:R-:W-:-:S04]  /*0c10*/  IMAD.WIDE.U32 R22, R16, UR8, R14 ;  /* 0x0000000810167c25 */ /* 0x000fc8000f8e000e */
[----:B------:R-:W-:Y:S01]  /*0c20*/  IMAD R17, R16, UR9, R17 ;  /* 0x0000000910117c24 */ /* 0x000fe2000f8e0211 */
[----:B------:R-:W-:Y:S02]  /*0c30*/  IADD3 R16, P0, R22, UR14, RZ ;  /* 0x0000000e16107c10 */ /* 0x000fe4000ff1e0ff */
[----:B------:R-:W2:Y:S02]  /*0c40*/  LDG.E.S8 R22, desc[UR10][R12.64+0x2] ;  /* 0x0000020a0c167981 */ /* 0x000ea4000c1e1300 */
[----:B------:R-:W-:-:S05]  /*0c50*/  IADD3.X R17, R23, UR15, R17, P0, !PT ;  /* 0x0000000f17117c10 */ /* 0x000fca00087fe411 */
[----:B------:R-:W3:Y:S01]  /*0c60*/  LDG.E.S8 R0, desc[UR10][R16.64] ;  /* 0x0000000a10007981 */ /* 0x000ee2000c1e1300 */
[----:B--2---:R-:W-:Y:S02]  /*0c70*/  IMAD R22, R22, UR6, RZ ;  /* 0x0000000616167c24 */ /* 0x004fe4000f8e02ff */
[----:B---3--:R-:W-:-:S05]  /*0c80*/  IMAD.MOV R23, RZ, RZ, -R0 ;  /* 0x000000ffff177224 */ /* 0x008fca00078e0a00 */
[----:B------:R-:W-:-:S04]  /*0c90*/  ISETP.NE.AND P0, PT, R22, R23, PT ;  /* 0x000000171600720c */ /* 0x000fc80003f05270 */
[----:B------:R-:W-:-:S05]  /*0ca0*/  SEL R23, RZ, 0x1, !P0 ;  /* 0x00000001ff177807 */ /* 0x000fca0004000000 */
[----:B------:R1:W-:Y:S04]  /*0cb0*/  STG.E.U8 desc[UR10][R16.64], R23 ;  /* 0x0000001710007986 */ /* 0x0003e8000c10110a */
[----:B------:R-:W0:Y:S04]  /*0cc0*/  LDG.E.64 R10, desc[UR10][R10.64+0x18] ;  /* 0x0000180a0a0a7981 */ /* 0x000e28000c1e1b00 */
[----:B------:R-:W2:Y:S01]  /*0cd0*/  LDG.E.S8 R12, desc[UR10][R12.64+0x3] ;  /* 0x0000030a0c0c7981 */ /* 0x000ea2000c1e1300 */
[----:B0-----:R-:W-:-:S04]  /*0ce0*/  IMAD.WIDE.U32 R18, R10, UR8, R14 ;  /* 0x000000080a127c25 */ /* 0x001fc8000f8e000e */
[----:B------:R-:W-:Y:S01]  /*0cf0*/  IMAD R27, R11, UR8, RZ ;  /* 0x000000080b1b7c24 */ /* 0x000fe2000f8e02ff */
[----:B------:R-:W-:-:S03]  /*0d00*/  IADD3 R18, P0, R18, UR14, RZ ;  /* 0x0000000e12127c10 */ /* 0x000fc6000ff1e0ff */
[----:B------:R-:W-:-:S05]  /*0d10*/  IMAD R27, R10, UR9, R27 ;  /* 0x000000090a1b7c24 */ /* 0x000fca000f8e021b */
[----:B------:R-:W-:-:S05]  /*0d20*/  IADD3.X R19, R19, UR15, R27, P0, !PT ;  /* 0x0000000f13137c10 */ /* 0x000fca00087fe41b */
[----:B------:R-:W3:Y:S01]  /*0d30*/  LDG.E.S8 R0, desc[UR10][R18.64] ;  /* 0x0000000a12007981 */ /* 0x000ee2000c1e1300 */
[----:B--2---:R-:W-:Y:S02]  /*0d40*/  IMAD R14, R12, UR6, RZ ;  /* 0x000000060c0e7c24 */ /* 0x004fe4000f8e02ff */
[----:B---3--:R-:W-:-:S05]  /*0d50*/  IMAD.MOV R27, RZ, RZ, -R0 ;  /* 0x000000ffff1b7224 */ /* 0x008fca00078e0a00 */
[----:B------:R-:W-:-:S04]  /*0d60*/  ISETP.NE.AND P0, PT, R14, R27, PT ;  /* 0x0000001b0e00720c */ /* 0x000fc80003f05270 */
[----:B------:R-:W-:Y:S02]  /*0d70*/  SEL R11, RZ, 0x1, !P0 ;  /* 0x00000001ff0b7807 */ /* 0x000fe40004000000 */
[----:B------:R-:W-:-:S03]  /*0d80*/  IADD3 R20, P0, R20, 0x4, RZ ;  /* 0x0000000414147810 */ /* 0x000fc60007f1e0ff */
[----:B------:R1:W-:Y:S02]  /*0d90*/  STG.E.U8 desc[UR10][R18.64], R11 ;  /* 0x0000000b12007986 */ /* 0x0003e4000c10110a */
[----:B------:R-:W-:Y:S01]  /*0da0*/  IMAD.X R21, RZ, RZ, R21, P0 ;  /* 0x000000ffff157224 */ /* 0x000fe200000e0615 */
[----:B------:R-:W-:-:S04]  /*0db0*/  ISETP.GE.U32.AND P0, PT, R20, R4, PT ;  /* 0x000000041400720c */ /* 0x000fc80003f06070 */
[----:B------:R-:W-:-:S13]  /*0dc0*/  ISETP.GE.AND.EX P0, PT, R21, R5, PT, P0 ;  /* 0x000000051500720c */ /* 0x000fda0003f06300 */
[----:B-1----:R-:W-:Y:S05]  /*0dd0*/  @!P0 BRA `(.L_x_63) ;  /* 0xfffffff800d08947 */ /* 0x002fea000383ffff */
.L_x_60:
[----:B------:R-:W-:Y:S05]  /*0de0*/  BSYNC B1 ;  /* 0x0000000000017941 */ /* 0x000fea0003800000 */
.L_x_59:
[----:B------:R-:W-:Y:S01]  /*0df0*/  IADD3 R25, P0, R25, 0x1, RZ ;  /* 0x0000000119197810 */ /* 0x000fe20007f1e0ff */
[----:B------:R-:W-:-:S03]  /*0e00*/  ULDC.64 UR8, c[0x0][0x278] ;  /* 0x00009e0000087ab9 */ /* 0x000fc60000000a00 */
[----:B------:R-:W-:Y:S02]  /*0e10*/  IADD3.X R24, RZ, R24, RZ, P0, !PT ;  /* 0x00000018ff187210 */ /* 0x000fe400007fe4ff */
[----:B------:R-:W-:-:S04]  /*0e20*/  ISETP.GE.U32.AND P0, PT, R25, UR8, PT ;  /* 0x0000000819007c0c */ /* 0x000fc8000bf06070 */
[----:B------:R-:W-:-:S13]  /*0e30*/  ISETP.GE.AND.EX P0, PT, R24, UR9, PT, P0 ;  /* 0x0000000918007c0c */ /* 0x000fda000bf06300 */
[----:B------:R-:W-:Y:S05]  /*0e40*/  @!P0 BRA `(.L_x_64) ;  /* 0xfffffff000e08947 */ /* 0x000fea000383ffff */
.L_x_58:
[----:B------:R-:W-:Y:S05]  /*0e50*/  BSYNC B0 ;  /* 0x0000000000007941 */ /* 0x000fea0003800000 */
.L_x_57:
[----:B------:R-:W0:Y:S01]  /*0e60*/  S2R R6, SR_TID.X ;  /* 0x0000000000067919 */ /* 0x000e220000002100 */
[----:B------:R-:W-:Y:S02]  /*0e70*/  ULDC UR4, c[0x0][0x210] ;  /* 0x0000840000047ab9 */ /* 0x000fe40000000800 */
[----:B------:R-:W-:-:S04]  /*0e80*/  UIMAD UR4, UR12, -0x200, UR4 ;  /* 0xfffffe000c0478a4 */ /* 0x000fc8000f8e0204 */
[----:B------:R-:W-:-:S06]  /*0e90*/  USHF.R.S32.HI UR8, URZ, 0x1f, UR4 ;  /* 0x0000001f3f087899 */ /* 0x000fcc0008011404 */
[----:B------:R-:W-:Y:S02]  /*0ea0*/  IMAD.U32 R0, RZ, RZ, UR8 ;  /* 0x00000008ff007e24 */ /* 0x000fe4000f8e00ff */
[----:B0-----:R-:W-:-:S05]  /*0eb0*/  VIADD R6, R6, 0x100 ;  /* 0x0000010006067836 */ /* 0x001fca0000000000 */
[----:B------:R-:W-:-:S04]  /*0ec0*/  ISETP.LT.U32.AND P0, PT, R6, UR4, PT ;  /* 0x0000000406007c0c */ /* 0x000fc8000bf01070 */
[----:B------:R-:W-:-:S13]  /*0ed0*/  ISETP.GT.AND.EX P0, PT, R0, RZ, PT, P0 ;  /* 0x000000ff0000720c */ /* 0x000fda0003f04300 */
[----:B------:R-:W-:Y:S05]  /*0ee0*/  @!P0 EXIT ;  /* 0x000000000000894d */ /* 0x000fea0003800000 */
[----:B------:R-:W-:-:S05]  /*0ef0*/  IADD3 R6, P0, R6, UR7, RZ ;  /* 0x0000000706067c10 */ /* 0x000fca000ff1e0ff */
[----:B------:R-:W-:Y:S01]  /*0f00*/  IMAD.X R7, RZ, RZ, UR5, P0 ;  /* 0x00000005ff077e24 */ /* 0x000fe200080e06ff */
[----:B------:R-:W-:Y:S02]  /*0f10*/  ULDC.64 UR4, c[0x0][0x250] ;  /* 0x0000940000047ab9 */ /* 0x000fe40000000a00 */
[----:B------:R-:W-:-:S04]  /*0f20*/  IMAD.WIDE.U32 R8, R6, UR4, RZ ;  /* 0x0000000406087c25 */ /* 0x000fc8000f8e00ff */
[----:B------:R-:W-:Y:S01]  /*0f30*/  IMAD R3, R7, UR4, RZ ;  /* 0x0000000407037c24 */ /* 0x000fe2000f8e02ff */
[----:B------:R-:W-:-:S03]  /*0f40*/  UMOV UR4, URZ ;  /* 0x0000003f00047c82 */ /* 0x000fc60008000000 */
[----:B------:R-:W-:Y:S01]  /*0f50*/  IMAD R3, R6, UR5, R3 ;  /* 0x0000000506037c24 */ /* 0x000fe2000f8e0203 */
[----:B------:R-:W-:-:S04]  /*0f60*/  UMOV UR5, URZ ;  /* 0x0000003f00057c82 */ /* 0x000fc80008000000 */
[----:B------:R-:W-:-:S07]  /*0f70*/  IADD3 R3, R9, R3, RZ ;  /* 0x0000000309037210 */ /* 0x000fce0007ffe0ff */
.L_x_70:
[----:B0-----:R-:W0:Y:S01]  /*0f80*/  LDC.64 R4, c[0x0][0x260] ;  /* 0x00009800ff047b82 */ /* 0x001e220000000a00 */
[----:B------:R-:W-:Y:S01]  /*0f90*/  ULDC.64 UR8, c[0x0][0x228] ;  /* 0x00008a0000087ab9 */ /* 0x000fe20000000a00 */
[----:B------:R-:W-:Y:S01]  /*0fa0*/  ULDC.64 UR12, c[0x0][0x230] ;  /* 0x00008c00000c7ab9 */ /* 0x000fe20000000a00 */
        /* <DEDUP_REMOVED lines=9> */
[----:B------:R-:W2:Y:S04]  /*1040*/  LDG.E.64 R10, desc[UR10][R4.64+0x8] ;  /* 0x0000080a040a7981 */ /* 0x000ea8000c1e1b00 */
[----:B------:R-:W2:Y:S01]  /*1050*/  LDG.E.64 R12, desc[UR10][R4.64] ;  /* 0x0000000a040c7981 */ /* 0x000ea2000c1e1b00 */
[----:B------:R-:W-:Y:S01]  /*1060*/  BSSY B0, `(.L_x_65) ;  /* 0x00000a6000007945 */ /* 0x000fe20003800000 */
[----:B--2---:R-:W-:-:S04]  /*1070*/  ISETP.GT.U32.AND P0, PT, R10, R12, PT ;  /* 0x0000000c0a00720c */ /* 0x004fc80003f04070 */
[----:B------:R-:W-:-:S13]  /*1080*/  ISETP.GT.AND.EX P0, PT, R11, R13, PT, P0 ;  /* 0x0000000d0b00720c */ /* 0x000fda0003f04300 */
[----:B-1----:R-:W-:Y:S05]  /*1090*/  @!P0 BRA `(.L_x_66) ;  /* 0x0000000800888947 */ /* 0x002fea0003800000 */
[----:B------:R-:W0:Y:S01]  /*10a0*/  LDC.64 R16, c[0x0][0x248] ;  /* 0x00009200ff107b82 */ /* 0x000e220000000a00 */
[----:B------:R-:W-:Y:S01]  /*10b0*/  IMAD.IADD R0, R10, 0x1, -R12 ;  /* 0x000000010a007824 */ /* 0x000fe200078e0a0c */
[----:B------:R-:W-:Y:S01]  /*10c0*/  BSSY B1, `(.L_x_67) ;  /* 0x0000051000017945 */ /* 0x000fe20003800000 */
[----:B------:R-:W-:Y:S01]  /*10d0*/  IMAD.MOV.U32 R2, RZ, RZ, R8 ;  /* 0x000000ffff027224 */ /* 0x000fe200078e0008 */
[----:B------:R-:W-:Y:S01]  /*10e0*/  MOV R26, R12 ;  /* 0x0000000c001a7202 */ /* 0x000fe20000000f00 */
[----:B------:R-:W-:Y:S01]  /*10f0*/  IMAD.MOV.U32 R27, RZ, RZ, R13 ;  /* 0x000000ffff1b7224 */ /* 0x000fe200078e000d */
[----:B------:R-:W-:-:S04]  /*1100*/  LOP3.LUT R0, R0, 0x3, RZ, 0xc0, !PT ;  /* 0x0000000300007812 */ /* 0x000fc800078ec0ff */
[----:B------:R-:W-:-:S04]  /*1110*/  ISETP.NE.U32.AND P0, PT, R0, RZ, PT ;  /* 0x000000ff0000720c */ /* 0x000fc80003f05070 */
[----:B------:R-:W-:Y:S01]  /*1120*/  ISETP.NE.AND.EX P0, PT, RZ, RZ, PT, P0 ;  /* 0x000000ffff00720c */ /* 0x000fe20003f05300 */
[C---:B0-----:R-:W-:Y:S02]  /*1130*/  IMAD R4, R16.reuse, UR5, RZ ;  /* 0x0000000510047c24 */ /* 0x041fe4000f8e02ff */
[----:B------:R-:W-:-:S04]  /*1140*/  IMAD.WIDE.U32 R14, R16, UR4, R2 ;  /* 0x00000004100e7c25 */ /* 0x000fc8000f8e0002 */
[----:B------:R-:W-:-:S04]  /*1150*/  IMAD R5, R17, UR4, R4 ;  /* 0x0000000411057c24 */ /* 0x000fc8000f8e0204 */
[----:B------:R-:W-:Y:S02]  /*1160*/  IMAD.IADD R5, R15, 0x1, R5 ;  /* 0x000000010f057824 */ /* 0x000fe400078e0205 */
[----:B------:R-:W-:Y:S05]  /*1170*/  @!P0 BRA `(.L_x_68) ;  /* 0x0000000400148947 */ /* 0x000fea0003800000 */
[----:B------:R-:W0:Y:S01]  /*1180*/  LDC.64 R18, c[0x0][0x268] ;  /* 0x00009a00ff127b82 */ /* 0x000e220000000a00 */
[----:B------:R-:W-:-:S07]  /*1190*/  ULDC.64 UR8, c[0x0][0x230] ;  /* 0x00008c0000087ab9 */ /* 0x000fce0000000a00 */
        /* <DEDUP_REMOVED lines=8> */
[----:B------:R-:W-:Y:S01]  /*1220*/  ULDC.64 UR8, c[0x0][0x220] ;  /* 0x0000880000087ab9 */ /* 0x000fe20000000a00 */
[----:B------:R-:W0:Y:S03]  /*1230*/  LDC.64 R16, c[0x0][0x270] ;  /* 0x00009c00ff107b82 */ /* 0x000e260000000a00 */
[----:B------:R-:W1:Y:S01]  /*1240*/  LDG.E.64 R24, desc[UR10][R18.64] ;  /* 0x0000000a12187981 */ /* 0x000e62000c1e1b00 */
[----:B------:R-:W-:Y:S01]  /*1250*/  MOV R4, R14 ;  /* 0x0000000e00047202 */ /* 0x000fe20000000f00 */
[C---:B0-----:R-:W-:Y:S02]  /*1260*/  IMAD R2, R16.reuse, UR5, RZ ;  /* 0x0000000510027c24 */ /* 0x041fe4000f8e02ff */
[----:B------:R-:W-:-:S04]  /*1270*/  IMAD.WIDE.U32 R26, R16, UR4, R12 ;  /* 0x00000004101a7c25 */ /* 0x000fc8000f8e000c */
[----:B------:R-:W-:Y:S01]  /*1280*/  IMAD R17, R17, UR4, R2 ;  /* 0x0000000411117c24 */ /* 0x000fe2000f8e0202 */
[----:B------:R-:W-:-:S04]  /*1290*/  IADD3 R16, P0, R26, UR8, RZ ;  /* 0x000000081a107c10 */ /* 0x000fc8000ff1e0ff */
[----:B------:R-:W-:-:S05]  /*12a0*/  IADD3.X R17, R27, UR9, R17, P0, !PT ;  /* 0x000000091b117c10 */ /* 0x000fca00087fe411 */
[----:B------:R-:W3:Y:S01]  /*12b0*/  LDG.E.S8 R26, desc[UR10][R16.64] ;  /* 0x0000000a101a7981 */ /* 0x000ee2000c1e1300 */
[----:B-1----:R-:W-:-:S04]  /*12c0*/  IMAD R2, R25, R20, RZ ;  /* 0x0000001419027224 */ /* 0x002fc800078e02ff */
[C---:B------:R-:W-:Y:S02]  /*12d0*/  IMAD R2, R24.reuse, R21, R2 ;  /* 0x0000001518027224 */ /* 0x040fe400078e0202 */
[----:B------:R-:W-:-:S03]  /*12e0*/  IMAD.WIDE.U32 R24, R24, R20, R4 ;  /* 0x0000001418187225 */ /* 0x000fc600078e0004 */
[----:B--2---:R-:W-:-:S04]  /*12f0*/  IADD3 R24, P0, R24, R22, RZ ;  /* 0x0000001618187210 */ /* 0x004fc80007f1e0ff */
[----:B------:R-:W-:-:S05]  /*1300*/  IADD3.X R25, R23, R25, R2, P0, !PT ;  /* 0x0000001917197210 */ /* 0x000fca00007fe402 */
[----:B------:R-:W2:Y:S01]  /*1310*/  LDG.E.S8 R2, desc[UR10][R24.64] ;  /* 0x0000000a18027981 */ /* 0x000ea2000c1e1300 */
[----:B---3--:R-:W-:Y:S02]  /*1320*/  IMAD R26, R26, UR6, RZ ;  /* 0x000000061a1a7c24 */ /* 0x008fe4000f8e02ff */
[----:B--2---:R-:W-:-:S05]  /*1330*/  IMAD.MOV R27, RZ, RZ, -R2 ;  /* 0x000000ffff1b7224 */ /* 0x004fca00078e0a02 */
[----:B------:R-:W-:-:S04]  /*1340*/  ISETP.NE.AND P0, PT, R26, R27, PT ;  /* 0x0000001b1a00720c */ /* 0x000fc80003f05270 */
[----:B------:R-:W-:Y:S02]  /*1350*/  SEL R29, RZ, 0x1, !P0 ;  /* 0x00000001ff1d7807 */ /* 0x000fe40004000000 */
[----:B------:R-:W-:-:S03]  /*1360*/  ISETP.NE.U32.AND P0, PT, R0, 0x1, PT ;  /* 0x000000010000780c */ /* 0x000fc60003f05070 */
[----:B------:R0:W-:Y:S01]  /*1370*/  STG.E.U8 desc[UR10][R24.64], R29 ;  /* 0x0000001d18007986 */ /* 0x0001e2000c10110a */
[----:B------:R-:W-:Y:S02]  /*1380*/  ISETP.NE.AND.EX P0, PT, RZ, RZ, PT, P0 ;  /* 0x000000ffff00720c */ /* 0x000fe40003f05300 */
[----:B------:R-:W-:-:S05]  /*1390*/  IADD3 R26, P1, R12, 0x1, RZ ;  /* 0x000000010c1a7810 */ /* 0x000fca0007f3e0ff */
[----:B------:R-:W-:-:S06]  /*13a0*/  IMAD.X R27, RZ, RZ, R13, P1 ;  /* 0x000000ffff1b7224 */ /* 0x000fcc00008e060d */
[----:B0-----:R-:W-:Y:S05]  /*13b0*/  @!P0 BRA `(.L_x_68) ;  /* 0x0000000000848947 */ /* 0x001fea0003800000 */
[----:B------:R-:W2:Y:S01]  /*13c0*/  LDG.E.64 R24, desc[UR10][R18.64+0x8] ;  /* 0x0000080a12187981 */ /* 0x000ea2000c1e1b00 */
[----:B------:R-:W-:-:S03]  /*13d0*/  ISETP.NE.U32.AND P0, PT, R0, 0x2, PT ;  /* 0x000000020000780c */ /* 0x000fc60003f05070 */
[----:B------:R-:W3:Y:S01]  /*13e0*/  LDG.E.S8 R2, desc[UR10][R16.64+0x1] ;  /* 0x0000010a10027981 */ /* 0x000ee2000c1e1300 */
[----:B--2---:R-:W-:-:S04]  /*13f0*/  IMAD R0, R25, R20, RZ ;  /* 0x0000001419007224 */ /* 0x004fc800078e02ff */
[C---:B------:R-:W-:Y:S02]  /*1400*/  IMAD R0, R24.reuse, R21, R0 ;  /* 0x0000001518007224 */ /* 0x040fe400078e0200 */
[----:B------:R-:W-:-:S03]  /*1410*/  IMAD.WIDE.U32 R24, R24, R20, R4 ;  /* 0x0000001418187225 */ /* 0x000fc600078e0004 */
[----:B------:R-:W-:-:S04]  /*1420*/  IADD3 R24, P1, R24, R22, RZ ;  /* 0x0000001618187210 */ /* 0x000fc80007f3e0ff */
[----:B------:R-:W-:-:S05]  /*1430*/  IADD3.X R25, R23, R25, R0, P1, !PT ;  /* 0x0000001917197210 */ /* 0x000fca0000ffe400 */
[----:B------:R-:W2:Y:S01]  /*1440*/  LDG.E.S8 R0, desc[UR10][R24.64] ;  /* 0x0000000a18007981 */ /* 0x000ea2000c1e1300 */
[----:B---3--:R-:W-:Y:S01]  /*1450*/  IMAD R2, R2, UR6, RZ ;  /* 0x0000000602027c24 */ /* 0x008fe2000f8e02ff */
[----:B------:R-:W-:Y:S01]  /*1460*/  ISETP.NE.AND.EX P0, PT, RZ, RZ, PT, P0 ;  /* 0x000000ffff00720c */ /* 0x000fe20003f05300 */
[----:B--2---:R-:W-:-:S05]  /*1470*/  IMAD.MOV R27, RZ, RZ, -R0 ;  /* 0x000000ffff1b7224 */ /* 0x004fca00078e0a00 */
[----:B------:R-:W-:-:S04]  /*1480*/  ISETP.NE.AND P1, PT, R2, R27, PT ;  /* 0x0000001b0200720c */ /* 0x000fc80003f25270 */
[----:B------:R-:W-:-:S05]  /*1490*/  SEL R29, RZ, 0x1, !P1 ;  /* 0x00000001ff1d7807 */ /* 0x000fca0004800000 */
[----:B------:R0:W-:Y:S01]  /*14a0*/  STG.E.U8 desc[UR10][R24.64], R29 ;  /* 0x0000001d18007986 */ /* 0x0001e2000c10110a */
[----:B------:R-:W-:-:S04]  /*14b0*/  IADD3 R26, P1, R12, 0x2, RZ ;  /* 0x000000020c1a7810 */ /* 0x000fc80007f3e0ff */
[----:B------:R-:W-:Y:S01]  /*14c0*/  IADD3.X R27, RZ, R13, RZ, P1, !PT ;  /* 0x0000000dff1b7210 */ /* 0x000fe20000ffe4ff */
[----:B------:R-:W-:Y:S08]  /*14d0*/  @!P0 BRA `(.L_x_68) ;  /* 0x00000000003c8947 */ /* 0x000ff00003800000 */
[----:B------:R-:W0:Y:S04]  /*14e0*/  LDG.E.64 R18, desc[UR10][R18.64+0x10] ;  /* 0x0000100a12127981 */ /* 0x000e28000c1e1b00 */
[----:B------:R-:W2:Y:S01]  /*14f0*/  LDG.E.S8 R16, desc[UR10][R16.64+0x2] ;  /* 0x0000020a10107981 */ /* 0x000ea2000c1e1300 */
[----:B0-----:R-:W-:-:S04]  /*1500*/  IMAD.WIDE.U32 R24, R18, R20, R4 ;  /* 0x0000001412187225 */ /* 0x001fc800078e0004 */
[----:B------:R-:W-:Y:S01]  /*1510*/  IMAD R20, R19, R20, RZ ;  /* 0x0000001413147224 */ /* 0x000fe200078e02ff */
[----:B------:R-:W-:-:S03]  /*1520*/  IADD3 R22, P0, R24, R22, RZ ;  /* 0x0000001618167210 */ /* 0x000fc60007f1e0ff */
[----:B------:R-:W-:-:S05]  /*1530*/  IMAD R20, R18, R21, R20 ;  /* 0x0000001512147224 */ /* 0x000fca00078e0214 */
[----:B------:R-:W-:-:S05]  /*1540*/  IADD3.X R23, R23, R25, R20, P0, !PT ;  /* 0x0000001917177210 */ /* 0x000fca00007fe414 */
[----:B------:R-:W3:Y:S01]  /*1550*/  LDG.E.S8 R0, desc[UR10][R22.64] ;  /* 0x0000000a16007981 */ /* 0x000ee2000c1e1300 */
[----:B--2---:R-:W-:Y:S02]  /*1560*/  IMAD R2, R16, UR6, RZ ;  /* 0x0000000610027c24 */ /* 0x004fe4000f8e02ff */
[----:B---3--:R-:W-:-:S05]  /*1570*/  IMAD.MOV R21, RZ, RZ, -R0 ;  /* 0x000000ffff157224 */ /* 0x008fca00078e0a00 */
[----:B------:R-:W-:-:S04]  /*1580*/  ISETP.NE.AND P0, PT, R2, R21, PT ;  /* 0x000000150200720c */ /* 0x000fc80003f05270 */
[----:B------:R-:W-:-:S05]  /*1590*/  SEL R19, RZ, 0x1, !P0 ;  /* 0x00000001ff137807 */ /* 0x000fca0004000000 */
[----:B------:R1:W-:Y:S01]  /*15a0*/  STG.E.U8 desc[UR10][R22.64], R19 ;  /* 0x0000001316007986 */ /* 0x0003e2000c10110a */
[----:B------:R-:W-:-:S05]  /*15b0*/  IADD3 R26, P0, R12, 0x3, RZ ;  /* 0x000000030c1a7810 */ /* 0x000fca0007f1e0ff */
[----:B------:R-:W-:-:S08]  /*15c0*/  IMAD.X R27, RZ, RZ, R13, P0 ;  /* 0x000000ffff1b7224 */ /* 0x000fd000000e060d */
.L_x_68:
[----:B------:R-:W-:Y:S05]  /*15d0*/  BSYNC B1 ;  /* 0x0000000000017941 */ /* 0x000fea0003800000 */
.L_x_67:
[----:B-1----:R-:W-:Y:S01]  /*15e0*/  LOP3.LUT R19, RZ, R12, RZ, 0x33, !PT ;  /* 0x0000000cff137212 */ /* 0x002fe200078e33ff */
[----:B------:R-:W1:Y:S01]  /*15f0*/  LDC.64 R16, c[0x0][0x268] ;  /* 0x00009a00ff107b82 */ /* 0x000e620000000a00 */
[----:B------:R-:W-:Y:S02]  /*1600*/  LOP3.LUT R13, RZ, R13, RZ, 0x33, !PT ;  /* 0x0000000dff0d7212 */ /* 0x000fe400078e33ff */
[----:B------:R-:W-:-:S04]  /*1610*/  IADD3 R0, P1, R10, R19, RZ ;  /* 0x000000130a007210 */ /* 0x000fc80007f3e0ff */
[----:B------:R-:W-:Y:S01]  /*1620*/  ISETP.GE.U32.AND P0, PT, R0, 0x3, PT ;  /* 0x000000030000780c */ /* 0x000fe20003f06070 */
[----:B------:R-:W-:-:S05]  /*1630*/  IMAD.X R0, R11, 0x1, R13, P1 ;  /* 0x000000010b007824 */ /* 0x000fca00008e060d */
[----:B------:R-:W-:-:S13]  /*1640*/  ISETP.GE.U32.AND.EX P0, PT, R0, RZ, PT, P0 ;  /* 0x000000ff0000720c */ /* 0x000fda0003f06100 */
[----:B------:R-:W-:Y:S05]  /*1650*/  @!P0 BRA `(.L_x_66) ;  /* 0x0000000400188947 */ /* 0x000fea0003800000 */
.L_x_69:
[C---:B-1----:R-:W-:Y:S01]  /*1660*/  IMAD R0, R16.reuse, UR5, RZ ;  /* 0x0000000510007c24 */ /* 0x042fe2000f8e02ff */
[----:B------:R-:W1:Y:S01]  /*1670*/  LDC.64 R22, c[0x0][0x270] ;  /* 0x00009c00ff167b82 */ /* 0x000e620000000a00 */
[----:B------:R-:W-:-:S04]  /*1680*/  IMAD.WIDE.U32 R18, R16, UR4, R26 ;  /* 0x0000000410127c25 */ /* 0x000fc8000f8e001a */
[----:B------:R-:W-:Y:S01]  /*1690*/  IMAD R13, R17, UR4, R0 ;  /* 0x00000004110d7c24 */ /* 0x000fe2000f8e0200 */
[----:B------:R-:W-:-:S04]  /*16a0*/  LEA R12, P0, R18, UR12, 0x3 ;  /* 0x0000000c120c7c11 */ /* 0x000fc8000f8018ff */
[----:B------:R-:W-:-:S04]  /*16b0*/  IADD3 R13, R13, R19, RZ ;  /* 0x000000130d0d7210 */ /* 0x000fc80007ffe0ff */
[----:B------:R-:W-:-:S05]  /*16c0*/  LEA.HI.X R13, R18, UR13, R13, 0x3, P0 ;  /* 0x0000000d120d7c11 */ /* 0x000fca00080f1c0d */
[----:B------:R-:W2:Y:S01]  /*16d0*/  LDG.E.64 R20, desc[UR10][R12.64] ;  /* 0x0000000a0c147981 */ /* 0x000ea2000c1e1b00 */
[----:B------:R-:W-:Y:S02]  /*16e0*/  IMAD.MOV.U32 R4, RZ, RZ, R14 ;  /* 0x000000ffff047224 */ /* 0x000fe400078e000e */
[C---:B-1----:R-:W-:Y:S02]  /*16f0*/  IMAD R0, R22.reuse, UR5, RZ ;  /* 0x0000000516007c24 */ /* 0x042fe4000f8e02ff */
[----:B------:R-:W-:-:S04]  /*1700*/  IMAD.WIDE.U32 R18, R22, UR4, R26 ;  /* 0x0000000416127c25 */ /* 0x000fc8000f8e001a */
[----:B0-----:R-:W-:Y:S01]  /*1710*/  IMAD R25, R23, UR4, R0 ;  /* 0x0000000417197c24 */ /* 0x001fe2000f8e0200 */
[----:B------:R-:W-:-:S04]  /*1720*/  IADD3 R18, P0, R18, UR18, RZ ;  /* 0x0000001212127c10 */ /* 0x000fc8000ff1e0ff */
[----:B------:R-:W-:-:S05]  /*1730*/  IADD3.X R19, R25, UR19, R19, P0, !PT ;  /* 0x0000001319137c10 */ /* 0x000fca00087fe413 */
[----:B------:R-:W3:Y:S01]  /*1740*/  LDG.E.S8 R2, desc[UR10][R18.64] ;  /* 0x0000000a12027981 */ /* 0x000ee2000c1e1300 */
[----:B--2---:R-:W-:-:S04]  /*1750*/  IMAD R21, R21, UR14, RZ ;  /* 0x0000000e15157c24 */ /* 0x004fc8000f8e02ff */
[C---:B------:R-:W-:Y:S02]  /*1760*/  IMAD R23, R20.reuse, UR15, R21 ;  /* 0x0000000f14177c24 */ /* 0x040fe4000f8e0215 */
[----:B------:R-:W-:-:S03]  /*1770*/  IMAD.WIDE.U32 R20, R20, UR14, R4 ;  /* 0x0000000e14147c25 */ /* 0x000fc6000f8e0004 */
[----:B------:R-:W-:-:S04]  /*1780*/  IADD3 R20, P0, R20, UR16, RZ ;  /* 0x0000001014147c10 */ /* 0x000fc8000ff1e0ff */
[----:B------:R-:W-:-:S05]  /*1790*/  IADD3.X R21, R21, UR17, R23, P0, !PT ;  /* 0x0000001115157c10 */ /* 0x000fca00087fe417 */
[----:B------:R-:W2:Y:S01]  /*17a0*/  LDG.E.S8 R0, desc[UR10][R20.64] ;  /* 0x0000000a14007981 */ /* 0x000ea2000c1e1300 */
[----:B---3--:R-:W-:Y:S02]  /*17b0*/  IMAD R2, R2, UR6, RZ ;  /* 0x0000000602027c24 */ /* 0x008fe4000f8e02ff */
[----:B--2---:R-:W-:-:S05]  /*17c0*/  IMAD.MOV R23, RZ, RZ, -R0 ;  /* 0x000000ffff177224 */ /* 0x004fca00078e0a00 */
[----:B------:R-:W-:-:S04]  /*17d0*/  ISETP.NE.AND P0, PT, R2, R23, PT ;  /* 0x000000170200720c */ /* 0x000fc80003f05270 */
[----:B------:R-:W-:-:S05]  /*17e0*/  SEL R29, RZ, 0x1, !P0 ;  /* 0x00000001ff1d7807 */ /* 0x000fca0004000000 */
[----:B------:R0:W-:Y:S04]  /*17f0*/  STG.E.U8 desc[UR10][R20.64], R29 ;  /* 0x0000001d14007986 */ /* 0x0001e8000c10110a */
[----:B------:R-:W2:Y:S04]  /*1800*/  LDG.E.64 R22, desc[UR10][R12.64+0x8] ;  /* 0x0000080a0c167981 */ /* 0x000ea8000c1e1b00 */
[----:B------:R-:W3:Y:S01]  /*1810*/  LDG.E.S8 R2, desc[UR10][R18.64+0x1] ;  /* 0x0000010a12027981 */ /* 0x000ee2000c1e1300 */
[----:B--2---:R-:W-:Y:S02]  /*1820*/  IMAD R23, R23, UR14, RZ ;  /* 0x0000000e17177c24 */ /* 0x004fe4000f8e02ff */
[----:B------:R-:W-:-:S04]  /*1830*/  IMAD.WIDE.U32 R24, R22, UR14, R4 ;  /* 0x0000000e16187c25 */ /* 0x000fc8000f8e0004 */
[----:B------:R-:W-:Y:S01]  /*1840*/  IMAD R23, R22, UR15, R23 ;  /* 0x0000000f16177c24 */ /* 0x000fe2000f8e0217 */
[----:B------:R-:W-:-:S04]  /*1850*/  IADD3 R22, P0, R24, UR16, RZ ;  /* 0x0000001018167c10 */ /* 0x000fc8000ff1e0ff */
[----:B------:R-:W-:-:S05]  /*1860*/  IADD3.X R23, R25, UR17, R23, P0, !PT ;  /* 0x0000001119177c10 */ /* 0x000fca00087fe417 */
[----:B------:R-:W2:Y:S01]  /*1870*/  LDG.E.S8 R0, desc[UR10][R22.64] ;  /* 0x0000000a16007981 */ /* 0x000ea2000c1e1300 */
[----:B---3--:R-:W-:Y:S02]  /*1880*/  IMAD R2, R2, UR6, RZ ;  /* 0x0000000602027c24 */ /* 0x008fe4000f8e02ff */
[----:B--2---:R-:W-:-:S05]  /*1890*/  IMAD.MOV R25, RZ, RZ, -R0 ;  /* 0x000000ffff197224 */ /* 0x004fca00078e0a00 */
[----:B------:R-:W-:-:S04]  /*18a0*/  ISETP.NE.AND P0, PT, R2, R25, PT ;  /* 0x000000190200720c */ /* 0x000fc80003f05270 */
[----:B0-----:R-:W-:-:S05]  /*18b0*/  SEL R29, RZ, 0x1, !P0 ;  /* 0x00000001ff1d7807 */ /* 0x001fca0004000000 */
        /* <DEDUP_REMOVED lines=9> */
[----:B---3--:R-:W-:Y:S01]  /*1950*/  IMAD R2, R2, UR6, RZ ;  /* 0x0000000602027c24 */ /* 0x008fe2000f8e02ff */
[----:B--2---:R-:W-:-:S04]  /*1960*/  IADD3 R25, -R0, RZ, RZ ;  /* 0x000000ff00197210 */ /* 0x004fc80007ffe1ff */
[----:B------:R-:W-:-:S04]  /*1970*/  ISETP.NE.AND P0, PT, R2, R25, PT ;  /* 0x000000190200720c */ /* 0x000fc80003f05270 */
[----:B------:R-:W-:-:S05]  /*1980*/  SEL R25, RZ, 0x1, !P0 ;  /* 0x00000001ff197807 */ /* 0x000fca0004000000 */
[----:B------:R2:W-:Y:S04]  /*1990*/  STG.E.U8 desc[UR10][R20.64], R25 ;  /* 0x0000001914007986 */ /* 0x0005e8000c10110a */
[----:B------:R-:W0:Y:S04]  /*19a0*/  LDG.E.64 R12, desc[UR10][R12.64+0x18] ;  /* 0x0000180a0c0c7981 */ /* 0x000e28000c1e1b00 */
[----:B------:R-:W3:Y:S01]  /*19b0*/  LDG.E.S8 R18, desc[UR10][R18.64+0x3] ;  /* 0x0000030a12127981 */ /* 0x000ee2000c1e1300 */
[----:B0-----:R-:W-:-:S04]  /*19c0*/  IMAD.WIDE.U32 R22, R12, UR14, R4 ;  /* 0x0000000e0c167c25 */ /* 0x001fc8000f8e0004 */
[----:B------:R-:W-:Y:S01]  /*19d0*/  IMAD R29, R13, UR14, RZ ;  /* 0x0000000e0d1d7c24 */ /* 0x000fe2000f8e02ff */
[----:B------:R-:W-:-:S03]  /*19e0*/  IADD3 R22, P0, R22, UR16, RZ ;  /* 0x0000001016167c10 */ /* 0x000fc6000ff1e0ff */
[----:B------:R-:W-:-:S05]  /*19f0*/  IMAD R29, R12, UR15, R29 ;  /* 0x0000000f0c1d7c24 */ /* 0x000fca000f8e021d */
[----:B------:R-:W-:-:S05]  /*1a00*/  IADD3.X R23, R23, UR17, R29, P0, !PT ;  /* 0x0000001117177c10 */ /* 0x000fca00087fe41d */
[----:B------:R-:W4:Y:S01]  /*1a10*/  LDG.E.S8 R0, desc[UR10][R22.64] ;  /* 0x0000000a16007981 */ /* 0x000f22000c1e1300 */
[----:B---3--:R-:W-:Y:S02]  /*1a20*/  IMAD R2, R18, UR6, RZ ;  /* 0x0000000612027c24 */ /* 0x008fe4000f8e02ff */
[----:B----4-:R-:W-:-:S05]  /*1a30*/  IMAD.MOV R29, RZ, RZ, -R0 ;  /* 0x000000ffff1d7224 */ /* 0x010fca00078e0a00 */
[----:B------:R-:W-:-:S04]  /*1a40*/  ISETP.NE.AND P0, PT, R2, R29, PT ;  /* 0x0000001d0200720c */ /* 0x000fc80003f05270 */
[----:B------:R-:W-:Y:S02]  /*1a50*/  SEL R13, RZ, 0x1, !P0 ;  /* 0x00000001ff0d7807 */ /* 0x000fe40004000000 */
[----:B------:R-:W-:-:S03]  /*1a60*/  IADD3 R26, P0, R26, 0x4, RZ ;  /* 0x000000041a1a7810 */ /* 0x000fc60007f1e0ff */
[----:B------:R2:W-:Y:S02]  /*1a70*/  STG.E.U8 desc[UR10][R22.64], R13 ;  /* 0x0000000d16007986 */ /* 0x0005e4000c10110a */
[----:B------:R-:W-:Y:S01]  /*1a80*/  IMAD.X R27, RZ, RZ, R27, P0 ;  /* 0x000000ffff1b7224 */ /* 0x000fe200000e061b */
[----:B------:R-:W-:-:S04]  /*1a90*/  ISETP.GE.U32.AND P0, PT, R26, R10, PT ;  /* 0x0000000a1a00720c */ /* 0x000fc80003f06070 */
[----:B------:R-:W-:-:S13]  /*1aa0*/  ISETP.GE.AND.EX P0, PT, R27, R11, PT, P0 ;  /* 0x0000000b1b00720c */ /* 0x000fda0003f06300 */
[----:B--2---:R-:W-:Y:S05]  /*1ab0*/  @!P0 BRA `(.L_x_69) ;  /* 0xfffffff800e88947 */ /* 0x004fea000383ffff */
.L_x_66:
[----:B------:R-:W-:Y:S05]  /*1ac0*/  BSYNC B0 ;  /* 0x0000000000007941 */ /* 0x000fea0003800000 */
.L_x_65:
[----:B------:R-:W2:Y:S01]  /*1ad0*/  LDC.64 R4, c[0x0][0x278] ;  /* 0x00009e00ff047b82 */ /* 0x000ea20000000a00 */
[----:B------:R-:W-:-:S04]  /*1ae0*/  UIADD3 UR4, UP0, UR4, 0x1, URZ ;  /* 0x0000000104047890 */ /* 0x000fc8000ff1e03f */
[----:B------:R-:W-:-:S06]  /*1af0*/  UIADD3.X UR5, URZ, UR5, URZ, UP0, !UPT ;  /* 0x000000053f057290 */ /* 0x000fcc00087fe43f */
[----:B------:R-:W-:Y:S01]  /*1b00*/  IMAD.U32 R0, RZ, RZ, UR5 ;  /* 0x00000005ff007e24 */ /* 0x000fe2000f8e00ff */
[----:B--2---:R-:W-:-:S04]  /*1b10*/  ISETP.LE.U32.AND P0, PT, R4, UR4, PT ;  /* 0x0000000404007c0c */ /* 0x004fc8000bf03070 */
[----:B------:R-:W-:-:S13]  /*1b20*/  ISETP.GE.AND.EX P0, PT, R0, R5, PT, P0 ;  /* 0x000000050000720c */ /* 0x000fda0003f06300 */
[----:B------:R-:W-:Y:S05]  /*1b30*/  @!P0 BRA `(.L_x_70) ;  /* 0xfffffff400108947 */ /* 0x000fea000383ffff */
[----:B------:R-:W-:Y:S05]  /*1b40*/  EXIT ;  /* 0x000000000000794d */ /* 0x000fea0003800000 */
.L_x_56:
[----:B------:R-:W0:Y:S01]  /*1b50*/  LDC.64 R2, c[0x0][0x278] ;  /* 0x00009e00ff027b82 */ /* 0x000e220000000a00 */
[----:B------:R-:W-:Y:S02]  /*1b60*/  ULDC.64 UR6, c[0x0][0x218] ;  /* 0x0000860000067ab9 */ /* 0x000fe40000000a00 */
[----:B------:R-:W-:-:S04]  /*1b70*/  UIADD3 UR6, UP0, UR4, UR6, URZ ;  /* 0x0000000604067290 */ /* 0x000fc8000ff1e03f */
[----:B------:R-:W-:Y:S01]  /*1b80*/  UIADD3.X UR7, UR5, UR7, URZ, UP0, !UPT ;  /* 0x0000000705077290 */ /* 0x000fe200087fe43f */
[----:B0-----:R-:W-:-:S04]  /*1b90*/  ISETP.GE.U32.AND P0, PT, R2, 0x1, PT ;  /* 0x000000010200780c */ /* 0x001fc80003f06070 */
[----:B------:R-:W-:-:S13]  /*1ba0*/  ISETP.GE.AND.EX P0, PT, R3, RZ, PT, P0 ;  /* 0x000000ff0300720c */ /* 0x000fda0003f06300 */
[----:B------:R-:W-:Y:S05]  /*1bb0*/  @!P0 EXIT ;  /* 0x000000000000894d */ /* 0x000fea0003800000 */
[----:B------:R-:W-:Y:S01]  /*1bc0*/  IADD3 R4, R0, UR6, RZ ;  /* 0x0000000600047c10 */ /* 0x000fe2000fffe0ff */
[----:B------:R-:W-:Y:S01]  /*1bd0*/  ULDC.U8 UR4, c[0x0][0x240] ;  /* 0x0000900000047ab9 */ /* 0x000fe20000000000 */
[----:B------:R-:W-:Y:S01]  /*1be0*/  ULDC UR5, c[0x0][0x250] ;  /* 0x0000940000057ab9 */ /* 0x000fe20000000800 */
[----:B------:R-:W-:Y:S02]  /*1bf0*/  UPRMT UR8, UR4, 0x8880, URZ ;  /* 0x0000888004087896 */ /* 0x000fe4000800003f */
[----:B------:R-:W-:Y:S01]  /*1c00*/  IMAD.WIDE.U32 R6, R4, UR5, RZ ;  /* 0x0000000504067c25 */ /* 0x000fe2000f8e00ff */
[----:B------:R-:W-:Y:S01]  /*1c10*/  UMOV UR4, URZ ;  /* 0x0000003f00047c82 */ /* 0x000fe20008000000 */
[----:B------:R-:W-:-:S08]  /*1c20*/  UMOV UR5, URZ ;  /* 0x0000003f00057c82 */ /* 0x000fd00008000000 */
.L_x_76:
[----:B------:R-:W0:Y:S01]  /*1c30*/  LDC.64 R8, c[0x0][0x260] ;  /* 0x00009800ff087b82 */ /* 0x000e220000000a00 */
[----:B------:R-:W-:Y:S01]  /*1c40*/  IADD3 RZ, P0, R0, UR6, RZ ;  /* 0x0000000600ff7c10 */ /* 0x000fe2000ff1e0ff */
[----:B------:R-:W-:Y:S01]  /*1c50*/  ULDC.64 UR12, c[0x0][0x228] ;  /* 0x00008a00000c7ab9 */ /* 0x000fe20000000a00 */
[----:B------:R-:W-:Y:S01]  /*1c60*/  ULDC.64 UR14, c[0x0][0x230] ;  /* 0x00008c00000e7ab9 */ /* 0x000fe20000000a00 */
[----:B------:R-:W-:Y:S01]  /*1c70*/  ULDC.64 UR16, c[0x0][0x258] ;  /* 0x0000960000107ab9 */ /* 0x000fe20000000a00 */
[----:B------:R-:W-:Y:S01]  /*1c80*/  ULDC.64 UR18, c[0x0][0x238] ;  /* 0x00008e0000127ab9 */ /* 0x000fe20000000a00 */
[----:B------:R-:W-:Y:S01]  /*1c90*/  IMAD.X R5, RZ, RZ, UR7, P0 ;  /* 0x00000007ff057e24 */ /* 0x000fe200080e06ff */
[----:B------:R-:W-:Y:S01]  /*1ca0*/  ULDC.64 UR20, c[0x0][0x220] ;  /* 0x0000880000147ab9 */ /* 0x000fe20000000a00 */
[----:B0-----:R-:W-:-:S04]  /*1cb0*/  IMAD R2, R8, UR5, RZ ;  /* 0x0000000508027c24 */ /* 0x001fc8000f8e02ff */
[----:B------:R-:W-:Y:S02]  /*1cc0*/  IMAD R3, R9, UR4, R2 ;  /* 0x0000000409037c24 */ /* 0x000fe4000f8e0202 */
[----:B------:R-:W-:-:S04]  /*1cd0*/  IMAD.WIDE.U32 R8, R8, UR4, R4 ;  /* 0x0000000408087c25 */ /* 0x000fc8000f8e0004 */
        /* <DEDUP_REMOVED lines=9> */
[----:B------:R-:W-:Y:S01]  /*1d70*/  IMAD.IADD R2, R8, 0x1, -R10 ;  /* 0x0000000108027824 */ /* 0x000fe200078e0a0a */
        /* <DEDUP_REMOVED lines=11> */
[----:B------:R-:W0:Y:S01]  /*1e30*/  LDC.64 R16, c[0x0][0x268] ;  /* 0x00009a00ff107b82 */ /* 0x000e220000000a00 */
[----:B------:R-:W-:-:S07]  /*1e40*/  ULDC.64 UR12, c[0x0][0x230] ;  /* 0x00008c00000c7ab9 */ /* 0x000fce0000000a00 */
[----:B------:R-:W1:Y:S08]  /*1e50*/  LDC.64 R20, c[0x0][0x248] ;  /* 0x00009200ff147b82 */ /* 0x000e700000000a00 */
[----:B------:R-:W2:Y:S01]  /*1e60*/  LDC.64 R22, c[0x0][0x270] ;  /* 0x00009c00ff167b82 */ /* 0x000ea20000000a00 */
[----:B0-----:R-:W-:-:S07]  /*1e70*/  IMAD R14, R16, UR5, RZ ;  /* 0x00000005100e7c24 */ /* 0x001fce000f8e02ff */
[----:B------:R-:W0:Y:S01]  /*1e80*/  LDC.64 R18, c[0x0][0x238] ;  /* 0x00008e00ff127b82 */ /* 0x000e220000000a00 */
[----:B------:R-:W-:-:S04]  /*1e90*/  IMAD.WIDE.U32 R12, R16, UR4, R10 ;  /* 0x00000004100c7c25 */ /* 0x000fc8000f8e000a */
[----:B------:R-:W-:Y:S01]  /*1ea0*/  IMAD R15, R17, UR4, R14 ;  /* 0x00000004110f7c24 */ /* 0x000fe2000f8e020e */
[----:B------:R-:W-:Y:S02]  /*1eb0*/  LEA R14, P0, R12, UR12, 0x3 ;  /* 0x0000000c0c0e7c11 */ /* 0x000fe4000f8018ff */
[----:B------:R-:W3:Y:S01]  /*1ec0*/  LDC.64 R16, c[0x0][0x258] ;  /* 0x00009600ff107b82 */ /* 0x000ee20000000a00 */
[----:B------:R-:W-:-:S05]  /*1ed0*/  IMAD.IADD R13, R13, 0x1, R15 ;  /* 0x000000010d0d7824 */ /* 0x000fca00078e020f */
[----:B------:R-:W-:Y:S01]  /*1ee0*/  LEA.HI.X R15, R12, UR13, R13, 0x3, P0 ;  /* 0x0000000d0c0f7c11 */ /* 0x000fe200080f1c0d */
[----:B-1----:R-:W-:Y:S01]  /*1ef0*/  IMAD R24, R20, UR5, RZ ;  /* 0x0000000514187c24 */ /* 0x002fe2000f8e02ff */
[----:B------:R-:W-:-:S03]  /*1f00*/  ULDC.64 UR12, c[0x0][0x220] ;  /* 0x00008800000c7ab9 */ /* 0x000fc60000000a00 */
[----:B------:R-:W3:Y:S01]  /*1f10*/  LDG.E.64 R12, desc[UR10][R14.64] ;  /* 0x0000000a0e0c7981 */ /* 0x000ee2000c1e1b00 */
[----:B------:R-:W-:Y:S01]  /*1f20*/  IMAD R21, R21, UR4, R24 ;  /* 0x0000000415157c24 */ /* 0x000fe2000f8e0218 */
[----:B------:R-:W-:Y:S01]  /*1f30*/  MOV R24, R6 ;  /* 0x0000000600187202 */ /* 0x000fe20000000f00 */
[----:B------:R-:W-:Y:S02]  /*1f40*/  IMAD.MOV.U32 R25, RZ, RZ, R3 ;  /* 0x000000ffff197224 */ /* 0x000fe400078e0003 */
[C---:B--2---:R-:W-:Y:S02]  /*1f50*/  IMAD R26, R22.reuse, UR5, RZ ;  /* 0x00000005161a7c24 */ /* 0x044fe4000f8e02ff */
[----:B------:R-:W-:-:S04]  /*1f60*/  IMAD.WIDE.U32 R28, R22, UR4, R10 ;  /* 0x00000004161c7c25 */ /* 0x000fc8000f8e000a */
[----:B------:R-:W-:Y:S01]  /*1f70*/  IMAD.WIDE.U32 R24, R20, UR4, R24 ;  /* 0x0000000414187c25 */ /* 0x000fe2000f8e0018 */
[----:B------:R-:W-:-:S03]  /*1f80*/  IADD3 R20, P0, R28, UR12, RZ ;  /* 0x0000000c1c147c10 */ /* 0x000fc6000ff1e0ff */
[----:B------:R-:W-:Y:S02]  /*1f90*/  IMAD R23, R23, UR4, R26 ;  /* 0x0000000417177c24 */ /* 0x000fe4000f8e021a */
[----:B------:R-:W-:-:S03]  /*1fa0*/  IMAD.IADD R25, R25, 0x1, R21 ;  /* 0x0000000119197824 */ /* 0x000fc600078e0215 */
[----:B------:R-:W-:Y:S01]  /*1fb0*/  IADD3.X R21, R29, UR13, R23, P0, !PT ;  /* 0x0000000d1d157c10 */ /* 0x000fe200087fe417 */
[-C--:B---3--:R-:W-:Y:S02]  /*1fc0*/  IMAD R13, R13, R16.reuse, RZ ;  /* 0x000000100d0d7224 */ /* 0x088fe400078e02ff */
[----:B------:R-:W-:-:S04]  /*1fd0*/  IMAD.WIDE.U32 R22, R12, R16, R24 ;  /* 0x000000100c167225 */ /* 0x000fc800078e0018 */
[----:B------:R-:W-:Y:S01]  /*1fe0*/  IMAD R13, R12, R17, R13 ;  /* 0x000000110c0d7224 */ /* 0x000fe200078e020d */
[----:B0-----:R-:W-:-:S04]  /*1ff0*/  IADD3 R22, P0, R22, R18, RZ ;  /* 0x0000001216167210 */ /* 0x001fc80007f1e0ff */
        /* <DEDUP_REMOVED lines=8> */
[----:B------:R-:W-:Y:S02]  /*2080*/  ISETP.NE.U32.AND P0, PT, R2, 0x1, PT ;  /* 0x000000010200780c */ /* 0x000fe40003f05070 */
[----:B------:R-:W-:Y:S01]  /*2090*/  IADD3.X R13, RZ, R11, RZ, P1, !PT ;  /* 0x0000000bff0d7210 */ /* 0x000fe20000ffe4ff */
[----:B------:R0:W-:Y:S01]  /*20a0*/  STG.E.U8 desc[UR10][R22.64], R27 ;  /* 0x0000001b16007986 */ /* 0x0001e2000c10110a */
[----:B------:R-:W-:-:S13]  /*20b0*/  ISETP.NE.AND.EX P0, PT, RZ, RZ, PT, P0 ;  /* 0x000000ffff00720c */ /* 0x000fda0003f05300 */
        /* <DEDUP_REMOVED lines=34> */
.L_x_74:
[----:B------:R-:W-:Y:S05]  /*22e0*/  BSYNC B1 ;  /* 0x0000000000017941 */ /* 0x000fea0003800000 */
.L_x_73:
[----:B0-----:R-:W-:Y:S02]  /*22f0*/  LOP3.LUT R15, RZ, R10, RZ, 0x33, !PT ;  /* 0x0000000aff0f7212 */ /* 0x001fe400078e33ff */
[----:B------:R-:W-:Y:S02]  /*2300*/  LOP3.LUT R11, RZ, R11, RZ, 0x33, !PT ;  /* 0x0000000bff0b7212 */ /* 0x000fe400078e33ff */
[----:B------:R-:W-:-:S04]  /*2310*/  IADD3 R2, P1, R8, R15, RZ ;  /* 0x0000000f08027210 */ /* 0x000fc80007f3e0ff */
[----:B------:R-:W-:Y:S01]  /*2320*/  ISETP.GE.U32.AND P0, PT, R2, 0x3, PT ;  /* 0x000000030200780c */ /* 0x000fe20003f06070 */
[----:B------:R-:W-:-:S05]  /*2330*/  IMAD.X R2, R9, 0x1, R11, P1 ;  /* 0x0000000109027824 */ /* 0x000fca00008e060b */
[----:B------:R-:W-:-:S13]  /*2340*/  ISETP.GE.U32.AND.EX P0, PT, R2, RZ, PT, P0 ;  /* 0x000000ff0200720c */ /* 0x000fda0003f06100 */
[----:B------:R-:W-:Y:S05]  /*2350*/  @!P0 BRA `(.L_x_72) ;  /* 0x0000000400348947 */ /* 0x000fea0003800000 */
[----:B------:R-:W0:Y:S01]  /*2360*/  LDC.64 R14, c[0x0][0x248] ;  /* 0x00009200ff0e7b82 */ /* 0x000e220000000a00 */
[----:B------:R-:W-:-:S07]  /*2370*/  IMAD.MOV.U32 R2, RZ, RZ, R6 ;  /* 0x000000ffff027224 */ /* 0x000fce00078e0006 */
[----:B------:R-:W1:Y:S01]  /*2380*/  LDC.64 R10, c[0x0][0x268] ;  /* 0x00009a00ff0a7b82 */ /* 0x000e620000000a00 */
[C---:B0-----:R-:W-:Y:S02]  /*2390*/  IMAD R16, R14.reuse, UR5, RZ ;  /* 0x000000050e107c24 */ /* 0x041fe4000f8e02ff */
[----:B------:R-:W-:-:S04]  /*23a0*/  IMAD.WIDE.U32 R2, R14, UR4, R2 ;  /* 0x000000040e027c25 */ /* 0x000fc8000f8e0002 */
[----:B------:R-:W-:-:S04]  /*23b0*/  IMAD R15, R15, UR4, R16 ;  /* 0x000000040f0f7c24 */ /* 0x000fc8000f8e0210 */
[----:B-1----:R-:W-:-:S07]  /*23c0*/  IMAD.IADD R25, R15, 0x1, R3 ;  /* 0x000000010f197824 */ /* 0x002fce00078e0203 */
.L_x_75:
[C---:B------:R-:W-:Y:S02]  /*23d0*/  IMAD R14, R10.reuse, UR5, RZ ;  /* 0x000000050a0e7c24 */ /* 0x040fe4000f8e02ff */
[----:B------:R-:W-:-:S04]  /*23e0*/  IMAD.WIDE.U32 R16, R10, UR4, R12 ;  /* 0x000000040a107c25 */ /* 0x000fc8000f8e000c */
[----:B------:R-:W-:Y:S01]  /*23f0*/  IMAD R15, R11, UR4, R14 ;  /* 0x000000040b0f7c24 */ /* 0x000fe2000f8e020e */
[----:B------:R-:W-:-:S04]  /*2400*/  LEA R14, P0, R16, UR14, 0x3 ;  /* 0x0000000e100e7c11 */ /* 0x000fc8000f8018ff */
[----:B------:R-:W-:-:S04]  /*2410*/  IADD3 R15, R15, R17, RZ ;  /* 0x000000110f0f7210 */ /* 0x000fc80007ffe0ff */
[----:B------:R-:W-:Y:S02]  /*2420*/  LEA.HI.X R15, R16, UR15, R15, 0x3, P0 ;  /* 0x0000000f100f7c11 */ /* 0x000fe400080f1c0f */
[----:B------:R-:W0:Y:S03]  /*2430*/  LDC.64 R16, c[0x0][0x270] ;  /* 0x00009c00ff107b82 */ /* 0x000e260000000a00 */
[----:B------:R-:W2:Y:S01]  /*2440*/  LDG.E.64 R18, desc[UR10][R14.64] ;  /* 0x0000000a0e127981 */ /* 0x000ea2000c1e1b00 */
[----:B------:R-:W-:Y:S02]  /*2450*/  IMAD.MOV.U32 R24, RZ, RZ, R2 ;  /* 0x000000ffff187224 */ /* 0x000fe400078e0002 */
[----:B0-----:R-:W-:-:S04]  /*2460*/  IMAD.WIDE.U32 R20, R16, UR4, R12 ;  /* 0x0000000410147c25 */ /* 0x001fc8000f8e000c */
[----:B------:R-:W-:-:S04]  /*2470*/  IMAD R16, R16, UR5, RZ ;  /* 0x0000000510107c24 */ /* 0x000fc8000f8e02ff */
[----:B------:R-:W-:Y:S01]  /*2480*/  IMAD R17, R17, UR4, R16 ;  /* 0x0000000411117c24 */ /* 0x000fe2000f8e0210 */
[----:B------:R-:W-:-:S04]  /*2490*/  IADD3 R16, P1, R20, UR20, RZ ;  /* 0x0000001414107c10 */ /* 0x000fc8000ff3e0ff */
[----:B------:R-:W-:-:S05]  /*24a0*/  IADD3.X R17, R17, UR21, R21, P1, !PT ;  /* 0x0000001511117c10 */ /* 0x000fca0008ffe415 */
[----:B------:R-:W3:Y:S01]  /*24b0*/  LDG.E.S8 R21, desc[UR10][R16.64] ;  /* 0x0000000a10157981 */ /* 0x000ee2000c1e1300 */
[----:B--2---:R-:W-:-:S04]  /*24c0*/  IMAD.WIDE.U32 R22, R18, UR16, R24 ;  /* 0x0000001012167c25 */ /* 0x004fc8000f8e0018 */
[----:B------:R-:W-:-:S04]  /*24d0*/  IMAD R19, R19, UR16, RZ ;  /* 0x0000001013137c24 */ /* 0x000fc8000f8e02ff */
[----:B------:R-:W-:Y:S01]  /*24e0*/  IMAD R19, R18, UR17, R19 ;  /* 0x0000001112137c24 */ /* 0x000fe2000f8e0213 */
        /* <DEDUP_REMOVED lines=8> */
[----:B------:R-:W2:Y:S02]  /*2570*/  LDG.E.64 R20, desc[UR10][R14.64+0x8] ;  /* 0x0000080a0e147981 */ /* 0x000ea4000c1e1b00 */
[----:B--2---:R-:W-:Y:S02]  /*2580*/  IMAD R21, R21, UR16, RZ ;  /* 0x0000001015157c24 */ /* 0x004fe4000f8e02ff */
[----:B------:R-:W-:-:S04]  /*2590*/  IMAD.WIDE.U32 R22, R20, UR16, R24 ;  /* 0x0000001014167c25 */ /* 0x000fc8000f8e0018 */
[----:B------:R-:W-:Y:S01]  /*25a0*/  IMAD R21, R20, UR17, R21 ;  /* 0x0000001114157c24 */ /* 0x000fe2000f8e0215 */
[----:B------:R-:W-:-:S04]  /*25b0*/  IADD3 R20, P0, R22, UR18, RZ ;  /* 0x0000001216147c10 */ /* 0x000fc8000ff1e0ff */
[----:B------:R-:W-:Y:S02]  /*25c0*/  IADD3.X R21, R23, UR19, R21, P0, !PT ;  /* 0x0000001317157c10 */ /* 0x000fe400087fe415 */
[----:B------:R-:W2:Y:S04]  /*25d0*/  LDG.E.S8 R23, desc[UR10][R16.64+0x1] ;  /* 0x0000010a10177981 */ /* 0x000ea8000c1e1300 */
[----:B------:R-:W3:Y:S01]  /*25e0*/  LDG.E.S8 R22, desc[UR10][R20.64] ;  /* 0x0000000a14167981 */ /* 0x000ee2000c1e1300 */
[----:B--2---:R-:W-:Y:S02]  /*25f0*/  IMAD R23, R23, UR8, RZ ;  /* 0x0000000817177c24 */ /* 0x004fe4000f8e02ff */
[----:B---3--:R-:W-:-:S05]  /*2600*/  IMAD.MOV R22, RZ, RZ, -R22 ;  /* 0x000000ffff167224 */ /* 0x008fca00078e0a16 */
[----:B------:R-:W-:-:S04]  /*2610*/  ISETP.NE.AND P0, PT, R23, R22, PT ;  /* 0x000000161700720c */ /* 0x000fc80003f05270 */
[----:B0-----:R-:W-:-:S05]  /*2620*/  SEL R27, RZ, 0x1, !P0 ;  /* 0x00000001ff1b7807 */ /* 0x001fca0004000000 */
        /* <DEDUP_REMOVED lines=9> */
[----:B--2---:R-:W-:Y:S01]  /*26c0*/  IMAD R23, R23, UR8, RZ ;  /* 0x0000000817177c24 */ /* 0x004fe2000f8e02ff */
[----:B---3--:R-:W-:-:S04]  /*26d0*/  IADD3 R22, -R22, RZ, RZ ;  /* 0x000000ff16167210 */ /* 0x008fc80007ffe1ff */
        /* <DEDUP_REMOVED lines=21> */
.L_x_72:
[----:B------:R-:W-:Y:S05]  /*2830*/  BSYNC B0 ;  /* 0x0000000000007941 */ /* 0x000fea0003800000 */
.L_x_71:
[----:B------:R-:W0:Y:S01]  /*2840*/  LDC.64 R2, c[0x0][0x278] ;  /* 0x00009e00ff027b82 */ /* 0x000e220000000a00 */
[----:B------:R-:W-:-:S04]  /*2850*/  UIADD3 UR4, UP0, UR4, 0x1, URZ ;  /* 0x0000000104047890 */ /* 0x000fc8000ff1e03f */
[----:B------:R-:W-:Y:S02]  /*2860*/  UIADD3.X UR5, URZ, UR5, URZ, UP0, !UPT ;  /* 0x000000053f057290 */ /* 0x000fe400087fe43f */
[----:B0-----:R-:W-:-:S04]  /*2870*/  ISETP.LE.U32.AND P0, PT, R2, UR4, PT ;  /* 0x0000000402007c0c */ /* 0x001fc8000bf03070 */
[----:B------:R-:W-:-:S05]  /*2880*/  IMAD.U32 R2, RZ, RZ, UR5 ;  /* 0x00000005ff027e24 */ /* 0x000fca000f8e00ff */
[----:B------:R-:W-:-:S13]  /*2890*/  ISETP.GE.AND.EX P0, PT, R2, R3, PT, P0 ;  /* 0x000000030200720c */ /* 0x000fda0003f06300 */
[----:B------:R-:W-:Y:S05]  /*28a0*/  @!P0 BRA `(.L_x_76) ;  /* 0xfffffff000e08947 */ /* 0x000fea000383ffff */
[----:B------:R-:W-:Y:S01]  /*28b0*/  IADD3 R0, R0, 0x100, RZ ;  /* 0x0000010000007810 */ /* 0x000fe20007ffe0ff */
[----:B------:R-:W-:-:S03]  /*28c0*/  ULDC.64 UR4, c[0x0][0x250] ;  /* 0x0000940000047ab9 */ /* 0x000fc60000000a00 */
[----:B------:R-:W-:-:S05]  /*28d0*/  IADD3 R6, P0, R0, UR6, RZ ;  /* 0x0000000600067c10 */ /* 0x000fca000ff1e0ff */
[----:B------:R-:W-:Y:S02]  /*28e0*/  IMAD.X R7, RZ, RZ, UR7, P0 ;  /* 0x00000007ff077e24 */ /* 0x000fe400080e06ff */
[----:B------:R-:W-:-:S04]  /*28f0*/  IMAD.WIDE.U32 R8, R6, UR4, RZ ;  /* 0x0000000406087c25 */ /* 0x000fc8000f8e00ff */
[----:B------:R-:W-:Y:S01]  /*2900*/  IMAD R3, R7, UR4, RZ ;  /* 0x0000000407037c24 */ /* 0x000fe2000f8e02ff */
[----:B------:R-:W-:-:S03]  /*2910*/  UMOV UR4, URZ ;  /* 0x0000003f00047c82 */ /* 0x000fc60008000000 */
[----:B------:R-:W-:Y:S01]  /*2920*/  IMAD R3, R6, UR5, R3 ;  /* 0x0000000506037c24 */ /* 0x000fe2000f8e0203 */
[----:B------:R-:W-:-:S03]  /*2930*/  UMOV UR5, URZ ;  /* 0x0000003f00057c82 */ /* 0x000fc60008000000 */
[----:B------:R-:W-:-:S07]  /*2940*/  IMAD.IADD R3, R9, 0x1, R3 ;  /* 0x0000000109037824 */ /* 0x000fce00078e0203 */
.L_x_82:
        /* <DEDUP_REMOVED lines=17> */
[----:B------:R-:W-:Y:S01]  /*2a60*/  IADD3 R0, R10, -R12, RZ ;  /* 0x8000000c0a007210 */ /* 0x000fe20007ffe0ff */
[----:B------:R-:W-:Y:S01]  /*2a70*/  IMAD.MOV.U32 R2, RZ, RZ, R8 ;  /* 0x000000ffff027224 */ /* 0x000fe200078e0008 */
[----:B------:R-:W-:Y:S01]  /*2a80*/  BSSY B1, `(.L_x_79) ;  /* 0x0000050000017945 */ /* 0x000fe20003800000 */
[----:B------:R-:W-:Y:S01]  /*2a90*/  IMAD.MOV.U32 R26, RZ, RZ, R12 ;  /* 0x000000ffff1a7224 */ /* 0x000fe200078e000c */
[----:B------:R-:W-:Y:S01]  /*2aa0*/  LOP3.LUT R0, R0, 0x3, RZ, 0xc0, !PT ;  /* 0x0000000300007812 */ /* 0x000fe200078ec0ff */
[----:B------:R-:W-:-:S03]  /*2ab0*/  IMAD.MOV.U32 R27, RZ, RZ, R13 ;  /* 0x000000ffff1b7224 */ /* 0x000fc600078e000d */
        /* <DEDUP_REMOVED lines=17> */
[----:B------:R-:W-:Y:S01]  /*2bd0*/  IMAD.MOV.U32 R4, RZ, RZ, R14 ;  /* 0x000000ffff047224 */ /* 0x000fe200078e000e */
[----:B------:R-:W0:Y:S01]  /*2be0*/  LDC.64 R16, c[0x0][0x270] ;  /* 0x00009c00ff107b82 */ /* 0x000e220000000a00 */
[----:B------:R-:W-:Y:S02]  /*2bf0*/  ULDC.64 UR6, c[0x0][0x220] ;  /* 0x0000880000067ab9 */ /* 0x000fe40000000a00 */
[----:B------:R-:W1:Y:S01]  /*2c00*/  LDG.E.64 R24, desc[UR10][R18.64] ;  /* 0x0000000a12187981 */ /* 0x000e62000c1e1b00 */
        /* <DEDUP_REMOVED lines=37> */
[----:B------:R-:W-:-:S05]  /*2e60*/  IADD3 R26, P1, R12, 0x2, RZ ;  /* 0x000000020c1a7810 */ /* 0x000fca0007f3e0ff */
[----:B------:R-:W-:Y:S01]  /*2e70*/  IMAD.X R27, RZ, RZ, R13, P1 ;  /* 0x000000ffff1b7224 */ /* 0x000fe200008e060d */
[----:B------:R-:W-:Y:S07]  /*2e80*/  @!P0 BRA `(.L_x_80) ;  /* 0x00000000003c8947 */ /* 0x000fee0003800000 */
        /* <DEDUP_REMOVED lines=13> */
[----:B------:R-:W-:-:S04]  /*2f60*/  IADD3 R26, P0, R12, 0x3, RZ ;  /* 0x000000030c1a7810 */ /* 0x000fc80007f1e0ff */
[----:B------:R-:W-:-:S09]  /*2f70*/  IADD3.X R27, RZ, R13, RZ, P0, !PT ;  /* 0x0000000dff1b7210 */ /* 0x000fd200007fe4ff */
.L_x_80:
[----:B------:R-:W-:Y:S05]  /*2f80*/  BSYNC B1 ;  /* 0x0000000000017941 */ /* 0x000fea0003800000 */
.L_x_79:
[----:B------:R-:W-:Y:S02]  /*2f90*/  LOP3.LUT R17, RZ, R12, RZ, 0x33, !PT ;  /* 0x0000000cff117212 */ /* 0x000fe400078e33ff */
[----:B------:R-:W-:Y:S02]  /*2fa0*/  LOP3.LUT R13, RZ, R13, RZ, 0x33, !PT ;  /* 0x0000000dff0d7212 */ /* 0x000fe400078e33ff */
[----:B------:R-:W-:-:S04]  /*2fb0*/  IADD3 R0, P1, R10, R17, RZ ;  /* 0x000000110a007210 */ /* 0x000fc80007f3e0ff */
[----:B------:R-:W-:Y:S01]  /*2fc0*/  ISETP.GE.U32.AND P0, PT, R0, 0x3, PT ;  /* 0x000000030000780c */ /* 0x000fe20003f06070 */
[----:B------:R-:W-:-:S05]  /*2fd0*/  IMAD.X R0, R11, 0x1, R13, P1 ;  /* 0x000000010b007824 */ /* 0x000fca00008e060d */
[----:B------:R-:W-:-:S13]  /*2fe0*/  ISETP.GE.U32.AND.EX P0, PT, R0, RZ, PT, P0 ;  /* 0x000000ff0000720c */ /* 0x000fda0003f06100 */
[----:B------:R-:W-:Y:S05]  /*2ff0*/  @!P0 BRA `(.L_x_78) ;  /* 0x00000004003c8947 */ /* 0x000fea0003800000 */
[----:B------:R-:W2:Y:S01]  /*3000*/  LDC.64 R20, c[0x0][0x268] ;  /* 0x00009a00ff147b82 */ /* 0x000ea20000000a00 */
[----:B------:R-:W-:-:S07]  /*3010*/  ULDC.64 UR6, c[0x0][0x230] ;  /* 0x00008c0000067ab9 */ /* 0x000fce0000000a00 */
[----:B-1----:R-:W1:Y:S08]  /*3020*/  LDC.64 R18, c[0x0][0x270] ;  /* 0x00009c00ff127b82 */ /* 0x002e700000000a00 */
[----:B------:R-:W3:Y:S01]  /*3030*/  LDC.64 R12, c[0x0][0x220] ;  /* 0x00008800ff0c7b82 */ /* 0x000ee20000000a00 */
[C---:B--2---:R-:W-:Y:S02]  /*3040*/  IMAD R0, R20.reuse, UR5, RZ ;  /* 0x0000000514007c24 */ /* 0x044fe4000f8e02ff */
[----:B------:R-:W-:-:S04]  /*3050*/  IMAD.WIDE.U32 R16, R20, UR4, R26 ;  /* 0x0000000414107c25 */ /* 0x000fc8000f8e001a */
[----:B------:R-:W-:Y:S01]  /*3060*/  IMAD R21, R21, UR4, R0 ;  /* 0x0000000415157c24 */ /* 0x000fe2000f8e0200 */
[----:B------:R-:W-:Y:S01]  /*3070*/  LEA R2, P0, R16, UR6, 0x3 ;  /* 0x0000000610027c11 */ /* 0x000fe2000f8018ff */
[----:B-1----:R-:W-:Y:S02]  /*3080*/  IMAD R0, R18, UR5, RZ ;  /* 0x0000000512007c24 */ /* 0x002fe4000f8e02ff */
[----:B------:R-:W-:Y:S01]  /*3090*/  IMAD.IADD R17, R21, 0x1, R17 ;  /* 0x0000000115117824 */ /* 0x000fe200078e0211 */
[----:B------:R-:W-:Y:S01]  /*30a0*/  IADD3 R2, P1, R2, 0x10, RZ ;  /* 0x0000001002027810 */ /* 0x000fe20007f3e0ff */
[----:B------:R-:W-:-:S03]  /*30b0*/  IMAD R19, R19, UR4, R0 ;  /* 0x0000000413137c24 */ /* 0x000fc6000f8e0200 */
[----:B------:R-:W-:Y:S01]  /*30c0*/  LEA.HI.X R17, R16, UR7, R17, 0x3, P0 ;  /* 0x0000000710117c11 */ /* 0x000fe200080f1c11 */
[----:B---3--:R-:W-:-:S03]  /*30d0*/  IMAD.WIDE.U32 R12, R18, UR4, R12 ;  /* 0x00000004120c7c25 */ /* 0x008fc6000f8e000c */
[----:B------:R-:W-:Y:S01]  /*30e0*/  IADD3.X R17, RZ, R17, RZ, P1, !PT ;  /* 0x00000011ff117210 */ /* 0x000fe20000ffe4ff */
[----:B------:R-:W-:-:S07]  /*30f0*/  IMAD.IADD R0, R19, 0x1, R13 ;  /* 0x0000000113007824 */ /* 0x000fce00078e020d */
.L_x_81:
[----:B------:R-:W-:-:S05]  /*3100*/  IMAD.MOV.U32 R16, RZ, RZ, R2 ;  /* 0x000000ffff107224 */ /* 0x000fca00078e0002 */
[----:B------:R-:W2:Y:S01]  /*3110*/  LDG.E.64 R18, desc[UR10][R16.64+-0x10] ;  /* 0xfffff00a10127981 */ /* 0x000ea2000c1e1b00 */
[----:B------:R-:W-:Y:S02]  /*3120*/  IMAD.MOV.U32 R4, RZ, RZ, R14 ;  /* 0x000000ffff047224 */ /* 0x000fe400078e000e */
[----:B--2---:R-:W-:Y:S02]  /*3130*/  IMAD R19, R19, UR12, RZ ;  /* 0x0000000c13137c24 */ /* 0x004fe4000f8e02ff */
[----:B------:R-:W-:-:S04]  /*3140*/  IMAD.WIDE.U32 R20, R18, UR12, R4 ;  /* 0x0000000c12147c25 */ /* 0x000fc8000f8e0004 */
[----:B------:R-:W-:Y:S01]  /*3150*/  IMAD R23, R18, UR13, R19 ;  /* 0x0000000d12177c24 */ /* 0x000fe2000f8e0213 */
[----:B------:R-:W-:Y:S02]  /*3160*/  IADD3 R18, P1, R26, R12, RZ ;  /* 0x0000000c1a127210 */ /* 0x000fe40007f3e0ff */
[----:B0-----:R-:W-:Y:S02]  /*3170*/  IADD3 R24, P0, R20, UR14, RZ ;  /* 0x0000000e14187c10 */ /* 0x001fe4000ff1e0ff */
[----:B------:R-:W-:Y:S02]  /*3180*/  IADD3.X R19, R27, R0, RZ, P1, !PT ;  /* 0x000000001b137210 */ /* 0x000fe40000ffe4ff */
[----:B------:R-:W-:-:S03]  /*3190*/  IADD3.X R25, R21, UR15, R23, P0, !PT ;  /* 0x0000000f15197c10 */ /* 0x000fc600087fe417 */
[----:B------:R-:W2:Y:S04]  /*31a0*/  LDG.E.S8 R20, desc[UR10][R18.64] ;  /* 0x0000000a12147981 */ /* 0x000ea8000c1e1300 */
[----:B------:R-:W3:Y:S01]  /*31b0*/  LDG.E.S8 R2, desc[UR10][R24.64] ;  /* 0x0000000a18027981 */ /* 0x000ee2000c1e1300 */
[----:B--2---:R-:W-:Y:S02]  /*31c0*/  IMAD R20, R20, UR8, RZ ;  /* 0x0000000814147c24 */ /* 0x004fe4000f8e02ff */
[----:B---3--:R-:W-:-:S05]  /*31d0*/  IMAD.MOV R21, RZ, RZ, -R2 ;  /* 0x000000ffff157224 */ /* 0x008fca00078e0a02 */
        /* <DEDUP_REMOVED lines=20> */
[----:B------:R-:W-:Y:S01]  /*3320*/  IADD3 R22, P0, R22, UR14, RZ ;  /* 0x0000000e16167c10 */ /* 0x000fe2000ff1e0ff */
[----:B------:R-:W2:Y:S03]  /*3330*/  LDG.E.S8 R20, desc[UR10][R18.64+0x2] ;  /* 0x0000020a12147981 */ /* 0x000ea6000c1e1300 */
[----:B------:R-:W-:-:S05]  /*3340*/  IADD3.X R23, R23, UR15, R21, P0, !PT ;  /* 0x0000000f17177c10 */ /* 0x000fca00087fe415 */
[----:B------:R-:W3:Y:S01]  /*3350*/  LDG.E.S8 R2, desc[UR10][R22.64] ;  /* 0x0000000a16027981 */ /* 0x000ee2000c1e1300 */
[----:B--2---:R-:W-:Y:S01]  /*3360*/  IMAD R20, R20, UR8, RZ ;  /* 0x0000000814147c24 */ /* 0x004fe2000f8e02ff */
[----:B---3--:R-:W-:-:S04]  /*3370*/  IADD3 R21, -R2, RZ, RZ ;  /* 0x000000ff02157210 */ /* 0x008fc80007ffe1ff */
[----:B------:R-:W-:-:S04]  /*3380*/  ISETP.NE.AND P0, PT, R20, R21, PT ;  /* 0x000000151400720c */ /* 0x000fc80003f05270 */
[----:B0-----:R-:W-:-:S05]  /*3390*/  SEL R29, RZ, 0x1, !P0 ;  /* 0x00000001ff1d7807 */ /* 0x001fca0004000000 */
[----:B------:R0:W-:Y:S04]  /*33a0*/  STG.E.U8 desc[UR10][R22.64], R29 ;  /* 0x0000001d16007986 */ /* 0x0001e8000c10110a */
[----:B------:R-:W2:Y:S04]  /*33b0*/  LDG.E.64 R20, desc[UR10][R16.64+0x8] ;  /* 0x0000080a10147981 */ /* 0x000ea8000c1e1b00 */
        /* <DEDUP_REMOVED lines=10> */
[----:B0-----:R-:W-:Y:S02]  /*3460*/  SEL R23, RZ, 0x1, !P0 ;  /* 0x00000001ff177807 */ /* 0x001fe40004000000 */
[----:B------:R-:W-:-:S03]  /*3470*/  IADD3 R26, P0, R26, 0x4, RZ ;  /* 0x000000041a1a7810 */ /* 0x000fc60007f1e0ff */
[----:B------:R2:W-:Y:S02]  /*3480*/  STG.E.U8 desc[UR10][R20.64], R23 ;  /* 0x0000001714007986 */ /* 0x0005e4000c10110a */
[----:B------:R-:W-:Y:S01]  /*3490*/  IMAD.X R27, RZ, RZ, R27, P0 ;  /* 0x000000ffff1b7224 */ /* 0x000fe200000e061b */
[----:B------:R-:W-:-:S04]  /*34a0*/  ISETP.GE.U32.AND P0, PT, R26, R10, PT ;  /* 0x0000000a1a00720c */ /* 0x000fc80003f06070 */
[----:B------:R-:W-:Y:S02]  /*34b0*/  ISETP.GE.AND.EX P0, PT, R27, R11, PT, P0 ;  /* 0x0000000b1b00720c */ /* 0x000fe40003f06300 */
[----:B------:R-:W-:-:S04]  /*34c0*/  IADD3 R2, P1, R16, 0x20, RZ ;  /* 0x0000002010027810 */ /* 0x000fc80007f3e0ff */
[----:B------:R-:W-:-:S07]  /*34d0*/  IADD3.X R17, RZ, R17, RZ, P1, !PT ;  /* 0x00000011ff117210 */ /* 0x000fce0000ffe4ff */
[----:B--2---:R-:W-:Y:S05]  /*34e0*/  @!P0 BRA `(.L_x_81) ;  /* 0xfffffffc00048947 */ /* 0x004fea000383ffff */
.L_x_78:
[----:B------:R-:W-:Y:S05]  /*34f0*/  BSYNC B0 ;  /* 0x0000000000007941 */ /* 0x000fea0003800000 */
.L_x_77:
        /* <DEDUP_REMOVED lines=8> */
.L_x_83:
        /* <DEDUP_REMOVED lines=16> */
.L_x_8877:


//--------------------- .text._ZN3cub17CUB_300001_SM_9006detail8for_each13static_kernelINS2_12policy_hub_t12policy_500_tElNS2_12op_wrapper_tIlZZZZZN2at6native36add_out_dense_sparse_compressed_cudaERNS7_6TensorERKS9_SC_RKN3c106ScalarEENKUlvE_clEvENKUlvE10_clEvENKUlvE_clEvENKUlvE_clEvEUllE_N6thrust23THRUST_300001_SM_900_NS17counting_iteratorIlNSN_11use_defaultESP_SP_EEEEEEvT0_T1_ --------------------------
	.section	.text._ZN3cub17CUB_300001_SM_9006detail8for_each13static_kernelINS2_12policy_hub_t12policy_500_tElNS2_12op_wrapper_tIlZZZZZN2at6native36add_out_dense_sparse_compressed_cudaERNS7_6TensorERKS9_SC_RKN3c106ScalarEENKUlvE_clEvENKUlvE10_clEvENKUlvE_clEvENKUlvE_clEvEUllE_N6thrust23THRUST_300001_SM_900_NS17counting_iteratorIlNSN_11use_defaultESP_SP_EEEEEEvT0_T1_,"ax",@progbits
	.align	128
        .global         _ZN3cub17CUB_300001_SM_9006detail8for_each13static_kernelINS2_12policy_hub_t12policy_500_tElNS2_12op_wrapper_tIlZZZZZN2at6native36add_out_dense_sparse_compressed_cudaERNS7_6TensorERKS9_SC_RKN3c106ScalarEENKUlvE_clEvENKUlvE10_clEvENKUlvE_clEvENKUlvE_clEvEUllE_N6thrust23THRUST_300001_SM_900_NS17counting_iteratorIlNSN_11use_defaultESP_SP_EEEEEEvT0_T1_
        .type           _ZN3cub17CUB_300001_SM_9006detail8for_each13static_kernelINS2_12policy_hub_t12policy_500_tElNS2_12op_wrapper_tIlZZZZZN2at6native36add_out_dense_sparse_compressed_cudaERNS7_6TensorERKS9_SC_RKN3c106ScalarEENKUlvE_clEvENKUlvE10_clEvENKUlvE_clEvENKUlvE_clEvEUllE_N6thrust23THRUST_300001_SM_900_NS17counting_iteratorIlNSN_11use_defaultESP_SP_EEEEEEvT0_T1_,@function
        .size           _ZN3cub17CUB_300001_SM_9006detail8for_each13static_kernelINS2_12policy_hub_t12policy_500_tElNS2_12op_wrapper_tIlZZZZZN2at6native36add_out_dense_sparse_compressed_cudaERNS7_6TensorERKS9_SC_RKN3c106ScalarEENKUlvE_clEvENKUlvE10_clEvENKUlvE_clEvENKUlvE_clEvEUllE_N6thrust23THRUST_300001_SM_900_NS17counting_iteratorIlNSN_11use_defaultESP_SP_EEEEEEvT0_T1_,(.L_x_8878 - _ZN3cub17CUB_300001_SM_9006detail8for_each13static_kernelINS2_12policy_hub_t12policy_500_tElNS2_12op_wrapper_tIlZZZZZN2at6native36add_out_dense_sparse_compressed_cudaERNS7_6TensorERKS9_SC_RKN3c106ScalarEENKUlvE_clEvENKUlvE10_clEvENKUlvE_clEvENKUlvE_clEvEUllE_N6thrust23THRUST_300001_SM_900_NS17counting_iteratorIlNSN_11use_defaultESP_SP_EEEEEEvT0_T1_)
        .other          _ZN3cub17CUB_300001_SM_9006detail8for_each13static_kernelINS2_12policy_hub_t12policy_500_tElNS2_12op_wrapper_tIlZZZZZN2at6native36add_out_dense_sparse_compressed_cudaERNS7_6TensorERKS9_SC_RKN3c106ScalarEENKUlvE_clEvENKUlvE10_clEvENKUlvE_clEvENKUlvE_clEvEUllE_N6thrust23THRUST_300001_SM_900_NS17counting_iteratorIlNSN_11use_defaultESP_SP_EEEEEEvT0_T1_,@"STO_CUDA_ENTRY STV_DEFAULT"
_ZN3cub17CUB_300001_SM_9006detail8for_each13static_kernelINS2_12policy_hub_t12policy_500_tElNS2_12op_wrapper_tIlZZZZZN2at6native36add_out_dense_sparse_compressed_cudaERNS7_6TensorERKS9_SC_RKN3c106ScalarEENKUlvE_clEvENKUlvE10_clEvENKUlvE_clEvENKUlvE_clEvEUllE_N6thrust23THRUST_300001_SM_900_NS17counting_iteratorIlNSN_11use_defaultESP_SP_EEEEEEvT0_T1_:
.text._ZN3cub17CUB_300001_SM_9006detail8for_each13static_kernelINS2_12policy_hub_t12policy_500_tElNS2_12op_wrapper_tIlZZZZZN2at6native36add_out_dense_sparse_compressed_cudaERNS7_6TensorERKS9_SC_RKN3c106ScalarEENKUlvE_clEvENKUlvE10_clEvENKUlvE_clEvENKUlvE_clEvEUllE_N6thrust23THRUST_300001_SM_900_NS17counting_iteratorIlNSN_11use_defaultESP_SP_EEEEEEvT0_T1_:
        /* <DEDUP_REMOVED lines=23> */
[----:B------:R-:W-:Y:S01]  /*0170*/  ISETP.GT.AND.EX P0, PT, R2, RZ, PT, P0 ;  /* 0x000000ff0200720c */ /* 0x000fe20003f04300 */
[----:B------:R-:W-:Y:S01]  /*0180*/  ULDC.64 UR16, c[0x0][0x268] ;  /* 0x00009a0000107ab9 */ /* 0x000fe20000000a00 */
[----:B------:R-:W-:Y:S01]  /*0190*/  ULDC.64 UR18, c[0x0][0x230] ;  /* 0x00008c0000127ab9 */ /* 0x000fe20000000a00 */
[----:B------:R-:W-:Y:S01]  /*01a0*/  ULDC.64 UR24, c[0x0][0x270] ;  /* 0x00009c0000187ab9 */ /* 0x000fe20000000a00 */
[----:B------:R-:W-:Y:S01]  /*01b0*/  ULDC.64 UR20, c[0x0][0x258] ;  /* 0x0000960000147ab9 */ /* 0x000fe20000000a00 */
[----:B------:R-:W-:Y:S01]  /*01c0*/  ULDC.64 UR22, c[0x0][0x238] ;  /* 0x00008e0000167ab9 */ /* 0x000fe20000000a00 */
[----:B------:R-:W-:-:S07]  /*01d0*/  ULDC.64 UR26, c[0x0][0x220] ;  /* 0x00008800001a7ab9 */ /* 0x000fce0000000a00 */
[----:B------:R-:W-:Y:S05]  /*01e0*/  @!P0 BRA `(.L_x_86) ;  /* 0x0000000800dc8947 */ /* 0x000fea0003800000 */
[----:B------:R-:W-:Y:S01]  /*01f0*/  IADD3 R6, P0, R0, UR6, RZ ;  /* 0x0000000600067c10 */ /* 0x000fe2000ff1e0ff */
[----:B------:R-:W-:-:S04]  /*0200*/  IMAD.MOV.U32 R2, RZ, RZ, RZ ;  /* 0x000000ffff027224 */ /* 0x000fc800078e00ff */
[----:B------:R-:W-:-:S08]  /*0210*/  IMAD.X R7, RZ, RZ, UR7, P0 ;  /* 0x00000007ff077e24 */ /* 0x000fd000080e06ff */
.L_x_92:
[----:B------:R-:W-:Y:S01]  /*0220*/  SHF.R.S32.HI R3, RZ, 0x1f, R2 ;  /* 0x0000001fff037819 */ /* 0x000fe20000011402 */
[----:B------:R-:W-:Y:S02]  /*0230*/  ULDC.64 UR10, c[0x0][0x260] ;  /* 0x00009800000a7ab9 */ /* 0x000fe40000000a00 */
[----:B------:R-:W-:-:S04]  /*0240*/  IMAD.WIDE.U32 R4, R2, UR10, R6 ;  /* 0x0000000a02047c25 */ /* 0x000fc8000f8e0006 */
        /* <DEDUP_REMOVED lines=10> */
[----:B------:R-:W-:Y:S05]  /*02f0*/  @!P0 BRA `(.L_x_88) ;  /* 0x0000000800808947 */ /* 0x000fea0003800000 */
[----:B------:R-:W-:Y:S01]  /*0300*/  ULDC.64 UR10, c[0x0][0x250] ;  /* 0x00009400000a7ab9 */ /* 0x000fe20000000a00 */
[----:B------:R-:W-:Y:S01]  /*0310*/  BSSY B2, `(.L_x_89) ;  /* 0x0000052000027945 */ /* 0x000fe20003800000 */
[----:B------:R-:W-:Y:S02]  /*0320*/  IMAD R5, R7, UR10, RZ ;  /* 0x0000000a07057c24 */ /* 0x000fe4000f8e02ff */
[----:B------:R-:W-:-:S04]  /*0330*/  IMAD.WIDE.U32 R10, R6, UR10, RZ ;  /* 0x0000000a060a7c25 */ /* 0x000fc8000f8e00ff */
[----:B------:R-:W-:Y:S01]  /*0340*/  IMAD R13, R6, UR11, R5 ;  /* 0x0000000b060d7c24 */ /* 0x000fe2000f8e0205 */
[----:B------:R-:W-:Y:S01]  /*0350*/  IADD3 R5, -R8, R4, RZ ;  /* 0x0000000408057210 */ /* 0x000fe20007ffe1ff */
[----:B------:R-:W-:Y:S01]  /*0360*/  ULDC.64 UR10, c[0x0][0x248] ;  /* 0x00009200000a7ab9 */ /* 0x000fe20000000a00 */
[----:B------:R-:W-:Y:S02]  /*0370*/  IMAD.MOV.U32 R24, RZ, RZ, R8 ;  /* 0x000000ffff187224 */ /* 0x000fe400078e0008 */
[----:B------:R-:W-:Y:S01]  /*0380*/  LOP3.LUT P0, R5, R5, 0x3, RZ, 0xc0, !PT ;  /* 0x0000000305057812 */ /* 0x000fe2000780c0ff */
[----:B------:R-:W-:Y:S02]  /*0390*/  IMAD R15, R3, UR10, RZ ;  /* 0x0000000a030f7c24 */ /* 0x000fe4000f8e02ff */
[----:B------:R-:W-:Y:S02]  /*03a0*/  IMAD.IADD R11, R11, 0x1, R13 ;  /* 0x000000010b0b7824 */ /* 0x000fe400078e020d */
[----:B------:R-:W-:-:S02]  /*03b0*/  IMAD R13, R2, UR11, R15 ;  /* 0x0000000b020d7c24 */ /* 0x000fc4000f8e020f */
[----:B------:R-:W-:-:S04]  /*03c0*/  IMAD.WIDE.U32 R10, R2, UR10, R10 ;  /* 0x0000000a020a7c25 */ /* 0x000fc8000f8e000a */
[----:B------:R-:W-:Y:S02]  /*03d0*/  IMAD.IADD R13, R11, 0x1, R13 ;  /* 0x000000010b0d7824 */ /* 0x000fe400078e020d */
[----:B------:R-:W-:Y:S05]  /*03e0*/  @!P0 BRA `(.L_x_90) ;  /* 0x0000000400108947 */ /* 0x000fea0003800000 */
[----:B------:R-:W-:Y:S01]  /*03f0*/  ULDC.64 UR10, c[0x0][0x268] ;  /* 0x00009a00000a7ab9 */ /* 0x000fe20000000a00 */
[--C-:B------:R-:W-:Y:S01]  /*0400*/  SHF.R.S32.HI R9, RZ, 0x1f, R8.reuse ;  /* 0x0000001fff097819 */ /* 0x100fe20000011408 */
[----:B------:R-:W-:Y:S01]  /*0410*/  IMAD R15, R3, UR10, RZ ;  /* 0x0000000a030f7c24 */ /* 0x000fe2000f8e02ff */
[----:B------:R-:W0:Y:S01]  /*0420*/  LDC.64 R18, c[0x0][0x238] ;  /* 0x00008e00ff127b82 */ /* 0x000e220000000a00 */
[----:B------:R-:W-:Y:S02]  /*0430*/  ULDC.64 UR14, c[0x0][0x220] ;  /* 0x00008800000e7ab9 */ /* 0x000fe40000000a00 */
[C---:B------:R-:W-:Y:S02]  /*0440*/  IMAD R15, R2.reuse, UR11, R15 ;  /* 0x0000000b020f7c24 */ /* 0x040fe4000f8e020f */
[----:B------:R-:W-:Y:S01]  /*0450*/  IMAD.WIDE.U32 R16, R2, UR10, R8 ;  /* 0x0000000a02107c25 */ /* 0x000fe2000f8e0008 */
[----:B------:R-:W-:-:S04]  /*0460*/  ULDC.64 UR10, c[0x0][0x230] ;  /* 0x00008c00000a7ab9 */ /* 0x000fc80000000a00 */
[----:B------:R-:W-:Y:S02]  /*0470*/  IADD3 R15, R17, R15, RZ ;  /* 0x0000000f110f7210 */ /* 0x000fe40007ffe0ff */
[----:B------:R-:W-:-:S04]  /*0480*/  LEA R14, P0, R16, UR10, 0x2 ;  /* 0x0000000a100e7c11 */ /* 0x000fc8000f8010ff */
[----:B------:R-:W-:Y:S01]  /*0490*/  LEA.HI.X R15, R16, UR11, R15, 0x2, P0 ;  /* 0x0000000b100f7c11 */ /* 0x000fe200080f140f */
[----:B------:R-:W-:Y:S01]  /*04a0*/  ULDC.64 UR10, c[0x0][0x270] ;  /* 0x00009c00000a7ab9 */ /* 0x000fe20000000a00 */
[----:B------:R-:W1:Y:S03]  /*04b0*/  LDC.64 R16, c[0x0][0x258] ;  /* 0x00009600ff107b82 */ /* 0x000e660000000a00 */
[----:B------:R-:W2:Y:S01]  /*04c0*/  LDG.E R25, desc[UR12][R14.64] ;  /* 0x0000000c0e197981 */ /* 0x000ea2000c1e1900 */
[----:B------:R-:W-:Y:S02]  /*04d0*/  IMAD R23, R3, UR10, RZ ;  /* 0x0000000a03177c24 */ /* 0x000fe4000f8e02ff */
[----:B------:R-:W-:-:S04]  /*04e0*/  IMAD.WIDE.U32 R20, R2, UR10, R8 ;  /* 0x0000000a02147c25 */ /* 0x000fc8000f8e0008 */
[----:B------:R-:W-:Y:S01]  /*04f0*/  IMAD R27, R2, UR11, R23 ;  /* 0x0000000b021b7c24 */ /* 0x000fe2000f8e0217 */
[----:B------:R-:W-:Y:S01]  /*0500*/  IADD3 R20, P0, R20, UR14, RZ ;  /* 0x0000000e14147c10 */ /* 0x000fe2000ff1e0ff */
[----:B------:R-:W-:-:S03]  /*0510*/  IMAD.MOV.U32 R12, RZ, RZ, R10 ;  /* 0x000000ffff0c7224 */ /* 0x000fc600078e000a */
[----:B------:R-:W-:Y:S02]  /*0520*/  IADD3.X R21, R21, UR15, R27, P0, !PT ;  /* 0x0000000f15157c10 */ /* 0x000fe400087fe41b */
[----:B--2---:R-:W-:-:S05]  /*0530*/  SHF.R.S32.HI R23, RZ, 0x1f, R25 ;  /* 0x0000001fff177819 */ /* 0x004fca0000011419 */
[-C--:B-1----:R-:W-:Y:S02]  /*0540*/  IMAD R24, R23, R16.reuse, RZ ;  /* 0x0000001017187224 */ /* 0x082fe400078e02ff */
[----:B------:R-:W-:-:S04]  /*0550*/  IMAD.WIDE.U32 R22, R25, R16, R12 ;  /* 0x0000001019167225 */ /* 0x000fc800078e000c */
[----:B------:R-:W-:Y:S01]  /*0560*/  IMAD R24, R25, R17, R24 ;  /* 0x0000001119187224 */ /* 0x000fe200078e0218 */
[----:B0-----:R-:W-:Y:S01]  /*0570*/  IADD3 R22, P0, R22, R18, RZ ;  /* 0x0000001216167210 */ /* 0x001fe20007f1e0ff */
[----:B------:R-:W2:Y:S03]  /*0580*/  LDG.E.S8 R25, desc[UR12][R20.64] ;  /* 0x0000000c14197981 */ /* 0x000ea6000c1e1300 */
[----:B------:R-:W-:-:S05]  /*0590*/  IADD3.X R23, R19, R23, R24, P0, !PT ;  /* 0x0000001713177210 */ /* 0x000fca00007fe418 */
[----:B------:R-:W3:Y:S01]  /*05a0*/  LDG.E.S8 R24, desc[UR12][R22.64] ;  /* 0x0000000c16187981 */ /* 0x000ee2000c1e1300 */
[----:B--2---:R-:W-:Y:S02]  /*05b0*/  IMAD R25, R25, UR5, RZ ;  /* 0x0000000519197c24 */ /* 0x004fe4000f8e02ff */
[----:B---3--:R-:W-:-:S05]  /*05c0*/  IMAD.MOV R24, RZ, RZ, -R24 ;  /* 0x000000ffff187224 */ /* 0x008fca00078e0a18 */
[----:B------:R-:W-:-:S04]  /*05d0*/  ISETP.NE.AND P0, PT, R25, R24, PT ;  /* 0x000000181900720c */ /* 0x000fc80003f05270 */
[----:B------:R-:W-:-:S05]  /*05e0*/  SEL R25, RZ, 0x1, !P0 ;  /* 0x00000001ff197807 */ /* 0x000fca0004000000 */
[----:B------:R0:W-:Y:S01]  /*05f0*/  STG.E.U8 desc[UR12][R22.64], R25 ;  /* 0x0000001916007986 */ /* 0x0001e2000c10110c */
[----:B------:R-:W-:Y:S01]  /*0600*/  ISETP.NE.AND P0, PT, R5, 0x1, PT ;  /* 0x000000010500780c */ /* 0x000fe20003f05270 */
[----:B------:R-:W-:-:S12]  /*0610*/  VIADD R24, R8, 0x1 ;  /* 0x0000000108187836 */ /* 0x000fd80000000000 */
[----:B0-----:R-:W-:Y:S05]  /*0620*/  @!P0 BRA `(.L_x_90) ;  /* 0x0000000000808947 */ /* 0x001fea0003800000 */
[----:B------:R-:W2:Y:S02]  /*0630*/  LDG.E R25, desc[UR12][R14.64+0x4] ;  /* 0x0000040c0e197981 */ /* 0x000ea4000c1e1900 */
[----:B--2---:R-:W-:-:S05]  /*0640*/  SHF.R.S32.HI R23, RZ, 0x1f, R25 ;  /* 0x0000001fff177819 */ /* 0x004fca0000011419 */
[-C--:B------:R-:W-:Y:S02]  /*0650*/  IMAD R24, R23, R16.reuse, RZ ;  /* 0x0000001017187224 */ /* 0x080fe400078e02ff */
[----:B------:R-:W-:-:S04]  /*0660*/  IMAD.WIDE.U32 R22, R25, R16, R12 ;  /* 0x0000001019167225 */ /* 0x000fc800078e000c */
[----:B------:R-:W-:Y:S01]  /*0670*/  IMAD R24, R25, R17, R24 ;  /* 0x0000001119187224 */ /* 0x000fe200078e0218 */
[----:B------:R-:W-:Y:S01]  /*0680*/  IADD3 R22, P0, R22, R18, RZ ;  /* 0x0000001216167210 */ /* 0x000fe20007f1e0ff */
[----:B------:R-:W2:Y:S03]  /*0690*/  LDG.E.S8 R25, desc[UR12][R20.64+0x1] ;  /* 0x0000010c14197981 */ /* 0x000ea6000c1e1300 */
[----:B------:R-:W-:-:S05]  /*06a0*/  IADD3.X R23, R19, R23, R24, P0, !PT ;  /* 0x0000001713177210 */ /* 0x000fca00007fe418 */
[----:B------:R-:W3:Y:S01]  /*06b0*/  LDG.E.S8 R24, desc[UR12][R22.64] ;  /* 0x0000000c16187981 */ /* 0x000ee2000c1e1300 */
[----:B--2---:R-:W-:Y:S01]  /*06c0*/  IMAD R25, R25, UR5, RZ ;  /* 0x0000000519197c24 */ /* 0x004fe2000f8e02ff */
[----:B---3--:R-:W-:-:S04]  /*06d0*/  IADD3 R24, -R24, RZ, RZ ;  /* 0x000000ff18187210 */ /* 0x008fc80007ffe1ff */
[----:B------:R-:W-:-:S04]  /*06e0*/  ISETP.NE.AND P0, PT, R25, R24, PT ;  /* 0x000000181900720c */ /* 0x000fc80003f05270 */
[----:B------:R-:W-:-:S05]  /*06f0*/  SEL R25, RZ, 0x1, !P0 ;  /* 0x00000001ff197807 */ /* 0x000fca0004000000 */
[----:B------:R0:W-:Y:S01]  /*0700*/  STG.E.U8 desc[UR12][R22.64], R25 ;  /* 0x0000001916007986 */ /* 0x0001e2000c10110c */
[----:B------:R-:W-:Y:S01]  /*0710*/  ISETP.NE.AND P0, PT, R5, 0x2, PT ;  /* 0x000000020500780c */ /* 0x000fe20003f05270 */
[----:B------:R-:W-:-:S12]  /*0720*/  VIADD R24, R8, 0x2 ;  /* 0x0000000208187836 */ /* 0x000fd80000000000 */
[----:B0-----:R-:W-:Y:S05]  /*0730*/  @!P0 BRA `(.L_x_90) ;  /* 0x00000000003c8947 */ /* 0x001fea0003800000 */
[----:B------:R-:W2:Y:S04]  /*0740*/  LDG.E R15, desc[UR12][R14.64+0x8] ;  /* 0x0000080c0e0f7981 */ /* 0x000ea8000c1e1900 */
[----:B------:R-:W3:Y:S01]  /*0750*/  LDG.E.S8 R20, desc[UR12][R20.64+0x2] ;  /* 0x0000020c14147981 */ /* 0x000ee2000c1e1300 */
[----:B--2---:R-:W-:Y:S01]  /*0760*/  SHF.R.S32.HI R5, RZ, 0x1f, R15 ;  /* 0x0000001fff057819 */ /* 0x004fe2000001140f */
[----:B------:R-:W-:-:S04]  /*0770*/  IMAD.WIDE.U32 R22, R15, R16, R12 ;  /* 0x000000100f167225 */ /* 0x000fc800078e000c */
[----:B------:R-:W-:Y:S01]  /*0780*/  IMAD R16, R5, R16, RZ ;  /* 0x0000001005107224 */ /* 0x000fe200078e02ff */
[----:B------:R-:W-:-:S03]  /*0790*/  IADD3 R18, P0, R22, R18, RZ ;  /* 0x0000001216127210 */ /* 0x000fc60007f1e0ff */
[----:B------:R-:W-:-:S05]  /*07a0*/  IMAD R16, R15, R17, R16 ;  /* 0x000000110f107224 */ /* 0x000fca00078e0210 */
[----:B------:R-:W-:-:S05]  /*07b0*/  IADD3.X R19, R19, R23, R16, P0, !PT ;  /* 0x0000001713137210 */ /* 0x000fca00007fe410 */
[----:B------:R-:W2:Y:S01]  /*07c0*/  LDG.E.S8 R5, desc[UR12][R18.64] ;  /* 0x0000000c12057981 */ /* 0x000ea2000c1e1300 */
[----:B---3--:R-:W-:Y:S02]  /*07d0*/  IMAD R12, R20, UR5, RZ ;  /* 0x00000005140c7c24 */ /* 0x008fe4000f8e02ff */
[----:B------:R-:W-:Y:S02]  /*07e0*/  VIADD R24, R8, 0x3 ;  /* 0x0000000308187836 */ /* 0x000fe40000000000 */
[----:B--2---:R-:W-:-:S05]  /*07f0*/  IMAD.MOV R5, RZ, RZ, -R5 ;  /* 0x000000ffff057224 */ /* 0x004fca00078e0a05 */
[----:B------:R-:W-:-:S04]  /*0800*/  ISETP.NE.AND P0, PT, R12, R5, PT ;  /* 0x000000050c00720c */ /* 0x000fc80003f05270 */
[----:B------:R-:W-:-:S05]  /*0810*/  SEL R5, RZ, 0x1, !P0 ;  /* 0x00000001ff057807 */ /* 0x000fca0004000000 */
[----:B------:R0:W-:Y:S04]  /*0820*/  STG.E.U8 desc[UR12][R18.64], R5 ;  /* 0x0000000512007986 */ /* 0x0001e8000c10110c */
.L_x_90:
[----:B------:R-:W-:Y:S05]  /*0830*/  BSYNC B2 ;  /* 0x0000000000027941 */ /* 0x000fea0003800000 */
.L_x_89:
[----:B0-----:R-:W-:-:S04]  /*0840*/  LOP3.LUT R5, RZ, R8, RZ, 0x33, !PT ;  /* 0x00000008ff057212 */ /* 0x001fc800078e33ff */
[----:B------:R-:W-:-:S04]  /*0850*/  IADD3 R5, R4, R5, RZ ;  /* 0x0000000504057210 */ /* 0x000fc80007ffe0ff */
[----:B------:R-:W-:-:S13]  /*0860*/  ISETP.GE.U32.AND P0, PT, R5, 0x3, PT ;  /* 0x000000030500780c */ /* 0x000fda0003f06070 */
[----:B------:R-:W-:Y:S05]  /*0870*/  @!P0 BRA `(.L_x_88) ;  /* 0x0000000400208947 */ /* 0x000fea0003800000 */
.L_x_91:
[----:B------:R-:W-:Y:S01]  /*0880*/  SHF.R.S32.HI R25, RZ, 0x1f, R24 ;  /* 0x0000001fff197819 */ /* 0x000fe20000011418 */
[----:B------:R-:W-:-:S04]  /*0890*/  IMAD R5, R3, UR16, RZ ;  /* 0x0000001003057c24 */ /* 0x000fc8000f8e02ff */
[C---:B------:R-:W-:Y:S02]  /*08a0*/  IMAD R5, R2.reuse, UR17, R5 ;  /* 0x0000001102057c24 */ /* 0x040fe4000f8e0205 */
[----:B------:R-:W-:-:S04]  /*08b0*/  IMAD.WIDE.U32 R14, R2, UR16, R24 ;  /* 0x00000010020e7c25 */ /* 0x000fc8000f8e0018 */
[----:B------:R-:W-:Y:S01]  /*08c0*/  IMAD.IADD R5, R5, 0x1, R15 ;  /* 0x0000000105057824 */ /* 0x000fe200078e020f */
[----:B------:R-:W-:-:S04]  /*08d0*/  LEA R8, P0, R14, UR18, 0x2 ;  /* 0x000000120e087c11 */ /* 0x000fc8000f8010ff */
[----:B------:R-:W-:-:S05]  /*08e0*/  LEA.HI.X R9, R14, UR19, R5, 0x2, P0 ;  /* 0x000000130e097c11 */ /* 0x000fca00080f1405 */
[----:B------:R-:W2:Y:S01]  /*08f0*/  LDG.E R5, desc[UR12][R8.64] ;  /* 0x0000000c08057981 */ /* 0x000ea2000c1e1900 */
[----:B------:R-:W-:Y:S02]  /*0900*/  IMAD.MOV.U32 R12, RZ, RZ, R10 ;  /* 0x000000ffff0c7224 */ /* 0x000fe400078e000a */
[----:B------:R-:W-:Y:S02]  /*0910*/  IMAD R19, R3, UR24, RZ ;  /* 0x0000001803137c24 */ /* 0x000fe4000f8e02ff */
[----:B------:R-:W-:-:S04]  /*0920*/  IMAD.WIDE.U32 R14, R2, UR24, R24 ;  /* 0x00000018020e7c25 */ /* 0x000fc8000f8e0018 */
[----:B------:R-:W-:Y:S01]  /*0930*/  IMAD R19, R2, UR25, R19 ;  /* 0x0000001902137c24 */ /* 0x000fe2000f8e0213 */
[----:B------:R-:W-:-:S04]  /*0940*/  IADD3 R14, P1, R14, UR26, RZ ;  /* 0x0000001a0e0e7c10 */ /* 0x000fc8000ff3e0ff */
[----:B------:R-:W-:Y:S02]  /*0950*/  IADD3.X R15, R19, UR27, R15, P1, !PT ;  /* 0x0000001b130f7c10 */ /* 0x000fe40008ffe40f */
[----:B--2---:R-:W-:Y:S01]  /*0960*/  SHF.R.S32.HI R18, RZ, 0x1f, R5 ;  /* 0x0000001fff127819 */ /* 0x004fe20000011405 */
[----:B------:R-:W-:-:S04]  /*0970*/  IMAD.WIDE.U32 R16, R5, UR20, R12 ;  /* 0x0000001405107c25 */ /* 0x000fc8000f8e000c */
[----:B------:R-:W-:Y:S01]  /*0980*/  IMAD R18, R18, UR20, RZ ;  /* 0x0000001412127c24 */ /* 0x000fe2000f8e02ff */
[----:B------:R-:W-:-:S03]  /*0990*/  IADD3 R16, P0, R16, UR22, RZ ;  /* 0x0000001610107c10 */ /* 0x000fc6000ff1e0ff */
[----:B------:R-:W-:Y:S02]  /*09a0*/  IMAD R5, R5, UR21, R18 ;  /* 0x0000001505057c24 */ /* 0x000fe4000f8e0212 */
[----:B------:R-:W2:Y:S03]  /*09b0*/  LDG.E.S8 R18, desc[UR12][R14.64] ;  /* 0x0000000c0e127981 */ /* 0x000ea6000c1e1300 */
[----:B------:R-:W-:-:S05]  /*09c0*/  IADD3.X R17, R17, UR23, R5, P0, !PT ;  /* 0x0000001711117c10 */ /* 0x000fca00087fe405 */
[----:B------:R-:W3:Y:S01]  /*09d0*/  LDG.E.S8 R5, desc[UR12][R16.64] ;  /* 0x0000000c10057981 */ /* 0x000ee2000c1e1300 */
[----:B--2---:R-:W-:Y:S02]  /*09e0*/  IMAD R18, R18, UR5, RZ ;  /* 0x0000000512127c24 */ /* 0x004fe4000f8e02ff */
[----:B---3--:R-:W-:-:S05]  /*09f0*/  IMAD.MOV R5, RZ, RZ, -R5 ;  /* 0x000000ffff057224 */ /* 0x008fca00078e0a05 */
[----:B------:R-:W-:-:S04]  /*0a00*/  ISETP.NE.AND P0, PT, R18, R5, PT ;  /* 0x000000051200720c */ /* 0x000fc80003f05270 */
[----:B------:R-:W-:-:S05]  /*0a10*/  SEL R5, RZ, 0x1, !P0 ;  /* 0x00000001ff057807 */ /* 0x000fca0004000000 */
[----:B------:R0:W-:Y:S04]  /*0a20*/  STG.E.U8 desc[UR12][R16.64], R5 ;  /* 0x0000000510007986 */ /* 0x0001e8000c10110c */
[----:B------:R-:W2:Y:S02]  /*0a30*/  LDG.E R21, desc[UR12][R8.64+0x4] ;  /* 0x0000040c08157981 */ /* 0x000ea4000c1e1900 */
[----:B--2---:R-:W-:Y:S01]  /*0a40*/  SHF.R.S32.HI R20, RZ, 0x1f, R21 ;  /* 0x0000001fff147819 */ /* 0x004fe20000011415 */
[----:B------:R-:W-:-:S04]  /*0a50*/  IMAD.WIDE.U32 R18, R21, UR20, R12 ;  /* 0x0000001415127c25 */ /* 0x000fc8000f8e000c */
[----:B------:R-:W-:Y:S01]  /*0a60*/  IMAD R20, R20, UR20, RZ ;  /* 0x0000001414147c24 */ /* 0x000fe2000f8e02ff */
[----:B------:R-:W-:-:S03]  /*0a70*/  IADD3 R18, P0, R18, UR22, RZ ;  /* 0x0000001612127c10 */ /* 0x000fc6000ff1e0ff */
[----:B------:R-:W-:-:S05]  /*0a80*/  IMAD R21, R21, UR21, R20 ;  /* 0x0000001515157c24 */ /* 0x000fca000f8e0214 */
[----:B------:R-:W-:Y:S02]  /*0a90*/  IADD3.X R19, R19, UR23, R21, P0, !PT ;  /* 0x0000001713137c10 */ /* 0x000fe400087fe415 */
[----:B------:R-:W2:Y:S04]  /*0aa0*/  LDG.E.S8 R21, desc[UR12][R14.64+0x1] ;  /* 0x0000010c0e157981 */ /* 0x000ea8000c1e1300 */
[----:B------:R-:W3:Y:S01]  /*0ab0*/  LDG.E.S8 R20, desc[UR12][R18.64] ;  /* 0x0000000c12147981 */ /* 0x000ee2000c1e1300 */
[----:B--2---:R-:W-:Y:S01]  /*0ac0*/  IMAD R21, R21, UR5, RZ ;  /* 0x0000000515157c24 */ /* 0x004fe2000f8e02ff */
[----:B---3--:R-:W-:-:S04]  /*0ad0*/  IADD3 R20, -R20, RZ, RZ ;  /* 0x000000ff14147210 */ /* 0x008fc80007ffe1ff */
[----:B------:R-:W-:-:S04]  /*0ae0*/  ISETP.NE.AND P0, PT, R21, R20, PT ;  /* 0x000000141500720c */ /* 0x000fc80003f05270 */
[----:B0-----:R-:W-:-:S05]  /*0af0*/  SEL R5, RZ, 0x1, !P0 ;  /* 0x00000001ff057807 */ /* 0x001fca0004000000 */
        /* <DEDUP_REMOVED lines=15> */
[----:B------:R-:W2:Y:S04]  /*0bf0*/  LDG.E R9, desc[UR12][R8.64+0xc] ;  /* 0x00000c0c08097981 */ /* 0x000ea8000c1e1900 */
[----:B------:R-:W3:Y:S01]  /*0c00*/  LDG.E.S8 R14, desc[UR12][R14.64+0x3] ;  /* 0x0000030c0e0e7981 */ /* 0x000ee2000c1e1300 */
[----:B--2---:R-:W-:Y:S01]  /*0c10*/  SHF.R.S32.HI R20, RZ, 0x1f, R9 ;  /* 0x0000001fff147819 */ /* 0x004fe20000011409 */
[----:B------:R-:W-:-:S04]  /*0c20*/  IMAD.WIDE.U32 R18, R9, UR20, R12 ;  /* 0x0000001409127c25 */ /* 0x000fc8000f8e000c */
[----:B------:R-:W-:Y:S01]  /*0c30*/  IMAD R20, R20, UR20, RZ ;  /* 0x0000001414147c24 */ /* 0x000fe2000f8e02ff */
[----:B------:R-:W-:-:S03]  /*0c40*/  IADD3 R18, P0, R18, UR22, RZ ;  /* 0x0000001612127c10 */ /* 0x000fc6000ff1e0ff */
[----:B------:R-:W-:-:S05]  /*0c50*/  IMAD R21, R9, UR21, R20 ;  /* 0x0000001509157c24 */ /* 0x000fca000f8e0214 */
[----:B------:R-:W-:-:S05]  /*0c60*/  IADD3.X R19, R19, UR23, R21, P0, !PT ;  /* 0x0000001713137c10 */ /* 0x000fca00087fe415 */
[----:B------:R-:W0:Y:S01]  /*0c70*/  LDG.E.S8 R12, desc[UR12][R18.64] ;  /* 0x0000000c120c7981 */ /* 0x000e22000c1e1300 */
[----:B---3--:R-:W-:Y:S02]  /*0c80*/  IMAD R20, R14, UR5, RZ ;  /* 0x000000050e147c24 */ /* 0x008fe4000f8e02ff */
[----:B------:R-:W-:Y:S02]  /*0c90*/  VIADD R24, R24, 0x4 ;  /* 0x0000000418187836 */ /* 0x000fe40000000000 */
[----:B0-----:R-:W-:-:S05]  /*0ca0*/  IMAD.MOV R5, RZ, RZ, -R12 ;  /* 0x000000ffff057224 */ /* 0x001fca00078e0a0c */
[----:B------:R-:W-:-:S04]  /*0cb0*/  ISETP.NE.AND P0, PT, R20, R5, PT ;  /* 0x000000051400720c */ /* 0x000fc80003f05270 */
[----:B------:R-:W-:-:S05]  /*0cc0*/  SEL R5, RZ, 0x1, !P0 ;  /* 0x00000001ff057807 */ /* 0x000fca0004000000 */
[----:B------:R0:W-:Y:S01]  /*0cd0*/  STG.E.U8 desc[UR12][R18.64], R5 ;  /* 0x0000000512007986 */ /* 0x0001e2000c10110c */
[----:B------:R-:W-:-:S13]  /*0ce0*/  ISETP.GE.AND P0, PT, R24, R4, PT ;  /* 0x000000041800720c */ /* 0x000fda0003f06270 */
[----:B0-----:R-:W-:Y:S05]  /*0cf0*/  @!P0 BRA `(.L_x_91) ;  /* 0xfffffff800e08947 */ /* 0x001fea000383ffff */
.L_x_88:
[----:B------:R-:W-:Y:S05]  /*0d00*/  BSYNC B1 ;  /* 0x0000000000017941 */ /* 0x000fea0003800000 */
.L_x_87:
[----:B------:R-:W-:Y:S01]  /*0d10*/  IADD3 R2, R2, 0x1, RZ ;  /* 0x0000000102027810 */ /* 0x000fe20007ffe0ff */
[----:B------:R-:W-:-:S03]  /*0d20*/  ULDC.64 UR10, c[0x0][0x278] ;  /* 0x00009e00000a7ab9 */ /* 0x000fc60000000a00 */
[----:B------:R-:W-:-:S04]  /*0d30*/  ISETP.GE.U32.AND P0, PT, R2, UR10, PT ;  /* 0x0000000a02007c0c */ /* 0x000fc8000bf06070 */
[----:B------:R-:W-:-:S13]  /*0d40*/  ISETP.GE.AND.EX P0, PT, RZ, UR11, PT, P0 ;  /* 0x0000000bff007c0c */ /* 0x000fda000bf06300 */
[----:B------:R-:W-:Y:S05]  /*0d50*/  @!P0 BRA `(.L_x_92) ;  /* 0xfffffff400308947 */ /* 0x000fea000383ffff */
.L_x_86:
[----:B------:R-:W-:Y:S05]  /*0d60*/  BSYNC B0 ;  /* 0x0000000000007941 */ /* 0x000fea0003800000 */
.L_x_85:
[----:B------:R-:W-:Y:S01]  /*0d70*/  ULDC UR4, c[0x0][0x210] ;  /* 0x0000840000047ab9 */ /* 0x000fe20000000800 */
[----:B------:R-:W-:Y:S01]  /*0d80*/  VIADD R0, R0, 0x100 ;  /* 0x0000010000007836 */ /* 0x000fe20000000000 */
[----:B------:R-:W-:-:S04]  /*0d90*/  UIMAD UR4, UR8, -0x200, UR4 ;  /* 0xfffffe00080478a4 */ /* 0x000fc8000f8e0204 */
[----:B------:R-:W-:Y:S02]  /*0da0*/  USHF.R.S32.HI UR9, URZ, 0x1f, UR4 ;  /* 0x0000001f3f097899 */ /* 0x000fe40008011404 */
[----:B------:R-:W-:-:S04]  /*0db0*/  ISETP.LT.U32.AND P0, PT, R0, UR4, PT ;  /* 0x0000000400007c0c */ /* 0x000fc8000bf01070 */
[----:B------:R-:W-:-:S05]  /*0dc0*/  IMAD.U32 R2, RZ, RZ, UR9 ;  /* 0x00000009ff027e24 */ /* 0x000fca000f8e00ff */
[----:B------:R-:W-:-:S13]  /*0dd0*/  ISETP.GT.AND.EX P0, PT, R2, RZ, PT, P0 ;  /* 0x000000ff0200720c */ /* 0x000fda0003f04300 */
[----:B------:R-:W-:Y:S05]  /*0de0*/  @!P0 EXIT ;  /* 0x000000000000894d */ /* 0x000fea0003800000 */
[----:B------:R-:W-:Y:S01]  /*0df0*/  IADD3 R8, P0, R0, UR6, RZ ;  /* 0x0000000600087c10 */ /* 0x000fe2000ff1e0ff */
[----:B------:R-:W-:-:S04]  /*0e00*/  UMOV UR4, URZ ;  /* 0x0000003f00047c82 */ /* 0x000fc80008000000 */
[----:B------:R-:W-:Y:S01]  /*0e10*/  IMAD.X R9, RZ, RZ, UR7, P0 ;  /* 0x00000007ff097e24 */ /* 0x000fe200080e06ff */
[----:B------:R-:W-:Y:S02]  /*0e20*/  ULDC.64 UR6, c[0x0][0x250] ;  /* 0x0000940000067ab9 */ /* 0x000fe40000000a00 */
[----:B------:R-:W-:-:S04]  /*0e30*/  IMAD.WIDE.U32 R6, R8, UR6, RZ ;  /* 0x0000000608067c25 */ /* 0x000fc8000f8e00ff */
[----:B------:R-:W-:-:S04]  /*0e40*/  IMAD R3, R9, UR6, RZ ;  /* 0x0000000609037c24 */ /* 0x000fc8000f8e02ff */
[----:B------:R-:W-:-:S05]  /*0e50*/  IMAD R3, R8, UR7, R3 ;  /* 0x0000000708037c24 */ /* 0x000fca000f8e0203 */
[----:B------:R-:W-:-:S07]  /*0e60*/  IADD3 R11, R7, R3, RZ ;  /* 0x00000003070b7210 */ /* 0x000fce0007ffe0ff */
.L_x_98:
        /* <DEDUP_REMOVED lines=17> */
[----:B------:R-:W-:Y:S05]  /*0f80*/  @!P0 BRA `(.L_x_94) ;  /* 0x00000008007c8947 */ /* 0x000fea0003800000 */
[----:B------:R-:W0:Y:S01]  /*0f90*/  LDC.64 R14, c[0x0][0x248] ;  /* 0x00009200ff0e7b82 */ /* 0x000e220000000a00 */
[----:B------:R-:W-:Y:S01]  /*0fa0*/  IMAD.IADD R0, R13, 0x1, -R2 ;  /* 0x000000010d007824 */ /* 0x000fe200078e0a02 */
[----:B------:R-:W-:Y:S01]  /*0fb0*/  BSSY B1, `(.L_x_95) ;  /* 0x000004d000017945 */ /* 0x000fe20003800000 */
[----:B------:R-:W-:-:S04]  /*0fc0*/  IMAD.MOV.U32 R10, RZ, RZ, R6 ;  /* 0x000000ffff0a7224 */ /* 0x000fc800078e0006 */
[----:B0-----:R-:W-:Y:S01]  /*0fd0*/  IMAD.WIDE.U32 R4, R14, UR4, R10 ;  /* 0x000000040e047c25 */ /* 0x001fe2000f8e000a */
[----:B------:R-:W-:Y:S02]  /*0fe0*/  LOP3.LUT P0, R10, R0, 0x3, RZ, 0xc0, !PT ;  /* 0x00000003000a7812 */ /* 0x000fe4000780c0ff */
[----:B------:R-:W-:Y:S01]  /*0ff0*/  MOV R0, R2 ;  /* 0x0000000200007202 */ /* 0x000fe20000000f00 */
[----:B------:R-:W-:-:S04]  /*1000*/  IMAD R12, R14, UR6, RZ ;  /* 0x000000060e0c7c24 */ /* 0x000fc8000f8e02ff */
[----:B------:R-:W-:-:S04]  /*1010*/  IMAD R15, R15, UR4, R12 ;  /* 0x000000040f0f7c24 */ /* 0x000fc8000f8e020c */
[----:B------:R-:W-:Y:S02]  /*1020*/  IMAD.IADD R15, R5, 0x1, R15 ;  /* 0x00000001050f7824 */ /* 0x000fe400078e020f */
[----:B------:R-:W-:Y:S05]  /*1030*/  @!P0 BRA `(.L_x_96) ;  /* 0x0000000400108947 */ /* 0x000fea0003800000 */
        /* <DEDUP_REMOVED lines=11> */
[C---:B-1----:R-:W-:Y:S01]  /*10f0*/  IMAD.WIDE.U32 R22, R24.reuse, UR4, R2 ;  /* 0x0000000418167c25 */ /* 0x042fe2000f8e0002 */
[----:B------:R-:W0:Y:S01]  /*1100*/  LDC.64 R18, c[0x0][0x258] ;  /* 0x00009600ff127b82 */ /* 0x000e220000000a00 */
[----:B------:R-:W-:Y:S02]  /*1110*/  ULDC.64 UR8, c[0x0][0x220] ;  /* 0x0000880000087ab9 */ /* 0x000fe40000000a00 */
[----:B------:R-:W3:Y:S01]  /*1120*/  LDG.E R27, desc[UR12][R16.64] ;  /* 0x0000000c101b7981 */ /* 0x000ee2000c1e1900 */
[----:B------:R-:W-:Y:S01]  /*1130*/  IMAD R24, R24, UR6, RZ ;  /* 0x0000000618187c24 */ /* 0x000fe2000f8e02ff */
[----:B------:R-:W-:Y:S01]  /*1140*/  IADD3 R22, P0, R22, UR8, RZ ;  /* 0x0000000816167c10 */ /* 0x000fe2000ff1e0ff */
[----:B------:R-:W-:Y:S02]  /*1150*/  IMAD.MOV.U32 R14, RZ, RZ, R4 ;  /* 0x000000ffff0e7224 */ /* 0x000fe400078e0004 */
[----:B------:R-:W-:-:S05]  /*1160*/  IMAD R29, R25, UR4, R24 ;  /* 0x00000004191d7c24 */ /* 0x000fca000f8e0218 */
[----:B------:R-:W-:-:S05]  /*1170*/  IADD3.X R23, R23, UR9, R29, P0, !PT ;  /* 0x0000000917177c10 */ /* 0x000fca00087fe41d */
[----:B------:R-:W4:Y:S01]  /*1180*/  LDG.E.S8 R12, desc[UR12][R22.64] ;  /* 0x0000000c160c7981 */ /* 0x000f22000c1e1300 */
[----:B---3--:R-:W-:-:S05]  /*1190*/  SHF.R.S32.HI R25, RZ, 0x1f, R27 ;  /* 0x0000001fff197819 */ /* 0x008fca000001141b */
[-C--:B0-----:R-:W-:Y:S02]  /*11a0*/  IMAD R0, R25, R18.reuse, RZ ;  /* 0x0000001219007224 */ /* 0x081fe400078e02ff */
[----:B------:R-:W-:-:S04]  /*11b0*/  IMAD.WIDE.U32 R24, R27, R18, R14 ;  /* 0x000000121b187225 */ /* 0x000fc800078e000e */
[----:B------:R-:W-:Y:S01]  /*11c0*/  IMAD R0, R27, R19, R0 ;  /* 0x000000131b007224 */ /* 0x000fe200078e0200 */
[----:B--2---:R-:W-:-:S04]  /*11d0*/  IADD3 R24, P0, R24, R20, RZ ;  /* 0x0000001418187210 */ /* 0x004fc80007f1e0ff */
[----:B------:R-:W-:-:S05]  /*11e0*/  IADD3.X R25, R21, R25, R0, P0, !PT ;  /* 0x0000001915197210 */ /* 0x000fca00007fe400 */
[----:B------:R-:W2:Y:S01]  /*11f0*/  LDG.E.S8 R0, desc[UR12][R24.64] ;  /* 0x0000000c18007981 */ /* 0x000ea2000c1e1300 */
[----:B----4-:R-:W-:Y:S01]  /*1200*/  IMAD R12, R12, UR5, RZ ;  /* 0x000000050c0c7c24 */ /* 0x010fe2000f8e02ff */
[----:B--2---:R-:W-:-:S04]  /*1210*/  IADD3 R27, -R0, RZ, RZ ;  /* 0x000000ff001b7210 */ /* 0x004fc80007ffe1ff */
        /* <DEDUP_REMOVED lines=8> */
[----:B--2---:R-:W-:-:S05]  /*12a0*/  SHF.R.S32.HI R25, RZ, 0x1f, R27 ;  /* 0x0000001fff197819 */ /* 0x004fca000001141b */
[-C--:B------:R-:W-:Y:S02]  /*12b0*/  IMAD R0, R25, R18.reuse, RZ ;  /* 0x0000001219007224 */ /* 0x080fe400078e02ff */
[----:B------:R-:W-:-:S04]  /*12c0*/  IMAD.WIDE.U32 R24, R27, R18, R14 ;  /* 0x000000121b187225 */ /* 0x000fc800078e000e */
[----:B------:R-:W-:Y:S01]  /*12d0*/  IMAD R0, R27, R19, R0 ;  /* 0x000000131b007224 */ /* 0x000fe200078e0200 */
[----:B------:R-:W-:-:S04]  /*12e0*/  IADD3 R24, P0, R24, R20, RZ ;  /* 0x0000001418187210 */ /* 0x000fc80007f1e0ff */
[----:B------:R-:W-:-:S05]  /*12f0*/  IADD3.X R25, R21, R25, R0, P0, !PT ;  /* 0x0000001915197210 */ /* 0x000fca00007fe400 */
[----:B------:R-:W2:Y:S01]  /*1300*/  LDG.E.S8 R0, desc[UR12][R24.64] ;  /* 0x0000000c18007981 */ /* 0x000ea2000c1e1300 */
[----:B---3--:R-:W-:Y:S02]  /*1310*/  IMAD R12, R12, UR5, RZ ;  /* 0x000000050c0c7c24 */ /* 0x008fe4000f8e02ff */
[----:B--2---:R-:W-:-:S05]  /*1320*/  IMAD.MOV R27, RZ, RZ, -R0 ;  /* 0x000000ffff1b7224 */ /* 0x004fca00078e0a00 */
        /* <DEDUP_REMOVED lines=15> */
[----:B---3--:R-:W-:Y:S01]  /*1420*/  IMAD R10, R22, UR5, RZ ;  /* 0x00000005160a7c24 */ /* 0x008fe2000f8e02ff */
[----:B--2---:R-:W-:-:S04]  /*1430*/  IADD3 R19, -R0, RZ, RZ ;  /* 0x000000ff00137210 */ /* 0x004fc80007ffe1ff */
[----:B------:R-:W-:-:S04]  /*1440*/  ISETP.NE.AND P0, PT, R10, R19, PT ;  /* 0x000000130a00720c */ /* 0x000fc80003f05270 */
[----:B------:R-:W-:-:S05]  /*1450*/  SEL R17, RZ, 0x1, !P0 ;  /* 0x00000001ff117807 */ /* 0x000fca0004000000 */
[----:B------:R0:W-:Y:S01]  /*1460*/  STG.E.U8 desc[UR12][R20.64], R17 ;  /* 0x0000001114007986 */ /* 0x0001e2000c10110c */
[----:B------:R-:W-:-:S07]  /*1470*/  VIADD R0, R2, 0x3 ;  /* 0x0000000302007836 */ /* 0x000fce0000000000 */
.L_x_96:
[----:B------:R-:W-:Y:S05]  /*1480*/  BSYNC B1 ;  /* 0x0000000000017941 */ /* 0x000fea0003800000 */
.L_x_95:
[----:B------:R-:W-:Y:S01]  /*1490*/  LOP3.LUT R2, RZ, R2, RZ, 0x33, !PT ;  /* 0x00000002ff027212 */ /* 0x000fe200078e33ff */
[----:B0-----:R-:W0:Y:S04]  /*14a0*/  LDC.64 R16, c[0x0][0x268] ;  /* 0x00009a00ff107b82 */ /* 0x001e280000000a00 */
[----:B------:R-:W-:-:S05]  /*14b0*/  IMAD.IADD R2, R13, 0x1, R2 ;  /* 0x000000010d027824 */ /* 0x000fca00078e0202 */
[----:B------:R-:W-:-:S13]  /*14c0*/  ISETP.GE.U32.AND P0, PT, R2, 0x3, PT ;  /* 0x000000030200780c */ /* 0x000fda0003f06070 */
[----:B------:R-:W-:Y:S05]  /*14d0*/  @!P0 BRA `(.L_x_94) ;  /* 0x0000000400288947 */ /* 0x000fea0003800000 */
.L_x_97:
[--C-:B------:R-:W-:Y:S01]  /*14e0*/  SHF.R.S32.HI R21, RZ, 0x1f, R0.reuse ;  /* 0x0000001fff157819 */ /* 0x100fe20000011400 */
[C---:B0-----:R-:W-:Y:S02]  /*14f0*/  IMAD R2, R16.reuse, UR6, RZ ;  /* 0x0000000610027c24 */ /* 0x041fe4000f8e02ff */
[----:B------:R-:W-:Y:S02]  /*1500*/  IMAD.MOV.U32 R20, RZ, RZ, R0 ;  /* 0x000000ffff147224 */ /* 0x000fe400078e0000 */
[----:B------:R-:W-:Y:S02]  /*1510*/  IMAD R3, R17, UR4, R2 ;  /* 0x0000000411037c24 */ /* 0x000fe4000f8e0202 */
[----:B------:R-:W-:-:S05]  /*1520*/  IMAD.WIDE.U32 R18, R16, UR4, R20 ;  /* 0x0000000410127c25 */ /* 0x000fca000f8e0014 */
[----:B------:R-:W-:Y:S02]  /*1530*/  IADD3 R3, R3, R19, RZ ;  /* 0x0000001303037210 */ /* 0x000fe40007ffe0ff */
[----:B------:R-:W-:-:S04]  /*1540*/  LEA R2, P0, R18, UR10, 0x2 ;  /* 0x0000000a12027c11 */ /* 0x000fc8000f8010ff */
[----:B------:R-:W-:Y:S02]  /*1550*/  LEA.HI.X R3, R18, UR11, R3, 0x2, P0 ;  /* 0x0000000b12037c11 */ /* 0x000fe400080f1403 */
[----:B------:R-:W0:Y:S03]  /*1560*/  LDC.64 R18, c[0x0][0x270] ;  /* 0x00009c00ff127b82 */ /* 0x000e260000000a00 */
[----:B------:R-:W2:Y:S01]  /*1570*/  LDG.E R25, desc[UR12][R2.64] ;  /* 0x0000000c02197981 */ /* 0x000ea2000c1e1900 */
[----:B------:R-:W-:Y:S02]  /*1580*/  IMAD.MOV.U32 R14, RZ, RZ, R4 ;  /* 0x000000ffff0e7224 */ /* 0x000fe400078e0004 */
[----:B0-----:R-:W-:-:S04]  /*1590*/  IMAD.WIDE.U32 R22, R18, UR4, R20 ;  /* 0x0000000412167c25 */ /* 0x001fc8000f8e0014 */
[----:B------:R-:W-:-:S04]  /*15a0*/  IMAD R18, R18, UR6, RZ ;  /* 0x0000000612127c24 */ /* 0x000fc8000f8e02ff */
[----:B------:R-:W-:Y:S01]  /*15b0*/  IMAD R19, R19, UR4, R18 ;  /* 0x0000000413137c24 */ /* 0x000fe2000f8e0212 */
[----:B------:R-:W-:-:S04]  /*15c0*/  IADD3 R18, P1, R22, UR18, RZ ;  /* 0x0000001216127c10 */ /* 0x000fc8000ff3e0ff */
[----:B------:R-:W-:-:S05]  /*15d0*/  IADD3.X R19, R19, UR19, R23, P1, !PT ;  /* 0x0000001313137c10 */ /* 0x000fca0008ffe417 */
[----:B------:R-:W3:Y:S01]  /*15e0*/  LDG.E.S8 R12, desc[UR12][R18.64] ;  /* 0x0000000c120c7981 */ /* 0x000ee2000c1e1300 */
[----:B--2---:R-:W-:Y:S01]  /*15f0*/  SHF.R.S32.HI R10, RZ, 0x1f, R25 ;  /* 0x0000001fff0a7819 */ /* 0x004fe20000011419 */
[----:B------:R-:W-:-:S04]  /*1600*/  IMAD.WIDE.U32 R20, R25, UR14, R14 ;  /* 0x0000000e19147c25 */ /* 0x000fc8000f8e000e */
[----:B------:R-:W-:Y:S01]  /*1610*/  IMAD R10, R10, UR14, RZ ;  /* 0x0000000e0a0a7c24 */ /* 0x000fe2000f8e02ff */
[----:B------:R-:W-:-:S03]  /*1620*/  IADD3 R20, P0, R20, UR16, RZ ;  /* 0x0000001014147c10 */ /* 0x000fc6000ff1e0ff */
[----:B------:R-:W-:-:S05]  /*1630*/  IMAD R25, R25, UR15, R10 ;  /* 0x0000000f19197c24 */ /* 0x000fca000f8e020a */
[----:B------:R-:W-:-:S05]  /*1640*/  IADD3.X R21, R21, UR17, R25, P0, !PT ;  /* 0x0000001115157c10 */ /* 0x000fca00087fe419 */
[----:B------:R-:W2:Y:S01]  /*1650*/  LDG.E.S8 R10, desc[UR12][R20.64] ;  /* 0x0000000c140a7981 */ /* 0x000ea2000c1e1300 */
[----:B---3--:R-:W-:Y:S02]  /*1660*/  IMAD R12, R12, UR5, RZ ;  /* 0x000000050c0c7c24 */ /* 0x008fe4000f8e02ff */
[----:B--2---:R-:W-:-:S05]  /*1670*/  IMAD.MOV R23, RZ, RZ, -R10 ;  /* 0x000000ffff177224 */ /* 0x004fca00078e0a0a */
[----:B------:R-:W-:-:S04]  /*1680*/  ISETP.NE.AND P0, PT, R12, R23, PT ;  /* 0x000000170c00720c */ /* 0x000fc80003f05270 */
[----:B------:R-:W-:-:S05]  /*1690*/  SEL R25, RZ, 0x1, !P0 ;  /* 0x00000001ff197807 */ /* 0x000fca0004000000 */
        /* <DEDUP_REMOVED lines=11> */
[----:B0-----:R-:W-:-:S05]  /*1750*/  IMAD.MOV R21, RZ, RZ, -R10 ;  /* 0x000000ffff157224 */ /* 0x001fca00078e0a0a */
        /* <DEDUP_REMOVED lines=12> */
[----:B---3--:R-:W-:Y:S01]  /*1820*/  IMAD R12, R12, UR5, RZ ;  /* 0x000000050c0c7c24 */ /* 0x008fe2000f8e02ff */
[----:B0-----:R-:W-:-:S04]  /*1830*/  IADD3 R23, -R10, RZ, RZ ;  /* 0x000000ff0a177210 */ /* 0x001fc80007ffe1ff */
        /* <DEDUP_REMOVED lines=19> */
[----:B-1----:R-:W-:Y:S05]  /*1970*/  @!P0 BRA `(.L_x_97) ;  /* 0xfffffff800d88947 */ /* 0x002fea000383ffff */
.L_x_94:
[----:B------:R-:W-:Y:S05]  /*1980*/  BSYNC B0 ;  /* 0x0000000000007941 */ /* 0x000fea0003800000 */
.L_x_93:
[----:B------:R-:W1:Y:S01]  /*1990*/  LDC.64 R2, c[0x0][0x278] ;  /* 0x00009e00ff027b82 */ /* 0x000e620000000a00 */
[----:B------:R-:W-:-:S06]  /*19a0*/  UIADD3 UR4, UR4, 0x1, URZ ;  /* 0x0000000104047890 */ /* 0x000fcc000fffe03f */
[----:B-1----:R-:W-:-:S04]  /*19b0*/  ISETP.LE.U32.AND P0, PT, R2, UR4, PT ;  /* 0x0000000402007c0c */ /* 0x002fc8000bf03070 */
[----:B------:R-:W-:-:S13]  /*19c0*/  ISETP.GE.AND.EX P0, PT, RZ, R3, PT, P0 ;  /* 0x00000003ff00720c */ /* 0x000fda0003f06300 */
[----:B------:R-:W-:Y:S05]  /*19d0*/  @!P0 BRA `(.L_x_98) ;  /* 0xfffffff400248947 */ /* 0x000fea000383ffff */
[----:B------:R-:W-:Y:S05]  /*19e0*/  EXIT ;  /* 0x000000000000794d */ /* 0x000fea0003800000 */
.L_x_84:
[----:B------:R-:W0:Y:S01]  /*19f0*/  LDC.64 R2, c[0x0][0x278] ;  /* 0x00009e00ff027b82 */ /* 0x000e220000000a00 */
[----:B------:R-:W-:Y:S02]  /*1a00*/  ULDC.64 UR6, c[0x0][0x218] ;  /* 0x0000860000067ab9 */ /* 0x000fe40000000a00 */
[----:B------:R-:W-:-:S04]  /*1a10*/  UIADD3 UR6, UP0, UR4, UR6, URZ ;  /* 0x0000000604067290 */ /* 0x000fc8000ff1e03f */
[----:B------:R-:W-:Y:S01]  /*1a20*/  UIADD3.X UR7, UR5, UR7, URZ, UP0, !UPT ;  /* 0x0000000705077290 */ /* 0x000fe200087fe43f */
[----:B0-----:R-:W-:-:S04]  /*1a30*/  ISETP.GE.U32.AND P0, PT, R2, 0x1, PT ;  /* 0x000000010200780c */ /* 0x001fc80003f06070 */
[----:B------:R-:W-:-:S13]  /*1a40*/  ISETP.GE.AND.EX P0, PT, R3, RZ, PT, P0 ;  /* 0x000000ff0300720c */ /* 0x000fda0003f06300 */
[----:B------:R-:W-:Y:S05]  /*1a50*/  @!P0 EXIT ;  /* 0x000000000000894d */ /* 0x000fea0003800000 */
[----:B------:R-:W-:Y:S01]  /*1a60*/  IADD3 R4, P0, R0, UR6, RZ ;  /* 0x0000000600047c10 */ /* 0x000fe2000ff1e0ff */
[----:B------:R-:W-:Y:S02]  /*1a70*/  ULDC.U8 UR4, c[0x0][0x240] ;  /* 0x0000900000047ab9 */ /* 0x000fe40000000000 */
[----:B------:R-:W-:Y:S02]  /*1a80*/  UPRMT UR5, UR4, 0x8880, URZ ;  /* 0x0000888004057896 */ /* 0x000fe4000800003f */
[----:B------:R-:W-:Y:S01]  /*1a90*/  IMAD.X R5, RZ, RZ, UR7, P0 ;  /* 0x00000007ff057e24 */ /* 0x000fe200080e06ff */
[----:B------:R-:W-:-:S09]  /*1aa0*/  UMOV UR4, URZ ;  /* 0x0000003f00047c82 */ /* 0x000fd20008000000 */
.L_x_104:
        /* <DEDUP_REMOVED lines=17> */
[----:B-1----:R-:W-:Y:S05]  /*1bc0*/  @!P0 BRA `(.L_x_100) ;  /* 0x00000008008c8947 */ /* 0x002fea0003800000 */
[----:B------:R-:W0:Y:S01]  /*1bd0*/  LDC.64 R12, c[0x0][0x248] ;  /* 0x00009200ff0c7b82 */ /* 0x000e220000000a00 */
[----:B------:R-:W-:Y:S01]  /*1be0*/  IMAD.IADD R20, R9, 0x1, -R2 ;  /* 0x0000000109147824 */ /* 0x000fe200078e0a02 */
[----:B------:R-:W-:Y:S01]  /*1bf0*/  ULDC.64 UR10, c[0x0][0x250] ;  /* 0x00009400000a7ab9 */ /* 0x000fe20000000a00 */
[----:B------:R-:W-:Y:S01]  /*1c00*/  BSSY B1, `(.L_x_101) ;  /* 0x0000050000017945 */ /* 0x000fe20003800000 */
[----:B------:R-:W-:Y:S02]  /*1c10*/  IMAD R11, R5, UR10, RZ ;  /* 0x0000000a050b7c24 */ /* 0x000fe4000f8e02ff */
[----:B------:R-:W-:Y:S01]  /*1c20*/  LOP3.LUT P0, R20, R20, 0x3, RZ, 0xc0, !PT ;  /* 0x0000000314147812 */ /* 0x000fe2000780c0ff */
[----:B------:R-:W-:-:S04]  /*1c30*/  IMAD.WIDE.U32 R6, R4, UR10, RZ ;  /* 0x0000000a04067c25 */ /* 0x000fc8000f8e00ff */
[----:B------:R-:W-:-:S04]  /*1c40*/  IMAD R11, R4, UR11, R11 ;  /* 0x0000000b040b7c24 */ /* 0x000fc8000f8e020b */
[----:B------:R-:W-:Y:S02]  /*1c50*/  IMAD.IADD R7, R7, 0x1, R11 ;  /* 0x0000000107077824 */ /* 0x000fe400078e020b */
[C---:B0-----:R-:W-:Y:S02]  /*1c60*/  IMAD R8, R12.reuse, UR8, RZ ;  /* 0x000000080c087c24 */ /* 0x041fe4000f8e02ff */
[----:B------:R-:W-:-:S04]  /*1c70*/  IMAD.WIDE.U32 R6, R12, UR4, R6 ;  /* 0x000000040c067c25 */ /* 0x000fc8000f8e0006 */
[----:B------:R-:W-:Y:S02]  /*1c80*/  IMAD R11, R13, UR4, R8 ;  /* 0x000000040d0b7c24 */ /* 0x000fe4000f8e0208 */
[----:B------:R-:W-:-:S03]  /*1c90*/  IMAD.MOV.U32 R8, RZ, RZ, R2 ;  /* 0x000000ffff087224 */ /* 0x000fc600078e0002 */
        /* <DEDUP_REMOVED lines=15> */
[----:B------:R-:W-:Y:S01]  /*1d90*/  IMAD.MOV.U32 R10, RZ, RZ, R6 ;  /* 0x000000ffff0a7224 */ /* 0x000fe200078e0006 */
[----:B------:R-:W-:Y:S01]  /*1da0*/  ULDC.64 UR10, c[0x0][0x220] ;  /* 0x00008800000a7ab9 */ /* 0x000fe20000000a00 */
[----:B------:R-:W3:Y:S01]  /*1db0*/  LDG.E R25, desc[UR12][R12.64] ;  /* 0x0000000c0c197981 */ /* 0x000ee2000c1e1900 */
[----:B------:R-:W-:-:S04]  /*1dc0*/  IMAD.WIDE.U32 R18, R22, UR4, R2 ;  /* 0x0000000416127c25 */ /* 0x000fc8000f8e0002 */
[----:B------:R-:W-:Y:S01]  /*1dd0*/  IMAD R21, R23, UR4, R8 ;  /* 0x0000000417157c24 */ /* 0x000fe2000f8e0208 */
[----:B------:R-:W-:-:S04]  /*1de0*/  IADD3 R18, P1, R18, UR10, RZ ;  /* 0x0000000a12127c10 */ /* 0x000fc8000ff3e0ff */
[----:B------:R-:W-:-:S05]  /*1df0*/  IADD3.X R19, R19, UR11, R21, P1, !PT ;  /* 0x0000000b13137c10 */ /* 0x000fca0008ffe415 */
[----:B------:R-:W4:Y:S01]  /*1e00*/  LDG.E.S8 R21, desc[UR12][R18.64] ;  /* 0x0000000c12157981 */ /* 0x000f22000c1e1300 */
[----:B---3--:R-:W-:Y:S01]  /*1e10*/  SHF.R.S32.HI R27, RZ, 0x1f, R25 ;  /* 0x0000001fff1b7819 */ /* 0x008fe20000011419 */
[----:B0-----:R-:W-:-:S04]  /*1e20*/  IMAD.WIDE.U32 R22, R25, R14, R10 ;  /* 0x0000000e19167225 */ /* 0x001fc800078e000a */
[----:B------:R-:W-:Y:S01]  /*1e30*/  IMAD R8, R27, R14, RZ ;  /* 0x0000000e1b087224 */ /* 0x000fe200078e02ff */
[----:B--2---:R-:W-:-:S03]  /*1e40*/  IADD3 R22, P0, R22, R16, RZ ;  /* 0x0000001016167210 */ /* 0x004fc60007f1e0ff */
[----:B------:R-:W-:-:S05]  /*1e50*/  IMAD R8, R25, R15, R8 ;  /* 0x0000000f19087224 */ /* 0x000fca00078e0208 */
[----:B------:R-:W-:-:S05]  /*1e60*/  IADD3.X R23, R17, R23, R8, P0, !PT ;  /* 0x0000001711177210 */ /* 0x000fca00007fe408 */
[----:B------:R-:W2:Y:S01]  /*1e70*/  LDG.E.S8 R8, desc[UR12][R22.64] ;  /* 0x0000000c16087981 */ /* 0x000ea2000c1e1300 */
[----:B----4-:R-:W-:Y:S02]  /*1e80*/  IMAD R21, R21, UR5, RZ ;  /* 0x0000000515157c24 */ /* 0x010fe4000f8e02ff */
[----:B--2---:R-:W-:-:S05]  /*1e90*/  IMAD.MOV R8, RZ, RZ, -R8 ;  /* 0x000000ffff087224 */ /* 0x004fca00078e0a08 */
[----:B------:R-:W-:-:S04]  /*1ea0*/  ISETP.NE.AND P0, PT, R21, R8, PT ;  /* 0x000000081500720c */ /* 0x000fc80003f05270 */
[----:B------:R-:W-:-:S05]  /*1eb0*/  SEL R21, RZ, 0x1, !P0 ;  /* 0x00000001ff157807 */ /* 0x000fca0004000000 */
[----:B------:R0:W-:Y:S01]  /*1ec0*/  STG.E.U8 desc[UR12][R22.64], R21 ;  /* 0x0000001516007986 */ /* 0x0001e2000c10110c */
[----:B------:R-:W-:Y:S02]  /*1ed0*/  ISETP.NE.AND P0, PT, R20, 0x1, PT ;  /* 0x000000011400780c */ /* 0x000fe40003f05270 */
[----:B------:R-:W-:-:S11]  /*1ee0*/  IADD3 R8, R2, 0x1, RZ ;  /* 0x0000000102087810 */ /* 0x000fd60007ffe0ff */
[----:B0-----:R-:W-:Y:S05]  /*1ef0*/  @!P0 BRA `(.L_x_102) ;  /* 0x0000000000808947 */ /* 0x001fea0003800000 */
[----:B------:R-:W2:Y:S02]  /*1f00*/  LDG.E R21, desc[UR12][R12.64+0x4] ;  /* 0x0000040c0c157981 */ /* 0x000ea4000c1e1900 */
[----:B--2---:R-:W-:Y:S01]  /*1f10*/  SHF.R.S32.HI R25, RZ, 0x1f, R21 ;  /* 0x0000001fff197819 */ /* 0x004fe20000011415 */
[----:B------:R-:W-:-:S04]  /*1f20*/  IMAD.WIDE.U32 R22, R21, R14, R10 ;  /* 0x0000000e15167225 */ /* 0x000fc800078e000a */
[----:B------:R-:W-:Y:S01]  /*1f30*/  IMAD R8, R25, R14, RZ ;  /* 0x0000000e19087224 */ /* 0x000fe200078e02ff */
[----:B------:R-:W-:-:S03]  /*1f40*/  IADD3 R22, P0, R22, R16, RZ ;  /* 0x0000001016167210 */ /* 0x000fc60007f1e0ff */
[----:B------:R-:W-:Y:S02]  /*1f50*/  IMAD R8, R21, R15, R8 ;  /* 0x0000000f15087224 */ /* 0x000fe400078e0208 */
        /* <DEDUP_REMOVED lines=25> */
[----:B------:R-:W-:-:S07]  /*20f0*/  IADD3 R8, R2, 0x3, RZ ;  /* 0x0000000302087810 */ /* 0x000fce0007ffe0ff */
.L_x_102:
[----:B------:R-:W-:Y:S05]  /*2100*/  BSYNC B1 ;  /* 0x0000000000017941 */ /* 0x000fea0003800000 */
.L_x_101:
[----:B------:R-:W-:Y:S01]  /*2110*/  LOP3.LUT R2, RZ, R2, RZ, 0x33, !PT ;  /* 0x00000002ff027212 */ /* 0x000fe200078e33ff */
[----:B0-----:R-:W0:Y:S04]  /*2120*/  LDC.64 R12, c[0x0][0x268] ;  /* 0x00009a00ff0c7b82 */ /* 0x001e280000000a00 */
[----:B------:R-:W-:-:S04]  /*2130*/  IMAD.IADD R2, R9, 0x1, R2 ;  /* 0x0000000109027824 */ /* 0x000fc800078e0202 */
[----:B------:R-:W1:Y:S01]  /*2140*/  LDC.64 R14, c[0x0][0x270] ;  /* 0x00009c00ff0e7b82 */ /* 0x000e620000000a00 */
[----:B------:R-:W-:-:S13]  /*2150*/  ISETP.GE.U32.AND P0, PT, R2, 0x3, PT ;  /* 0x000000030200780c */ /* 0x000fda0003f06070 */
[----:B------:R-:W-:Y:S05]  /*2160*/  @!P0 BRA `(.L_x_100) ;  /* 0x0000000400248947 */ /* 0x000fea0003800000 */
.L_x_103:
[--C-:B------:R-:W-:Y:S01]  /*2170*/  SHF.R.S32.HI R17, RZ, 0x1f, R8.reuse ;  /* 0x0000001fff117819 */ /* 0x100fe20000011408 */
[C---:B0-----:R-:W-:Y:S02]  /*2180*/  IMAD R2, R12.reuse, UR8, RZ ;  /* 0x000000080c027c24 */ /* 0x041fe4000f8e02ff */
[----:B------:R-:W-:Y:S02]  /*2190*/  IMAD.MOV.U32 R16, RZ, RZ, R8 ;  /* 0x000000ffff107224 */ /* 0x000fe400078e0008 */
[----:B------:R-:W-:Y:S02]  /*21a0*/  IMAD R3, R13, UR4, R2 ;  /* 0x000000040d037c24 */ /* 0x000fe4000f8e0202 */
[----:B------:R-:W-:-:S04]  /*21b0*/  IMAD.WIDE.U32 R18, R12, UR4, R16 ;  /* 0x000000040c127c25 */ /* 0x000fc8000f8e0010 */
[----:B------:R-:W-:Y:S01]  /*21c0*/  IMAD.IADD R3, R3, 0x1, R19 ;  /* 0x0000000103037824 */ /* 0x000fe200078e0213 */
[----:B------:R-:W-:-:S04]  /*21d0*/  LEA R2, P0, R18, UR14, 0x2 ;  /* 0x0000000e12027c11 */ /* 0x000fc8000f8010ff */
[----:B------:R-:W-:-:S05]  /*21e0*/  LEA.HI.X R3, R18, UR15, R3, 0x2, P0 ;  /* 0x0000000f12037c11 */ /* 0x000fca00080f1403 */
[----:B------:R-:W2:Y:S01]  /*21f0*/  LDG.E R21, desc[UR12][R2.64] ;  /* 0x0000000c02157981 */ /* 0x000ea2000c1e1900 */
[----:B------:R-:W-:Y:S01]  /*2200*/  MOV R10, R6 ;  /* 0x00000006000a7202 */ /* 0x000fe20000000f00 */
[C---:B-1----:R-:W-:Y:S02]  /*2210*/  IMAD R22, R14.reuse, UR8, RZ ;  /* 0x000000080e167c24 */ /* 0x042fe4000f8e02ff */
        /* <DEDUP_REMOVED lines=61> */
[----:B--2---:R-:W-:Y:S05]  /*25f0*/  @!P0 BRA `(.L_x_103) ;  /* 0xfffffff800dc8947 */ /* 0x004fea000383ffff */
.L_x_100:
[----:B------:R-:W-:Y:S05]  /*2600*/  BSYNC B0 ;  /* 0x0000000000007941 */ /* 0x000fea0003800000 */
.L_x_99:
[----:B------:R-:W2:Y:S01]  /*2610*/  LDC.64 R2, c[0x0][0x278] ;  /* 0x00009e00ff027b82 */ /* 0x000ea20000000a00 */
[----:B------:R-:W-:-:S06]  /*2620*/  UIADD3 UR4, UR4, 0x1, URZ ;  /* 0x0000000104047890 */ /* 0x000fcc000fffe03f */
[----:B--2---:R-:W-:-:S04]  /*2630*/  ISETP.LE.U32.AND P0, PT, R2, UR4, PT ;  /* 0x0000000402007c0c */ /* 0x004fc8000bf03070 */
[----:B------:R-:W-:-:S13]  /*2640*/  ISETP.GE.AND.EX P0, PT, RZ, R3, PT, P0 ;  /* 0x00000003ff00720c */ /* 0x000fda0003f06300 */
[----:B------:R-:W-:Y:S05]  /*2650*/  @!P0 BRA `(.L_x_104) ;  /* 0xfffffff400148947 */ /* 0x000fea000383ffff */
[----:B------:R-:W-:Y:S01]  /*2660*/  IADD3 R0, R0, 0x100, RZ ;  /* 0x0000010000007810 */ /* 0x000fe20007ffe0ff */
[----:B------:R-:W-:-:S03]  /*2670*/  UMOV UR4, URZ ;  /* 0x0000003f00047c82 */ /* 0x000fc60008000000 */
[----:B------:R-:W-:-:S05]  /*2680*/  IADD3 R8, P0, R0, UR6, RZ ;  /* 0x0000000600087c10 */ /* 0x000fca000ff1e0ff */
[----:B------:R-:W-:Y:S01]  /*2690*/  IMAD.X R9, RZ, RZ, UR7, P0 ;  /* 0x00000007ff097e24 */ /* 0x000fe200080e06ff */
[----:B------:R-:W-:Y:S02]  /*26a0*/  ULDC.64 UR6, c[0x0][0x250] ;  /* 0x0000940000067ab9 */ /* 0x000fe40000000a00 */
[----:B------:R-:W-:-:S04]  /*26b0*/  IMAD.WIDE.U32 R10, R8, UR6, RZ ;  /* 0x00000006080a7c25 */ /* 0x000fc8000f8e00ff */
[----:B------:R-:W-:-:S04]  /*26c0*/  IMAD R3, R9, UR6, RZ ;  /* 0x0000000609037c24 */ /* 0x000fc8000f8e02ff */
[----:B------:R-:W-:-:S04]  /*26d0*/  IMAD R3, R8, UR7, R3 ;  /* 0x0000000708037c24 */ /* 0x000fc8000f8e0203 */
[----:B------:R-:W-:-:S07]  /*26e0*/  IMAD.IADD R3, R11, 0x1, R3 ;  /* 0x000000010b037824 */ /* 0x000fce00078e0203 */
.L_x_110:
        /* <DEDUP_REMOVED lines=8> */
[----:B------:R-:W-:-:S04]  /*2770*/  LEA R4, P0, R6, UR6, 0x2 ;  /* 0x0000000606047c11 */ /* 0x000fc8000f8010ff */
[----:B------:R-:W-:-:S04]  /*2780*/  IADD3 R5, R7, R5, RZ ;  /* 0x0000000507057210 */ /* 0x000fc80007ffe0ff */
[----:B------:R-:W-:-:S05]  /*2790*/  LEA.HI.X R5, R6, UR7, R5, 0x2, P0 ;  /* 0x0000000706057c11 */ /* 0x000fca00080f1405 */
[----:B-1----:R-:W2:Y:S04]  /*27a0*/  LDG.E R14, desc[UR12][R4.64] ;  /* 0x0000000c040e7981 */ /* 0x002ea8000c1e1900 */
[----:B------:R-:W2:Y:S01]  /*27b0*/  LDG.E R0, desc[UR12][R4.64+0x4] ;  /* 0x0000040c04007981 */ /* 0x000ea2000c1e1900 */
[----:B------:R-:W-:Y:S01]  /*27c0*/  BSSY B0, `(.L_x_105) ;  /* 0x00000b0000007945 */ /* 0x000fe20003800000 */
[----:B--2---:R-:W-:-:S13]  /*27d0*/  ISETP.GT.AND P0, PT, R0, R14, PT ;  /* 0x0000000e0000720c */ /* 0x004fda0003f04270 */
[----:B0-----:R-:W-:Y:S05]  /*27e0*/  @!P0 BRA `(.L_x_106) ;  /* 0x0000000800b48947 */ /* 0x001fea0003800000 */
[----:B------:R-:W0:Y:S01]  /*27f0*/  LDC.64 R16, c[0x0][0x248] ;  /* 0x00009200ff107b82 */ /* 0x000e220000000a00 */
[----:B------:R-:W-:Y:S01]  /*2800*/  IMAD.IADD R4, R0, 0x1, -R14 ;  /* 0x0000000100047824 */ /* 0x000fe200078e0a0e */
[----:B------:R-:W-:Y:S01]  /*2810*/  BSSY B1, `(.L_x_107) ;  /* 0x000004d000017945 */ /* 0x000fe20003800000 */
[----:B------:R-:W-:Y:S01]  /*2820*/  IMAD.MOV.U32 R2, RZ, RZ, R10 ;  /* 0x000000ffff027224 */ /* 0x000fe200078e000a */
[----:B------:R-:W-:-:S03]  /*2830*/  MOV R7, R14 ;  /* 0x0000000e00077202 */ /* 0x000fc60000000f00 */
[----:B0-----:R-:W-:Y:S01]  /*2840*/  IMAD.WIDE.U32 R12, R16, UR4, R2 ;  /* 0x00000004100c7c25 */ /* 0x001fe2000f8e0002 */
[----:B------:R-:W-:-:S03]  /*2850*/  LOP3.LUT P0, R2, R4, 0x3, RZ, 0xc0, !PT ;  /* 0x0000000304027812 */ /* 0x000fc6000780c0ff */
        /* <DEDUP_REMOVED lines=9> */
[----:B0-----:R-:W-:-:S07]  /*28f0*/  IMAD R4, R16, UR11, RZ ;  /* 0x0000000b10047c24 */ /* 0x001fce000f8e02ff */
[----:B------:R-:W0:Y:S01]  /*2900*/  LDC.64 R20, c[0x0][0x238] ;  /* 0x00008e00ff147b82 */ /* 0x000e220000000a00 */
[----:B------:R-:W-:-:S04]  /*2910*/  IMAD.WIDE.U32 R6, R16, UR4, R14 ;  /* 0x0000000410067c25 */ /* 0x000fc8000f8e000e */
[----:B------:R-:W-:Y:S01]  /*2920*/  IMAD R17, R17, UR4, R4 ;  /* 0x0000000411117c24 */ /* 0x000fe2000f8e0204 */
[----:B------:R-:W-:-:S03]  /*2930*/  LEA R16, P0, R6, UR6, 0x2 ;  /* 0x0000000606107c11 */ /* 0x000fc6000f8010ff */
[----:B------:R-:W-:-:S05]  /*2940*/  IMAD.IADD R7, R7, 0x1, R17 ;  /* 0x0000000107077824 */ /* 0x000fca00078e0211 */
[----:B------:R-:W-:Y:S01]  /*2950*/  LEA.HI.X R17, R6, UR7, R7, 0x2, P0 ;  /* 0x0000000706117c11 */ /* 0x000fe200080f1407 */
[----:B------:R-:W-:-:S04]  /*2960*/  ULDC.64 UR6, c[0x0][0x220] ;  /* 0x0000880000067ab9 */ /* 0x000fc80000000a00 */
[----:B------:R-:W3:Y:S01]  /*2970*/  LDG.E R25, desc[UR12][R16.64] ;  /* 0x0000000c10197981 */ /* 0x000ee2000c1e1900 */
[----:B-1----:R-:W-:Y:S01]  /*2980*/  IMAD.WIDE.U32 R6, R22, UR4, R14 ;  /* 0x0000000416067c25 */ /* 0x002fe2000f8e000e */
[----:B------:R-:W-:-:S03]  /*2990*/  MOV R4, R12 ;  /* 0x0000000c00047202 */ /* 0x000fc60000000f00 */
[----:B------:R-:W-:-:S04]  /*29a0*/  IMAD R22, R22, UR11, RZ ;  /* 0x0000000b16167c24 */ /* 0x000fc8000f8e02ff */
[----:B------:R-:W-:Y:S01]  /*29b0*/  IMAD R23, R23, UR4, R22 ;  /* 0x0000000417177c24 */ /* 0x000fe2000f8e0216 */
[----:B------:R-:W-:-:S04]  /*29c0*/  IADD3 R22, P0, R6, UR6, RZ ;  /* 0x0000000606167c10 */ /* 0x000fc8000ff1e0ff */
[----:B------:R-:W-:Y:S02]  /*29d0*/  IADD3.X R23, R7, UR7, R23, P0, !PT ;  /* 0x0000000707177c10 */ /* 0x000fe400087fe417 */
[----:B---3--:R-:W-:Y:S01]  /*29e0*/  SHF.R.S32.HI R27, RZ, 0x1f, R25 ;  /* 0x0000001fff1b7819 */ /* 0x008fe20000011419 */
[----:B--2---:R-:W-:-:S04]  /*29f0*/  IMAD.WIDE.U32 R6, R25, R18, R4 ;  /* 0x0000001219067225 */ /* 0x004fc800078e0004 */
[----:B------:R-:W-:-:S04]  /*2a00*/  IMAD R24, R27, R18, RZ ;  /* 0x000000121b187224 */ /* 0x000fc800078e02ff */
[----:B------:R-:W-:Y:S01]  /*2a10*/  IMAD R25, R25, R19, R24 ;  /* 0x0000001319197224 */ /* 0x000fe200078e0218 */
[----:B0-----:R-:W-:-:S04]  /*2a20*/  IADD3 R24, P0, R6, R20, RZ ;  /* 0x0000001406187210 */ /* 0x001fc80007f1e0ff */
[----:B------:R-:W-:Y:S02]  /*2a30*/  IADD3.X R25, R21, R7, R25, P0, !PT ;  /* 0x0000000715197210 */ /* 0x000fe400007fe419 */
[----:B------:R-:W2:Y:S04]  /*2a40*/  LDG.E.S8 R7, desc[UR12][R22.64] ;  /* 0x0000000c16077981 */ /* 0x000ea8000c1e1300 */
[----:B------:R-:W3:Y:S01]  /*2a50*/  LDG.E.S8 R6, desc[UR12][R24.64] ;  /* 0x0000000c18067981 */ /* 0x000ee2000c1e1300 */
[----:B--2---:R-:W-:Y:S02]  /*2a60*/  IMAD R7, R7, UR5, RZ ;  /* 0x0000000507077c24 */ /* 0x004fe4000f8e02ff */
[----:B---3--:R-:W-:-:S05]  /*2a70*/  IMAD.MOV R6, RZ, RZ, -R6 ;  /* 0x000000ffff067224 */ /* 0x008fca00078e0a06 */
[----:B------:R-:W-:Y:S01]  /*2a80*/  ISETP.NE.AND P0, PT, R7, R6, PT ;  /* 0x000000060700720c */ /* 0x000fe20003f05270 */
[----:B------:R-:W-:-:S03]  /*2a90*/  VIADD R7, R14, 0x1 ;  /* 0x000000010e077836 */ /* 0x000fc60000000000 */
[----:B------:R-:W-:Y:S02]  /*2aa0*/  SEL R27, RZ, 0x1, !P0 ;  /* 0x00000001ff1b7807 */ /* 0x000fe40004000000 */
[----:B------:R-:W-:-:S03]  /*2ab0*/  ISETP.NE.AND P0, PT, R2, 0x1, PT ;  /* 0x000000010200780c */ /* 0x000fc60003f05270 */
[----:B------:R0:W-:Y:S10]  /*2ac0*/  STG.E.U8 desc[UR12][R24.64], R27 ;  /* 0x0000001b18007986 */ /* 0x0001f4000c10110c */
[----:B------:R-:W-:Y:S05]  /*2ad0*/  @!P0 BRA `(.L_x_108) ;  /* 0x0000000000808947 */ /* 0x000fea0003800000 */
[----:B0-----:R-:W2:Y:S02]  /*2ae0*/  LDG.E R25, desc[UR12][R16.64+0x4] ;  /* 0x0000040c10197981 */ /* 0x001ea4000c1e1900 */
[----:B--2---:R-:W-:-:S05]  /*2af0*/  SHF.R.S32.HI R7, RZ, 0x1f, R25 ;  /* 0x0000001fff077819 */ /* 0x004fca0000011419 */
[-C--:B------:R-:W-:Y:S02]  /*2b00*/  IMAD R24, R7, R18.reuse, RZ ;  /* 0x0000001207187224 */ /* 0x080fe400078e02ff */
[----:B------:R-:W-:-:S04]  /*2b10*/  IMAD.WIDE.U32 R6, R25, R18, R4 ;  /* 0x0000001219067225 */ /* 0x000fc800078e0004 */
[----:B------:R-:W-:Y:S01]  /*2b20*/  IMAD R25, R25, R19, R24 ;  /* 0x0000001319197224 */ /* 0x000fe200078e0218 */
[----:B------:R-:W-:-:S04]  /*2b30*/  IADD3 R24, P0, R6, R20, RZ ;  /* 0x0000001406187210 */ /* 0x000fc80007f1e0ff */
[----:B------:R-:W-:Y:S02]  /*2b40*/  IADD3.X R25, R21, R7, R25, P0, !PT ;  /* 0x0000000715197210 */ /* 0x000fe400007fe419 */
[----:B------:R-:W2:Y:S04]  /*2b50*/  LDG.E.S8 R7, desc[UR12][R22.64+0x1] ;  /* 0x0000010c16077981 */ /* 0x000ea8000c1e1300 */
[----:B------:R-:W3:Y:S01]  /*2b60*/  LDG.E.S8 R6, desc[UR12][R24.64] ;  /* 0x0000000c18067981 */ /* 0x000ee2000c1e1300 */
[----:B--2---:R-:W-:Y:S01]  /*2b70*/  IMAD R7, R7, UR5, RZ ;  /* 0x0000000507077c24 */ /* 0x004fe2000f8e02ff */
[----:B---3--:R-:W-:-:S04]  /*2b80*/  IADD3 R6, -R6, RZ, RZ ;  /* 0x000000ff06067210 */ /* 0x008fc80007ffe1ff */
[----:B------:R-:W-:Y:S01]  /*2b90*/  ISETP.NE.AND P0, PT, R7, R6, PT ;  /* 0x000000060700720c */ /* 0x000fe20003f05270 */
[----:B------:R-:W-:-:S03]  /*2ba0*/  VIADD R7, R14, 0x2 ;  /* 0x000000020e077836 */ /* 0x000fc60000000000 */
[----:B------:R-:W-:Y:S02]  /*2bb0*/  SEL R27, RZ, 0x1, !P0 ;  /* 0x00000001ff1b7807 */ /* 0x000fe40004000000 */
[----:B------:R-:W-:-:S03]  /*2bc0*/  ISETP.NE.AND P0, PT, R2, 0x2, PT ;  /* 0x000000020200780c */ /* 0x000fc60003f05270 */
[----:B------:R1:W-:Y:S10]  /*2bd0*/  STG.E.U8 desc[UR12][R24.64], R27 ;  /* 0x0000001b18007986 */ /* 0x0003f4000c10110c */
[----:B------:R-:W-:Y:S05]  /*2be0*/  @!P0 BRA `(.L_x_108) ;  /* 0x00000000003c8947 */ /* 0x000fea0003800000 */
[----:B------:R-:W1:Y:S04]  /*2bf0*/  LDG.E R17, desc[UR12][R16.64+0x8] ;  /* 0x0000080c10117981 */ /* 0x000e68000c1e1900 */
[----:B------:R-:W2:Y:S01]  /*2c00*/  LDG.E.S8 R22, desc[UR12][R22.64+0x2] ;  /* 0x0000020c16167981 */ /* 0x000ea2000c1e1300 */
[----:B-1----:R-:W-:Y:S01]  /*2c10*/  SHF.R.S32.HI R25, RZ, 0x1f, R17 ;  /* 0x0000001fff197819 */ /* 0x002fe20000011411 */
[----:B------:R-:W-:-:S04]  /*2c20*/  IMAD.WIDE.U32 R6, R17, R18, R4 ;  /* 0x0000001211067225 */ /* 0x000fc800078e0004 */
        /* <DEDUP_REMOVED lines=10> */
[----:B------:R-:W-:-:S07]  /*2cd0*/  IADD3 R7, R14, 0x3, RZ ;  /* 0x000000030e077810 */ /* 0x000fce0007ffe0ff */
.L_x_108:
[----:B------:R-:W-:Y:S05]  /*2ce0*/  BSYNC B1 ;  /* 0x0000000000017941 */ /* 0x000fea0003800000 */
.L_x_107:
[----:B------:R-:W-:-:S05]  /*2cf0*/  LOP3.LUT R15, RZ, R14, RZ, 0x33, !PT ;  /* 0x0000000eff0f7212 */ /* 0x000fca00078e33ff */
[----:B------:R-:W-:-:S05]  /*2d00*/  IMAD.IADD R15, R0, 0x1, R15 ;  /* 0x00000001000f7824 */ /* 0x000fca00078e020f */
[----:B------:R-:W-:-:S13]  /*2d10*/  ISETP.GE.U32.AND P0, PT, R15, 0x3, PT ;  /* 0x000000030f00780c */ /* 0x000fda0003f06070 */
[----:B------:R-:W-:Y:S05]  /*2d20*/  @!P0 BRA `(.L_x_106) ;  /* 0x0000000400648947 */ /* 0x000fea0003800000 */
[----:B--2---:R-:W2:Y:S01]  /*2d30*/  LDC.64 R16, c[0x0][0x268] ;  /* 0x00009a00ff107b82 */ /* 0x004ea20000000a00 */
[----:B------:R-:W-:Y:S01]  /*2d40*/  ULDC.64 UR8, c[0x0][0x270] ;  /* 0x00009c0000087ab9 */ /* 0x000fe20000000a00 */
[----:B------:R-:W-:Y:S01]  /*2d50*/  ULDC.64 UR6, c[0x0][0x220] ;  /* 0x0000880000067ab9 */ /* 0x000fe20000000a00 */
[--C-:B------:R-:W-:Y:S01]  /*2d60*/  SHF.R.S32.HI R15, RZ, 0x1f, R7.reuse ;  /* 0x0000001fff0f7819 */ /* 0x100fe20000011407 */
[----:B------:R-:W-:Y:S01]  /*2d70*/  UIMAD UR10, UR11, UR8, URZ ;  /* 0x000000080b0a72a4 */ /* 0x000fe2000f8e023f */
[----:B------:R-:W-:Y:S01]  /*2d80*/  IMAD.MOV.U32 R14, RZ, RZ, R7 ;  /* 0x000000ffff0e7224 */ /* 0x000fe200078e0007 */
[----:B------:R-:W-:Y:S02]  /*2d90*/  UIMAD.WIDE.U32 UR6, UR4, UR8, UR6 ;  /* 0x00000008040672a5 */ /* 0x000fe4000f8e0006 */
[----:B------:R-:W-:Y:S01]  /*2da0*/  UIMAD UR9, UR4, UR9, UR10 ;  /* 0x00000009040972a4 */ /* 0x000fe2000f8e020a */
[----:B------:R-:W-:-:S03]  /*2db0*/  ULDC.64 UR14, c[0x0][0x230] ;  /* 0x00008c00000e7ab9 */ /* 0x000fc60000000a00 */
[----:B------:R-:W-:Y:S01]  /*2dc0*/  MOV R18, UR6 ;  /* 0x0000000600127c02 */ /* 0x000fe20008000f00 */
[----:B------:R-:W-:Y:S02]  /*2dd0*/  UIADD3 UR6, UR9, UR7, URZ ;  /* 0x0000000709067290 */ /* 0x000fe4000fffe03f */
[----:B------:R-:W-:Y:S01]  /*2de0*/  IMAD.U32 R19, RZ, RZ, UR7 ;  /* 0x00000007ff137e24 */ /* 0x000fe2000f8e00ff */
[----:B------:R-:W-:-:S03]  /*2df0*/  MOV R4, R18 ;  /* 0x0000001200047202 */ /* 0x000fc60000000f00 */
[----:B------:R-:W-:Y:S02]  /*2e00*/  IMAD.U32 R6, RZ, RZ, UR6 ;  /* 0x00000006ff067e24 */ /* 0x000fe4000f8e00ff */
[----:B--2---:R-:W-:-:S04]  /*2e10*/  IMAD R2, R16, UR11, RZ ;  /* 0x0000000b10027c24 */ /* 0x004fc8000f8e02ff */
[----:B------:R-:W-:Y:S02]  /*2e20*/  IMAD R21, R17, UR4, R2 ;  /* 0x0000000411157c24 */ /* 0x000fe4000f8e0202 */
[----:B------:R-:W-:-:S04]  /*2e30*/  IMAD.WIDE.U32 R16, R16, UR4, R14 ;  /* 0x0000000410107c25 */ /* 0x000fc8000f8e000e */
[----:B------:R-:W-:Y:S01]  /*2e40*/  IMAD.IADD R17, R21, 0x1, R17 ;  /* 0x0000000115117824 */ /* 0x000fe200078e0211 */
[----:B------:R-:W-:Y:S01]  /*2e50*/  LEA R22, P0, R16, UR14, 0x2 ;  /* 0x0000000e10167c11 */ /* 0x000fe2000f8010ff */
[----:B------:R-:W-:-:S03]  /*2e60*/  IMAD.MOV.U32 R2, RZ, RZ, R7 ;  /* 0x000000ffff027224 */ /* 0x000fc600078e0007 */
[----:B------:R-:W-:-:S09]  /*2e70*/  LEA.HI.X R17, R16, UR15, R17, 0x2, P0 ;  /* 0x0000000f10117c11 */ /* 0x000fd200080f1411 */
.L_x_109:
[----:B------:R-:W-:-:S05]  /*2e80*/  MOV R16, R22 ;  /* 0x0000001600107202 */ /* 0x000fca0000000f00 */
[----:B------:R-:W2:Y:S01]  /*2e90*/  LDG.E R21, desc[UR12][R16.64] ;  /* 0x0000000c10157981 */ /* 0x000ea2000c1e1900 */
[----:B------:R-:W-:Y:S02]  /*2ea0*/  IMAD.MOV.U32 R18, RZ, RZ, R12 ;  /* 0x000000ffff127224 */ /* 0x000fe400078e000c */
[----:B------:R-:W-:Y:S01]  /*2eb0*/  IMAD.MOV.U32 R19, RZ, RZ, R5 ;  /* 0x000000ffff137224 */ /* 0x000fe200078e0005 */
[----:B--2---:R-:W-:Y:S01]  /*2ec0*/  SHF.R.S32.HI R20, RZ, 0x1f, R21 ;  /* 0x0000001fff147819 */ /* 0x004fe20000011415 */
[----:B------:R-:W-:-:S04]  /*2ed0*/  IMAD.WIDE.U32 R22, R21, UR16, R18 ;  /* 0x0000001015167c25 */ /* 0x000fc8000f8e0012 */
[----:B01----:R-:W-:Y:S01]  /*2ee0*/  IMAD R24, R20, UR16, RZ ;  /* 0x0000001014187c24 */ /* 0x003fe2000f8e02ff */
[----:B------:R-:W-:Y:S02]  /*2ef0*/  IADD3 R20, P1, R4, R2, RZ ;  /* 0x0000000204147210 */ /* 0x000fe40007f3e0ff */
[----:B------:R-:W-:Y:S01]  /*2f00*/  IADD3 R26, P0, R22, UR18, RZ ;  /* 0x00000012161a7c10 */ /* 0x000fe2000ff1e0ff */
[----:B------:R-:W-:Y:S01]  /*2f10*/  IMAD R25, R21, UR17, R24 ;  /* 0x0000001115197c24 */ /* 0x000fe2000f8e0218 */
[----:B------:R-:W-:-:S04]  /*2f20*/  IADD3.X R21, R15, R6, RZ, P1, !PT ;  /* 0x000000060f157210 */ /* 0x000fc80000ffe4ff */
        /* <DEDUP_REMOVED lines=11> */
[----:B------:R-:W-:-:S04]  /*2fe0*/  IMAD R24, R24, UR16, RZ ;  /* 0x0000001018187c24 */ /* 0x000fc8000f8e02ff */
        /* <DEDUP_REMOVED lines=34> */
[----:B------:R-:W-:Y:S01]  /*3210*/  VIADD R7, R7, 0x4 ;  /* 0x0000000407077836 */ /* 0x000fe20000000000 */
[----:B------:R-:W-:Y:S02]  /*3220*/  IADD3 R4, P1, R4, 0x4, RZ ;  /* 0x0000000404047810 */ /* 0x000fe40007f3e0ff */
[----:B0-----:R-:W-:-:S03]  /*3230*/  IADD3 R22, P2, R16, 0x10, RZ ;  /* 0x0000001010167810 */ /* 0x001fc60007f5e0ff */
[----:B------:R-:W-:Y:S01]  /*3240*/  IMAD.X R6, RZ, RZ, R6, P1 ;  /* 0x000000ffff067224 */ /* 0x000fe200008e0606 */
[----:B------:R-:W-:Y:S01]  /*3250*/  IADD3.X R17, RZ, R17, RZ, P2, !PT ;  /* 0x00000011ff117210 */ /* 0x000fe200017fe4ff */
[----:B--2---:R-:W-:-:S05]  /*3260*/  IMAD.MOV R23, RZ, RZ, -R24 ;  /* 0x000000ffff177224 */ /* 0x004fca00078e0a18 */
[----:B------:R-:W-:-:S04]  /*3270*/  ISETP.NE.AND P0, PT, R26, R23, PT ;  /* 0x000000171a00720c */ /* 0x000fc80003f05270 */
[----:B------:R-:W-:-:S05]  /*3280*/  SEL R23, RZ, 0x1, !P0 ;  /* 0x00000001ff177807 */ /* 0x000fca0004000000 */
[----:B------:R3:W-:Y:S01]  /*3290*/  STG.E.U8 desc[UR12][R18.64], R23 ;  /* 0x0000001712007986 */ /* 0x0007e2000c10110c */
[----:B------:R-:W-:-:S13]  /*32a0*/  ISETP.GE.AND P0, PT, R7, R0, PT ;  /* 0x000000000700720c */ /* 0x000fda0003f06270 */
[----:B---3--:R-:W-:Y:S05]  /*32b0*/  @!P0 BRA `(.L_x_109) ;  /* 0xfffffff800f08947 */ /* 0x008fea000383ffff */
.L_x_106:
[----:B------:R-:W-:Y:S05]  /*32c0*/  BSYNC B0 ;  /* 0x0000000000007941 */ /* 0x000fea0003800000 */
.L_x_105:
[----:B------:R-:W3:Y:S01]  /*32d0*/  LDC.64 R4, c[0x0][0x278] ;  /* 0x00009e00ff047b82 */ /* 0x000ee20000000a00 */
[----:B------:R-:W-:-:S06]  /*32e0*/  UIADD3 UR4, UR4, 0x1, URZ ;  /* 0x0000000104047890 */ /* 0x000fcc000fffe03f */
[----:B---3--:R-:W-:-:S04]  /*32f0*/  ISETP.LE.U32.AND P0, PT, R4, UR4, PT ;  /* 0x0000000404007c0c */ /* 0x008fc8000bf03070 */
[----:B------:R-:W-:-:S13]  /*3300*/  ISETP.GE.AND.EX P0, PT, RZ, R5, PT, P0 ;  /* 0x00000005ff00720c */ /* 0x000fda0003f06300 */
[----:B------:R-:W-:Y:S05]  /*3310*/  @!P0 BRA `(.L_x_110) ;  /* 0xfffffff000f48947 */ /* 0x000fea000383ffff */
[----:B------:R-:W-:Y:S05]  /*3320*/  EXIT ;  /* 0x000000000000794d */ /* 0x000fea0003800000 */
.L_x_111:
        /* <DEDUP_REMOVED lines=13> */
.L_x_8878:


//--------------------- .text._ZN3cub17CUB_300001_SM_9006detail8for_each13static_kernelINS2_12policy_hub_t12policy_500_tElNS2_12op_wrapper_tIlZZZZZN2at6native36add_out_dense_sparse_compressed_cudaERNS7_6TensorERKS9_SC_RKN3c106ScalarEENKUlvE_clEvENKUlvE9_clEvENKUlvE_clEvENKUlvE0_clEvEUllE_N6thrust23THRUST_300001_SM_900_NS17counting_iteratorIlNSN_11use_defaultESP_SP_EEEEEEvT0_T1_ --------------------------
	.section	.text._ZN3cub17CUB_300001_SM_9006detail8for_each13static_kernelINS2_12policy_hub_t12policy_500_tElNS2_12op_wrapper_tIlZZZZZN2at6native36add_out_dense_sparse_compressed_cudaERNS7_6TensorERKS9_SC_RKN3c106ScalarEENKUlvE_clEvENKUlvE9_clEvENKUlvE_clEvENKUlvE0_clEvEUllE_N6thrust23THRUST_300001_SM_900_NS17counting_iteratorIlNSN_11use_defaultESP_SP_EEEEEEvT0_T1_,"ax",@progbits
	.align	128
        .global         _ZN3cub17CUB_300001_SM_9006detail8for_each13static_kernelINS2_12policy_hub_t12policy_500_tElNS2_12op_wrapper_tIlZZZZZN2at6native36add_out_dense_sparse_compressed_cudaERNS7_6TensorERKS9_SC_RKN3c106ScalarEENKUlvE_clEvENKUlvE9_clEvENKUlvE_clEvENKUlvE0_clEvEUllE_N6thrust23THRUST_300001_SM_900_NS17counting_iteratorIlNSN_11use_defaultESP_SP_EEEEEEvT0_T1_
        .type           _ZN3cub17CUB_300001_SM_9006detail8for_each13static_kernelINS2_12policy_hub_t12policy_500_tElNS2_12op_wrapper_tIlZZZZZN2at6native36add_out_dense_sparse_compressed_cudaERNS7_6TensorERKS9_SC_RKN3c106ScalarEENKUlvE_clEvENKUlvE9_clEvENKUlvE_clEvENKUlvE0_clEvEUllE_N6thrust23THRUST_300001_SM_900_NS17counting_iteratorIlNSN_11use_defaultESP_SP_EEEEEEvT0_T1_,@function
        .size           _ZN3cub17CUB_300001_SM_9006detail8for_each13static_kernelINS2_12policy_hub_t12policy_500_tElNS2_12op_wrapper_tIlZZZZZN2at6native36add_out_dense_sparse_compressed_cudaERNS7_6TensorERKS9_SC_RKN3c106ScalarEENKUlvE_clEvENKUlvE9_clEvENKUlvE_clEvENKUlvE0_clEvEUllE_N6thrust23THRUST_300001_SM_900_NS17counting_iteratorIlNSN_11use_defaultESP_SP_EEEEEEvT0_T1_,(.L_x_8879 - _ZN3cub17CUB_300001_SM_9006detail8for_each13static_kernelINS2_12policy_hub_t12policy_500_tElNS2_12op_wrapper_tIlZZZZZN2at6native36add_out_dense_sparse_compressed_cudaERNS7_6TensorERKS9_SC_RKN3c106ScalarEENKUlvE_clEvENKUlvE9_clEvENKUlvE_clEvENKUlvE0_clEvEUllE_N6thrust23THRUST_300001_SM_900_NS17counting_iteratorIlNSN_11use_defaultESP_SP_EEEEEEvT0_T1_)
        .other          _ZN3cub17CUB_300001_SM_9006detail8for_each13static_kernelINS2_12policy_hub_t12policy_500_tElNS2_12op_wrapper_tIlZZZZZN2at6native36add_out_dense_sparse_compressed_cudaERNS7_6TensorERKS9_SC_RKN3c106ScalarEENKUlvE_clEvENKUlvE9_clEvENKUlvE_clEvENKUlvE0_clEvEUllE_N6thrust23THRUST_300001_SM_900_NS17counting_iteratorIlNSN_11use_defaultESP_SP_EEEEEEvT0_T1_,@"STO_CUDA_ENTRY STV_DEFAULT"
_ZN3cub17CUB_300001_SM_9006detail8for_each13static_kernelINS2_12policy_hub_t12policy_500_tElNS2_12op_wrapper_tIlZZZZZN2at6native36add_out_dense_sparse_compressed_cudaERNS7_6TensorERKS9_SC_RKN3c106ScalarEENKUlvE_clEvENKUlvE9_clEvENKUlvE_clEvENKUlvE0_clEvEUllE_N6thrust23THRUST_300001_SM_900_NS17counting_iteratorIlNSN_11use_defaultESP_SP_EEEEEEvT0_T1_:
.text._ZN3cub17CUB_300001_SM_9006detail8for_each13static_kernelINS2_12policy_hub_t12policy_500_tElNS2_12op_wrapper_tIlZZZZZN2at6native36add_out_dense_sparse_compressed_cudaERNS7_6TensorERKS9_SC_RKN3c106ScalarEENKUlvE_clEvENKUlvE9_clEvENKUlvE_clEvENKUlvE0_clEvEUllE_N6thrust23THRUST_300001_SM_900_NS17counting_iteratorIlNSN_11use_defaultESP_SP_EEEEEEvT0_T1_:
        /* <DEDUP_REMOVED lines=23> */
[----:B------:R-:W0:Y:S01]  /*0170*/  LDC.U16 R3, c[0x0][0x240] ;  /* 0x00009000ff037b82 */ /* 0x000e220000000400 */
[----:B------:R-:W-:Y:S01]  /*0180*/  IADD3 R10, P0, R10, UR6, RZ ;  /* 0x000000060a0a7c10 */ /* 0x000fe2000ff1e0ff */
[----:B------:R-:W-:Y:S01]  /*0190*/  ULDC UR4, c[0x0][0x250] ;  /* 0x0000940000047ab9 */ /* 0x000fe20000000800 */
[----:B------:R-:W-:Y:S01]  /*01a0*/  HFMA2.MMA R0, -RZ, RZ, 0, 0 ;  /* 0x00000000ff007435 */ /* 0x000fe200000001ff */
[----:B------:R-:W-:Y:S01]  /*01b0*/  IMAD.MOV.U32 R2, RZ, RZ, RZ ;  /* 0x000000ffff027224 */ /* 0x000fe200078e00ff */
[----:B------:R-:W-:Y:S01]  /*01c0*/  IADD3.X R11, RZ, UR5, RZ, P0, !PT ;  /* 0x00000005ff0b7c10 */ /* 0x000fe200087fe4ff */
[----:B------:R-:W-:-:S04]  /*01d0*/  IMAD.WIDE.U32 R8, R10, UR4, RZ ;  /* 0x000000040a087c25 */ /* 0x000fc8000f8e00ff */
[----:B0-----:R-:W-:-:S07]  /*01e0*/  HADD2.F32 R3, -RZ, R3.H0_H0 ;  /* 0x20000003ff037230 */ /* 0x001fce0000004100 */
.L_x_120:
[----:B------:R-:W-:Y:S02]  /*01f0*/  ULDC.64 UR12, c[0x0][0x260] ;  /* 0x00009800000c7ab9 */ /* 0x000fe40000000a00 */
[----:B------:R-:W-:Y:S02]  /*0200*/  IMAD R7, R2, UR12, RZ ;  /* 0x0000000c02077c24 */ /* 0x000fe4000f8e02ff */
[----:B------:R-:W-:-:S04]  /*0210*/  IMAD.WIDE.U32 R4, R0, UR12, R10 ;  /* 0x0000000c00047c25 */ /* 0x000fc8000f8e000a */
[----:B------:R-:W-:Y:S01]  /*0220*/  IMAD R7, R0, UR13, R7 ;  /* 0x0000000d00077c24 */ /* 0x000fe2000f8e0207 */
[----:B------:R-:W-:Y:S02]  /*0230*/  ULDC.64 UR12, c[0x0][0x228] ;  /* 0x00008a00000c7ab9 */ /* 0x000fe40000000a00 */
[----:B------:R-:W-:Y:S01]  /*0240*/  LEA R12, P0, R4, UR12, 0x3 ;  /* 0x0000000c040c7c11 */ /* 0x000fe2000f8018ff */
[----:B------:R-:W-:-:S05]  /*0250*/  IMAD.IADD R5, R5, 0x1, R7 ;  /* 0x0000000105057824 */ /* 0x000fca00078e0207 */
[----:B------:R-:W-:-:S05]  /*0260*/  LEA.HI.X R13, R4, UR13, R5, 0x3, P0 ;  /* 0x0000000d040d7c11 */ /* 0x000fca00080f1c05 */
[----:B--2---:R-:W2:Y:S04]  /*0270*/  LDG.E.64 R6, desc[UR8][R12.64+0x8] ;  /* 0x000008080c067981 */ /* 0x004ea8000c1e1b00 */
[----:B------:R-:W2:Y:S01]  /*0280*/  LDG.E.64 R4, desc[UR8][R12.64] ;  /* 0x000000080c047981 */ /* 0x000ea2000c1e1b00 */
[----:B------:R-:W-:Y:S01]  /*0290*/  BSSY B1, `(.L_x_115) ;  /* 0x00000d8000017945 */ /* 0x000fe20003800000 */
[----:B--2---:R-:W-:-:S04]  /*02a0*/  ISETP.GT.U32.AND P0, PT, R6, R4, PT ;  /* 0x000000040600720c */ /* 0x004fc80003f04070 */
[----:B------:R-:W-:-:S13]  /*02b0*/  ISETP.GT.AND.EX P0, PT, R7, R5, PT, P0 ;  /* 0x000000050700720c */ /* 0x000fda0003f04300 */
[----:B01-3--:R-:W-:Y:S05]  /*02c0*/  @!P0 BRA `(.L_x_116) ;  /* 0x0000000c00508947 */ /* 0x00bfea0003800000 */
[----:B------:R-:W-:Y:S01]  /*02d0*/  IADD3 R26, R6, -R4, RZ ;  /* 0x80000004061a7210 */ /* 0x000fe20007ffe0ff */
[----:B------:R-:W-:Y:S01]  /*02e0*/  ULDC.64 UR12, c[0x0][0x250] ;  /* 0x00009400000c7ab9 */ /* 0x000fe20000000a00 */
[----:B------:R-:W-:Y:S01]  /*02f0*/  BSSY B2, `(.L_x_117) ;  /* 0x0000064000027945 */ /* 0x000fe20003800000 */
[----:B------:R-:W-:Y:S01]  /*0300*/  IMAD R13, R11, UR12, RZ ;  /* 0x0000000c0b0d7c24 */ /* 0x000fe2000f8e02ff */
[----:B------:R-:W-:Y:S01]  /*0310*/  LOP3.LUT R26, R26, 0x3, RZ, 0xc0, !PT ;  /* 0x000000031a1a7812 */ /* 0x000fe200078ec0ff */
[----:B------:R-:W-:Y:S01]  /*0320*/  IMAD.MOV.U32 R22, RZ, RZ, R4 ;  /* 0x000000ffff167224 */ /* 0x000fe200078e0004 */
[----:B------:R-:W-:Y:S01]  /*0330*/  MOV R23, R5 ;  /* 0x0000000500177202 */ /* 0x000fe20000000f00 */
[----:B------:R-:W-:Y:S01]  /*0340*/  IMAD R13, R10, UR13, R13 ;  /* 0x0000000d0a0d7c24 */ /* 0x000fe2000f8e020d */
[----:B------:R-:W-:-:S03]  /*0350*/  ISETP.NE.U32.AND P0, PT, R26, RZ, PT ;  /* 0x000000ff1a00720c */ /* 0x000fc60003f05070 */
[----:B------:R-:W-:Y:S01]  /*0360*/  IMAD.IADD R27, R9, 0x1, R13 ;  /* 0x00000001091b7824 */ /* 0x000fe200078e020d */
        /* <DEDUP_REMOVED lines=16> */
[----:B------:R-:W-:Y:S01]  /*0470*/  LEA R16, P0, R18, UR14, 0x1 ;  /* 0x0000000e12107c11 */ /* 0x000fe2000f8008ff */
[----:B------:R-:W2:Y:S01]  /*0480*/  LDC.64 R14, c[0x0][0x258] ;  /* 0x00009600ff0e7b82 */ /* 0x000ea20000000a00 */
[----:B------:R-:W-:Y:S01]  /*0490*/  ULDC.64 UR12, c[0x0][0x248] ;  /* 0x00009200000c7ab9 */ /* 0x000fe20000000a00 */
[----:B------:R-:W-:Y:S02]  /*04a0*/  IMAD.IADD R17, R19, 0x1, R17 ;  /* 0x0000000113117824 */ /* 0x000fe400078e0211 */
[----:B------:R-:W-:Y:S02]  /*04b0*/  IMAD.MOV.U32 R19, RZ, RZ, R27 ;  /* 0x000000ffff137224 */ /* 0x000fe400078e001b */
[----:B------:R-:W-:Y:S01]  /*04c0*/  IMAD R25, R2, UR12, RZ ;  /* 0x0000000c02197c24 */ /* 0x000fe2000f8e02ff */
[----:B------:R-:W-:Y:S02]  /*04d0*/  LEA.HI.X R17, R18, UR15, R17, 0x1, P0 ;  /* 0x0000000f12117c11 */ /* 0x000fe400080f0c11 */
[----:B------:R-:W-:Y:S01]  /*04e0*/  MOV R18, R8 ;  /* 0x0000000800127202 */ /* 0x000fe20000000f00 */
[----:B------:R-:W-:-:S04]  /*04f0*/  IMAD R25, R0, UR13, R25 ;  /* 0x0000000d00197c24 */ /* 0x000fc8000f8e0219 */
        /* <DEDUP_REMOVED lines=13> */
[----:B--2---:R-:W-:-:S05]  /*05d0*/  HADD2.F32 R22, -RZ, R22.H0_H0 ;  /* 0x20000016ff167230 */ /* 0x004fca0000004100 */
[----:B------:R-:W-:-:S05]  /*05e0*/  FMUL.FTZ R22, R3, R22 ;  /* 0x0000001603167220 */ /* 0x000fca0000410000 */
[----:B------:R-:W-:Y:S01]  /*05f0*/  F2FP.F16.F32.PACK_AB R22, RZ, R22 ;  /* 0x00000016ff16723e */ /* 0x000fe200000000ff */
[----:B---3--:R-:W-:-:S04]  /*0600*/  HADD2.F32 R23, -RZ, R23.H0_H0 ;  /* 0x20000017ff177230 */ /* 0x008fc80000004100 */
[----:B------:R-:W-:-:S05]  /*0610*/  HADD2.F32 R22, -RZ, R22.H0_H0 ;  /* 0x20000016ff167230 */ /* 0x000fca0000004100 */
[----:B------:R-:W-:-:S05]  /*0620*/  FADD.FTZ R22, R23, R22 ;  /* 0x0000001617167221 */ /* 0x000fca0000010000 */
[----:B------:R-:W-:-:S04]  /*0630*/  F2FP.F16.F32.PACK_AB R22, RZ, R22 ;  /* 0x00000016ff16723e */ /* 0x000fc800000000ff */
[----:B------:R-:W-:-:S05]  /*0640*/  PRMT R28, R22, 0x7610, R28 ;  /* 0x00007610161c7816 */ /* 0x000fca000000001c */
[----:B------:R0:W-:Y:S01]  /*0650*/  STG.E.U16 desc[UR8][R24.64], R28 ;  /* 0x0000001c18007986 */ /* 0x0001e2000c101508 */
[----:B------:R-:W-:-:S04]  /*0660*/  IADD3 R22, P1, R4, 0x1, RZ ;  /* 0x0000000104167810 */ /* 0x000fc80007f3e0ff */
[----:B------:R-:W-:Y:S01]  /*0670*/  IADD3.X R23, RZ, R5, RZ, P1, !PT ;  /* 0x00000005ff177210 */ /* 0x000fe20000ffe4ff */
[----:B------:R-:W-:Y:S08]  /*0680*/  @!P0 BRA `(.L_x_118) ;  /* 0x0000000000a88947 */ /* 0x000ff00003800000 */
[----:B------:R-:W2:Y:S02]  /*0690*/  LDG.E.64 R22, desc[UR8][R12.64+0x8] ;  /* 0x000008080c167981 */ /* 0x000ea4000c1e1b00 */
        /* <DEDUP_REMOVED lines=31> */
[----:B---3--:R-:W-:-:S05]  /*0890*/  HADD2.F32 R14, -RZ, R16.H0_H0 ;  /* 0x20000010ff0e7230 */ /* 0x008fca0000004100 */
[----:B------:R-:W-:-:S05]  /*08a0*/  FMUL.FTZ R14, R3, R14 ;  /* 0x0000000e030e7220 */ /* 0x000fca0000410000 */
[----:B------:R-:W-:-:S05]  /*08b0*/  F2FP.F16.F32.PACK_AB R14, RZ, R14 ;  /* 0x0000000eff0e723e */ /* 0x000fca00000000ff */
[----:B------:R-:W-:Y:S01]  /*08c0*/  HADD2.F32 R14, -RZ, R14.H0_H0 ;  /* 0x2000000eff0e7230 */ /* 0x000fe20000004100 */
[----:B------:R-:W-:-:S04]  /*08d0*/  IADD3 R22, P0, R4, 0x3, RZ ;  /* 0x0000000304167810 */ /* 0x000fc80007f1e0ff */
[----:B------:R-:W-:Y:S01]  /*08e0*/  IADD3.X R23, RZ, R5, RZ, P0, !PT ;  /* 0x00000005ff177210 */ /* 0x000fe200007fe4ff */
[----:B--2---:R-:W-:-:S05]  /*08f0*/  HADD2.F32 R15, -RZ, R15.H0_H0 ;  /* 0x2000000fff0f7230 */ /* 0x004fca0000004100 */
[----:B------:R-:W-:-:S05]  /*0900*/  FADD.FTZ R14, R15, R14 ;  /* 0x0000000e0f0e7221 */ /* 0x000fca0000010000 */
[----:B------:R-:W-:-:S05]  /*0910*/  F2FP.F16.F32.PACK_AB R14, RZ, R14 ;  /* 0x0000000eff0e723e */ /* 0x000fca00000000ff */
[----:B------:R2:W-:Y:S02]  /*0920*/  STG.E.U16 desc[UR8][R18.64], R14 ;  /* 0x0000000e12007986 */ /* 0x0005e4000c101508 */
.L_x_118:
[----:B------:R-:W-:Y:S05]  /*0930*/  BSYNC B2 ;  /* 0x0000000000027941 */ /* 0x000fea0003800000 */
.L_x_117:
[----:B------:R-:W-:Y:S02]  /*0940*/  LOP3.LUT R13, RZ, R4, RZ, 0x33, !PT ;  /* 0x00000004ff0d7212 */ /* 0x000fe400078e33ff */
[----:B------:R-:W-:Y:S02]  /*0950*/  LOP3.LUT R5, RZ, R5, RZ, 0x33, !PT ;  /* 0x00000005ff057212 */ /* 0x000fe400078e33ff */
[----:B------:R-:W-:-:S04]  /*0960*/  IADD3 R4, P1, R6, R13, RZ ;  /* 0x0000000d06047210 */ /* 0x000fc80007f3e0ff */
[----:B------:R-:W-:Y:S02]  /*0970*/  ISETP.GE.U32.AND P0, PT, R4, 0x3, PT ;  /* 0x000000030400780c */ /* 0x000fe40003f06070 */
[----:B------:R-:W-:-:S04]  /*0980*/  IADD3.X R4, R7, R5, RZ, P1, !PT ;  /* 0x0000000507047210 */ /* 0x000fc80000ffe4ff */
        /* <DEDUP_REMOVED lines=8> */
.L_x_119:
[----:B------:R-:W-:Y:S01]  /*0a10*/  ULDC.64 UR12, c[0x0][0x268] ;  /* 0x00009a00000c7ab9 */ /* 0x000fe20000000a00 */
[----:B--2---:R-:W-:Y:S01]  /*0a20*/  MOV R14, R4 ;  /* 0x00000004000e7202 */ /* 0x004fe20000000f00 */
[----:B---3--:R-:W-:Y:S01]  /*0a30*/  IMAD R17, R2, UR12, RZ ;  /* 0x0000000c02117c24 */ /* 0x008fe2000f8e02ff */
        /* <DEDUP_REMOVED lines=8> */
[----:B------:R-:W0:Y:S01]  /*0ac0*/  LDG.E.64 R18, desc[UR8][R16.64] ;  /* 0x0000000810127981 */ /* 0x000e22000c1e1b00 */
[----:B------:R-:W-:Y:S02]  /*0ad0*/  IMAD R13, R2, UR12, RZ ;  /* 0x0000000c020d7c24 */ /* 0x000fe4000f8e02ff */
[----:B------:R-:W-:-:S04]  /*0ae0*/  IMAD.WIDE.U32 R20, R0, UR12, R22 ;  /* 0x0000000c00147c25 */ /* 0x000fc8000f8e0016 */
[----:B------:R-:W-:Y:S01]  /*0af0*/  IMAD R13, R0, UR13, R13 ;  /* 0x0000000d000d7c24 */ /* 0x000fe2000f8e020d */
[----:B------:R-:W-:Y:S02]  /*0b00*/  ULDC.64 UR12, c[0x0][0x220] ;  /* 0x00008800000c7ab9 */ /* 0x000fe40000000a00 */
[----:B------:R-:W-:Y:S01]  /*0b10*/  LEA R12, P0, R20, UR12, 0x1 ;  /* 0x0000000c140c7c11 */ /* 0x000fe2000f8008ff */
[----:B------:R-:W-:-:S05]  /*0b20*/  IMAD.IADD R13, R13, 0x1, R21 ;  /* 0x000000010d0d7824 */ /* 0x000fca00078e0215 */
[----:B------:R-:W-:Y:S01]  /*0b30*/  LEA.HI.X R13, R20, UR13, R13, 0x1, P0 ;  /* 0x0000000d140d7c11 */ /* 0x000fe200080f0c0d */
[----:B------:R-:W-:Y:S02]  /*0b40*/  ULDC.64 UR12, c[0x0][0x258] ;  /* 0x00009600000c7ab9 */ /* 0x000fe40000000a00 */
[----:B01----:R-:W-:Y:S02]  /*0b50*/  IMAD R25, R19, UR12, RZ ;  /* 0x0000000c13197c24 */ /* 0x003fe4000f8e02ff */
[----:B------:R-:W2:Y:S01]  /*0b60*/  LDG.E.U16 R19, desc[UR8][R12.64] ;  /* 0x000000080c137981 */ /* 0x000ea2000c1e1500 */
[----:B------:R-:W-:-:S04]  /*0b70*/  IMAD.WIDE.U32 R20, R18, UR12, R14 ;  /* 0x0000000c12147c25 */ /* 0x000fc8000f8e000e */
[----:B------:R-:W-:Y:S01]  /*0b80*/  IMAD R25, R18, UR13, R25 ;  /* 0x0000000d12197c24 */ /* 0x000fe2000f8e0219 */
[----:B------:R-:W-:-:S04]  /*0b90*/  LEA R24, P0, R20, UR14, 0x1 ;  /* 0x0000000e14187c11 */ /* 0x000fc8000f8008ff */
[----:B------:R-:W-:-:S04]  /*0ba0*/  IADD3 R21, R21, R25, RZ ;  /* 0x0000001915157210 */ /* 0x000fc80007ffe0ff */
[----:B------:R-:W-:-:S05]  /*0bb0*/  LEA.HI.X R25, R20, UR15, R21, 0x1, P0 ;  /* 0x0000000f14197c11 */ /* 0x000fca00080f0c15 */
[----:B------:R-:W3:Y:S01]  /*0bc0*/  LDG.E.U16 R18, desc[UR8][R24.64] ;  /* 0x0000000818127981 */ /* 0x000ee2000c1e1500 */
[----:B--2---:R-:W-:-:S05]  /*0bd0*/  HADD2.F32 R14, -RZ, R19.H0_H0 ;  /* 0x20000013ff0e7230 */ /* 0x004fca0000004100 */
[----:B------:R-:W-:-:S05]  /*0be0*/  FMUL.FTZ R14, R3, R14 ;  /* 0x0000000e030e7220 */ /* 0x000fca0000410000 */
[----:B------:R-:W-:-:S05]  /*0bf0*/  F2FP.F16.F32.PACK_AB R14, RZ, R14 ;  /* 0x0000000eff0e723e */ /* 0x000fca00000000ff */
[----:B------:R-:W-:Y:S02]  /*0c00*/  HADD2.F32 R19, -RZ, R14.H0_H0 ;  /* 0x2000000eff137230 */ /* 0x000fe40000004100 */
[----:B---3--:R-:W-:-:S05]  /*0c10*/  HADD2.F32 R18, -RZ, R18.H0_H0 ;  /* 0x20000012ff127230 */ /* 0x008fca0000004100 */
[----:B------:R-:W-:-:S05]  /*0c20*/  FADD.FTZ R18, R18, R19 ;  /* 0x0000001312127221 */ /* 0x000fca0000010000 */
[----:B------:R-:W-:-:S04]  /*0c30*/  F2FP.F16.F32.PACK_AB R18, RZ, R18 ;  /* 0x00000012ff12723e */ /* 0x000fc800000000ff */
[----:B------:R-:W-:-:S05]  /*0c40*/  PRMT R14, R18, 0x7610, R14 ;  /* 0x00007610120e7816 */ /* 0x000fca000000000e */
[----:B------:R0:W-:Y:S04]  /*0c50*/  STG.E.U16 desc[UR8][R24.64], R14 ;  /* 0x0000000e18007986 */ /* 0x0001e8000c101508 */
[----:B------:R-:W2:Y:S04]  /*0c60*/  LDG.E.64 R18, desc[UR8][R16.64+0x8] ;  /* 0x0000080810127981 */ /* 0x000ea8000c1e1b00 */
[----:B------:R-:W3:Y:S01]  /*0c70*/  LDG.E.U16 R26, desc[UR8][R12.64+0x2] ;  /* 0x000002080c1a7981 */ /* 0x000ee2000c1e1500 */
[----:B0-----:R-:W-:Y:S02]  /*0c80*/  IMAD.MOV.U32 R14, RZ, RZ, R4 ;  /* 0x000000ffff0e7224 */ /* 0x001fe400078e0004 */
[----:B--2---:R-:W-:-:S04]  /*0c90*/  IMAD R19, R19, UR12, RZ ;  /* 0x0000000c13137c24 */ /* 0x004fc8000f8e02ff */
[C---:B------:R-:W-:Y:S02]  /*0ca0*/  IMAD R21, R18.reuse, UR13, R19 ;  /* 0x0000000d12157c24 */ /* 0x040fe4000f8e0213 */
[----:B------:R-:W-:-:S05]  /*0cb0*/  IMAD.WIDE.U32 R18, R18, UR12, R14 ;  /* 0x0000000c12127c25 */ /* 0x000fca000f8e000e */
[----:B------:R-:W-:Y:S02]  /*0cc0*/  IADD3 R19, R19, R21, RZ ;  /* 0x0000001513137210 */ /* 0x000fe40007ffe0ff */
[----:B------:R-:W-:-:S04]  /*0cd0*/  LEA R20, P0, R18, UR14, 0x1 ;  /* 0x0000000e12147c11 */ /* 0x000fc8000f8008ff */
[----:B------:R-:W-:-:S05]  /*0ce0*/  LEA.HI.X R21, R18, UR15, R19, 0x1, P0 ;  /* 0x0000000f12157c11 */ /* 0x000fca00080f0c13 */
[----:B------:R-:W2:Y:S01]  /*0cf0*/  LDG.E.U16 R18, desc[UR8][R20.64] ;  /* 0x0000000814127981 */ /* 0x000ea2000c1e1500 */
[----:B---3--:R-:W-:-:S05]  /*0d00*/  HADD2.F32 R26, -RZ, R26.H0_H0 ;  /* 0x2000001aff1a7230 */ /* 0x008fca0000004100 */
[----:B------:R-:W-:-:S05]  /*0d10*/  FMUL.FTZ R26, R3, R26 ;  /* 0x0000001a031a7220 */ /* 0x000fca0000410000 */
[----:B------:R-:W-:-:S05]  /*0d20*/  F2FP.F16.F32.PACK_AB R26, RZ, R26 ;  /* 0x0000001aff1a723e */ /* 0x000fca00000000ff */
[----:B------:R-:W-:Y:S02]  /*0d30*/  HADD2.F32 R19, -RZ, R26.H0_H0 ;  /* 0x2000001aff137230 */ /* 0x000fe40000004100 */
[----:B--2---:R-:W-:-:S05]  /*0d40*/  HADD2.F32 R18, -RZ, R18.H0_H0 ;  /* 0x20000012ff127230 */ /* 0x004fca0000004100 */
[----:B------:R-:W-:-:S05]  /*0d50*/  FADD.FTZ R18, R18, R19 ;  /* 0x0000001312127221 */ /* 0x000fca0000010000 */
[----:B------:R-:W-:-:S04]  /*0d60*/  F2FP.F16.F32.PACK_AB R18, RZ, R18 ;  /* 0x00000012ff12723e */ /* 0x000fc800000000ff */
        /* <DEDUP_REMOVED lines=29> */
[----:B---3--:R-:W-:-:S05]  /*0f40*/  HADD2.F32 R14, -RZ, R12.H0_H0 ;  /* 0x2000000cff0e7230 */ /* 0x008fca0000004100 */
[----:B------:R-:W-:-:S05]  /*0f50*/  FMUL.FTZ R14, R3, R14 ;  /* 0x0000000e030e7220 */ /* 0x000fca0000410000 */
[----:B------:R-:W-:-:S05]  /*0f60*/  F2FP.F16.F32.PACK_AB R14, RZ, R14 ;  /* 0x0000000eff0e723e */ /* 0x000fca00000000ff */
[----:B------:R-:W-:Y:S01]  /*0f70*/  HADD2.F32 R17, -RZ, R14.H0_H0 ;  /* 0x2000000eff117230 */ /* 0x000fe20000004100 */
[----:B------:R-:W-:-:S04]  /*0f80*/  IADD3 R22, P0, R22, 0x4, RZ ;  /* 0x0000000416167810 */ /* 0x000fc80007f1e0ff */
[----:B------:R-:W-:Y:S02]  /*0f90*/  IADD3.X R23, RZ, R23, RZ, P0, !PT ;  /* 0x00000017ff177210 */ /* 0x000fe400007fe4ff */
[----:B------:R-:W-:-:S04]  /*0fa0*/  ISETP.GE.U32.AND P0, PT, R22, R6, PT ;  /* 0x000000061600720c */ /* 0x000fc80003f06070 */
[----:B------:R-:W-:Y:S01]  /*0fb0*/  ISETP.GE.AND.EX P0, PT, R23, R7, PT, P0 ;  /* 0x000000071700720c */ /* 0x000fe20003f06300 */
[----:B--2---:R-:W-:-:S05]  /*0fc0*/  HADD2.F32 R20, -RZ, R20.H0_H0 ;  /* 0x20000014ff147230 */ /* 0x004fca0000004100 */
[----:B------:R-:W-:-:S05]  /*0fd0*/  FADD.FTZ R17, R20, R17 ;  /* 0x0000001114117221 */ /* 0x000fca0000010000 */
[----:B------:R-:W-:-:S05]  /*0fe0*/  F2FP.F16.F32.PACK_AB R17, RZ, R17 ;  /* 0x00000011ff11723e */ /* 0x000fca00000000ff */
[----:B------:R3:W-:Y:S01]  /*0ff0*/  STG.E.U16 desc[UR8][R18.64], R17 ;  /* 0x0000001112007986 */ /* 0x0007e2000c101508 */
[----:B------:R-:W-:Y:S05]  /*1000*/  @!P0 BRA `(.L_x_119) ;  /* 0xfffffff800808947 */ /* 0x000fea000383ffff */
.L_x_116:
[----:B------:R-:W-:Y:S05]  /*1010*/  BSYNC B1 ;  /* 0x0000000000017941 */ /* 0x000fea0003800000 */
.L_x_115:
[----:B------:R-:W-:Y:S01]  /*1020*/  IADD3 R0, P0, R0, 0x1, RZ ;  /* 0x0000000100007810 */ /* 0x000fe20007f1e0ff */
[----:B------:R-:W-:-:S03]  /*1030*/  ULDC.64 UR12, c[0x0][0x278] ;  /* 0x00009e00000c7ab9 */ /* 0x000fc60000000a00 */
[----:B------:R-:W-:Y:S02]  /*1040*/  IADD3.X R2, RZ, R2, RZ, P0, !PT ;  /* 0x00000002ff027210 */ /* 0x000fe400007fe4ff */
[----:B------:R-:W-:-:S04]  /*1050*/  ISETP.GE.U32.AND P0, PT, R0, UR12, PT ;  /* 0x0000000c00007c0c */ /* 0x000fc8000bf06070 */
[----:B------:R-:W-:-:S13]  /*1060*/  ISETP.GE.AND.EX P0, PT, R2, UR13, PT, P0 ;  /* 0x0000000d02007c0c */ /* 0x000fda000bf06300 */
[----:B------:R-:W-:Y:S05]  /*1070*/  @!P0 BRA `(.L_x_120) ;  /* 0xfffffff0005c8947 */ /* 0x000fea000383ffff */
.L_x_114:
[----:B------:R-:W-:Y:S05]  /*1080*/  BSYNC B0 ;  /* 0x0000000000007941 */ /* 0x000fea0003800000 */
.L_x_113:
[----:B------:R-:W4:Y:S01]  /*1090*/  S2R R10, SR_TID.X ;  /* 0x00000000000a7919 */ /* 0x000f220000002100 */
[----:B------:R-:W-:Y:S02]  /*10a0*/  ULDC UR4, c[0x0][0x210] ;  /* 0x0000840000047ab9 */ /* 0x000fe40000000800 */
[----:B------:R-:W-:-:S04]  /*10b0*/  UIMAD UR4, UR10, -0x200, UR4 ;  /* 0xfffffe000a0478a4 */ /* 0x000fc8000f8e0204 */
[----:B------:R-:W-:-:S06]  /*10c0*/  USHF.R.S32.HI UR7, URZ, 0x1f, UR4 ;  /* 0x0000001f3f077899 */ /* 0x000fcc0008011404 */
[----:B------:R-:W-:Y:S01]  /*10d0*/  MOV R0, UR7 ;  /* 0x0000000700007c02 */ /* 0x000fe20008000f00 */
[----:B----4-:R-:W-:-:S05]  /*10e0*/  VIADD R10, R10, 0x100 ;  /* 0x000001000a0a7836 */ /* 0x010fca0000000000 */
[----:B------:R-:W-:-:S04]  /*10f0*/  ISETP.LT.U32.AND P0, PT, R10, UR4, PT ;  /* 0x000000040a007c0c */ /* 0x000fc8000bf01070 */
[----:B------:R-:W-:-:S13]  /*1100*/  ISETP.GT.AND.EX P0, PT, R0, RZ, PT, P0 ;  /* 0x000000ff0000720c */ /* 0x000fda0003f04300 */
[----:B------:R-:W-:Y:S05]  /*1110*/  @!P0 EXIT ;  /* 0x000000000000894d */ /* 0x000fea0003800000 */
[----:B------:R-:W4:Y:S01]  /*1120*/  LDC.U16 R0, c[0x0][0x240] ;  /* 0x00009000ff007b82 */ /* 0x000f220000000400 */
[----:B------:R-:W-:-:S04]  /*1130*/  IADD3 R10, P0, R10, UR6, RZ ;  /* 0x000000060a0a7c10 */ /* 0x000fc8000ff1e0ff */
[----:B------:R-:W-:Y:S01]  /*1140*/  IADD3.X R11, RZ, UR5, RZ, P0, !PT ;  /* 0x00000005ff0b7c10 */ /* 0x000fe200087fe4ff */
[----:B------:R-:W-:Y:S02]  /*1150*/  ULDC.64 UR4, c[0x0][0x250] ;  /* 0x0000940000047ab9 */ /* 0x000fe40000000a00 */
[----:B------:R-:W-:-:S04]  /*1160*/  IMAD.WIDE.U32 R8, R10, UR4, RZ ;  /* 0x000000040a087c25 */ /* 0x000fc8000f8e00ff */
[----:B------:R-:W-:Y:S01]  /*1170*/  IMAD R3, R11, UR4, RZ ;  /* 0x000000040b037c24 */ /* 0x000fe2000f8e02ff */
[----:B------:R-:W-:-:S03]  /*1180*/  UMOV UR4, URZ ;  /* 0x0000003f00047c82 */ /* 0x000fc60008000000 */
[----:B------:R-:W-:Y:S01]  /*1190*/  IMAD R3, R10, UR5, R3 ;  /* 0x000000050a037c24 */ /* 0x000fe2000f8e0203 */
[----:B------:R-:W-:-:S03]  /*11a0*/  UMOV UR5, URZ ;  /* 0x0000003f00057c82 */ /* 0x000fc60008000000 */
[----:B------:R-:W-:Y:S02]  /*11b0*/  IMAD.IADD R3, R9, 0x1, R3 ;  /* 0x0000000109037824 */ /* 0x000fe400078e0203 */
[----:B----4-:R-:W-:-:S07]  /*11c0*/  HADD2.F32 R0, -RZ, R0.H0_H0 ;  /* 0x20000000ff007230 */ /* 0x010fce0000004100 */
.L_x_126:
[----:B------:R-:W4:Y:S01]  /*11d0*/  LDC.64 R6, c[0x0][0x260] ;  /* 0x00009800ff067b82 */ /* 0x000f220000000a00 */
[----:B------:R-:W-:Y:S01]  /*11e0*/  ULDC.64 UR6, c[0x0][0x228] ;  /* 0x00008a0000067ab9 */ /* 0x000fe20000000a00 */
[----:B------:R-:W-:Y:S01]  /*11f0*/  ULDC.64 UR10, c[0x0][0x230] ;  /* 0x00008c00000a7ab9 */ /* 0x000fe20000000a00 */
[----:B------:R-:W-:Y:S01]  /*1200*/  ULDC.64 UR14, c[0x0][0x220] ;  /* 0x00008800000e7ab9 */ /* 0x000fe20000000a00 */
[----:B------:R-:W-:Y:S01]  /*1210*/  ULDC.64 UR12, c[0x0][0x258] ;  /* 0x00009600000c7ab9 */ /* 0x000fe20000000a00 */
[----:B------:R-:W-:Y:S01]  /*1220*/  ULDC.64 UR16, c[0x0][0x238] ;  /* 0x00008e0000107ab9 */ /* 0x000fe20000000a00 */
[C---:B----4-:R-:W-:Y:S02]  /*1230*/  IMAD R2, R6.reuse, UR5, RZ ;  /* 0x0000000506027c24 */ /* 0x050fe4000f8e02ff */
[----:B------:R-:W-:-:S04]  /*1240*/  IMAD.WIDE.U32 R4, R6, UR4, R10 ;  /* 0x0000000406047c25 */ /* 0x000fc8000f8e000a */
[----:B------:R-:W-:Y:S01]  /*1250*/  IMAD R7, R7, UR4, R2 ;  /* 0x0000000407077c24 */ /* 0x000fe2000f8e0202 */
[----:B------:R-:W-:-:S04]  /*1260*/  LEA R12, P0, R4, UR6, 0x3 ;  /* 0x00000006040c7c11 */ /* 0x000fc8000f8018ff */
[----:B------:R-:W-:-:S04]  /*1270*/  IADD3 R5, R5, R7, RZ ;  /* 0x0000000705057210 */ /* 0x000fc80007ffe0ff */
[----:B------:R-:W-:-:S05]  /*1280*/  LEA.HI.X R13, R4, UR7, R5, 0x3, P0 ;  /* 0x00000007040d7c11 */ /* 0x000fca00080f1c05 */
[----:B------:R-:W4:Y:S04]  /*1290*/  LDG.E.64 R6, desc[UR8][R12.64+0x8] ;  /* 0x000008080c067981 */ /* 0x000f28000c1e1b00 */
[----:B------:R-:W4:Y:S01]  /*12a0*/  LDG.E.64 R4, desc[UR8][R12.64] ;  /* 0x000000080c047981 */ /* 0x000f22000c1e1b00 */
[----:B------:R-:W-:Y:S01]  /*12b0*/  BSSY B0, `(.L_x_121) ;  /* 0x00000ca000007945 */ /* 0x000fe20003800000 */
[----:B----4-:R-:W-:-:S04]  /*12c0*/  ISETP.GT.U32.AND P0, PT, R6, R4, PT ;  /* 0x000000040600720c */ /* 0x010fc80003f04070 */
[----:B------:R-:W-:-:S13]  /*12d0*/  ISETP.GT.AND.EX P0, PT, R7, R5, PT, P0 ;  /* 0x000000050700720c */ /* 0x000fda0003f04300 */
[----:B01----:R-:W-:Y:S05]  /*12e0*/  @!P0 BRA `(.L_x_122) ;  /* 0x0000000c00188947 */ /* 0x003fea0003800000 */
[----:B------:R-:W2:Y:S01]  /*12f0*/  LDC.64 R22, c[0x0][0x248] ;  /* 0x00009200ff167b82 */ /* 0x000ea20000000a00 */
[-C--:B------:R-:W-:Y:S01]  /*1300*/  IADD3 R2, R6, -R4.reuse, RZ ;  /* 0x8000000406027210 */ /* 0x080fe20007ffe0ff */
[----:B------:R-:W-:Y:S01]  /*1310*/  IMAD.MOV.U32 R12, RZ, RZ, R8 ;  /* 0x000000ffff0c7224 */ /* 0x000fe200078e0008 */
[----:B------:R-:W-:Y:S01]  /*1320*/  MOV R13, R3 ;  /* 0x00000003000d7202 */ /* 0x000fe20000000f00 */
[----:B------:R-:W-:Y:S01]  /*1330*/  BSSY B1, `(.L_x_123) ;  /* 0x000005f000017945 */ /* 0x000fe20003800000 */
[----:B------:R-:W-:Y:S01]  /*1340*/  LOP3.LUT R2, R2, 0x3, RZ, 0xc0, !PT ;  /* 0x0000000302027812 */ /* 0x000fe200078ec0ff */
[----:B01----:R-:W-:Y:S01]  /*1350*/  IMAD.MOV.U32 R25, RZ, RZ, R5 ;  /* 0x000000ffff197224 */ /* 0x003fe200078e0005 */
[----:B------:R-:W-:Y:S02]  /*1360*/  MOV R24, R4 ;  /* 0x0000000400187202 */ /* 0x000fe40000000f00 */
[----:B------:R-:W-:-:S04]  /*1370*/  ISETP.NE.U32.AND P0, PT, R2, RZ, PT ;  /* 0x000000ff0200720c */ /* 0x000fc80003f05070 */
[----:B------:R-:W-:Y:S01]  /*1380*/  ISETP.NE.AND.EX P0, PT, RZ, RZ, PT, P0 ;  /* 0x000000ffff00720c */ /* 0x000fe20003f05300 */
[C---:B--2---:R-:W-:Y:S02]  /*1390*/  IMAD R14, R22.reuse, UR5, RZ ;  /* 0x00000005160e7c24 */ /* 0x044fe4000f8e02ff */
[----:B------:R-:W-:-:S04]  /*13a0*/  IMAD.WIDE.U32 R12, R22, UR4, R12 ;  /* 0x00000004160c7c25 */ /* 0x000fc8000f8e000c */
[----:B------:R-:W-:-:S05]  /*13b0*/  IMAD R23, R23, UR4, R14 ;  /* 0x0000000417177c24 */ /* 0x000fca000f8e020e */
[----:B------:R-:W-:Y:S01]  /*13c0*/  IADD3 R23, R13, R23, RZ ;  /* 0x000000170d177210 */ /* 0x000fe20007ffe0ff */
[----:B------:R-:W-:Y:S06]  /*13d0*/  @!P0 BRA `(.L_x_124) ;  /* 0x0000000400508947 */ /* 0x000fec0003800000 */
[----:B---3--:R-:W0:Y:S01]  /*13e0*/  LDC.64 R18, c[0x0][0x268] ;  /* 0x00009a00ff127b82 */ /* 0x008e220000000a00 */
[----:B------:R-:W-:-:S07]  /*13f0*/  ULDC.64 UR6, c[0x0][0x230] ;  /* 0x00008c0000067ab9 */ /* 0x000fce0000000a00 */
[----:B------:R-:W1:Y:S01]  /*1400*/  LDC.64 R26, c[0x0][0x270] ;  /* 0x00009c00ff1a7b82 */ /* 0x000e620000000a00 */
[C---:B0-----:R-:W-:Y:S02]  /*1410*/  IMAD R14, R18.reuse, UR5, RZ ;  /* 0x00000005120e7c24 */ /* 0x041fe4000f8e02ff */
[----:B------:R-:W-:-:S04]  /*1420*/  IMAD.WIDE.U32 R16, R18, UR4, R4 ;  /* 0x0000000412107c25 */ /* 0x000fc8000f8e0004 */
[----:B------:R-:W-:Y:S01]  /*1430*/  IMAD R15, R19, UR4, R14 ;  /* 0x00000004130f7c24 */ /* 0x000fe2000f8e020e */
[----:B------:R-:W-:-:S04]  /*1440*/  LEA R14, P0, R16, UR6, 0x3 ;  /* 0x00000006100e7c11 */ /* 0x000fc8000f8018ff */
[----:B------:R-:W-:-:S04]  /*1450*/  IADD3 R15, R17, R15, RZ ;  /* 0x0000000f110f7210 */ /* 0x000fc80007ffe0ff */
[----:B------:R-:W-:Y:S01]  /*1460*/  LEA.HI.X R15, R16, UR7, R15, 0x3, P0 ;  /* 0x00000007100f7c11 */ /* 0x000fe200080f1c0f */
[C---:B-1----:R-:W-:Y:S01]  /*1470*/  IMAD R18, R26.reuse, UR5, RZ ;  /* 0x000000051a127c24 */ /* 0x042fe2000f8e02ff */
        /* <DEDUP_REMOVED lines=10> */
[----:B------:R-:W-:Y:S01]  /*1520*/  IMAD R27, R24, R17, R22 ;  /* 0x00000011181b7224 */ /* 0x000fe200078e0216 */
[----:B------:R-:W-:-:S05]  /*1530*/  MOV R22, R12 ;  /* 0x0000000c00167202 */ /* 0x000fca0000000f00 */
[----:B------:R-:W-:-:S05]  /*1540*/  IMAD.WIDE.U32 R24, R24, R16, R22 ;  /* 0x0000001018187225 */ /* 0x000fca00078e0016 */
[----:B------:R-:W-:Y:S02]  /*1550*/  IADD3 R25, R25, R27, RZ ;  /* 0x0000001b19197210 */ /* 0x000fe40007ffe0ff */
[----:B-1----:R-:W-:-:S04]  /*1560*/  LEA R26, P0, R24, R18, 0x1 ;  /* 0x00000012181a7211 */ /* 0x002fc800078008ff */
[----:B------:R-:W-:Y:S02]  /*1570*/  LEA.HI.X R27, R24, R19, R25, 0x1, P0 ;  /* 0x00000013181b7211 */ /* 0x000fe400000f0c19 */
[----:B------:R-:W2:Y:S02]  /*1580*/  LDG.E.U16 R24, desc[UR8][R20.64] ;  /* 0x0000000814187981 */ /* 0x000ea4000c1e1500 */
[----:B--2---:R-:W-:Y:S02]  /*1590*/  HADD2.F32 R25, -RZ, R24.H0_H0 ;  /* 0x20000018ff197230 */ /* 0x004fe40000004100 */
[----:B------:R-:W2:Y:S03]  /*15a0*/  LDG.E.U16 R24, desc[UR8][R26.64] ;  /* 0x000000081a187981 */ /* 0x000ea6000c1e1500 */
[----:B------:R-:W-:-:S05]  /*15b0*/  FMUL.FTZ R25, R0, R25 ;  /* 0x0000001900197220 */ /* 0x000fca0000410000 */
[----:B------:R-:W-:-:S05]  /*15c0*/  F2FP.F16.F32.PACK_AB R25, RZ, R25 ;  /* 0x00000019ff19723e */ /* 0x000fca00000000ff */
[----:B------:R-:W-:Y:S01]  /*15d0*/  HADD2.F32 R25, -RZ, R25.H0_H0 ;  /* 0x20000019ff197230 */ /* 0x000fe20000004100 */
[----:B------:R-:W-:-:S04]  /*15e0*/  ISETP.NE.U32.AND P0, PT, R2, 0x1, PT ;  /* 0x000000010200780c */ /* 0x000fc80003f05070 */
[----:B------:R-:W-:Y:S01]  /*15f0*/  ISETP.NE.AND.EX P0, PT, RZ, RZ, PT, P0 ;  /* 0x000000ffff00720c */ /* 0x000fe20003f05300 */
[----:B--2---:R-:W-:-:S05]  /*1600*/  HADD2.F32 R24, -RZ, R24.H0_H0 ;  /* 0x20000018ff187230 */ /* 0x004fca0000004100 */
[----:B------:R-:W-:-:S05]  /*1610*/  FADD.FTZ R24, R24, R25 ;  /* 0x0000001918187221 */ /* 0x000fca0000010000 */
[----:B------:R-:W-:-:S04]  /*1620*/  F2FP.F16.F32.PACK_AB R24, RZ, R24 ;  /* 0x00000018ff18723e */ /* 0x000fc800000000ff */
[----:B------:R-:W-:-:S05]  /*1630*/  PRMT R28, R24, 0x7610, R28 ;  /* 0x00007610181c7816 */ /* 0x000fca000000001c */
[----:B------:R0:W-:Y:S01]  /*1640*/  STG.E.U16 desc[UR8][R26.64], R28 ;  /* 0x0000001c1a007986 */ /* 0x0001e2000c101508 */
[----:B------:R-:W-:-:S05]  /*1650*/  IADD3 R24, P1, R4, 0x1, RZ ;  /* 0x0000000104187810 */ /* 0x000fca0007f3e0ff */
[----:B------:R-:W-:Y:S01]  /*1660*/  IMAD.X R25, RZ, RZ, R5, P1 ;  /* 0x000000ffff197224 */ /* 0x000fe200008e0605 */
[----:B------:R-:W-:Y:S07]  /*1670*/  @!P0 BRA `(.L_x_124) ;  /* 0x0000000000a88947 */ /* 0x000fee0003800000 */
[----:B------:R-:W2:Y:S02]  /*1680*/  LDG.E.64 R24, desc[UR8][R14.64+0x8] ;  /* 0x000008080e187981 */ /* 0x000ea4000c1e1b00 */
[----:B--2---:R-:W-:-:S04]  /*1690*/  IMAD R25, R25, R16, RZ ;  /* 0x0000001019197224 */ /* 0x004fc800078e02ff */
[C---:B0-----:R-:W-:Y:S02]  /*16a0*/  IMAD R27, R24.reuse, R17, R25 ;  /* 0x00000011181b7224 */ /* 0x041fe400078e0219 */
[----:B------:R-:W-:-:S05]  /*16b0*/  IMAD.WIDE.U32 R24, R24, R16, R22 ;  /* 0x0000001018187225 */ /* 0x000fca00078e0016 */
[----:B------:R-:W-:Y:S02]  /*16c0*/  IADD3 R25, R25, R27, RZ ;  /* 0x0000001b19197210 */ /* 0x000fe40007ffe0ff */
[----:B------:R-:W-:-:S04]  /*16d0*/  LEA R26, P0, R24, R18, 0x1 ;  /* 0x00000012181a7211 */ /* 0x000fc800078008ff */
        /* <DEDUP_REMOVED lines=36> */
.L_x_124:
[----:B------:R-:W-:Y:S05]  /*1920*/  BSYNC B1 ;  /* 0x0000000000017941 */ /* 0x000fea0003800000 */
.L_x_123:
[----:B------:R-:W-:Y:S02]  /*1930*/  LOP3.LUT R15, RZ, R4, RZ, 0x33, !PT ;  /* 0x00000004ff0f7212 */ /* 0x000fe400078e33ff */
[----:B------:R-:W-:Y:S02]  /*1940*/  LOP3.LUT R5, RZ, R5, RZ, 0x33, !PT ;  /* 0x00000005ff057212 */ /* 0x000fe400078e33ff */
[----:B--2---:R-:W-:-:S04]  /*1950*/  IADD3 R2, P1, R6, R15, RZ ;  /* 0x0000000f06027210 */ /* 0x004fc80007f3e0ff */
[----:B------:R-:W-:Y:S02]  /*1960*/  ISETP.GE.U32.AND P0, PT, R2, 0x3, PT ;  /* 0x000000030200780c */ /* 0x000fe40003f06070 */
[----:B------:R-:W-:-:S04]  /*1970*/  IADD3.X R2, R7, R5, RZ, P1, !PT ;  /* 0x0000000507027210 */ /* 0x000fc80000ffe4ff */
[----:B------:R-:W-:-:S13]  /*1980*/  ISETP.GE.U32.AND.EX P0, PT, R2, RZ, PT, P0 ;  /* 0x000000ff0200720c */ /* 0x000fda0003f06100 */
[----:B------:R-:W-:Y:S05]  /*1990*/  @!P0 BRA `(.L_x_122) ;  /* 0x00000004006c8947 */ /* 0x000fea0003800000 */
.L_x_125:
[----:B------:R-:W2:Y:S02]  /*19a0*/  LDC.64 R14, c[0x0][0x268] ;  /* 0x00009a00ff0e7b82 */ /* 0x000ea40000000a00 */
[C---:B--2-4-:R-:W-:Y:S02]  /*19b0*/  IMAD R2, R14.reuse, UR5, RZ ;  /* 0x000000050e027c24 */ /* 0x054fe4000f8e02ff */
[----:B------:R-:W-:-:S04]  /*19c0*/  IMAD.WIDE.U32 R4, R14, UR4, R24 ;  /* 0x000000040e047c25 */ /* 0x000fc8000f8e0018 */
[----:B------:R-:W-:Y:S01]  /*19d0*/  IMAD R15, R15, UR4, R2 ;  /* 0x000000040f0f7c24 */ /* 0x000fe2000f8e0202 */
[----:B------:R-:W-:-:S03]  /*19e0*/  LEA R14, P0, R4, UR10, 0x3 ;  /* 0x0000000a040e7c11 */ /* 0x000fc6000f8018ff */
[----:B------:R-:W-:-:S05]  /*19f0*/  IMAD.IADD R5, R15, 0x1, R5 ;  /* 0x000000010f057824 */ /* 0x000fca00078e0205 */
[----:B------:R-:W-:Y:S02]  /*1a00*/  LEA.HI.X R15, R4, UR11, R5, 0x3, P0 ;  /* 0x0000000b040f7c11 */ /* 0x000fe400080f1c05 */
[----:B------:R-:W2:Y:S03]  /*1a10*/  LDC.64 R4, c[0x0][0x270] ;  /* 0x00009c00ff047b82 */ /* 0x000ea60000000a00 */
[----:B---3--:R-:W3:Y:S01]  /*1a20*/  LDG.E.64 R16, desc[UR8][R14.64] ;  /* 0x000000080e107981 */ /* 0x008ee2000c1e1b00 */
[----:B------:R-:W-:Y:S01]  /*1a30*/  MOV R22, R12 ;  /* 0x0000000c00167202 */ /* 0x000fe20000000f00 */
[C---:B--2---:R-:W-:Y:S02]  /*1a40*/  IMAD R2, R4.reuse, UR5, RZ ;  /* 0x0000000504027c24 */ /* 0x044fe4000f8e02ff */
[----:B------:R-:W-:-:S04]  /*1a50*/  IMAD.WIDE.U32 R18, R4, UR4, R24 ;  /* 0x0000000404127c25 */ /* 0x000fc8000f8e0018 */
[----:B------:R-:W-:Y:S01]  /*1a60*/  IMAD R5, R5, UR4, R2 ;  /* 0x0000000405057c24 */ /* 0x000fe2000f8e0202 */
[----:B------:R-:W-:-:S04]  /*1a70*/  LEA R4, P0, R18, UR14, 0x1 ;  /* 0x0000000e12047c11 */ /* 0x000fc8000f8008ff */
[----:B------:R-:W-:-:S04]  /*1a80*/  IADD3 R5, R5, R19, RZ ;  /* 0x0000001305057210 */ /* 0x000fc80007ffe0ff */
[----:B------:R-:W-:-:S05]  /*1a90*/  LEA.HI.X R5, R18, UR15, R5, 0x1, P0 ;  /* 0x0000000f12057c11 */ /* 0x000fca00080f0c05 */
[----:B------:R-:W2:Y:S01]  /*1aa0*/  LDG.E.U16 R2, desc[UR8][R4.64] ;  /* 0x0000000804027981 */ /* 0x000ea2000c1e1500 */
[----:B---3--:R-:W-:-:S04]  /*1ab0*/  IMAD R17, R17, UR12, RZ ;  /* 0x0000000c11117c24 */ /* 0x008fc8000f8e02ff */
[C---:B------:R-:W-:Y:S02]  /*1ac0*/  IMAD R19, R16.reuse, UR13, R17 ;  /* 0x0000000d10137c24 */ /* 0x040fe4000f8e0211 */
[----:B------:R-:W-:-:S04]  /*1ad0*/  IMAD.WIDE.U32 R16, R16, UR12, R22 ;  /* 0x0000000c10107c25 */ /* 0x000fc8000f8e0016 */
[----:B------:R-:W-:Y:S01]  /*1ae0*/  IMAD.IADD R17, R17, 0x1, R19 ;  /* 0x0000000111117824 */ /* 0x000fe200078e0213 */
[----:B------:R-:W-:-:S04]  /*1af0*/  LEA R18, P0, R16, UR16, 0x1 ;  /* 0x0000001010127c11 */ /* 0x000fc8000f8008ff */
        /* <DEDUP_REMOVED lines=9> */
[----:B01----:R-:W-:-:S05]  /*1b90*/  PRMT R26, R16, 0x7610, R26 ;  /* 0x00007610101a7816 */ /* 0x003fca000000001a */
[----:B------:R0:W-:Y:S04]  /*1ba0*/  STG.E.U16 desc[UR8][R18.64], R26 ;  /* 0x0000001a12007986 */ /* 0x0001e8000c101508 */
[----:B------:R-:W2:Y:S04]  /*1bb0*/  LDG.E.64 R16, desc[UR8][R14.64+0x8] ;  /* 0x000008080e107981 */ /* 0x000ea8000c1e1b00 */
[----:B------:R-:W3:Y:S01]  /*1bc0*/  LDG.E.U16 R2, desc[UR8][R4.64+0x2] ;  /* 0x0000020804027981 */ /* 0x000ee2000c1e1500 */
[----:B--2---:R-:W-:-:S04]  /*1bd0*/  IMAD R17, R17, UR12, RZ ;  /* 0x0000000c11117c24 */ /* 0x004fc8000f8e02ff */
[C---:B------:R-:W-:Y:S02]  /*1be0*/  IMAD R21, R16.reuse, UR13, R17 ;  /* 0x0000000d10157c24 */ /* 0x040fe4000f8e0211 */
[----:B------:R-:W-:-:S03]  /*1bf0*/  IMAD.WIDE.U32 R16, R16, UR12, R22 ;  /* 0x0000000c10107c25 */ /* 0x000fc6000f8e0016 */
[----:B------:R-:W-:Y:S02]  /*1c00*/  LEA R20, P0, R16, UR16, 0x1 ;  /* 0x0000001010147c11 */ /* 0x000fe4000f8008ff */
[----:B------:R-:W-:-:S04]  /*1c10*/  IADD3 R17, R17, R21, RZ ;  /* 0x0000001511117210 */ /* 0x000fc80007ffe0ff */
        /* <DEDUP_REMOVED lines=51> */
.L_x_122:
[----:B------:R-:W-:Y:S05]  /*1f50*/  BSYNC B0 ;  /* 0x0000000000007941 */ /* 0x000fea0003800000 */
.L_x_121:
[----:B------:R-:W5:Y:S01]  /*1f60*/  LDC.64 R4, c[0x0][0x278] ;  /* 0x00009e00ff047b82 */ /* 0x000f620000000a00 */
[----:B------:R-:W-:-:S04]  /*1f70*/  UIADD3 UR4, UP0, UR4, 0x1, URZ ;  /* 0x0000000104047890 */ /* 0x000fc8000ff1e03f */
[----:B------:R-:W-:-:S06]  /*1f80*/  UIADD3.X UR5, URZ, UR5, URZ, UP0, !UPT ;  /* 0x000000053f057290 */ /* 0x000fcc00087fe43f */
[----:B----4-:R-:W-:Y:S02]  /*1f90*/  MOV R2, UR5 ;  /* 0x0000000500027c02 */ /* 0x010fe40008000f00 */
[----:B-----5:R-:W-:-:S04]  /*1fa0*/  ISETP.LE.U32.AND P0, PT, R4, UR4, PT ;  /* 0x0000000404007c0c */ /* 0x020fc8000bf03070 */
[----:B------:R-:W-:-:S13]  /*1fb0*/  ISETP.GE.AND.EX P0, PT, R2, R5, PT, P0 ;  /* 0x000000050200720c */ /* 0x000fda0003f06300 */
[----:B------:R-:W-:Y:S05]  /*1fc0*/  @!P0 BRA `(.L_x_126) ;  /* 0xfffffff000808947 */ /* 0x000fea000383ffff */
[----:B------:R-:W-:Y:S05]  /*1fd0*/  EXIT ;  /* 0x000000000000794d */ /* 0x000fea0003800000 */
.L_x_112:
[----:B------:R-:W0:Y:S02]  /*1fe0*/  LDC.64 R2, c[0x0][0x278] ;  /* 0x00009e00ff027b82 */ /* 0x000e240000000a00 */
[----:B0-----:R-:W-:-:S04]  /*1ff0*/  ISETP.GE.U32.AND P0, PT, R2, 0x1, PT ;  /* 0x000000010200780c */ /* 0x001fc80003f06070 */
[----:B------:R-:W-:-:S13]  /*2000*/  ISETP.GE.AND.EX P0, PT, R3, RZ, PT, P0 ;  /* 0x000000ff0300720c */ /* 0x000fda0003f06300 */
[----:B------:R-:W-:Y:S05]  /*2010*/  @!P0 EXIT ;  /* 0x000000000000894d */ /* 0x000fea0003800000 */
[----:B------:R-:W0:Y:S01]  /*2020*/  LDC.U16 R0, c[0x0][0x240] ;  /* 0x00009000ff007b82 */ /* 0x000e220000000400 */
[----:B------:R-:W-:Y:S02]  /*2030*/  ULDC.64 UR6, c[0x0][0x218] ;  /* 0x0000860000067ab9 */ /* 0x000fe40000000a00 */
[----:B------:R-:W-:-:S03]  /*2040*/  UIADD3 UR6, UP0, UR4, UR6, URZ ;  /* 0x0000000604067290 */ /* 0x000fc6000ff1e03f */
[----:B------:R-:W-:Y:S01]  /*2050*/  ULDC UR4, c[0x0][0x250] ;  /* 0x0000940000047ab9 */ /* 0x000fe20000000800 */
[----:B------:R-:W-:Y:S02]  /*2060*/  UIADD3.X UR7, UR5, UR7, URZ, UP0, !UPT ;  /* 0x0000000705077290 */ /* 0x000fe400087fe43f */
[----:B------:R-:W-:Y:S01]  /*2070*/  IADD3 R12, P0, R10, UR6, RZ ;  /* 0x000000060a0c7c10 */ /* 0x000fe2000ff1e0ff */
[----:B------:R-:W-:-:S04]  /*2080*/  UMOV UR5, URZ ;  /* 0x0000003f00057c82 */ /* 0x000fc80008000000 */
[----:B------:R-:W-:Y:S02]  /*2090*/  IMAD.X R13, RZ, RZ, UR7, P0 ;  /* 0x00000007ff0d7e24 */ /* 0x000fe400080e06ff */
[----:B------:R-:W-:Y:S01]  /*20a0*/  IMAD.WIDE.U32 R8, R12, UR4, RZ ;  /* 0x000000040c087c25 */ /* 0x000fe2000f8e00ff */
[----:B------:R-:W-:-:S03]  /*20b0*/  UMOV UR4, URZ ;  /* 0x0000003f00047c82 */ /* 0x000fc60008000000 */
[----:B0-----:R-:W-:-:S07]  /*20c0*/  HADD2.F32 R0, -RZ, R0.H0_H0 ;  /* 0x20000000ff007230 */ /* 0x001fce0000004100 */
.L_x_132:
        /* <DEDUP_REMOVED lines=17> */
[----:B-1----:R-:W-:Y:S05]  /*21e0*/  @!P0 BRA `(.L_x_128) ;  /* 0x0000000c00408947 */ /* 0x002fea0003800000 */
        /* <DEDUP_REMOVED lines=8> */
[----:B------:R-:W-:-:S04]  /*2270*/  ISETP.NE.U32.AND P0, PT, R2, RZ, PT ;  /* 0x000000ff0200720c */ /* 0x000fc80003f05070 */
[----:B------:R-:W-:Y:S02]  /*2280*/  ISETP.NE.AND.EX P0, PT, RZ, RZ, PT, P0 ;  /* 0x000000ffff00720c */ /* 0x000fe40003f05300 */
[----:B------:R-:W-:-:S11]  /*2290*/  IADD3 R3, R9, R3, RZ ;  /* 0x0000000309037210 */ /* 0x000fd60007ffe0ff */
[----:B------:R-:W-:Y:S05]  /*22a0*/  @!P0 BRA `(.L_x_130) ;  /* 0x0000000400688947 */ /* 0x000fea0003800000 */
[----:B------:R-:W0:Y:S01]  /*22b0*/  LDC.64 R18, c[0x0][0x268] ;  /* 0x00009a00ff127b82 */ /* 0x000e220000000a00 */
[----:B------:R-:W-:-:S07]  /*22c0*/  ULDC.64 UR10, c[0x0][0x230] ;  /* 0x00008c00000a7ab9 */ /* 0x000fce0000000a00 */
[----:B------:R-:W1:Y:S01]  /*22d0*/  LDC.64 R20, c[0x0][0x248] ;  /* 0x00009200ff147b82 */ /* 0x000e620000000a00 */
[C---:B0-----:R-:W-:Y:S02]  /*22e0*/  IMAD R14, R18.reuse, UR5, RZ ;  /* 0x00000005120e7c24 */ /* 0x041fe4000f8e02ff */
[----:B------:R-:W-:-:S04]  /*22f0*/  IMAD.WIDE.U32 R16, R18, UR4, R4 ;  /* 0x0000000412107c25 */ /* 0x000fc8000f8e0004 */
[----:B------:R-:W-:Y:S01]  /*2300*/  IMAD R11, R19, UR4, R14 ;  /* 0x00000004130b7c24 */ /* 0x000fe2000f8e020e */
[----:B------:R-:W-:Y:S01]  /*2310*/  LEA R14, P0, R16, UR10, 0x3 ;  /* 0x0000000a100e7c11 */ /* 0x000fe2000f8018ff */
[----:B------:R-:W0:Y:S02]  /*2320*/  LDC.64 R18, c[0x0][0x270] ;  /* 0x00009c00ff127b82 */ /* 0x000e240000000a00 */
[----:B------:R-:W-:-:S05]  /*2330*/  IMAD.IADD R11, R17, 0x1, R11 ;  /* 0x00000001110b7824 */ /* 0x000fca00078e020b */
[----:B------:R-:W-:Y:S01]  /*2340*/  LEA.HI.X R15, R16, UR11, R11, 0x3, P0 ;  /* 0x0000000b100f7c11 */ /* 0x000fe200080f1c0b */
[----:B------:R-:W-:-:S04]  /*2350*/  ULDC.64 UR10, c[0x0][0x220] ;  /* 0x00008800000a7ab9 */ /* 0x000fc80000000a00 */
[----:B------:R-:W2:Y:S01]  /*2360*/  LDG.E.64 R24, desc[UR8][R14.64] ;  /* 0x000000080e187981 */ /* 0x000ea2000c1e1b00 */
[----:B-1----:R-:W-:Y:S02]  /*2370*/  IMAD R26, R20, UR5, RZ ;  /* 0x00000005141a7c24 */ /* 0x002fe4000f8e02ff */
[C---:B0-----:R-:W-:Y:S02]  /*2380*/  IMAD R16, R18.reuse, UR5, RZ ;  /* 0x0000000512107c24 */ /* 0x041fe4000f8e02ff */
[----:B------:R-:W-:-:S04]  /*2390*/  IMAD.WIDE.U32 R22, R18, UR4, R4 ;  /* 0x0000000412167c25 */ /* 0x000fc8000f8e0004 */
[----:B------:R-:W-:Y:S01]  /*23a0*/  IMAD R11, R19, UR4, R16 ;  /* 0x00000004130b7c24 */ /* 0x000fe2000f8e0210 */
[----:B------:R-:W-:Y:S01]  /*23b0*/  LEA R18, P0, R22, UR10, 0x1 ;  /* 0x0000000a16127c11 */ /* 0x000fe2000f8008ff */
[----:B------:R-:W2:Y:S03]  /*23c0*/  LDC.64 R16, c[0x0][0x258] ;  /* 0x00009600ff107b82 */ /* 0x000ea60000000a00 */
[----:B------:R-:W-:Y:S01]  /*23d0*/  IADD3 R11, R23, R11, RZ ;  /* 0x0000000b170b7210 */ /* 0x000fe20007ffe0ff */
[----:B------:R-:W-:-:S03]  /*23e0*/  IMAD.MOV.U32 R23, RZ, RZ, R3 ;  /* 0x000000ffff177224 */ /* 0x000fc600078e0003 */
[----:B------:R-:W-:Y:S01]  /*23f0*/  LEA.HI.X R19, R22, UR11, R11, 0x1, P0 ;  /* 0x0000000b16137c11 */ /* 0x000fe200080f0c0b */
[----:B------:R-:W-:Y:S01]  /*2400*/  IMAD R11, R21, UR4, R26 ;  /* 0x00000004150b7c24 */ /* 0x000fe2000f8e021a */
[----:B------:R-:W-:-:S05]  /*2410*/  MOV R22, R8 ;  /* 0x0000000800167202 */ /* 0x000fca0000000f00 */
[----:B------:R-:W-:Y:S02]  /*2420*/  IMAD.WIDE.U32 R22, R20, UR4, R22 ;  /* 0x0000000414167c25 */ /* 0x000fe4000f8e0016 */
[----:B------:R-:W0:Y:S03]  /*2430*/  LDC.64 R20, c[0x0][0x238] ;  /* 0x00008e00ff147b82 */ /* 0x000e260000000a00 */
[----:B------:R-:W-:Y:S01]  /*2440*/  IADD3 R23, R23, R11, RZ ;  /* 0x0000000b17177210 */ /* 0x000fe20007ffe0ff */
[----:B--2---:R-:W-:-:S04]  /*2450*/  IMAD R11, R25, R16, RZ ;  /* 0x00000010190b7224 */ /* 0x004fc800078e02ff */
[C---:B------:R-:W-:Y:S02]  /*2460*/  IMAD R11, R24.reuse, R17, R11 ;  /* 0x00000011180b7224 */ /* 0x040fe400078e020b */
[----:B------:R-:W-:-:S05]  /*2470*/  IMAD.WIDE.U32 R24, R24, R16, R22 ;  /* 0x0000001018187225 */ /* 0x000fca00078e0016 */
[----:B------:R-:W-:Y:S02]  /*2480*/  IADD3 R11, R25, R11, RZ ;  /* 0x0000000b190b7210 */ /* 0x000fe40007ffe0ff */
[----:B0-----:R-:W-:-:S04]  /*2490*/  LEA R26, P0, R24, R20, 0x1 ;  /* 0x00000014181a7211 */ /* 0x001fc800078008ff */
[----:B------:R-:W-:Y:S02]  /*24a0*/  LEA.HI.X R27, R24, R21, R11, 0x1, P0 ;  /* 0x00000015181b7211 */ /* 0x000fe400000f0c0b */
[----:B------:R-:W2:Y:S04]  /*24b0*/  LDG.E.U16 R24, desc[UR8][R18.64] ;  /* 0x0000000812187981 */ /* 0x000ea8000c1e1500 */
[----:B------:R-:W3:Y:S01]  /*24c0*/  LDG.E.U16 R11, desc[UR8][R26.64] ;  /* 0x000000081a0b7981 */ /* 0x000ee2000c1e1500 */
[----:B------:R-:W-:-:S04]  /*24d0*/  ISETP.NE.U32.AND P0, PT, R2, 0x1, PT ;  /* 0x000000010200780c */ /* 0x000fc80003f05070 */
[----:B------:R-:W-:Y:S01]  /*24e0*/  ISETP.NE.AND.EX P0, PT, RZ, RZ, PT, P0 ;  /* 0x000000ffff00720c */ /* 0x000fe20003f05300 */
[----:B--2---:R-:W-:Y:S02]  /*24f0*/  HADD2.F32 R25, -RZ, R24.H0_H0 ;  /* 0x20000018ff197230 */ /* 0x004fe40000004100 */
[----:B---3--:R-:W-:-:S03]  /*2500*/  HADD2.F32 R11, -RZ, R11.H0_H0 ;  /* 0x2000000bff0b7230 */ /* 0x008fc60000004100 */
[----:B------:R-:W-:-:S05]  /*2510*/  FMUL.FTZ R25, R25, R0 ;  /* 0x0000000019197220 */ /* 0x000fca0000410000 */
[----:B------:R-:W-:-:S05]  /*2520*/  F2FP.F16.F32.PACK_AB R25, RZ, R25 ;  /* 0x00000019ff19723e */ /* 0x000fca00000000ff */
[----:B------:R-:W-:-:S05]  /*2530*/  HADD2.F32 R24, -RZ, R25.H0_H0 ;  /* 0x20000019ff187230 */ /* 0x000fca0000004100 */
[----:B------:R-:W-:Y:S01]  /*2540*/  FADD.FTZ R11, R11, R24 ;  /* 0x000000180b0b7221 */ /* 0x000fe20000010000 */
[----:B------:R-:W-:-:S04]  /*2550*/  IADD3 R24, P1, R4, 0x1, RZ ;  /* 0x0000000104187810 */ /* 0x000fc80007f3e0ff */
[----:B------:R-:W-:-:S04]  /*2560*/  F2FP.F16.F32.PACK_AB R11, RZ, R11 ;  /* 0x0000000bff0b723e */ /* 0x000fc800000000ff */
[----:B------:R-:W-:Y:S01]  /*2570*/  PRMT R25, R11, 0x7610, R25 ;  /* 0x000076100b197816 */ /* 0x000fe20000000019 */
[----:B------:R-:W-:-:S04]  /*2580*/  IMAD.X R11, RZ, RZ, R5, P1 ;  /* 0x000000ffff0b7224 */ /* 0x000fc800008e0605 */
[----:B------:R0:W-:Y:S01]  /*2590*/  STG.E.U16 desc[UR8][R26.64], R25 ;  /* 0x000000191a007986 */ /* 0x0001e2000c101508 */
[----:B------:R-:W-:Y:S05]  /*25a0*/  @!P0 BRA `(.L_x_130) ;  /* 0x0000000000a88947 */ /* 0x000fea0003800000 */
[----:B0-----:R-:W2:Y:S02]  /*25b0*/  LDG.E.64 R24, desc[UR8][R14.64+0x8] ;  /* 0x000008080e187981 */ /* 0x001ea4000c1e1b00 */
[----:B--2---:R-:W-:-:S04]  /*25c0*/  IMAD R11, R25, R16, RZ ;  /* 0x00000010190b7224 */ /* 0x004fc800078e02ff */
[C---:B------:R-:W-:Y:S02]  /*25d0*/  IMAD R11, R24.reuse, R17, R11 ;  /* 0x00000011180b7224 */ /* 0x040fe400078e020b */
[----:B------:R-:W-:-:S05]  /*25e0*/  IMAD.WIDE.U32 R24, R24, R16, R22 ;  /* 0x0000001018187225 */ /* 0x000fca00078e0016 */
[----:B------:R-:W-:Y:S02]  /*25f0*/  IADD3 R11, R25, R11, RZ ;  /* 0x0000000b190b7210 */ /* 0x000fe40007ffe0ff */
[----:B------:R-:W-:-:S04]  /*2600*/  LEA R26, P0, R24, R20, 0x1 ;  /* 0x00000014181a7211 */ /* 0x000fc800078008ff */
        /* <DEDUP_REMOVED lines=13> */
[----:B------:R-:W-:Y:S02]  /*26e0*/  PRMT R25, R11, 0x7610, R25 ;  /* 0x000076100b197816 */ /* 0x000fe40000000019 */
[----:B------:R-:W-:-:S03]  /*26f0*/  IADD3.X R11, RZ, R5, RZ, P1, !PT ;  /* 0x00000005ff0b7210 */ /* 0x000fc60000ffe4ff */
[----:B------:R1:W-:Y:S01]  /*2700*/  STG.E.U16 desc[UR8][R26.64], R25 ;  /* 0x000000191a007986 */ /* 0x0003e2000c101508 */
[----:B------:R-:W-:Y:S05]  /*2710*/  @!P0 BRA `(.L_x_130) ;  /* 0x00000000004c8947 */ /* 0x000fea0003800000 */
        /* <DEDUP_REMOVED lines=13> */
[----:B------:R-:W-:Y:S01]  /*27f0*/  IADD3 R24, P0, R4, 0x3, RZ ;  /* 0x0000000304187810 */ /* 0x000fe20007f1e0ff */
[----:B--2---:R-:W-:-:S05]  /*2800*/  HADD2.F32 R2, -RZ, R2.H0_H0 ;  /* 0x20000002ff027230 */ /* 0x004fca0000004100 */
[----:B------:R-:W-:-:S05]  /*2810*/  FADD.FTZ R2, R2, R11 ;  /* 0x0000000b02027221 */ /* 0x000fca0000010000 */
[----:B------:R-:W-:-:S05]  /*2820*/  F2FP.F16.F32.PACK_AB R2, RZ, R2 ;  /* 0x00000002ff02723e */ /* 0x000fca00000000ff */
[----:B------:R2:W-:Y:S01]  /*2830*/  STG.E.U16 desc[UR8][R20.64], R2 ;  /* 0x0000000214007986 */ /* 0x0005e2000c101508 */
[----:B------:R-:W-:-:S07]  /*2840*/  IADD3.X R11, RZ, R5, RZ, P0, !PT ;  /* 0x00000005ff0b7210 */ /* 0x000fce00007fe4ff */
.L_x_130:
[----:B------:R-:W-:Y:S05]  /*2850*/  BSYNC B1 ;  /* 0x0000000000017941 */ /* 0x000fea0003800000 */
.L_x_129:
[----:B------:R-:W-:Y:S02]  /*2860*/  LOP3.LUT R15, RZ, R4, RZ, 0x33, !PT ;  /* 0x00000004ff0f7212 */ /* 0x000fe400078e33ff */
[----:B------:R-:W-:Y:S02]  /*2870*/  LOP3.LUT R5, RZ, R5, RZ, 0x33, !PT ;  /* 0x00000005ff057212 */ /* 0x000fe400078e33ff */
[----:B--2---:R-:W-:-:S04]  /*2880*/  IADD3 R2, P1, R6, R15, RZ ;  /* 0x0000000f06027210 */ /* 0x004fc80007f3e0ff */
[----:B------:R-:W-:Y:S02]  /*2890*/  ISETP.GE.U32.AND P0, PT, R2, 0x3, PT ;  /* 0x000000030200780c */ /* 0x000fe40003f06070 */
[----:B------:R-:W-:-:S04]  /*28a0*/  IADD3.X R2, R7, R5, RZ, P1, !PT ;  /* 0x0000000507027210 */ /* 0x000fc80000ffe4ff */
[----:B------:R-:W-:-:S13]  /*28b0*/  ISETP.GE.U32.AND.EX P0, PT, R2, RZ, PT, P0 ;  /* 0x000000ff0200720c */ /* 0x000fda0003f06100 */
[----:B------:R-:W-:Y:S05]  /*28c0*/  @!P0 BRA `(.L_x_128) ;  /* 0x0000000400888947 */ /* 0x000fea0003800000 */
[----:B------:R-:W2:Y:S01]  /*28d0*/  LDC.64 R4, c[0x0][0x248] ;  /* 0x00009200ff047b82 */ /* 0x000ea20000000a00 */
[----:B------:R-:W-:Y:S02]  /*28e0*/  IMAD.MOV.U32 R2, RZ, RZ, R8 ;  /* 0x000000ffff027224 */ /* 0x000fe400078e0008 */
[C---:B--2---:R-:W-:Y:S02]  /*28f0*/  IMAD R14, R4.reuse, UR5, RZ ;  /* 0x00000005040e7c24 */ /* 0x044fe4000f8e02ff */
[----:B------:R-:W-:-:S04]  /*2900*/  IMAD.WIDE.U32 R2, R4, UR4, R2 ;  /* 0x0000000404027c25 */ /* 0x000fc8000f8e0002 */
[----:B------:R-:W-:-:S05]  /*2910*/  IMAD R5, R5, UR4, R14 ;  /* 0x0000000405057c24 */ /* 0x000fca000f8e020e */
[----:B------:R-:W-:-:S07]  /*2920*/  IADD3 R17, R5, R3, RZ ;  /* 0x0000000305117210 */ /* 0x000fce0007ffe0ff */
.L_x_131:
[----:B--2---:R-:W2:Y:S01]  /*2930*/  LDC.64 R14, c[0x0][0x268] ;  /* 0x00009a00ff0e7b82 */ /* 0x004ea20000000a00 */
[----:B01----:R-:W-:Y:S01]  /*2940*/  MOV R25, R11 ;  /* 0x0000000b00197202 */ /* 0x003fe20000000f00 */
[C---:B--2---:R-:W-:Y:S02]  /*2950*/  IMAD R16, R14.reuse, UR5, RZ ;  /* 0x000000050e107c24 */ /* 0x044fe4000f8e02ff */
[----:B------:R-:W-:-:S04]  /*2960*/  IMAD.WIDE.U32 R4, R14, UR4, R24 ;  /* 0x000000040e047c25 */ /* 0x000fc8000f8e0018 */
[----:B------:R-:W-:Y:S01]  /*2970*/  IMAD R15, R15, UR4, R16 ;  /* 0x000000040f0f7c24 */ /* 0x000fe2000f8e0210 */
[----:B------:R-:W-:-:S03]  /*2980*/  LEA R14, P0, R4, UR12, 0x3 ;  /* 0x0000000c040e7c11 */ /* 0x000fc6000f8018ff */
[----:B------:R-:W-:-:S05]  /*2990*/  IMAD.IADD R5, R15, 0x1, R5 ;  /* 0x000000010f057824 */ /* 0x000fca00078e0205 */
[----:B------:R-:W-:Y:S02]  /*29a0*/  LEA.HI.X R15, R4, UR13, R5, 0x3, P0 ;  /* 0x0000000d040f7c11 */ /* 0x000fe400080f1c05 */
[----:B------:R-:W0:Y:S03]  /*29b0*/  LDC.64 R4, c[0x0][0x270] ;  /* 0x00009c00ff047b82 */ /* 0x000e260000000a00 */
[----:B------:R-:W2:Y:S01]  /*29c0*/  LDG.E.64 R18, desc[UR8][R14.64] ;  /* 0x000000080e127981 */ /* 0x000ea2000c1e1b00 */
[C---:B0-----:R-:W-:Y:S02]  /*29d0*/  IMAD R16, R4.reuse, UR5, RZ ;  /* 0x0000000504107c24 */ /* 0x041fe4000f8e02ff */
[----:B------:R-:W-:-:S04]  /*29e0*/  IMAD.WIDE.U32 R20, R4, UR4, R24 ;  /* 0x0000000404147c25 */ /* 0x000fc8000f8e0018 */
[----:B------:R-:W-:Y:S01]  /*29f0*/  IMAD R5, R5, UR4, R16 ;  /* 0x0000000405057c24 */ /* 0x000fe2000f8e0210 */
[----:B------:R-:W-:Y:S02]  /*2a00*/  LEA R4, P0, R20, UR16, 0x1 ;  /* 0x0000001014047c11 */ /* 0x000fe4000f8008ff */
[----:B------:R-:W-:Y:S02]  /*2a10*/  MOV R16, R2 ;  /* 0x0000000200107202 */ /* 0x000fe40000000f00 */
[----:B------:R-:W-:-:S04]  /*2a20*/  IADD3 R5, R5, R21, RZ ;  /* 0x0000001505057210 */ /* 0x000fc80007ffe0ff */
[----:B------:R-:W-:Y:S01]  /*2a30*/  LEA.HI.X R5, R20, UR17, R5, 0x1, P0 ;  /* 0x0000001114057c11 */ /* 0x000fe200080f0c05 */
[----:B--2---:R-:W-:-:S04]  /*2a40*/  IMAD R23, R19, UR14, RZ ;  /* 0x0000000e13177c24 */ /* 0x004fc8000f8e02ff */
[----:B------:R-:W2:Y:S01]  /*2a50*/  LDG.E.U16 R19, desc[UR8][R4.64] ;  /* 0x0000000804137981 */ /* 0x000ea2000c1e1500 */
[----:B------:R-:W-:-:S04]  /*2a60*/  IMAD.WIDE.U32 R20, R18, UR14, R16 ;  /* 0x0000000e12147c25 */ /* 0x000fc8000f8e0010 */
[----:B------:R-:W-:Y:S01]  /*2a70*/  IMAD R23, R18, UR15, R23 ;  /* 0x0000000f12177c24 */ /* 0x000fe2000f8e0217 */
[----:B------:R-:W-:-:S03]  /*2a80*/  LEA R22, P0, R20, UR18, 0x1 ;  /* 0x0000001214167c11 */ /* 0x000fc6000f8008ff */
[----:B------:R-:W-:-:S05]  /*2a90*/  IMAD.IADD R21, R21, 0x1, R23 ;  /* 0x0000000115157824 */ /* 0x000fca00078e0217 */
        /* <DEDUP_REMOVED lines=8> */
[----:B------:R-:W-:-:S05]  /*2b20*/  F2FP.F16.F32.PACK_AB R16, RZ, R16 ;  /* 0x00000010ff10723e */ /* 0x000fca00000000ff */
[----:B------:R0:W-:Y:S04]  /*2b30*/  STG.E.U16 desc[UR8][R22.64], R16 ;  /* 0x0000001016007986 */ /* 0x0001e8000c101508 */
[----:B------:R-:W2:Y:S04]  /*2b40*/  LDG.E.64 R18, desc[UR8][R14.64+0x8] ;  /* 0x000008080e127981 */ /* 0x000ea8000c1e1b00 */
[----:B------:R-:W3:Y:S01]  /*2b50*/  LDG.E.U16 R25, desc[UR8][R4.64+0x2] ;  /* 0x0000020804197981 */ /* 0x000ee2000c1e1500 */
[----:B0-----:R-:W-:Y:S01]  /*2b60*/  MOV R16, R2 ;  /* 0x0000000200107202 */ /* 0x001fe20000000f00 */
        /* <DEDUP_REMOVED lines=34> */
[----:B------:R-:W3:Y:S04]  /*2d90*/  LDG.E.64 R14, desc[UR8][R14.64+0x18] ;  /* 0x000018080e0e7981 */ /* 0x000ee8000c1e1b00 */
[----:B------:R-:W4:Y:S01]  /*2da0*/  LDG.E.U16 R4, desc[UR8][R4.64+0x6] ;  /* 0x0000060804047981 */ /* 0x000f22000c1e1500 */
[----:B---3--:R-:W-:Y:S02]  /*2db0*/  IMAD R19, R15, UR14, RZ ;  /* 0x0000000e0f137c24 */ /* 0x008fe4000f8e02ff */
[----:B0-----:R-:W-:-:S04]  /*2dc0*/  IMAD.WIDE.U32 R20, R14, UR14, R16 ;  /* 0x0000000e0e147c25 */ /* 0x001fc8000f8e0010 */
[----:B------:R-:W-:Y:S01]  /*2dd0*/  IMAD R19, R14, UR15, R19 ;  /* 0x0000000f0e137c24 */ /* 0x000fe2000f8e0213 */
[----:B------:R-:W-:-:S04]  /*2de0*/  LEA R18, P0, R20, UR18, 0x1 ;  /* 0x0000001214127c11 */ /* 0x000fc8000f8008ff */
[----:B------:R-:W-:-:S04]  /*2df0*/  IADD3 R19, R21, R19, RZ ;  /* 0x0000001315137210 */ /* 0x000fc80007ffe0ff */
[----:B------:R-:W-:-:S05]  /*2e00*/  LEA.HI.X R19, R20, UR19, R19, 0x1, P0 ;  /* 0x0000001314137c11 */ /* 0x000fca00080f0c13 */
[----:B------:R-:W3:Y:S01]  /*2e10*/  LDG.E.U16 R16, desc[UR8][R18.64] ;  /* 0x0000000812107981 */ /* 0x000ee2000c1e1500 */
[----:B----4-:R-:W-:-:S05]  /*2e20*/  HADD2.F32 R21, -RZ, R4.H0_H0 ;  /* 0x20000004ff157230 */ /* 0x010fca0000004100 */
[----:B------:R-:W-:-:S05]  /*2e30*/  FMUL.FTZ R21, R21, R0 ;  /* 0x0000000015157220 */ /* 0x000fca0000410000 */
[----:B------:R-:W-:-:S05]  /*2e40*/  F2FP.F16.F32.PACK_AB R21, RZ, R21 ;  /* 0x00000015ff15723e */ /* 0x000fca00000000ff */
[----:B------:R-:W-:Y:S01]  /*2e50*/  HADD2.F32 R21, -RZ, R21.H0_H0 ;  /* 0x20000015ff157230 */ /* 0x000fe20000004100 */
[----:B------:R-:W-:-:S04]  /*2e60*/  IADD3 R24, P0, R24, 0x4, RZ ;  /* 0x0000000418187810 */ /* 0x000fc80007f1e0ff */
[----:B------:R-:W-:Y:S02]  /*2e70*/  IADD3.X R11, RZ, R11, RZ, P0, !PT ;  /* 0x0000000bff0b7210 */ /* 0x000fe400007fe4ff */
[----:B------:R-:W-:-:S04]  /*2e80*/  ISETP.GE.U32.AND P0, PT, R24, R6, PT ;  /* 0x000000061800720c */ /* 0x000fc80003f06070 */
[----:B------:R-:W-:Y:S01]  /*2e90*/  ISETP.GE.AND.EX P0, PT, R11, R7, PT, P0 ;  /* 0x000000070b00720c */ /* 0x000fe20003f06300 */
[----:B---3--:R-:W-:-:S05]  /*2ea0*/  HADD2.F32 R16, -RZ, R16.H0_H0 ;  /* 0x20000010ff107230 */ /* 0x008fca0000004100 */
[----:B------:R-:W-:-:S05]  /*2eb0*/  FADD.FTZ R16, R16, R21 ;  /* 0x0000001510107221 */ /* 0x000fca0000010000 */
[----:B------:R-:W-:-:S05]  /*2ec0*/  F2FP.F16.F32.PACK_AB R16, RZ, R16 ;  /* 0x00000010ff10723e */ /* 0x000fca00000000ff */
[----:B------:R2:W-:Y:S01]  /*2ed0*/  STG.E.U16 desc[UR8][R18.64], R16 ;  /* 0x0000001012007986 */ /* 0x0005e2000c101508 */
[----:B------:R-:W-:Y:S05]  /*2ee0*/  @!P0 BRA `(.L_x_131) ;  /* 0xfffffff800908947 */ /* 0x000fea000383ffff */
.L_x_128:
[----:B------:R-:W-:Y:S05]  /*2ef0*/  BSYNC B0 ;  /* 0x0000000000007941 */ /* 0x000fea0003800000 */
.L_x_127:
[----:B------:R-:W3:Y:S01]  /*2f00*/  LDC.64 R2, c[0x0][0x278] ;  /* 0x00009e00ff027b82 */ /* 0x000ee20000000a00 */
[----:B------:R-:W-:-:S04]  /*2f10*/  UIADD3 UR4, UP0, UR4, 0x1, URZ ;  /* 0x0000000104047890 */ /* 0x000fc8000ff1e03f */
[----:B------:R-:W-:Y:S02]  /*2f20*/  UIADD3.X UR5, URZ, UR5, URZ, UP0, !UPT ;  /* 0x000000053f057290 */ /* 0x000fe400087fe43f */
[----:B---3--:R-:W-:-:S04]  /*2f30*/  ISETP.LE.U32.AND P0, PT, R2, UR4, PT ;  /* 0x0000000402007c0c */ /* 0x008fc8000bf03070 */
[----:B------:R-:W-:-:S05]  /*2f40*/  IMAD.U32 R2, RZ, RZ, UR5 ;  /* 0x00000005ff027e24 */ /* 0x000fca000f8e00ff */
[----:B------:R-:W-:-:S13]  /*2f50*/  ISETP.GE.AND.EX P0, PT, R2, R3, PT, P0 ;  /* 0x000000030200720c */ /* 0x000fda0003f06300 */
[----:B------:R-:W-:Y:S05]  /*2f60*/  @!P0 BRA `(.L_x_132) ;  /* 0xfffffff000588947 */ /* 0x000fea000383ffff */
[----:B------:R-:W3:Y:S01]  /*2f70*/  LDC.U16 R0, c[0x0][0x240] ;  /* 0x00009000ff007b82 */ /* 0x000ee20000000400 */
[----:B------:R-:W-:Y:S01]  /*2f80*/  IADD3 R10, R10, 0x100, RZ ;  /* 0x000001000a0a7810 */ /* 0x000fe20007ffe0ff */
[----:B------:R-:W-:-:S03]  /*2f90*/  ULDC.64 UR4, c[0x0][0x250] ;  /* 0x0000940000047ab9 */ /* 0x000fc60000000a00 */
[----:B------:R-:W-:-:S04]  /*2fa0*/  IADD3 R10, P0, R10, UR6, RZ ;  /* 0x000000060a0a7c10 */ /* 0x000fc8000ff1e0ff */
[----:B------:R-:W-:Y:S01]  /*2fb0*/  IADD3.X R11, RZ, UR7, RZ, P0, !PT ;  /* 0x00000007ff0b7c10 */ /* 0x000fe200087fe4ff */
[----:B------:R-:W-:-:S04]  /*2fc0*/  IMAD.WIDE.U32 R8, R10, UR4, RZ ;  /* 0x000000040a087c25 */ /* 0x000fc8000f8e00ff */
[----:B------:R-:W-:Y:S01]  /*2fd0*/  IMAD R3, R11, UR4, RZ ;  /* 0x000000040b037c24 */ /* 0x000fe2000f8e02ff */
[----:B------:R-:W-:-:S03]  /*2fe0*/  UMOV UR4, URZ ;  /* 0x0000003f00047c82 */ /* 0x000fc60008000000 */
[----:B------:R-:W-:Y:S01]  /*2ff0*/  IMAD R3, R10, UR5, R3 ;  /* 0x000000050a037c24 */ /* 0x000fe2000f8e0203 */
[----:B------:R-:W-:-:S03]  /*3000*/  UMOV UR5, URZ ;  /* 0x0000003f00057c82 */ /* 0x000fc60008000000 */
[----:B------:R-:W-:Y:S02]  /*3010*/  IMAD.IADD R3, R9, 0x1, R3 ;  /* 0x0000000109037824 */ /* 0x000fe400078e0203 */
[----:B---3--:R-:W-:-:S07]  /*3020*/  HADD2.F32 R0, -RZ, R0.H0_H0 ;  /* 0x20000000ff007230 */ /* 0x008fce0000004100 */
.L_x_138:
[----:B---3--:R-:W3:Y:S01]  /*3030*/  LDC.64 R6, c[0x0][0x260] ;  /* 0x00009800ff067b82 */ /* 0x008ee20000000a00 */
        /* <DEDUP_REMOVED lines=14> */
[----:B01----:R-:W-:Y:S05]  /*3120*/  @!P0 BRA `(.L_x_134) ;  /* 0x0000000c00488947 */ /* 0x003fea0003800000 */
[----:B--2---:R-:W2:Y:S01]  /*3130*/  LDC.64 R22, c[0x0][0x248] ;  /* 0x00009200ff167b82 */ /* 0x004ea20000000a00 */
        /* <DEDUP_REMOVED lines=98> */
.L_x_136:
[----:B------:R-:W-:Y:S05]  /*3760*/  BSYNC B1 ;  /* 0x0000000000017941 */ /* 0x000fea0003800000 */
.L_x_135:
        /* <DEDUP_REMOVED lines=8> */
[----:B------:R-:W-:Y:S01]  /*37f0*/  ULDC.64 UR10, c[0x0][0x230] ;  /* 0x00008c00000a7ab9 */ /* 0x000fe20000000a00 */
[----:B------:R-:W-:-:S06]  /*3800*/  ULDC.64 UR6, c[0x0][0x220] ;  /* 0x0000880000067ab9 */ /* 0x000fcc0000000a00 */
[----:B------:R-:W3:Y:S01]  /*3810*/  LDC.64 R16, c[0x0][0x268] ;  /* 0x00009a00ff107b82 */ /* 0x000ee20000000a00 */
[C---:B--2---:R-:W-:Y:S02]  /*3820*/  IMAD R2, R14.reuse, UR5, RZ ;  /* 0x000000050e027c24 */ /* 0x044fe4000f8e02ff */
[----:B------:R-:W-:-:S04]  /*3830*/  IMAD.WIDE.U32 R4, R14, UR4, R24 ;  /* 0x000000040e047c25 */ /* 0x000fc8000f8e0018 */
[----:B------:R-:W-:Y:S01]  /*3840*/  IMAD R19, R15, UR4, R2 ;  /* 0x000000040f137c24 */ /* 0x000fe2000f8e0202 */
[----:B------:R-:W-:Y:S01]  /*3850*/  LEA R2, P0, R4, UR6, 0x1 ;  /* 0x0000000604027c11 */ /* 0x000fe2000f8008ff */
[C---:B---3--:R-:W-:Y:S02]  /*3860*/  IMAD R18, R16.reuse, UR5, RZ ;  /* 0x0000000510127c24 */ /* 0x048fe4000f8e02ff */
[----:B------:R-:W-:Y:S01]  /*3870*/  IMAD.WIDE.U32 R14, R16, UR4, R24 ;  /* 0x00000004100e7c25 */ /* 0x000fe2000f8e0018 */
[----:B------:R-:W-:-:S03]  /*3880*/  IADD3 R2, P1, R2, 0x4, RZ ;  /* 0x0000000402027810 */ /* 0x000fc60007f3e0ff */
[----:B------:R-:W-:Y:S01]  /*3890*/  IMAD R17, R17, UR4, R18 ;  /* 0x0000000411117c24 */ /* 0x000fe2000f8e0212 */
[----:B------:R-:W-:Y:S01]  /*38a0*/  LEA R18, P2, R14, UR10, 0x3 ;  /* 0x0000000a0e127c11 */ /* 0x000fe2000f8418ff */
[----:B------:R-:W-:-:S03]  /*38b0*/  IMAD.IADD R5, R19, 0x1, R5 ;  /* 0x0000000113057824 */ /* 0x000fc600078e0205 */
[----:B------:R-:W-:Y:S02]  /*38c0*/  IADD3 R15, R17, R15, RZ ;  /* 0x0000000f110f7210 */ /* 0x000fe40007ffe0ff */
[----:B------:R-:W-:Y:S02]  /*38d0*/  IADD3 R18, P3, R18, 0x10, RZ ;  /* 0x0000001012127810 */ /* 0x000fe40007f7e0ff */
[----:B------:R-:W-:Y:S02]  /*38e0*/  LEA.HI.X R15, R14, UR11, R15, 0x3, P2 ;  /* 0x0000000b0e0f7c11 */ /* 0x000fe400090f1c0f */
[----:B------:R-:W-:-:S03]  /*38f0*/  LEA.HI.X R5, R4, UR7, R5, 0x1, P0 ;  /* 0x0000000704057c11 */ /* 0x000fc600080f0c05 */
[----:B------:R-:W-:Y:S01]  /*3900*/  IMAD.X R15, RZ, RZ, R15, P3 ;  /* 0x000000ffff0f7224 */ /* 0x000fe200018e060f */
[----:B------:R-:W-:-:S07]  /*3910*/  IADD3.X R5, RZ, R5, RZ, P1, !PT ;  /* 0x00000005ff057210 */ /* 0x000fce0000ffe4ff */
.L_x_137:
[----:B------:R-:W-:-:S05]  /*3920*/  MOV R14, R18 ;  /* 0x00000012000e7202 */ /* 0x000fca0000000f00 */
[----:B---3--:R-:W2:Y:S01]  /*3930*/  LDG.E.64 R16, desc[UR8][R14.64+-0x10] ;  /* 0xfffff0080e107981 */ /* 0x008ea2000c1e1b00 */
[----:B------:R-:W-:Y:S01]  /*3940*/  MOV R4, R2 ;  /* 0x0000000200047202 */ /* 0x000fe20000000f00 */
[----:B------:R-:W-:-:S04]  /*3950*/  IMAD.MOV.U32 R22, RZ, RZ, R12 ;  /* 0x000000ffff167224 */ /* 0x000fc800078e000c */
        /* <DEDUP_REMOVED lines=58> */
[----:B------:R-:W-:-:S04]  /*3d00*/  LEA R16, P0, R20, UR14, 0x1 ;  /* 0x0000000e14107c11 */ /* 0x000fc8000f8008ff */
[----:B------:R-:W-:-:S04]  /*3d10*/  IADD3 R17, R21, R17, RZ ;  /* 0x0000001115117210 */ /* 0x000fc80007ffe0ff */
        /* <DEDUP_REMOVED lines=9> */
[----:B------:R-:W-:Y:S02]  /*3db0*/  ISETP.GE.AND.EX P0, PT, R25, R7, PT, P0 ;  /* 0x000000071900720c */ /* 0x000fe40003f06300 */
[----:B------:R-:W-:Y:S02]  /*3dc0*/  IADD3 R2, P1, R4, 0x8, RZ ;  /* 0x0000000804027810 */ /* 0x000fe40007f3e0ff */
[----:B0-----:R-:W-:-:S03]  /*3dd0*/  IADD3 R18, P2, R14, 0x20, RZ ;  /* 0x000000200e127810 */ /* 0x001fc60007f5e0ff */
[----:B------:R-:W-:Y:S01]  /*3de0*/  IMAD.X R5, RZ, RZ, R5, P1 ;  /* 0x000000ffff057224 */ /* 0x000fe200008e0605 */
[----:B------:R-:W-:Y:S01]  /*3df0*/  IADD3.X R15, RZ, R15, RZ, P2, !PT ;  /* 0x0000000fff0f7210 */ /* 0x000fe200017fe4ff */
[----:B--2---:R-:W-:-:S05]  /*3e00*/  HADD2.F32 R20, -RZ, R20.H0_H0 ;  /* 0x20000014ff147230 */ /* 0x004fca0000004100 */
[----:B------:R-:W-:-:S05]  /*3e10*/  FADD.FTZ R20, R20, R21 ;  /* 0x0000001514147221 */ /* 0x000fca0000010000 */
[----:B------:R-:W-:-:S05]  /*3e20*/  F2FP.F16.F32.PACK_AB R20, RZ, R20 ;  /* 0x00000014ff14723e */ /* 0x000fca00000000ff */
[----:B------:R3:W-:Y:S01]  /*3e30*/  STG.E.U16 desc[UR8][R16.64], R20 ;  /* 0x0000001410007986 */ /* 0x0007e2000c101508 */
[----:B------:R-:W-:Y:S05]  /*3e40*/  @!P0 BRA `(.L_x_137) ;  /* 0xfffffff800b48947 */ /* 0x000fea000383ffff */
.L_x_134:
[----:B------:R-:W-:Y:S05]  /*3e50*/  BSYNC B0 ;  /* 0x0000000000007941 */ /* 0x000fea0003800000 */
.L_x_133:
[----:B------:R-:W4:Y:S01]  /*3e60*/  LDC.64 R4, c[0x0][0x278] ;  /* 0x00009e00ff047b82 */ /* 0x000f220000000a00 */
[----:B------:R-:W-:-:S04]  /*3e70*/  UIADD3 UR4, UP0, UR4, 0x1, URZ ;  /* 0x0000000104047890 */ /* 0x000fc8000ff1e03f */
[----:B------:R-:W-:-:S06]  /*3e80*/  UIADD3.X UR5, URZ, UR5, URZ, UP0, !UPT ;  /* 0x000000053f057290 */ /* 0x000fcc00087fe43f */
[----:B------:R-:W-:Y:S02]  /*3e90*/  MOV R2, UR5 ;  /* 0x0000000500027c02 */ /* 0x000fe40008000f00 */
[----:B----4-:R-:W-:-:S04]  /*3ea0*/  ISETP.LE.U32.AND P0, PT, R4, UR4, PT ;  /* 0x0000000404007c0c */ /* 0x010fc8000bf03070 */
[----:B------:R-:W-:-:S13]  /*3eb0*/  ISETP.GE.AND.EX P0, PT, R2, R5, PT, P0 ;  /* 0x000000050200720c */ /* 0x000fda0003f06300 */
[----:B------:R-:W-:Y:S05]  /*3ec0*/  @!P0 BRA `(.L_x_138) ;  /* 0xfffffff000588947 */ /* 0x000fea000383ffff */
[----:B------:R-:W-:Y:S05]  /*3ed0*/  EXIT ;  /* 0x000000000000794d */ /* 0x000fea0003800000 */
.L_x_139:
        /* <DEDUP_REMOVED lines=10> */
.L_x_8879:


//--------------------- .text._ZN3cub17CUB_300001_SM_9006detail8for_each13static_kernelINS2_12policy_hub_t12policy_500_tElNS2_12op_wrapper_tIlZZZZZN2at6native36add_out_dense_sparse_compressed_cudaERNS7_6TensorERKS9_SC_RKN3c106ScalarEENKUlvE_clEvENKUlvE9_clEvENKUlvE_clEvENKUlvE_clEvEUllE_N6thrust23THRUST_300001_SM_900_NS17counting_iteratorIlNSN_11use_defaultESP_SP_EEEEEEvT0_T1_ --------------------------
	.section	.text._ZN3cub17CUB_300001_SM_9006detail8for_each13static_kernelINS2_12policy_hub_t12policy_500_tElNS2_12op_wrapper_tIlZZZZZN2at6native36add_out_dense_sparse_compressed_cudaERNS7_6TensorERKS9_SC_RKN3c106ScalarEENKUlvE_clEvENKUlvE9_clEvENKUlvE_clEvENKUlvE_clEvEUllE_N6thrust23THRUST_300001_SM_900_NS17counting_iteratorIlNSN_11use_defaultESP_SP_EEEEEEvT0_T1_,"ax",@progbits
	.align	128
        .global         _ZN3cub17CUB_300001_SM_9006detail8for_each13static_kernelINS2_12policy_hub_t12policy_500_tElNS2_12op_wrapper_tIlZZZZZN2at6native36add_out_dense_sparse_compressed_cudaERNS7_6TensorERKS9_SC_RKN3c106ScalarEENKUlvE_clEvENKUlvE9_clEvENKUlvE_clEvENKUlvE_clEvEUllE_N6thrust23THRUST_300001_SM_900_NS17counting_iteratorIlNSN_11use_defaultESP_SP_EEEEEEvT0_T1_
        .type           _ZN3cub17CUB_300001_SM_9006detail8for_each13static_kernelINS2_12policy_hub_t12policy_500_tElNS2_12op_wrapper_tIlZZZZZN2at6native36add_out_dense_sparse_compressed_cudaERNS7_6TensorERKS9_SC_RKN3c106ScalarEENKUlvE_clEvENKUlvE9_clEvENKUlvE_clEvENKUlvE_clEvEUllE_N6thrust23THRUST_300001_SM_900_NS17counting_iteratorIlNSN_11use_defaultESP_SP_EEEEEEvT0_T1_,@function
        .size           _ZN3cub17CUB_300001_SM_9006detail8for_each13static_kernelINS2_12policy_hub_t12policy_500_tElNS2_12op_wrapper_tIlZZZZZN2at6native36add_out_dense_sparse_compressed_cudaERNS7_6TensorERKS9_SC_RKN3c106ScalarEENKUlvE_clEvENKUlvE9_clEvENKUlvE_clEvENKUlvE_clEvEUllE_N6thrust23THRUST_300001_SM_900_NS17counting_iteratorIlNSN_11use_defaultESP_SP_EEEEEEvT0_T1_,(.L_x_8880 - _ZN3cub17CUB_300001_SM_9006detail8for_each13static_kernelINS2_12policy_hub_t12policy_500_tElNS2_12op_wrapper_tIlZZZZZN2at6native36add_out_dense_sparse_compressed_cudaERNS7_6TensorERKS9_SC_RKN3c106ScalarEENKUlvE_clEvENKUlvE9_clEvENKUlvE_clEvENKUlvE_clEvEUllE_N6thrust23THRUST_300001_SM_900_NS17counting_iteratorIlNSN_11use_defaultESP_SP_EEEEEEvT0_T1_)
        .other          _ZN3cub17CUB_300001_SM_9006detail8for_each13static_kernelINS2_12policy_hub_t12policy_500_tElNS2_12op_wrapper_tIlZZZZZN2at6native36add_out_dense_sparse_compressed_cudaERNS7_6TensorERKS9_SC_RKN3c106ScalarEENKUlvE_clEvENKUlvE9_clEvENKUlvE_clEvENKUlvE_clEvEUllE_N6thrust23THRUST_300001_SM_900_NS17counting_iteratorIlNSN_11use_defaultESP_SP_EEEEEEvT0_T1_,@"STO_CUDA_ENTRY STV_DEFAULT"
_ZN3cub17CUB_300001_SM_9006detail8for_each13static_kernelINS2_12policy_hub_t12policy_500_tElNS2_12op_wrapper_tIlZZZZZN2at6native36add_out_dense_sparse_compressed_cudaERNS7_6TensorERKS9_SC_RKN3c106ScalarEENKUlvE_clEvENKUlvE9_clEvENKUlvE_clEvENKUlvE_clEvEUllE_N6thrust23THRUST_300001_SM_900_NS17counting_iteratorIlNSN_11use_defaultESP_SP_EEEEEEvT0_T1_:
.text._ZN3cub17CUB_300001_SM_9006detail8for_each13static_kernelINS2_12policy_hub_t12policy_500_tElNS2_12op_wrapper_tIlZZZZZN2at6native36add_out_dense_sparse_compressed_cudaERNS7_6TensorERKS9_SC_RKN3c106ScalarEENKUlvE_clEvENKUlvE9_clEvENKUlvE_clEvENKUlvE_clEvEUllE_N6thrust23THRUST_300001_SM_900_NS17counting_iteratorIlNSN_11use_defaultESP_SP_EEEEEEvT0_T1_:
        /* <DEDUP_REMOVED lines=29> */
[----:B------:R-:W0:Y:S01]  /*01d0*/  LDC.U16 R26, c[0x0][0x240] ;  /* 0x00009000ff1a7b82 */ /* 0x000e220000000400 */
[----:B------:R-:W-:Y:S01]  /*01e0*/  IADD3 R6, P0, R27, UR6, RZ ;  /* 0x000000061b067c10 */ /* 0x000fe2000ff1e0ff */
[----:B------:R-:W-:-:S03]  /*01f0*/  HFMA2.MMA R0, -RZ, RZ, 0, 0 ;  /* 0x00000000ff007435 */ /* 0x000fc600000001ff */
[----:B------:R-:W-:Y:S01]  /*0200*/  IADD3.X R7, RZ, UR5, RZ, P0, !PT ;  /* 0x00000005ff077c10 */ /* 0x000fe200087fe4ff */
[----:B0-----:R-:W-:-:S08]  /*0210*/  HADD2.F32 R26, -RZ, R26.H0_H0 ;  /* 0x2000001aff1a7230 */ /* 0x001fd00000004100 */
.L_x_148:
[----:B------:R-:W-:Y:S01]  /*0220*/  SHF.R.S32.HI R2, RZ, 0x1f, R0 ;  /* 0x0000001fff027819 */ /* 0x000fe20000011400 */
[----:B------:R-:W-:Y:S02]  /*0230*/  ULDC.64 UR12, c[0x0][0x260] ;  /* 0x00009800000c7ab9 */ /* 0x000fe40000000a00 */
[----:B------:R-:W-:-:S04]  /*0240*/  IMAD.WIDE.U32 R8, R0, UR12, R6 ;  /* 0x0000000c00087c25 */ /* 0x000fc8000f8e0006 */
[----:B------:R-:W-:-:S04]  /*0250*/  IMAD R3, R2, UR12, RZ ;  /* 0x0000000c02037c24 */ /* 0x000fc8000f8e02ff */
[----:B------:R-:W-:Y:S01]  /*0260*/  IMAD R3, R0, UR13, R3 ;  /* 0x0000000d00037c24 */ /* 0x000fe2000f8e0203 */
[----:B------:R-:W-:Y:S02]  /*0270*/  ULDC.64 UR12, c[0x0][0x228] ;  /* 0x00008a00000c7ab9 */ /* 0x000fe40000000a00 */
[----:B--2---:R-:W-:Y:S01]  /*0280*/  LEA R4, P0, R8, UR12, 0x2 ;  /* 0x0000000c08047c11 */ /* 0x004fe2000f8010ff */
        /* <DEDUP_REMOVED lines=16> */
[----:B------:R-:W-:Y:S01]  /*0390*/  IMAD R13, R2, UR12, RZ ;  /* 0x0000000c020d7c24 */ /* 0x000fe2000f8e02ff */
[----:B------:R-:W-:-:S03]  /*03a0*/  IADD3 R11, R11, R5, RZ ;  /* 0x000000050b0b7210 */ /* 0x000fc60007ffe0ff */
        /* <DEDUP_REMOVED lines=11> */
[----:B------:R-:W1:Y:S02]  /*0460*/  LDC.64 R18, c[0x0][0x238] ;  /* 0x00008e00ff127b82 */ /* 0x000e640000000a00 */
[----:B------:R-:W-:-:S02]  /*0470*/  IADD3 R13, R13, R15, RZ ;  /* 0x0000000f0d0d7210 */ /* 0x000fc40007ffe0ff */
        /* <DEDUP_REMOVED lines=12> */
[----:B------:R-:W-:Y:S02]  /*0540*/  LEA.HI.X R21, R12, UR13, R13, 0x1, P0 ;  /* 0x0000000d0c157c11 */ /* 0x000fe400080f0c0d */
[----:B------:R-:W-:Y:S01]  /*0550*/  MOV R12, R10 ;  /* 0x0000000a000c7202 */ /* 0x000fe20000000f00 */
[----:B------:R-:W-:Y:S01]  /*0560*/  IMAD R25, R23, R17, R22 ;  /* 0x0000001117197224 */ /* 0x000fe200078e0216 */
[----:B------:R-:W-:-:S03]  /*0570*/  MOV R13, R5 ;  /* 0x00000005000d7202 */ /* 0x000fc60000000f00 */
[----:B------:R-:W-:-:S04]  /*0580*/  IMAD.WIDE.U32 R22, R23, R16, R12 ;  /* 0x0000001017167225 */ /* 0x000fc800078e000c */
[----:B------:R-:W-:Y:S01]  /*0590*/  IMAD.IADD R23, R23, 0x1, R25 ;  /* 0x0000000117177824 */ /* 0x000fe200078e0219 */
[----:B-1----:R-:W-:-:S04]  /*05a0*/  LEA R24, P0, R22, R18, 0x1 ;  /* 0x0000001216187211 */ /* 0x002fc800078008ff */
[----:B------:R-:W-:Y:S02]  /*05b0*/  LEA.HI.X R25, R22, R19, R23, 0x1, P0 ;  /* 0x0000001316197211 */ /* 0x000fe400000f0c17 */
[----:B------:R-:W2:Y:S04]  /*05c0*/  LDG.E.U16 R23, desc[UR8][R20.64] ;  /* 0x0000000814177981 */ /* 0x000ea8000c1e1500 */
[----:B------:R-:W3:Y:S01]  /*05d0*/  LDG.E.U16 R22, desc[UR8][R24.64] ;  /* 0x0000000818167981 */ /* 0x000ee2000c1e1500 */
[----:B------:R-:W-:Y:S01]  /*05e0*/  ISETP.NE.AND P0, PT, R4, 0x1, PT ;  /* 0x000000010400780c */ /* 0x000fe20003f05270 */
[----:B--2---:R-:W-:Y:S02]  /*05f0*/  HADD2.F32 R23, -RZ, R23.H0_H0 ;  /* 0x20000017ff177230 */ /* 0x004fe40000004100 */
[----:B---3--:R-:W-:-:S03]  /*0600*/  HADD2.F32 R22, -RZ, R22.H0_H0 ;  /* 0x20000016ff167230 */ /* 0x008fc60000004100 */
[----:B------:R-:W-:-:S05]  /*0610*/  FMUL.FTZ R23, R26, R23 ;  /* 0x000000171a177220 */ /* 0x000fca0000410000 */
[----:B------:R-:W-:-:S05]  /*0620*/  F2FP.F16.F32.PACK_AB R23, RZ, R23 ;  /* 0x00000017ff17723e */ /* 0x000fca00000000ff */
[----:B------:R-:W-:-:S05]  /*0630*/  HADD2.F32 R23, -RZ, R23.H0_H0 ;  /* 0x20000017ff177230 */ /* 0x000fca0000004100 */
[----:B------:R-:W-:-:S05]  /*0640*/  FADD.FTZ R22, R22, R23 ;  /* 0x0000001716167221 */ /* 0x000fca0000010000 */
[----:B------:R-:W-:-:S04]  /*0650*/  F2FP.F16.F32.PACK_AB R22, RZ, R22 ;  /* 0x00000016ff16723e */ /* 0x000fc800000000ff */
[----:B------:R-:W-:Y:S02]  /*0660*/  PRMT R23, R22, 0x7610, R23 ;  /* 0x0000761016177816 */ /* 0x000fe40000000017 */
[----:B------:R-:W-:-:S03]  /*0670*/  IADD3 R22, R8, 0x1, RZ ;  /* 0x0000000108167810 */ /* 0x000fc60007ffe0ff */
[----:B------:R0:W-:Y:S01]  /*0680*/  STG.E.U16 desc[UR8][R24.64], R23 ;  /* 0x0000001718007986 */ /* 0x0001e2000c101508 */
[----:B------:R-:W-:Y:S05]  /*0690*/  @!P0 BRA `(.L_x_146) ;  /* 0x0000000000a48947 */ /* 0x000fea0003800000 */
[----:B0-----:R-:W2:Y:S02]  /*06a0*/  LDG.E R23, desc[UR8][R14.64+0x4] ;  /* 0x000004080e177981 */ /* 0x001ea4000c1e1900 */
[----:B--2---:R-:W-:-:S05]  /*06b0*/  SHF.R.S32.HI R25, RZ, 0x1f, R23 ;  /* 0x0000001fff197819 */ /* 0x004fca0000011417 */
[----:B------:R-:W-:-:S04]  /*06c0*/  IMAD R22, R25, R16, RZ ;  /* 0x0000001019167224 */ /* 0x000fc800078e02ff */
[C---:B------:R-:W-:Y:S02]  /*06d0*/  IMAD R25, R23.reuse, R17, R22 ;  /* 0x0000001117197224 */ /* 0x040fe400078e0216 */
[----:B------:R-:W-:-:S05]  /*06e0*/  IMAD.WIDE.U32 R22, R23, R16, R12 ;  /* 0x0000001017167225 */ /* 0x000fca00078e000c */
[----:B------:R-:W-:Y:S02]  /*06f0*/  IADD3 R23, R23, R25, RZ ;  /* 0x0000001917177210 */ /* 0x000fe40007ffe0ff */
[----:B------:R-:W-:-:S04]  /*0700*/  LEA R24, P0, R22, R18, 0x1 ;  /* 0x0000001216187211 */ /* 0x000fc800078008ff */
        /* <DEDUP_REMOVED lines=11> */
[----:B------:R-:W-:Y:S01]  /*07c0*/  PRMT R23, R22, 0x7610, R23 ;  /* 0x0000761016177816 */ /* 0x000fe20000000017 */
[----:B------:R-:W-:-:S04]  /*07d0*/  VIADD R22, R8, 0x2 ;  /* 0x0000000208167836 */ /* 0x000fc80000000000 */
[----:B------:R1:W-:Y:S01]  /*07e0*/  STG.E.U16 desc[UR8][R24.64], R23 ;  /* 0x0000001718007986 */ /* 0x0003e2000c101508 */
[----:B------:R-:W-:Y:S05]  /*07f0*/  @!P0 BRA `(.L_x_146) ;  /* 0x00000000004c8947 */ /* 0x000fea0003800000 */
[----:B------:R-:W1:Y:S04]  /*0800*/  LDG.E R15, desc[UR8][R14.64+0x8] ;  /* 0x000008080e0f7981 */ /* 0x000e68000c1e1900 */
[----:B------:R-:W2:Y:S01]  /*0810*/  LDG.E.U16 R20, desc[UR8][R20.64+0x4] ;  /* 0x0000040814147981 */ /* 0x000ea2000c1e1500 */
[----:B-1----:R-:W-:Y:S01]  /*0820*/  SHF.R.S32.HI R23, RZ, 0x1f, R15 ;  /* 0x0000001fff177819 */ /* 0x002fe2000001140f */
[----:B------:R-:W-:-:S04]  /*0830*/  IMAD.WIDE.U32 R12, R15, R16, R12 ;  /* 0x000000100f0c7225 */ /* 0x000fc800078e000c */
[----:B------:R-:W-:-:S04]  /*0840*/  IMAD R4, R23, R16, RZ ;  /* 0x0000001017047224 */ /* 0x000fc800078e02ff */
[----:B------:R-:W-:Y:S01]  /*0850*/  IMAD R17, R15, R17, R4 ;  /* 0x000000110f117224 */ /* 0x000fe200078e0204 */
[----:B------:R-:W-:-:S04]  /*0860*/  LEA R18, P0, R12, R18, 0x1 ;  /* 0x000000120c127211 */ /* 0x000fc800078008ff */
[----:B------:R-:W-:-:S04]  /*0870*/  IADD3 R4, R13, R17, RZ ;  /* 0x000000110d047210 */ /* 0x000fc80007ffe0ff */
[----:B------:R-:W-:-:S05]  /*0880*/  LEA.HI.X R19, R12, R19, R4, 0x1, P0 ;  /* 0x000000130c137211 */ /* 0x000fca00000f0c04 */
[----:B------:R-:W3:Y:S01]  /*0890*/  LDG.E.U16 R4, desc[UR8][R18.64] ;  /* 0x0000000812047981 */ /* 0x000ee2000c1e1500 */
[----:B--2---:R-:W-:-:S05]  /*08a0*/  HADD2.F32 R13, -RZ, R20.H0_H0 ;  /* 0x20000014ff0d7230 */ /* 0x004fca0000004100 */
[----:B------:R-:W-:-:S05]  /*08b0*/  FMUL.FTZ R13, R26, R13 ;  /* 0x0000000d1a0d7220 */ /* 0x000fca0000410000 */
[----:B------:R-:W-:-:S05]  /*08c0*/  F2FP.F16.F32.PACK_AB R13, RZ, R13 ;  /* 0x0000000dff0d723e */ /* 0x000fca00000000ff */
[----:B------:R-:W-:Y:S01]  /*08d0*/  HADD2.F32 R13, -RZ, R13.H0_H0 ;  /* 0x2000000dff0d7230 */ /* 0x000fe20000004100 */
[----:B------:R-:W-:Y:S01]  /*08e0*/  IADD3 R22, R8, 0x3, RZ ;  /* 0x0000000308167810 */ /* 0x000fe20007ffe0ff */
[----:B---3--:R-:W-:-:S05]  /*08f0*/  HADD2.F32 R4, -RZ, R4.H0_H0 ;  /* 0x20000004ff047230 */ /* 0x008fca0000004100 */
[----:B------:R-:W-:-:S05]  /*0900*/  FADD.FTZ R4, R4, R13 ;  /* 0x0000000d04047221 */ /* 0x000fca0000010000 */
[----:B------:R-:W-:-:S05]  /*0910*/  F2FP.F16.F32.PACK_AB R4, RZ, R4 ;  /* 0x00000004ff04723e */ /* 0x000fca00000000ff */
[----:B------:R2:W-:Y:S02]  /*0920*/  STG.E.U16 desc[UR8][R18.64], R4 ;  /* 0x0000000412007986 */ /* 0x0005e4000c101508 */
.L_x_146:
[----:B------:R-:W-:Y:S05]  /*0930*/  BSYNC B2 ;  /* 0x0000000000027941 */ /* 0x000fea0003800000 */
.L_x_145:
[----:B--2---:R-:W-:-:S05]  /*0940*/  LOP3.LUT R4, RZ, R8, RZ, 0x33, !PT ;  /* 0x00000008ff047212 */ /* 0x004fca00078e33ff */
[----:B------:R-:W-:-:S05]  /*0950*/  IMAD.IADD R4, R3, 0x1, R4 ;  /* 0x0000000103047824 */ /* 0x000fca00078e0204 */
[----:B------:R-:W-:-:S13]  /*0960*/  ISETP.GE.U32.AND P0, PT, R4, 0x3, PT ;  /* 0x000000030400780c */ /* 0x000fda0003f06070 */
[----:B------:R-:W-:Y:S05]  /*0970*/  @!P0 BRA `(.L_x_144) ;  /* 0x0000000400708947 */ /* 0x000fea0003800000 */
.L_x_147:
[----:B01----:R-:W-:Y:S01]  /*0980*/  SHF.R.S32.HI R23, RZ, 0x1f, R22 ;  /* 0x0000001fff177819 */ /* 0x003fe20000011416 */
[----:B------:R-:W-:-:S04]  /*0990*/  IMAD R9, R2, UR14, RZ ;  /* 0x0000000e02097c24 */ /* 0x000fc8000f8e02ff */
[C---:B------:R-:W-:Y:S02]  /*09a0*/  IMAD R13, R0.reuse, UR15, R9 ;  /* 0x0000000f000d7c24 */ /* 0x040fe4000f8e0209 */
[----:B------:R-:W-:-:S05]  /*09b0*/  IMAD.WIDE.U32 R8, R0, UR14, R22 ;  /* 0x0000000e00087c25 */ /* 0x000fca000f8e0016 */
[----:B------:R-:W-:Y:S02]  /*09c0*/  IADD3 R9, R13, R9, RZ ;  /* 0x000000090d097210 */ /* 0x000fe40007ffe0ff */
[----:B------:R-:W-:-:S04]  /*09d0*/  LEA R12, P0, R8, UR16, 0x2 ;  /* 0x00000010080c7c11 */ /* 0x000fc8000f8010ff */
[----:B------:R-:W-:-:S05]  /*09e0*/  LEA.HI.X R13, R8, UR17, R9, 0x2, P0 ;  /* 0x00000011080d7c11 */ /* 0x000fca00080f1409 */
[----:B--2---:R-:W2:Y:S01]  /*09f0*/  LDG.E R17, desc[UR8][R12.64] ;  /* 0x000000080c117981 */ /* 0x004ea2000c1e1900 */
[----:B------:R-:W-:Y:S02]  /*0a00*/  IMAD R9, R2, UR20, RZ ;  /* 0x0000001402097c24 */ /* 0x000fe4000f8e02ff */
[----:B------:R-:W-:-:S04]  /*0a10*/  IMAD.WIDE.U32 R14, R0, UR20, R22 ;  /* 0x00000014000e7c25 */ /* 0x000fc8000f8e0016 */
[----:B------:R-:W-:Y:S01]  /*0a20*/  IMAD R9, R0, UR21, R9 ;  /* 0x0000001500097c24 */ /* 0x000fe2000f8e0209 */
[----:B------:R-:W-:Y:S01]  /*0a30*/  LEA R8, P0, R14, UR22, 0x1 ;  /* 0x000000160e087c11 */ /* 0x000fe2000f8008ff */
[----:B------:R-:W-:-:S03]  /*0a40*/  IMAD.MOV.U32 R4, RZ, RZ, R10 ;  /* 0x000000ffff047224 */ /* 0x000fc600078e000a */
[----:B------:R-:W-:-:S04]  /*0a50*/  IADD3 R9, R9, R15, RZ ;  /* 0x0000000f09097210 */ /* 0x000fc80007ffe0ff */
[----:B------:R-:W-:-:S05]  /*0a60*/  LEA.HI.X R9, R14, UR23, R9, 0x1, P0 ;  /* 0x000000170e097c11 */ /* 0x000fca00080f0c09 */
[----:B------:R-:W3:Y:S01]  /*0a70*/  LDG.E.U16 R18, desc[UR8][R8.64] ;  /* 0x0000000808127981 */ /* 0x000ee2000c1e1500 */
[----:B--2---:R-:W-:-:S05]  /*0a80*/  SHF.R.S32.HI R15, RZ, 0x1f, R17 ;  /* 0x0000001fff0f7819 */ /* 0x004fca0000011411 */
[----:B------:R-:W-:Y:S02]  /*0a90*/  IMAD R16, R15, UR18, RZ ;  /* 0x000000120f107c24 */ /* 0x000fe4000f8e02ff */
        /* <DEDUP_REMOVED lines=55> */
[----:B--2---:R-:W-:Y:S01]  /*0e10*/  SHF.R.S32.HI R14, RZ, 0x1f, R13 ;  /* 0x0000001fff0e7819 */ /* 0x004fe2000001140d */
[----:B0-----:R-:W-:-:S04]  /*0e20*/  IMAD.WIDE.U32 R18, R13, UR18, R4 ;  /* 0x000000120d127c25 */ /* 0x001fc8000f8e0004 */
[----:B------:R-:W-:-:S04]  /*0e30*/  IMAD R14, R14, UR18, RZ ;  /* 0x000000120e0e7c24 */ /* 0x000fc8000f8e02ff */
        /* <DEDUP_REMOVED lines=9> */
[----:B------:R-:W-:-:S04]  /*0ed0*/  IADD3 R22, R22, 0x4, RZ ;  /* 0x0000000416167810 */ /* 0x000fc80007ffe0ff */
[----:B------:R-:W-:Y:S01]  /*0ee0*/  ISETP.GE.AND P0, PT, R22, R3, PT ;  /* 0x000000031600720c */ /* 0x000fe20003f06270 */
[----:B--2---:R-:W-:-:S05]  /*0ef0*/  HADD2.F32 R4, -RZ, R4.H0_H0 ;  /* 0x20000004ff047230 */ /* 0x004fca0000004100 */
[----:B------:R-:W-:-:S05]  /*0f00*/  FADD.FTZ R4, R4, R17 ;  /* 0x0000001104047221 */ /* 0x000fca0000010000 */
[----:B------:R-:W-:-:S05]  /*0f10*/  F2FP.F16.F32.PACK_AB R4, RZ, R4 ;  /* 0x00000004ff04723e */ /* 0x000fca00000000ff */
[----:B------:R2:W-:Y:S01]  /*0f20*/  STG.E.U16 desc[UR8][R14.64], R4 ;  /* 0x000000040e007986 */ /* 0x0005e2000c101508 */
[----:B------:R-:W-:Y:S05]  /*0f30*/  @!P0 BRA `(.L_x_147) ;  /* 0xfffffff800908947 */ /* 0x000fea000383ffff */
.L_x_144:
[----:B------:R-:W-:Y:S05]  /*0f40*/  BSYNC B1 ;  /* 0x0000000000017941 */ /* 0x000fea0003800000 */
.L_x_143:
[----:B------:R-:W-:Y:S01]  /*0f50*/  VIADD R0, R0, 0x1 ;  /* 0x0000000100007836 */ /* 0x000fe20000000000 */
[----:B------:R-:W-:-:S04]  /*0f60*/  ULDC.64 UR12, c[0x0][0x278] ;  /* 0x00009e00000c7ab9 */ /* 0x000fc80000000a00 */
[----:B------:R-:W-:-:S04]  /*0f70*/  ISETP.GE.U32.AND P0, PT, R0, UR12, PT ;  /* 0x0000000c00007c0c */ /* 0x000fc8000bf06070 */
[----:B------:R-:W-:-:S13]  /*0f80*/  ISETP.GE.AND.EX P0, PT, RZ, UR13, PT, P0 ;  /* 0x0000000dff007c0c */ /* 0x000fda000bf06300 */
[----:B------:R-:W-:Y:S05]  /*0f90*/  @!P0 BRA `(.L_x_148) ;  /* 0xfffffff000a08947 */ /* 0x000fea000383ffff */
.L_x_142:
[----:B------:R-:W-:Y:S05]  /*0fa0*/  BSYNC B0 ;  /* 0x0000000000007941 */ /* 0x000fea0003800000 */
.L_x_141:
[----:B------:R-:W-:Y:S01]  /*0fb0*/  ULDC UR4, c[0x0][0x210] ;  /* 0x0000840000047ab9 */ /* 0x000fe20000000800 */
[----:B--2---:R-:W-:Y:S01]  /*0fc0*/  IADD3 R4, R27, 0x100, RZ ;  /* 0x000001001b047810 */ /* 0x004fe20007ffe0ff */
        /* <DEDUP_REMOVED lines=13> */
[----:B------:R-:W-:-:S05]  /*10a0*/  IMAD R3, R4, UR5, R3 ;  /* 0x0000000504037c24 */ /* 0x000fca000f8e0203 */
[----:B------:R-:W-:Y:S01]  /*10b0*/  IADD3 R26, R7, R3, RZ ;  /* 0x00000003071a7210 */ /* 0x000fe20007ffe0ff */
[----:B--2---:R-:W-:-:S07]  /*10c0*/  HADD2.F32 R27, -RZ, R27.H0_H0 ;  /* 0x2000001bff1b7230 */ /* 0x004fce0000004100 */
.L_x_154:
        /* <DEDUP_REMOVED lines=17> */
[----:B0--34-:R-:W-:Y:S05]  /*11e0*/  @!P0 BRA `(.L_x_150) ;  /* 0x0000000c000c8947 */ /* 0x019fea0003800000 */
[----:B------:R-:W2:Y:S01]  /*11f0*/  LDC.64 R16, c[0x0][0x248] ;  /* 0x00009200ff107b82 */ /* 0x000ea20000000a00 */
[----:B------:R-:W-:Y:S01]  /*1200*/  MOV R2, R6 ;  /* 0x0000000600027202 */ /* 0x000fe20000000f00 */
[--C-:B------:R-:W-:Y:S01]  /*1210*/  IMAD.IADD R12, R0, 0x1, -R8.reuse ;  /* 0x00000001000c7824 */ /* 0x100fe200078e0a08 */
[----:B------:R-:W-:Y:S01]  /*1220*/  MOV R3, R26 ;  /* 0x0000001a00037202 */ /* 0x000fe20000000f00 */
[----:B------:R-:W-:Y:S01]  /*1230*/  BSSY B1, `(.L_x_151) ;  /* 0x000005c000017945 */ /* 0x000fe20003800000 */
[----:B------:R-:W-:Y:S02]  /*1240*/  IMAD.MOV.U32 R22, RZ, RZ, R8 ;  /* 0x000000ffff167224 */ /* 0x000fe400078e0008 */
[----:B--2---:R-:W-:Y:S01]  /*1250*/  IMAD.WIDE.U32 R10, R16, UR4, R2 ;  /* 0x00000004100a7c25 */ /* 0x004fe2000f8e0002 */
[----:B------:R-:W-:-:S03]  /*1260*/  LOP3.LUT P0, R2, R12, 0x3, RZ, 0xc0, !PT ;  /* 0x000000030c027812 */ /* 0x000fc6000780c0ff */
[----:B------:R-:W-:-:S04]  /*1270*/  IMAD R14, R16, UR5, RZ ;  /* 0x00000005100e7c24 */ /* 0x000fc8000f8e02ff */
[----:B------:R-:W-:-:S05]  /*1280*/  IMAD R3, R17, UR4, R14 ;  /* 0x0000000411037c24 */ /* 0x000fca000f8e020e */
[----:B------:R-:W-:Y:S01]  /*1290*/  IADD3 R3, R11, R3, RZ ;  /* 0x000000030b037210 */ /* 0x000fe20007ffe0ff */
[----:B------:R-:W-:Y:S06]  /*12a0*/  @!P0 BRA `(.L_x_152) ;  /* 0x0000000400508947 */ /* 0x000fec0003800000 */
        /* <DEDUP_REMOVED lines=14> */
[----:B01----:R-:W3:Y:S01]  /*1390*/  LDG.E R23, desc[UR8][R14.64] ;  /* 0x000000080e177981 */ /* 0x003ee2000c1e1900 */
[----:B------:R-:W-:-:S04]  /*13a0*/  IMAD.WIDE.U32 R12, R20, UR4, R8 ;  /* 0x00000004140c7c25 */ /* 0x000fc8000f8e0008 */
[----:B------:R-:W-:Y:S01]  /*13b0*/  IMAD R25, R21, UR4, R22 ;  /* 0x0000000415197c24 */ /* 0x000fe2000f8e0216 */
[----:B------:R-:W-:-:S03]  /*13c0*/  LEA R20, P0, R12, UR6, 0x1 ;  /* 0x000000060c147c11 */ /* 0x000fc6000f8008ff */
[----:B------:R-:W-:Y:S01]  /*13d0*/  IMAD.IADD R13, R13, 0x1, R25 ;  /* 0x000000010d0d7824 */ /* 0x000fe200078e0219 */
[----:B---3--:R-:W-:-:S05]  /*13e0*/  SHF.R.S32.HI R21, RZ, 0x1f, R23 ;  /* 0x0000001fff157819 */ /* 0x008fca0000011417 */
[----:B----4-:R-:W-:Y:S01]  /*13f0*/  IMAD R22, R21, R16, RZ ;  /* 0x0000001015167224 */ /* 0x010fe200078e02ff */
[----:B------:R-:W-:Y:S02]  /*1400*/  LEA.HI.X R21, R12, UR7, R13, 0x1, P0 ;  /* 0x000000070c157c11 */ /* 0x000fe400080f0c0d */
[----:B------:R-:W-:Y:S01]  /*1410*/  MOV R12, R10 ;  /* 0x0000000a000c7202 */ /* 0x000fe20000000f00 */
[----:B------:R-:W-:Y:S01]  /*1420*/  IMAD R25, R23, R17, R22 ;  /* 0x0000001117197224 */ /* 0x000fe200078e0216 */
[----:B------:R-:W-:-:S03]  /*1430*/  MOV R13, R3 ;  /* 0x00000003000d7202 */ /* 0x000fc60000000f00 */
[----:B------:R-:W-:-:S04]  /*1440*/  IMAD.WIDE.U32 R22, R23, R16, R12 ;  /* 0x0000001017167225 */ /* 0x000fc800078e000c */
[----:B------:R-:W-:Y:S01]  /*1450*/  IMAD.IADD R23, R23, 0x1, R25 ;  /* 0x0000000117177824 */ /* 0x000fe200078e0219 */
[----:B--2---:R-:W-:-:S04]  /*1460*/  LEA R24, P0, R22, R18, 0x1 ;  /* 0x0000001216187211 */ /* 0x004fc800078008ff */
        /* <DEDUP_REMOVED lines=56> */
.L_x_152:
[----:B------:R-:W-:Y:S05]  /*17f0*/  BSYNC B1 ;  /* 0x0000000000017941 */ /* 0x000fea0003800000 */
.L_x_151:
[----:B------:R-:W-:Y:S01]  /*1800*/  LOP3.LUT R9, RZ, R8, RZ, 0x33, !PT ;  /* 0x00000008ff097212 */ /* 0x000fe200078e33ff */
[----:B----4-:R-:W4:Y:S04]  /*1810*/  LDC.64 R12, c[0x0][0x268] ;  /* 0x00009a00ff0c7b82 */ /* 0x010f280000000a00 */
[----:B------:R-:W-:-:S05]  /*1820*/  IMAD.IADD R9, R0, 0x1, R9 ;  /* 0x0000000100097824 */ /* 0x000fca00078e0209 */
[----:B------:R-:W-:-:S13]  /*1830*/  ISETP.GE.U32.AND P0, PT, R9, 0x3, PT ;  /* 0x000000030900780c */ /* 0x000fda0003f06070 */
[----:B------:R-:W-:Y:S05]  /*1840*/  @!P0 BRA `(.L_x_150) ;  /* 0x0000000400748947 */ /* 0x000fea0003800000 */
.L_x_153:
[----:B0123--:R-:W-:Y:S01]  /*1850*/  SHF.R.S32.HI R23, RZ, 0x1f, R22 ;  /* 0x0000001fff177819 */ /* 0x00ffe20000011416 */
[----:B----4-:R-:W-:-:S04]  /*1860*/  IMAD R2, R12, UR5, RZ ;  /* 0x000000050c027c24 */ /* 0x010fc8000f8e02ff */
[----:B------:R-:W-:Y:S02]  /*1870*/  IMAD R15, R13, UR4, R2 ;  /* 0x000000040d0f7c24 */ /* 0x000fe4000f8e0202 */
[----:B------:R-:W-:-:S05]  /*1880*/  IMAD.WIDE.U32 R8, R12, UR4, R22 ;  /* 0x000000040c087c25 */ /* 0x000fca000f8e0016 */
[----:B------:R-:W-:Y:S02]  /*1890*/  IADD3 R9, R15, R9, RZ ;  /* 0x000000090f097210 */ /* 0x000fe40007ffe0ff */
[----:B------:R-:W-:-:S04]  /*18a0*/  LEA R14, P0, R8, UR10, 0x2 ;  /* 0x0000000a080e7c11 */ /* 0x000fc8000f8010ff */
[----:B------:R-:W-:Y:S02]  /*18b0*/  LEA.HI.X R15, R8, UR11, R9, 0x2, P0 ;  /* 0x0000000b080f7c11 */ /* 0x000fe400080f1409 */
[----:B------:R-:W0:Y:S03]  /*18c0*/  LDC.64 R8, c[0x0][0x270] ;  /* 0x00009c00ff087b82 */ /* 0x000e260000000a00 */
[----:B------:R-:W2:Y:S01]  /*18d0*/  LDG.E R19, desc[UR8][R14.64] ;  /* 0x000000080e137981 */ /* 0x000ea2000c1e1900 */
[C---:B0-----:R-:W-:Y:S02]  /*18e0*/  IMAD R2, R8.reuse, UR5, RZ ;  /* 0x0000000508027c24 */ /* 0x041fe4000f8e02ff */
        /* <DEDUP_REMOVED lines=83> */
.L_x_150:
[----:B------:R-:W-:Y:S05]  /*1e20*/  BSYNC B0 ;  /* 0x0000000000007941 */ /* 0x000fea0003800000 */
.L_x_149:
[----:B------:R-:W5:Y:S01]  /*1e30*/  LDC.64 R2, c[0x0][0x278] ;  /* 0x00009e00ff027b82 */ /* 0x000f620000000a00 */
[----:B------:R-:W-:-:S06]  /*1e40*/  UIADD3 UR4, UR4, 0x1, URZ ;  /* 0x0000000104047890 */ /* 0x000fcc000fffe03f */
[----:B-----5:R-:W-:-:S04]  /*1e50*/  ISETP.LE.U32.AND P0, PT, R2, UR4, PT ;  /* 0x0000000402007c0c */ /* 0x020fc8000bf03070 */
[----:B------:R-:W-:-:S13]  /*1e60*/  ISETP.GE.AND.EX P0, PT, RZ, R3, PT, P0 ;  /* 0x00000003ff00720c */ /* 0x000fda0003f06300 */
[----:B------:R-:W-:Y:S05]  /*1e70*/  @!P0 BRA `(.L_x_154) ;  /* 0xfffffff000948947 */ /* 0x000fea000383ffff */
[----:B------:R-:W-:Y:S05]  /*1e80*/  EXIT ;  /* 0x000000000000794d */ /* 0x000fea0003800000 */
.L_x_140:
[----:B------:R-:W0:Y:S02]  /*1e90*/  LDC.64 R2, c[0x0][0x278] ;  /* 0x00009e00ff027b82 */ /* 0x000e240000000a00 */
[----:B0-----:R-:W-:-:S04]  /*1ea0*/  ISETP.GE.U32.AND P0, PT, R2, 0x1, PT ;  /* 0x000000010200780c */ /* 0x001fc80003f06070 */
[----:B------:R-:W-:-:S13]  /*1eb0*/  ISETP.GE.AND.EX P0, PT, R3, RZ, PT, P0 ;  /* 0x000000ff0300720c */ /* 0x000fda0003f06300 */
[----:B------:R-:W-:Y:S05]  /*1ec0*/  @!P0 EXIT ;  /* 0x000000000000894d */ /* 0x000fea0003800000 */
[----:B------:R-:W0:Y:S01]  /*1ed0*/  LDC.U16 R22, c[0x0][0x240] ;  /* 0x00009000ff167b82 */ /* 0x000e220000000400 */
[----:B------:R-:W-:Y:S02]  /*1ee0*/  ULDC.64 UR6, c[0x0][0x218] ;  /* 0x0000860000067ab9 */ /* 0x000fe40000000a00 */
[----:B------:R-:W-:-:S03]  /*1ef0*/  UIADD3 UR6, UP0, UR4, UR6, URZ ;  /* 0x0000000604067290 */ /* 0x000fc6000ff1e03f */
[----:B------:R-:W-:Y:S01]  /*1f00*/  UMOV UR4, URZ ;  /* 0x0000003f00047c82 */ /* 0x000fe20008000000 */
[----:B------:R-:W-:Y:S02]  /*1f10*/  UIADD3.X UR7, UR5, UR7, URZ, UP0, !UPT ;  /* 0x0000000705077290 */ /* 0x000fe400087fe43f */
[----:B------:R-:W-:-:S05]  /*1f20*/  IADD3 R4, P0, R27, UR6, RZ ;  /* 0x000000061b047c10 */ /* 0x000fca000ff1e0ff */
[----:B------:R-:W-:Y:S02]  /*1f30*/  IMAD.X R5, RZ, RZ, UR7, P0 ;  /* 0x00000007ff057e24 */ /* 0x000fe400080e06ff */
[----:B0-----:R-:W-:-:S07]  /*1f40*/  HADD2.F32 R22, -RZ, R22.H0_H0 ;  /* 0x20000016ff167230 */ /* 0x001fce0000004100 */
.L_x_160:
[----:B0-----:R-:W0:Y:S01]  /*1f50*/  LDC.64 R6, c[0x0][0x260] ;  /* 0x00009800ff067b82 */ /* 0x001e220000000a00 */
[----:B------:R-:W-:Y:S01]  /*1f60*/  USHF.R.S32.HI UR5, URZ, 0x1f, UR4 ;  /* 0x0000001f3f057899 */ /* 0x000fe20008011404 */
[----:B------:R-:W-:Y:S01]  /*1f70*/  ULDC.64 UR10, c[0x0][0x228] ;  /* 0x00008a00000a7ab9 */ /* 0x000fe20000000a00 */
[----:B------:R-:W-:Y:S01]  /*1f80*/  ULDC.64 UR12, c[0x0][0x230] ;  /* 0x00008c00000c7ab9 */ /* 0x000fe20000000a00 */
[----:B------:R-:W-:Y:S01]  /*1f90*/  ULDC.64 UR16, c[0x0][0x220] ;  /* 0x0000880000107ab9 */ /* 0x000fe20000000a00 */
[----:B------:R-:W-:Y:S01]  /*1fa0*/  ULDC.64 UR14, c[0x0][0x258] ;  /* 0x00009600000e7ab9 */ /* 0x000fe20000000a00 */
[----:B------:R-:W-:Y:S01]  /*1fb0*/  ULDC.64 UR18, c[0x0][0x238] ;  /* 0x00008e0000127ab9 */ /* 0x000fe20000000a00 */
[C---:B0---4-:R-:W-:Y:S02]  /*1fc0*/  IMAD R0, R6.reuse, UR5, RZ ;  /* 0x0000000506007c24 */ /* 0x051fe4000f8e02ff */
[----:B------:R-:W-:-:S04]  /*1fd0*/  IMAD.WIDE.U32 R2, R6, UR4, R4 ;  /* 0x0000000406027c25 */ /* 0x000fc8000f8e0004 */
[----:B------:R-:W-:Y:S01]  /*1fe0*/  IMAD R7, R7, UR4, R0 ;  /* 0x0000000407077c24 */ /* 0x000fe2000f8e0200 */
        /* <DEDUP_REMOVED lines=10> */
[----:B------:R-:W-:Y:S01]  /*2090*/  IADD3 R0, -R2, R23, RZ ;  /* 0x0000001702007210 */ /* 0x000fe20007ffe1ff */
[----:B------:R-:W-:Y:S01]  /*20a0*/  IMAD R9, R5, UR10, RZ ;  /* 0x0000000a05097c24 */ /* 0x000fe2000f8e02ff */
[----:B------:R-:W-:Y:S01]  /*20b0*/  BSSY B1, `(.L_x_157) ;  /* 0x000005e000017945 */ /* 0x000fe20003800000 */
[----:B------:R-:W-:Y:S01]  /*20c0*/  IMAD.WIDE.U32 R6, R4, UR10, RZ ;  /* 0x0000000a04067c25 */ /* 0x000fe2000f8e00ff */
[----:B------:R-:W-:Y:S02]  /*20d0*/  LOP3.LUT P0, R0, R0, 0x3, RZ, 0xc0, !PT ;  /* 0x0000000300007812 */ /* 0x000fe4000780c0ff */
[----:B------:R-:W-:Y:S01]  /*20e0*/  MOV R18, R2 ;  /* 0x0000000200127202 */ /* 0x000fe20000000f00 */
[----:B------:R-:W-:-:S04]  /*20f0*/  IMAD R9, R4, UR11, R9 ;  /* 0x0000000b04097c24 */ /* 0x000fc8000f8e0209 */
[----:B------:R-:W-:Y:S02]  /*2100*/  IMAD.IADD R7, R7, 0x1, R9 ;  /* 0x0000000107077824 */ /* 0x000fe400078e0209 */
[C---:B0-----:R-:W-:Y:S02]  /*2110*/  IMAD R8, R16.reuse, UR5, RZ ;  /* 0x0000000510087c24 */ /* 0x041fe4000f8e02ff */
[----:B------:R-:W-:-:S04]  /*2120*/  IMAD.WIDE.U32 R6, R16, UR4, R6 ;  /* 0x0000000410067c25 */ /* 0x000fc8000f8e0006 */
[----:B------:R-:W-:-:S05]  /*2130*/  IMAD R17, R17, UR4, R8 ;  /* 0x0000000411117c24 */ /* 0x000fca000f8e0208 */
[----:B------:R-:W-:Y:S01]  /*2140*/  IADD3 R17, R7, R17, RZ ;  /* 0x0000001107117210 */ /* 0x000fe20007ffe0ff */
[----:B------:R-:W-:Y:S06]  /*2150*/  @!P0 BRA `(.L_x_158) ;  /* 0x00000004004c8947 */ /* 0x000fec0003800000 */
[----:B------:R-:W0:Y:S01]  /*2160*/  LDC.64 R10, c[0x0][0x268] ;  /* 0x00009a00ff0a7b82 */ /* 0x000e220000000a00 */
[----:B------:R-:W-:Y:S01]  /*2170*/  SHF.R.S32.HI R3, RZ, 0x1f, R2 ;  /* 0x0000001fff037819 */ /* 0x000fe20000011402 */
[----:B------:R-:W-:-:S06]  /*2180*/  ULDC.64 UR10, c[0x0][0x230] ;  /* 0x00008c00000a7ab9 */ /* 0x000fcc0000000a00 */
[----:B------:R-:W1:Y:S01]  /*2190*/  LDC.64 R14, c[0x0][0x270] ;  /* 0x00009c00ff0e7b82 */ /* 0x000e620000000a00 */
[----:B0-----:R-:W-:-:S04]  /*21a0*/  IMAD R8, R10, UR5, RZ ;  /* 0x000000050a087c24 */ /* 0x001fc8000f8e02ff */
[----:B------:R-:W-:Y:S02]  /*21b0*/  IMAD R9, R11, UR4, R8 ;  /* 0x000000040b097c24 */ /* 0x000fe4000f8e0208 */
[----:B------:R-:W-:-:S05]  /*21c0*/  IMAD.WIDE.U32 R10, R10, UR4, R2 ;  /* 0x000000040a0a7c25 */ /* 0x000fca000f8e0002 */
[----:B------:R-:W-:Y:S02]  /*21d0*/  IADD3 R9, R11, R9, RZ ;  /* 0x000000090b097210 */ /* 0x000fe40007ffe0ff */
[----:B------:R-:W-:-:S04]  /*21e0*/  LEA R8, P0, R10, UR10, 0x2 ;  /* 0x0000000a0a087c11 */ /* 0x000fc8000f8010ff */
[----:B------:R-:W-:Y:S01]  /*21f0*/  LEA.HI.X R9, R10, UR11, R9, 0x2, P0 ;  /* 0x0000000b0a097c11 */ /* 0x000fe200080f1409 */
[C---:B-1----:R-:W-:Y:S01]  /*2200*/  IMAD R12, R14.reuse, UR5, RZ ;  /* 0x000000050e0c7c24 */ /* 0x042fe2000f8e02ff */
[----:B------:R-:W0:Y:S01]  /*2210*/  LDC.64 R10, c[0x0][0x258] ;  /* 0x00009600ff0a7b82 */ /* 0x000e220000000a00 */
[----:B------:R-:W-:Y:S01]  /*2220*/  IMAD.WIDE.U32 R18, R14, UR4, R2 ;  /* 0x000000040e127c25 */ /* 0x000fe2000f8e0002 */
[----:B------:R-:W-:Y:S01]  /*2230*/  ULDC.64 UR10, c[0x0][0x220] ;  /* 0x00008800000a7ab9 */ /* 0x000fe20000000a00 */
[----:B------:R-:W2:Y:S01]  /*2240*/  LDG.E R21, desc[UR8][R8.64] ;  /* 0x0000000808157981 */ /* 0x000ea2000c1e1900 */
[----:B------:R-:W-:Y:S01]  /*2250*/  MOV R16, R6 ;  /* 0x0000000600107202 */ /* 0x000fe20000000f00 */
[----:B------:R-:W-:Y:S01]  /*2260*/  IMAD R15, R15, UR4, R12 ;  /* 0x000000040f0f7c24 */ /* 0x000fe2000f8e020c */
[----:B------:R-:W-:Y:S02]  /*2270*/  LEA R14, P0, R18, UR10, 0x1 ;  /* 0x0000000a120e7c11 */ /* 0x000fe4000f8008ff */
[----:B------:R-:W1:Y:S01]  /*2280*/  LDC.64 R12, c[0x0][0x238] ;  /* 0x00008e00ff0c7b82 */ /* 0x000e620000000a00 */
[----:B------:R-:W-:-:S05]  /*2290*/  IMAD.IADD R15, R19, 0x1, R15 ;  /* 0x00000001130f7824 */ /* 0x000fca00078e020f */
[----:B------:R-:W-:-:S05]  /*22a0*/  LEA.HI.X R15, R18, UR11, R15, 0x1, P0 ;  /* 0x0000000b120f7c11 */ /* 0x000fca00080f0c0f */
[----:B------:R-:W3:Y:S01]  /*22b0*/  LDG.E.U16 R24, desc[UR8][R14.64] ;  /* 0x000000080e187981 */ /* 0x000ee2000c1e1500 */
[----:B--2---:R-:W-:-:S05]  /*22c0*/  SHF.R.S32.HI R19, RZ, 0x1f, R21 ;  /* 0x0000001fff137819 */ /* 0x004fca0000011415 */
[----:B0-----:R-:W-:-:S04]  /*22d0*/  IMAD R18, R19, R10, RZ ;  /* 0x0000000a13127224 */ /* 0x001fc800078e02ff */
[C---:B------:R-:W-:Y:S02]  /*22e0*/  IMAD R25, R21.reuse, R11, R18 ;  /* 0x0000000b15197224 */ /* 0x040fe400078e0212 */
[----:B------:R-:W-:-:S05]  /*22f0*/  IMAD.WIDE.U32 R18, R21, R10, R16 ;  /* 0x0000000a15127225 */ /* 0x000fca00078e0010 */
[----:B------:R-:W-:Y:S02]  /*2300*/  IADD3 R19, R19, R25, RZ ;  /* 0x0000001913137210 */ /* 0x000fe40007ffe0ff */
[----:B-1----:R-:W-:-:S04]  /*2310*/  LEA R20, P0, R18, R12, 0x1 ;  /* 0x0000000c12147211 */ /* 0x002fc800078008ff */
[----:B------:R-:W-:-:S05]  /*2320*/  LEA.HI.X R21, R18, R13, R19, 0x1, P0 ;  /* 0x0000000d12157211 */ /* 0x000fca00000f0c13 */
[----:B------:R-:W2:Y:S01]  /*2330*/  LDG.E.U16 R18, desc[UR8][R20.64] ;  /* 0x0000000814127981 */ /* 0x000ea2000c1e1500 */
[----:B---3--:R-:W-:-:S05]  /*2340*/  HADD2.F32 R19, -RZ, R24.H0_H0 ;  /* 0x20000018ff137230 */ /* 0x008fca0000004100 */
[----:B------:R-:W-:-:S05]  /*2350*/  FMUL.FTZ R19, R19, R22 ;  /* 0x0000001613137220 */ /* 0x000fca0000410000 */
[----:B------:R-:W-:-:S05]  /*2360*/  F2FP.F16.F32.PACK_AB R19, RZ, R19 ;  /* 0x00000013ff13723e */ /* 0x000fca00000000ff */
[----:B------:R-:W-:Y:S01]  /*2370*/  HADD2.F32 R19, -RZ, R19.H0_H0 ;  /* 0x20000013ff137230 */ /* 0x000fe20000004100 */
[----:B------:R-:W-:Y:S01]  /*2380*/  ISETP.NE.AND P0, PT, R0, 0x1, PT ;  /* 0x000000010000780c */ /* 0x000fe20003f05270 */
[----:B--2---:R-:W-:-:S05]  /*2390*/  HADD2.F32 R18, -RZ, R18.H0_H0 ;  /* 0x20000012ff127230 */ /* 0x004fca0000004100 */
[----:B------:R-:W-:-:S05]  /*23a0*/  FADD.FTZ R18, R18, R19 ;  /* 0x0000001312127221 */ /* 0x000fca0000010000 */
[----:B------:R-:W-:-:S04]  /*23b0*/  F2FP.F16.F32.PACK_AB R18, RZ, R18 ;  /* 0x00000012ff12723e */ /* 0x000fc800000000ff */
[----:B------:R-:W-:-:S05]  /*23c0*/  PRMT R19, R18, 0x7610, R19 ;  /* 0x0000761012137816 */ /* 0x000fca0000000013 */
[----:B------:R0:W-:Y:S01]  /*23d0*/  STG.E.U16 desc[UR8][R20.64], R19 ;  /* 0x0000001314007986 */ /* 0x0001e2000c101508 */
[----:B------:R-:W-:Y:S01]  /*23e0*/  IADD3 R18, R2, 0x1, RZ ;  /* 0x0000000102127810 */ /* 0x000fe20007ffe0ff */
[----:B------:R-:W-:Y:S06]  /*23f0*/  @!P0 BRA `(.L_x_158) ;  /* 0x0000000000a48947 */ /* 0x000fec0003800000 */
[----:B0-----:R-:W2:Y:S04]  /*2400*/  LDG.E R19, desc[UR8][R8.64+0x4] ;  /* 0x0000040808137981 */ /* 0x001ea8000c1e1900 */
[----:B------:R-:W3:Y:S01]  /*2410*/  LDG.E.U16 R24, desc[UR8][R14.64+0x2] ;  /* 0x000002080e187981 */ /* 0x000ee2000c1e1500 */
        /* <DEDUP_REMOVED lines=20> */
[----:B------:R-:W1:Y:S04]  /*2560*/  LDG.E R9, desc[UR8][R8.64+0x8] ;  /* 0x0000080808097981 */ /* 0x000e68000c1e1900 */
[----:B------:R-:W2:Y:S01]  /*2570*/  LDG.E.U16 R14, desc[UR8][R14.64+0x4] ;  /* 0x000004080e0e7981 */ /* 0x000ea2000c1e1500 */
[----:B-1----:R-:W-:-:S05]  /*2580*/  SHF.R.S32.HI R19, RZ, 0x1f, R9 ;  /* 0x0000001fff137819 */ /* 0x002fca0000011409 */
[-C--:B------:R-:W-:Y:S02]  /*2590*/  IMAD R0, R19, R10.reuse, RZ ;  /* 0x0000000a13007224 */ /* 0x080fe400078e02ff */
[----:B------:R-:W-:-:S04]  /*25a0*/  IMAD.WIDE.U32 R18, R9, R10, R16 ;  /* 0x0000000a09127225 */ /* 0x000fc800078e0010 */
        /* <DEDUP_REMOVED lines=14> */
.L_x_158:
[----:B------:R-:W-:Y:S05]  /*2690*/  BSYNC B1 ;  /* 0x0000000000017941 */ /* 0x000fea0003800000 */
.L_x_157:
[----:B--2---:R-:W-:Y:S01]  /*26a0*/  LOP3.LUT R0, RZ, R2, RZ, 0x33, !PT ;  /* 0x00000002ff007212 */ /* 0x004fe200078e33ff */
[----:B------:R-:W2:Y:S04]  /*26b0*/  LDC.64 R8, c[0x0][0x268] ;  /* 0x00009a00ff087b82 */ /* 0x000ea80000000a00 */
[----:B------:R-:W-:-:S04]  /*26c0*/  IMAD.IADD R0, R23, 0x1, R0 ;  /* 0x0000000117007824 */ /* 0x000fc800078e0200 */
[----:B------:R-:W3:Y:S01]  /*26d0*/  LDC.64 R10, c[0x0][0x270] ;  /* 0x00009c00ff0a7b82 */ /* 0x000ee20000000a00 */
[----:B------:R-:W-:-:S13]  /*26e0*/  ISETP.GE.U32.AND P0, PT, R0, 0x3, PT ;  /* 0x000000030000780c */ /* 0x000fda0003f06070 */
[----:B------:R-:W-:Y:S05]  /*26f0*/  @!P0 BRA `(.L_x_156) ;  /* 0x0000000400748947 */ /* 0x000fea0003800000 */
.L_x_159:
[----:B------:R-:W-:Y:S01]  /*2700*/  SHF.R.S32.HI R3, RZ, 0x1f, R18 ;  /* 0x0000001fff037819 */ /* 0x000fe20000011412 */
[----:B--2-4-:R-:W-:Y:S01]  /*2710*/  IMAD R0, R8, UR5, RZ ;  /* 0x0000000508007c24 */ /* 0x014fe2000f8e02ff */
[----:B------:R-:W-:-:S03]  /*2720*/  MOV R2, R18 ;  /* 0x0000001200027202 */ /* 0x000fc60000000f00 */
[----:B------:R-:W-:Y:S02]  /*2730*/  IMAD R13, R9, UR4, R0 ;  /* 0x00000004090d7c24 */ /* 0x000fe4000f8e0200 */
[----:B------:R-:W-:-:S05]  /*2740*/  IMAD.WIDE.U32 R14, R8, UR4, R2 ;  /* 0x00000004080e7c25 */ /* 0x000fca000f8e0002 */
[----:B------:R-:W-:Y:S02]  /*2750*/  IADD3 R13, R13, R15, RZ ;  /* 0x0000000f0d0d7210 */ /* 0x000fe40007ffe0ff */
[----:B------:R-:W-:-:S04]  /*2760*/  LEA R12, P0, R14, UR12, 0x2 ;  /* 0x0000000c0e0c7c11 */ /* 0x000fc8000f8010ff */
[----:B------:R-:W-:-:S05]  /*2770*/  LEA.HI.X R13, R14, UR13, R13, 0x2, P0 ;  /* 0x0000000d0e0d7c11 */ /* 0x000fca00080f140d */
[----:B01----:R-:W2:Y:S01]  /*2780*/  LDG.E R19, desc[UR8][R12.64] ;  /* 0x000000080c137981 */ /* 0x003ea2000c1e1900 */
[C---:B---3--:R-:W-:Y:S02]  /*2790*/  IMAD R0, R10.reuse, UR5, RZ ;  /* 0x000000050a007c24 */ /* 0x048fe4000f8e02ff */
[----:B------:R-:W-:-:S04]  /*27a0*/  IMAD.WIDE.U32 R14, R10, UR4, R2 ;  /* 0x000000040a0e7c25 */ /* 0x000fc8000f8e0002 */
[----:B------:R-:W-:Y:S01]  /*27b0*/  IMAD R21, R11, UR4, R0 ;  /* 0x000000040b157c24 */ /* 0x000fe2000f8e0200 */
[----:B------:R-:W-:Y:S01]  /*27c0*/  LEA R2, P0, R14, UR16, 0x1 ;  /* 0x000000100e027c11 */ /* 0x000fe2000f8008ff */
[----:B------:R-:W-:-:S03]  /*27d0*/  IMAD.MOV.U32 R16, RZ, RZ, R6 ;  /* 0x000000ffff107224 */ /* 0x000fc600078e0006 */
[----:B------:R-:W-:-:S04]  /*27e0*/  IADD3 R3, R21, R15, RZ ;  /* 0x0000000f15037210 */ /* 0x000fc80007ffe0ff */
[----:B------:R-:W-:Y:S02]  /*27f0*/  LEA.HI.X R3, R14, UR17, R3, 0x1, P0 ;  /* 0x000000110e037c11 */ /* 0x000fe400080f0c03 */
[----:B--2---:R-:W-:Y:S01]  /*2800*/  SHF.R.S32.HI R0, RZ, 0x1f, R19 ;  /* 0x0000001fff007819 */ /* 0x004fe20000011413 */
[----:B------:R-:W-:-:S04]  /*2810*/  IMAD.WIDE.U32 R14, R19, UR14, R16 ;  /* 0x0000000e130e7c25 */ /* 0x000fc8000f8e0010 */
[----:B------:R-:W-:Y:S02]  /*2820*/  IMAD R20, R0, UR14, RZ ;  /* 0x0000000e00147c24 */ /* 0x000fe4000f8e02ff */
[----:B------:R-:W2:Y:S02]  /*2830*/  LDG.E.U16 R0, desc[UR8][R2.64] ;  /* 0x0000000802007981 */ /* 0x000ea4000c1e1500 */
        /* <DEDUP_REMOVED lines=14> */
[----:B------:R-:W2:Y:S02]  /*2920*/  LDG.E R19, desc[UR8][R12.64+0x4] ;  /* 0x000004080c137981 */ /* 0x000ea4000c1e1900 */
[----:B--2---:R-:W-:Y:S01]  /*2930*/  SHF.R.S32.HI R0, RZ, 0x1f, R19 ;  /* 0x0000001fff007819 */ /* 0x004fe20000011413 */
[----:B------:R-:W-:-:S04]  /*2940*/  IMAD.WIDE.U32 R14, R19, UR14, R16 ;  /* 0x0000000e130e7c25 */ /* 0x000fc8000f8e0010 */
[----:B------:R-:W-:Y:S02]  /*2950*/  IMAD R24, R0, UR14, RZ ;  /* 0x0000000e00187c24 */ /* 0x000fe4000f8e02ff */
[----:B------:R-:W2:Y:S02]  /*2960*/  LDG.E.U16 R0, desc[UR8][R2.64+0x2] ;  /* 0x0000020802007981 */ /* 0x000ea4000c1e1500 */
[----:B------:R-:W-:Y:S01]  /*2970*/  IMAD R19, R19, UR15, R24 ;  /* 0x0000000f13137c24 */ /* 0x000fe2000f8e0218 */
[----:B------:R-:W-:-:S04]  /*2980*/  LEA R24, P0, R14, UR18, 0x1 ;  /* 0x000000120e187c11 */ /* 0x000fc8000f8008ff */
[----:B------:R-:W-:-:S04]  /*2990*/  IADD3 R15, R15, R19, RZ ;  /* 0x000000130f0f7210 */ /* 0x000fc80007ffe0ff */
[----:B0-----:R-:W-:-:S05]  /*29a0*/  LEA.HI.X R25, R14, UR19, R15, 0x1, P0 ;  /* 0x000000130e197c11 */ /* 0x001fca00080f0c0f */
        /* <DEDUP_REMOVED lines=29> */
[----:B------:R-:W2:Y:S04]  /*2b80*/  LDG.E R13, desc[UR8][R12.64+0xc] ;  /* 0x00000c080c0d7981 */ /* 0x000ea8000c1e1900 */
[----:B------:R-:W0:Y:S01]  /*2b90*/  LDG.E.U16 R2, desc[UR8][R2.64+0x6] ;  /* 0x0000060802027981 */ /* 0x000e22000c1e1500 */
[----:B--2---:R-:W-:Y:S01]  /*2ba0*/  SHF.R.S32.HI R0, RZ, 0x1f, R13 ;  /* 0x0000001fff007819 */ /* 0x004fe2000001140d */
[----:B------:R-:W-:-:S04]  /*2bb0*/  IMAD.WIDE.U32 R24, R13, UR14, R16 ;  /* 0x0000000e0d187c25 */ /* 0x000fc8000f8e0010 */
[----:B------:R-:W-:-:S04]  /*2bc0*/  IMAD R0, R0, UR14, RZ ;  /* 0x0000000e00007c24 */ /* 0x000fc8000f8e02ff */
[----:B------:R-:W-:Y:S01]  /*2bd0*/  IMAD R15, R13, UR15, R0 ;  /* 0x0000000f0d0f7c24 */ /* 0x000fe2000f8e0200 */
[----:B------:R-:W-:-:S03]  /*2be0*/  LEA R14, P0, R24, UR18, 0x1 ;  /* 0x00000012180e7c11 */ /* 0x000fc6000f8008ff */
[----:B------:R-:W-:-:S05]  /*2bf0*/  IMAD.IADD R15, R25, 0x1, R15 ;  /* 0x00000001190f7824 */ /* 0x000fca00078e020f */
[----:B------:R-:W-:-:S05]  /*2c00*/  LEA.HI.X R15, R24, UR19, R15, 0x1, P0 ;  /* 0x00000013180f7c11 */ /* 0x000fca00080f0c0f */
[----:B------:R-:W2:Y:S01]  /*2c10*/  LDG.E.U16 R0, desc[UR8][R14.64] ;  /* 0x000000080e007981 */ /* 0x000ea2000c1e1500 */
[----:B0-----:R-:W-:-:S05]  /*2c20*/  HADD2.F32 R19, -RZ, R2.H0_H0 ;  /* 0x20000002ff137230 */ /* 0x001fca0000004100 */
        /* <DEDUP_REMOVED lines=10> */
.L_x_156:
[----:B------:R-:W-:Y:S05]  /*2cd0*/  BSYNC B0 ;  /* 0x0000000000007941 */ /* 0x000fea0003800000 */
.L_x_155:
[----:B------:R-:W5:Y:S01]  /*2ce0*/  LDC.64 R2, c[0x0][0x278] ;  /* 0x00009e00ff027b82 */ /* 0x000f620000000a00 */
[----:B------:R-:W-:-:S06]  /*2cf0*/  UIADD3 UR4, UR4, 0x1, URZ ;  /* 0x0000000104047890 */ /* 0x000fcc000fffe03f */
[----:B-----5:R-:W-:-:S04]  /*2d00*/  ISETP.LE.U32.AND P0, PT, R2, UR4, PT ;  /* 0x0000000402007c0c */ /* 0x020fc8000bf03070 */
[----:B------:R-:W-:-:S13]  /*2d10*/  ISETP.GE.AND.EX P0, PT, RZ, R3, PT, P0 ;  /* 0x00000003ff00720c */ /* 0x000fda0003f06300 */
[----:B------:R-:W-:Y:S05]  /*2d20*/  @!P0 BRA `(.L_x_160) ;  /* 0xfffffff000888947 */ /* 0x000fea000383ffff */
[----:B------:R-:W-:Y:S01]  /*2d30*/  IADD3 R27, R27, 0x100, RZ ;  /* 0x000001001b1b7810 */ /* 0x000fe20007ffe0ff */
[----:B------:R-:W-:-:S03]  /*2d40*/  ULDC.64 UR4, c[0x0][0x250] ;  /* 0x0000940000047ab9 */ /* 0x000fc60000000a00 */
[----:B------:R-:W-:-:S04]  /*2d50*/  IADD3 R28, P0, R27, UR6, RZ ;  /* 0x000000061b1c7c10 */ /* 0x000fc8000ff1e0ff */
[----:B------:R-:W-:Y:S01]  /*2d60*/  IADD3.X R29, RZ, UR7, RZ, P0, !PT ;  /* 0x00000007ff1d7c10 */ /* 0x000fe200087fe4ff */
[----:B---3--:R-:W-:-:S04]  /*2d70*/  IMAD.WIDE.U32 R10, R28, UR4, RZ ;  /* 0x000000041c0a7c25 */ /* 0x008fc8000f8e00ff */
[----:B------:R-:W-:Y:S01]  /*2d80*/  IMAD R3, R29, UR4, RZ ;  /* 0x000000041d037c24 */ /* 0x000fe2000f8e02ff */
[----:B------:R-:W-:-:S03]  /*2d90*/  UMOV UR4, URZ ;  /* 0x0000003f00047c82 */ /* 0x000fc60008000000 */
[----:B------:R-:W-:-:S04]  /*2da0*/  IMAD R3, R28, UR5, R3 ;  /* 0x000000051c037c24 */ /* 0x000fc8000f8e0203 */
[----:B------:R-:W-:-:S07]  /*2db0*/  IMAD.IADD R27, R11, 0x1, R3 ;  /* 0x000000010b1b7824 */ /* 0x000fce00078e0203 */
.L_x_166:
[----:B----4-:R-:W4:Y:S01]  /*2dc0*/  LDC.64 R2, c[0x0][0x260] ;  /* 0x00009800ff027b82 */ /* 0x010f220000000a00 */
[----:B------:R-:W-:Y:S01]  /*2dd0*/  USHF.R.S32.HI UR5, URZ, 0x1f, UR4 ;  /* 0x0000001f3f057899 */ /* 0x000fe20008011404 */
[----:B------:R-:W-:Y:S01]  /*2de0*/  ULDC.64 UR6, c[0x0][0x228] ;  /* 0x00008a0000067ab9 */ /* 0x000fe20000000a00 */
[----:B------:R-:W-:Y:S01]  /*2df0*/  ULDC.64 UR12, c[0x0][0x258] ;  /* 0x00009600000c7ab9 */ /* 0x000fe20000000a00 */
[----:B------:R-:W-:-:S03]  /*2e00*/  ULDC.64 UR14, c[0x0][0x238] ;  /* 0x00008e00000e7ab9 */ /* 0x000fc60000000a00 */
[C---:B----4-:R-:W-:Y:S02]  /*2e10*/  IMAD R0, R2.reuse, UR5, RZ ;  /* 0x0000000502007c24 */ /* 0x050fe4000f8e02ff */
        /* <DEDUP_REMOVED lines=9> */
[----:B---3--:R-:W-:Y:S05]  /*2eb0*/  @!P0 BRA `(.L_x_162) ;  /* 0x0000000c00488947 */ /* 0x008fea0003800000 */
[----:B------:R-:W2:Y:S01]  /*2ec0*/  LDC.64 R4, c[0x0][0x270] ;  /* 0x00009c00ff047b82 */ /* 0x000ea20000000a00 */
[----:B------:R-:W-:Y:S01]  /*2ed0*/  IADD3 R2, -R8, R0, RZ ;  /* 0x0000000008027210 */ /* 0x000fe20007ffe1ff */
[----:B------:R-:W-:Y:S01]  /*2ee0*/  BSSY B1, `(.L_x_163) ;  /* 0x0000064000017945 */ /* 0x000fe20003800000 */
[----:B------:R-:W-:Y:S01]  /*2ef0*/  MOV R26, R10 ;  /* 0x0000000a001a7202 */ /* 0x000fe20000000f00 */
[----:B------:R-:W-:Y:S01]  /*2f00*/  IMAD.MOV.U32 R22, RZ, RZ, R8 ;  /* 0x000000ffff167224 */ /* 0x000fe200078e0008 */
[----:B------:R-:W-:-:S03]  /*2f10*/  LOP3.LUT P0, R2, R2, 0x3, RZ, 0xc0, !PT ;  /* 0x0000000302027812 */ /* 0x000fc6000780c0ff */
[----:B------:R-:W3:Y:S01]  /*2f20*/  LDC.64 R16, c[0x0][0x248] ;  /* 0x00009200ff107b82 */ /* 0x000ee20000000a00 */
[----:B--2---:R-:W-:-:S04]  /*2f30*/  IMAD R14, R4, UR5, RZ ;  /* 0x00000005040e7c24 */ /* 0x004fc8000f8e02ff */
[----:B------:R-:W-:Y:S02]  /*2f40*/  IMAD R13, R5, UR4, R14 ;  /* 0x00000004050d7c24 */ /* 0x000fe4000f8e020e */
[----:B------:R-:W-:-:S04]  /*2f50*/  IMAD.WIDE.U32 R4, R4, UR4, RZ ;  /* 0x0000000404047c25 */ /* 0x000fc8000f8e00ff */
[C---:B---3--:R-:W-:Y:S02]  /*2f60*/  IMAD R12, R16.reuse, UR5, RZ ;  /* 0x00000005100c7c24 */ /* 0x048fe4000f8e02ff */
[----:B------:R-:W-:Y:S01]  /*2f70*/  IMAD.WIDE.U32 R6, R16, UR4, R26 ;  /* 0x0000000410067c25 */ /* 0x000fe2000f8e001a */
[----:B------:R-:W-:-:S03]  /*2f80*/  IADD3 R26, R5, R13, RZ ;  /* 0x0000000d051a7210 */ /* 0x000fc60007ffe0ff */
[----:B------:R-:W-:-:S05]  /*2f90*/  IMAD R3, R17, UR4, R12 ;  /* 0x0000000411037c24 */ /* 0x000fca000f8e020c */
[----:B------:R-:W-:Y:S01]  /*2fa0*/  IADD3 R3, R7, R3, RZ ;  /* 0x0000000307037210 */ /* 0x000fe20007ffe0ff */
[----:B------:R-:W-:Y:S06]  /*2fb0*/  @!P0 BRA `(.L_x_164) ;  /* 0x0000000400588947 */ /* 0x000fec0003800000 */
[----:B------:R-:W2:Y:S01]  /*2fc0*/  LDC.64 R14, c[0x0][0x268] ;  /* 0x00009a00ff0e7b82 */ /* 0x000ea20000000a00 */
[----:B------:R-:W-:Y:S01]  /*2fd0*/  SHF.R.S32.HI R9, RZ, 0x1f, R8 ;  /* 0x0000001fff097819 */ /* 0x000fe20000011408 */
[----:B------:R-:W-:-:S06]  /*2fe0*/  ULDC.64 UR6, c[0x0][0x230] ;  /* 0x00008c0000067ab9 */ /* 0x000fcc0000000a00 */
[----:B------:R-:W3:Y:S08]  /*2ff0*/  LDC.64 R16, c[0x0][0x238] ;  /* 0x00008e00ff107b82 */ /* 0x000ef00000000a00 */
[----:B------:R-:W4:Y:S01]  /*3000*/  LDC.U16 R25, c[0x0][0x240] ;  /* 0x00009000ff197b82 */ /* 0x000f220000000400 */
[----:B--2---:R-:W-:-:S04]  /*3010*/  IMAD R12, R14, UR5, RZ ;  /* 0x000000050e0c7c24 */ /* 0x004fc8000f8e02ff */
[----:B------:R-:W-:Y:S02]  /*3020*/  IMAD R13, R15, UR4, R12 ;  /* 0x000000040f0d7c24 */ /* 0x000fe4000f8e020c */
[----:B------:R-:W-:-:S05]  /*3030*/  IMAD.WIDE.U32 R14, R14, UR4, R8 ;  /* 0x000000040e0e7c25 */ /* 0x000fca000f8e0008 */
[----:B------:R-:W-:Y:S02]  /*3040*/  IADD3 R13, R15, R13, RZ ;  /* 0x0000000d0f0d7210 */ /* 0x000fe40007ffe0ff */
[----:B------:R-:W-:-:S04]  /*3050*/  LEA R12, P0, R14, UR6, 0x2 ;  /* 0x000000060e0c7c11 */ /* 0x000fc8000f8010ff */
[----:B------:R-:W-:Y:S01]  /*3060*/  LEA.HI.X R13, R14, UR7, R13, 0x2, P0 ;  /* 0x000000070e0d7c11 */ /* 0x000fe200080f140d */
[----:B------:R-:W-:Y:S01]  /*3070*/  ULDC.64 UR6, c[0x0][0x220] ;  /* 0x0000880000067ab9 */ /* 0x000fe20000000a00 */
[----:B------:R-:W2:Y:S03]  /*3080*/  LDC.64 R14, c[0x0][0x258] ;  /* 0x00009600ff0e7b82 */ /* 0x000ea60000000a00 */
[----:B01----:R-:W5:Y:S01]  /*3090*/  LDG.E R21, desc[UR8][R12.64] ;  /* 0x000000080c157981 */ /* 0x003f62000c1e1900 */
[----:B----4-:R-:W-:Y:S01]  /*30a0*/  HADD2.F32 R25, -RZ, R25.H0_H0 ;  /* 0x20000019ff197230 */ /* 0x010fe20000004100 */
[----:B-----5:R-:W-:-:S05]  /*30b0*/  SHF.R.S32.HI R19, RZ, 0x1f, R21 ;  /* 0x0000001fff137819 */ /* 0x020fca0000011415 */
[----:B--2---:R-:W-:Y:S01]  /*30c0*/  IMAD R18, R19, R14, RZ ;  /* 0x0000000e13127224 */ /* 0x004fe200078e02ff */
[----:B------:R-:W-:-:S03]  /*30d0*/  MOV R19, R3 ;  /* 0x0000000300137202 */ /* 0x000fc60000000f00 */
[----:B------:R-:W-:Y:S02]  /*30e0*/  IMAD R23, R21, R15, R18 ;  /* 0x0000000f15177224 */ /* 0x000fe400078e0212 */
[----:B------:R-:W-:-:S04]  /*30f0*/  IMAD.MOV.U32 R18, RZ, RZ, R6 ;  /* 0x000000ffff127224 */ /* 0x000fc800078e0006 */
[----:B------:R-:W-:-:S05]  /*3100*/  IMAD.WIDE.U32 R20, R21, R14, R18 ;  /* 0x0000000e15147225 */ /* 0x000fca00078e0012 */
[----:B------:R-:W-:Y:S02]  /*3110*/  IADD3 R21, R21, R23, RZ ;  /* 0x0000001715157210 */ /* 0x000fe40007ffe0ff */
[----:B---3--:R-:W-:-:S04]  /*3120*/  LEA R22, P0, R20, R16, 0x1 ;  /* 0x0000001014167211 */ /* 0x008fc800078008ff */
[----:B------:R-:W-:Y:S02]  /*3130*/  LEA.HI.X R23, R20, R17, R21, 0x1, P0 ;  /* 0x0000001114177211 */ /* 0x000fe400000f0c15 */
[----:B------:R-:W-:-:S04]  /*3140*/  IADD3 R21, P0, R8, R4, RZ ;  /* 0x0000000408157210 */ /* 0x000fc80007f1e0ff */
[----:B------:R-:W-:Y:S02]  /*3150*/  IADD3.X R24, R9, R26, RZ, P0, !PT ;  /* 0x0000001a09187210 */ /* 0x000fe400007fe4ff */
[----:B------:R-:W-:-:S04]  /*3160*/  LEA R20, P0, R21, UR6, 0x1 ;  /* 0x0000000615147c11 */ /* 0x000fc8000f8008ff */
[----:B------:R-:W-:-:S05]  /*3170*/  LEA.HI.X R21, R21, UR7, R24, 0x1, P0 ;  /* 0x0000000715157c11 */ /* 0x000fca00080f0c18 */
[----:B------:R-:W2:Y:S02]  /*3180*/  LDG.E.U16 R24, desc[UR8][R20.64] ;  /* 0x0000000814187981 */ /* 0x000ea4000c1e1500 */
[----:B--2---:R-:W-:-:S05]  /*3190*/  HADD2.F32 R24, -RZ, R24.H0_H0 ;  /* 0x20000018ff187230 */ /* 0x004fca0000004100 */
[----:B------:R-:W-:Y:S02]  /*31a0*/  FMUL.FTZ R25, R24, R25 ;  /* 0x0000001918197220 */ /* 0x000fe40000410000 */
[----:B------:R-:W2:Y:S03]  /*31b0*/  LDG.E.U16 R24, desc[UR8][R22.64] ;  /* 0x0000000816187981 */ /* 0x000ea6000c1e1500 */
[----:B------:R-:W-:Y:S02]  /*31c0*/  F2FP.F16.F32.PACK_AB R25, RZ, R25 ;  /* 0x00000019ff19723e */ /* 0x000fe400000000ff */
[----:B------:R-:W-:-:S03]  /*31d0*/  ISETP.NE.AND P0, PT, R2, 0x1, PT ;  /* 0x000000010200780c */ /* 0x000fc60003f05270 */
[----:B------:R-:W-:Y:S02]  /*31e0*/  HADD2.F32 R25, -RZ, R25.H0_H0 ;  /* 0x20000019ff197230 */ /* 0x000fe40000004100 */
[----:B--2---:R-:W-:-:S05]  /*31f0*/  HADD2.F32 R24, -RZ, R24.H0_H0 ;  /* 0x20000018ff187230 */ /* 0x004fca0000004100 */
[----:B------:R-:W-:-:S05]  /*3200*/  FADD.FTZ R24, R24, R25 ;  /* 0x0000001918187221 */ /* 0x000fca0000010000 */
[----:B------:R-:W-:-:S05]  /*3210*/  F2FP.F16.F32.PACK_AB R24, RZ, R24 ;  /* 0x00000018ff18723e */ /* 0x000fca00000000ff */
[----:B------:R0:W-:Y:S02]  /*3220*/  STG.E.U16 desc[UR8][R22.64], R24 ;  /* 0x0000001816007986 */ /* 0x0001e4000c101508 */
[----:B0-----:R-:W-:Y:S01]  /*3230*/  VIADD R22, R8, 0x1 ;  /* 0x0000000108167836 */ /* 0x001fe20000000000 */
[----:B------:R-:W-:Y:S06]  /*3240*/  @!P0 BRA `(.L_x_164) ;  /* 0x0000000000b48947 */ /* 0x000fec0003800000 */
[----:B------:R-:W2:Y:S02]  /*3250*/  LDG.E R23, desc[UR8][R12.64+0x4] ;  /* 0x000004080c177981 */ /* 0x000ea4000c1e1900 */
[----:B--2---:R-:W-:-:S05]  /*3260*/  SHF.R.S32.HI R25, RZ, 0x1f, R23 ;  /* 0x0000001fff197819 */ /* 0x004fca0000011417 */
[----:B------:R-:W-:-:S04]  /*3270*/  IMAD R22, R25, R14, RZ ;  /* 0x0000000e19167224 */ /* 0x000fc800078e02ff */
[C---:B------:R-:W-:Y:S02]  /*3280*/  IMAD R25, R23.reuse, R15, R22 ;  /* 0x0000000f17197224 */ /* 0x040fe400078e0216 */
[----:B------:R-:W-:-:S05]  /*3290*/  IMAD.WIDE.U32 R22, R23, R14, R18 ;  /* 0x0000000e17167225 */ /* 0x000fca00078e0012 */
[----:B------:R-:W-:Y:S02]  /*32a0*/  IADD3 R23, R23, R25, RZ ;  /* 0x0000001917177210 */ /* 0x000fe40007ffe0ff */
[----:B------:R-:W-:-:S04]  /*32b0*/  LEA R24, P0, R22, R16, 0x1 ;  /* 0x0000001016187211 */ /* 0x000fc800078008ff */
[----:B------:R-:W-:Y:S02]  /*32c0*/  LEA.HI.X R25, R22, R17, R23, 0x1, P0 ;  /* 0x0000001116197211 */ /* 0x000fe400000f0c17 */
[----:B------:R-:W2:Y:S01]  /*32d0*/  LDG.E.U16 R22, desc[UR8][R20.64+0x2] ;  /* 0x0000020814167981 */ /* 0x000ea2000c1e1500 */
[----:B------:R-:W0:Y:S02]  /*32e0*/  LDC.U16 R23, c[0x0][0x240] ;  /* 0x00009000ff177b82 */ /* 0x000e240000000400 */
[----:B0-----:R-:W-:Y:S02]  /*32f0*/  HADD2.F32 R23, -RZ, R23.H0_H0 ;  /* 0x20000017ff177230 */ /* 0x001fe40000004100 */
[----:B--2---:R-:W-:-:S05]  /*3300*/  HADD2.F32 R22, -RZ, R22.H0_H0 ;  /* 0x20000016ff167230 */ /* 0x004fca0000004100 */
[----:B------:R-:W-:Y:S02]  /*3310*/  FMUL.FTZ R23, R22, R23 ;  /* 0x0000001716177220 */ /* 0x000fe40000410000 */
[----:B------:R-:W2:Y:S03]  /*3320*/  LDG.E.U16 R22, desc[UR8][R24.64] ;  /* 0x0000000818167981 */ /* 0x000ea6000c1e1500 */
        /* <DEDUP_REMOVED lines=10> */
[----:B------:R-:W3:Y:S01]  /*33d0*/  LDG.E R13, desc[UR8][R12.64+0x8] ;  /* 0x000008080c0d7981 */ /* 0x000ee2000c1e1900 */
[----:B--2---:R-:W0:Y:S03]  /*33e0*/  LDC.U16 R25, c[0x0][0x240] ;  /* 0x00009000ff197b82 */ /* 0x004e260000000400 */
        /* <DEDUP_REMOVED lines=9> */
[----:B0-----:R-:W-:Y:S02]  /*3480*/  HADD2.F32 R25, -RZ, R25.H0_H0 ;  /* 0x20000019ff197230 */ /* 0x001fe40000004100 */
[----:B--2---:R-:W-:-:S05]  /*3490*/  HADD2.F32 R2, -RZ, R20.H0_H0 ;  /* 0x20000014ff027230 */ /* 0x004fca0000004100 */
[----:B------:R-:W-:-:S05]  /*34a0*/  FMUL.FTZ R2, R2, R25 ;  /* 0x0000001902027220 */ /* 0x000fca0000410000 */
[----:B------:R-:W-:-:S05]  /*34b0*/  F2FP.F16.F32.PACK_AB R2, RZ, R2 ;  /* 0x00000002ff02723e */ /* 0x000fca00000000ff */
[----:B------:R-:W-:Y:S02]  /*34c0*/  HADD2.F32 R13, -RZ, R2.H0_H0 ;  /* 0x20000002ff0d7230 */ /* 0x000fe40000004100 */
[----:B------:R-:W-:Y:S02]  /*34d0*/  VIADD R22, R8, 0x3 ;  /* 0x0000000308167836 */ /* 0x000fe40000000000 */
[----:B---3--:R-:W-:-:S05]  /*34e0*/  HADD2.F32 R14, -RZ, R14.H0_H0 ;  /* 0x2000000eff0e7230 */ /* 0x008fca0000004100 */
[----:B------:R-:W-:-:S05]  /*34f0*/  FADD.FTZ R13, R14, R13 ;  /* 0x0000000d0e0d7221 */ /* 0x000fca0000010000 */
[----:B------:R-:W-:-:S05]  /*3500*/  F2FP.F16.F32.PACK_AB R13, RZ, R13 ;  /* 0x0000000dff0d723e */ /* 0x000fca00000000ff */
[----:B------:R3:W-:Y:S02]  /*3510*/  STG.E.U16 desc[UR8][R16.64], R13 ;  /* 0x0000000d10007986 */ /* 0x0007e4000c101508 */
.L_x_164:
[----:B------:R-:W-:Y:S05]  /*3520*/  BSYNC B1 ;  /* 0x0000000000017941 */ /* 0x000fea0003800000 */
.L_x_163:
[----:B------:R-:W-:-:S04]  /*3530*/  LOP3.LUT R9, RZ, R8, RZ, 0x33, !PT ;  /* 0x00000008ff097212 */ /* 0x000fc800078e33ff */
[----:B------:R-:W-:-:S04]  /*3540*/  IADD3 R9, R0, R9, RZ ;  /* 0x0000000900097210 */ /* 0x000fc80007ffe0ff */
[----:B------:R-:W-:-:S13]  /*3550*/  ISETP.GE.U32.AND P0, PT, R9, 0x3, PT ;  /* 0x000000030900780c */ /* 0x000fda0003f06070 */
[----:B------:R-:W-:Y:S05]  /*3560*/  @!P0 BRA `(.L_x_162) ;  /* 0x00000004009c8947 */ /* 0x000fea0003800000 */
[----:B---3--:R-:W3:Y:S01]  /*3570*/  LDC.64 R12, c[0x0][0x268] ;  /* 0x00009a00ff0c7b82 */ /* 0x008ee20000000a00 */
[--C-:B--2---:R-:W-:Y:S01]  /*3580*/  SHF.R.S32.HI R23, RZ, 0x1f, R22.reuse ;  /* 0x0000001fff177819 */ /* 0x104fe20000011416 */
[----:B------:R-:W-:Y:S01]  /*3590*/  ULDC.64 UR6, c[0x0][0x220] ;  /* 0x0000880000067ab9 */ /* 0x000fe20000000a00 */
[----:B------:R-:W-:Y:S01]  /*35a0*/  ULDC.64 UR10, c[0x0][0x230] ;  /* 0x00008c00000a7ab9 */ /* 0x000fe20000000a00 */
[C---:B---3--:R-:W-:Y:S02]  /*35b0*/  IMAD R2, R12.reuse, UR5, RZ ;  /* 0x000000050c027c24 */ /* 0x048fe4000f8e02ff */
[----:B------:R-:W-:-:S04]  /*35c0*/  IMAD.WIDE.U32 R8, R12, UR4, R22 ;  /* 0x000000040c087c25 */ /* 0x000fc8000f8e0016 */
[----:B------:R-:W-:Y:S01]  /*35d0*/  IMAD R13, R13, UR4, R2 ;  /* 0x000000040d0d7c24 */ /* 0x000fe2000f8e0202 */
[----:B------:R-:W-:Y:S02]  /*35e0*/  LEA R2, P0, R4, UR6, 0x1 ;  /* 0x0000000604027c11 */ /* 0x000fe4000f8008ff */
[----:B------:R-:W-:Y:S02]  /*35f0*/  LEA R12, P1, R8, UR10, 0x2 ;  /* 0x0000000a080c7c11 */ /* 0x000fe4000f8210ff */
[----:B------:R-:W-:Y:S02]  /*3600*/  IADD3 R9, R13, R9, RZ ;  /* 0x000000090d097210 */ /* 0x000fe40007ffe0ff */
[----:B------:R-:W-:Y:S02]  /*3610*/  LEA.HI.X R5, R4, UR7, R26, 0x1, P0 ;  /* 0x0000000704057c11 */ /* 0x000fe400080f0c1a */
[----:B------:R-:W-:Y:S02]  /*3620*/  MOV R4, R22 ;  /* 0x0000001600047202 */ /* 0x000fe40000000f00 */
[----:B------:R-:W-:-:S07]  /*3630*/  LEA.HI.X R9, R8, UR11, R9, 0x2, P1 ;  /* 0x0000000b08097c11 */ /* 0x000fce00088f1409 */
.L_x_165:
[----:B------:R-:W-:Y:S01]  /*3640*/  IMAD.MOV.U32 R8, RZ, RZ, R12 ;  /* 0x000000ffff087224 */ /* 0x000fe200078e000c */
[----:B------:R-:W-:Y:S01]  /*3650*/  MOV R13, R5 ;  /* 0x00000005000d7202 */ /* 0x000fe20000000f00 */
[----:B------:R-:W-:Y:S01]  /*3660*/  IMAD.MOV.U32 R15, RZ, RZ, R3 ;  /* 0x000000ffff0f7224 */ /* 0x000fe200078e0003 */
[----:B------:R-:W2:Y:S02]  /*3670*/  LDC.U16 R24, c[0x0][0x240] ;  /* 0x00009000ff187b82 */ /* 0x000ea40000000400 */
[----:B----4-:R-:W3:Y:S01]  /*3680*/  LDG.E R17, desc[UR8][R8.64] ;  /* 0x0000000808117981 */ /* 0x010ee2000c1e1900 */
[----:B------:R-:W-:-:S05]  /*3690*/  MOV R12, R2 ;  /* 0x00000002000c7202 */ /* 0x000fca0000000f00 */
[----:B------:R-:W-:-:S05]  /*36a0*/  IMAD.WIDE R12, R4, 0x2, R12 ;  /* 0x00000002040c7825 */ /* 0x000fca00078e020c */
[----:B01----:R-:W4:Y:S01]  /*36b0*/  LDG.E.U16 R20, desc[UR8][R12.64] ;  /* 0x000000080c147981 */ /* 0x003f22000c1e1500 */
[----:B---3--:R-:W-:-:S05]  /*36c0*/  SHF.R.S32.HI R14, RZ, 0x1f, R17 ;  /* 0x0000001fff0e7819 */ /* 0x008fca0000011411 */
[----:B------:R-:W-:Y:S01]  /*36d0*/  IMAD R16, R14, UR12, RZ ;  /* 0x0000000c0e107c24 */ /* 0x000fe2000f8e02ff */
[----:B------:R-:W-:-:S03]  /*36e0*/  MOV R14, R6 ;  /* 0x00000006000e7202 */ /* 0x000fc60000000f00 */
[C---:B------:R-:W-:Y:S02]  /*36f0*/  IMAD R19, R17.reuse, UR13, R16 ;  /* 0x0000000d11137c24 */ /* 0x040fe4000f8e0210 */
[----:B------:R-:W-:-:S05]  /*3700*/  IMAD.WIDE.U32 R16, R17, UR12, R14 ;  /* 0x0000000c11107c25 */ /* 0x000fca000f8e000e */
[----:B------:R-:W-:Y:S02]  /*3710*/  IADD3 R17, R17, R19, RZ ;  /* 0x0000001311117210 */ /* 0x000fe40007ffe0ff */
[----:B------:R-:W-:-:S04]  /*3720*/  LEA R18, P0, R16, UR14, 0x1 ;  /* 0x0000000e10127c11 */ /* 0x000fc8000f8008ff */
[----:B------:R-:W-:-:S05]  /*3730*/  LEA.HI.X R19, R16, UR15, R17, 0x1, P0 ;  /* 0x0000000f10137c11 */ /* 0x000fca00080f0c11 */
[----:B------:R-:W3:Y:S01]  /*3740*/  LDG.E.U16 R16, desc[UR8][R18.64] ;  /* 0x0000000812107981 */ /* 0x000ee2000c1e1500 */
[----:B--2---:R-:W-:Y:S02]  /*3750*/  HADD2.F32 R24, -RZ, R24.H0_H0 ;  /* 0x20000018ff187230 */ /* 0x004fe40000004100 */
[----:B----4-:R-:W-:-:S05]  /*3760*/  HADD2.F32 R20, -RZ, R20.H0_H0 ;  /* 0x20000014ff147230 */ /* 0x010fca0000004100 */
        /* <DEDUP_REMOVED lines=60> */
[----:B------:R-:W-:-:S04]  /*3b30*/  IADD3 R22, R22, 0x4, RZ ;  /* 0x0000000416167810 */ /* 0x000fc80007ffe0ff */
[----:B------:R-:W-:Y:S02]  /*3b40*/  ISETP.GE.AND P0, PT, R22, R0, PT ;  /* 0x000000001600720c */ /* 0x000fe40003f06270 */
[----:B------:R-:W-:Y:S02]  /*3b50*/  IADD3 R12, P2, R8, 0x10, RZ ;  /* 0x00000010080c7810 */ /* 0x000fe40007f5e0ff */
[----:B------:R-:W-:Y:S02]  /*3b60*/  IADD3 R2, P1, R2, 0x8, RZ ;  /* 0x0000000802027810 */ /* 0x000fe40007f3e0ff */
[----:B------:R-:W-:Y:S02]  /*3b70*/  IADD3.X R9, RZ, R9, RZ, P2, !PT ;  /* 0x00000009ff097210 */ /* 0x000fe400017fe4ff */
[----:B------:R-:W-:Y:S01]  /*3b80*/  IADD3.X R5, RZ, R5, RZ, P1, !PT ;  /* 0x00000005ff057210 */ /* 0x000fe20000ffe4ff */
[----:B--2---:R-:W-:-:S05]  /*3b90*/  HADD2.F32 R15, -RZ, R15.H0_H0 ;  /* 0x2000000fff0f7230 */ /* 0x004fca0000004100 */
[----:B------:R-:W-:-:S05]  /*3ba0*/  FADD.FTZ R14, R15, R14 ;  /* 0x0000000e0f0e7221 */ /* 0x000fca0000010000 */
[----:B------:R-:W-:-:S05]  /*3bb0*/  F2FP.F16.F32.PACK_AB R14, RZ, R14 ;  /* 0x0000000eff0e723e */ /* 0x000fca00000000ff */
[----:B------:R4:W-:Y:S01]  /*3bc0*/  STG.E.U16 desc[UR8][R16.64], R14 ;  /* 0x0000000e10007986 */ /* 0x0009e2000c101508 */
[----:B------:R-:W-:Y:S05]  /*3bd0*/  @!P0 BRA `(.L_x_165) ;  /* 0xfffffff800988947 */ /* 0x000fea000383ffff */
.L_x_162:
[----:B------:R-:W-:Y:S05]  /*3be0*/  BSYNC B0 ;  /* 0x0000000000007941 */ /* 0x000fea0003800000 */
.L_x_161:
[----:B------:R-:W5:Y:S01]  /*3bf0*/  LDC.64 R2, c[0x0][0x278] ;  /* 0x00009e00ff027b82 */ /* 0x000f620000000a00 */
[----:B------:R-:W-:-:S06]  /*3c00*/  UIADD3 UR4, UR4, 0x1, URZ ;  /* 0x0000000104047890 */ /* 0x000fcc000fffe03f */
[----:B-----5:R-:W-:-:S04]  /*3c10*/  ISETP.LE.U32.AND P0, PT, R2, UR4, PT ;  /* 0x0000000402007c0c */ /* 0x020fc8000bf03070 */
[----:B------:R-:W-:-:S13]  /*3c20*/  ISETP.GE.AND.EX P0, PT, RZ, R3, PT, P0 ;  /* 0x00000003ff00720c */ /* 0x000fda0003f06300 */
[----:B------:R-:W-:Y:S05]  /*3c30*/  @!P0 BRA `(.L_x_166) ;  /* 0xfffffff000608947 */ /* 0x000fea000383ffff */
[----:B------:R-:W-:Y:S05]  /*3c40*/  EXIT ;  /* 0x000000000000794d */ /* 0x000fea0003800000 */
.L_x_167:
        /* <DEDUP_REMOVED lines=11> */
.L_x_8880:


//--------------------- .text._ZN3cub17CUB_300001_SM_9006detail8for_each13static_kernelINS2_12policy_hub_t12policy_500_tElNS2_12op_wrapper_tIlZZZZZN2at6native36add_out_dense_sparse_compressed_cudaERNS7_6TensorERKS9_SC_RKN3c106ScalarEENKUlvE_clEvENKUlvE8_clEvENKUlvE_clEvENKUlvE0_clEvEUllE_N6thrust23THRUST_300001_SM_900_NS17counting_iteratorIlNSN_11use_defaultESP_SP_EEEEEEvT0_T1_ --------------------------
	.section	.text._ZN3cub17CUB_300001_SM_9006detail8for_each13static_kernelINS2_12policy_hub_t12policy_500_tElNS2_12op_wrapper_tIlZZZZZN2at6native36add_out_dense_sparse_compressed_cudaERNS7_6TensorERKS9_SC_RKN3c106ScalarEENKUlvE_clEvENKUlvE8_clEvENKUlvE_clEvENKUlvE0_clEvEUllE_N6thrust23THRUST_300001_SM_900_NS17counting_iteratorIlNSN_11use_defaultESP_SP_EEEEEEvT0_T1_,"ax",@progbits
	.align	128
        .global         _ZN3cub17CUB_300001_SM_9006detail8for_each13static_kernelINS2_12policy_hub_t12policy_500_tElNS2_12op_wrapper_tIlZZZZZN2at6native36add_out_dense_sparse_compressed_cudaERNS7_6TensorERKS9_SC_RKN3c106ScalarEENKUlvE_clEvENKUlvE8_clEvENKUlvE_clEvENKUlvE0_clEvEUllE_N6thrust23THRUST_300001_SM_900_NS17counting_iteratorIlNSN_11use_defaultESP_SP_EEEEEEvT0_T1_
        .type           _ZN3cub17CUB_300001_SM_9006detail8for_each13static_kernelINS2_12policy_hub_t12policy_500_tElNS2_12op_wrapper_tIlZZZZZN2at6native36add_out_dense_sparse_compressed_cudaERNS7_6TensorERKS9_SC_RKN3c106ScalarEENKUlvE_clEvENKUlvE8_clEvENKUlvE_clEvENKUlvE0_clEvEUllE_N6thrust23THRUST_300001_SM_900_NS17counting_iteratorIlNSN_11use_defaultESP_SP_EEEEEEvT0_T1_,@function
        .size           _ZN3cub17CUB_300001_SM_9006detail8for_each13static_kernelINS2_12policy_hub_t12policy_500_tElNS2_12op_wrapper_tIlZZZZZN2at6native36add_out_dense_sparse_compressed_cudaERNS7_6TensorERKS9_SC_RKN3c106ScalarEENKUlvE_clEvENKUlvE8_clEvENKUlvE_clEvENKUlvE0_clEvEUllE_N6thrust23THRUST_300001_SM_900_NS17counting_iteratorIlNSN_11use_defaultESP_SP_EEEEEEvT0_T1_,(.L_x_8881 - _ZN3cub17CUB_300001_SM_9006detail8for_each13static_kernelINS2_12policy_hub_t12policy_500_tElNS2_12op_wrapper_tIlZZZZZN2at6native36add_out_dense_sparse_compressed_cudaERNS7_6TensorERKS9_SC_RKN3c106ScalarEENKUlvE_clEvENKUlvE8_clEvENKUlvE_clEvENKUlvE0_clEvEUllE_N6thrust23THRUST_300001_SM_900_NS17counting_iteratorIlNSN_11use_defaultESP_SP_EEEEEEvT0_T1_)
        .other          _ZN3cub17CUB_300001_SM_9006detail8for_each13static_kernelINS2_12policy_hub_t12policy_500_tElNS2_12op_wrapper_tIlZZZZZN2at6native36add_out_dense_sparse_compressed_cudaERNS7_6TensorERKS9_SC_RKN3c106ScalarEENKUlvE_clEvENKUlvE8_clEvENKUlvE_clEvENKUlvE0_clEvEUllE_N6thrust23THRUST_300001_SM_900_NS17counting_iteratorIlNSN_11use_defaultESP_SP_EEEEEEvT0_T1_,@"STO_CUDA_ENTRY STV_DEFAULT"
_ZN3cub17CUB_300001_SM_9006detail8for_each13static_kernelINS2_12policy_hub_t12policy_500_tElNS2_12op_wrapper_tIlZZZZZN2at6native36add_out_dense_sparse_compressed_cudaERNS7_6TensorERKS9_SC_RKN3c106ScalarEENKUlvE_clEvENKUlvE8_clEvENKUlvE_clEvENKUlvE0_clEvEUllE_N6thrust23THRUST_300001_SM_900_NS17counting_iteratorIlNSN_11use_defaultESP_SP_EEEEEEvT0_T1_:
.text._ZN3cub17CUB_300001_SM_9006detail8for_each13static_kernelINS2_12policy_hub_t12policy_500_tElNS2_12op_wrapper_tIlZZZZZN2at6native36add_out_dense_sparse_compressed_cudaERNS7_6TensorERKS9_SC_RKN3c106ScalarEENKUlvE_clEvENKUlvE8_clEvENKUlvE_clEvENKUlvE0_clEvEUllE_N6thrust23THRUST_300001_SM_900_NS17counting_iteratorIlNSN_11use_defaultESP_SP_EEEEEEvT0_T1_:
        /* <DEDUP_REMOVED lines=24> */
[----:B------:R-:W-:Y:S01]  /*0180*/  HFMA2.MMA R21, -RZ, RZ, 0, 0 ;  /* 0x00000000ff157435 */ /* 0x000fe200000001ff */
[----:B------:R-:W-:Y:S02]  /*0190*/  IADD3 R4, R2, UR6, RZ ;  /* 0x0000000602047c10 */ /* 0x000fe4000fffe0ff */
[----:B------:R-:W-:-:S04]  /*01a0*/  MOV R28, RZ ;  /* 0x000000ff001c7202 */ /* 0x000fc80000000f00 */
[----:B------:R-:W1:Y:S01]  /*01b0*/  LDC.U16 R20, c[0x0][0x242] ;  /* 0x00009080ff147b82 */ /* 0x000e620000000400 */
[----:B0-----:R-:W-:Y:S02]  /*01c0*/  HADD2.F32 R0, -RZ, R0.H0_H0 ;  /* 0x20000000ff007230 */ /* 0x001fe40000004100 */
[----:B-1----:R-:W-:-:S07]  /*01d0*/  HADD2.F32 R20, -RZ, R20.H0_H0 ;  /* 0x20000014ff147230 */ /* 0x002fce0000004100 */
.L_x_176:
[----:B0-----:R-:W0:Y:S01]  /*01e0*/  S2R R2, SR_TID.X ;  /* 0x0000000000027919 */ /* 0x001e220000002100 */
[----:B------:R-:W-:Y:S01]  /*01f0*/  ULDC.64 UR10, c[0x0][0x260] ;  /* 0x00009800000a7ab9 */ /* 0x000fe20000000a00 */
[----:B0-----:R-:W-:Y:S01]  /*0200*/  IADD3 RZ, P0, R2, UR6, RZ ;  /* 0x0000000602ff7c10 */ /* 0x001fe2000ff1e0ff */
[----:B------:R-:W-:-:S03]  /*0210*/  IMAD R2, R28, UR10, RZ ;  /* 0x0000000a1c027c24 */ /* 0x000fc6000f8e02ff */
[----:B------:R-:W-:Y:S01]  /*0220*/  IADD3.X R5, RZ, UR5, RZ, P0, !PT ;  /* 0x00000005ff057c10 */ /* 0x000fe200087fe4ff */
[C---:B------:R-:W-:Y:S02]  /*0230*/  IMAD R7, R21.reuse, UR11, R2 ;  /* 0x0000000b15077c24 */ /* 0x040fe4000f8e0202 */
[----:B------:R-:W-:Y:S01]  /*0240*/  IMAD.WIDE.U32 R2, R21, UR10, R4 ;  /* 0x0000000a15027c25 */ /* 0x000fe2000f8e0004 */
[----:B------:R-:W-:-:S04]  /*0250*/  ULDC.64 UR10, c[0x0][0x228] ;  /* 0x00008a00000a7ab9 */ /* 0x000fc80000000a00 */
[----:B------:R-:W-:Y:S02]  /*0260*/  IADD3 R3, R3, R7, RZ ;  /* 0x0000000703037210 */ /* 0x000fe40007ffe0ff */
[----:B------:R-:W-:-:S04]  /*0270*/  LEA R8, P0, R2, UR10, 0x3 ;  /* 0x0000000a02087c11 */ /* 0x000fc8000f8018ff */
[----:B------:R-:W-:-:S05]  /*0280*/  LEA.HI.X R9, R2, UR11, R3, 0x3, P0 ;  /* 0x0000000b02097c11 */ /* 0x000fca00080f1c03 */
[----:B--2---:R-:W2:Y:S04]  /*0290*/  LDG.E.64 R2, desc[UR8][R8.64+0x8] ;  /* 0x0000080808027981 */ /* 0x004ea8000c1e1b00 */
[----:B------:R-:W2:Y:S01]  /*02a0*/  LDG.E.64 R6, desc[UR8][R8.64] ;  /* 0x0000000808067981 */ /* 0x000ea2000c1e1b00 */
[----:B------:R-:W-:Y:S01]  /*02b0*/  BSSY B1, `(.L_x_171) ;  /* 0x0000128000017945 */ /* 0x000fe20003800000 */
[----:B--2---:R-:W-:-:S04]  /*02c0*/  ISETP.GT.U32.AND P0, PT, R2, R6, PT ;  /* 0x000000060200720c */ /* 0x004fc80003f04070 */
[----:B------:R-:W-:-:S13]  /*02d0*/  ISETP.GT.AND.EX P0, PT, R3, R7, PT, P0 ;  /* 0x000000070300720c */ /* 0x000fda0003f04300 */
[----:B-1----:R-:W-:Y:S05]  /*02e0*/  @!P0 BRA `(.L_x_172) ;  /* 0x0000001000908947 */ /* 0x002fea0003800000 */
[-C--:B------:R-:W-:Y:S01]  /*02f0*/  IADD3 R22, R2, -R6.reuse, RZ ;  /* 0x8000000602167210 */ /* 0x080fe20007ffe0ff */
[----:B------:R-:W-:Y:S01]  /*0300*/  ULDC.64 UR10, c[0x0][0x250] ;  /* 0x00009400000a7ab9 */ /* 0x000fe20000000a00 */
[----:B------:R-:W-:Y:S01]  /*0310*/  BSSY B2, `(.L_x_173) ;  /* 0x0000088000027945 */ /* 0x000fe20003800000 */
[----:B------:R-:W-:Y:S01]  /*0320*/  IMAD R11, R5, UR10, RZ ;  /* 0x0000000a050b7c24 */ /* 0x000fe2000f8e02ff */
[----:B------:R-:W-:Y:S01]  /*0330*/  LOP3.LUT R22, R22, 0x3, RZ, 0xc0, !PT ;  /* 0x0000000316167812 */ /* 0x000fe200078ec0ff */
[----:B------:R-:W-:Y:S01]  /*0340*/  IMAD.WIDE.U32 R8, R4, UR10, RZ ;  /* 0x0000000a04087c25 */ /* 0x000fe2000f8e00ff */
[----:B------:R-:W-:Y:S02]  /*0350*/  MOV R26, R6 ;  /* 0x00000006001a7202 */ /* 0x000fe40000000f00 */
[----:B------:R-:W-:Y:S01]  /*0360*/  ISETP.NE.U32.AND P0, PT, R22, RZ, PT ;  /* 0x000000ff1600720c */ /* 0x000fe20003f05070 */
[----:B------:R-:W-:Y:S01]  /*0370*/  IMAD R11, R4, UR11, R11 ;  /* 0x0000000b040b7c24 */ /* 0x000fe2000f8e020b */
[----:B------:R-:W-:-:S02]  /*0380*/  MOV R27, R7 ;  /* 0x00000007001b7202 */ /* 0x000fc40000000f00 */
[----:B------:R-:W-:Y:S02]  /*0390*/  ISETP.NE.AND.EX P0, PT, RZ, RZ, PT, P0 ;  /* 0x000000ffff00720c */ /* 0x000fe40003f05300 */
[----:B------:R-:W-:-:S11]  /*03a0*/  IADD3 R23, R9, R11, RZ ;  /* 0x0000000b09177210 */ /* 0x000fd60007ffe0ff */
        /* <DEDUP_REMOVED lines=10> */
[----:B------:R-:W-:Y:S01]  /*0450*/  ULDC.64 UR10, c[0x0][0x270] ;  /* 0x00009c00000a7ab9 */ /* 0x000fe20000000a00 */
[----:B------:R-:W0:Y:S03]  /*0460*/  LDC.64 R12, c[0x0][0x258] ;  /* 0x00009600ff0c7b82 */ /* 0x000e260000000a00 */
[----:B------:R-:W0:Y:S01]  /*0470*/  LDG.E.64 R24, desc[UR8][R10.64] ;  /* 0x000000080a187981 */ /* 0x000e22000c1e1b00 */
[----:B------:R-:W-:Y:S01]  /*0480*/  IMAD R14, R28, UR10, RZ ;  /* 0x0000000a1c0e7c24 */ /* 0x000fe2000f8e02ff */
[----:B------:R-:W-:Y:S01]  /*0490*/  MOV R18, R8 ;  /* 0x0000000800127202 */ /* 0x000fe20000000f00 */
[----:B------:R-:W-:Y:S01]  /*04a0*/  IMAD.WIDE.U32 R26, R21, UR10, R6 ;  /* 0x0000000a151a7c25 */ /* 0x000fe2000f8e0006 */
[----:B------:R-:W-:-:S03]  /*04b0*/  MOV R19, R23 ;  /* 0x0000001700137202 */ /* 0x000fc60000000f00 */
[----:B------:R-:W-:Y:S01]  /*04c0*/  IMAD R17, R21, UR11, R14 ;  /* 0x0000000b15117c24 */ /* 0x000fe2000f8e020e */
[----:B------:R-:W-:Y:S01]  /*04d0*/  ULDC.64 UR10, c[0x0][0x248] ;  /* 0x00009200000a7ab9 */ /* 0x000fe20000000a00 */
[----:B------:R-:W1:Y:S01]  /*04e0*/  LDC.64 R14, c[0x0][0x238] ;  /* 0x00008e00ff0e7b82 */ /* 0x000e620000000a00 */
[----:B------:R-:W-:Y:S01]  /*04f0*/  LEA R16, P0, R26, UR12, 0x2 ;  /* 0x0000000c1a107c11 */ /* 0x000fe2000f8010ff */
[----:B------:R-:W-:Y:S01]  /*0500*/  IMAD R30, R28, UR10, RZ ;  /* 0x0000000a1c1e7c24 */ /* 0x000fe2000f8e02ff */
[----:B------:R-:W-:Y:S01]  /*0510*/  IADD3 R17, R27, R17, RZ ;  /* 0x000000111b117210 */ /* 0x000fe20007ffe0ff */
[----:B------:R-:W-:-:S03]  /*0520*/  IMAD.WIDE.U32 R18, R21, UR10, R18 ;  /* 0x0000000a15127c25 */ /* 0x000fc6000f8e0012 */
[----:B------:R-:W-:Y:S01]  /*0530*/  LEA.HI.X R17, R26, UR13, R17, 0x2, P0 ;  /* 0x0000000d1a117c11 */ /* 0x000fe200080f1411 */
[----:B------:R-:W-:-:S04]  /*0540*/  IMAD R27, R21, UR11, R30 ;  /* 0x0000000b151b7c24 */ /* 0x000fc8000f8e021e */
[----:B------:R-:W2:Y:S01]  /*0550*/  LDG.E.U16 R30, desc[UR8][R16.64+0x2] ;  /* 0x00000208101e7981 */ /* 0x000ea2000c1e1500 */
[----:B------:R-:W-:-:S03]  /*0560*/  IADD3 R19, R19, R27, RZ ;  /* 0x0000001b13137210 */ /* 0x000fc60007ffe0ff */
[----:B------:R-:W3:Y:S01]  /*0570*/  LDG.E.U16 R29, desc[UR8][R16.64] ;  /* 0x00000008101d7981 */ /* 0x000ee2000c1e1500 */
[-C--:B0-----:R-:W-:Y:S02]  /*0580*/  IMAD R25, R25, R12.reuse, RZ ;  /* 0x0000000c19197224 */ /* 0x081fe400078e02ff */
[----:B------:R-:W-:-:S04]  /*0590*/  IMAD.WIDE.U32 R26, R24, R12, R18 ;  /* 0x0000000c181a7225 */ /* 0x000fc800078e0012 */
[----:B------:R-:W-:Y:S01]  /*05a0*/  IMAD R25, R24, R13, R25 ;  /* 0x0000000d18197224 */ /* 0x000fe200078e0219 */
[----:B-1----:R-:W-:-:S04]  /*05b0*/  LEA R24, P0, R26, R14, 0x2 ;  /* 0x0000000e1a187211 */ /* 0x002fc800078010ff */
[----:B------:R-:W-:-:S04]  /*05c0*/  IADD3 R25, R27, R25, RZ ;  /* 0x000000191b197210 */ /* 0x000fc80007ffe0ff */
[----:B------:R-:W-:-:S05]  /*05d0*/  LEA.HI.X R25, R26, R15, R25, 0x2, P0 ;  /* 0x0000000f1a197211 */ /* 0x000fca00000f1419 */
[----:B------:R-:W4:Y:S04]  /*05e0*/  LDG.E.U16 R27, desc[UR8][R24.64] ;  /* 0x00000008181b7981 */ /* 0x000f28000c1e1500 */
[----:B------:R-:W5:Y:S01]  /*05f0*/  LDG.E.U16 R26, desc[UR8][R24.64+0x2] ;  /* 0x00000208181a7981 */ /* 0x000f62000c1e1500 */
[----:B--2---:R-:W-:Y:S02]  /*0600*/  HADD2.F32 R31, -RZ, R30.H0_H0 ;  /* 0x2000001eff1f7230 */ /* 0x004fe40000004100 */
[----:B---3--:R-:W-:-:S03]  /*0610*/  HADD2.F32 R29, -RZ, R29.H0_H0 ;  /* 0x2000001dff1d7230 */ /* 0x008fc60000004100 */
[-C--:B------:R-:W-:Y:S01]  /*0620*/  FMUL.FTZ R33, R20, R31.reuse ;  /* 0x0000001f14217220 */ /* 0x080fe20000410000 */
[----:B------:R-:W-:-:S03]  /*0630*/  FMUL.FTZ R31, R0, R31 ;  /* 0x0000001f001f7220 */ /* 0x000fc60000410000 */
[-C--:B------:R-:W-:Y:S01]  /*0640*/  FFMA.FTZ R33, R0, R29.reuse, -R33 ;  /* 0x0000001d00217223 */ /* 0x080fe20000010821 */
[----:B------:R-:W-:-:S05]  /*0650*/  FFMA.FTZ R30, R20, R29, R31 ;  /* 0x0000001d141e7223 */ /* 0x000fca000001001f */
[----:B------:R-:W-:-:S05]  /*0660*/  F2FP.F16.F32.PACK_AB R33, R30, R33 ;  /* 0x000000211e21723e */ /* 0x000fca00000000ff */
[--C-:B------:R-:W-:Y:S02]  /*0670*/  HADD2.F32 R30, -RZ, R33.reuse.H0_H0 ;  /* 0x20000021ff1e7230 */ /* 0x100fe40000004100 */
[----:B------:R-:W-:Y:S01]  /*0680*/  HADD2.F32 R33, -RZ, R33.H1_H1 ;  /* 0x30000021ff217230 */ /* 0x000fe20000004100 */
[----:B------:R-:W-:-:S04]  /*0690*/  ISETP.NE.U32.AND P0, PT, R22, 0x1, PT ;  /* 0x000000011600780c */ /* 0x000fc80003f05070 */
[----:B------:R-:W-:Y:S01]  /*06a0*/  ISETP.NE.AND.EX P0, PT, RZ, RZ, PT, P0 ;  /* 0x000000ffff00720c */ /* 0x000fe20003f05300 */
[----:B----4-:R-:W-:Y:S02]  /*06b0*/  HADD2.F32 R27, -RZ, R27.H0_H0 ;  /* 0x2000001bff1b7230 */ /* 0x010fe40000004100 */
[----:B-----5:R-:W-:-:S03]  /*06c0*/  HADD2.F32 R26, -RZ, R26.H0_H0 ;  /* 0x2000001aff1a7230 */ /* 0x020fc60000004100 */
[----:B------:R-:W-:Y:S02]  /*06d0*/  FADD.FTZ R27, R27, R30 ;  /* 0x0000001e1b1b7221 */ /* 0x000fe40000010000 */
[----:B------:R-:W-:-:S03]  /*06e0*/  FADD.FTZ R26, R26, R33 ;  /* 0x000000211a1a7221 */ /* 0x000fc60000010000 */
[----:B------:R-:W-:Y:S02]  /*06f0*/  F2FP.F16.F32.PACK_AB R27, RZ, R27 ;  /* 0x0000001bff1b723e */ /* 0x000fe400000000ff */
[----:B------:R-:W-:Y:S02]  /*0700*/  F2FP.F16.F32.PACK_AB R26, RZ, R26 ;  /* 0x0000001aff1a723e */ /* 0x000fe400000000ff */
[----:B------:R-:W-:Y:S02]  /*0710*/  PRMT R29, R27, 0x7610, R29 ;  /* 0x000076101b1d7816 */ /* 0x000fe4000000001d */
[----:B------:R-:W-:-:S03]  /*0720*/  PRMT R30, R26, 0x7610, R30 ;  /* 0x000076101a1e7816 */ /* 0x000fc6000000001e */
[----:B------:R0:W-:Y:S04]  /*0730*/  STG.E.U16 desc[UR8][R24.64], R29 ;  /* 0x0000001d18007986 */ /* 0x0001e8000c101508 */
[----:B------:R0:W-:Y:S01]  /*0740*/  STG.E.U16 desc[UR8][R24.64+0x2], R30 ;  /* 0x0000021e18007986 */ /* 0x0001e2000c101508 */
[----:B------:R-:W-:-:S04]  /*0750*/  IADD3 R26, P1, R6, 0x1, RZ ;  /* 0x00000001061a7810 */ /* 0x000fc80007f3e0ff */
[----:B------:R-:W-:Y:S01]  /*0760*/  IADD3.X R27, RZ, R7, RZ, P1, !PT ;  /* 0x00000007ff1b7210 */ /* 0x000fe20000ffe4ff */
[----:B------:R-:W-:Y:S08]  /*0770*/  @!P0 BRA `(.L_x_174) ;  /* 0x0000000400048947 */ /* 0x000ff00003800000 */
[----:B0-----:R-:W2:Y:S04]  /*0780*/  LDG.E.64 R24, desc[UR8][R10.64+0x8] ;  /* 0x000008080a187981 */ /* 0x001ea8000c1e1b00 */
[----:B------:R-:W3:Y:S04]  /*0790*/  LDG.E.U16 R30, desc[UR8][R16.64+0x6] ;  /* 0x00000608101e7981 */ /* 0x000ee8000c1e1500 */
[----:B------:R-:W4:Y:S01]  /*07a0*/  LDG.E.U16 R29, desc[UR8][R16.64+0x4] ;  /* 0x00000408101d7981 */ /* 0x000f22000c1e1500 */
[-C--:B--2---:R-:W-:Y:S02]  /*07b0*/  IMAD R25, R25, R12.reuse, RZ ;  /* 0x0000000c19197224 */ /* 0x084fe400078e02ff */
[----:B------:R-:W-:-:S04]  /*07c0*/  IMAD.WIDE.U32 R26, R24, R12, R18 ;  /* 0x0000000c181a7225 */ /* 0x000fc800078e0012 */
[----:B------:R-:W-:Y:S01]  /*07d0*/  IMAD R25, R24, R13, R25 ;  /* 0x0000000d18197224 */ /* 0x000fe200078e0219 */
[----:B------:R-:W-:-:S04]  /*07e0*/  LEA R24, P0, R26, R14, 0x2 ;  /* 0x0000000e1a187211 */ /* 0x000fc800078010ff */
[----:B------:R-:W-:-:S04]  /*07f0*/  IADD3 R25, R27, R25, RZ ;  /* 0x000000191b197210 */ /* 0x000fc80007ffe0ff */
[----:B------:R-:W-:-:S05]  /*0800*/  LEA.HI.X R25, R26, R15, R25, 0x2, P0 ;  /* 0x0000000f1a197211 */ /* 0x000fca00000f1419 */
[----:B------:R-:W2:Y:S04]  /*0810*/  LDG.E.U16 R27, desc[UR8][R24.64] ;  /* 0x00000008181b7981 */ /* 0x000ea8000c1e1500 */
[----:B------:R-:W5:Y:S01]  /*0820*/  LDG.E.U16 R26, desc[UR8][R24.64+0x2] ;  /* 0x00000208181a7981 */ /* 0x000f62000c1e1500 */
[----:B---3--:R-:W-:Y:S02]  /*0830*/  HADD2.F32 R31, -RZ, R30.H0_H0 ;  /* 0x2000001eff1f7230 */ /* 0x008fe40000004100 */
[----:B----4-:R-:W-:-:S03]  /*0840*/  HADD2.F32 R29, -RZ, R29.H0_H0 ;  /* 0x2000001dff1d7230 */ /* 0x010fc60000004100 */
        /* <DEDUP_REMOVED lines=9> */
[----:B--2---:R-:W-:Y:S02]  /*08e0*/  HADD2.F32 R27, -RZ, R27.H0_H0 ;  /* 0x2000001bff1b7230 */ /* 0x004fe40000004100 */
        /* <DEDUP_REMOVED lines=12> */
[----:B------:R-:W2:Y:S04]  /*09b0*/  LDG.E.64 R10, desc[UR8][R10.64+0x10] ;  /* 0x000010080a0a7981 */ /* 0x000ea8000c1e1b00 */
[----:B-1----:R-:W3:Y:S04]  /*09c0*/  LDG.E.U16 R24, desc[UR8][R16.64+0xa] ;  /* 0x00000a0810187981 */ /* 0x002ee8000c1e1500 */
        /* <DEDUP_REMOVED lines=18> */
[----:B------:R-:W-:-:S04]  /*0af0*/  IADD3 R26, P0, R6, 0x3, RZ ;  /* 0x00000003061a7810 */ /* 0x000fc80007f1e0ff */
[----:B------:R-:W-:Y:S01]  /*0b00*/  IADD3.X R27, RZ, R7, RZ, P0, !PT ;  /* 0x00000007ff1b7210 */ /* 0x000fe200007fe4ff */
[----:B--2---:R-:W-:Y:S02]  /*0b10*/  HADD2.F32 R12, -RZ, R12.H0_H0 ;  /* 0x2000000cff0c7230 */ /* 0x004fe40000004100 */
[----:B-----5:R-:W-:-:S03]  /*0b20*/  HADD2.F32 R18, -RZ, R18.H0_H0 ;  /* 0x20000012ff127230 */ /* 0x020fc60000004100 */
[----:B------:R-:W-:Y:S02]  /*0b30*/  FADD.FTZ R11, R12, R11 ;  /* 0x0000000b0c0b7221 */ /* 0x000fe40000010000 */
[----:B------:R-:W-:-:S03]  /*0b40*/  FADD.FTZ R18, R18, R19 ;  /* 0x0000001312127221 */ /* 0x000fc60000010000 */
[----:B------:R-:W-:Y:S02]  /*0b50*/  F2FP.F16.F32.PACK_AB R11, RZ, R11 ;  /* 0x0000000bff0b723e */ /* 0x000fe400000000ff */
[----:B------:R-:W-:-:S03]  /*0b60*/  F2FP.F16.F32.PACK_AB R18, RZ, R18 ;  /* 0x00000012ff12723e */ /* 0x000fc600000000ff */
[----:B------:R2:W-:Y:S04]  /*0b70*/  STG.E.U16 desc[UR8][R14.64], R11 ;  /* 0x0000000b0e007986 */ /* 0x0005e8000c101508 */
[----:B------:R2:W-:Y:S02]  /*0b80*/  STG.E.U16 desc[UR8][R14.64+0x2], R18 ;  /* 0x000002120e007986 */ /* 0x0005e4000c101508 */
.L_x_174:
[----:B------:R-:W-:Y:S05]  /*0b90*/  BSYNC B2 ;  /* 0x0000000000027941 */ /* 0x000fea0003800000 */
.L_x_173:
[----:B--2---:R-:W-:Y:S02]  /*0ba0*/  LOP3.LUT R11, RZ, R6, RZ, 0x33, !PT ;  /* 0x00000006ff0b7212 */ /* 0x004fe400078e33ff */
[----:B------:R-:W-:Y:S02]  /*0bb0*/  LOP3.LUT R7, RZ, R7, RZ, 0x33, !PT ;  /* 0x00000007ff077212 */ /* 0x000fe400078e33ff */
[----:B------:R-:W-:-:S04]  /*0bc0*/  IADD3 R6, P1, R2, R11, RZ ;  /* 0x0000000b02067210 */ /* 0x000fc80007f3e0ff */
[----:B------:R-:W-:Y:S02]  /*0bd0*/  ISETP.GE.U32.AND P0, PT, R6, 0x3, PT ;  /* 0x000000030600780c */ /* 0x000fe40003f06070 */
[----:B------:R-:W-:-:S04]  /*0be0*/  IADD3.X R6, R3, R7, RZ, P1, !PT ;  /* 0x0000000703067210 */ /* 0x000fc80000ffe4ff */
[----:B------:R-:W-:-:S13]  /*0bf0*/  ISETP.GE.U32.AND.EX P0, PT, R6, RZ, PT, P0 ;  /* 0x000000ff0600720c */ /* 0x000fda0003f06100 */
[----:B------:R-:W-:Y:S05]  /*0c00*/  @!P0 BRA `(.L_x_172) ;  /* 0x0000000800488947 */ /* 0x000fea0003800000 */
[----:B------:R-:W-:Y:S01]  /*0c10*/  ULDC.64 UR10, c[0x0][0x248] ;  /* 0x00009200000a7ab9 */ /* 0x000fe20000000a00 */
[----:B------:R-:W-:Y:S01]  /*0c20*/  MOV R22, R8 ;  /* 0x0000000800167202 */ /* 0x000fe20000000f00 */
[----:B------:R-:W-:-:S04]  /*0c30*/  IMAD R10, R28, UR10, RZ ;  /* 0x0000000a1c0a7c24 */ /* 0x000fc8000f8e02ff */
[----:B------:R-:W-:-:S04]  /*0c40*/  IMAD.WIDE.U32 R6, R21, UR10, R22 ;  /* 0x0000000a15067c25 */ /* 0x000fc8000f8e0016 */
[----:B------:R-:W-:-:S05]  /*0c50*/  IMAD R9, R21, UR11, R10 ;  /* 0x0000000b15097c24 */ /* 0x000fca000f8e020a */
[----:B------:R-:W-:-:S07]  /*0c60*/  IADD3 R9, R9, R7, RZ ;  /* 0x0000000709097210 */ /* 0x000fce0007ffe0ff */
.L_x_175:
[----:B------:R-:W-:Y:S01]  /*0c70*/  ULDC.64 UR10, c[0x0][0x268] ;  /* 0x00009a00000a7ab9 */ /* 0x000fe20000000a00 */
[----:B------:R-:W-:Y:S01]  /*0c80*/  ULDC.64 UR12, c[0x0][0x238] ;  /* 0x00008e00000c7ab9 */ /* 0x000fe20000000a00 */
[----:B------:R-:W-:Y:S02]  /*0c90*/  IMAD R8, R28, UR10, RZ ;  /* 0x0000000a1c087c24 */ /* 0x000fe4000f8e02ff */
[----:B--2---:R-:W-:-:S04]  /*0ca0*/  IMAD.WIDE.U32 R10, R21, UR10, R26 ;  /* 0x0000000a150a7c25 */ /* 0x004fc8000f8e001a */
        /* <DEDUP_REMOVED lines=15> */
[----:B------:R-:W-:-:S03]  /*0da0*/  MOV R8, R6 ;  /* 0x0000000600087202 */ /* 0x000fc60000000f00 */
[----:B------:R-:W3:Y:S04]  /*0db0*/  LDG.E.U16 R19, desc[UR8][R10.64+0x2] ;  /* 0x000002080a137981 */ /* 0x000ee8000c1e1500 */
[----:B------:R-:W4:Y:S01]  /*0dc0*/  LDG.E.U16 R18, desc[UR8][R10.64] ;  /* 0x000000080a127981 */ /* 0x000f22000c1e1500 */
[----:B--2---:R-:W-:Y:S02]  /*0dd0*/  IMAD R15, R15, UR10, RZ ;  /* 0x0000000a0f0f7c24 */ /* 0x004fe4000f8e02ff */
[----:B------:R-:W-:-:S04]  /*0de0*/  IMAD.WIDE.U32 R16, R14, UR10, R8 ;  /* 0x0000000a0e107c25 */ /* 0x000fc8000f8e0008 */
[----:B------:R-:W-:Y:S01]  /*0df0*/  IMAD R15, R14, UR11, R15 ;  /* 0x0000000b0e0f7c24 */ /* 0x000fe2000f8e020f */
[----:B------:R-:W-:-:S04]  /*0e00*/  LEA R14, P0, R16, UR12, 0x2 ;  /* 0x0000000c100e7c11 */ /* 0x000fc8000f8010ff */
[----:B------:R-:W-:-:S04]  /*0e10*/  IADD3 R15, R17, R15, RZ ;  /* 0x0000000f110f7210 */ /* 0x000fc80007ffe0ff */
[----:B------:R-:W-:-:S05]  /*0e20*/  LEA.HI.X R15, R16, UR13, R15, 0x2, P0 ;  /* 0x0000000d100f7c11 */ /* 0x000fca00080f140f */
[----:B------:R-:W2:Y:S04]  /*0e30*/  LDG.E.U16 R22, desc[UR8][R14.64] ;  /* 0x000000080e167981 */ /* 0x000ea8000c1e1500 */
[----:B01----:R-:W5:Y:S01]  /*0e40*/  LDG.E.U16 R24, desc[UR8][R14.64+0x2] ;  /* 0x000002080e187981 */ /* 0x003f62000c1e1500 */
        /* <DEDUP_REMOVED lines=8> */
[----:B------:R-:W-:Y:S02]  /*0ed0*/  HADD2.F32 R23, -RZ, R23.H1_H1 ;  /* 0x30000017ff177230 */ /* 0x000fe40000004100 */
        /* <DEDUP_REMOVED lines=9> */
[----:B------:R1:W-:Y:S04]  /*0f70*/  STG.E.U16 desc[UR8][R14.64+0x2], R24 ;  /* 0x000002180e007986 */ /* 0x0003e8000c101508 */
[----:B------:R-:W2:Y:S04]  /*0f80*/  LDG.E.64 R16, desc[UR8][R12.64+0x8] ;  /* 0x000008080c107981 */ /* 0x000ea8000c1e1b00 */
[----:B------:R-:W3:Y:S04]  /*0f90*/  LDG.E.U16 R23, desc[UR8][R10.64+0x6] ;  /* 0x000006080a177981 */ /* 0x000ee8000c1e1500 */
[----:B------:R-:W4:Y:S01]  /*0fa0*/  LDG.E.U16 R22, desc[UR8][R10.64+0x4] ;  /* 0x000004080a167981 */ /* 0x000f22000c1e1500 */
[----:B--2---:R-:W-:-:S02]  /*0fb0*/  IMAD R17, R17, UR10, RZ ;  /* 0x0000000a11117c24 */ /* 0x004fc4000f8e02ff */
[----:B0-----:R-:W-:-:S04]  /*0fc0*/  IMAD.WIDE.U32 R18, R16, UR10, R8 ;  /* 0x0000000a10127c25 */ /* 0x001fc8000f8e0008 */
[----:B------:R-:W-:Y:S01]  /*0fd0*/  IMAD R17, R16, UR11, R17 ;  /* 0x0000000b10117c24 */ /* 0x000fe2000f8e0211 */
[----:B------:R-:W-:-:S04]  /*0fe0*/  LEA R16, P0, R18, UR12, 0x2 ;  /* 0x0000000c12107c11 */ /* 0x000fc8000f8010ff */
[----:B------:R-:W-:-:S04]  /*0ff0*/  IADD3 R17, R19, R17, RZ ;  /* 0x0000001113117210 */ /* 0x000fc80007ffe0ff */
[----:B------:R-:W-:-:S05]  /*1000*/  LEA.HI.X R17, R18, UR13, R17, 0x2, P0 ;  /* 0x0000000d12117c11 */ /* 0x000fca00080f1411 */
[----:B------:R-:W2:Y:S04]  /*1010*/  LDG.E.U16 R18, desc[UR8][R16.64] ;  /* 0x0000000810127981 */ /* 0x000ea8000c1e1500 */
[----:B-1----:R-:W5:Y:S01]  /*1020*/  LDG.E.U16 R24, desc[UR8][R16.64+0x2] ;  /* 0x0000020810187981 */ /* 0x002f62000c1e1500 */
        /* <DEDUP_REMOVED lines=68> */
[----:B------:R-:W-:Y:S02]  /*1470*/  IADD3.X R27, RZ, R27, RZ, P0, !PT ;  /* 0x0000001bff1b7210 */ /* 0x000fe400007fe4ff */
[----:B------:R-:W-:-:S04]  /*1480*/  ISETP.GE.U32.AND P0, PT, R26, R2, PT ;  /* 0x000000021a00720c */ /* 0x000fc80003f06070 */
[----:B------:R-:W-:Y:S01]  /*1490*/  ISETP.GE.AND.EX P0, PT, R27, R3, PT, P0 ;  /* 0x000000031b00720c */ /* 0x000fe20003f06300 */
[----:B--2---:R-:W-:Y:S02]  /*14a0*/  HADD2.F32 R18, -RZ, R18.H0_H0 ;  /* 0x20000012ff127230 */ /* 0x004fe40000004100 */
[----:B-----5:R-:W-:-:S03]  /*14b0*/  HADD2.F32 R14, -RZ, R14.H0_H0 ;  /* 0x2000000eff0e7230 */ /* 0x020fc60000004100 */
[----:B------:R-:W-:Y:S02]  /*14c0*/  FADD.FTZ R11, R18, R11 ;  /* 0x0000000b120b7221 */ /* 0x000fe40000010000 */
[----:B------:R-:W-:-:S03]  /*14d0*/  FADD.FTZ R14, R14, R15 ;  /* 0x0000000f0e0e7221 */ /* 0x000fc60000010000 */
[----:B------:R-:W-:Y:S02]  /*14e0*/  F2FP.F16.F32.PACK_AB R11, RZ, R11 ;  /* 0x0000000bff0b723e */ /* 0x000fe400000000ff */
[----:B------:R-:W-:-:S03]  /*14f0*/  F2FP.F16.F32.PACK_AB R14, RZ, R14 ;  /* 0x0000000eff0e723e */ /* 0x000fc600000000ff */
[----:B------:R2:W-:Y:S04]  /*1500*/  STG.E.U16 desc[UR8][R16.64], R11 ;  /* 0x0000000b10007986 */ /* 0x0005e8000c101508 */
[----:B------:R2:W-:Y:S01]  /*1510*/  STG.E.U16 desc[UR8][R16.64+0x2], R14 ;  /* 0x0000020e10007986 */ /* 0x0005e2000c101508 */
[----:B------:R-:W-:Y:S05]  /*1520*/  @!P0 BRA `(.L_x_175) ;  /* 0xfffffff400d08947 */ /* 0x000fea000383ffff */
.L_x_172:
[----:B------:R-:W-:Y:S05]  /*1530*/  BSYNC B1 ;  /* 0x0000000000017941 */ /* 0x000fea0003800000 */
.L_x_171:
[----:B------:R-:W-:Y:S01]  /*1540*/  IADD3 R21, P0, R21, 0x1, RZ ;  /* 0x0000000115157810 */ /* 0x000fe20007f1e0ff */
[----:B------:R-:W-:-:S03]  /*1550*/  ULDC.64 UR10, c[0x0][0x278] ;  /* 0x00009e00000a7ab9 */ /* 0x000fc60000000a00 */
[----:B------:R-:W-:Y:S02]  /*1560*/  IADD3.X R28, RZ, R28, RZ, P0, !PT ;  /* 0x0000001cff1c7210 */ /* 0x000fe400007fe4ff */
[----:B------:R-:W-:-:S04]  /*1570*/  ISETP.GE.U32.AND P0, PT, R21, UR10, PT ;  /* 0x0000000a15007c0c */ /* 0x000fc8000bf06070 */
[----:B------:R-:W-:-:S13]  /*1580*/  ISETP.GE.AND.EX P0, PT, R28, UR11, PT, P0 ;  /* 0x0000000b1c007c0c */ /* 0x000fda000bf06300 */
[----:B------:R-:W-:Y:S05]  /*1590*/  @!P0 BRA `(.L_x_176) ;  /* 0xffffffec00108947 */ /* 0x000fea000383ffff */
.L_x_170:
[----:B------:R-:W-:Y:S05]  /*15a0*/  BSYNC B0 ;  /* 0x0000000000007941 */ /* 0x000fea0003800000 */
.L_x_169:
[----:B------:R-:W3:Y:S01]  /*15b0*/  S2R R10, SR_TID.X ;  /* 0x00000000000a7919 */ /* 0x000ee20000002100 */
[----:B------:R-:W4:Y:S01]  /*15c0*/  S2UR UR4, SR_CTAID.X ;  /* 0x00000000000479c3 */ /* 0x000f220000002500 */
[----:B------:R-:W-:Y:S02]  /*15d0*/  ULDC UR7, c[0x0][0x210] ;  /* 0x0000840000077ab9 */ /* 0x000fe40000000800 */
[----:B----4-:R-:W-:-:S04]  /*15e0*/  UIMAD UR4, UR4, -0x200, UR7 ;  /* 0xfffffe00040478a4 */ /* 0x010fc8000f8e0207 */
[----:B------:R-:W-:Y:S01]  /*15f0*/  USHF.R.S32.HI UR7, URZ, 0x1f, UR4 ;  /* 0x0000001f3f077899 */ /* 0x000fe20008011404 */
[----:B---3--:R-:W-:-:S05]  /*1600*/  IADD3 R10, R10, 0x100, RZ ;  /* 0x000001000a0a7810 */ /* 0x008fca0007ffe0ff */
[----:B------:R-:W-:Y:S02]  /*1610*/  MOV R0, UR7 ;  /* 0x0000000700007c02 */ /* 0x000fe40008000f00 */
[----:B------:R-:W-:-:S04]  /*1620*/  ISETP.LT.U32.AND P0, PT, R10, UR4, PT ;  /* 0x000000040a007c0c */ /* 0x000fc8000bf01070 */
[----:B------:R-:W-:-:S13]  /*1630*/  ISETP.GT.AND.EX P0, PT, R0, RZ, PT, P0 ;  /* 0x000000ff0000720c */ /* 0x000fda0003f04300 */
[----:B------:R-:W-:Y:S05]  /*1640*/  @!P0 EXIT ;  /* 0x000000000000894d */ /* 0x000fea0003800000 */
[----:B------:R-:W3:Y:S01]  /*1650*/  LDC.U16 R0, c[0x0][0x240] ;  /* 0x00009000ff007b82 */ /* 0x000ee20000000400 */
[----:B------:R-:W-:-:S04]  /*1660*/  IADD3 R10, P0, R10, UR6, RZ ;  /* 0x000000060a0a7c10 */ /* 0x000fc8000ff1e0ff */
[----:B--2---:R-:W-:Y:S01]  /*1670*/  IADD3.X R11, RZ, UR5, RZ, P0, !PT ;  /* 0x00000005ff0b7c10 */ /* 0x004fe200087fe4ff */
[----:B------:R-:W-:Y:S02]  /*1680*/  ULDC.64 UR4, c[0x0][0x250] ;  /* 0x0000940000047ab9 */ /* 0x000fe40000000a00 */
[----:B------:R-:W2:Y:S01]  /*1690*/  LDC.U16 R22, c[0x0][0x242] ;  /* 0x00009080ff167b82 */ /* 0x000ea20000000400 */
[----:B------:R-:W-:-:S04]  /*16a0*/  IMAD.WIDE.U32 R8, R10, UR4, RZ ;  /* 0x000000040a087c25 */ /* 0x000fc8000f8e00ff */
[----:B------:R-:W-:Y:S01]  /*16b0*/  IMAD R3, R11, UR4, RZ ;  /* 0x000000040b037c24 */ /* 0x000fe2000f8e02ff */
[----:B------:R-:W-:-:S03]  /*16c0*/  UMOV UR4, URZ ;  /* 0x0000003f00047c82 */ /* 0x000fc60008000000 */
[----:B------:R-:W-:Y:S01]  /*16d0*/  IMAD R3, R10, UR5, R3 ;  /* 0x000000050a037c24 */ /* 0x000fe2000f8e0203 */
[----:B------:R-:W-:-:S04]  /*16e0*/  UMOV UR5, URZ ;  /* 0x0000003f00057c82 */ /* 0x000fc80008000000 */
[----:B------:R-:W-:Y:S01]  /*16f0*/  IADD3 R23, R9, R3, RZ ;  /* 0x0000000309177210 */ /* 0x000fe20007ffe0ff */
[----:B---3--:R-:W-:Y:S02]  /*1700*/  HADD2.F32 R0, -RZ, R0.H0_H0 ;  /* 0x20000000ff007230 */ /* 0x008fe40000004100 */
[----:B--2---:R-:W-:-:S07]  /*1710*/  HADD2.F32 R22, -RZ, R22.H0_H0 ;  /* 0x20000016ff167230 */ /* 0x004fce0000004100 */
.L_x_182:
[----:B--2---:R-:W2:Y:S01]  /*1720*/  LDC.64 R6, c[0x0][0x260] ;  /* 0x00009800ff067b82 */ /* 0x004ea20000000a00 */
        /* <DEDUP_REMOVED lines=17> */
[----:B------:R-:W2:Y:S01]  /*1840*/  LDC.64 R20, c[0x0][0x248] ;  /* 0x00009200ff147b82 */ /* 0x000ea20000000a00 */
[----:B01----:R-:W-:Y:S01]  /*1850*/  IADD3 R24, R6, -R4, RZ ;  /* 0x8000000406187210 */ /* 0x003fe20007ffe0ff */
[----:B------:R-:W-:Y:S01]  /*1860*/  BSSY B1, `(.L_x_179) ;  /* 0x0000084000017945 */ /* 0x000fe20003800000 */
[----:B------:R-:W-:Y:S02]  /*1870*/  MOV R2, R8 ;  /* 0x0000000800027202 */ /* 0x000fe40000000f00 */
[----:B------:R-:W-:Y:S02]  /*1880*/  LOP3.LUT R24, R24, 0x3, RZ, 0xc0, !PT ;  /* 0x0000000318187812 */ /* 0x000fe400078ec0ff */
[----:B------:R-:W-:Y:S02]  /*1890*/  MOV R3, R23 ;  /* 0x0000001700037202 */ /* 0x000fe40000000f00 */
[----:B------:R-:W-:Y:S02]  /*18a0*/  ISETP.NE.U32.AND P0, PT, R24, RZ, PT ;  /* 0x000000ff1800720c */ /* 0x000fe40003f05070 */
[----:B------:R-:W-:-:S02]  /*18b0*/  MOV R28, R4 ;  /* 0x00000004001c7202 */ /* 0x000fc40000000f00 */
[----:B------:R-:W-:Y:S02]  /*18c0*/  ISETP.NE.AND.EX P0, PT, RZ, RZ, PT, P0 ;  /* 0x000000ffff00720c */ /* 0x000fe40003f05300 */
[----:B------:R-:W-:Y:S01]  /*18d0*/  MOV R25, R5 ;  /* 0x0000000500197202 */ /* 0x000fe20000000f00 */
        /* <DEDUP_REMOVED lines=16> */
[----:B------:R-:W-:Y:S01]  /*19e0*/  IMAD.WIDE.U32 R26, R18, UR4, R4 ;  /* 0x00000004121a7c25 */ /* 0x000fe2000f8e0004 */
[----:B------:R-:W-:Y:S01]  /*19f0*/  ULDC.64 UR6, c[0x0][0x220] ;  /* 0x0000880000067ab9 */ /* 0x000fe20000000a00 */
[----:B------:R-:W0:Y:S02]  /*1a00*/  LDG.E.64 R28, desc[UR8][R12.64] ;  /* 0x000000080c1c7981 */ /* 0x000e24000c1e1b00 */
[----:B------:R-:W-:Y:S01]  /*1a10*/  IMAD R19, R19, UR4, R16 ;  /* 0x0000000413137c24 */ /* 0x000fe2000f8e0210 */
[----:B------:R-:W-:Y:S02]  /*1a20*/  LEA R18, P0, R26, UR6, 0x2 ;  /* 0x000000061a127c11 */ /* 0x000fe4000f8010ff */
[----:B------:R-:W1:Y:S02]  /*1a30*/  LDC.64 R16, c[0x0][0x238] ;  /* 0x00008e00ff107b82 */ /* 0x000e640000000a00 */
[----:B------:R-:W-:-:S04]  /*1a40*/  IADD3 R19, R27, R19, RZ ;  /* 0x000000131b137210 */ /* 0x000fc80007ffe0ff */
[----:B------:R-:W-:Y:S02]  /*1a50*/  LEA.HI.X R19, R26, UR7, R19, 0x2, P0 ;  /* 0x000000071a137c11 */ /* 0x000fe400080f1413 */
[----:B------:R-:W-:-:S03]  /*1a60*/  MOV R20, R2 ;  /* 0x0000000200147202 */ /* 0x000fc60000000f00 */
[----:B------:R-:W2:Y:S04]  /*1a70*/  LDG.E.U16 R31, desc[UR8][R18.64+0x2] ;  /* 0x00000208121f7981 */ /* 0x000ea8000c1e1500 */
[----:B------:R-:W3:Y:S01]  /*1a80*/  LDG.E.U16 R30, desc[UR8][R18.64] ;  /* 0x00000008121e7981 */ /* 0x000ee2000c1e1500 */
[----:B0-----:R-:W-:-:S04]  /*1a90*/  IMAD R25, R29, R14, RZ ;  /* 0x0000000e1d197224 */ /* 0x001fc800078e02ff */
[C---:B------:R-:W-:Y:S02]  /*1aa0*/  IMAD R25, R28.reuse, R15, R25 ;  /* 0x0000000f1c197224 */ /* 0x040fe400078e0219 */
[----:B------:R-:W-:-:S03]  /*1ab0*/  IMAD.WIDE.U32 R28, R28, R14, R20 ;  /* 0x0000000e1c1c7225 */ /* 0x000fc600078e0014 */
[----:B-1----:R-:W-:Y:S02]  /*1ac0*/  LEA R26, P0, R28, R16, 0x2 ;  /* 0x000000101c1a7211 */ /* 0x002fe400078010ff */
        /* <DEDUP_REMOVED lines=31> */
[----:B--2---:R-:W-:-:S04]  /*1cc0*/  IMAD R25, R29, R14, RZ ;  /* 0x0000000e1d197224 */ /* 0x004fc800078e02ff */
[C---:B------:R-:W-:Y:S02]  /*1cd0*/  IMAD R25, R28.reuse, R15, R25 ;  /* 0x0000000f1c197224 */ /* 0x040fe400078e0219 */
[----:B------:R-:W-:-:S03]  /*1ce0*/  IMAD.WIDE.U32 R28, R28, R14, R20 ;  /* 0x0000000e1c1c7225 */ /* 0x000fc600078e0014 */
[----:B------:R-:W-:Y:S02]  /*1cf0*/  LEA R26, P0, R28, R16, 0x2 ;  /* 0x000000101c1a7211 */ /* 0x000fe400078010ff */
        /* <DEDUP_REMOVED lines=58> */
.L_x_180:
[----:B------:R-:W-:Y:S05]  /*20a0*/  BSYNC B1 ;  /* 0x0000000000017941 */ /* 0x000fea0003800000 */
.L_x_179:
[----:B--2---:R-:W-:Y:S02]  /*20b0*/  LOP3.LUT R13, RZ, R4, RZ, 0x33, !PT ;  /* 0x00000004ff0d7212 */ /* 0x004fe400078e33ff */
[----:B------:R-:W-:Y:S02]  /*20c0*/  LOP3.LUT R5, RZ, R5, RZ, 0x33, !PT ;  /* 0x00000005ff057212 */ /* 0x000fe400078e33ff */
[----:B------:R-:W-:-:S04]  /*20d0*/  IADD3 R4, P1, R6, R13, RZ ;  /* 0x0000000d06047210 */ /* 0x000fc80007f3e0ff */
[----:B------:R-:W-:Y:S02]  /*20e0*/  ISETP.GE.U32.AND P0, PT, R4, 0x3, PT ;  /* 0x000000030400780c */ /* 0x000fe40003f06070 */
[----:B------:R-:W-:-:S04]  /*20f0*/  IADD3.X R4, R7, R5, RZ, P1, !PT ;  /* 0x0000000507047210 */ /* 0x000fc80000ffe4ff */
[----:B------:R-:W-:-:S13]  /*2100*/  ISETP.GE.U32.AND.EX P0, PT, R4, RZ, PT, P0 ;  /* 0x000000ff0400720c */ /* 0x000fda0003f06100 */
[----:B------:R-:W-:Y:S05]  /*2110*/  @!P0 BRA `(.L_x_178) ;  /* 0x0000000800308947 */ /* 0x000fea0003800000 */
.L_x_181:
[----:B--2---:R-:W2:Y:S01]  /*2120*/  LDC.64 R12, c[0x0][0x268] ;  /* 0x00009a00ff0c7b82 */ /* 0x004ea20000000a00 */
[----:B------:R-:W-:Y:S01]  /*2130*/  MOV R24, R28 ;  /* 0x0000001c00187202 */ /* 0x000fe20000000f00 */
[----:B--2---:R-:W-:-:S04]  /*2140*/  IMAD R14, R12, UR5, RZ ;  /* 0x000000050c0e7c24 */ /* 0x004fc8000f8e02ff */
[----:B------:R-:W-:-:S04]  /*2150*/  IMAD.WIDE.U32 R4, R12, UR4, R24 ;  /* 0x000000040c047c25 */ /* 0x000fc8000f8e0018 */
[----:B------:R-:W-:Y:S01]  /*2160*/  IMAD R13, R13, UR4, R14 ;  /* 0x000000040d0d7c24 */ /* 0x000fe2000f8e020e */
[----:B------:R-:W-:-:S04]  /*2170*/  LEA R12, P0, R4, UR10, 0x3 ;  /* 0x0000000a040c7c11 */ /* 0x000fc8000f8018ff */
[----:B------:R-:W-:-:S04]  /*2180*/  IADD3 R5, R13, R5, RZ ;  /* 0x000000050d057210 */ /* 0x000fc80007ffe0ff */
[----:B------:R-:W-:Y:S02]  /*2190*/  LEA.HI.X R13, R4, UR11, R5, 0x3, P0 ;  /* 0x0000000b040d7c11 */ /* 0x000fe400080f1c05 */
[----:B------:R-:W2:Y:S03]  /*21a0*/  LDC.64 R4, c[0x0][0x270] ;  /* 0x00009c00ff047b82 */ /* 0x000ea60000000a00 */
[----:B------:R-:W3:Y:S01]  /*21b0*/  LDG.E.64 R14, desc[UR8][R12.64] ;  /* 0x000000080c0e7981 */ /* 0x000ee2000c1e1b00 */
[----:B------:R-:W-:Y:S01]  /*21c0*/  MOV R20, R2 ;  /* 0x0000000200147202 */ /* 0x000fe20000000f00 */
[C---:B--2---:R-:W-:Y:S02]  /*21d0*/  IMAD R18, R4.reuse, UR5, RZ ;  /* 0x0000000504127c24 */ /* 0x044fe4000f8e02ff */
[----:B------:R-:W-:-:S04]  /*21e0*/  IMAD.WIDE.U32 R16, R4, UR4, R24 ;  /* 0x0000000404107c25 */ /* 0x000fc8000f8e0018 */
[----:B------:R-:W-:Y:S01]  /*21f0*/  IMAD R5, R5, UR4, R18 ;  /* 0x0000000405057c24 */ /* 0x000fe2000f8e0212 */
[----:B------:R-:W-:-:S04]  /*2200*/  LEA R4, P0, R16, UR14, 0x2 ;  /* 0x0000000e10047c11 */ /* 0x000fc8000f8010ff */
[----:B------:R-:W-:-:S04]  /*2210*/  IADD3 R5, R5, R17, RZ ;  /* 0x0000001105057210 */ /* 0x000fc80007ffe0ff */
[----:B------:R-:W-:-:S05]  /*2220*/  LEA.HI.X R5, R16, UR15, R5, 0x2, P0 ;  /* 0x0000000f10057c11 */ /* 0x000fca00080f1405 */
[----:B------:R-:W2:Y:S04]  /*2230*/  LDG.E.U16 R19, desc[UR8][R4.64+0x2] ;  /* 0x0000020804137981 */ /* 0x000ea8000c1e1500 */
[----:B------:R-:W4:Y:S01]  /*2240*/  LDG.E.U16 R18, desc[UR8][R4.64] ;  /* 0x0000000804127981 */ /* 0x000f22000c1e1500 */
[----:B---3--:R-:W-:Y:S02]  /*2250*/  IMAD R15, R15, UR12, RZ ;  /* 0x0000000c0f0f7c24 */ /* 0x008fe4000f8e02ff */
[----:B------:R-:W-:-:S04]  /*2260*/  IMAD.WIDE.U32 R16, R14, UR12, R20 ;  /* 0x0000000c0e107c25 */ /* 0x000fc8000f8e0014 */
[----:B------:R-:W-:Y:S01]  /*2270*/  IMAD R15, R14, UR13, R15 ;  /* 0x0000000d0e0f7c24 */ /* 0x000fe2000f8e020f */
[----:B------:R-:W-:-:S04]  /*2280*/  LEA R14, P0, R16, UR16, 0x2 ;  /* 0x00000010100e7c11 */ /* 0x000fc8000f8010ff */
[----:B------:R-:W-:-:S04]  /*2290*/  IADD3 R15, R17, R15, RZ ;  /* 0x0000000f110f7210 */ /* 0x000fc80007ffe0ff */
[----:B------:R-:W-:-:S05]  /*22a0*/  LEA.HI.X R15, R16, UR17, R15, 0x2, P0 ;  /* 0x00000011100f7c11 */ /* 0x000fca00080f140f */
[----:B------:R-:W3:Y:S04]  /*22b0*/  LDG.E.U16 R20, desc[UR8][R14.64] ;  /* 0x000000080e147981 */ /* 0x000ee8000c1e1500 */
[----:B------:R-:W5:Y:S01]  /*22c0*/  LDG.E.U16 R24, desc[UR8][R14.64+0x2] ;  /* 0x000002080e187981 */ /* 0x000f62000c1e1500 */
[----:B--2---:R-:W-:Y:S02]  /*22d0*/  HADD2.F32 R19, -RZ, R19.H0_H0 ;  /* 0x20000013ff137230 */ /* 0x004fe40000004100 */
[----:B----4-:R-:W-:-:S03]  /*22e0*/  HADD2.F32 R17, -RZ, R18.H0_H0 ;  /* 0x20000012ff117230 */ /* 0x010fc60000004100 */
[-C--:B01----:R-:W-:Y:S01]  /*22f0*/  FMUL.FTZ R27, R22, R19.reuse ;  /* 0x00000013161b7220 */ /* 0x083fe20000410000 */
[----:B------:R-:W-:-:S03]  /*2300*/  FMUL.FTZ R19, R0, R19 ;  /* 0x0000001300137220 */ /* 0x000fc60000410000 */
[-C--:B------:R-:W-:Y:S01]  /*2310*/  FFMA.FTZ R27, R0, R17.reuse, -R27 ;  /* 0x00000011001b7223 */ /* 0x080fe2000001081b */
[----:B------:R-:W-:-:S05]  /*2320*/  FFMA.FTZ R16, R22, R17, R19 ;  /* 0x0000001116107223 */ /* 0x000fca0000010013 */
[----:B------:R-:W-:-:S05]  /*2330*/  F2FP.F16.F32.PACK_AB R27, R16, R27 ;  /* 0x0000001b101b723e */ /* 0x000fca00000000ff */
[--C-:B------:R-:W-:Y:S02]  /*2340*/  HADD2.F32 R17, -RZ, R27.reuse.H0_H0 ;  /* 0x2000001bff117230 */ /* 0x100fe40000004100 */
[----:B------:R-:W-:Y:S02]  /*2350*/  HADD2.F32 R27, -RZ, R27.H1_H1 ;  /* 0x3000001bff1b7230 */ /* 0x000fe40000004100 */
[----:B---3--:R-:W-:Y:S02]  /*2360*/  HADD2.F32 R20, -RZ, R20.H0_H0 ;  /* 0x20000014ff147230 */ /* 0x008fe40000004100 */
[----:B-----5:R-:W-:-:S03]  /*2370*/  HADD2.F32 R24, -RZ, R24.H0_H0 ;  /* 0x20000018ff187230 */ /* 0x020fc60000004100 */
[----:B------:R-:W-:Y:S02]  /*2380*/  FADD.FTZ R17, R20, R17 ;  /* 0x0000001114117221 */ /* 0x000fe40000010000 */
[----:B------:R-:W-:-:S03]  /*2390*/  FADD.FTZ R24, R24, R27 ;  /* 0x0000001b18187221 */ /* 0x000fc60000010000 */
[----:B------:R-:W-:Y:S02]  /*23a0*/  F2FP.F16.F32.PACK_AB R17, RZ, R17 ;  /* 0x00000011ff11723e */ /* 0x000fe400000000ff */
[----:B------:R-:W-:Y:S02]  /*23b0*/  F2FP.F16.F32.PACK_AB R24, RZ, R24 ;  /* 0x00000018ff18723e */ /* 0x000fe400000000ff */
[----:B------:R-:W-:Y:S02]  /*23c0*/  PRMT R19, R17, 0x7610, R19 ;  /* 0x0000761011137816 */ /* 0x000fe40000000013 */
[----:B------:R-:W-:-:S03]  /*23d0*/  PRMT R20, R24, 0x7610, R20 ;  /* 0x0000761018147816 */ /* 0x000fc60000000014 */
[----:B------:R-:W-:Y:S04]  /*23e0*/  STG.E.U16 desc[UR8][R14.64], R19 ;  /* 0x000000130e007986 */ /* 0x000fe8000c101508 */
[----:B------:R0:W-:Y:S04]  /*23f0*/  STG.E.U16 desc[UR8][R14.64+0x2], R20 ;  /* 0x000002140e007986 */ /* 0x0001e8000c101508 */
[----:B------:R-:W2:Y:S04]  /*2400*/  LDG.E.64 R16, desc[UR8][R12.64+0x8] ;  /* 0x000008080c107981 */ /* 0x000ea8000c1e1b00 */
[----:B------:R-:W3:Y:S01]  /*2410*/  LDG.E.U16 R26, desc[UR8][R4.64+0x6] ;  /* 0x00000608041a7981 */ /* 0x000ee2000c1e1500 */
[----:B0-----:R-:W-:-:S03]  /*2420*/  MOV R20, R2 ;  /* 0x0000000200147202 */ /* 0x001fc60000000f00 */
        /* <DEDUP_REMOVED lines=30> */
[----:B------:R-:W1:Y:S01]  /*2610*/  LDG.E.U16 R24, desc[UR8][R4.64+0x8] ;  /* 0x0000080804187981 */ /* 0x000e62000c1e1500 */
[----:B--2---:R-:W-:-:S02]  /*2620*/  IMAD R15, R15, UR12, RZ ;  /* 0x0000000c0f0f7c24 */ /* 0x004fc4000f8e02ff */
[----:B0-----:R-:W-:-:S04]  /*2630*/  IMAD.WIDE.U32 R18, R14, UR12, R20 ;  /* 0x0000000c0e127c25 */ /* 0x001fc8000f8e0014 */
[----:B------:R-:W-:Y:S01]  /*2640*/  IMAD R15, R14, UR13, R15 ;  /* 0x0000000d0e0f7c24 */ /* 0x000fe2000f8e020f */
[----:B------:R-:W-:-:S04]  /*2650*/  LEA R14, P0, R18, UR16, 0x2 ;  /* 0x00000010120e7c11 */ /* 0x000fc8000f8010ff */
[----:B------:R-:W-:-:S04]  /*2660*/  IADD3 R15, R19, R15, RZ ;  /* 0x0000000f130f7210 */ /* 0x000fc80007ffe0ff */
[----:B------:R-:W-:-:S05]  /*2670*/  LEA.HI.X R15, R18, UR17, R15, 0x2, P0 ;  /* 0x00000011120f7c11 */ /* 0x000fca00080f140f */
[----:B------:R-:W2:Y:S04]  /*2680*/  LDG.E.U16 R18, desc[UR8][R14.64] ;  /* 0x000000080e127981 */ /* 0x000ea8000c1e1500 */
[----:B------:R-:W4:Y:S01]  /*2690*/  LDG.E.U16 R29, desc[UR8][R14.64+0x2] ;  /* 0x000002080e1d7981 */ /* 0x000f22000c1e1500 */
[----:B---3--:R-:W-:Y:S02]  /*26a0*/  HADD2.F32 R19, -RZ, R26.H0_H0 ;  /* 0x2000001aff137230 */ /* 0x008fe40000004100 */
[----:B-1----:R-:W-:-:S03]  /*26b0*/  HADD2.F32 R17, -RZ, R24.H0_H0 ;  /* 0x20000018ff117230 */ /* 0x002fc60000004100 */
        /* <DEDUP_REMOVED lines=8> */
[----:B----4-:R-:W-:-:S03]  /*2740*/  HADD2.F32 R29, -RZ, R29.H0_H0 ;  /* 0x2000001dff1d7230 */ /* 0x010fc60000004100 */
        /* <DEDUP_REMOVED lines=41> */
.L_x_178:
[----:B------:R-:W-:Y:S05]  /*29e0*/  BSYNC B0 ;  /* 0x0000000000007941 */ /* 0x000fea0003800000 */
.L_x_177:
[----:B------:R-:W3:Y:S01]  /*29f0*/  LDC.64 R2, c[0x0][0x278] ;  /* 0x00009e00ff027b82 */ /* 0x000ee20000000a00 */
[----:B------:R-:W-:-:S04]  /*2a00*/  UIADD3 UR4, UP0, UR4, 0x1, URZ ;  /* 0x0000000104047890 */ /* 0x000fc8000ff1e03f */
[----:B------:R-:W-:Y:S02]  /*2a10*/  UIADD3.X UR5, URZ, UR5, URZ, UP0, !UPT ;  /* 0x000000053f057290 */ /* 0x000fe400087fe43f */
[----:B---3--:R-:W-:-:S04]  /*2a20*/  ISETP.LE.U32.AND P0, PT, R2, UR4, PT ;  /* 0x0000000402007c0c */ /* 0x008fc8000bf03070 */
[----:B------:R-:W-:-:S04]  /*2a30*/  MOV R2, UR5 ;  /* 0x0000000500027c02 */ /* 0x000fc80008000f00 */
[----:B------:R-:W-:-:S13]  /*2a40*/  ISETP.GE.AND.EX P0, PT, R2, R3, PT, P0 ;  /* 0x000000030200720c */ /* 0x000fda0003f06300 */
[----:B------:R-:W-:Y:S05]  /*2a50*/  @!P0 BRA `(.L_x_182) ;  /* 0xffffffec00308947 */ /* 0x000fea000383ffff */
[----:B------:R-:W-:Y:S05]  /*2a60*/  EXIT ;  /* 0x000000000000794d */ /* 0x000fea0003800000 */
.L_x_168:
        /* <DEDUP_REMOVED lines=8> */
[----:B------:R-:W-:Y:S01]  /*2af0*/  UIADD3.X UR7, UR5, UR7, URZ, UP0, !UPT ;  /* 0x0000000705077290 */ /* 0x000fe200087fe43f */
[----:B------:R-:W1:Y:S01]  /*2b00*/  LDC.U16 R6, c[0x0][0x242] ;  /* 0x00009080ff067b82 */ /* 0x000e620000000400 */
[----:B------:R-:W-:Y:S01]  /*2b10*/  IADD3 R2, R2, UR6, RZ ;  /* 0x0000000602027c10 */ /* 0x000fe2000fffe0ff */
[----:B------:R-:W-:Y:S01]  /*2b20*/  UMOV UR5, URZ ;  /* 0x0000003f00057c82 */ /* 0x000fe20008000000 */
[----:B0-----:R-:W-:Y:S02]  /*2b30*/  HADD2.F32 R0, -RZ, R0.H0_H0 ;  /* 0x20000000ff007230 */ /* 0x001fe40000004100 */
[----:B-1----:R-:W-:-:S07]  /*2b40*/  HADD2.F32 R6, -RZ, R6.H0_H0 ;  /* 0x20000006ff067230 */ /* 0x002fce0000004100 */
.L_x_188:
[----:B0-----:R-:W0:Y:S01]  /*2b50*/  S2R R3, SR_TID.X ;  /* 0x0000000000037919 */ /* 0x001e220000002100 */
[----:B-1----:R-:W1:Y:S01]  /*2b60*/  LDC.64 R8, c[0x0][0x260] ;  /* 0x00009800ff087b82 */ /* 0x002e620000000a00 */
[----:B------:R-:W-:Y:S01]  /*2b70*/  ULDC.64 UR10, c[0x0][0x228] ;  /* 0x00008a00000a7ab9 */ /* 0x000fe20000000a00 */
[----:B------:R-:W-:Y:S01]  /*2b80*/  ULDC.64 UR12, c[0x0][0x230] ;  /* 0x00008c00000c7ab9 */ /* 0x000fe20000000a00 */
[----:B------:R-:W-:Y:S01]  /*2b90*/  ULDC.64 UR16, c[0x0][0x220] ;  /* 0x0000880000107ab9 */ /* 0x000fe20000000a00 */
[----:B------:R-:W-:Y:S01]  /*2ba0*/  ULDC.64 UR14, c[0x0][0x258] ;  /* 0x00009600000e7ab9 */ /* 0x000fe20000000a00 */
[----:B------:R-:W-:Y:S01]  /*2bb0*/  ULDC.64 UR18, c[0x0][0x238] ;  /* 0x00008e0000127ab9 */ /* 0x000fe20000000a00 */
[----:B-1----:R-:W-:-:S04]  /*2bc0*/  IMAD R4, R8, UR5, RZ ;  /* 0x0000000508047c24 */ /* 0x002fc8000f8e02ff */
[----:B------:R-:W-:Y:S01]  /*2bd0*/  IMAD R7, R9, UR4, R4 ;  /* 0x0000000409077c24 */ /* 0x000fe2000f8e0204 */
[----:B0-----:R-:W-:-:S04]  /*2be0*/  IADD3 RZ, P0, R3, UR6, RZ ;  /* 0x0000000603ff7c10 */ /* 0x001fc8000ff1e0ff */
[----:B------:R-:W-:-:S03]  /*2bf0*/  IADD3.X R3, RZ, UR7, RZ, P0, !PT ;  /* 0x00000007ff037c10 */ /* 0x000fc600087fe4ff */
[----:B------:R-:W-:-:S05]  /*2c00*/  IMAD.WIDE.U32 R4, R8, UR4, R2 ;  /* 0x0000000408047c25 */ /* 0x000fca000f8e0002 */
        /* <DEDUP_REMOVED lines=8> */
[----:B---3--:R-:W-:Y:S05]  /*2c90*/  @!P0 BRA `(.L_x_184) ;  /* 0x0000001000848947 */ /* 0x008fea0003800000 */
        /* <DEDUP_REMOVED lines=22> */
[----:B------:R-:W3:Y:S02]  /*2e00*/  LDC.64 R14, c[0x0][0x270] ;  /* 0x00009c00ff0e7b82 */ /* 0x000ee40000000a00 */
[----:B------:R-:W-:-:S04]  /*2e10*/  IADD3 R7, R13, R7, RZ ;  /* 0x000000070d077210 */ /* 0x000fc80007ffe0ff */
[----:B------:R-:W-:Y:S01]  /*2e20*/  LEA.HI.X R17, R12, UR11, R7, 0x3, P0 ;  /* 0x0000000b0c117c11 */ /* 0x000fe200080f1c07 */
[----:B------:R-:W-:-:S04]  /*2e30*/  ULDC.64 UR10, c[0x0][0x220] ;  /* 0x00008800000a7ab9 */ /* 0x000fc80000000a00 */
[----:B------:R-:W2:Y:S01]  /*2e40*/  LDG.E.64 R26, desc[UR8][R16.64] ;  /* 0x00000008101a7981 */ /* 0x000ea2000c1e1b00 */
[----:B------:R-:W-:Y:S01]  /*2e50*/  MOV R22, R8 ;  /* 0x0000000800167202 */ /* 0x000fe20000000f00 */
[----:B-1----:R-:W-:-:S04]  /*2e60*/  IMAD R32, R30, UR5, RZ ;  /* 0x000000051e207c24 */ /* 0x002fc8000f8e02ff */
[----:B------:R-:W-:Y:S02]  /*2e70*/  IMAD R31, R31, UR4, R32 ;  /* 0x000000041f1f7c24 */ /* 0x000fe4000f8e0220 */
[C---:B---3--:R-:W-:Y:S02]  /*2e80*/  IMAD R12, R14.reuse, UR5, RZ ;  /* 0x000000050e0c7c24 */ /* 0x048fe4000f8e02ff */
[----:B------:R-:W-:-:S04]  /*2e90*/  IMAD.WIDE.U32 R28, R14, UR4, R10 ;  /* 0x000000040e1c7c25 */ /* 0x000fc8000f8e000a */
[----:B------:R-:W-:Y:S01]  /*2ea0*/  IMAD R7, R15, UR4, R12 ;  /* 0x000000040f077c24 */ /* 0x000fe2000f8e020c */
[----:B------:R-:W-:Y:S01]  /*2eb0*/  LEA R12, P0, R28, UR10, 0x2 ;  /* 0x0000000a1c0c7c11 */ /* 0x000fe2000f8010ff */
[----:B------:R-:W-:-:S03]  /*2ec0*/  IMAD.WIDE.U32 R14, R30, UR4, R22 ;  /* 0x000000041e0e7c25 */ /* 0x000fc6000f8e0016 */
[----:B------:R-:W-:Y:S02]  /*2ed0*/  IADD3 R7, R29, R7, RZ ;  /* 0x000000071d077210 */ /* 0x000fe40007ffe0ff */
[----:B------:R-:W-:Y:S02]  /*2ee0*/  IADD3 R15, R15, R31, RZ ;  /* 0x0000001f0f0f7210 */ /* 0x000fe40007ffe0ff */
[----:B------:R-:W-:-:S05]  /*2ef0*/  LEA.HI.X R13, R28, UR11, R7, 0x2, P0 ;  /* 0x0000000b1c0d7c11 */ /* 0x000fca00080f1407 */
[----:B------:R-:W3:Y:S04]  /*2f00*/  LDG.E.U16 R25, desc[UR8][R12.64+0x2] ;  /* 0x000002080c197981 */ /* 0x000ee8000c1e1500 */
[----:B------:R-:W4:Y:S01]  /*2f10*/  LDG.E.U16 R22, desc[UR8][R12.64] ;  /* 0x000000080c167981 */ /* 0x000f22000c1e1500 */
[-C--:B--2---:R-:W-:Y:S02]  /*2f20*/  IMAD R7, R27, R18.reuse, RZ ;  /* 0x000000121b077224 */ /* 0x084fe400078e02ff */
[----:B------:R-:W-:-:S04]  /*2f30*/  IMAD.WIDE.U32 R28, R26, R18, R14 ;  /* 0x000000121a1c7225 */ /* 0x000fc800078e000e */
[----:B------:R-:W-:Y:S01]  /*2f40*/  IMAD R7, R26, R19, R7 ;  /* 0x000000131a077224 */ /* 0x000fe200078e0207 */
[----:B0-----:R-:W-:-:S04]  /*2f50*/  LEA R26, P0, R28, R20, 0x2 ;  /* 0x000000141c1a7211 */ /* 0x001fc800078010ff */
[----:B------:R-:W-:-:S04]  /*2f60*/  IADD3 R7, R29, R7, RZ ;  /* 0x000000071d077210 */ /* 0x000fc80007ffe0ff */
[----:B------:R-:W-:-:S05]  /*2f70*/  LEA.HI.X R27, R28, R21, R7, 0x2, P0 ;  /* 0x000000151c1b7211 */ /* 0x000fca00000f1407 */
[----:B------:R-:W2:Y:S04]  /*2f80*/  LDG.E.U16 R7, desc[UR8][R26.64+0x2] ;  /* 0x000002081a077981 */ /* 0x000ea8000c1e1500 */
[----:B------:R-:W5:Y:S01]  /*2f90*/  LDG.E.U16 R28, desc[UR8][R26.64] ;  /* 0x000000081a1c7981 */ /* 0x000f62000c1e1500 */
[----:B---3--:R-:W-:Y:S02]  /*2fa0*/  HADD2.F32 R29, -RZ, R25.H0_H0 ;  /* 0x20000019ff1d7230 */ /* 0x008fe40000004100 */
[----:B----4-:R-:W-:-:S03]  /*2fb0*/  HADD2.F32 R25, -RZ, R22.H0_H0 ;  /* 0x20000016ff197230 */ /* 0x010fc60000004100 */
[C---:B------:R-:W-:Y:S01]  /*2fc0*/  FMUL.FTZ R22, R29.reuse, R6 ;  /* 0x000000061d167220 */ /* 0x040fe20000410000 */
[----:B------:R-:W-:-:S03]  /*2fd0*/  FMUL.FTZ R29, R29, R0 ;  /* 0x000000001d1d7220 */ /* 0x000fc60000410000 */
[C---:B------:R-:W-:Y:S01]  /*2fe0*/  FFMA.FTZ R22, R25.reuse, R0, -R22 ;  /* 0x0000000019167223 */ /* 0x040fe20000010816 */
        /* <DEDUP_REMOVED lines=52> */
[----:B------:R-:W2:Y:S04]  /*3330*/  LDG.E.64 R16, desc[UR8][R16.64+0x10] ;  /* 0x0000100810107981 */ /* 0x000ea8000c1e1b00 */
        /* <DEDUP_REMOVED lines=19> */
[----:B------:R-:W-:Y:S01]  /*3470*/  IADD3 R22, P0, R10, 0x3, RZ ;  /* 0x000000030a167810 */ /* 0x000fe20007f1e0ff */
        /* <DEDUP_REMOVED lines=9> */
[----:B------:R-:W-:-:S07]  /*3510*/  IADD3.X R7, RZ, R11, RZ, P0, !PT ;  /* 0x0000000bff077210 */ /* 0x000fce00007fe4ff */
.L_x_186:
[----:B------:R-:W-:Y:S05]  /*3520*/  BSYNC B1 ;  /* 0x0000000000017941 */ /* 0x000fea0003800000 */
.L_x_185:
[----:B------:R-:W-:Y:S02]  /*3530*/  LOP3.LUT R13, RZ, R10, RZ, 0x33, !PT ;  /* 0x0000000aff0d7212 */ /* 0x000fe400078e33ff */
[----:B------:R-:W-:Y:S02]  /*3540*/  LOP3.LUT R11, RZ, R11, RZ, 0x33, !PT ;  /* 0x0000000bff0b7212 */ /* 0x000fe400078e33ff */
[----:B------:R-:W-:-:S04]  /*3550*/  IADD3 R10, P1, R4, R13, RZ ;  /* 0x0000000d040a7210 */ /* 0x000fc80007f3e0ff */
[----:B------:R-:W-:Y:S02]  /*3560*/  ISETP.GE.U32.AND P0, PT, R10, 0x3, PT ;  /* 0x000000030a00780c */ /* 0x000fe40003f06070 */
[----:B------:R-:W-:-:S04]  /*3570*/  IADD3.X R10, R5, R11, RZ, P1, !PT ;  /* 0x0000000b050a7210 */ /* 0x000fc80000ffe4ff */
[----:B------:R-:W-:-:S13]  /*3580*/  ISETP.GE.U32.AND.EX P0, PT, R10, RZ, PT, P0 ;  /* 0x000000ff0a00720c */ /* 0x000fda0003f06100 */
[----:B------:R-:W-:Y:S05]  /*3590*/  @!P0 BRA `(.L_x_184) ;  /* 0x0000000800448947 */ /* 0x000fea0003800000 */
[----:B--2---:R-:W2:Y:S01]  /*35a0*/  LDC.64 R12, c[0x0][0x248] ;  /* 0x00009200ff0c7b82 */ /* 0x004ea20000000a00 */
[----:B------:R-:W-:-:S07]  /*35b0*/  MOV R9, R23 ;  /* 0x0000001700097202 */ /* 0x000fce0000000f00 */
[----:B------:R-:W3:Y:S01]  /*35c0*/  LDC.64 R10, c[0x0][0x268] ;  /* 0x00009a00ff0a7b82 */ /* 0x000ee20000000a00 */
[C---:B--2---:R-:W-:Y:S02]  /*35d0*/  IMAD R14, R12.reuse, UR5, RZ ;  /* 0x000000050c0e7c24 */ /* 0x044fe4000f8e02ff */
[----:B------:R-:W-:-:S04]  /*35e0*/  IMAD.WIDE.U32 R8, R12, UR4, R8 ;  /* 0x000000040c087c25 */ /* 0x000fc8000f8e0008 */
[----:B------:R-:W-:-:S05]  /*35f0*/  IMAD R13, R13, UR4, R14 ;  /* 0x000000040d0d7c24 */ /* 0x000fca000f8e020e */
[----:B---3--:R-:W-:-:S07]  /*3600*/  IADD3 R13, R13, R9, RZ ;  /* 0x000000090d0d7210 */ /* 0x008fce0007ffe0ff */
.L_x_187:
[----:B------:R-:W-:Y:S01]  /*3610*/  MOV R23, R7 ;  /* 0x0000000700177202 */ /* 0x000fe20000000f00 */
[----:B------:R-:W-:-:S04]  /*3620*/  IMAD R12, R10, UR5, RZ ;  /* 0x000000050a0c7c24 */ /* 0x000fc8000f8e02ff */
[----:B---3--:R-:W-:Y:S02]  /*3630*/  IMAD R17, R11, UR4, R12 ;  /* 0x000000040b117c24 */ /* 0x008fe4000f8e020c */
[----:B------:R-:W-:-:S05]  /*3640*/  IMAD.WIDE.U32 R14, R10, UR4, R22 ;  /* 0x000000040a0e7c25 */ /* 0x000fca000f8e0016 */
[----:B------:R-:W-:Y:S02]  /*3650*/  IADD3 R15, R17, R15, RZ ;  /* 0x0000000f110f7210 */ /* 0x000fe40007ffe0ff */
[----:B------:R-:W-:-:S04]  /*3660*/  LEA R16, P0, R14, UR12, 0x3 ;  /* 0x0000000c0e107c11 */ /* 0x000fc8000f8018ff */
[----:B------:R-:W-:Y:S02]  /*3670*/  LEA.HI.X R17, R14, UR13, R15, 0x3, P0 ;  /* 0x0000000d0e117c11 */ /* 0x000fe400080f1c0f */
[----:B------:R-:W2:Y:S03]  /*3680*/  LDC.64 R14, c[0x0][0x270] ;  /* 0x00009c00ff0e7b82 */ /* 0x000ea60000000a00 */
[----:B------:R-:W3:Y:S01]  /*3690*/  LDG.E.64 R18, desc[UR8][R16.64] ;  /* 0x0000000810127981 */ /* 0x000ee2000c1e1b00 */
[C---:B--2---:R-:W-:Y:S02]  /*36a0*/  IMAD R12, R14.reuse, UR5, RZ ;  /* 0x000000050e0c7c24 */ /* 0x044fe4000f8e02ff */
[----:B------:R-:W-:-:S04]  /*36b0*/  IMAD.WIDE.U32 R20, R14, UR4, R22 ;  /* 0x000000040e147c25 */ /* 0x000fc8000f8e0016 */
[----:B------:R-:W-:Y:S01]  /*36c0*/  IMAD R15, R15, UR4, R12 ;  /* 0x000000040f0f7c24 */ /* 0x000fe2000f8e020c */
[----:B------:R-:W-:-:S04]  /*36d0*/  LEA R14, P0, R20, UR16, 0x2 ;  /* 0x00000010140e7c11 */ /* 0x000fc8000f8010ff */
[----:B------:R-:W-:-:S04]  /*36e0*/  IADD3 R15, R15, R21, RZ ;  /* 0x000000150f0f7210 */ /* 0x000fc80007ffe0ff */
[----:B------:R-:W-:Y:S02]  /*36f0*/  LEA.HI.X R15, R20, UR17, R15, 0x2, P0 ;  /* 0x00000011140f7c11 */ /* 0x000fe400080f140f */
[----:B------:R-:W-:-:S03]  /*3700*/  MOV R12, R8 ;  /* 0x00000008000c7202 */ /* 0x000fc60000000f00 */
        /* <DEDUP_REMOVED lines=8> */
[----:B01----:R-:W3:Y:S04]  /*3790*/  LDG.E.U16 R25, desc[UR8][R18.64] ;  /* 0x0000000812197981 */ /* 0x003ee8000c1e1500 */
[----:B------:R-:W5:Y:S01]  /*37a0*/  LDG.E.U16 R26, desc[UR8][R18.64+0x2] ;  /* 0x00000208121a7981 */ /* 0x000f62000c1e1500 */
[----:B--2---:R-:W-:Y:S02]  /*37b0*/  HADD2.F32 R21, -RZ, R24.H0_H0 ;  /* 0x20000018ff157230 */ /* 0x004fe40000004100 */
[----:B----4-:R-:W-:-:S03]  /*37c0*/  HADD2.F32 R23, -RZ, R23.H0_H0 ;  /* 0x20000017ff177230 */ /* 0x010fc60000004100 */
[C---:B------:R-:W-:Y:S01]  /*37d0*/  FMUL.FTZ R20, R21.reuse, R6 ;  /* 0x0000000615147220 */ /* 0x040fe20000410000 */
[----:B------:R-:W-:-:S03]  /*37e0*/  FMUL.FTZ R21, R21, R0 ;  /* 0x0000000015157220 */ /* 0x000fc60000410000 */
[C---:B------:R-:W-:Y:S01]  /*37f0*/  FFMA.FTZ R20, R23.reuse, R0, -R20 ;  /* 0x0000000017147223 */ /* 0x040fe20000010814 */
        /* <DEDUP_REMOVED lines=15> */
[----:B------:R-:W1:Y:S04]  /*38f0*/  LDG.E.U16 R26, desc[UR8][R14.64+0x6] ;  /* 0x000006080e1a7981 */ /* 0x000e68000c1e1500 */
[----:B------:R-:W3:Y:S01]  /*3900*/  LDG.E.U16 R23, desc[UR8][R14.64+0x4] ;  /* 0x000004080e177981 */ /* 0x000ee2000c1e1500 */
        /* <DEDUP_REMOVED lines=8> */
[----:B-1----:R-:W-:Y:S02]  /*3990*/  HADD2.F32 R19, -RZ, R26.H0_H0 ;  /* 0x2000001aff137230 */ /* 0x002fe40000004100 */
[----:B---3--:R-:W-:-:S03]  /*39a0*/  HADD2.F32 R23, -RZ, R23.H0_H0 ;  /* 0x20000017ff177230 */ /* 0x008fc60000004100 */
[C---:B------:R-:W-:Y:S01]  /*39b0*/  FMUL.FTZ R18, R19.reuse, R6 ;  /* 0x0000000613127220 */ /* 0x040fe20000410000 */
[----:B------:R-:W-:-:S03]  /*39c0*/  FMUL.FTZ R19, R19, R0 ;  /* 0x0000000013137220 */ /* 0x000fc60000410000 */
[C---:B------:R-:W-:Y:S01]  /*39d0*/  FFMA.FTZ R18, R23.reuse, R0, -R18 ;  /* 0x0000000017127223 */ /* 0x040fe20000010812 */
        /* <DEDUP_REMOVED lines=77> */
.L_x_184:
[----:B------:R-:W-:Y:S05]  /*3eb0*/  BSYNC B0 ;  /* 0x0000000000007941 */ /* 0x000fea0003800000 */
.L_x_183:
[----:B------:R-:W4:Y:S01]  /*3ec0*/  LDC.64 R4, c[0x0][0x278] ;  /* 0x00009e00ff047b82 */ /* 0x000f220000000a00 */
[----:B------:R-:W-:-:S04]  /*3ed0*/  UIADD3 UR4, UP0, UR4, 0x1, URZ ;  /* 0x0000000104047890 */ /* 0x000fc8000ff1e03f */
[----:B------:R-:W-:Y:S02]  /*3ee0*/  UIADD3.X UR5, URZ, UR5, URZ, UP0, !UPT ;  /* 0x000000053f057290 */ /* 0x000fe400087fe43f */
[----:B----4-:R-:W-:-:S04]  /*3ef0*/  ISETP.LE.U32.AND P0, PT, R4, UR4, PT ;  /* 0x0000000404007c0c */ /* 0x010fc8000bf03070 */
[----:B------:R-:W-:-:S04]  /*3f00*/  MOV R4, UR5 ;  /* 0x0000000500047c02 */ /* 0x000fc80008000f00 */
[----:B------:R-:W-:-:S13]  /*3f10*/  ISETP.GE.AND.EX P0, PT, R4, R5, PT, P0 ;  /* 0x000000050400720c */ /* 0x000fda0003f06300 */
[----:B------:R-:W-:Y:S05]  /*3f20*/  @!P0 BRA `(.L_x_188) ;  /* 0xffffffec00088947 */ /* 0x000fea000383ffff */
[----:B------:R-:W4:Y:S01]  /*3f30*/  S2R R0, SR_TID.X ;  /* 0x0000000000007919 */ /* 0x000f220000002100 */
[----:B------:R-:W5:Y:S01]  /*3f40*/  LDC.U16 R2, c[0x0][0x240] ;  /* 0x00009000ff027b82 */ /* 0x000f620000000400 */
[----:B------:R-:W-:-:S07]  /*3f50*/  ULDC.64 UR4, c[0x0][0x250] ;  /* 0x0000940000047ab9 */ /* 0x000fce0000000a00 */
[----:B------:R-:W0:Y:S01]  /*3f60*/  LDC.U16 R22, c[0x0][0x242] ;  /* 0x00009080ff167b82 */ /* 0x000e220000000400 */
[----:B----4-:R-:W-:Y:S01]  /*3f70*/  IADD3 R0, R0, 0x100, RZ ;  /* 0x0000010000007810 */ /* 0x010fe20007ffe0ff */
[----:B0-----:R-:W-:-:S03]  /*3f80*/  HADD2.F32 R22, -RZ, R22.H0_H0 ;  /* 0x20000016ff167230 */ /* 0x001fc60000004100 */
[----:B------:R-:W-:Y:S01]  /*3f90*/  IADD3 R10, P0, R0, UR6, RZ ;  /* 0x00000006000a7c10 */ /* 0x000fe2000ff1e0ff */
[----:B-----5:R-:W-:-:S03]  /*3fa0*/  HADD2.F32 R0, -RZ, R2.H0_H0 ;  /* 0x20000002ff007230 */ /* 0x020fc60000004100 */
[----:B------:R-:W-:Y:S01]  /*3fb0*/  IADD3.X R11, RZ, UR7, RZ, P0, !PT ;  /* 0x00000007ff0b7c10 */ /* 0x000fe200087fe4ff */
[----:B------:R-:W-:-:S04]  /*3fc0*/  IMAD.WIDE.U32 R8, R10, UR4, RZ ;  /* 0x000000040a087c25 */ /* 0x000fc8000f8e00ff */
[----:B------:R-:W-:Y:S01]  /*3fd0*/  IMAD R3, R11, UR4, RZ ;  /* 0x000000040b037c24 */ /* 0x000fe2000f8e02ff */
[----:B------:R-:W-:-:S03]  /*3fe0*/  UMOV UR4, URZ ;  /* 0x0000003f00047c82 */ /* 0x000fc60008000000 */
[----:B------:R-:W-:Y:S01]  /*3ff0*/  IMAD R3, R10, UR5, R3 ;  /* 0x000000050a037c24 */ /* 0x000fe2000f8e0203 */
[----:B------:R-:W-:-:S04]  /*4000*/  UMOV UR5, URZ ;  /* 0x0000003f00057c82 */ /* 0x000fc80008000000 */
[----:B------:R-:W-:-:S07]  /*4010*/  IADD3 R23, R9, R3, RZ ;  /* 0x0000000309177210 */ /* 0x000fce0007ffe0ff */
.L_x_194:
[----:B0-----:R-:W0:Y:S01]  /*4020*/  LDC.64 R6, c[0x0][0x260] ;  /* 0x00009800ff067b82 */ /* 0x001e220000000a00 */
        /* <DEDUP_REMOVED lines=9> */
[----:B----4-:R-:W4:Y:S04]  /*40c0*/  LDG.E.64 R6, desc[UR8][R2.64+0x8] ;  /* 0x0000080802067981 */ /* 0x010f28000c1e1b00 */
[----:B------:R-:W4:Y:S01]  /*40d0*/  LDG.E.64 R4, desc[UR8][R2.64] ;  /* 0x0000000802047981 */ /* 0x000f22000c1e1b00 */
[----:B------:R-:W-:Y:S01]  /*40e0*/  BSSY B0, `(.L_x_189) ;  /* 0x0000128000007945 */ /* 0x000fe20003800000 */
[----:B----4-:R-:W-:-:S04]  /*40f0*/  ISETP.GT.U32.AND P0, PT, R6, R4, PT ;  /* 0x000000040600720c */ /* 0x010fc80003f04070 */
[----:B------:R-:W-:-:S13]  /*4100*/  ISETP.GT.AND.EX P0, PT, R7, R5, PT, P0 ;  /* 0x000000050700720c */ /* 0x000fda0003f04300 */
[----:B-1----:R-:W-:Y:S05]  /*4110*/  @!P0 BRA `(.L_x_190) ;  /* 0x0000001000908947 */ /* 0x002fea0003800000 */
[----:B--23--:R-:W0:Y:S01]  /*4120*/  LDC.64 R20, c[0x0][0x248] ;  /* 0x00009200ff147b82 */ /* 0x00ce220000000a00 */
[----:B------:R-:W-:Y:S01]  /*4130*/  IADD3 R24, R6, -R4, RZ ;  /* 0x8000000406187210 */ /* 0x000fe20007ffe0ff */
[----:B------:R-:W-:Y:S01]  /*4140*/  BSSY B1, `(.L_x_191) ;  /* 0x0000084000017945 */ /* 0x000fe20003800000 */
[----:B------:R-:W-:Y:S02]  /*4150*/  MOV R2, R8 ;  /* 0x0000000800027202 */ /* 0x000fe40000000f00 */
[----:B------:R-:W-:Y:S02]  /*4160*/  LOP3.LUT R24, R24, 0x3, RZ, 0xc0, !PT ;  /* 0x0000000318187812 */ /* 0x000fe400078ec0ff */
[----:B------:R-:W-:Y:S02]  /*4170*/  MOV R3, R23 ;  /* 0x0000001700037202 */ /* 0x000fe40000000f00 */
[----:B------:R-:W-:Y:S02]  /*4180*/  ISETP.NE.U32.AND P0, PT, R24, RZ, PT ;  /* 0x000000ff1800720c */ /* 0x000fe40003f05070 */
[----:B-1----:R-:W-:-:S02]  /*4190*/  MOV R28, R4 ;  /* 0x00000004001c7202 */ /* 0x002fc40000000f00 */
[----:B------:R-:W-:Y:S02]  /*41a0*/  ISETP.NE.AND.EX P0, PT, RZ, RZ, PT, P0 ;  /* 0x000000ffff00720c */ /* 0x000fe40003f05300 */
[----:B------:R-:W-:Y:S01]  /*41b0*/  MOV R25, R5 ;  /* 0x0000000500197202 */ /* 0x000fe20000000f00 */
        /* <DEDUP_REMOVED lines=124> */
.L_x_192:
[----:B------:R-:W-:Y:S05]  /*4980*/  BSYNC B1 ;  /* 0x0000000000017941 */ /* 0x000fea0003800000 */
.L_x_191:
[----:B--2---:R-:W-:Y:S02]  /*4990*/  LOP3.LUT R13, RZ, R4, RZ, 0x33, !PT ;  /* 0x00000004ff0d7212 */ /* 0x004fe400078e33ff */
[----:B------:R-:W-:Y:S02]  /*49a0*/  LOP3.LUT R5, RZ, R5, RZ, 0x33, !PT ;  /* 0x00000005ff057212 */ /* 0x000fe400078e33ff */
[----:B------:R-:W-:-:S04]  /*49b0*/  IADD3 R4, P1, R6, R13, RZ ;  /* 0x0000000d06047210 */ /* 0x000fc80007f3e0ff */
[----:B------:R-:W-:Y:S02]  /*49c0*/  ISETP.GE.U32.AND P0, PT, R4, 0x3, PT ;  /* 0x000000030400780c */ /* 0x000fe40003f06070 */
[----:B------:R-:W-:-:S04]  /*49d0*/  IADD3.X R4, R7, R5, RZ, P1, !PT ;  /* 0x0000000507047210 */ /* 0x000fc80000ffe4ff */
[----:B------:R-:W-:-:S13]  /*49e0*/  ISETP.GE.U32.AND.EX P0, PT, R4, RZ, PT, P0 ;  /* 0x000000ff0400720c */ /* 0x000fda0003f06100 */
[----:B------:R-:W-:Y:S05]  /*49f0*/  @!P0 BRA `(.L_x_190) ;  /* 0x0000000800588947 */ /* 0x000fea0003800000 */
[----:B------:R-:W2:Y:S01]  /*4a00*/  LDC.64 R4, c[0x0][0x270] ;  /* 0x00009c00ff047b82 */ /* 0x000ea20000000a00 */
[----:B------:R-:W-:Y:S01]  /*4a10*/  MOV R24, R28 ;  /* 0x0000001c00187202 */ /* 0x000fe20000000f00 */
[----:B------:R-:W-:Y:S01]  /*4a20*/  ULDC.64 UR6, c[0x0][0x220] ;  /* 0x0000880000067ab9 */ /* 0x000fe20000000a00 */
[----:B------:R-:W-:-:S05]  /*4a30*/  ULDC.64 UR10, c[0x0][0x230] ;  /* 0x00008c00000a7ab9 */ /* 0x000fca0000000a00 */
[----:B------:R-:W3:Y:S01]  /*4a40*/  LDC.64 R16, c[0x0][0x268] ;  /* 0x00009a00ff107b82 */ /* 0x000ee20000000a00 */
[C---:B--2---:R-:W-:Y:S02]  /*4a50*/  IMAD R14, R4.reuse, UR5, RZ ;  /* 0x00000005040e7c24 */ /* 0x044fe4000f8e02ff */
[----:B------:R-:W-:-:S04]  /*4a60*/  IMAD.WIDE.U32 R12, R4, UR4, R24 ;  /* 0x00000004040c7c25 */ /* 0x000fc8000f8e0018 */
[----:B------:R-:W-:Y:S02]  /*4a70*/  IMAD R15, R5, UR4, R14 ;  /* 0x00000004050f7c24 */ /* 0x000fe4000f8e020e */
[C---:B---3--:R-:W-:Y:S02]  /*4a80*/  IMAD R18, R16.reuse, UR5, RZ ;  /* 0x0000000510127c24 */ /* 0x048fe4000f8e02ff */
[----:B------:R-:W-:Y:S01]  /*4a90*/  IMAD.WIDE.U32 R4, R16, UR4, R24 ;  /* 0x0000000410047c25 */ /* 0x000fe2000f8e0018 */
[----:B------:R-:W-:-:S03]  /*4aa0*/  IADD3 R13, R15, R13, RZ ;  /* 0x0000000d0f0d7210 */ /* 0x000fc60007ffe0ff */
[----:B------:R-:W-:Y:S01]  /*4ab0*/  IMAD R17, R17, UR4, R18 ;  /* 0x0000000411117c24 */ /* 0x000fe2000f8e0212 */
[----:B------:R-:W-:Y:S02]  /*4ac0*/  LEA R18, P0, R12, UR6, 0x2 ;  /* 0x000000060c127c11 */ /* 0x000fe4000f8010ff */
[----:B------:R-:W-:Y:S02]  /*4ad0*/  LEA R14, P2, R4, UR10, 0x3 ;  /* 0x0000000a040e7c11 */ /* 0x000fe4000f8418ff */
[----:B------:R-:W-:Y:S02]  /*4ae0*/  IADD3 R5, R17, R5, RZ ;  /* 0x0000000511057210 */ /* 0x000fe40007ffe0ff */
[----:B------:R-:W-:Y:S02]  /*4af0*/  IADD3 R18, P1, R18, 0x8, RZ ;  /* 0x0000000812127810 */ /* 0x000fe40007f3e0ff */
[----:B------:R-:W-:Y:S02]  /*4b00*/  IADD3 R14, P3, R14, 0x10, RZ ;  /* 0x000000100e0e7810 */ /* 0x000fe40007f7e0ff */
[----:B------:R-:W-:-:S02]  /*4b10*/  LEA.HI.X R12, R12, UR7, R13, 0x2, P0 ;  /* 0x000000070c0c7c11 */ /* 0x000fc400080f140d */
[----:B------:R-:W-:Y:S02]  /*4b20*/  LEA.HI.X R4, R4, UR11, R5, 0x3, P2 ;  /* 0x0000000b04047c11 */ /* 0x000fe400090f1c05 */
[----:B------:R-:W-:Y:S02]  /*4b30*/  IADD3.X R5, RZ, R12, RZ, P1, !PT ;  /* 0x0000000cff057210 */ /* 0x000fe40000ffe4ff */
[----:B------:R-:W-:-:S07]  /*4b40*/  IADD3.X R13, RZ, R4, RZ, P3, !PT ;  /* 0x00000004ff0d7210 */ /* 0x000fce0001ffe4ff */
.L_x_193:
[----:B------:R-:W-:-:S05]  /*4b50*/  MOV R12, R14 ;  /* 0x0000000e000c7202 */ /* 0x000fca0000000f00 */
[----:B----4-:R-:W2:Y:S01]  /*4b60*/  LDG.E.64 R14, desc[UR8][R12.64+-0x10] ;  /* 0xfffff0080c0e7981 */ /* 0x010ea2000c1e1b00 */
[----:B------:R-:W-:Y:S02]  /*4b70*/  MOV R4, R18 ;  /* 0x0000001200047202 */ /* 0x000fe40000000f00 */
        /* <DEDUP_REMOVED lines=112> */
[----:B------:R-:W-:Y:S02]  /*5280*/  ISETP.GE.AND.EX P0, PT, R25, R7, PT, P0 ;  /* 0x000000071900720c */ /* 0x000fe40003f06300 */
[----:B------:R-:W-:-:S04]  /*5290*/  IADD3 R14, P2, R12, 0x20, RZ ;  /* 0x000000200c0e7810 */ /* 0x000fc80007f5e0ff */
[----:B------:R-:W-:Y:S01]  /*52a0*/  IADD3.X R13, RZ, R13, RZ, P2, !PT ;  /* 0x0000000dff0d7210 */ /* 0x000fe200017fe4ff */
[----:B--2---:R-:W-:Y:S02]  /*52b0*/  HADD2.F32 R18, -RZ, R18.H0_H0 ;  /* 0x20000012ff127230 */ /* 0x004fe40000004100 */
[----:B----4-:R-:W-:-:S03]  /*52c0*/  HADD2.F32 R20, -RZ, R20.H0_H0 ;  /* 0x20000014ff147230 */ /* 0x010fc60000004100 */
[----:B------:R-:W-:Y:S02]  /*52d0*/  FADD.FTZ R15, R18, R15 ;  /* 0x0000000f120f7221 */ /* 0x000fe40000010000 */
[----:B------:R-:W-:-:S03]  /*52e0*/  FADD.FTZ R19, R20, R19 ;  /* 0x0000001314137221 */ /* 0x000fc60000010000 */
[----:B------:R-:W-:Y:S02]  /*52f0*/  F2FP.F16.F32.PACK_AB R15, RZ, R15 ;  /* 0x0000000fff0f723e */ /* 0x000fe400000000ff */
[----:B------:R-:W-:-:S03]  /*5300*/  F2FP.F16.F32.PACK_AB R19, RZ, R19 ;  /* 0x00000013ff13723e */ /* 0x000fc600000000ff */
[----:B------:R4:W-:Y:S04]  /*5310*/  STG.E.U16 desc[UR8][R16.64], R15 ;  /* 0x0000000f10007986 */ /* 0x0009e8000c101508 */
[----:B------:R4:W-:Y:S01]  /*5320*/  STG.E.U16 desc[UR8][R16.64+0x2], R19 ;  /* 0x0000021310007986 */ /* 0x0009e2000c101508 */
[----:B------:R-:W-:-:S04]  /*5330*/  IADD3 R18, P1, R4, 0x10, RZ ;  /* 0x0000001004127810 */ /* 0x000fc80007f3e0ff */
[----:B------:R-:W-:Y:S01]  /*5340*/  IADD3.X R5, RZ, R5, RZ, P1, !PT ;  /* 0x00000005ff057210 */ /* 0x000fe20000ffe4ff */
[----:B------:R-:W-:Y:S08]  /*5350*/  @!P0 BRA `(.L_x_193) ;  /* 0xfffffff400fc8947 */ /* 0x000ff0000383ffff */
.L_x_190:
[----:B------:R-:W-:Y:S05]  /*5360*/  BSYNC B0 ;  /* 0x0000000000007941 */ /* 0x000fea0003800000 */
.L_x_189:
[----:B------:R-:W5:Y:S01]  /*5370*/  LDC.64 R2, c[0x0][0x278] ;  /* 0x00009e00ff027b82 */ /* 0x000f620000000a00 */
[----:B------:R-:W-:-:S04]  /*5380*/  UIADD3 UR4, UP0, UR4, 0x1, URZ ;  /* 0x0000000104047890 */ /* 0x000fc8000ff1e03f */
[----:B------:R-:W-:Y:S02]  /*5390*/  UIADD3.X UR5, URZ, UR5, URZ, UP0, !UPT ;  /* 0x000000053f057290 */ /* 0x000fe400087fe43f */
[----:B-----5:R-:W-:-:S04]  /*53a0*/  ISETP.LE.U32.AND P0, PT, R2, UR4, PT ;  /* 0x0000000402007c0c */ /* 0x020fc8000bf03070 */
[----:B------:R-:W-:-:S04]  /*53b0*/  MOV R2, UR5 ;  /* 0x0000000500027c02 */ /* 0x000fc80008000f00 */
[----:B------:R-:W-:-:S13]  /*53c0*/  ISETP.GE.AND.EX P0, PT, R2, R3, PT, P0 ;  /* 0x000000030200720c */ /* 0x000fda0003f06300 */
[----:B------:R-:W-:Y:S05]  /*53d0*/  @!P0 BRA `(.L_x_194) ;  /* 0xffffffec00108947 */ /* 0x000fea000383ffff */
[----:B------:R-:W-:Y:S05]  /*53e0*/  EXIT ;  /* 0x000000000000794d */ /* 0x000fea0003800000 */
.L_x_195:
        /* <DEDUP_REMOVED lines=9> */
.L_x_8881:


//--------------------- .text._ZN3cub17CUB_300001_SM_9006detail8for_each13static_kernelINS2_12policy_hub_t12policy_500_tElNS2_12op_wrapper_tIlZZZZZN2at6native36add_out_dense_sparse_compressed_cudaERNS7_6TensorERKS9_SC_RKN3c106ScalarEENKUlvE_clEvENKUlvE8_clEvENKUlvE_clEvENKUlvE_clEvEUllE_N6thrust23THRUST_300001_SM_900_NS17counting_iteratorIlNSN_11use_defaultESP_SP_EEEEEEvT0_T1_ --------------------------
	.section	.text._ZN3cub17CUB_300001_SM_9006detail8for_each13static_kernelINS2_12policy_hub_t12policy_500_tElNS2_12op_wrapper_tIlZZZZZN2at6native36add_out_dense_sparse_compressed_cudaERNS7_6TensorERKS9_SC_RKN3c106ScalarEENKUlvE_clEvENKUlvE8_clEvENKUlvE_clEvENKUlvE_clEvEUllE_N6thrust23THRUST_300001_SM_900_NS17counting_iteratorIlNSN_11use_defaultESP_SP_EEEEEEvT0_T1_,"ax",@progbits
	.align	128
        .global         _ZN3cub17CUB_300001_SM_9006detail8for_each13static_kernelINS2_12policy_hub_t12policy_500_tElNS2_12op_wrapper_tIlZZZZZN2at6native36add_out_dense_sparse_compressed_cudaERNS7_6TensorERKS9_SC_RKN3c106ScalarEENKUlvE_clEvENKUlvE8_clEvENKUlvE_clEvENKUlvE_clEvEUllE_N6thrust23THRUST_300001_SM_900_NS17counting_iteratorIlNSN_11use_defaultESP_SP_EEEEEEvT0_T1_
        .type           _ZN3cub17CUB_300001_SM_9006detail8for_each13static_kernelINS2_12policy_hub_t12policy_500_tElNS2_12op_wrapper_tIlZZZZZN2at6native36add_out_dense_sparse_compressed_cudaERNS7_6TensorERKS9_SC_RKN3c106ScalarEENKUlvE_clEvENKUlvE8_clEvENKUlvE_clEvENKUlvE_clEvEUllE_N6thrust23THRUST_300001_SM_900_NS17counting_iteratorIlNSN_11use_defaultESP_SP_EEEEEEvT0_T1_,@function
        .size           _ZN3cub17CUB_300001_SM_9006detail8for_each13static_kernelINS2_12policy_hub_t12policy_500_tElNS2_12op_wrapper_tIlZZZZZN2at6native36add_out_dense_sparse_compressed_cudaERNS7_6TensorERKS9_SC_RKN3c106ScalarEENKUlvE_clEvENKUlvE8_clEvENKUlvE_clEvENKUlvE_clEvEUllE_N6thrust23THRUST_300001_SM_900_NS17counting_iteratorIlNSN_11use_defaultESP_SP_EEEEEEvT0_T1_,(.L_x_8882 - _ZN3cub17CUB_300001_SM_9006detail8for_each13static_kernelINS2_12policy_hub_t12policy_500_tElNS2_12op_wrapper_tIlZZZZZN2at6native36add_out_dense_sparse_compressed_cudaERNS7_6TensorERKS9_SC_RKN3c106ScalarEENKUlvE_clEvENKUlvE8_clEvENKUlvE_clEvENKUlvE_clEvEUllE_N6thrust23THRUST_300001_SM_900_NS17counting_iteratorIlNSN_11use_defaultESP_SP_EEEEEEvT0_T1_)
        .other          _ZN3cub17CUB_300001_SM_9006detail8for_each13static_kernelINS2_12policy_hub_t12policy_500_tElNS2_12op_wrapper_tIlZZZZZN2at6native36add_out_dense_sparse_compressed_cudaERNS7_6TensorERKS9_SC_RKN3c106ScalarEENKUlvE_clEvENKUlvE8_clEvENKUlvE_clEvENKUlvE_clEvEUllE_N6thrust23THRUST_300001_SM_900_NS17counting_iteratorIlNSN_11use_defaultESP_SP_EEEEEEvT0_T1_,@"STO_CUDA_ENTRY STV_DEFAULT"
_ZN3cub17CUB_300001_SM_9006detail8for_each13static_kernelINS2_12policy_hub_t12policy_500_tElNS2_12op_wrapper_tIlZZZZZN2at6native36add_out_dense_sparse_compressed_cudaERNS7_6TensorERKS9_SC_RKN3c106ScalarEENKUlvE_clEvENKUlvE8_clEvENKUlvE_clEvENKUlvE_clEvEUllE_N6thrust23THRUST_300001_SM_900_NS17counting_iteratorIlNSN_11use_defaultESP_SP_EEEEEEvT0_T1_:
.text._ZN3cub17CUB_300001_SM_9006detail8for_each13static_kernelINS2_12policy_hub_t12policy_500_tElNS2_12op_wrapper_tIlZZZZZN2at6native36add_out_dense_sparse_compressed_cudaERNS7_6TensorERKS9_SC_RKN3c106ScalarEENKUlvE_clEvENKUlvE8_clEvENKUlvE_clEvENKUlvE_clEvEUllE_N6thrust23THRUST_300001_SM_900_NS17counting_iteratorIlNSN_11use_defaultESP_SP_EEEEEEvT0_T1_:
        /* <DEDUP_REMOVED lines=30> */
[----:B------:R-:W-:Y:S01]  /*01e0*/  IADD3 R2, R0, UR6, RZ ;  /* 0x0000000600027c10 */ /* 0x000fe2000fffe0ff */
[----:B------:R-:W-:Y:S01]  /*01f0*/  ULDC UR4, c[0x0][0x250] ;  /* 0x0000940000047ab9 */ /* 0x000fe20000000800 */
[----:B------:R-:W-:-:S03]  /*0200*/  HFMA2.MMA R19, -RZ, RZ, 0, 0 ;  /* 0x00000000ff137435 */ /* 0x000fc600000001ff */
[----:B------:R-:W-:Y:S02]  /*0210*/  IMAD.WIDE.U32 R4, R2, UR4, RZ ;  /* 0x0000000402047c25 */ /* 0x000fe4000f8e00ff */
[----:B------:R-:W1:Y:S02]  /*0220*/  LDC.U16 R18, c[0x0][0x242] ;  /* 0x00009080ff127b82 */ /* 0x000e640000000400 */
[----:B0-----:R-:W-:Y:S02]  /*0230*/  HADD2.F32 R0, -RZ, R3.H0_H0 ;  /* 0x20000003ff007230 */ /* 0x001fe40000004100 */
[----:B-1----:R-:W-:-:S07]  /*0240*/  HADD2.F32 R18, -RZ, R18.H0_H0 ;  /* 0x20000012ff127230 */ /* 0x002fce0000004100 */
.L_x_204:
[----:B0-----:R-:W0:Y:S01]  /*0250*/  S2R R3, SR_TID.X ;  /* 0x0000000000037919 */ /* 0x001e220000002100 */
[----:B------:R-:W-:Y:S01]  /*0260*/  SHF.R.S32.HI R27, RZ, 0x1f, R19 ;  /* 0x0000001fff1b7819 */ /* 0x000fe20000011413 */
[----:B------:R-:W-:-:S04]  /*0270*/  ULDC.64 UR10, c[0x0][0x260] ;  /* 0x00009800000a7ab9 */ /* 0x000fc80000000a00 */
[----:B------:R-:W-:-:S04]  /*0280*/  IMAD R6, R27, UR10, RZ ;  /* 0x0000000a1b067c24 */ /* 0x000fc8000f8e02ff */
[----:B------:R-:W-:Y:S01]  /*0290*/  IMAD R7, R19, UR11, R6 ;  /* 0x0000000b13077c24 */ /* 0x000fe2000f8e0206 */
[----:B0-----:R-:W-:-:S04]  /*02a0*/  IADD3 RZ, P0, R3, UR6, RZ ;  /* 0x0000000603ff7c10 */ /* 0x001fc8000ff1e0ff */
[----:B------:R-:W-:-:S03]  /*02b0*/  IADD3.X R3, RZ, UR5, RZ, P0, !PT ;  /* 0x00000005ff037c10 */ /* 0x000fc600087fe4ff */
[----:B---3--:R-:W-:Y:S01]  /*02c0*/  IMAD.WIDE.U32 R8, R19, UR10, R2 ;  /* 0x0000000a13087c25 */ /* 0x008fe2000f8e0002 */
[----:B------:R-:W-:-:S04]  /*02d0*/  ULDC.64 UR10, c[0x0][0x228] ;  /* 0x00008a00000a7ab9 */ /* 0x000fc80000000a00 */
[----:B------:R-:W-:Y:S02]  /*02e0*/  IADD3 R7, R9, R7, RZ ;  /* 0x0000000709077210 */ /* 0x000fe40007ffe0ff */
[----:B------:R-:W-:-:S04]  /*02f0*/  LEA R6, P0, R8, UR10, 0x2 ;  /* 0x0000000a08067c11 */ /* 0x000fc8000f8010ff */
[----:B------:R-:W-:-:S05]  /*0300*/  LEA.HI.X R7, R8, UR11, R7, 0x2, P0 ;  /* 0x0000000b08077c11 */ /* 0x000fca00080f1407 */
[----:B--2---:R-:W2:Y:S04]  /*0310*/  LDG.E R8, desc[UR8][R6.64] ;  /* 0x0000000806087981 */ /* 0x004ea8000c1e1900 */
[----:B------:R-:W2:Y:S01]  /*0320*/  LDG.E R21, desc[UR8][R6.64+0x4] ;  /* 0x0000040806157981 */ /* 0x000ea2000c1e1900 */
[----:B------:R-:W-:Y:S01]  /*0330*/  BSSY B1, `(.L_x_199) ;  /* 0x0000115000017945 */ /* 0x000fe20003800000 */
[----:B--2---:R-:W-:-:S13]  /*0340*/  ISETP.GT.AND P0, PT, R21, R8, PT ;  /* 0x000000081500720c */ /* 0x004fda0003f04270 */
[----:B-1----:R-:W-:Y:S05]  /*0350*/  @!P0 BRA `(.L_x_200) ;  /* 0x0000001000488947 */ /* 0x002fea0003800000 */
[----:B------:R-:W-:Y:S01]  /*0360*/  ULDC.64 UR10, c[0x0][0x250] ;  /* 0x00009400000a7ab9 */ /* 0x000fe20000000a00 */
[----:B------:R-:W-:Y:S01]  /*0370*/  IADD3 R20, -R8, R21, RZ ;  /* 0x0000001508147210 */ /* 0x000fe20007ffe1ff */
[----:B------:R-:W-:Y:S01]  /*0380*/  IMAD R7, R3, UR10, RZ ;  /* 0x0000000a03077c24 */ /* 0x000fe2000f8e02ff */
[----:B------:R-:W-:Y:S01]  /*0390*/  BSSY B2, `(.L_x_201) ;  /* 0x0000081000027945 */ /* 0x000fe20003800000 */
[----:B------:R-:W-:Y:S02]  /*03a0*/  MOV R26, R8 ;  /* 0x00000008001a7202 */ /* 0x000fe40000000f00 */
[----:B------:R-:W-:Y:S01]  /*03b0*/  IMAD R7, R2, UR11, R7 ;  /* 0x0000000b02077c24 */ /* 0x000fe2000f8e0207 */
[----:B------:R-:W-:Y:S01]  /*03c0*/  ULDC.64 UR10, c[0x0][0x248] ;  /* 0x00009200000a7ab9 */ /* 0x000fe20000000a00 */
[----:B------:R-:W-:Y:S01]  /*03d0*/  LOP3.LUT P0, R20, R20, 0x3, RZ, 0xc0, !PT ;  /* 0x0000000314147812 */ /* 0x000fe2000780c0ff */
[----:B------:R-:W-:Y:S02]  /*03e0*/  IMAD R6, R27, UR10, RZ ;  /* 0x0000000a1b067c24 */ /* 0x000fe4000f8e02ff */
[----:B------:R-:W-:-:S02]  /*03f0*/  IADD3 R7, R5, R7, RZ ;  /* 0x0000000705077210 */ /* 0x000fc40007ffe0ff */
[----:B------:R-:W-:Y:S01]  /*0400*/  IMAD R23, R19, UR11, R6 ;  /* 0x0000000b13177c24 */ /* 0x000fe2000f8e0206 */
[----:B------:R-:W-:-:S05]  /*0410*/  MOV R6, R4 ;  /* 0x0000000400067202 */ /* 0x000fca0000000f00 */
[----:B------:R-:W-:-:S05]  /*0420*/  IMAD.WIDE.U32 R6, R19, UR10, R6 ;  /* 0x0000000a13067c25 */ /* 0x000fca000f8e0006 */
[----:B------:R-:W-:Y:S01]  /*0430*/  IADD3 R23, R7, R23, RZ ;  /* 0x0000001707177210 */ /* 0x000fe20007ffe0ff */
[----:B------:R-:W-:Y:S06]  /*0440*/  @!P0 BRA `(.L_x_202) ;  /* 0x0000000400d48947 */ /* 0x000fec0003800000 */
[----:B------:R-:W-:Y:S01]  /*0450*/  ULDC.64 UR10, c[0x0][0x268] ;  /* 0x00009a00000a7ab9 */ /* 0x000fe20000000a00 */
[----:B------:R-:W-:Y:S01]  /*0460*/  SHF.R.S32.HI R9, RZ, 0x1f, R8 ;  /* 0x0000001fff097819 */ /* 0x000fe20000011408 */
[----:B------:R-:W-:-:S04]  /*0470*/  IMAD R10, R27, UR10, RZ ;  /* 0x0000000a1b0a7c24 */ /* 0x000fc8000f8e02ff */
[C---:B------:R-:W-:Y:S02]  /*0480*/  IMAD R11, R19.reuse, UR11, R10 ;  /* 0x0000000b130b7c24 */ /* 0x040fe4000f8e020a */
[----:B------:R-:W-:Y:S01]  /*0490*/  IMAD.WIDE.U32 R12, R19, UR10, R8 ;  /* 0x0000000a130c7c25 */ /* 0x000fe2000f8e0008 */
[----:B------:R-:W-:-:S04]  /*04a0*/  ULDC.64 UR10, c[0x0][0x230] ;  /* 0x00008c00000a7ab9 */ /* 0x000fc80000000a00 */
[----:B------:R-:W-:Y:S02]  /*04b0*/  IADD3 R11, R13, R11, RZ ;  /* 0x0000000b0d0b7210 */ /* 0x000fe40007ffe0ff */
[----:B------:R-:W-:-:S04]  /*04c0*/  LEA R10, P0, R12, UR10, 0x2 ;  /* 0x0000000a0c0a7c11 */ /* 0x000fc8000f8010ff */
[----:B------:R-:W-:Y:S01]  /*04d0*/  LEA.HI.X R11, R12, UR11, R11, 0x2, P0 ;  /* 0x0000000b0c0b7c11 */ /* 0x000fe200080f140b */
[----:B------:R-:W-:Y:S01]  /*04e0*/  ULDC.64 UR10, c[0x0][0x270] ;  /* 0x00009c00000a7ab9 */ /* 0x000fe20000000a00 */
[----:B------:R-:W0:Y:S03]  /*04f0*/  LDC.64 R12, c[0x0][0x258] ;  /* 0x00009600ff0c7b82 */ /* 0x000e260000000a00 */
[----:B------:R-:W2:Y:S01]  /*0500*/  LDG.E R33, desc[UR8][R10.64] ;  /* 0x000000080a217981 */ /* 0x000ea2000c1e1900 */
[----:B------:R-:W-:Y:S02]  /*0510*/  IMAD R14, R27, UR10, RZ ;  /* 0x0000000a1b0e7c24 */ /* 0x000fe4000f8e02ff */
[----:B------:R-:W-:-:S04]  /*0520*/  IMAD.WIDE.U32 R24, R19, UR10, R8 ;  /* 0x0000000a13187c25 */ /* 0x000fc8000f8e0008 */
[----:B------:R-:W-:Y:S01]  /*0530*/  IMAD R17, R19, UR11, R14 ;  /* 0x0000000b13117c24 */ /* 0x000fe2000f8e020e */
[----:B------:R-:W-:Y:S01]  /*0540*/  ULDC.64 UR10, c[0x0][0x220] ;  /* 0x00008800000a7ab9 */ /* 0x000fe20000000a00 */
[----:B------:R-:W1:Y:S01]  /*0550*/  LDC.64 R14, c[0x0][0x238] ;  /* 0x00008e00ff0e7b82 */ /* 0x000e620000000a00 */
[----:B------:R-:W-:Y:S02]  /*0560*/  LEA R16, P0, R24, UR10, 0x2 ;  /* 0x0000000a18107c11 */ /* 0x000fe4000f8010ff */
[----:B------:R-:W-:-:S04]  /*0570*/  IADD3 R17, R25, R17, RZ ;  /* 0x0000001119117210 */ /* 0x000fc80007ffe0ff */
[----:B------:R-:W-:Y:S02]  /*0580*/  LEA.HI.X R17, R24, UR11, R17, 0x2, P0 ;  /* 0x0000000b18117c11 */ /* 0x000fe400080f1411 */
[----:B------:R-:W-:-:S03]  /*0590*/  MOV R22, R6 ;  /* 0x0000000600167202 */ /* 0x000fc60000000f00 */
[----:B------:R-:W3:Y:S04]  /*05a0*/  LDG.E.U16 R31, desc[UR8][R16.64+0x2] ;  /* 0x00000208101f7981 */ /* 0x000ee8000c1e1500 */
[----:B------:R-:W4:Y:S01]  /*05b0*/  LDG.E.U16 R30, desc[UR8][R16.64] ;  /* 0x00000008101e7981 */ /* 0x000f22000c1e1500 */
[----:B--2---:R-:W-:Y:S01]  /*05c0*/  SHF.R.S32.HI R25, RZ, 0x1f, R33 ;  /* 0x0000001fff197819 */ /* 0x004fe20000011421 */
[----:B0-----:R-:W-:-:S04]  /*05d0*/  IMAD.WIDE.U32 R28, R33, R12, R22 ;  /* 0x0000000c211c7225 */ /* 0x001fc800078e0016 */
[----:B------:R-:W-:-:S04]  /*05e0*/  IMAD R24, R25, R12, RZ ;  /* 0x0000000c19187224 */ /* 0x000fc800078e02ff */
[----:B------:R-:W-:Y:S01]  /*05f0*/  IMAD R33, R33, R13, R24 ;  /* 0x0000000d21217224 */ /* 0x000fe200078e0218 */
[----:B-1----:R-:W-:-:S04]  /*0600*/  LEA R24, P0, R28, R14, 0x2 ;  /* 0x0000000e1c187211 */ /* 0x002fc800078010ff */
        /* <DEDUP_REMOVED lines=13> */
[----:B------:R-:W-:Y:S01]  /*06e0*/  ISETP.NE.AND P0, PT, R20, 0x1, PT ;  /* 0x000000011400780c */ /* 0x000fe20003f05270 */
        /* <DEDUP_REMOVED lines=9> */
[----:B------:R-:W-:Y:S01]  /*0780*/  IADD3 R26, R8, 0x1, RZ ;  /* 0x00000001081a7810 */ /* 0x000fe20007ffe0ff */
[----:B------:R-:W-:Y:S06]  /*0790*/  @!P0 BRA `(.L_x_202) ;  /* 0x0000000400008947 */ /* 0x000fec0003800000 */
[----:B0-----:R-:W2:Y:S01]  /*07a0*/  LDG.E R25, desc[UR8][R10.64+0x4] ;  /* 0x000004080a197981 */ /* 0x001ea2000c1e1900 */
[----:B------:R-:W-:-:S03]  /*07b0*/  MOV R22, R6 ;  /* 0x0000000600167202 */ /* 0x000fc60000000f00 */
[----:B------:R-:W3:Y:S04]  /*07c0*/  LDG.E.U16 R31, desc[UR8][R16.64+0x6] ;  /* 0x00000608101f7981 */ /* 0x000ee8000c1e1500 */
[----:B------:R-:W4:Y:S01]  /*07d0*/  LDG.E.U16 R30, desc[UR8][R16.64+0x4] ;  /* 0x00000408101e7981 */ /* 0x000f22000c1e1500 */
[----:B--2---:R-:W-:-:S05]  /*07e0*/  SHF.R.S32.HI R29, RZ, 0x1f, R25 ;  /* 0x0000001fff1d7819 */ /* 0x004fca0000011419 */
[-C--:B------:R-:W-:Y:S02]  /*07f0*/  IMAD R24, R29, R12.reuse, RZ ;  /* 0x0000000c1d187224 */ /* 0x080fe400078e02ff */
        /* <DEDUP_REMOVED lines=28> */
[----:B------:R-:W1:Y:S04]  /*09c0*/  LDG.E R11, desc[UR8][R10.64+0x8] ;  /* 0x000008080a0b7981 */ /* 0x000e68000c1e1900 */
[----:B------:R-:W2:Y:S04]  /*09d0*/  LDG.E.U16 R26, desc[UR8][R16.64+0xa] ;  /* 0x00000a08101a7981 */ /* 0x000ea8000c1e1500 */
[----:B------:R-:W3:Y:S01]  /*09e0*/  LDG.E.U16 R20, desc[UR8][R16.64+0x8] ;  /* 0x0000080810147981 */ /* 0x000ee2000c1e1500 */
[----:B-1----:R-:W-:-:S05]  /*09f0*/  SHF.R.S32.HI R25, RZ, 0x1f, R11 ;  /* 0x0000001fff197819 */ /* 0x002fca000001140b */
[-C--:B------:R-:W-:Y:S02]  /*0a00*/  IMAD R28, R25, R12.reuse, RZ ;  /* 0x0000000c191c7224 */ /* 0x080fe400078e02ff */
[----:B------:R-:W-:-:S04]  /*0a10*/  IMAD.WIDE.U32 R24, R11, R12, R22 ;  /* 0x0000000c0b187225 */ /* 0x000fc800078e0016 */
[----:B------:R-:W-:Y:S01]  /*0a20*/  IMAD R13, R11, R13, R28 ;  /* 0x0000000d0b0d7224 */ /* 0x000fe200078e021c */
[----:B------:R-:W-:-:S04]  /*0a30*/  LEA R14, P0, R24, R14, 0x2 ;  /* 0x0000000e180e7211 */ /* 0x000fc800078010ff */
        /* <DEDUP_REMOVED lines=13> */
[----:B------:R-:W-:Y:S01]  /*0b10*/  IADD3 R26, R8, 0x3, RZ ;  /* 0x00000003081a7810 */ /* 0x000fe20007ffe0ff */
[----:B----4-:R-:W-:Y:S02]  /*0b20*/  HADD2.F32 R12, -RZ, R12.H0_H0 ;  /* 0x2000000cff0c7230 */ /* 0x010fe40000004100 */
[----:B-----5:R-:W-:-:S03]  /*0b30*/  HADD2.F32 R22, -RZ, R22.H0_H0 ;  /* 0x20000016ff167230 */ /* 0x020fc60000004100 */
[----:B------:R-:W-:Y:S02]  /*0b40*/  FADD.FTZ R11, R12, R11 ;  /* 0x0000000b0c0b7221 */ /* 0x000fe40000010000 */
[----:B------:R-:W-:-:S03]  /*0b50*/  FADD.FTZ R22, R22, R25 ;  /* 0x0000001916167221 */ /* 0x000fc60000010000 */
[----:B------:R-:W-:Y:S02]  /*0b60*/  F2FP.F16.F32.PACK_AB R11, RZ, R11 ;  /* 0x0000000bff0b723e */ /* 0x000fe400000000ff */
[----:B------:R-:W-:-:S03]  /*0b70*/  F2FP.F16.F32.PACK_AB R22, RZ, R22 ;  /* 0x00000016ff16723e */ /* 0x000fc600000000ff */
[----:B------:R2:W-:Y:S04]  /*0b80*/  STG.E.U16 desc[UR8][R14.64], R11 ;  /* 0x0000000b0e007986 */ /* 0x0005e8000c101508 */
[----:B------:R2:W-:Y:S02]  /*0b90*/  STG.E.U16 desc[UR8][R14.64+0x2], R22 ;  /* 0x000002160e007986 */ /* 0x0005e4000c101508 */
.L_x_202:
[----:B------:R-:W-:Y:S05]  /*0ba0*/  BSYNC B2 ;  /* 0x0000000000027941 */ /* 0x000fea0003800000 */
.L_x_201:
[----:B------:R-:W-:-:S04]  /*0bb0*/  LOP3.LUT R8, RZ, R8, RZ, 0x33, !PT ;  /* 0x00000008ff087212 */ /* 0x000fc800078e33ff */
[----:B------:R-:W-:-:S04]  /*0bc0*/  IADD3 R8, R21, R8, RZ ;  /* 0x0000000815087210 */ /* 0x000fc80007ffe0ff */
[----:B------:R-:W-:-:S13]  /*0bd0*/  ISETP.GE.U32.AND P0, PT, R8, 0x3, PT ;  /* 0x000000030800780c */ /* 0x000fda0003f06070 */
[----:B------:R-:W-:Y:S05]  /*0be0*/  @!P0 BRA `(.L_x_200) ;  /* 0x0000000800248947 */ /* 0x000fea0003800000 */
.L_x_203:
[----:B------:R-:W-:Y:S01]  /*0bf0*/  IMAD R8, R27, UR12, RZ ;  /* 0x0000000c1b087c24 */ /* 0x000fe2000f8e02ff */
[----:B---3--:R-:W-:-:S03]  /*0c00*/  SHF.R.S32.HI R9, RZ, 0x1f, R26 ;  /* 0x0000001fff097819 */ /* 0x008fc6000001141a */
[----:B--2---:R-:W-:Y:S01]  /*0c10*/  IMAD R11, R19, UR13, R8 ;  /* 0x0000000d130b7c24 */ /* 0x004fe2000f8e0208 */
[----:B------:R-:W-:-:S05]  /*0c20*/  MOV R8, R26 ;  /* 0x0000001a00087202 */ /* 0x000fca0000000f00 */
[----:B------:R-:W-:-:S05]  /*0c30*/  IMAD.WIDE.U32 R12, R19, UR12, R8 ;  /* 0x0000000c130c7c25 */ /* 0x000fca000f8e0008 */
[----:B------:R-:W-:Y:S02]  /*0c40*/  IADD3 R11, R11, R13, RZ ;  /* 0x0000000d0b0b7210 */ /* 0x000fe40007ffe0ff */
[----:B------:R-:W-:-:S04]  /*0c50*/  LEA R10, P0, R12, UR14, 0x2 ;  /* 0x0000000e0c0a7c11 */ /* 0x000fc8000f8010ff */
[----:B------:R-:W-:-:S05]  /*0c60*/  LEA.HI.X R11, R12, UR15, R11, 0x2, P0 ;  /* 0x0000000f0c0b7c11 */ /* 0x000fca00080f140b */
[----:B------:R-:W2:Y:S01]  /*0c70*/  LDG.E R17, desc[UR8][R10.64] ;  /* 0x000000080a117981 */ /* 0x000ea2000c1e1900 */
[----:B------:R-:W-:-:S04]  /*0c80*/  IMAD R12, R27, UR18, RZ ;  /* 0x000000121b0c7c24 */ /* 0x000fc8000f8e02ff */
[C---:B------:R-:W-:Y:S02]  /*0c90*/  IMAD R15, R19.reuse, UR19, R12 ;  /* 0x00000013130f7c24 */ /* 0x040fe4000f8e020c */
[----:B------:R-:W-:-:S05]  /*0ca0*/  IMAD.WIDE.U32 R12, R19, UR18, R8 ;  /* 0x00000012130c7c25 */ /* 0x000fca000f8e0008 */
[----:B------:R-:W-:Y:S02]  /*0cb0*/  IADD3 R9, R15, R13, RZ ;  /* 0x0000000d0f097210 */ /* 0x000fe40007ffe0ff */
[----:B------:R-:W-:-:S04]  /*0cc0*/  LEA R8, P0, R12, UR20, 0x2 ;  /* 0x000000140c087c11 */ /* 0x000fc8000f8010ff */
[----:B------:R-:W-:Y:S02]  /*0cd0*/  LEA.HI.X R9, R12, UR21, R9, 0x2, P0 ;  /* 0x000000150c097c11 */ /* 0x000fe400080f1409 */
[----:B0-----:R-:W-:-:S03]  /*0ce0*/  MOV R22, R6 ;  /* 0x0000000600167202 */ /* 0x001fc60000000f00 */
[----:B------:R-:W3:Y:S04]  /*0cf0*/  LDG.E.U16 R20, desc[UR8][R8.64+0x2] ;  /* 0x0000020808147981 */ /* 0x000ee8000c1e1500 */
[----:B------:R-:W4:Y:S01]  /*0d00*/  LDG.E.U16 R16, desc[UR8][R8.64] ;  /* 0x0000000808107981 */ /* 0x000f22000c1e1500 */
[----:B--2---:R-:W-:Y:S01]  /*0d10*/  SHF.R.S32.HI R12, RZ, 0x1f, R17 ;  /* 0x0000001fff0c7819 */ /* 0x004fe20000011411 */
[----:B------:R-:W-:-:S04]  /*0d20*/  IMAD.WIDE.U32 R14, R17, UR16, R22 ;  /* 0x00000010110e7c25 */ /* 0x000fc8000f8e0016 */
[----:B------:R-:W-:-:S04]  /*0d30*/  IMAD R12, R12, UR16, RZ ;  /* 0x000000100c0c7c24 */ /* 0x000fc8000f8e02ff */
[----:B------:R-:W-:Y:S01]  /*0d40*/  IMAD R13, R17, UR17, R12 ;  /* 0x00000011110d7c24 */ /* 0x000fe2000f8e020c */
[----:B------:R-:W-:-:S04]  /*0d50*/  LEA R12, P0, R14, UR22, 0x2 ;  /* 0x000000160e0c7c11 */ /* 0x000fc8000f8010ff */
[----:B------:R-:W-:-:S04]  /*0d60*/  IADD3 R13, R15, R13, RZ ;  /* 0x0000000d0f0d7210 */ /* 0x000fc80007ffe0ff */
[----:B------:R-:W-:-:S05]  /*0d70*/  LEA.HI.X R13, R14, UR23, R13, 0x2, P0 ;  /* 0x000000170e0d7c11 */ /* 0x000fca00080f140d */
[----:B-1----:R-:W2:Y:S04]  /*0d80*/  LDG.E.U16 R24, desc[UR8][R12.64] ;  /* 0x000000080c187981 */ /* 0x002ea8000c1e1500 */
        /* <DEDUP_REMOVED lines=17> */
[----:B------:R-:W-:Y:S04]  /*0ea0*/  STG.E.U16 desc[UR8][R12.64+0x2], R25 ;  /* 0x000002190c007986 */ /* 0x000fe8000c101508 */
[----:B------:R0:W-:Y:S04]  /*0eb0*/  STG.E.U16 desc[UR8][R12.64], R17 ;  /* 0x000000110c007986 */ /* 0x0001e8000c101508 */
[----:B------:R-:W2:Y:S04]  /*0ec0*/  LDG.E R15, desc[UR8][R10.64+0x4] ;  /* 0x000004080a0f7981 */ /* 0x000ea8000c1e1900 */
[----:B------:R-:W3:Y:S04]  /*0ed0*/  LDG.E.U16 R24, desc[UR8][R8.64+0x6] ;  /* 0x0000060808187981 */ /* 0x000ee8000c1e1500 */
[----:B------:R-:W4:Y:S01]  /*0ee0*/  LDG.E.U16 R20, desc[UR8][R8.64+0x4] ;  /* 0x0000040808147981 */ /* 0x000f22000c1e1500 */
[----:B--2---:R-:W-:Y:S01]  /*0ef0*/  SHF.R.S32.HI R14, RZ, 0x1f, R15 ;  /* 0x0000001fff0e7819 */ /* 0x004fe2000001140f */
[----:B0-----:R-:W-:-:S04]  /*0f00*/  IMAD.WIDE.U32 R16, R15, UR16, R22 ;  /* 0x000000100f107c25 */ /* 0x001fc8000f8e0016 */
[----:B------:R-:W-:-:S04]  /*0f10*/  IMAD R14, R14, UR16, RZ ;  /* 0x000000100e0e7c24 */ /* 0x000fc8000f8e02ff */
        /* <DEDUP_REMOVED lines=75> */
[----:B------:R-:W-:-:S04]  /*13d0*/  IADD3 R26, R26, 0x4, RZ ;  /* 0x000000041a1a7810 */ /* 0x000fc80007ffe0ff */
[----:B------:R-:W-:Y:S01]  /*13e0*/  ISETP.GE.AND P0, PT, R26, R21, PT ;  /* 0x000000151a00720c */ /* 0x000fe20003f06270 */
        /* <DEDUP_REMOVED lines=9> */
.L_x_200:
[----:B------:R-:W-:Y:S05]  /*1480*/  BSYNC B1 ;  /* 0x0000000000017941 */ /* 0x000fea0003800000 */
.L_x_199:
[----:B------:R-:W-:Y:S01]  /*1490*/  IADD3 R19, R19, 0x1, RZ ;  /* 0x0000000113137810 */ /* 0x000fe20007ffe0ff */
[----:B------:R-:W-:-:S03]  /*14a0*/  ULDC.64 UR10, c[0x0][0x278] ;  /* 0x00009e00000a7ab9 */ /* 0x000fc60000000a00 */
[----:B------:R-:W-:-:S04]  /*14b0*/  ISETP.GE.U32.AND P0, PT, R19, UR10, PT ;  /* 0x0000000a13007c0c */ /* 0x000fc8000bf06070 */
[----:B------:R-:W-:-:S13]  /*14c0*/  ISETP.GE.AND.EX P0, PT, RZ, UR11, PT, P0 ;  /* 0x0000000bff007c0c */ /* 0x000fda000bf06300 */
[----:B------:R-:W-:Y:S05]  /*14d0*/  @!P0 BRA `(.L_x_204) ;  /* 0xffffffec005c8947 */ /* 0x000fea000383ffff */
.L_x_198:
[----:B------:R-:W-:Y:S05]  /*14e0*/  BSYNC B0 ;  /* 0x0000000000007941 */ /* 0x000fea0003800000 */
.L_x_197:
[----:B------:R-:W4:Y:S01]  /*14f0*/  S2R R2, SR_TID.X ;  /* 0x0000000000027919 */ /* 0x000f220000002100 */
[----:B------:R-:W5:Y:S01]  /*1500*/  S2UR UR4, SR_CTAID.X ;  /* 0x00000000000479c3 */ /* 0x000f620000002500 */
[----:B------:R-:W-:Y:S02]  /*1510*/  ULDC UR7, c[0x0][0x210] ;  /* 0x0000840000077ab9 */ /* 0x000fe40000000800 */
[----:B-----5:R-:W-:-:S04]  /*1520*/  UIMAD UR4, UR4, -0x200, UR7 ;  /* 0xfffffe00040478a4 */ /* 0x020fc8000f8e0207 */
[----:B------:R-:W-:Y:S01]  /*1530*/  USHF.R.S32.HI UR7, URZ, 0x1f, UR4 ;  /* 0x0000001f3f077899 */ /* 0x000fe20008011404 */
[----:B----4-:R-:W-:-:S05]  /*1540*/  IADD3 R2, R2, 0x100, RZ ;  /* 0x0000010002027810 */ /* 0x010fca0007ffe0ff */
[----:B------:R-:W-:Y:S02]  /*1550*/  MOV R0, UR7 ;  /* 0x0000000700007c02 */ /* 0x000fe40008000f00 */
[----:B------:R-:W-:-:S04]  /*1560*/  ISETP.LT.U32.AND P0, PT, R2, UR4, PT ;  /* 0x0000000402007c0c */ /* 0x000fc8000bf01070 */
[----:B------:R-:W-:-:S13]  /*1570*/  ISETP.GT.AND.EX P0, PT, R0, RZ, PT, P0 ;  /* 0x000000ff0000720c */ /* 0x000fda0003f04300 */
[----:B------:R-:W-:Y:S05]  /*1580*/  @!P0 EXIT ;  /* 0x000000000000894d */ /* 0x000fea0003800000 */
[----:B------:R-:W4:Y:S01]  /*1590*/  LDC.U16 R0, c[0x0][0x240] ;  /* 0x00009000ff007b82 */ /* 0x000f220000000400 */
[----:B------:R-:W-:-:S04]  /*15a0*/  IADD3 R2, P0, R2, UR6, RZ ;  /* 0x0000000602027c10 */ /* 0x000fc8000ff1e0ff */
[----:B------:R-:W-:Y:S01]  /*15b0*/  IADD3.X R3, RZ, UR5, RZ, P0, !PT ;  /* 0x00000005ff037c10 */ /* 0x000fe200087fe4ff */
[----:B------:R-:W-:Y:S02]  /*15c0*/  ULDC.64 UR4, c[0x0][0x250] ;  /* 0x0000940000047ab9 */ /* 0x000fe40000000a00 */
[----:B0-2---:R-:W0:Y:S01]  /*15d0*/  LDC.U16 R22, c[0x0][0x242] ;  /* 0x00009080ff167b82 */ /* 0x005e220000000400 */
[----:B------:R-:W-:-:S04]  /*15e0*/  IMAD.WIDE.U32 R4, R2, UR4, RZ ;  /* 0x0000000402047c25 */ /* 0x000fc8000f8e00ff */
[----:B------:R-:W-:Y:S01]  /*15f0*/  IMAD R7, R3, UR4, RZ ;  /* 0x0000000403077c24 */ /* 0x000fe2000f8e02ff */
[----:B------:R-:W-:-:S03]  /*1600*/  UMOV UR4, URZ ;  /* 0x0000003f00047c82 */ /* 0x000fc60008000000 */
[----:B------:R-:W-:-:S05]  /*1610*/  IMAD R7, R2, UR5, R7 ;  /* 0x0000000502077c24 */ /* 0x000fca000f8e0207 */
[----:B------:R-:W-:Y:S01]  /*1620*/  IADD3 R23, R5, R7, RZ ;  /* 0x0000000705177210 */ /* 0x000fe20007ffe0ff */
[----:B----4-:R-:W-:Y:S02]  /*1630*/  HADD2.F32 R0, -RZ, R0.H0_H0 ;  /* 0x20000000ff007230 */ /* 0x010fe40000004100 */
[----:B0-----:R-:W-:-:S07]  /*1640*/  HADD2.F32 R22, -RZ, R22.H0_H0 ;  /* 0x20000016ff167230 */ /* 0x001fce0000004100 */
.L_x_210:
[----:B0--3--:R-:W0:Y:S01]  /*1650*/  LDC.64 R10, c[0x0][0x260] ;  /* 0x00009800ff0a7b82 */ /* 0x009e220000000a00 */
        /* <DEDUP_REMOVED lines=12> */
[----:B--2---:R-:W2:Y:S04]  /*1720*/  LDG.E R8, desc[UR8][R6.64] ;  /* 0x0000000806087981 */ /* 0x004ea8000c1e1900 */
[----:B-1----:R-:W2:Y:S01]  /*1730*/  LDG.E R25, desc[UR8][R6.64+0x4] ;  /* 0x0000040806197981 */ /* 0x002ea2000c1e1900 */
[----:B------:R-:W-:Y:S01]  /*1740*/  BSSY B0, `(.L_x_205) ;  /* 0x0000114000007945 */ /* 0x000fe20003800000 */
[----:B--2---:R-:W-:-:S13]  /*1750*/  ISETP.GT.AND P0, PT, R25, R8, PT ;  /* 0x000000081900720c */ /* 0x004fda0003f04270 */
[----:B------:R-:W-:Y:S05]  /*1760*/  @!P0 BRA `(.L_x_206) ;  /* 0x0000001000448947 */ /* 0x000fea0003800000 */
[----:B------:R-:W0:Y:S01]  /*1770*/  LDC.64 R12, c[0x0][0x248] ;  /* 0x00009200ff0c7b82 */ /* 0x000e220000000a00 */
[----:B------:R-:W-:Y:S01]  /*1780*/  IADD3 R26, -R8, R25, RZ ;  /* 0x00000019081a7210 */ /* 0x000fe20007ffe1ff */
[----:B------:R-:W-:Y:S01]  /*1790*/  BSSY B1, `(.L_x_207) ;  /* 0x000007e000017945 */ /* 0x000fe20003800000 */
[----:B------:R-:W-:Y:S02]  /*17a0*/  MOV R6, R4 ;  /* 0x0000000400067202 */ /* 0x000fe40000000f00 */
[----:B------:R-:W-:Y:S02]  /*17b0*/  LOP3.LUT P0, R26, R26, 0x3, RZ, 0xc0, !PT ;  /* 0x000000031a1a7812 */ /* 0x000fe4000780c0ff */
[----:B------:R-:W-:Y:S02]  /*17c0*/  MOV R7, R23 ;  /* 0x0000001700077202 */ /* 0x000fe40000000f00 */
[----:B------:R-:W-:Y:S01]  /*17d0*/  MOV R24, R8 ;  /* 0x0000000800187202 */ /* 0x000fe20000000f00 */
[----:B0-----:R-:W-:-:S02]  /*17e0*/  IMAD R10, R12, UR5, RZ ;  /* 0x000000050c0a7c24 */ /* 0x001fc4000f8e02ff */
[----:B------:R-:W-:-:S04]  /*17f0*/  IMAD.WIDE.U32 R6, R12, UR4, R6 ;  /* 0x000000040c067c25 */ /* 0x000fc8000f8e0006 */
[----:B------:R-:W-:-:S05]  /*1800*/  IMAD R11, R13, UR4, R10 ;  /* 0x000000040d0b7c24 */ /* 0x000fca000f8e020a */
        /* <DEDUP_REMOVED lines=21> */
[----:B------:R-:W-:Y:S02]  /*1960*/  LEA.HI.X R19, R20, UR7, R19, 0x2, P0 ;  /* 0x0000000714137c11 */ /* 0x000fe400080f1413 */
[----:B------:R-:W-:-:S03]  /*1970*/  MOV R10, R6 ;  /* 0x00000006000a7202 */ /* 0x000fc60000000f00 */
[----:B------:R-:W4:Y:S04]  /*1980*/  LDG.E.U16 R31, desc[UR8][R18.64+0x2] ;  /* 0x00000208121f7981 */ /* 0x000f28000c1e1500 */
[----:B------:R-:W5:Y:S01]  /*1990*/  LDG.E.U16 R30, desc[UR8][R18.64] ;  /* 0x00000008121e7981 */ /* 0x000f62000c1e1500 */
[----:B---3--:R-:W-:Y:S01]  /*19a0*/  SHF.R.S32.HI R21, RZ, 0x1f, R27 ;  /* 0x0000001fff157819 */ /* 0x008fe2000001141b */
[----:B0-----:R-:W-:-:S04]  /*19b0*/  IMAD.WIDE.U32 R28, R27, R14, R10 ;  /* 0x0000000e1b1c7225 */ /* 0x001fc800078e000a */
[----:B------:R-:W-:-:S04]  /*19c0*/  IMAD R20, R21, R14, RZ ;  /* 0x0000000e15147224 */ /* 0x000fc800078e02ff */
[----:B------:R-:W-:Y:S01]  /*19d0*/  IMAD R21, R27, R15, R20 ;  /* 0x0000000f1b157224 */ /* 0x000fe200078e0214 */
[----:B--2---:R-:W-:-:S04]  /*19e0*/  LEA R20, P0, R28, R16, 0x2 ;  /* 0x000000101c147211 */ /* 0x004fc800078010ff */
[----:B------:R-:W-:-:S04]  /*19f0*/  IADD3 R21, R29, R21, RZ ;  /* 0x000000151d157210 */ /* 0x000fc80007ffe0ff */
[----:B------:R-:W-:-:S05]  /*1a00*/  LEA.HI.X R21, R28, R17, R21, 0x2, P0 ;  /* 0x000000111c157211 */ /* 0x000fca00000f1415 */
[----:B------:R-:W2:Y:S04]  /*1a10*/  LDG.E.U16 R24, desc[UR8][R20.64+0x2] ;  /* 0x0000020814187981 */ /* 0x000ea8000c1e1500 */
[----:B------:R-:W3:Y:S01]  /*1a20*/  LDG.E.U16 R27, desc[UR8][R20.64] ;  /* 0x00000008141b7981 */ /* 0x000ee2000c1e1500 */
[----:B----4-:R-:W-:Y:S02]  /*1a30*/  HADD2.F32 R31, -RZ, R31.H0_H0 ;  /* 0x2000001fff1f7230 */ /* 0x010fe40000004100 */
[----:B-----5:R-:W-:-:S03]  /*1a40*/  HADD2.F32 R29, -RZ, R30.H0_H0 ;  /* 0x2000001eff1d7230 */ /* 0x020fc60000004100 */
        /* <DEDUP_REMOVED lines=9> */
[----:B---3--:R-:W-:-:S03]  /*1ae0*/  HADD2.F32 R27, -RZ, R27.H0_H0 ;  /* 0x2000001bff1b7230 */ /* 0x008fc60000004100 */
        /* <DEDUP_REMOVED lines=9> */
[----:B0-----:R-:W2:Y:S04]  /*1b80*/  LDG.E R21, desc[UR8][R12.64+0x4] ;  /* 0x000004080c157981 */ /* 0x001ea8000c1e1900 */
[----:B------:R-:W3:Y:S04]  /*1b90*/  LDG.E.U16 R31, desc[UR8][R18.64+0x6] ;  /* 0x00000608121f7981 */ /* 0x000ee8000c1e1500 */
[----:B------:R-:W4:Y:S01]  /*1ba0*/  LDG.E.U16 R30, desc[UR8][R18.64+0x4] ;  /* 0x00000408121e7981 */ /* 0x000f22000c1e1500 */
[----:B--2---:R-:W-:Y:S01]  /*1bb0*/  SHF.R.S32.HI R27, RZ, 0x1f, R21 ;  /* 0x0000001fff1b7819 */ /* 0x004fe20000011415 */
[----:B------:R-:W-:-:S04]  /*1bc0*/  IMAD.WIDE.U32 R28, R21, R14, R10 ;  /* 0x0000000e151c7225 */ /* 0x000fc800078e000a */
[----:B------:R-:W-:-:S04]  /*1bd0*/  IMAD R20, R27, R14, RZ ;  /* 0x0000000e1b147224 */ /* 0x000fc800078e02ff */
        /* <DEDUP_REMOVED lines=57> */
.L_x_208:
[----:B------:R-:W-:Y:S05]  /*1f70*/  BSYNC B1 ;  /* 0x0000000000017941 */ /* 0x000fea0003800000 */
.L_x_207:
[----:B------:R-:W-:-:S04]  /*1f80*/  LOP3.LUT R8, RZ, R8, RZ, 0x33, !PT ;  /* 0x00000008ff087212 */ /* 0x000fc800078e33ff */
[----:B------:R-:W-:-:S04]  /*1f90*/  IADD3 R8, R25, R8, RZ ;  /* 0x0000000819087210 */ /* 0x000fc80007ffe0ff */
[----:B------:R-:W-:-:S13]  /*1fa0*/  ISETP.GE.U32.AND P0, PT, R8, 0x3, PT ;  /* 0x000000030800780c */ /* 0x000fda0003f06070 */
[----:B------:R-:W-:Y:S05]  /*1fb0*/  @!P0 BRA `(.L_x_206) ;  /* 0x0000000800308947 */ /* 0x000fea0003800000 */
.L_x_209:
[----:B---3--:R-:W3:Y:S01]  /*1fc0*/  LDC.64 R14, c[0x0][0x268] ;  /* 0x00009a00ff0e7b82 */ /* 0x008ee20000000a00 */
[----:B--2---:R-:W-:Y:S02]  /*1fd0*/  SHF.R.S32.HI R13, RZ, 0x1f, R24 ;  /* 0x0000001fff0d7819 */ /* 0x004fe40000011418 */
[----:B------:R-:W-:-:S05]  /*1fe0*/  MOV R12, R24 ;  /* 0x00000018000c7202 */ /* 0x000fca0000000f00 */
[----:B------:R-:W2:Y:S01]  /*1ff0*/  LDC.64 R16, c[0x0][0x270] ;  /* 0x00009c00ff107b82 */ /* 0x000ea20000000a00 */
[----:B---3--:R-:W-:-:S04]  /*2000*/  IMAD R8, R14, UR5, RZ ;  /* 0x000000050e087c24 */ /* 0x008fc8000f8e02ff */
[----:B------:R-:W-:Y:S02]  /*2010*/  IMAD R9, R15, UR4, R8 ;  /* 0x000000040f097c24 */ /* 0x000fe4000f8e0208 */
[----:B------:R-:W-:-:S05]  /*2020*/  IMAD.WIDE.U32 R14, R14, UR4, R12 ;  /* 0x000000040e0e7c25 */ /* 0x000fca000f8e000c */
[----:B------:R-:W-:Y:S02]  /*2030*/  IADD3 R9, R9, R15, RZ ;  /* 0x0000000f09097210 */ /* 0x000fe40007ffe0ff */
[----:B------:R-:W-:-:S04]  /*2040*/  LEA R8, P0, R14, UR10, 0x2 ;  /* 0x0000000a0e087c11 */ /* 0x000fc8000f8010ff */
[----:B------:R-:W-:-:S05]  /*2050*/  LEA.HI.X R9, R14, UR11, R9, 0x2, P0 ;  /* 0x0000000b0e097c11 */ /* 0x000fca00080f1409 */
[----:B------:R-:W3:Y:S01]  /*2060*/  LDG.E R19, desc[UR8][R8.64] ;  /* 0x0000000808137981 */ /* 0x000ee2000c1e1900 */
[C---:B--2---:R-:W-:Y:S02]  /*2070*/  IMAD R10, R16.reuse, UR5, RZ ;  /* 0x00000005100a7c24 */ /* 0x044fe4000f8e02ff */
[----:B------:R-:W-:-:S04]  /*2080*/  IMAD.WIDE.U32 R14, R16, UR4, R12 ;  /* 0x00000004100e7c25 */ /* 0x000fc8000f8e000c */
[----:B------:R-:W-:Y:S01]  /*2090*/  IMAD R13, R17, UR4, R10 ;  /* 0x00000004110d7c24 */ /* 0x000fe2000f8e020a */
[----:B------:R-:W-:-:S04]  /*20a0*/  LEA R12, P0, R14, UR14, 0x2 ;  /* 0x0000000e0e0c7c11 */ /* 0x000fc8000f8010ff */
[----:B------:R-:W-:-:S04]  /*20b0*/  IADD3 R13, R13, R15, RZ ;  /* 0x0000000f0d0d7210 */ /* 0x000fc80007ffe0ff */
[----:B------:R-:W-:-:S05]  /*20c0*/  LEA.HI.X R13, R14, UR15, R13, 0x2, P0 ;  /* 0x0000000f0e0d7c11 */ /* 0x000fca00080f140d */
[----:B01----:R-:W2:Y:S04]  /*20d0*/  LDG.E.U16 R20, desc[UR8][R12.64+0x2] ;  /* 0x000002080c147981 */ /* 0x003ea8000c1e1500 */
[----:B------:R-:W4:Y:S01]  /*20e0*/  LDG.E.U16 R18, desc[UR8][R12.64] ;  /* 0x000000080c127981 */ /* 0x000f22000c1e1500 */
[----:B---3--:R-:W-:-:S05]  /*20f0*/  SHF.R.S32.HI R10, RZ, 0x1f, R19 ;  /* 0x0000001fff0a7819 */ /* 0x008fca0000011413 */
[----:B------:R-:W-:Y:S01]  /*2100*/  IMAD R14, R10, UR12, RZ ;  /* 0x0000000c0a0e7c24 */ /* 0x000fe2000f8e02ff */
[----:B------:R-:W-:-:S03]  /*2110*/  MOV R10, R6 ;  /* 0x00000006000a7202 */ /* 0x000fc60000000f00 */
[C---:B------:R-:W-:Y:S02]  /*2120*/  IMAD R15, R19.reuse, UR13, R14 ;  /* 0x0000000d130f7c24 */ /* 0x040fe4000f8e020e */
[----:B------:R-:W-:-:S03]  /*2130*/  IMAD.WIDE.U32 R16, R19, UR12, R10 ;  /* 0x0000000c13107c25 */ /* 0x000fc6000f8e000a */
[----:B------:R-:W-:Y:S02]  /*2140*/  LEA R14, P0, R16, UR16, 0x2 ;  /* 0x00000010100e7c11 */ /* 0x000fe4000f8010ff */
[----:B------:R-:W-:-:S04]  /*2150*/  IADD3 R15, R17, R15, RZ ;  /* 0x0000000f110f7210 */ /* 0x000fc80007ffe0ff */
[----:B------:R-:W-:-:S05]  /*2160*/  LEA.HI.X R15, R16, UR17, R15, 0x2, P0 ;  /* 0x00000011100f7c11 */ /* 0x000fca00080f140f */
[----:B------:R-:W3:Y:S04]  /*2170*/  LDG.E.U16 R26, desc[UR8][R14.64] ;  /* 0x000000080e1a7981 */ /* 0x000ee8000c1e1500 */
[----:B------:R-:W5:Y:S01]  /*2180*/  LDG.E.U16 R27, desc[UR8][R14.64+0x2] ;  /* 0x000002080e1b7981 */ /* 0x000f62000c1e1500 */
[----:B--2---:R-:W-:Y:S02]  /*2190*/  HADD2.F32 R19, -RZ, R20.H0_H0 ;  /* 0x20000014ff137230 */ /* 0x004fe40000004100 */
        /* <DEDUP_REMOVED lines=110> */
.L_x_206:
[----:B------:R-:W-:Y:S05]  /*2880*/  BSYNC B0 ;  /* 0x0000000000007941 */ /* 0x000fea0003800000 */
.L_x_205:
[----:B------:R-:W4:Y:S01]  /*2890*/  LDC.64 R6, c[0x0][0x278] ;  /* 0x00009e00ff067b82 */ /* 0x000f220000000a00 */
[----:B------:R-:W-:-:S06]  /*28a0*/  UIADD3 UR4, UR4, 0x1, URZ ;  /* 0x0000000104047890 */ /* 0x000fcc000fffe03f */
[----:B----4-:R-:W-:-:S04]  /*28b0*/  ISETP.LE.U32.AND P0, PT, R6, UR4, PT ;  /* 0x0000000406007c0c */ /* 0x010fc8000bf03070 */
[----:B------:R-:W-:-:S13]  /*28c0*/  ISETP.GE.AND.EX P0, PT, RZ, R7, PT, P0 ;  /* 0x00000007ff00720c */ /* 0x000fda0003f06300 */
[----:B------:R-:W-:Y:S05]  /*28d0*/  @!P0 BRA `(.L_x_210) ;  /* 0xffffffec005c8947 */ /* 0x000fea000383ffff */
[----:B------:R-:W-:Y:S05]  /*28e0*/  EXIT ;  /* 0x000000000000794d */ /* 0x000fea0003800000 */
.L_x_196:
        /* <DEDUP_REMOVED lines=8> */
[----:B------:R-:W-:Y:S01]  /*2970*/  UIADD3.X UR7, UR5, UR7, URZ, UP0, !UPT ;  /* 0x0000000705077290 */ /* 0x000fe200087fe43f */
[----:B------:R-:W1:Y:S01]  /*2980*/  LDC.U16 R21, c[0x0][0x242] ;  /* 0x00009080ff157b82 */ /* 0x000e620000000400 */
[----:B------:R-:W-:-:S05]  /*2990*/  IADD3 R2, R0, UR6, RZ ;  /* 0x0000000600027c10 */ /* 0x000fca000fffe0ff */
[----:B------:R-:W-:Y:S01]  /*29a0*/  IMAD.WIDE.U32 R4, R2, UR4, RZ ;  /* 0x0000000402047c25 */ /* 0x000fe2000f8e00ff */
[----:B------:R-:W-:-:S03]  /*29b0*/  UMOV UR4, URZ ;  /* 0x0000003f00047c82 */ /* 0x000fc60008000000 */
[----:B0-----:R-:W-:Y:S02]  /*29c0*/  HADD2.F32 R20, -RZ, R20.H0_H0 ;  /* 0x20000014ff147230 */ /* 0x001fe40000004100 */
[----:B-1----:R-:W-:-:S07]  /*29d0*/  HADD2.F32 R21, -RZ, R21.H0_H0 ;  /* 0x20000015ff157230 */ /* 0x002fce0000004100 */
.L_x_216:
[----:B0-2---:R-:W0:Y:S01]  /*29e0*/  LDC.64 R8, c[0x0][0x260] ;  /* 0x00009800ff087b82 */ /* 0x005e220000000a00 */
[----:B------:R-:W-:Y:S01]  /*29f0*/  USHF.R.S32.HI UR5, URZ, 0x1f, UR4 ;  /* 0x0000001f3f057899 */ /* 0x000fe20008011404 */
[----:B------:R-:W-:Y:S01]  /*2a00*/  IADD3 RZ, P0, R0, UR6, RZ ;  /* 0x0000000600ff7c10 */ /* 0x000fe2000ff1e0ff */
[----:B------:R-:W-:Y:S01]  /*2a10*/  ULDC.64 UR10, c[0x0][0x228] ;  /* 0x00008a00000a7ab9 */ /* 0x000fe20000000a00 */
[----:B------:R-:W-:Y:S01]  /*2a20*/  ULDC.64 UR12, c[0x0][0x230] ;  /* 0x00008c00000c7ab9 */ /* 0x000fe20000000a00 */
[----:B------:R-:W-:Y:S01]  /*2a30*/  ULDC.64 UR16, c[0x0][0x220] ;  /* 0x0000880000107ab9 */ /* 0x000fe20000000a00 */
[----:B------:R-:W-:Y:S01]  /*2a40*/  IADD3.X R3, RZ, UR7, RZ, P0, !PT ;  /* 0x00000007ff037c10 */ /* 0x000fe200087fe4ff */
[----:B------:R-:W-:Y:S01]  /*2a50*/  ULDC.64 UR14, c[0x0][0x258] ;  /* 0x00009600000e7ab9 */ /* 0x000fe20000000a00 */
[----:B------:R-:W-:Y:S01]  /*2a60*/  ULDC.64 UR18, c[0x0][0x238] ;  /* 0x00008e0000127ab9 */ /* 0x000fe20000000a00 */
[----:B0-----:R-:W-:-:S04]  /*2a70*/  IMAD R6, R8, UR5, RZ ;  /* 0x0000000508067c24 */ /* 0x001fc8000f8e02ff */
[----:B------:R-:W-:Y:S02]  /*2a80*/  IMAD R7, R9, UR4, R6 ;  /* 0x0000000409077c24 */ /* 0x000fe4000f8e0206 */
[----:B------:R-:W-:-:S05]  /*2a90*/  IMAD.WIDE.U32 R8, R8, UR4, R2 ;  /* 0x0000000408087c25 */ /* 0x000fca000f8e0002 */
[----:B------:R-:W-:Y:S02]  /*2aa0*/  IADD3 R7, R9, R7, RZ ;  /* 0x0000000709077210 */ /* 0x000fe40007ffe0ff */
[----:B------:R-:W-:-:S04]  /*2ab0*/  LEA R6, P0, R8, UR10, 0x2 ;  /* 0x0000000a08067c11 */ /* 0x000fc8000f8010ff */
[----:B------:R-:W-:-:S05]  /*2ac0*/  LEA.HI.X R7, R8, UR11, R7, 0x2, P0 ;  /* 0x0000000b08077c11 */ /* 0x000fca00080f1407 */
[----:B------:R-:W2:Y:S04]  /*2ad0*/  LDG.E R8, desc[UR8][R6.64] ;  /* 0x0000000806087981 */ /* 0x000ea8000c1e1900 */
[----:B------:R-:W2:Y:S01]  /*2ae0*/  LDG.E R23, desc[UR8][R6.64+0x4] ;  /* 0x0000040806177981 */ /* 0x000ea2000c1e1900 */
[----:B------:R-:W-:Y:S01]  /*2af0*/  BSSY B0, `(.L_x_211) ;  /* 0x000011f000007945 */ /* 0x000fe20003800000 */
[----:B--2---:R-:W-:-:S13]  /*2b00*/  ISETP.GT.AND P0, PT, R23, R8, PT ;  /* 0x000000081700720c */ /* 0x004fda0003f04270 */
[----:B-1----:R-:W-:Y:S05]  /*2b10*/  @!P0 BRA `(.L_x_212) ;  /* 0x0000001000708947 */ /* 0x002fea0003800000 */
[----:B------:R-:W0:Y:S01]  /*2b20*/  LDC.64 R10, c[0x0][0x248] ;  /* 0x00009200ff0a7b82 */ /* 0x000e220000000a00 */
[----:B------:R-:W-:Y:S01]  /*2b30*/  ULDC.64 UR10, c[0x0][0x250] ;  /* 0x00009400000a7ab9 */ /* 0x000fe20000000a00 */
[----:B------:R-:W-:Y:S01]  /*2b40*/  IADD3 R26, -R8, R23, RZ ;  /* 0x00000017081a7210 */ /* 0x000fe20007ffe1ff */
[----:B------:R-:W-:Y:S01]  /*2b50*/  IMAD R7, R3, UR10, RZ ;  /* 0x0000000a03077c24 */ /* 0x000fe2000f8e02ff */
[----:B------:R-:W-:Y:S01]  /*2b60*/  BSSY B1, `(.L_x_213) ;  /* 0x0000083000017945 */ /* 0x000fe20003800000 */
[----:B------:R-:W-:Y:S02]  /*2b70*/  MOV R22, R8 ;  /* 0x0000000800167202 */ /* 0x000fe40000000f00 */
[----:B------:R-:W-:Y:S01]  /*2b80*/  IMAD R7, R2, UR11, R7 ;  /* 0x0000000b02077c24 */ /* 0x000fe2000f8e0207 */
[----:B------:R-:W-:-:S04]  /*2b90*/  LOP3.LUT P0, R26, R26, 0x3, RZ, 0xc0, !PT ;  /* 0x000000031a1a7812 */ /* 0x000fc8000780c0ff */
[----:B------:R-:W-:Y:S01]  /*2ba0*/  IADD3 R7, R5, R7, RZ ;  /* 0x0000000705077210 */ /* 0x000fe20007ffe0ff */
[----:B0-----:R-:W-:-:S04]  /*2bb0*/  IMAD R6, R10, UR5, RZ ;  /* 0x000000050a067c24 */ /* 0x001fc8000f8e02ff */
[----:B------:R-:W-:Y:S01]  /*2bc0*/  IMAD R11, R11, UR4, R6 ;  /* 0x000000040b0b7c24 */ /* 0x000fe2000f8e0206 */
[----:B------:R-:W-:-:S05]  /*2bd0*/  MOV R6, R4 ;  /* 0x0000000400067202 */ /* 0x000fca0000000f00 */
        /* <DEDUP_REMOVED lines=27> */
[----:B0-----:R-:W-:-:S04]  /*2d90*/  IMAD.HI.U32 R22, R27, R14, R10 ;  /* 0x0000000e1b167227 */ /* 0x001fc800078e000a */
[----:B------:R-:W-:-:S04]  /*2da0*/  IMAD R24, R25, R14, RZ ;  /* 0x0000000e19187224 */ /* 0x000fc800078e02ff */
[C---:B------:R-:W-:Y:S02]  /*2db0*/  IMAD R25, R27.reuse, R15, R24 ;  /* 0x0000000f1b197224 */ /* 0x040fe400078e0218 */
[----:B------:R-:W-:-:S03]  /*2dc0*/  IMAD R27, R27, R14, R10 ;  /* 0x0000000e1b1b7224 */ /* 0x000fc600078e020a */
[----:B------:R-:W-:Y:S02]  /*2dd0*/  IADD3 R22, R22, R25, RZ ;  /* 0x0000001916167210 */ /* 0x000fe40007ffe0ff */
[----:B--2---:R-:W-:-:S04]  /*2de0*/  LEA R24, P0, R27, R16, 0x2 ;  /* 0x000000101b187211 */ /* 0x004fc800078010ff */
[----:B------:R-:W-:-:S05]  /*2df0*/  LEA.HI.X R25, R27, R17, R22, 0x2, P0 ;  /* 0x000000111b197211 */ /* 0x000fca00000f1416 */
[----:B------:R-:W2:Y:S04]  /*2e00*/  LDG.E.U16 R22, desc[UR8][R24.64+0x2] ;  /* 0x0000020818167981 */ /* 0x000ea8000c1e1500 */
[----:B------:R-:W3:Y:S01]  /*2e10*/  LDG.E.U16 R27, desc[UR8][R24.64] ;  /* 0x00000008181b7981 */ /* 0x000ee2000c1e1500 */
[----:B----4-:R-:W-:Y:S02]  /*2e20*/  HADD2.F32 R29, -RZ, R29.H0_H0 ;  /* 0x2000001dff1d7230 */ /* 0x010fe40000004100 */
[----:B-----5:R-:W-:-:S03]  /*2e30*/  HADD2.F32 R28, -RZ, R28.H0_H0 ;  /* 0x2000001cff1c7230 */ /* 0x020fc60000004100 */
[C---:B------:R-:W-:Y:S01]  /*2e40*/  FMUL.FTZ R31, R29.reuse, R21 ;  /* 0x000000151d1f7220 */ /* 0x040fe20000410000 */
[----:B------:R-:W-:-:S03]  /*2e50*/  FMUL.FTZ R30, R29, R20 ;  /* 0x000000141d1e7220 */ /* 0x000fc60000410000 */
[C---:B------:R-:W-:Y:S01]  /*2e60*/  FFMA.FTZ R31, R28.reuse, R20, -R31 ;  /* 0x000000141c1f7223 */ /* 0x040fe2000001081f */
        /* <DEDUP_REMOVED lines=17> */
[----:B------:R-:W3:Y:S01]  /*2f80*/  LDG.E.U16 R28, desc[UR8][R18.64+0x6] ;  /* 0x00000608121c7981 */ /* 0x000ee2000c1e1500 */
[----:B--2---:R-:W-:Y:S01]  /*2f90*/  SHF.R.S32.HI R27, RZ, 0x1f, R25 ;  /* 0x0000001fff1b7819 */ /* 0x004fe20000011419 */
[----:B------:R-:W-:-:S04]  /*2fa0*/  IMAD.HI.U32 R22, R25, R14, R10 ;  /* 0x0000000e19167227 */ /* 0x000fc800078e000a */
[-C--:B------:R-:W-:Y:S02]  /*2fb0*/  IMAD R24, R27, R14.reuse, RZ ;  /* 0x0000000e1b187224 */ /* 0x080fe400078e02ff */
[----:B------:R-:W2:Y:S02]  /*2fc0*/  LDG.E.U16 R27, desc[UR8][R18.64+0x4] ;  /* 0x00000408121b7981 */ /* 0x000ea4000c1e1500 */
[C---:B------:R-:W-:Y:S02]  /*2fd0*/  IMAD R29, R25.reuse, R15, R24 ;  /* 0x0000000f191d7224 */ /* 0x040fe400078e0218 */
[----:B------:R-:W-:-:S03]  /*2fe0*/  IMAD R25, R25, R14, R10 ;  /* 0x0000000e19197224 */ /* 0x000fc600078e020a */
[----:B------:R-:W-:Y:S02]  /*2ff0*/  IADD3 R22, R22, R29, RZ ;  /* 0x0000001d16167210 */ /* 0x000fe40007ffe0ff */
[----:B------:R-:W-:-:S04]  /*3000*/  LEA R24, P0, R25, R16, 0x2 ;  /* 0x0000001019187211 */ /* 0x000fc800078010ff */
[----:B------:R-:W-:-:S05]  /*3010*/  LEA.HI.X R25, R25, R17, R22, 0x2, P0 ;  /* 0x0000001119197211 */ /* 0x000fca00000f1416 */
[----:B------:R-:W4:Y:S04]  /*3020*/  LDG.E.U16 R22, desc[UR8][R24.64+0x2] ;  /* 0x0000020818167981 */ /* 0x000f28000c1e1500 */
[----:B------:R-:W5:Y:S01]  /*3030*/  LDG.E.U16 R26, desc[UR8][R24.64] ;  /* 0x00000008181a7981 */ /* 0x000f62000c1e1500 */
[----:B---3--:R-:W-:-:S05]  /*3040*/  HADD2.F32 R28, -RZ, R28.H0_H0 ;  /* 0x2000001cff1c7230 */ /* 0x008fca0000004100 */
[C---:B------:R-:W-:Y:S01]  /*3050*/  FMUL.FTZ R30, R28.reuse, R21 ;  /* 0x000000151c1e7220 */ /* 0x040fe20000410000 */
[----:B------:R-:W-:Y:S01]  /*3060*/  FMUL.FTZ R28, R28, R20 ;  /* 0x000000141c1c7220 */ /* 0x000fe20000410000 */
[----:B--2---:R-:W-:-:S05]  /*3070*/  HADD2.F32 R27, -RZ, R27.H0_H0 ;  /* 0x2000001bff1b7230 */ /* 0x004fca0000004100 */
[C---:B------:R-:W-:Y:S01]  /*3080*/  FFMA.FTZ R30, R27.reuse, R20, -R30 ;  /* 0x000000141b1e7223 */ /* 0x040fe2000001081e */
[----:B------:R-:W-:-:S05]  /*3090*/  FFMA.FTZ R27, R27, R21, R28 ;  /* 0x000000151b1b7223 */ /* 0x000fca000001001c */
[----:B------:R-:W-:-:S05]  /*30a0*/  F2FP.F16.F32.PACK_AB R30, R27, R30 ;  /* 0x0000001e1b1e723e */ /* 0x000fca00000000ff */
[----:B------:R-:W-:Y:S02]  /*30b0*/  HADD2.F32 R29, -RZ, R30.H1_H1 ;  /* 0x3000001eff1d7230 */ /* 0x000fe40000004100 */
[----:B----4-:R-:W-:Y:S02]  /*30c0*/  HADD2.F32 R22, -RZ, R22.H0_H0 ;  /* 0x20000016ff167230 */ /* 0x010fe40000004100 */
[----:B------:R-:W-:Y:S02]  /*30d0*/  HADD2.F32 R27, -RZ, R30.H0_H0 ;  /* 0x2000001eff1b7230 */ /* 0x000fe40000004100 */
[----:B-----5:R-:W-:Y:S02]  /*30e0*/  HADD2.F32 R26, -RZ, R26.H0_H0 ;  /* 0x2000001aff1a7230 */ /* 0x020fe40000004100 */
[----:B------:R-:W-:-:S03]  /*30f0*/  FADD.FTZ R22, R22, R29 ;  /* 0x0000001d16167221 */ /* 0x000fc60000010000 */
[----:B------:R-:W-:Y:S02]  /*3100*/  FADD.FTZ R26, R26, R27 ;  /* 0x0000001b1a1a7221 */ /* 0x000fe40000010000 */
[----:B------:R-:W-:-:S03]  /*3110*/  F2FP.F16.F32.PACK_AB R22, RZ, R22 ;  /* 0x00000016ff16723e */ /* 0x000fc600000000ff */
[----:B------:R-:W-:Y:S02]  /*3120*/  F2FP.F16.F32.PACK_AB R26, RZ, R26 ;  /* 0x0000001aff1a723e */ /* 0x000fe400000000ff */
[----:B------:R-:W-:Y:S02]  /*3130*/  PRMT R27, R22, 0x7610, R27 ;  /* 0x00007610161b7816 */ /* 0x000fe4000000001b */
[----:B------:R-:W-:Y:S01]  /*3140*/  IADD3 R22, -R8, R23, RZ ;  /* 0x0000001708167210 */ /* 0x000fe20007ffe1ff */
[----:B------:R1:W-:Y:S03]  /*3150*/  STG.E.U16 desc[UR8][R24.64], R26 ;  /* 0x0000001a18007986 */ /* 0x0003e6000c101508 */
[----:B------:R-:W-:Y:S01]  /*3160*/  LOP3.LUT R22, R22, 0x3, RZ, 0xc0, !PT ;  /* 0x0000000316167812 */ /* 0x000fe200078ec0ff */
[----:B------:R1:W-:Y:S03]  /*3170*/  STG.E.U16 desc[UR8][R24.64+0x2], R27 ;  /* 0x0000021b18007986 */ /* 0x0003e6000c101508 */
[----:B------:R-:W-:-:S02]  /*3180*/  ISETP.NE.AND P0, PT, R22, 0x2, PT ;  /* 0x000000021600780c */ /* 0x000fc40003f05270 */
[----:B------:R-:W-:-:S11]  /*3190*/  IADD3 R22, R8, 0x2, RZ ;  /* 0x0000000208167810 */ /* 0x000fd60007ffe0ff */
[----:B-1----:R-:W-:Y:S05]  /*31a0*/  @!P0 BRA `(.L_x_214) ;  /* 0x0000000000788947 */ /* 0x002fea0003800000 */
[----:B------:R-:W2:Y:S04]  /*31b0*/  LDG.E R13, desc[UR8][R12.64+0x8] ;  /* 0x000008080c0d7981 */ /* 0x000ea8000c1e1900 */
        /* <DEDUP_REMOVED lines=20> */
[----:B------:R-:W-:Y:S01]  /*3300*/  IADD3 R22, R8, 0x3, RZ ;  /* 0x0000000308167810 */ /* 0x000fe20007ffe0ff */
        /* <DEDUP_REMOVED lines=8> */
.L_x_214:
[----:B------:R-:W-:Y:S05]  /*3390*/  BSYNC B1 ;  /* 0x0000000000017941 */ /* 0x000fea0003800000 */
.L_x_213:
[----:B------:R-:W-:-:S04]  /*33a0*/  LOP3.LUT R8, RZ, R8, RZ, 0x33, !PT ;  /* 0x00000008ff087212 */ /* 0x000fc800078e33ff */
[----:B------:R-:W-:-:S04]  /*33b0*/  IADD3 R8, R23, R8, RZ ;  /* 0x0000000817087210 */ /* 0x000fc80007ffe0ff */
[----:B------:R-:W-:-:S13]  /*33c0*/  ISETP.GE.U32.AND P0, PT, R8, 0x3, PT ;  /* 0x000000030800780c */ /* 0x000fda0003f06070 */
[----:B------:R-:W-:Y:S05]  /*33d0*/  @!P0 BRA `(.L_x_212) ;  /* 0x0000000800408947 */ /* 0x000fea0003800000 */
.L_x_215:
[----:B--2---:R-:W2:Y:S01]  /*33e0*/  LDC.64 R14, c[0x0][0x268] ;  /* 0x00009a00ff0e7b82 */ /* 0x004ea20000000a00 */
[----:B------:R-:W-:Y:S01]  /*33f0*/  USHF.R.S32.HI UR10, URZ, 0x1f, UR4 ;  /* 0x0000001f3f0a7899 */ /* 0x000fe20008011404 */
[----:B------:R-:W-:Y:S02]  /*3400*/  SHF.R.S32.HI R13, RZ, 0x1f, R22 ;  /* 0x0000001fff0d7819 */ /* 0x000fe40000011416 */
[----:B-1----:R-:W-:-:S04]  /*3410*/  MOV R12, R22 ;  /* 0x00000016000c7202 */ /* 0x002fc80000000f00 */
[----:B------:R-:W1:Y:S01]  /*3420*/  LDC.64 R18, c[0x0][0x270] ;  /* 0x00009c00ff127b82 */ /* 0x000e620000000a00 */
[----:B--2---:R-:W-:-:S04]  /*3430*/  IMAD R8, R14, UR10, RZ ;  /* 0x0000000a0e087c24 */ /* 0x004fc8000f8e02ff */
[----:B------:R-:W-:Y:S02]  /*3440*/  IMAD R9, R15, UR4, R8 ;  /* 0x000000040f097c24 */ /* 0x000fe4000f8e0208 */
[----:B------:R-:W-:-:S05]  /*3450*/  IMAD.WIDE.U32 R14, R14, UR4, R12 ;  /* 0x000000040e0e7c25 */ /* 0x000fca000f8e000c */
[----:B------:R-:W-:Y:S02]  /*3460*/  IADD3 R9, R9, R15, RZ ;  /* 0x0000000f09097210 */ /* 0x000fe40007ffe0ff */
[----:B------:R-:W-:-:S04]  /*3470*/  LEA R8, P0, R14, UR12, 0x2 ;  /* 0x0000000c0e087c11 */ /* 0x000fc8000f8010ff */
[----:B------:R-:W-:-:S05]  /*3480*/  LEA.HI.X R9, R14, UR13, R9, 0x2, P0 ;  /* 0x0000000d0e097c11 */ /* 0x000fca00080f1409 */
[----:B------:R-:W2:Y:S01]  /*3490*/  LDG.E R17, desc[UR8][R8.64] ;  /* 0x0000000808117981 */ /* 0x000ea2000c1e1900 */
[C---:B-1----:R-:W-:Y:S02]  /*34a0*/  IMAD R10, R18.reuse, UR10, RZ ;  /* 0x0000000a120a7c24 */ /* 0x042fe4000f8e02ff */
[----:B------:R-:W-:-:S04]  /*34b0*/  IMAD.WIDE.U32 R14, R18, UR4, R12 ;  /* 0x00000004120e7c25 */ /* 0x000fc8000f8e000c */
[----:B------:R-:W-:Y:S01]  /*34c0*/  IMAD R13, R19, UR4, R10 ;  /* 0x00000004130d7c24 */ /* 0x000fe2000f8e020a */
[----:B------:R-:W-:-:S04]  /*34d0*/  LEA R12, P0, R14, UR16, 0x2 ;  /* 0x000000100e0c7c11 */ /* 0x000fc8000f8010ff */
[----:B------:R-:W-:-:S04]  /*34e0*/  IADD3 R13, R13, R15, RZ ;  /* 0x0000000f0d0d7210 */ /* 0x000fc80007ffe0ff */
[----:B------:R-:W-:-:S05]  /*34f0*/  LEA.HI.X R13, R14, UR17, R13, 0x2, P0 ;  /* 0x000000110e0d7c11 */ /* 0x000fca00080f140d */
[----:B------:R-:W3:Y:S04]  /*3500*/  LDG.E.U16 R18, desc[UR8][R12.64+0x2] ;  /* 0x000002080c127981 */ /* 0x000ee8000c1e1500 */
[----:B------:R-:W4:Y:S01]  /*3510*/  LDG.E.U16 R16, desc[UR8][R12.64] ;  /* 0x000000080c107981 */ /* 0x000f22000c1e1500 */
[----:B--2---:R-:W-:-:S05]  /*3520*/  SHF.R.S32.HI R10, RZ, 0x1f, R17 ;  /* 0x0000001fff0a7819 */ /* 0x004fca0000011411 */
[----:B------:R-:W-:Y:S01]  /*3530*/  IMAD R14, R10, UR14, RZ ;  /* 0x0000000e0a0e7c24 */ /* 0x000fe2000f8e02ff */
[----:B------:R-:W-:-:S03]  /*3540*/  MOV R10, R6 ;  /* 0x00000006000a7202 */ /* 0x000fc60000000f00 */
[C---:B------:R-:W-:Y:S02]  /*3550*/  IMAD R14, R17.reuse, UR15, R14 ;  /* 0x0000000f110e7c24 */ /* 0x040fe4000f8e020e */
[----:B------:R-:W-:-:S04]  /*3560*/  IMAD.HI.U32 R15, R17, UR14, R10 ;  /* 0x0000000e110f7c27 */ /* 0x000fc8000f8e000a */
[----:B0-----:R-:W-:Y:S01]  /*3570*/  IMAD R24, R17, UR14, R10 ;  /* 0x0000000e11187c24 */ /* 0x001fe2000f8e020a */
[----:B------:R-:W-:-:S04]  /*3580*/  IADD3 R15, R15, R14, RZ ;  /* 0x0000000e0f0f7210 */ /* 0x000fc80007ffe0ff */
[----:B------:R-:W-:-:S04]  /*3590*/  LEA R14, P0, R24, UR18, 0x2 ;  /* 0x00000012180e7c11 */ /* 0x000fc8000f8010ff */
[----:B------:R-:W-:-:S05]  /*35a0*/  LEA.HI.X R15, R24, UR19, R15, 0x2, P0 ;  /* 0x00000013180f7c11 */ /* 0x000fca00080f140f */
        /* <DEDUP_REMOVED lines=115> */
.L_x_212:
[----:B------:R-:W-:Y:S05]  /*3ce0*/  BSYNC B0 ;  /* 0x0000000000007941 */ /* 0x000fea0003800000 */
.L_x_211:
[----:B------:R-:W3:Y:S01]  /*3cf0*/  LDC.64 R6, c[0x0][0x278] ;  /* 0x00009e00ff067b82 */ /* 0x000ee20000000a00 */
[----:B------:R-:W-:-:S06]  /*3d00*/  UIADD3 UR4, UR4, 0x1, URZ ;  /* 0x0000000104047890 */ /* 0x000fcc000fffe03f */
[----:B---3--:R-:W-:-:S04]  /*3d10*/  ISETP.LE.U32.AND P0, PT, R6, UR4, PT ;  /* 0x0000000406007c0c */ /* 0x008fc8000bf03070 */
[----:B------:R-:W-:-:S13]  /*3d20*/  ISETP.GE.AND.EX P0, PT, RZ, R7, PT, P0 ;  /* 0x00000007ff00720c */ /* 0x000fda0003f06300 */
[----:B------:R-:W-:Y:S05]  /*3d30*/  @!P0 BRA `(.L_x_216) ;  /* 0xffffffec00288947 */ /* 0x000fea000383ffff */
[----:B------:R-:W3:Y:S01]  /*3d40*/  LDC.U16 R18, c[0x0][0x240] ;  /* 0x00009000ff127b82 */ /* 0x000ee20000000400 */
[----:B------:R-:W-:Y:S01]  /*3d50*/  IADD3 R0, R0, 0x100, RZ ;  /* 0x0000010000007810 */ /* 0x000fe20007ffe0ff */
[----:B------:R-:W-:-:S03]  /*3d60*/  UMOV UR4, URZ ;  /* 0x0000003f00047c82 */ /* 0x000fc60008000000 */
[----:B------:R-:W-:-:S04]  /*3d70*/  IADD3 R2, P0, R0, UR6, RZ ;  /* 0x0000000600027c10 */ /* 0x000fc8000ff1e0ff */
[----:B------:R-:W-:Y:S01]  /*3d80*/  IADD3.X R3, RZ, UR7, RZ, P0, !PT ;  /* 0x00000007ff037c10 */ /* 0x000fe200087fe4ff */
[----:B---3--:R-:W-:-:S08]  /*3d90*/  HADD2.F32 R18, -RZ, R18.H0_H0 ;  /* 0x20000012ff127230 */ /* 0x008fd00000004100 */
.L_x_222:
[----:B---3--:R-:W3:Y:S01]  /*3da0*/  LDC.64 R4, c[0x0][0x260] ;  /* 0x00009800ff047b82 */ /* 0x008ee20000000a00 */
[----:B------:R-:W-:Y:S01]  /*3db0*/  USHF.R.S32.HI UR5, URZ, 0x1f, UR4 ;  /* 0x0000001f3f057899 */ /* 0x000fe20008011404 */
[----:B------:R-:W-:Y:S01]  /*3dc0*/  ULDC.64 UR6, c[0x0][0x228] ;  /* 0x00008a0000067ab9 */ /* 0x000fe20000000a00 */
[----:B------:R-:W-:Y:S01]  /*3dd0*/  ULDC.64 UR12, c[0x0][0x258] ;  /* 0x00009600000c7ab9 */ /* 0x000fe20000000a00 */
[----:B------:R-:W-:-:S03]  /*3de0*/  ULDC.64 UR14, c[0x0][0x238] ;  /* 0x00008e00000e7ab9 */ /* 0x000fc60000000a00 */
[C---:B---3--:R-:W-:Y:S02]  /*3df0*/  IMAD R0, R4.reuse, UR5, RZ ;  /* 0x0000000504007c24 */ /* 0x048fe4000f8e02ff */
[----:B------:R-:W-:-:S04]  /*3e00*/  IMAD.WIDE.U32 R6, R4, UR4, R2 ;  /* 0x0000000404067c25 */ /* 0x000fc8000f8e0002 */
[----:B------:R-:W-:Y:S01]  /*3e10*/  IMAD R5, R5, UR4, R0 ;  /* 0x0000000405057c24 */ /* 0x000fe2000f8e0200 */
[----:B------:R-:W-:-:S04]  /*3e20*/  LEA R4, P0, R6, UR6, 0x2 ;  /* 0x0000000606047c11 */ /* 0x000fc8000f8010ff */
[----:B------:R-:W-:-:S04]  /*3e30*/  IADD3 R5, R7, R5, RZ ;  /* 0x0000000507057210 */ /* 0x000fc80007ffe0ff */
[----:B------:R-:W-:-:S05]  /*3e40*/  LEA.HI.X R5, R6, UR7, R5, 0x2, P0 ;  /* 0x0000000706057c11 */ /* 0x000fca00080f1405 */
[----:B------:R-:W3:Y:S04]  /*3e50*/  LDG.E R31, desc[UR8][R4.64] ;  /* 0x00000008041f7981 */ /* 0x000ee8000c1e1900 */
[----:B------:R-:W3:Y:S01]  /*3e60*/  LDG.E R0, desc[UR8][R4.64+0x4] ;  /* 0x0000040804007981 */ /* 0x000ee2000c1e1900 */
[----:B------:R-:W-:Y:S01]  /*3e70*/  BSSY B0, `(.L_x_217) ;  /* 0x000012d000007945 */ /* 0x000fe20003800000 */
[----:B---3--:R-:W-:-:S13]  /*3e80*/  ISETP.GT.AND P0, PT, R0, R31, PT ;  /* 0x0000001f0000720c */ /* 0x008fda0003f04270 */
[----:B0-----:R-:W-:Y:S05]  /*3e90*/  @!P0 BRA `(.L_x_218) ;  /* 0x0000001000a88947 */ /* 0x001fea0003800000 */
[----:B0-----:R-:W0:Y:S01]  /*3ea0*/  LDC.64 R24, c[0x0][0x268] ;  /* 0x00009a00ff187b82 */ /* 0x001e220000000a00 */
[----:B------:R-:W-:Y:S01]  /*3eb0*/  ULDC.64 UR6, c[0x0][0x250] ;  /* 0x0000940000067ab9 */ /* 0x000fe20000000a00 */
[----:B------:R-:W-:Y:S01]  /*3ec0*/  IADD3 R6, -R31, R0, RZ ;  /* 0x000000001f067210 */ /* 0x000fe20007ffe1ff */
[----:B------:R-:W-:Y:S01]  /*3ed0*/  IMAD R7, R3, UR6, RZ ;  /* 0x0000000603077c24 */ /* 0x000fe2000f8e02ff */
[----:B------:R-:W-:Y:S01]  /*3ee0*/  BSSY B1, `(.L_x_219) ;  /* 0x000008b000017945 */ /* 0x000fe20003800000 */
[----:B-12---:R-:W-:Y:S01]  /*3ef0*/  IMAD.WIDE.U32 R10, R2, UR6, RZ ;  /* 0x00000006020a7c25 */ /* 0x006fe2000f8e00ff */
[----:B------:R-:W-:Y:S02]  /*3f00*/  LOP3.LUT P0, RZ, R6, 0x3, RZ, 0xc0, !PT ;  /* 0x0000000306ff7812 */ /* 0x000fe4000780c0ff */
[----:B------:R-:W1:Y:S01]  /*3f10*/  LDC.64 R4, c[0x0][0x248] ;  /* 0x00009200ff047b82 */ /* 0x000e620000000a00 */
[----:B------:R-:W-:Y:S01]  /*3f20*/  IMAD R7, R2, UR7, R7 ;  /* 0x0000000702077c24 */ /* 0x000fe2000f8e0207 */
[----:B------:R-:W-:-:S04]  /*3f30*/  MOV R27, R31 ;  /* 0x0000001f001b7202 */ /* 0x000fc80000000f00 */
[----:B------:R-:W-:Y:S02]  /*3f40*/  IADD3 R11, R11, R7, RZ ;  /* 0x000000070b0b7210 */ /* 0x000fe40007ffe0ff */
[----:B------:R-:W2:Y:S01]  /*3f50*/  LDC.64 R8, c[0x0][0x270] ;  /* 0x00009c00ff087b82 */ /* 0x000ea20000000a00 */
[----:B0-----:R-:W-:-:S04]  /*3f60*/  IMAD R6, R24, UR5, RZ ;  /* 0x0000000518067c24 */ /* 0x001fc8000f8e02ff */
[----:B------:R-:W-:Y:S02]  /*3f70*/  IMAD R25, R25, UR4, R6 ;  /* 0x0000000419197c24 */ /* 0x000fe4000f8e0206 */
[----:B------:R-:W-:-:S04]  /*3f80*/  IMAD.WIDE.U32 R6, R24, UR4, RZ ;  /* 0x0000000418067c25 */ /* 0x000fc8000f8e00ff */
[----:B-1----:R-:W-:Y:S01]  /*3f90*/  IMAD R12, R4, UR5, RZ ;  /* 0x00000005040c7c24 */ /* 0x002fe2000f8e02ff */
[----:B------:R-:W-:-:S03]  /*3fa0*/  IADD3 R25, R7, R25, RZ ;  /* 0x0000001907197210 */ /* 0x000fc60007ffe0ff */
[----:B------:R-:W-:Y:S02]  /*3fb0*/  IMAD R19, R5, UR4, R12 ;  /* 0x0000000405137c24 */ /* 0x000fe4000f8e020c */
[----:B--2---:R-:W-:Y:S02]  /*3fc0*/  IMAD R14, R8, UR5, RZ ;  /* 0x00000005080e7c24 */ /* 0x004fe4000f8e02ff */
[----:B------:R-:W-:-:S04]  /*3fd0*/  IMAD.WIDE.U32 R4, R4, UR4, R10 ;  /* 0x0000000404047c25 */ /* 0x000fc8000f8e000a */
[----:B------:R-:W-:Y:S01]  /*3fe0*/  IMAD R21, R9, UR4, R14 ;  /* 0x0000000409157c24 */ /* 0x000fe2000f8e020e */
[----:B------:R-:W-:Y:S01]  /*3ff0*/  IADD3 R19, R5, R19, RZ ;  /* 0x0000001305137210 */ /* 0x000fe20007ffe0ff */
[----:B------:R-:W-:-:S05]  /*4000*/  IMAD.WIDE.U32 R8, R8, UR4, RZ ;  /* 0x0000000408087c25 */ /* 0x000fca000f8e00ff */
[----:B------:R-:W-:Y:S01]  /*4010*/  IADD3 R21, R9, R21, RZ ;  /* 0x0000001509157210 */ /* 0x000fe20007ffe0ff */
[----:B------:R-:W-:Y:S06]  /*4020*/  @!P0 BRA `(.L_x_220) ;  /* 0x0000000400d88947 */ /* 0x000fec0003800000 */
[----:B------:R-:W-:Y:S01]  /*4030*/  SHF.R.S32.HI R10, RZ, 0x1f, R31 ;  /* 0x0000001fff0a7819 */ /* 0x000fe2000001141f */
[----:B------:R-:W-:Y:S01]  /*4040*/  ULDC.64 UR6, c[0x0][0x230] ;  /* 0x00008c0000067ab9 */ /* 0x000fe20000000a00 */
[----:B------:R-:W-:Y:S01]  /*4050*/  IADD3 R11, P0, R31, R6, RZ ;  /* 0x000000061f0b7210 */ /* 0x000fe20007f1e0ff */
[----:B------:R-:W0:Y:S03]  /*4060*/  LDC.64 R14, c[0x0][0x258] ;  /* 0x00009600ff0e7b82 */ /* 0x000e260000000a00 */
[----:B------:R-:W-:Y:S02]  /*4070*/  IADD3.X R12, R10, R25, RZ, P0, !PT ;  /* 0x000000190a0c7210 */ /* 0x000fe400007fe4ff */
[----:B------:R-:W-:-:S04]  /*4080*/  LEA R16, P0, R11, UR6, 0x2 ;  /* 0x000000060b107c11 */ /* 0x000fc8000f8010ff */
[----:B------:R-:W-:Y:S01]  /*4090*/  LEA.HI.X R17, R11, UR7, R12, 0x2, P0 ;  /* 0x000000070b117c11 */ /* 0x000fe200080f140c */
[----:B------:R-:W-:Y:S01]  /*40a0*/  ULDC.64 UR6, c[0x0][0x220] ;  /* 0x0000880000067ab9 */ /* 0x000fe20000000a00 */
[----:B------:R-:W1:Y:S03]  /*40b0*/  LDC.64 R12, c[0x0][0x238] ;  /* 0x00008e00ff0c7b82 */ /* 0x000e660000000a00 */
[----:B------:R-:W2:Y:S01]  /*40c0*/  LDG.E R33, desc[UR8][R16.64] ;  /* 0x0000000810217981 */ /* 0x000ea2000c1e1900 */
[----:B------:R-:W-:-:S04]  /*40d0*/  IADD3 R11, P0, R31, R8, RZ ;  /* 0x000000081f0b7210 */ /* 0x000fc80007f1e0ff */
[----:B------:R-:W-:Y:S02]  /*40e0*/  IADD3.X R20, R10, R21, RZ, P0, !PT ;  /* 0x000000150a147210 */ /* 0x000fe400007fe4ff */
[----:B------:R-:W-:-:S04]  /*40f0*/  LEA R10, P0, R11, UR6, 0x2 ;  /* 0x000000060b0a7c11 */ /* 0x000fc8000f8010ff */
[----:B------:R-:W-:Y:S02]  /*4100*/  LEA.HI.X R11, R11, UR7, R20, 0x2, P0 ;  /* 0x000000070b0b7c11 */ /* 0x000fe400080f1414 */
[----:B------:R-:W-:-:S03]  /*4110*/  MOV R22, R4 ;  /* 0x0000000400167202 */ /* 0x000fc60000000f00 */
[----:B------:R-:W3:Y:S04]  /*4120*/  LDG.E.U16 R28, desc[UR8][R10.64+0x2] ;  /* 0x000002080a1c7981 */ /* 0x000ee8000c1e1500 */
[----:B------:R-:W4:Y:S01]  /*4130*/  LDG.E.U16 R29, desc[UR8][R10.64] ;  /* 0x000000080a1d7981 */ /* 0x000f22000c1e1500 */
[----:B--2---:R-:W-:-:S05]  /*4140*/  SHF.R.S32.HI R23, RZ, 0x1f, R33 ;  /* 0x0000001fff177819 */ /* 0x004fca0000011421 */
[----:B0-----:R-:W-:Y:S01]  /*4150*/  IMAD R20, R23, R14, RZ ;  /* 0x0000000e17147224 */ /* 0x001fe200078e02ff */
[----:B------:R-:W-:-:S03]  /*4160*/  MOV R23, R19 ;  /* 0x0000001300177202 */ /* 0x000fc60000000f00 */
[----:B------:R-:W-:-:S04]  /*4170*/  IMAD.WIDE.U32 R26, R33, R14, R22 ;  /* 0x0000000e211a7225 */ /* 0x000fc800078e0016 */
[----:B------:R-:W-:Y:S01]  /*4180*/  IMAD R33, R33, R15, R20 ;  /* 0x0000000f21217224 */ /* 0x000fe200078e0214 */
[----:B-1----:R-:W-:-:S04]  /*4190*/  LEA R22, P0, R26, R12, 0x2 ;  /* 0x0000000c1a167211 */ /* 0x002fc800078010ff */
[----:B------:R-:W-:-:S04]  /*41a0*/  IADD3 R20, R27, R33, RZ ;  /* 0x000000211b147210 */ /* 0x000fc80007ffe0ff */
[----:B------:R-:W-:-:S05]  /*41b0*/  LEA.HI.X R23, R26, R13, R20, 0x2, P0 ;  /* 0x0000000d1a177211 */ /* 0x000fca00000f1414 */
[----:B------:R-:W2:Y:S04]  /*41c0*/  LDG.E.U16 R24, desc[UR8][R22.64+0x2] ;  /* 0x0000020816187981 */ /* 0x000ea8000c1e1500 */
[----:B------:R-:W5:Y:S01]  /*41d0*/  LDG.E.U16 R26, desc[UR8][R22.64] ;  /* 0x00000008161a7981 */ /* 0x000f62000c1e1500 */
[----:B------:R-:W0:Y:S01]  /*41e0*/  LDC.U16 R20, c[0x0][0x242] ;  /* 0x00009080ff147b82 */ /* 0x000e220000000400 */
[----:B---3--:R-:W-:Y:S02]  /*41f0*/  HADD2.F32 R27, -RZ, R28.H0_H0 ;  /* 0x2000001cff1b7230 */ /* 0x008fe40000004100 */
[----:B----4-:R-:W-:Y:S02]  /*4200*/  HADD2.F32 R29, -RZ, R29.H0_H0 ;  /* 0x2000001dff1d7230 */ /* 0x010fe40000004100 */
[----:B0-----:R-:W-:-:S05]  /*4210*/  HADD2.F32 R20, -RZ, R20.H0_H0 ;  /* 0x20000014ff147230 */ /* 0x001fca0000004100 */
[C---:B------:R-:W-:Y:S01]  /*4220*/  FMUL.FTZ R28, R27.reuse, R20 ;  /* 0x000000141b1c7220 */ /* 0x040fe20000410000 */
[----:B------:R-:W-:-:S03]  /*4230*/  FMUL.FTZ R27, R27, R18 ;  /* 0x000000121b1b7220 */ /* 0x000fc60000410000 */
[C---:B------:R-:W-:Y:S01]  /*4240*/  FFMA.FTZ R28, R29.reuse, R18, -R28 ;  /* 0x000000121d1c7223 */ /* 0x040fe2000001081c */
[----:B------:R-:W-:-:S05]  /*4250*/  FFMA.FTZ R27, R29, R20, R27 ;  /* 0x000000141d1b7223 */ /* 0x000fca000001001b */
[----:B------:R-:W-:-:S05]  /*4260*/  F2FP.F16.F32.PACK_AB R28, R27, R28 ;  /* 0x0000001c1b1c723e */ /* 0x000fca00000000ff */
[--C-:B------:R-:W-:Y:S02]  /*4270*/  HADD2.F32 R29, -RZ, R28.reuse.H1_H1 ;  /* 0x3000001cff1d7230 */ /* 0x100fe40000004100 */
[----:B------:R-:W-:Y:S02]  /*4280*/  HADD2.F32 R27, -RZ, R28.H0_H0 ;  /* 0x2000001cff1b7230 */ /* 0x000fe40000004100 */
[----:B--2---:R-:W-:Y:S02]  /*4290*/  HADD2.F32 R24, -RZ, R24.H0_H0 ;  /* 0x20000018ff187230 */ /* 0x004fe40000004100 */
[----:B-----5:R-:W-:-:S03]  /*42a0*/  HADD2.F32 R26, -RZ, R26.H0_H0 ;  /* 0x2000001aff1a7230 */ /* 0x020fc60000004100 */
[----:B------:R-:W-:Y:S02]  /*42b0*/  FADD.FTZ R24, R24, R29 ;  /* 0x0000001d18187221 */ /* 0x000fe40000010000 */
[----:B------:R-:W-:-:S03]  /*42c0*/  FADD.FTZ R26, R26, R27 ;  /* 0x0000001b1a1a7221 */ /* 0x000fc60000010000 */
[----:B------:R-:W-:Y:S02]  /*42d0*/  F2FP.F16.F32.PACK_AB R24, RZ, R24 ;  /* 0x00000018ff18723e */ /* 0x000fe400000000ff */
        /* <DEDUP_REMOVED lines=8> */
[----:B0-----:R-:W-:Y:S05]  /*4360*/  @!P0 BRA `(.L_x_220) ;  /* 0x0000000400088947 */ /* 0x001fea0003800000 */
[----:B------:R-:W2:Y:S01]  /*4370*/  LDG.E R27, desc[UR8][R16.64+0x4] ;  /* 0x00000408101b7981 */ /* 0x000ea2000c1e1900 */
[----:B------:R-:W-:-:S03]  /*4380*/  MOV R22, R4 ;  /* 0x0000000400167202 */ /* 0x000fc60000000f00 */
[----:B------:R-:W3:Y:S04]  /*4390*/  LDG.E.U16 R32, desc[UR8][R10.64+0x6] ;  /* 0x000006080a207981 */ /* 0x000ee8000c1e1500 */
[----:B------:R-:W4:Y:S01]  /*43a0*/  LDG.E.U16 R30, desc[UR8][R10.64+0x4] ;  /* 0x000004080a1e7981 */ /* 0x000f22000c1e1500 */
[----:B--2---:R-:W-:-:S05]  /*43b0*/  SHF.R.S32.HI R23, RZ, 0x1f, R27 ;  /* 0x0000001fff177819 */ /* 0x004fca000001141b */
[----:B------:R-:W-:Y:S01]  /*43c0*/  IMAD R28, R23, R14, RZ ;  /* 0x0000000e171c7224 */ /* 0x000fe200078e02ff */
[----:B------:R-:W-:-:S03]  /*43d0*/  MOV R23, R19 ;  /* 0x0000001300177202 */ /* 0x000fc60000000f00 */
[C---:B------:R-:W-:Y:S02]  /*43e0*/  IMAD R29, R27.reuse, R15, R28 ;  /* 0x0000000f1b1d7224 */ /* 0x040fe400078e021c */
[----:B------:R-:W-:-:S04]  /*43f0*/  IMAD.HI.U32 R26, R27, R14, R22 ;  /* 0x0000000e1b1a7227 */ /* 0x000fc800078e0016 */
[----:B------:R-:W-:Y:S01]  /*4400*/  IMAD R27, R27, R14, R22 ;  /* 0x0000000e1b1b7224 */ /* 0x000fe200078e0216 */
[----:B------:R-:W-:-:S04]  /*4410*/  IADD3 R26, R26, R29, RZ ;  /* 0x0000001d1a1a7210 */ /* 0x000fc80007ffe0ff */
[----:B------:R-:W-:-:S04]  /*4420*/  LEA R28, P0, R27, R12, 0x2 ;  /* 0x0000000c1b1c7211 */ /* 0x000fc800078010ff */
        /* <DEDUP_REMOVED lines=24> */
[----:B------:R-:W2:Y:S04]  /*45b0*/  LDG.E R17, desc[UR8][R16.64+0x8] ;  /* 0x0000080810117981 */ /* 0x000ea8000c1e1900 */
[----:B0-----:R-:W3:Y:S04]  /*45c0*/  LDG.E.U16 R26, desc[UR8][R10.64+0xa] ;  /* 0x00000a080a1a7981 */ /* 0x001ee8000c1e1500 */
        /* <DEDUP_REMOVED lines=14> */
[C---:B------:R-:W-:Y:S01]  /*46b0*/  FFMA.FTZ R14, R15.reuse, R20, R14 ;  /* 0x000000140f0e7223 */ /* 0x040fe2000001000e */
[----:B------:R-:W-:-:S05]  /*46c0*/  FFMA.FTZ R17, R15, R18, -R17 ;  /* 0x000000120f117223 */ /* 0x000fca0000010811 */
        /* <DEDUP_REMOVED lines=12> */
.L_x_220:
[----:B------:R-:W-:Y:S05]  /*4790*/  BSYNC B1 ;  /* 0x0000000000017941 */ /* 0x000fea0003800000 */
.L_x_219:
[----:B-1----:R-:W-:-:S04]  /*47a0*/  LOP3.LUT R11, RZ, R31, RZ, 0x33, !PT ;  /* 0x0000001fff0b7212 */ /* 0x002fc800078e33ff */
[----:B------:R-:W-:-:S04]  /*47b0*/  IADD3 R11, R0, R11, RZ ;  /* 0x0000000b000b7210 */ /* 0x000fc80007ffe0ff */
[----:B------:R-:W-:-:S13]  /*47c0*/  ISETP.GE.U32.AND P0, PT, R11, 0x3, PT ;  /* 0x000000030b00780c */ /* 0x000fda0003f06070 */
[----:B------:R-:W-:Y:S05]  /*47d0*/  @!P0 BRA `(.L_x_218) ;  /* 0x0000000800588947 */ /* 0x000fea0003800000 */
[----:B------:R-:W-:Y:S01]  /*47e0*/  ULDC.64 UR6, c[0x0][0x230] ;  /* 0x00008c0000067ab9 */ /* 0x000fe20000000a00 */
[----:B------:R-:W-:Y:S01]  /*47f0*/  ULDC.64 UR10, c[0x0][0x220] ;  /* 0x00008800000a7ab9 */ /* 0x000fe20000000a00 */
[----:B------:R-:W-:Y:S02]  /*4800*/  LEA R10, P0, R6, UR6, 0x2 ;  /* 0x00000006060a7c11 */ /* 0x000fe4000f8010ff */
[----:B------:R-:W-:Y:S02]  /*4810*/  LEA R12, P1, R8, UR10, 0x2 ;  /* 0x0000000a080c7c11 */ /* 0x000fe4000f8210ff */
[----:B------:R-:W-:Y:S02]  /*4820*/  MOV R11, R27 ;  /* 0x0000001b000b7202 */ /* 0x000fe40000000f00 */
[----:B------:R-:W-:Y:S02]  /*4830*/  LEA.HI.X R25, R6, UR7, R25, 0x2, P0 ;  /* 0x0000000706197c11 */ /* 0x000fe400080f1419 */
[----:B------:R-:W-:-:S02]  /*4840*/  LEA.HI.X R13, R8, UR11, R21, 0x2, P1 ;  /* 0x0000000b080d7c11 */ /* 0x000fc400088f1415 */
[----:B------:R-:W-:-:S07]  /*4850*/  MOV R14, R27 ;  /* 0x0000001b000e7202 */ /* 0x000fce0000000f00 */
.L_x_221:
[----:B------:R-:W-:-:S05]  /*4860*/  MOV R24, R10 ;  /* 0x0000000a00187202 */ /* 0x000fca0000000f00 */
[----:B---3--:R-:W-:-:S05]  /*4870*/  IMAD.WIDE R8, R14, 0x4, R24 ;  /* 0x000000040e087825 */ /* 0x008fca00078e0218 */
[----:B------:R-:W2:Y:S01]  /*4880*/  LDG.E R15, desc[UR8][R8.64] ;  /* 0x00000008080f7981 */ /* 0x000ea2000c1e1900 */
[----:B------:R-:W-:Y:S01]  /*4890*/  IMAD.WIDE R6, R11, 0x4, R12 ;  /* 0x000000040b067825 */ /* 0x000fe200078e020c */
[----:B------:R-:W-:-:S04]  /*48a0*/  MOV R17, R19 ;  /* 0x0000001300117202 */ /* 0x000fc80000000f00 */
[----:B------:R-:W3:Y:S04]  /*48b0*/  LDG.E.U16 R21, desc[UR8][R6.64+0x2] ;  /* 0x0000020806157981 */ /* 0x000ee8000c1e1500 */
[----:B------:R-:W4:Y:S01]  /*48c0*/  LDG.E.U16 R20, desc[UR8][R6.64] ;  /* 0x0000000806147981 */ /* 0x000f22000c1e1500 */
[----:B--2---:R-:W-:-:S05]  /*48d0*/  SHF.R.S32.HI R16, RZ, 0x1f, R15 ;  /* 0x0000001fff107819 */ /* 0x004fca000001140f */
[----:B------:R-:W-:Y:S01]  /*48e0*/  IMAD R22, R16, UR12, RZ ;  /* 0x0000000c10167c24 */ /* 0x000fe2000f8e02ff */
[----:B------:R-:W-:-:S03]  /*48f0*/  MOV R16, R4 ;  /* 0x0000000400107202 */ /* 0x000fc60000000f00 */
[C---:B------:R-:W-:Y:S02]  /*4900*/  IMAD R22, R15.reuse, UR13, R22 ;  /* 0x0000000d0f167c24 */ /* 0x040fe4000f8e0216 */
[----:B------:R-:W-:-:S04]  /*4910*/  IMAD.HI.U32 R17, R15, UR12, R16 ;  /* 0x0000000c0f117c27 */ /* 0x000fc8000f8e0010 */
[----:B------:R-:W-:Y:S01]  /*4920*/  IMAD R24, R15, UR12, R16 ;  /* 0x0000000c0f187c24 */ /* 0x000fe2000f8e0210 */
[----:B------:R-:W-:-:S04]  /*4930*/  IADD3 R15, R17, R22, RZ ;  /* 0x00000016110f7210 */ /* 0x000fc80007ffe0ff */
[----:B------:R-:W-:-:S04]  /*4940*/  LEA R16, P0, R24, UR14, 0x2 ;  /* 0x0000000e18107c11 */ /* 0x000fc8000f8010ff */
[----:B------:R-:W-:-:S05]  /*4950*/  LEA.HI.X R17, R24, UR15, R15, 0x2, P0 ;  /* 0x0000000f18117c11 */ /* 0x000fca00080f140f */
[----:B0-----:R-:W2:Y:S04]  /*4960*/  LDG.E.U16 R26, desc[UR8][R16.64+0x2] ;  /* 0x00000208101a7981 */ /* 0x001ea8000c1e1500 */
[----:B------:R-:W5:Y:S01]  /*4970*/  LDG.E.U16 R24, desc[UR8][R16.64] ;  /* 0x0000000810187981 */ /* 0x000f62000c1e1500 */
[----:B------:R-:W0:Y:S01]  /*4980*/  LDC.U16 R15, c[0x0][0x242] ;  /* 0x00009080ff0f7b82 */ /* 0x000e220000000400 */
[----:B---3--:R-:W-:Y:S02]  /*4990*/  HADD2.F32 R21, -RZ, R21.H0_H0 ;  /* 0x20000015ff157230 */ /* 0x008fe40000004100 */
[----:B----4-:R-:W-:-:S03]  /*49a0*/  HADD2.F32 R20, -RZ, R20.H0_H0 ;  /* 0x20000014ff147230 */ /* 0x010fc60000004100 */
[----:B------:R-:W-:Y:S01]  /*49b0*/  FMUL.FTZ R22, R21, R18 ;  /* 0x0000001215167220 */ /* 0x000fe20000410000 */
[----:B0-----:R-:W-:-:S05]  /*49c0*/  HADD2.F32 R15, -RZ, R15.H0_H0 ;  /* 0x2000000fff0f7230 */ /* 0x001fca0000004100 */
[-C--:B------:R-:W-:Y:S01]  /*49d0*/  FMUL.FTZ R23, R21, R15.reuse ;  /* 0x0000000f15177220 */ /* 0x080fe20000410000 */
[----:B------:R-:W-:-:S03]  /*49e0*/  FFMA.FTZ R22, R20, R15, R22 ;  /* 0x0000000f14167223 */ /* 0x000fc60000010016 */
[----:B------:R-:W-:-:S05]  /*49f0*/  FFMA.FTZ R23, R20, R18, -R23 ;  /* 0x0000001214177223 */ /* 0x000fca0000010817 */
        /* <DEDUP_REMOVED lines=13> */
[----:B------:R-:W3:Y:S01]  /*4ad0*/  LDG.E.U16 R26, desc[UR8][R6.64+0x6] ;  /* 0x00000608061a7981 */ /* 0x000ee2000c1e1500 */
[----:B0-----:R-:W-:-:S03]  /*4ae0*/  MOV R16, R4 ;  /* 0x0000000400107202 */ /* 0x001fc60000000f00 */
[----:B------:R-:W4:Y:S01]  /*4af0*/  LDG.E.U16 R24, desc[UR8][R6.64+0x4] ;  /* 0x0000040806187981 */ /* 0x000f22000c1e1500 */
[----:B------:R-:W-:Y:S02]  /*4b00*/  MOV R17, R19 ;  /* 0x0000001300117202 */ /* 0x000fe40000000f00 */
[----:B--2---:R-:W-:-:S05]  /*4b10*/  SHF.R.S32.HI R20, RZ, 0x1f, R23 ;  /* 0x0000001fff147819 */ /* 0x004fca0000011417 */
[----:B------:R-:W-:Y:S02]  /*4b20*/  IMAD R22, R20, UR12, RZ ;  /* 0x0000000c14167c24 */ /* 0x000fe4000f8e02ff */
        /* <DEDUP_REMOVED lines=26> */
[----:B------:R-:W2:Y:S01]  /*4cd0*/  LDG.E R21, desc[UR8][R8.64+0x8] ;  /* 0x0000080808157981 */ /* 0x000ea2000c1e1900 */
[----:B------:R-:W-:-:S03]  /*4ce0*/  MOV R17, R19 ;  /* 0x0000001300117202 */ /* 0x000fc60000000f00 */
[----:B------:R-:W3:Y:S04]  /*4cf0*/  LDG.E.U16 R26, desc[UR8][R6.64+0xa] ;  /* 0x00000a08061a7981 */ /* 0x000ee8000c1e1500 */
[----:B------:R-:W4:Y:S01]  /*4d00*/  LDG.E.U16 R24, desc[UR8][R6.64+0x8] ;  /* 0x0000080806187981 */ /* 0x000f22000c1e1500 */
[----:B--2---:R-:W-:-:S05]  /*4d10*/  SHF.R.S32.HI R16, RZ, 0x1f, R21 ;  /* 0x0000001fff107819 */ /* 0x004fca0000011415 */
[----:B------:R-:W-:Y:S01]  /*4d20*/  IMAD R20, R16, UR12, RZ ;  /* 0x0000000c10147c24 */ /* 0x000fe2000f8e02ff */
[----:B------:R-:W-:-:S05]  /*4d30*/  MOV R16, R4 ;  /* 0x0000000400107202 */ /* 0x000fca0000000f00 */
[----:B------:R-:W-:-:S04]  /*4d40*/  IMAD.WIDE.U32 R16, R21, UR12, R16 ;  /* 0x0000000c15107c25 */ /* 0x000fc8000f8e0010 */
[----:B------:R-:W-:Y:S01]  /*4d50*/  IMAD R21, R21, UR13, R20 ;  /* 0x0000000d15157c24 */ /* 0x000fe2000f8e0214 */
[----:B------:R-:W-:-:S04]  /*4d60*/  LEA R20, P0, R16, UR14, 0x2 ;  /* 0x0000000e10147c11 */ /* 0x000fc8000f8010ff */
[----:B------:R-:W-:-:S04]  /*4d70*/  IADD3 R17, R17, R21, RZ ;  /* 0x0000001511117210 */ /* 0x000fc80007ffe0ff */
[----:B------:R-:W-:-:S05]  /*4d80*/  LEA.HI.X R21, R16, UR15, R17, 0x2, P0 ;  /* 0x0000000f10157c11 */ /* 0x000fca00080f1411 */
[----:B------:R-:W2:Y:S04]  /*4d90*/  LDG.E.U16 R16, desc[UR8][R20.64] ;  /* 0x0000000814107981 */ /* 0x000ea8000c1e1500 */
[----:B0-----:R-:W5:Y:S01]  /*4da0*/  LDG.E.U16 R22, desc[UR8][R20.64+0x2] ;  /* 0x0000020814167981 */ /* 0x001f62000c1e1500 */
        /* <DEDUP_REMOVED lines=21> */
[----:B------:R4:W5:Y:S02]  /*4f00*/  LDG.E.U16 R24, desc[UR8][R6.64+0xc] ;  /* 0x00000c0806187981 */ /* 0x000964000c1e1500 */
[----:B----4-:R-:W-:-:S02]  /*4f10*/  MOV R6, R4 ;  /* 0x0000000400067202 */ /* 0x010fc40000000f00 */
[----:B------:R-:W-:Y:S02]  /*4f20*/  MOV R7, R19 ;  /* 0x0000001300077202 */ /* 0x000fe40000000f00 */
        /* <DEDUP_REMOVED lines=8> */
[----:B-1----:R-:W4:Y:S01]  /*4fb0*/  LDG.E.U16 R20, desc[UR8][R16.64+0x2] ;  /* 0x0000020810147981 */ /* 0x002f22000c1e1500 */
[----:B---3--:R-:W-:Y:S02]  /*4fc0*/  HADD2.F32 R26, -RZ, R26.H0_H0 ;  /* 0x2000001aff1a7230 */ /* 0x008fe40000004100 */
[----:B-----5:R-:W-:-:S03]  /*4fd0*/  HADD2.F32 R24, -RZ, R24.H0_H0 ;  /* 0x20000018ff187230 */ /* 0x020fc60000004100 */
[C---:B------:R-:W-:Y:S01]  /*4fe0*/  FMUL.FTZ R9, R26.reuse, R18 ;  /* 0x000000121a097220 */ /* 0x040fe20000410000 */
[----:B------:R-:W-:-:S03]  /*4ff0*/  FMUL.FTZ R7, R26, R15 ;  /* 0x0000000f1a077220 */ /* 0x000fc60000410000 */
[C---:B------:R-:W-:Y:S01]  /*5000*/  FFMA.FTZ R6, R24.reuse, R15, R9 ;  /* 0x0000000f18067223 */ /* 0x040fe20000010009 */
[----:B------:R-:W-:-:S05]  /*5010*/  FFMA.FTZ R7, R24, R18, -R7 ;  /* 0x0000001218077223 */ /* 0x000fca0000010807 */
[----:B------:R-:W-:-:S05]  /*5020*/  F2FP.F16.F32.PACK_AB R7, R6, R7 ;  /* 0x000000070607723e */ /* 0x000fca00000000ff */
[--C-:B------:R-:W-:Y:S02]  /*5030*/  HADD2.F32 R9, -RZ, R7.reuse.H0_H0 ;  /* 0x20000007ff097230 */ /* 0x100fe40000004100 */
[----:B------:R-:W-:Y:S01]  /*5040*/  HADD2.F32 R7, -RZ, R7.H1_H1 ;  /* 0x30000007ff077230 */ /* 0x000fe20000004100 */
[----:B------:R-:W-:-:S04]  /*5050*/  IADD3 R27, R27, 0x4, RZ ;  /* 0x000000041b1b7810 */ /* 0x000fc80007ffe0ff */
[----:B------:R-:W-:Y:S02]  /*5060*/  ISETP.GE.AND P0, PT, R27, R0, PT ;  /* 0x000000001b00720c */ /* 0x000fe40003f06270 */
[----:B------:R-:W-:Y:S02]  /*5070*/  IADD3 R10, P1, R10, 0x10, RZ ;  /* 0x000000100a0a7810 */ /* 0x000fe40007f3e0ff */
[----:B------:R-:W-:Y:S02]  /*5080*/  IADD3 R12, P2, R12, 0x10, RZ ;  /* 0x000000100c0c7810 */ /* 0x000fe40007f5e0ff */
[----:B------:R-:W-:Y:S02]  /*5090*/  IADD3.X R25, RZ, R25, RZ, P1, !PT ;  /* 0x00000019ff197210 */ /* 0x000fe40000ffe4ff */
        /* <DEDUP_REMOVED lines=9> */
[----:B------:R-:W-:Y:S05]  /*5130*/  @!P0 BRA `(.L_x_221) ;  /* 0xfffffff400c88947 */ /* 0x000fea000383ffff */
.L_x_218:
[----:B------:R-:W-:Y:S05]  /*5140*/  BSYNC B0 ;  /* 0x0000000000007941 */ /* 0x000fea0003800000 */
.L_x_217:
[----:B------:R-:W4:Y:S01]  /*5150*/  LDC.64 R4, c[0x0][0x278] ;  /* 0x00009e00ff047b82 */ /* 0x000f220000000a00 */
[----:B------:R-:W-:-:S06]  /*5160*/  UIADD3 UR4, UR4, 0x1, URZ ;  /* 0x0000000104047890 */ /* 0x000fcc000fffe03f */
[----:B----4-:R-:W-:-:S04]  /*5170*/  ISETP.LE.U32.AND P0, PT, R4, UR4, PT ;  /* 0x0000000404007c0c */ /* 0x010fc8000bf03070 */
[----:B------:R-:W-:-:S13]  /*5180*/  ISETP.GE.AND.EX P0, PT, RZ, R5, PT, P0 ;  /* 0x00000005ff00720c */ /* 0x000fda0003f06300 */
[----:B------:R-:W-:Y:S05]  /*5190*/  @!P0 BRA `(.L_x_222) ;  /* 0xffffffec00008947 */ /* 0x000fea000383ffff */
[----:B------:R-:W-:Y:S05]  /*51a0*/  EXIT ;  /* 0x000000000000794d */ /* 0x000fea0003800000 */
.L_x_223:
        /* <DEDUP_REMOVED lines=13> */
.L_x_8882:


//--------------------- .text._ZN3cub17CUB_300001_SM_9006detail8for_each13static_kernelINS2_12policy_hub_t12policy_500_tElNS2_12op_wrapper_tIlZZZZZN2at6native36add_out_dense_sparse_compressed_cudaERNS7_6TensorERKS9_SC_RKN3c106ScalarEENKUlvE_clEvENKUlvE7_clEvENKUlvE_clEvENKUlvE0_clEvEUllE_N6thrust23THRUST_300001_SM_900_NS17counting_iteratorIlNSN_11use_defaultESP_SP_EEEEEEvT0_T1_ --------------------------
	.section	.text._ZN3cub17CUB_300001_SM_9006detail8for_each13static_kernelINS2_12policy_hub_t12policy_500_tElNS2_12op_wrapper_tIlZZZZZN2at6native36add_out_dense_sparse_compressed_cudaERNS7_6TensorERKS9_SC_RKN3c106ScalarEENKUlvE_clEvENKUlvE7_clEvENKUlvE_clEvENKUlvE0_clEvEUllE_N6thrust23THRUST_300001_SM_900_NS17counting_iteratorIlNSN_11use_defaultESP_SP_EEEEEEvT0_T1_,"ax",@progbits
	.align	128
        .global         _ZN3cub17CUB_300001_SM_9006detail8for_each13static_kernelINS2_12policy_hub_t12policy_500_tElNS2_12op_wrapper_tIlZZZZZN2at6native36add_out_dense_sparse_compressed_cudaERNS7_6TensorERKS9_SC_RKN3c106ScalarEENKUlvE_clEvENKUlvE7_clEvENKUlvE_clEvENKUlvE0_clEvEUllE_N6thrust23THRUST_300001_SM_900_NS17counting_iteratorIlNSN_11use_defaultESP_SP_EEEEEEvT0_T1_
        .type           _ZN3cub17CUB_300001_SM_9006detail8for_each13static_kernelINS2_12policy_hub_t12policy_500_tElNS2_12op_wrapper_tIlZZZZZN2at6native36add_out_dense_sparse_compressed_cudaERNS7_6TensorERKS9_SC_RKN3c106ScalarEENKUlvE_clEvENKUlvE7_clEvENKUlvE_clEvENKUlvE0_clEvEUllE_N6thrust23THRUST_300001_SM_900_NS17counting_iteratorIlNSN_11use_defaultESP_SP_EEEEEEvT0_T1_,@function
        .size           _ZN3cub17CUB_300001_SM_9006detail8for_each13static_kernelINS2_12policy_hub_t12policy_500_tElNS2_12op_wrapper_tIlZZZZZN2at6native36add_out_dense_sparse_compressed_cudaERNS7_6TensorERKS9_SC_RKN3c106ScalarEENKUlvE_clEvENKUlvE7_clEvENKUlvE_clEvENKUlvE0_clEvEUllE_N6thrust23THRUST_300001_SM_900_NS17counting_iteratorIlNSN_11use_defaultESP_SP_EEEEEEvT0_T1_,(.L_x_8883 - _ZN3cub17CUB_300001_SM_9006detail8for_each13static_kernelINS2_12policy_hub_t12policy_500_tElNS2_12op_wrapper_tIlZZZZZN2at6native36add_out_dense_sparse_compressed_cudaERNS7_6TensorERKS9_SC_RKN3c106ScalarEENKUlvE_clEvENKUlvE7_clEvENKUlvE_clEvENKUlvE0_clEvEUllE_N6thrust23THRUST_300001_SM_900_NS17counting_iteratorIlNSN_11use_defaultESP_SP_EEEEEEvT0_T1_)
        .other          _ZN3cub17CUB_300001_SM_9006detail8for_each13static_kernelINS2_12policy_hub_t12policy_500_tElNS2_12op_wrapper_tIlZZZZZN2at6native36add_out_dense_sparse_compressed_cudaERNS7_6TensorERKS9_SC_RKN3c106ScalarEENKUlvE_clEvENKUlvE7_clEvENKUlvE_clEvENKUlvE0_clEvEUllE_N6thrust23THRUST_300001_SM_900_NS17counting_iteratorIlNSN_11use_defaultESP_SP_EEEEEEvT0_T1_,@"STO_CUDA_ENTRY STV_DEFAULT"
_ZN3cub17CUB_300001_SM_9006detail8for_each13static_kernelINS2_12policy_hub_t12policy_500_tElNS2_12op_wrapper_tIlZZZZZN2at6native36add_out_dense_sparse_compressed_cudaERNS7_6TensorERKS9_SC_RKN3c106ScalarEENKUlvE_clEvENKUlvE7_clEvENKUlvE_clEvENKUlvE0_clEvEUllE_N6thrust23THRUST_300001_SM_900_NS17counting_iteratorIlNSN_11use_defaultESP_SP_EEEEEEvT0_T1_:
.text._ZN3cub17CUB_300001_SM_9006detail8for_each13static_kernelINS2_12policy_hub_t12policy_500_tElNS2_12op_wrapper_tIlZZZZZN2at6native36add_out_dense_sparse_compressed_cudaERNS7_6TensorERKS9_SC_RKN3c106ScalarEENKUlvE_clEvENKUlvE7_clEvENKUlvE_clEvENKUlvE0_clEvEUllE_N6thrust23THRUST_300001_SM_900_NS17counting_iteratorIlNSN_11use_defaultESP_SP_EEEEEEvT0_T1_:
        /* <DEDUP_REMOVED lines=27> */
[----:B------:R-:W-:Y:S01]  /*01b0*/  ULDC.64 UR24, c[0x0][0x238] ;  /* 0x00008e0000187ab9 */ /* 0x000fe20000000a00 */
[----:B------:R-:W-:Y:S07]  /*01c0*/  BSSY B0, `(.L_x_225) ;  /* 0x00000db000007945 */ /* 0x000fee0003800000 */
[----:B------:R-:W-:Y:S05]  /*01d0*/  @!P0 BRA `(.L_x_226) ;  /* 0x0000000c00648947 */ /* 0x000fea0003800000 */
[----:B------:R-:W-:Y:S01]  /*01e0*/  IADD3 R2, R0, UR6, RZ ;  /* 0x0000000600027c10 */ /* 0x000fe2000fffe0ff */
[----:B------:R-:W-:Y:S01]  /*01f0*/  ULDC UR4, c[0x0][0x250] ;  /* 0x0000940000047ab9 */ /* 0x000fe20000000800 */
[----:B------:R-:W-:-:S03]  /*0200*/  CS2R R24, SRZ ;  /* 0x0000000000187805 */ /* 0x000fc6000001ff00 */
[----:B------:R-:W-:-:S07]  /*0210*/  IMAD.WIDE.U32 R4, R2, UR4, RZ ;  /* 0x0000000402047c25 */ /* 0x000fce000f8e00ff */
.L_x_232:
        /* <DEDUP_REMOVED lines=21> */
[----:B------:R-:W-:Y:S02]  /*0370*/  LOP3.LUT R0, R0, 0x3, RZ, 0xc0, !PT ;  /* 0x0000000300007812 */ /* 0x000fe400078ec0ff */
[----:B------:R-:W-:Y:S01]  /*0380*/  MOV R28, R10 ;  /* 0x0000000a001c7202 */ /* 0x000fe20000000f00 */
[----:B------:R-:W-:Y:S01]  /*0390*/  IMAD R9, R2, UR11, R9 ;  /* 0x0000000b02097c24 */ /* 0x000fe2000f8e0209 */
[----:B------:R-:W-:Y:S01]  /*03a0*/  ISETP.NE.U32.AND P0, PT, R0, RZ, PT ;  /* 0x000000ff0000720c */ /* 0x000fe20003f05070 */
[----:B------:R-:W-:Y:S01]  /*03b0*/  ULDC.64 UR10, c[0x0][0x248] ;  /* 0x00009200000a7ab9 */ /* 0x000fe20000000a00 */
[----:B------:R-:W-:Y:S01]  /*03c0*/  MOV R29, R11 ;  /* 0x0000000b001d7202 */ /* 0x000fe20000000f00 */
[----:B------:R-:W-:Y:S01]  /*03d0*/  IMAD R8, R24, UR10, RZ ;  /* 0x0000000a18087c24 */ /* 0x000fe2000f8e02ff */
[----:B------:R-:W-:-:S02]  /*03e0*/  ISETP.NE.AND.EX P0, PT, RZ, RZ, PT, P0 ;  /* 0x000000ffff00720c */ /* 0x000fc40003f05300 */
[----:B------:R-:W-:Y:S01]  /*03f0*/  IADD3 R9, R5, R9, RZ ;  /* 0x0000000905097210 */ /* 0x000fe20007ffe0ff */
[----:B------:R-:W-:Y:S01]  /*0400*/  IMAD R23, R25, UR11, R8 ;  /* 0x0000000b19177c24 */ /* 0x000fe2000f8e0208 */
[----:B------:R-:W-:-:S05]  /*0410*/  MOV R8, R4 ;  /* 0x0000000400087202 */ /* 0x000fca0000000f00 */
[----:B------:R-:W-:-:S05]  /*0420*/  IMAD.WIDE.U32 R8, R25, UR10, R8 ;  /* 0x0000000a19087c25 */ /* 0x000fca000f8e0008 */
[----:B------:R-:W-:Y:S01]  /*0430*/  IADD3 R23, R9, R23, RZ ;  /* 0x0000001709177210 */ /* 0x000fe20007ffe0ff */
[----:B------:R-:W-:Y:S06]  /*0440*/  @!P0 BRA `(.L_x_230) ;  /* 0x0000000400448947 */ /* 0x000fec0003800000 */
[----:B------:R-:W-:Y:S01]  /*0450*/  ULDC.64 UR10, c[0x0][0x268] ;  /* 0x00009a00000a7ab9 */ /* 0x000fe20000000a00 */
[----:B------:R-:W0:Y:S01]  /*0460*/  LDC.64 R16, c[0x0][0x238] ;  /* 0x00008e00ff107b82 */ /* 0x000e220000000a00 */
        /* <DEDUP_REMOVED lines=10> */
[----:B------:R-:W-:Y:S01]  /*0510*/  IMAD R18, R24, UR10, RZ ;  /* 0x0000000a18127c24 */ /* 0x000fe2000f8e02ff */
[----:B------:R-:W-:Y:S01]  /*0520*/  MOV R22, R8 ;  /* 0x0000000800167202 */ /* 0x000fe20000000f00 */
[----:B------:R-:W-:-:S04]  /*0530*/  IMAD.WIDE.U32 R28, R25, UR10, R10 ;  /* 0x0000000a191c7c25 */ /* 0x000fc8000f8e000a */
[----:B------:R-:W-:Y:S01]  /*0540*/  IMAD R19, R25, UR11, R18 ;  /* 0x0000000b19137c24 */ /* 0x000fe2000f8e0212 */
[----:B------:R-:W-:Y:S02]  /*0550*/  ULDC.64 UR10, c[0x0][0x220] ;  /* 0x00008800000a7ab9 */ /* 0x000fe40000000a00 */
[----:B------:R-:W-:Y:S02]  /*0560*/  LEA R18, P0, R28, UR10, 0x3 ;  /* 0x0000000a1c127c11 */ /* 0x000fe4000f8018ff */
[----:B------:R-:W-:-:S04]  /*0570*/  IADD3 R19, R29, R19, RZ ;  /* 0x000000131d137210 */ /* 0x000fc80007ffe0ff */
[----:B------:R-:W-:-:S05]  /*0580*/  LEA.HI.X R19, R28, UR11, R19, 0x3, P0 ;  /* 0x0000000b1c137c11 */ /* 0x000fca00080f1c13 */
[----:B------:R-:W2:Y:S01]  /*0590*/  LDG.E.64 R28, desc[UR8][R18.64] ;  /* 0x00000008121c7981 */ /* 0x000ea2000c1e1b00 */
[-C--:B-1----:R-:W-:Y:S02]  /*05a0*/  IMAD R27, R27, R14.reuse, RZ ;  /* 0x0000000e1b1b7224 */ /* 0x082fe400078e02ff */
[----:B------:R-:W-:-:S04]  /*05b0*/  IMAD.WIDE.U32 R20, R26, R14, R22 ;  /* 0x0000000e1a147225 */ /* 0x000fc800078e0016 */
[----:B------:R-:W-:Y:S01]  /*05c0*/  IMAD R27, R26, R15, R27 ;  /* 0x0000000f1a1b7224 */ /* 0x000fe200078e021b */
[----:B0-----:R-:W-:-:S04]  /*05d0*/  LEA R26, P0, R20, R16, 0x3 ;  /* 0x00000010141a7211 */ /* 0x001fc800078018ff */
[----:B------:R-:W-:-:S04]  /*05e0*/  IADD3 R21, R21, R27, RZ ;  /* 0x0000001b15157210 */ /* 0x000fc80007ffe0ff */
[----:B------:R-:W-:Y:S02]  /*05f0*/  LEA.HI.X R27, R20, R17, R21, 0x3, P0 ;  /* 0x00000011141b7211 */ /* 0x000fe400000f1c15 */
[----:B------:R-:W2:Y:S03]  /*0600*/  LDC.64 R20, c[0x0][0x240] ;  /* 0x00009000ff147b82 */ /* 0x000ea60000000a00 */
[----:B------:R-:W3:Y:S01]  /*0610*/  LDG.E.64 R30, desc[UR8][R26.64] ;  /* 0x000000081a1e7981 */ /* 0x000ee2000c1e1b00 */
[----:B------:R-:W-:Y:S01]  /*0620*/  ISETP.NE.U32.AND P0, PT, R0, 0x1, PT ;  /* 0x000000010000780c */ /* 0x000fe20003f05070 */
[C---:B--2---:R-:W-:Y:S01]  /*0630*/  FMUL.FTZ R33, R29.reuse, R20 ;  /* 0x000000141d217220 */ /* 0x044fe20000410000 */
[----:B------:R-:W-:-:S03]  /*0640*/  FMUL.FTZ R29, R29, R21 ;  /* 0x000000151d1d7220 */ /* 0x000fc60000410000 */
[C---:B------:R-:W-:Y:S01]  /*0650*/  FFMA.FTZ R22, R28.reuse, R21, R33 ;  /* 0x000000151c167223 */ /* 0x040fe20000010021 */
[----:B------:R-:W-:Y:S01]  /*0660*/  FFMA.FTZ R29, R28, R20, -R29 ;  /* 0x000000141c1d7223 */ /* 0x000fe2000001081d */
[----:B------:R-:W-:Y:S02]  /*0670*/  ISETP.NE.AND.EX P0, PT, RZ, RZ, PT, P0 ;  /* 0x000000ffff00720c */ /* 0x000fe40003f05300 */
[----:B------:R-:W-:Y:S01]  /*0680*/  IADD3 R28, P1, R10, 0x1, RZ ;  /* 0x000000010a1c7810 */ /* 0x000fe20007f3e0ff */
[----:B---3--:R-:W-:Y:S01]  /*0690*/  FADD.FTZ R31, R22, R31 ;  /* 0x0000001f161f7221 */ /* 0x008fe20000010000 */
[----:B------:R-:W-:-:S05]  /*06a0*/  FADD.FTZ R30, R29, R30 ;  /* 0x0000001e1d1e7221 */ /* 0x000fca0000010000 */
[----:B------:R0:W-:Y:S01]  /*06b0*/  STG.E.64 desc[UR8][R26.64], R30 ;  /* 0x0000001e1a007986 */ /* 0x0001e2000c101b08 */
[----:B------:R-:W-:-:S03]  /*06c0*/  IADD3.X R29, RZ, R11, RZ, P1, !PT ;  /* 0x0000000bff1d7210 */ /* 0x000fc60000ffe4ff */
[----:B------:R-:W-:Y:S05]  /*06d0*/  @!P0 BRA `(.L_x_230) ;  /* 0x0000000000a08947 */ /* 0x000fea0003800000 */
[----:B0-----:R-:W2:Y:S01]  /*06e0*/  LDG.E.64 R26, desc[UR8][R12.64+0x8] ;  /* 0x000008080c1a7981 */ /* 0x001ea2000c1e1b00 */
[----:B------:R-:W-:-:S03]  /*06f0*/  MOV R22, R8 ;  /* 0x0000000800167202 */ /* 0x000fc60000000f00 */
[----:B------:R-:W3:Y:S01]  /*0700*/  LDG.E.64 R28, desc[UR8][R18.64+0x8] ;  /* 0x00000808121c7981 */ /* 0x000ee2000c1e1b00 */
[-C--:B--2---:R-:W-:Y:S02]  /*0710*/  IMAD R27, R27, R14.reuse, RZ ;  /* 0x0000000e1b1b7224 */ /* 0x084fe400078e02ff */
[----:B------:R-:W-:-:S04]  /*0720*/  IMAD.WIDE.U32 R30, R26, R14, R22 ;  /* 0x0000000e1a1e7225 */ /* 0x000fc800078e0016 */
[----:B------:R-:W-:Y:S01]  /*0730*/  IMAD R27, R26, R15, R27 ;  /* 0x0000000f1a1b7224 */ /* 0x000fe200078e021b */
[----:B------:R-:W-:-:S04]  /*0740*/  LEA R26, P0, R30, R16, 0x3 ;  /* 0x000000101e1a7211 */ /* 0x000fc800078018ff */
[----:B------:R-:W-:-:S04]  /*0750*/  IADD3 R27, R31, R27, RZ ;  /* 0x0000001b1f1b7210 */ /* 0x000fc80007ffe0ff */
[----:B------:R-:W-:-:S05]  /*0760*/  LEA.HI.X R27, R30, R17, R27, 0x3, P0 ;  /* 0x000000111e1b7211 */ /* 0x000fca00000f1c1b */
[----:B------:R-:W2:Y:S01]  /*0770*/  LDG.E.64 R30, desc[UR8][R26.64] ;  /* 0x000000081a1e7981 */ /* 0x000ea2000c1e1b00 */
[C---:B---3--:R-:W-:Y:S01]  /*0780*/  FMUL.FTZ R33, R29.reuse, R20 ;  /* 0x000000141d217220 */ /* 0x048fe20000410000 */
[----:B------:R-:W-:-:S03]  /*0790*/  FMUL.FTZ R29, R29, R21 ;  /* 0x000000151d1d7220 */ /* 0x000fc60000410000 */
[C---:B------:R-:W-:Y:S01]  /*07a0*/  FFMA.FTZ R32, R28.reuse, R21, R33 ;  /* 0x000000151c207223 */ /* 0x040fe20000010021 */
[----:B------:R-:W-:Y:S01]  /*07b0*/  FFMA.FTZ R29, R28, R20, -R29 ;  /* 0x000000141c1d7223 */ /* 0x000fe2000001081d */
[----:B------:R-:W-:-:S04]  /*07c0*/  ISETP.NE.U32.AND P0, PT, R0, 0x2, PT ;  /* 0x000000020000780c */ /* 0x000fc80003f05070 */
[----:B------:R-:W-:Y:S02]  /*07d0*/  ISETP.NE.AND.EX P0, PT, RZ, RZ, PT, P0 ;  /* 0x000000ffff00720c */ /* 0x000fe40003f05300 */
[----:B------:R-:W-:Y:S01]  /*07e0*/  IADD3 R28, P1, R10, 0x2, RZ ;  /* 0x000000020a1c7810 */ /* 0x000fe20007f3e0ff */
[----:B--2---:R-:W-:Y:S01]  /*07f0*/  FADD.FTZ R31, R32, R31 ;  /* 0x0000001f201f7221 */ /* 0x004fe20000010000 */
[----:B------:R-:W-:-:S05]  /*0800*/  FADD.FTZ R30, R29, R30 ;  /* 0x0000001e1d1e7221 */ /* 0x000fca0000010000 */
[----:B------:R1:W-:Y:S01]  /*0810*/  STG.E.64 desc[UR8][R26.64], R30 ;  /* 0x0000001e1a007986 */ /* 0x0003e2000c101b08 */
[----:B------:R-:W-:-:S03]  /*0820*/  IADD3.X R29, RZ, R11, RZ, P1, !PT ;  /* 0x0000000bff1d7210 */ /* 0x000fc60000ffe4ff */
[----:B------:R-:W-:Y:S05]  /*0830*/  @!P0 BRA `(.L_x_230) ;  /* 0x0000000000488947 */ /* 0x000fea0003800000 */
[----:B------:R-:W2:Y:S04]  /*0840*/  LDG.E.64 R12, desc[UR8][R12.64+0x10] ;  /* 0x000010080c0c7981 */ /* 0x000ea8000c1e1b00 */
[----:B------:R-:W3:Y:S01]  /*0850*/  LDG.E.64 R18, desc[UR8][R18.64+0x10] ;  /* 0x0000100812127981 */ /* 0x000ee2000c1e1b00 */
[-C--:B--2---:R-:W-:Y:S02]  /*0860*/  IMAD R0, R13, R14.reuse, RZ ;  /* 0x0000000e0d007224 */ /* 0x084fe400078e02ff */
[----:B-1----:R-:W-:-:S04]  /*0870*/  IMAD.WIDE.U32 R26, R12, R14, R22 ;  /* 0x0000000e0c1a7225 */ /* 0x002fc800078e0016 */
        /* <DEDUP_REMOVED lines=8> */
[----:B------:R-:W-:-:S03]  /*0900*/  FFMA.FTZ R15, R18, R20, -R15 ;  /* 0x00000014120f7223 */ /* 0x000fc6000001080f */
[----:B--2---:R-:W-:Y:S01]  /*0910*/  FADD.FTZ R13, R0, R29 ;  /* 0x0000001d000d7221 */ /* 0x004fe20000010000 */
[----:B------:R-:W-:-:S05]  /*0920*/  FADD.FTZ R12, R15, R28 ;  /* 0x0000001c0f0c7221 */ /* 0x000fca0000010000 */
[----:B------:R2:W-:Y:S01]  /*0930*/  STG.E.64 desc[UR8][R16.64], R12 ;  /* 0x0000000c10007986 */ /* 0x0005e2000c101b08 */
[----:B------:R-:W-:-:S04]  /*0940*/  IADD3 R28, P0, R10, 0x3, RZ ;  /* 0x000000030a1c7810 */ /* 0x000fc80007f1e0ff */
[----:B------:R-:W-:-:S09]  /*0950*/  IADD3.X R29, RZ, R11, RZ, P0, !PT ;  /* 0x0000000bff1d7210 */ /* 0x000fd200007fe4ff */
.L_x_230:
[----:B------:R-:W-:Y:S05]  /*0960*/  BSYNC B2 ;  /* 0x0000000000027941 */ /* 0x000fea0003800000 */
.L_x_229:
[----:B--2---:R-:W-:Y:S02]  /*0970*/  LOP3.LUT R13, RZ, R10, RZ, 0x33, !PT ;  /* 0x0000000aff0d7212 */ /* 0x004fe400078e33ff */
[----:B------:R-:W-:Y:S02]  /*0980*/  LOP3.LUT R11, RZ, R11, RZ, 0x33, !PT ;  /* 0x0000000bff0b7212 */ /* 0x000fe400078e33ff */
[----:B------:R-:W-:-:S04]  /*0990*/  IADD3 R0, P1, R6, R13, RZ ;  /* 0x0000000d06007210 */ /* 0x000fc80007f3e0ff */
[----:B------:R-:W-:Y:S02]  /*09a0*/  ISETP.GE.U32.AND P0, PT, R0, 0x3, PT ;  /* 0x000000030000780c */ /* 0x000fe40003f06070 */
[----:B------:R-:W-:-:S04]  /*09b0*/  IADD3.X R0, R7, R11, RZ, P1, !PT ;  /* 0x0000000b07007210 */ /* 0x000fc80000ffe4ff */
[----:B------:R-:W-:-:S13]  /*09c0*/  ISETP.GE.U32.AND.EX P0, PT, R0, RZ, PT, P0 ;  /* 0x000000ff0000720c */ /* 0x000fda0003f06100 */
[----:B------:R-:W-:Y:S05]  /*09d0*/  @!P0 BRA `(.L_x_228) ;  /* 0x0000000400488947 */ /* 0x000fea0003800000 */
.L_x_231:
[----:B------:R-:W-:Y:S02]  /*09e0*/  IMAD R0, R24, UR12, RZ ;  /* 0x0000000c18007c24 */ /* 0x000fe4000f8e02ff */
[----:B------:R-:W-:-:S04]  /*09f0*/  IMAD.WIDE.U32 R10, R25, UR12, R28 ;  /* 0x0000000c190a7c25 */ /* 0x000fc8000f8e001c */
[----:B------:R-:W-:Y:S01]  /*0a00*/  IMAD R13, R25, UR13, R0 ;  /* 0x0000000d190d7c24 */ /* 0x000fe2000f8e0200 */
[----:B------:R-:W-:-:S04]  /*0a10*/  LEA R12, P0, R10, UR14, 0x3 ;  /* 0x0000000e0a0c7c11 */ /* 0x000fc8000f8018ff */
[----:B------:R-:W-:-:S04]  /*0a20*/  IADD3 R11, R13, R11, RZ ;  /* 0x0000000b0d0b7210 */ /* 0x000fc80007ffe0ff */
[----:B------:R-:W-:-:S05]  /*0a30*/  LEA.HI.X R13, R10, UR15, R11, 0x3, P0 ;  /* 0x0000000f0a0d7c11 */ /* 0x000fca00080f1c0b */
[----:B--2---:R-:W2:Y:S01]  /*0a40*/  LDG.E.64 R14, desc[UR8][R12.64] ;  /* 0x000000080c0e7981 */ /* 0x004ea2000c1e1b00 */
[----:B------:R-:W-:Y:S01]  /*0a50*/  IMAD R0, R24, UR18, RZ ;  /* 0x0000001218007c24 */ /* 0x000fe2000f8e02ff */
[----:B------:R-:W-:Y:S01]  /*0a60*/  MOV R22, R8 ;  /* 0x0000000800167202 */ /* 0x000fe20000000f00 */
[----:B------:R-:W-:-:S04]  /*0a70*/  IMAD.WIDE.U32 R16, R25, UR18, R28 ;  /* 0x0000001219107c25 */ /* 0x000fc8000f8e001c */
[----:B------:R-:W-:Y:S01]  /*0a80*/  IMAD R11, R25, UR19, R0 ;  /* 0x00000013190b7c24 */ /* 0x000fe2000f8e0200 */
[----:B------:R-:W-:-:S04]  /*0a90*/  LEA R10, P0, R16, UR20, 0x3 ;  /* 0x00000014100a7c11 */ /* 0x000fc8000f8018ff */
[----:B------:R-:W-:-:S04]  /*0aa0*/  IADD3 R11, R11, R17, RZ ;  /* 0x000000110b0b7210 */ /* 0x000fc80007ffe0ff */
[----:B------:R-:W-:-:S05]  /*0ab0*/  LEA.HI.X R11, R16, UR21, R11, 0x3, P0 ;  /* 0x00000015100b7c11 */ /* 0x000fca00080f1c0b */
[----:B------:R-:W3:Y:S01]  /*0ac0*/  LDG.E.64 R16, desc[UR8][R10.64] ;  /* 0x000000080a107981 */ /* 0x000ee2000c1e1b00 */
[----:B--2---:R-:W-:Y:S02]  /*0ad0*/  IMAD R15, R15, UR16, RZ ;  /* 0x000000100f0f7c24 */ /* 0x004fe4000f8e02ff */
[----:B------:R-:W-:-:S04]  /*0ae0*/  IMAD.WIDE.U32 R18, R14, UR16, R22 ;  /* 0x000000100e127c25 */ /* 0x000fc8000f8e0016 */
[----:B------:R-:W-:Y:S01]  /*0af0*/  IMAD R15, R14, UR17, R15 ;  /* 0x000000110e0f7c24 */ /* 0x000fe2000f8e020f */
[----:B------:R-:W-:-:S04]  /*0b00*/  LEA R14, P0, R18, UR24, 0x3 ;  /* 0x00000018120e7c11 */ /* 0x000fc8000f8018ff */
[----:B------:R-:W-:-:S04]  /*0b10*/  IADD3 R15, R19, R15, RZ ;  /* 0x0000000f130f7210 */ /* 0x000fc80007ffe0ff */
[----:B------:R-:W-:-:S05]  /*0b20*/  LEA.HI.X R15, R18, UR25, R15, 0x3, P0 ;  /* 0x00000019120f7c11 */ /* 0x000fca00080f1c0f */
[----:B------:R-:W0:Y:S01]  /*0b30*/  LDG.E.64 R20, desc[UR8][R14.64] ;  /* 0x000000080e147981 */ /* 0x000e22000c1e1b00 */
[C---:B---3--:R-:W-:Y:S01]  /*0b40*/  FMUL.FTZ R19, R17.reuse, UR22 ;  /* 0x0000001611137c20 */ /* 0x048fe20008410000 */
[----:B------:R-:W-:-:S03]  /*0b50*/  FMUL.FTZ R17, R17, UR23 ;  /* 0x0000001711117c20 */ /* 0x000fc60008410000 */
[C---:B------:R-:W-:Y:S01]  /*0b60*/  FFMA.FTZ R0, R16.reuse, UR23, R19 ;  /* 0x0000001710007c23 */ /* 0x040fe20008010013 */
[----:B------:R-:W-:-:S03]  /*0b70*/  FFMA.FTZ R17, R16, UR22, -R17 ;  /* 0x0000001610117c23 */ /* 0x000fc60008010811 */
[----:B01----:R-:W-:Y:S01]  /*0b80*/  FADD.FTZ R27, R0, R21 ;  /* 0x00000015001b7221 */ /* 0x003fe20000010000 */
[----:B------:R-:W-:-:S05]  /*0b90*/  FADD.FTZ R26, R17, R20 ;  /* 0x00000014111a7221 */ /* 0x000fca0000010000 */
[----:B------:R0:W-:Y:S04]  /*0ba0*/  STG.E.64 desc[UR8][R14.64], R26 ;  /* 0x0000001a0e007986 */ /* 0x0001e8000c101b08 */
[----:B------:R-:W2:Y:S04]  /*0bb0*/  LDG.E.64 R16, desc[UR8][R12.64+0x8] ;  /* 0x000008080c107981 */ /* 0x000ea8000c1e1b00 */
[----:B------:R-:W0:Y:S01]  /*0bc0*/  LDG.E.64 R20, desc[UR8][R10.64+0x8] ;  /* 0x000008080a147981 */ /* 0x000e22000c1e1b00 */
[----:B--2---:R-:W-:Y:S02]  /*0bd0*/  IMAD R17, R17, UR16, RZ ;  /* 0x0000001011117c24 */ /* 0x004fe4000f8e02ff */
[----:B------:R-:W-:-:S04]  /*0be0*/  IMAD.WIDE.U32 R18, R16, UR16, R22 ;  /* 0x0000001010127c25 */ /* 0x000fc8000f8e0016 */
[----:B------:R-:W-:Y:S01]  /*0bf0*/  IMAD R17, R16, UR17, R17 ;  /* 0x0000001110117c24 */ /* 0x000fe2000f8e0211 */
[----:B------:R-:W-:-:S04]  /*0c00*/  LEA R16, P0, R18, UR24, 0x3 ;  /* 0x0000001812107c11 */ /* 0x000fc8000f8018ff */
[----:B------:R-:W-:-:S04]  /*0c10*/  IADD3 R17, R19, R17, RZ ;  /* 0x0000001113117210 */ /* 0x000fc80007ffe0ff */
[----:B------:R-:W-:-:S05]  /*0c20*/  LEA.HI.X R17, R18, UR25, R17, 0x3, P0 ;  /* 0x0000001912117c11 */ /* 0x000fca00080f1c11 */
[----:B------:R-:W2:Y:S01]  /*0c30*/  LDG.E.64 R18, desc[UR8][R16.64] ;  /* 0x0000000810127981 */ /* 0x000ea2000c1e1b00 */
[C---:B0-----:R-:W-:Y:S01]  /*0c40*/  FMUL.FTZ R15, R21.reuse, UR22 ;  /* 0x00000016150f7c20 */ /* 0x041fe20008410000 */
[----:B------:R-:W-:-:S03]  /*0c50*/  FMUL.FTZ R21, R21, UR23 ;  /* 0x0000001715157c20 */ /* 0x000fc60008410000 */
[C---:B------:R-:W-:Y:S01]  /*0c60*/  FFMA.FTZ R0, R20.reuse, UR23, R15 ;  /* 0x0000001714007c23 */ /* 0x040fe2000801000f */
[----:B------:R-:W-:-:S03]  /*0c70*/  FFMA.FTZ R21, R20, UR22, -R21 ;  /* 0x0000001614157c23 */ /* 0x000fc60008010815 */
[----:B--2---:R-:W-:Y:S01]  /*0c80*/  FADD.FTZ R27, R0, R19 ;  /* 0x00000013001b7221 */ /* 0x004fe20000010000 */
[----:B------:R-:W-:-:S05]  /*0c90*/  FADD.FTZ R26, R21, R18 ;  /* 0x00000012151a7221 */ /* 0x000fca0000010000 */
[----:B------:R0:W-:Y:S04]  /*0ca0*/  STG.E.64 desc[UR8][R16.64], R26 ;  /* 0x0000001a10007986 */ /* 0x0001e8000c101b08 */
[----:B------:R-:W2:Y:S04]  /*0cb0*/  LDG.E.64 R14, desc[UR8][R12.64+0x10] ;  /* 0x000010080c0e7981 */ /* 0x000ea8000c1e1b00 */
        /* <DEDUP_REMOVED lines=12> */
[----:B0-----:R-:W-:Y:S01]  /*0d80*/  FADD.FTZ R27, R0, R19 ;  /* 0x00000013001b7221 */ /* 0x001fe20000010000 */
        /* <DEDUP_REMOVED lines=10> */
[----:B------:R-:W2:Y:S01]  /*0e30*/  LDG.E.64 R20, desc[UR8][R16.64] ;  /* 0x0000000810147981 */ /* 0x000ea2000c1e1b00 */
[C---:B---3--:R-:W-:Y:S01]  /*0e40*/  FMUL.FTZ R19, R11.reuse, UR22 ;  /* 0x000000160b137c20 */ /* 0x048fe20008410000 */
[----:B0-----:R-:W-:-:S03]  /*0e50*/  FMUL.FTZ R15, R11, UR23 ;  /* 0x000000170b0f7c20 */ /* 0x001fc60008410000 */
[C---:B------:R-:W-:Y:S01]  /*0e60*/  FFMA.FTZ R0, R10.reuse, UR23, R19 ;  /* 0x000000170a007c23 */ /* 0x040fe20008010013 */
[----:B------:R-:W-:Y:S01]  /*0e70*/  FFMA.FTZ R15, R10, UR22, -R15 ;  /* 0x000000160a0f7c23 */ /* 0x000fe2000801080f */
[----:B------:R-:W-:-:S04]  /*0e80*/  IADD3 R28, P0, R28, 0x4, RZ ;  /* 0x000000041c1c7810 */ /* 0x000fc80007f1e0ff */
[----:B------:R-:W-:Y:S02]  /*0e90*/  IADD3.X R29, RZ, R29, RZ, P0, !PT ;  /* 0x0000001dff1d7210 */ /* 0x000fe400007fe4ff */
[----:B------:R-:W-:-:S04]  /*0ea0*/  ISETP.GE.U32.AND P0, PT, R28, R6, PT ;  /* 0x000000061c00720c */ /* 0x000fc80003f06070 */
[----:B------:R-:W-:Y:S01]  /*0eb0*/  ISETP.GE.AND.EX P0, PT, R29, R7, PT, P0 ;  /* 0x000000071d00720c */ /* 0x000fe20003f06300 */
[----:B--2---:R-:W-:Y:S01]  /*0ec0*/  FADD.FTZ R21, R0, R21 ;  /* 0x0000001500157221 */ /* 0x004fe20000010000 */
[----:B------:R-:W-:-:S05]  /*0ed0*/  FADD.FTZ R20, R15, R20 ;  /* 0x000000140f147221 */ /* 0x000fca0000010000 */
[----:B------:R2:W-:Y:S06]  /*0ee0*/  STG.E.64 desc[UR8][R16.64], R20 ;  /* 0x0000001410007986 */ /* 0x0005ec000c101b08 */
[----:B------:R-:W-:Y:S05]  /*0ef0*/  @!P0 BRA `(.L_x_231) ;  /* 0xfffffff800b88947 */ /* 0x000fea000383ffff */
.L_x_228:
[----:B------:R-:W-:Y:S05]  /*0f00*/  BSYNC B1 ;  /* 0x0000000000017941 */ /* 0x000fea0003800000 */
.L_x_227:
[----:B------:R-:W-:Y:S01]  /*0f10*/  IADD3 R25, P0, R25, 0x1, RZ ;  /* 0x0000000119197810 */ /* 0x000fe20007f1e0ff */
[----:B------:R-:W-:-:S03]  /*0f20*/  ULDC.64 UR10, c[0x0][0x278] ;  /* 0x00009e00000a7ab9 */ /* 0x000fc60000000a00 */
[----:B------:R-:W-:Y:S02]  /*0f30*/  IADD3.X R24, RZ, R24, RZ, P0, !PT ;  /* 0x00000018ff187210 */ /* 0x000fe400007fe4ff */
[----:B------:R-:W-:-:S04]  /*0f40*/  ISETP.GE.U32.AND P0, PT, R25, UR10, PT ;  /* 0x0000000a19007c0c */ /* 0x000fc8000bf06070 */
[----:B------:R-:W-:-:S13]  /*0f50*/  ISETP.GE.AND.EX P0, PT, R24, UR11, PT, P0 ;  /* 0x0000000b18007c0c */ /* 0x000fda000bf06300 */
[----:B------:R-:W-:Y:S05]  /*0f60*/  @!P0 BRA `(.L_x_232) ;  /* 0xfffffff000ac8947 */ /* 0x000fea000383ffff */
.L_x_226:
[----:B------:R-:W-:Y:S05]  /*0f70*/  BSYNC B0 ;  /* 0x0000000000007941 */ /* 0x000fea0003800000 */
.L_x_225:
        /* <DEDUP_REMOVED lines=10> */
[----:B------:R-:W-:-:S04]  /*1020*/  IADD3 R2, P0, R2, UR6, RZ ;  /* 0x0000000602027c10 */ /* 0x000fc8000ff1e0ff */
[----:B------:R-:W-:Y:S01]  /*1030*/  IADD3.X R3, RZ, UR5, RZ, P0, !PT ;  /* 0x00000005ff037c10 */ /* 0x000fe200087fe4ff */
[----:B------:R-:W-:Y:S02]  /*1040*/  ULDC.64 UR4, c[0x0][0x250] ;  /* 0x0000940000047ab9 */ /* 0x000fe40000000a00 */
[----:B------:R-:W-:-:S04]  /*1050*/  IMAD.WIDE.U32 R4, R2, UR4, RZ ;  /* 0x0000000402047c25 */ /* 0x000fc8000f8e00ff */
[----:B------:R-:W-:Y:S01]  /*1060*/  IMAD R7, R3, UR4, RZ ;  /* 0x0000000403077c24 */ /* 0x000fe2000f8e02ff */
[----:B------:R-:W-:-:S03]  /*1070*/  UMOV UR4, URZ ;  /* 0x0000003f00047c82 */ /* 0x000fc60008000000 */
[----:B------:R-:W-:Y:S01]  /*1080*/  IMAD R7, R2, UR5, R7 ;  /* 0x0000000502077c24 */ /* 0x000fe2000f8e0207 */
[----:B------:R-:W-:-:S04]  /*1090*/  UMOV UR5, URZ ;  /* 0x0000003f00057c82 */ /* 0x000fc80008000000 */
[----:B------:R-:W-:-:S07]  /*10a0*/  IADD3 R11, R5, R7, RZ ;  /* 0x00000007050b7210 */ /* 0x000fce0007ffe0ff */
.L_x_238:
[----:B---3--:R-:W3:Y:S01]  /*10b0*/  LDC.64 R8, c[0x0][0x260] ;  /* 0x00009800ff087b82 */ /* 0x008ee20000000a00 */
[----:B------:R-:W-:Y:S01]  /*10c0*/  ULDC.64 UR6, c[0x0][0x228] ;  /* 0x00008a0000067ab9 */ /* 0x000fe20000000a00 */
        /* <DEDUP_REMOVED lines=12> */
[----:B--2---:R-:W3:Y:S01]  /*1190*/  LDG.E.64 R16, desc[UR8][R8.64] ;  /* 0x0000000808107981 */ /* 0x004ee2000c1e1b00 */
[----:B------:R-:W-:Y:S01]  /*11a0*/  BSSY B0, `(.L_x_233) ;  /* 0x00000be000007945 */ /* 0x000fe20003800000 */
[----:B---3--:R-:W-:-:S04]  /*11b0*/  ISETP.GT.U32.AND P0, PT, R6, R16, PT ;  /* 0x000000100600720c */ /* 0x008fc80003f04070 */
[----:B------:R-:W-:-:S13]  /*11c0*/  ISETP.GT.AND.EX P0, PT, R7, R17, PT, P0 ;  /* 0x000000110700720c */ /* 0x000fda0003f04300 */
[----:B01----:R-:W-:Y:S05]  /*11d0*/  @!P0 BRA `(.L_x_234) ;  /* 0x0000000800e88947 */ /* 0x003fea0003800000 */
[----:B------:R-:W2:Y:S01]  /*11e0*/  LDC.64 R14, c[0x0][0x248] ;  /* 0x00009200ff0e7b82 */ /* 0x000ea20000000a00 */
[----:B------:R-:W-:Y:S01]  /*11f0*/  IADD3 R0, R6, -R16, RZ ;  /* 0x8000001006007210 */ /* 0x000fe20007ffe0ff */
[----:B------:R-:W-:Y:S01]  /*1200*/  BSSY B1, `(.L_x_235) ;  /* 0x000005c000017945 */ /* 0x000fe20003800000 */
[----:B------:R-:W-:Y:S02]  /*1210*/  MOV R10, R4 ;  /* 0x00000004000a7202 */ /* 0x000fe40000000f00 */
[----:B------:R-:W-:Y:S02]  /*1220*/  LOP3.LUT R0, R0, 0x3, RZ, 0xc0, !PT ;  /* 0x0000000300007812 */ /* 0x000fe400078ec0ff */
[----:B01----:R-:W-:Y:S02]  /*1230*/  MOV R26, R16 ;  /* 0x00000010001a7202 */ /* 0x003fe40000000f00 */
[----:B------:R-:W-:Y:S02]  /*1240*/  ISETP.NE.U32.AND P0, PT, R0, RZ, PT ;  /* 0x000000ff0000720c */ /* 0x000fe40003f05070 */
[----:B------:R-:W-:-:S02]  /*1250*/  MOV R27, R17 ;  /* 0x00000011001b7202 */ /* 0x000fc40000000f00 */
        /* <DEDUP_REMOVED lines=14> */
[----:B------:R-:W-:-:S04]  /*1340*/  LEA R18, P0, R14, UR6, 0x3 ;  /* 0x000000060e127c11 */ /* 0x000fc8000f8018ff */
[----:B------:R-:W-:-:S04]  /*1350*/  IADD3 R15, R15, R19, RZ ;  /* 0x000000130f0f7210 */ /* 0x000fc80007ffe0ff */
[----:B------:R-:W-:Y:S01]  /*1360*/  LEA.HI.X R19, R14, UR7, R15, 0x3, P0 ;  /* 0x000000070e137c11 */ /* 0x000fe200080f1c0f */
[----:B-1----:R-:W-:Y:S01]  /*1370*/  IMAD R10, R24, UR5, RZ ;  /* 0x00000005180a7c24 */ /* 0x002fe2000f8e02ff */
[----:B------:R-:W-:-:S03]  /*1380*/  ULDC.64 UR6, c[0x0][0x220] ;  /* 0x0000880000067ab9 */ /* 0x000fc60000000a00 */
[----:B------:R-:W2:Y:S01]  /*1390*/  LDG.E.64 R28, desc[UR8][R18.64] ;  /* 0x00000008121c7981 */ /* 0x000ea2000c1e1b00 */
[----:B------:R-:W-:Y:S01]  /*13a0*/  IMAD.WIDE.U32 R26, R24, UR4, R16 ;  /* 0x00000004181a7c25 */ /* 0x000fe2000f8e0010 */
[----:B------:R-:W-:-:S03]  /*13b0*/  MOV R12, R8 ;  /* 0x00000008000c7202 */ /* 0x000fc60000000f00 */
[----:B------:R-:W-:Y:S01]  /*13c0*/  IMAD R25, R25, UR4, R10 ;  /* 0x0000000419197c24 */ /* 0x000fe2000f8e020a */
[----:B------:R-:W-:-:S04]  /*13d0*/  LEA R24, P0, R26, UR6, 0x3 ;  /* 0x000000061a187c11 */ /* 0x000fc8000f8018ff */
[----:B------:R-:W-:-:S04]  /*13e0*/  IADD3 R25, R27, R25, RZ ;  /* 0x000000191b197210 */ /* 0x000fc80007ffe0ff */
[----:B------:R-:W-:-:S05]  /*13f0*/  LEA.HI.X R25, R26, UR7, R25, 0x3, P0 ;  /* 0x000000071a197c11 */ /* 0x000fca00080f1c19 */
[----:B------:R-:W3:Y:S01]  /*1400*/  LDG.E.64 R26, desc[UR8][R24.64] ;  /* 0x00000008181a7981 */ /* 0x000ee2000c1e1b00 */
[-C--:B--2---:R-:W-:Y:S02]  /*1410*/  IMAD R10, R29, R20.reuse, RZ ;  /* 0x000000141d0a7224 */ /* 0x084fe400078e02ff */
[----:B------:R-:W-:-:S04]  /*1420*/  IMAD.WIDE.U32 R14, R28, R20, R12 ;  /* 0x000000141c0e7225 */ /* 0x000fc800078e000c */
[----:B------:R-:W-:Y:S01]  /*1430*/  IMAD R29, R28, R21, R10 ;  /* 0x000000151c1d7224 */ /* 0x000fe200078e020a */
[----:B0-----:R-:W-:-:S04]  /*1440*/  LEA R28, P0, R14, R22, 0x3 ;  /* 0x000000160e1c7211 */ /* 0x001fc800078018ff */
[----:B------:R-:W-:-:S04]  /*1450*/  IADD3 R10, R15, R29, RZ ;  /* 0x0000001d0f0a7210 */ /* 0x000fc80007ffe0ff */
[----:B------:R-:W-:Y:S02]  /*1460*/  LEA.HI.X R29, R14, R23, R10, 0x3, P0 ;  /* 0x000000170e1d7211 */ /* 0x000fe400000f1c0a */
[----:B------:R-:W3:Y:S03]  /*1470*/  LDC.64 R14, c[0x0][0x240] ;  /* 0x00009000ff0e7b82 */ /* 0x000ee60000000a00 */
[----:B------:R-:W2:Y:S01]  /*1480*/  LDG.E.64 R30, desc[UR8][R28.64] ;  /* 0x000000081c1e7981 */ /* 0x000ea2000c1e1b00 */
[----:B------:R-:W-:Y:S01]  /*1490*/  ISETP.NE.U32.AND P0, PT, R0, 0x1, PT ;  /* 0x000000010000780c */ /* 0x000fe20003f05070 */
[C---:B---3--:R-:W-:Y:S01]  /*14a0*/  FMUL.FTZ R33, R27.reuse, R14 ;  /* 0x0000000e1b217220 */ /* 0x048fe20000410000 */
[----:B------:R-:W-:-:S03]  /*14b0*/  FMUL.FTZ R27, R27, R15 ;  /* 0x0000000f1b1b7220 */ /* 0x000fc60000410000 */
[C---:B------:R-:W-:Y:S01]  /*14c0*/  FFMA.FTZ R10, R26.reuse, R15, R33 ;  /* 0x0000000f1a0a7223 */ /* 0x040fe20000010021 */
[----:B------:R-:W-:Y:S01]  /*14d0*/  FFMA.FTZ R27, R26, R14, -R27 ;  /* 0x0000000e1a1b7223 */ /* 0x000fe2000001081b */
[----:B------:R-:W-:Y:S02]  /*14e0*/  ISETP.NE.AND.EX P0, PT, RZ, RZ, PT, P0 ;  /* 0x000000ffff00720c */ /* 0x000fe40003f05300 */
[----:B------:R-:W-:Y:S01]  /*14f0*/  IADD3 R26, P1, R16, 0x1, RZ ;  /* 0x00000001101a7810 */ /* 0x000fe20007f3e0ff */
[----:B--2---:R-:W-:Y:S01]  /*1500*/  FADD.FTZ R31, R10, R31 ;  /* 0x0000001f0a1f7221 */ /* 0x004fe20000010000 */
[----:B------:R-:W-:-:S05]  /*1510*/  FADD.FTZ R30, R27, R30 ;  /* 0x0000001e1b1e7221 */ /* 0x000fca0000010000 */
[----:B------:R0:W-:Y:S01]  /*1520*/  STG.E.64 desc[UR8][R28.64], R30 ;  /* 0x0000001e1c007986 */ /* 0x0001e2000c101b08 */
[----:B------:R-:W-:-:S03]  /*1530*/  IADD3.X R27, RZ, R17, RZ, P1, !PT ;  /* 0x00000011ff1b7210 */ /* 0x000fc60000ffe4ff */
[----:B------:R-:W-:Y:S05]  /*1540*/  @!P0 BRA `(.L_x_236) ;  /* 0x00000000009c8947 */ /* 0x000fea0003800000 */
[----:B------:R-:W2:Y:S02]  /*1550*/  LDG.E.64 R26, desc[UR8][R18.64+0x8] ;  /* 0x00000808121a7981 */ /* 0x000ea4000c1e1b00 */
[-C--:B--2---:R-:W-:Y:S02]  /*1560*/  IMAD R10, R27, R20.reuse, RZ ;  /* 0x000000141b0a7224 */ /* 0x084fe400078e02ff */
[----:B0-----:R-:W-:-:S04]  /*1570*/  IMAD.WIDE.U32 R30, R26, R20, R12 ;  /* 0x000000141a1e7225 */ /* 0x001fc800078e000c */
[----:B------:R-:W-:Y:S01]  /*1580*/  IMAD R27, R26, R21, R10 ;  /* 0x000000151a1b7224 */ /* 0x000fe200078e020a */
[----:B------:R-:W-:-:S04]  /*1590*/  LEA R28, P0, R30, R22, 0x3 ;  /* 0x000000161e1c7211 */ /* 0x000fc800078018ff */
[----:B------:R-:W-:Y:S02]  /*15a0*/  IADD3 R10, R31, R27, RZ ;  /* 0x0000001b1f0a7210 */ /* 0x000fe40007ffe0ff */
[----:B------:R-:W2:Y:S02]  /*15b0*/  LDG.E.64 R26, desc[UR8][R24.64+0x8] ;  /* 0x00000808181a7981 */ /* 0x000ea4000c1e1b00 */
[----:B------:R-:W-:-:S05]  /*15c0*/  LEA.HI.X R29, R30, R23, R10, 0x3, P0 ;  /* 0x000000171e1d7211 */ /* 0x000fca00000f1c0a */
[----:B------:R-:W3:Y:S01]  /*15d0*/  LDG.E.64 R30, desc[UR8][R28.64] ;  /* 0x000000081c1e7981 */ /* 0x000ee2000c1e1b00 */
[----:B------:R-:W-:-:S04]  /*15e0*/  ISETP.NE.U32.AND P0, PT, R0, 0x2, PT ;  /* 0x000000020000780c */ /* 0x000fc80003f05070 */
[----:B------:R-:W-:Y:S01]  /*15f0*/  ISETP.NE.AND.EX P0, PT, RZ, RZ, PT, P0 ;  /* 0x000000ffff00720c */ /* 0x000fe20003f05300 */
[C---:B--2---:R-:W-:Y:S01]  /*1600*/  FMUL.FTZ R33, R27.reuse, R14 ;  /* 0x0000000e1b217220 */ /* 0x044fe20000410000 */
[----:B------:R-:W-:-:S03]  /*1610*/  FMUL.FTZ R27, R27, R15 ;  /* 0x0000000f1b1b7220 */ /* 0x000fc60000410000 */
[C---:B------:R-:W-:Y:S01]  /*1620*/  FFMA.FTZ R10, R26.reuse, R15, R33 ;  /* 0x0000000f1a0a7223 */ /* 0x040fe20000010021 */
[----:B------:R-:W-:Y:S01]  /*1630*/  FFMA.FTZ R27, R26, R14, -R27 ;  /* 0x0000000e1a1b7223 */ /* 0x000fe2000001081b */
[----:B------:R-:W-:Y:S02]  /*1640*/  IADD3 R26, P1, R16, 0x2, RZ ;  /* 0x00000002101a7810 */ /* 0x000fe40007f3e0ff */
[----:B---3--:R-:W-:Y:S01]  /*1650*/  FADD.FTZ R31, R10, R31 ;  /* 0x0000001f0a1f7221 */ /* 0x008fe20000010000 */
[----:B------:R-:W-:Y:S01]  /*1660*/  FADD.FTZ R30, R27, R30 ;  /* 0x0000001e1b1e7221 */ /* 0x000fe20000010000 */
[----:B------:R-:W-:-:S04]  /*1670*/  IADD3.X R27, RZ, R17, RZ, P1, !PT ;  /* 0x00000011ff1b7210 */ /* 0x000fc80000ffe4ff */
[----:B------:R1:W-:Y:S01]  /*1680*/  STG.E.64 desc[UR8][R28.64], R30 ;  /* 0x0000001e1c007986 */ /* 0x0003e2000c101b08 */
[----:B------:R-:W-:Y:S05]  /*1690*/  @!P0 BRA `(.L_x_236) ;  /* 0x0000000000488947 */ /* 0x000fea0003800000 */
[----:B------:R-:W2:Y:S04]  /*16a0*/  LDG.E.64 R18, desc[UR8][R18.64+0x10] ;  /* 0x0000100812127981 */ /* 0x000ea8000c1e1b00 */
[----:B------:R-:W3:Y:S01]  /*16b0*/  LDG.E.64 R24, desc[UR8][R24.64+0x10] ;  /* 0x0000100818187981 */ /* 0x000ee2000c1e1b00 */
[-C--:B--2---:R-:W-:Y:S02]  /*16c0*/  IMAD R0, R19, R20.reuse, RZ ;  /* 0x0000001413007224 */ /* 0x084fe400078e02ff */
[----:B------:R-:W-:-:S04]  /*16d0*/  IMAD.WIDE.U32 R26, R18, R20, R12 ;  /* 0x00000014121a7225 */ /* 0x000fc800078e000c */
[----:B------:R-:W-:Y:S01]  /*16e0*/  IMAD R21, R18, R21, R0 ;  /* 0x0000001512157224 */ /* 0x000fe200078e0200 */
[----:B------:R-:W-:-:S04]  /*16f0*/  LEA R22, P0, R26, R22, 0x3 ;  /* 0x000000161a167211 */ /* 0x000fc800078018ff */
[----:B------:R-:W-:-:S04]  /*1700*/  IADD3 R0, R27, R21, RZ ;  /* 0x000000151b007210 */ /* 0x000fc80007ffe0ff */
[----:B------:R-:W-:-:S05]  /*1710*/  LEA.HI.X R23, R26, R23, R0, 0x3, P0 ;  /* 0x000000171a177211 */ /* 0x000fca00000f1c00 */
[----:B-1----:R-:W2:Y:S01]  /*1720*/  LDG.E.64 R28, desc[UR8][R22.64] ;  /* 0x00000008161c7981 */ /* 0x002ea2000c1e1b00 */
[C---:B---3--:R-:W-:Y:S01]  /*1730*/  FMUL.FTZ R27, R25.reuse, R14 ;  /* 0x0000000e191b7220 */ /* 0x048fe20000410000 */
[----:B------:R-:W-:-:S03]  /*1740*/  FMUL.FTZ R21, R25, R15 ;  /* 0x0000000f19157220 */ /* 0x000fc60000410000 */
[C---:B------:R-:W-:Y:S01]  /*1750*/  FFMA.FTZ R0, R24.reuse, R15, R27 ;  /* 0x0000000f18007223 */ /* 0x040fe2000001001b */
[----:B------:R-:W-:Y:S01]  /*1760*/  FFMA.FTZ R21, R24, R14, -R21 ;  /* 0x0000000e18157223 */ /* 0x000fe20000010815 */
[----:B------:R-:W-:-:S04]  /*1770*/  IADD3 R26, P0, R16, 0x3, RZ ;  /* 0x00000003101a7810 */ /* 0x000fc80007f1e0ff */
[----:B------:R-:W-:Y:S01]  /*1780*/  IADD3.X R27, RZ, R17, RZ, P0, !PT ;  /* 0x00000011ff1b7210 */ /* 0x000fe200007fe4ff */
[----:B--2---:R-:W-:Y:S01]  /*1790*/  FADD.FTZ R29, R0, R29 ;  /* 0x0000001d001d7221 */ /* 0x004fe20000010000 */
[----:B------:R-:W-:-:S05]  /*17a0*/  FADD.FTZ R28, R21, R28 ;  /* 0x0000001c151c7221 */ /* 0x000fca0000010000 */
[----:B------:R2:W-:Y:S02]  /*17b0*/  STG.E.64 desc[UR8][R22.64], R28 ;  /* 0x0000001c16007986 */ /* 0x0005e4000c101b08 */
.L_x_236:
[----:B------:R-:W-:Y:S05]  /*17c0*/  BSYNC B1 ;  /* 0x0000000000017941 */ /* 0x000fea0003800000 */
.L_x_235:
[----:B------:R-:W-:-:S04]  /*17d0*/  LOP3.LUT R15, RZ, R16, RZ, 0x33, !PT ;  /* 0x00000010ff0f7212 */ /* 0x000fc800078e33ff */
[----:B------:R-:W-:Y:S02]  /*17e0*/  IADD3 R0, P1, R6, R15, RZ ;  /* 0x0000000f06007210 */ /* 0x000fe40007f3e0ff */
[----:B------:R-:W-:Y:S02]  /*17f0*/  LOP3.LUT R15, RZ, R17, RZ, 0x33, !PT ;  /* 0x00000011ff0f7212 */ /* 0x000fe400078e33ff */
[----:B------:R-:W-:Y:S02]  /*1800*/  ISETP.GE.U32.AND P0, PT, R0, 0x3, PT ;  /* 0x000000030000780c */ /* 0x000fe40003f06070 */
[----:B------:R-:W-:-:S04]  /*1810*/  IADD3.X R0, R7, R15, RZ, P1, !PT ;  /* 0x0000000f07007210 */ /* 0x000fc80000ffe4ff */
[----:B------:R-:W-:-:S13]  /*1820*/  ISETP.GE.U32.AND.EX P0, PT, R0, RZ, PT, P0 ;  /* 0x000000ff0000720c */ /* 0x000fda0003f06100 */
[----:B------:R-:W-:Y:S05]  /*1830*/  @!P0 BRA `(.L_x_234) ;  /* 0x0000000400508947 */ /* 0x000fea0003800000 */
.L_x_237:
[----:B---3--:R-:W3:Y:S02]  /*1840*/  LDC.64 R16, c[0x0][0x268] ;  /* 0x00009a00ff107b82 */ /* 0x008ee40000000a00 */
[C---:B---3--:R-:W-:Y:S02]  /*1850*/  IMAD R0, R16.reuse, UR5, RZ ;  /* 0x0000000510007c24 */ /* 0x048fe4000f8e02ff */
[----:B------:R-:W-:-:S04]  /*1860*/  IMAD.WIDE.U32 R14, R16, UR4, R26 ;  /* 0x00000004100e7c25 */ /* 0x000fc8000f8e001a */
[----:B------:R-:W-:Y:S01]  /*1870*/  IMAD R17, R17, UR4, R0 ;  /* 0x0000000411117c24 */ /* 0x000fe2000f8e0200 */
[----:B------:R-:W-:-:S04]  /*1880*/  LEA R16, P0, R14, UR10, 0x3 ;  /* 0x0000000a0e107c11 */ /* 0x000fc8000f8018ff */
[----:B------:R-:W-:-:S04]  /*1890*/  IADD3 R15, R17, R15, RZ ;  /* 0x0000000f110f7210 */ /* 0x000fc80007ffe0ff */
[----:B------:R-:W-:Y:S02]  /*18a0*/  LEA.HI.X R17, R14, UR11, R15, 0x3, P0 ;  /* 0x0000000b0e117c11 */ /* 0x000fe400080f1c0f */
[----:B------:R-:W3:Y:S03]  /*18b0*/  LDC.64 R14, c[0x0][0x270] ;  /* 0x00009c00ff0e7b82 */ /* 0x000ee60000000a00 */
[----:B------:R-:W4:Y:S01]  /*18c0*/  LDG.E.64 R18, desc[UR8][R16.64] ;  /* 0x0000000810127981 */ /* 0x000f22000c1e1b00 */
[----:B------:R-:W-:Y:S01]  /*18d0*/  MOV R12, R8 ;  /* 0x00000008000c7202 */ /* 0x000fe20000000f00 */
[C---:B---3--:R-:W-:Y:S02]  /*18e0*/  IMAD R0, R14.reuse, UR5, RZ ;  /* 0x000000050e007c24 */ /* 0x048fe4000f8e02ff */
[----:B--2---:R-:W-:-:S04]  /*18f0*/  IMAD.WIDE.U32 R22, R14, UR4, R26 ;  /* 0x000000040e167c25 */ /* 0x004fc8000f8e001a */
[----:B------:R-:W-:Y:S01]  /*1900*/  IMAD R15, R15, UR4, R0 ;  /* 0x000000040f0f7c24 */ /* 0x000fe2000f8e0200 */
[----:B------:R-:W-:-:S04]  /*1910*/  LEA R14, P0, R22, UR14, 0x3 ;  /* 0x0000000e160e7c11 */ /* 0x000fc8000f8018ff */
[----:B------:R-:W-:-:S04]  /*1920*/  IADD3 R15, R15, R23, RZ ;  /* 0x000000170f0f7210 */ /* 0x000fc80007ffe0ff */
[----:B------:R-:W-:-:S05]  /*1930*/  LEA.HI.X R15, R22, UR15, R15, 0x3, P0 ;  /* 0x0000000f160f7c11 */ /* 0x000fca00080f1c0f */
[----:B------:R-:W2:Y:S01]  /*1940*/  LDG.E.64 R22, desc[UR8][R14.64] ;  /* 0x000000080e167981 */ /* 0x000ea2000c1e1b00 */
[----:B----4-:R-:W-:Y:S02]  /*1950*/  IMAD R19, R19, UR12, RZ ;  /* 0x0000000c13137c24 */ /* 0x010fe4000f8e02ff */
[----:B------:R-:W-:-:S04]  /*1960*/  IMAD.WIDE.U32 R20, R18, UR12, R12 ;  /* 0x0000000c12147c25 */ /* 0x000fc8000f8e000c */
[----:B------:R-:W-:Y:S01]  /*1970*/  IMAD R19, R18, UR13, R19 ;  /* 0x0000000d12137c24 */ /* 0x000fe2000f8e0213 */
[----:B------:R-:W-:-:S04]  /*1980*/  LEA R18, P0, R20, UR18, 0x3 ;  /* 0x0000001214127c11 */ /* 0x000fc8000f8018ff */
[----:B------:R-:W-:-:S04]  /*1990*/  IADD3 R19, R21, R19, RZ ;  /* 0x0000001315137210 */ /* 0x000fc80007ffe0ff */
[----:B------:R-:W-:-:S05]  /*19a0*/  LEA.HI.X R19, R20, UR19, R19, 0x3, P0 ;  /* 0x0000001314137c11 */ /* 0x000fca00080f1c13 */
[----:B------:R-:W0:Y:S01]  /*19b0*/  LDG.E.64 R24, desc[UR8][R18.64] ;  /* 0x0000000812187981 */ /* 0x000e22000c1e1b00 */
[C---:B--2---:R-:W-:Y:S01]  /*19c0*/  FMUL.FTZ R21, R23.reuse, UR16 ;  /* 0x0000001017157c20 */ /* 0x044fe20008410000 */
        /* <DEDUP_REMOVED lines=32> */
[----:B------:R-:W-:-:S03]  /*1bd0*/  FMUL.FTZ R23, R23, UR17 ;  /* 0x0000001117177c20 */ /* 0x000fc60008410000 */
[C---:B------:R-:W-:Y:S01]  /*1be0*/  FFMA.FTZ R0, R22.reuse, UR17, R25 ;  /* 0x0000001116007c23 */ /* 0x040fe20008010019 */
[----:B------:R-:W-:-:S03]  /*1bf0*/  FFMA.FTZ R23, R22, UR16, -R23 ;  /* 0x0000001016177c23 */ /* 0x000fc60008010817 */
[----:B--2---:R-:W-:Y:S01]  /*1c00*/  FADD.FTZ R31, R0, R31 ;  /* 0x0000001f001f7221 */ /* 0x004fe20000010000 */
[----:B------:R-:W-:-:S05]  /*1c10*/  FADD.FTZ R30, R23, R30 ;  /* 0x0000001e171e7221 */ /* 0x000fca0000010000 */
[----:B------:R1:W-:Y:S04]  /*1c20*/  STG.E.64 desc[UR8][R18.64], R30 ;  /* 0x0000001e12007986 */ /* 0x0003e8000c101b08 */
[----:B------:R-:W0:Y:S04]  /*1c30*/  LDG.E.64 R16, desc[UR8][R16.64+0x18] ;  /* 0x0000180810107981 */ /* 0x000e28000c1e1b00 */
[----:B------:R-:W2:Y:S01]  /*1c40*/  LDG.E.64 R14, desc[UR8][R14.64+0x18] ;  /* 0x000018080e0e7981 */ /* 0x000ea2000c1e1b00 */
[----:B0-----:R-:W-:Y:S02]  /*1c50*/  IMAD R21, R17, UR12, RZ ;  /* 0x0000000c11157c24 */ /* 0x001fe4000f8e02ff */
[----:B------:R-:W-:-:S04]  /*1c60*/  IMAD.WIDE.U32 R22, R16, UR12, R12 ;  /* 0x0000000c10167c25 */ /* 0x000fc8000f8e000c */
[----:B------:R-:W-:Y:S01]  /*1c70*/  IMAD R21, R16, UR13, R21 ;  /* 0x0000000d10157c24 */ /* 0x000fe2000f8e0215 */
[----:B------:R-:W-:-:S04]  /*1c80*/  LEA R20, P0, R22, UR18, 0x3 ;  /* 0x0000001216147c11 */ /* 0x000fc8000f8018ff */
[----:B------:R-:W-:-:S04]  /*1c90*/  IADD3 R21, R23, R21, RZ ;  /* 0x0000001517157210 */ /* 0x000fc80007ffe0ff */
[----:B------:R-:W-:-:S05]  /*1ca0*/  LEA.HI.X R21, R22, UR19, R21, 0x3, P0 ;  /* 0x0000001316157c11 */ /* 0x000fca00080f1c15 */
[----:B------:R-:W3:Y:S01]  /*1cb0*/  LDG.E.64 R24, desc[UR8][R20.64] ;  /* 0x0000000814187981 */ /* 0x000ee2000c1e1b00 */
[C---:B--2---:R-:W-:Y:S01]  /*1cc0*/  FMUL.FTZ R23, R15.reuse, UR16 ;  /* 0x000000100f177c20 */ /* 0x044fe20008410000 */
[----:B-1----:R-:W-:-:S03]  /*1cd0*/  FMUL.FTZ R19, R15, UR17 ;  /* 0x000000110f137c20 */ /* 0x002fc60008410000 */
[C---:B------:R-:W-:Y:S01]  /*1ce0*/  FFMA.FTZ R0, R14.reuse, UR17, R23 ;  /* 0x000000110e007c23 */ /* 0x040fe20008010017 */
[----:B------:R-:W-:Y:S01]  /*1cf0*/  FFMA.FTZ R19, R14, UR16, -R19 ;  /* 0x000000100e137c23 */ /* 0x000fe20008010813 */
[----:B------:R-:W-:-:S04]  /*1d00*/  IADD3 R26, P0, R26, 0x4, RZ ;  /* 0x000000041a1a7810 */ /* 0x000fc80007f1e0ff */
[----:B------:R-:W-:Y:S02]  /*1d10*/  IADD3.X R27, RZ, R27, RZ, P0, !PT ;  /* 0x0000001bff1b7210 */ /* 0x000fe400007fe4ff */
[----:B------:R-:W-:-:S04]  /*1d20*/  ISETP.GE.U32.AND P0, PT, R26, R6, PT ;  /* 0x000000061a00720c */ /* 0x000fc80003f06070 */
[----:B------:R-:W-:Y:S01]  /*1d30*/  ISETP.GE.AND.EX P0, PT, R27, R7, PT, P0 ;  /* 0x000000071b00720c */ /* 0x000fe20003f06300 */
[----:B---3--:R-:W-:Y:S01]  /*1d40*/  FADD.FTZ R25, R0, R25 ;  /* 0x0000001900197221 */ /* 0x008fe20000010000 */
[----:B------:R-:W-:-:S05]  /*1d50*/  FADD.FTZ R24, R19, R24 ;  /* 0x0000001813187221 */ /* 0x000fca0000010000 */
[----:B------:R3:W-:Y:S06]  /*1d60*/  STG.E.64 desc[UR8][R20.64], R24 ;  /* 0x0000001814007986 */ /* 0x0007ec000c101b08 */
[----:B------:R-:W-:Y:S05]  /*1d70*/  @!P0 BRA `(.L_x_237) ;  /* 0xfffffff800b08947 */ /* 0x000fea000383ffff */
.L_x_234:
[----:B------:R-:W-:Y:S05]  /*1d80*/  BSYNC B0 ;  /* 0x0000000000007941 */ /* 0x000fea0003800000 */
.L_x_233:
        /* <DEDUP_REMOVED lines=8> */
.L_x_224:
        /* <DEDUP_REMOVED lines=8> */
[----:B------:R-:W-:Y:S01]  /*1e90*/  UMOV UR4, URZ ;  /* 0x0000003f00047c82 */ /* 0x000fe20008000000 */
[----:B------:R-:W-:-:S05]  /*1ea0*/  UMOV UR5, URZ ;  /* 0x0000003f00057c82 */ /* 0x000fca0008000000 */
.L_x_244:
[----:B0-----:R-:W0:Y:S01]  /*1eb0*/  LDC.64 R6, c[0x0][0x260] ;  /* 0x00009800ff067b82 */ /* 0x001e220000000a00 */
[----:B------:R-:W-:Y:S01]  /*1ec0*/  IADD3 RZ, P0, R0, UR6, RZ ;  /* 0x0000000600ff7c10 */ /* 0x000fe2000ff1e0ff */
[----:B------:R-:W-:Y:S01]  /*1ed0*/  ULDC.64 UR10, c[0x0][0x228] ;  /* 0x00008a00000a7ab9 */ /* 0x000fe20000000a00 */
[----:B------:R-:W-:Y:S01]  /*1ee0*/  ULDC.64 UR12, c[0x0][0x230] ;  /* 0x00008c00000c7ab9 */ /* 0x000fe20000000a00 */
[----:B------:R-:W-:Y:S01]  /*1ef0*/  ULDC.64 UR16, c[0x0][0x220] ;  /* 0x0000880000107ab9 */ /* 0x000fe20000000a00 */
[----:B------:R-:W-:Y:S01]  /*1f00*/  IADD3.X R3, RZ, UR7, RZ, P0, !PT ;  /* 0x00000007ff037c10 */ /* 0x000fe200087fe4ff */
[----:B------:R-:W-:Y:S01]  /*1f10*/  ULDC.64 UR14, c[0x0][0x258] ;  /* 0x00009600000e7ab9 */ /* 0x000fe20000000a00 */
        /* <DEDUP_REMOVED lines=13> */
[----:B-1-34-:R-:W-:Y:S05]  /*1ff0*/  @!P0 BRA `(.L_x_240) ;  /* 0x0000000c00088947 */ /* 0x01afea0003800000 */
[----:B------:R-:W0:Y:S01]  /*2000*/  LDC.64 R12, c[0x0][0x248] ;  /* 0x00009200ff0c7b82 */ /* 0x000e220000000a00 */
        /* <DEDUP_REMOVED lines=11> */
[----:B------:R-:W-:Y:S01]  /*20c0*/  IADD3 R7, R7, R9, RZ ;  /* 0x0000000907077210 */ /* 0x000fe20007ffe0ff */
        /* <DEDUP_REMOVED lines=21> */
[----:B------:R-:W-:Y:S02]  /*2220*/  MOV R8, R6 ;  /* 0x0000000600087202 */ /* 0x000fe40000000f00 */
[----:B------:R-:W-:-:S02]  /*2230*/  LEA R18, P0, R22, UR10, 0x3 ;  /* 0x0000000a16127c11 */ /* 0x000fc4000f8018ff */
[----:B------:R-:W-:-:S04]  /*2240*/  IADD3 R19, R23, R19, RZ ;  /* 0x0000001317137210 */ /* 0x000fc80007ffe0ff */
[----:B------:R-:W-:-:S05]  /*2250*/  LEA.HI.X R19, R22, UR11, R19, 0x3, P0 ;  /* 0x0000000b16137c11 */ /* 0x000fca00080f1c13 */
[----:B------:R-:W3:Y:S01]  /*2260*/  LDG.E.64 R22, desc[UR8][R18.64] ;  /* 0x0000000812167981 */ /* 0x000ee2000c1e1b00 */
[-C--:B0-----:R-:W-:Y:S02]  /*2270*/  IMAD R25, R25, R14.reuse, RZ ;  /* 0x0000000e19197224 */ /* 0x081fe400078e02ff */
[----:B------:R-:W-:-:S04]  /*2280*/  IMAD.WIDE.U32 R20, R24, R14, R8 ;  /* 0x0000000e18147225 */ /* 0x000fc800078e0008 */
[----:B------:R-:W-:Y:S01]  /*2290*/  IMAD R25, R24, R15, R25 ;  /* 0x0000000f18197224 */ /* 0x000fe200078e0219 */
[----:B--2---:R-:W-:-:S04]  /*22a0*/  LEA R24, P0, R20, R16, 0x3 ;  /* 0x0000001014187211 */ /* 0x004fc800078018ff */
[----:B------:R-:W-:-:S04]  /*22b0*/  IADD3 R8, R21, R25, RZ ;  /* 0x0000001915087210 */ /* 0x000fc80007ffe0ff */
[----:B------:R-:W-:Y:S02]  /*22c0*/  LEA.HI.X R25, R20, R17, R8, 0x3, P0 ;  /* 0x0000001114197211 */ /* 0x000fe400000f1c08 */
[----:B------:R-:W3:Y:S03]  /*22d0*/  LDC.64 R20, c[0x0][0x240] ;  /* 0x00009000ff147b82 */ /* 0x000ee60000000a00 */
[----:B------:R-:W2:Y:S01]  /*22e0*/  LDG.E.64 R28, desc[UR8][R24.64] ;  /* 0x00000008181c7981 */ /* 0x000ea2000c1e1b00 */
[----:B------:R-:W-:-:S04]  /*22f0*/  IADD3 R26, R4, -R10, RZ ;  /* 0x8000000a041a7210 */ /* 0x000fc80007ffe0ff */
[----:B------:R-:W-:Y:S01]  /*2300*/  LOP3.LUT R26, R26, 0x3, RZ, 0xc0, !PT ;  /* 0x000000031a1a7812 */ /* 0x000fe200078ec0ff */
        /* <DEDUP_REMOVED lines=27> */
[----:B------:R-:W-:Y:S01]  /*24c0*/  ISETP.NE.AND.EX P0, PT, RZ, RZ, PT, P0 ;  /* 0x000000ffff00720c */ /* 0x000fe20003f05300 */
[----:B--2---:R-:W-:Y:S01]  /*24d0*/  FADD.FTZ R31, R30, R23 ;  /* 0x000000171e1f7221 */ /* 0x004fe20000010000 */
[----:B------:R-:W-:-:S05]  /*24e0*/  FADD.FTZ R30, R29, R22 ;  /* 0x000000161d1e7221 */ /* 0x000fca0000010000 */
[----:B------:R1:W-:Y:S01]  /*24f0*/  STG.E.64 desc[UR8][R24.64], R30 ;  /* 0x0000001e18007986 */ /* 0x0003e2000c101b08 */
[----:B------:R-:W-:-:S04]  /*2500*/  IADD3 R22, P1, R10, 0x2, RZ ;  /* 0x000000020a167810 */ /* 0x000fc80007f3e0ff */
[----:B------:R-:W-:Y:S01]  /*2510*/  IADD3.X R23, RZ, R11, RZ, P1, !PT ;  /* 0x0000000bff177210 */ /* 0x000fe20000ffe4ff */
[----:B------:R-:W-:Y:S08]  /*2520*/  @!P0 BRA `(.L_x_242) ;  /* 0x0000000000488947 */ /* 0x000ff00003800000 */
[----:B------:R-:W1:Y:S04]  /*2530*/  LDG.E.64 R12, desc[UR8][R12.64+0x10] ;  /* 0x000010080c0c7981 */ /* 0x000e68000c1e1b00 */
[----:B------:R-:W2:Y:S01]  /*2540*/  LDG.E.64 R18, desc[UR8][R18.64+0x10] ;  /* 0x0000100812127981 */ /* 0x000ea2000c1e1b00 */
[-C--:B-1----:R-:W-:Y:S02]  /*2550*/  IMAD R24, R13, R14.reuse, RZ ;  /* 0x0000000e0d187224 */ /* 0x082fe400078e02ff */
[----:B------:R-:W-:-:S04]  /*2560*/  IMAD.WIDE.U32 R22, R12, R14, R8 ;  /* 0x0000000e0c167225 */ /* 0x000fc800078e0008 */
[----:B------:R-:W-:Y:S01]  /*2570*/  IMAD R15, R12, R15, R24 ;  /* 0x0000000f0c0f7224 */ /* 0x000fe200078e0218 */
[----:B------:R-:W-:-:S04]  /*2580*/  LEA R16, P0, R22, R16, 0x3 ;  /* 0x0000001016107211 */ /* 0x000fc800078018ff */
[----:B------:R-:W-:-:S04]  /*2590*/  IADD3 R8, R23, R15, RZ ;  /* 0x0000000f17087210 */ /* 0x000fc80007ffe0ff */
[----:B------:R-:W-:-:S05]  /*25a0*/  LEA.HI.X R17, R22, R17, R8, 0x3, P0 ;  /* 0x0000001116117211 */ /* 0x000fca00000f1c08 */
[----:B------:R-:W3:Y:S01]  /*25b0*/  LDG.E.64 R24, desc[UR8][R16.64] ;  /* 0x0000000810187981 */ /* 0x000ee2000c1e1b00 */
[C---:B--2---:R-:W-:Y:S01]  /*25c0*/  FMUL.FTZ R23, R19.reuse, R20 ;  /* 0x0000001413177220 */ /* 0x044fe20000410000 */
[----:B------:R-:W-:-:S03]  /*25d0*/  FMUL.FTZ R15, R19, R21 ;  /* 0x00000015130f7220 */ /* 0x000fc60000410000 */
[C---:B------:R-:W-:Y:S01]  /*25e0*/  FFMA.FTZ R8, R18.reuse, R21, R23 ;  /* 0x0000001512087223 */ /* 0x040fe20000010017 */
[----:B------:R-:W-:Y:S01]  /*25f0*/  FFMA.FTZ R15, R18, R20, -R15 ;  /* 0x00000014120f7223 */ /* 0x000fe2000001080f */
[----:B------:R-:W-:-:S04]  /*2600*/  IADD3 R22, P0, R10, 0x3, RZ ;  /* 0x000000030a167810 */ /* 0x000fc80007f1e0ff */
[----:B------:R-:W-:Y:S01]  /*2610*/  IADD3.X R23, RZ, R11, RZ, P0, !PT ;  /* 0x0000000bff177210 */ /* 0x000fe200007fe4ff */
[----:B---3--:R-:W-:Y:S01]  /*2620*/  FADD.FTZ R25, R8, R25 ;  /* 0x0000001908197221 */ /* 0x008fe20000010000 */
[----:B------:R-:W-:-:S05]  /*2630*/  FADD.FTZ R24, R15, R24 ;  /* 0x000000180f187221 */ /* 0x000fca0000010000 */
[----:B------:R2:W-:Y:S02]  /*2640*/  STG.E.64 desc[UR8][R16.64], R24 ;  /* 0x0000001810007986 */ /* 0x0005e4000c101b08 */
.L_x_242:
[----:B------:R-:W-:Y:S05]  /*2650*/  BSYNC B1 ;  /* 0x0000000000017941 */ /* 0x000fea0003800000 */
.L_x_241:
[----:B--2---:R-:W-:Y:S01]  /*2660*/  LOP3.LUT R17, RZ, R10, RZ, 0x33, !PT ;  /* 0x0000000aff117212 */ /* 0x004fe200078e33ff */
[----:B------:R-:W2:Y:S01]  /*2670*/  LDC.64 R12, c[0x0][0x268] ;  /* 0x00009a00ff0c7b82 */ /* 0x000ea20000000a00 */
[----:B------:R-:W-:Y:S02]  /*2680*/  LOP3.LUT R11, RZ, R11, RZ, 0x33, !PT ;  /* 0x0000000bff0b7212 */ /* 0x000fe400078e33ff */
[----:B------:R-:W-:-:S04]  /*2690*/  IADD3 R8, P1, R4, R17, RZ ;  /* 0x0000001104087210 */ /* 0x000fc80007f3e0ff */
[----:B------:R-:W-:Y:S01]  /*26a0*/  ISETP.GE.U32.AND P0, PT, R8, 0x3, PT ;  /* 0x000000030800780c */ /* 0x000fe20003f06070 */
[----:B------:R-:W3:Y:S01]  /*26b0*/  LDC.64 R14, c[0x0][0x270] ;  /* 0x00009c00ff0e7b82 */ /* 0x000ee20000000a00 */
[----:B------:R-:W-:-:S04]  /*26c0*/  IADD3.X R8, R5, R11, RZ, P1, !PT ;  /* 0x0000000b05087210 */ /* 0x000fc80000ffe4ff */
[----:B------:R-:W-:-:S13]  /*26d0*/  ISETP.GE.U32.AND.EX P0, PT, R8, RZ, PT, P0 ;  /* 0x000000ff0800720c */ /* 0x000fda0003f06100 */
[----:B------:R-:W-:Y:S05]  /*26e0*/  @!P0 BRA `(.L_x_240) ;  /* 0x00000004004c8947 */ /* 0x000fea0003800000 */
.L_x_243:
[C---:B--2---:R-:W-:Y:S02]  /*26f0*/  IMAD R8, R12.reuse, UR5, RZ ;  /* 0x000000050c087c24 */ /* 0x044fe4000f8e02ff */
[----:B------:R-:W-:-:S04]  /*2700*/  IMAD.WIDE.U32 R10, R12, UR4, R22 ;  /* 0x000000040c0a7c25 */ /* 0x000fc8000f8e0016 */
[----:B------:R-:W-:Y:S01]  /*2710*/  IMAD R17, R13, UR4, R8 ;  /* 0x000000040d117c24 */ /* 0x000fe2000f8e0208 */
[----:B------:R-:W-:-:S04]  /*2720*/  LEA R16, P0, R10, UR12, 0x3 ;  /* 0x0000000c0a107c11 */ /* 0x000fc8000f8018ff */
[----:B------:R-:W-:-:S04]  /*2730*/  IADD3 R11, R17, R11, RZ ;  /* 0x0000000b110b7210 */ /* 0x000fc80007ffe0ff */
[----:B------:R-:W-:-:S05]  /*2740*/  LEA.HI.X R17, R10, UR13, R11, 0x3, P0 ;  /* 0x0000000d0a117c11 */ /* 0x000fca00080f1c0b */
[----:B------:R-:W2:Y:S01]  /*2750*/  LDG.E.64 R18, desc[UR8][R16.64] ;  /* 0x0000000810127981 */ /* 0x000ea2000c1e1b00 */
[C---:B---3--:R-:W-:Y:S02]  /*2760*/  IMAD R8, R14.reuse, UR5, RZ ;  /* 0x000000050e087c24 */ /* 0x048fe4000f8e02ff */
[----:B----4-:R-:W-:-:S04]  /*2770*/  IMAD.WIDE.U32 R20, R14, UR4, R22 ;  /* 0x000000040e147c25 */ /* 0x010fc8000f8e0016 */
[----:B------:R-:W-:Y:S01]  /*2780*/  IMAD R11, R15, UR4, R8 ;  /* 0x000000040f0b7c24 */ /* 0x000fe2000f8e0208 */
[----:B------:R-:W-:Y:S02]  /*2790*/  MOV R8, R6 ;  /* 0x0000000600087202 */ /* 0x000fe40000000f00 */
[----:B------:R-:W-:Y:S02]  /*27a0*/  LEA R10, P0, R20, UR16, 0x3 ;  /* 0x00000010140a7c11 */ /* 0x000fe4000f8018ff */
[----:B------:R-:W-:-:S04]  /*27b0*/  IADD3 R11, R11, R21, RZ ;  /* 0x000000150b0b7210 */ /* 0x000fc80007ffe0ff */
[----:B------:R-:W-:-:S05]  /*27c0*/  LEA.HI.X R11, R20, UR17, R11, 0x3, P0 ;  /* 0x00000011140b7c11 */ /* 0x000fca00080f1c0b */
[----:B------:R-:W3:Y:S01]  /*27d0*/  LDG.E.64 R20, desc[UR8][R10.64] ;  /* 0x000000080a147981 */ /* 0x000ee2000c1e1b00 */
[----:B--2---:R-:W-:Y:S02]  /*27e0*/  IMAD R19, R19, UR14, RZ ;  /* 0x0000000e13137c24 */ /* 0x004fe4000f8e02ff */
[----:B01----:R-:W-:-:S04]  /*27f0*/  IMAD.WIDE.U32 R24, R18, UR14, R8 ;  /* 0x0000000e12187c25 */ /* 0x003fc8000f8e0008 */
        /* <DEDUP_REMOVED lines=12> */
[----:B------:R-:W2:Y:S01]  /*28c0*/  LDG.E.64 R20, desc[UR8][R16.64+0x8] ;  /* 0x0000080810147981 */ /* 0x000ea2000c1e1b00 */
[----:B------:R-:W-:-:S03]  /*28d0*/  MOV R8, R6 ;  /* 0x0000000600087202 */ /* 0x000fc60000000f00 */
        /* <DEDUP_REMOVED lines=26> */
[C---:B0-----:R-:W-:Y:S01]  /*2a80*/  FFMA.FTZ R20, R26.reuse, UR19, R31 ;  /* 0x000000131a147c23 */ /* 0x041fe2000801001f */
        /* <DEDUP_REMOVED lines=25> */
.L_x_240:
[----:B------:R-:W-:Y:S05]  /*2c20*/  BSYNC B0 ;  /* 0x0000000000007941 */ /* 0x000fea0003800000 */
.L_x_239:
[----:B------:R-:W5:Y:S01]  /*2c30*/  LDC.64 R4, c[0x0][0x278] ;  /* 0x00009e00ff047b82 */ /* 0x000f620000000a00 */
[----:B------:R-:W-:-:S04]  /*2c40*/  UIADD3 UR4, UP0, UR4, 0x1, URZ ;  /* 0x0000000104047890 */ /* 0x000fc8000ff1e03f */
[----:B------:R-:W-:Y:S02]  /*2c50*/  UIADD3.X UR5, URZ, UR5, URZ, UP0, !UPT ;  /* 0x000000053f057290 */ /* 0x000fe400087fe43f */
[----:B-----5:R-:W-:-:S04]  /*2c60*/  ISETP.LE.U32.AND P0, PT, R4, UR4, PT ;  /* 0x0000000404007c0c */ /* 0x020fc8000bf03070 */
[----:B------:R-:W-:-:S04]  /*2c70*/  MOV R4, UR5 ;  /* 0x0000000500047c02 */ /* 0x000fc80008000f00 */
[----:B------:R-:W-:-:S13]  /*2c80*/  ISETP.GE.AND.EX P0, PT, R4, R5, PT, P0 ;  /* 0x000000050400720c */ /* 0x000fda0003f06300 */
[----:B------:R-:W-:Y:S05]  /*2c90*/  @!P0 BRA `(.L_x_244) ;  /* 0xfffffff000848947 */ /* 0x000fea000383ffff */
[----:B------:R-:W-:Y:S01]  /*2ca0*/  IADD3 R0, R0, 0x100, RZ ;  /* 0x0000010000007810 */ /* 0x000fe20007ffe0ff */
[----:B------:R-:W-:-:S03]  /*2cb0*/  ULDC.64 UR4, c[0x0][0x250] ;  /* 0x0000940000047ab9 */ /* 0x000fc60000000a00 */
[----:B------:R-:W-:-:S04]  /*2cc0*/  IADD3 R2, P0, R0, UR6, RZ ;  /* 0x0000000600027c10 */ /* 0x000fc8000ff1e0ff */
[----:B------:R-:W-:Y:S01]  /*2cd0*/  IADD3.X R3, RZ, UR7, RZ, P0, !PT ;  /* 0x00000007ff037c10 */ /* 0x000fe200087fe4ff */
[C---:B------:R-:W-:Y:S01]  /*2ce0*/  IMAD.WIDE.U32 R4, R2.reuse, UR4, RZ ;  /* 0x0000000402047c25 */ /* 0x040fe2000f8e00ff */
[----:B------:R-:W-:Y:S02]  /*2cf0*/  ULDC.64 UR6, c[0x0][0x230] ;  /* 0x00008c0000067ab9 */ /* 0x000fe40000000a00 */
[----:B------:R-:W-:Y:S01]  /*2d00*/  UIADD3 UR6, UP0, UR6, 0x10, URZ ;  /* 0x0000001006067890 */ /* 0x000fe2000ff1e03f */
[----:B------:R-:W-:Y:S01]  /*2d10*/  IMAD R7, R3, UR4, RZ ;  /* 0x0000000403077c24 */ /* 0x000fe2000f8e02ff */
[----:B------:R-:W-:Y:S02]  /*2d20*/  UMOV UR4, URZ ;  /* 0x0000003f00047c82 */ /* 0x000fe40008000000 */
[----:B------:R-:W-:Y:S01]  /*2d30*/  UIADD3.X UR7, URZ, UR7, URZ, UP0, !UPT ;  /* 0x000000073f077290 */ /* 0x000fe200087fe43f */
[----:B------:R-:W-:Y:S01]  /*2d40*/  IMAD R7, R2, UR5, R7 ;  /* 0x0000000502077c24 */ /* 0x000fe2000f8e0207 */
[----:B------:R-:W-:-:S04]  /*2d50*/  UMOV UR5, URZ ;  /* 0x0000003f00057c82 */ /* 0x000fc80008000000 */
[----:B------:R-:W-:-:S07]  /*2d60*/  IADD3 R11, R5, R7, RZ ;  /* 0x00000007050b7210 */ /* 0x000fce0007ffe0ff */
.L_x_250:
[----:B------:R-:W5:Y:S01]  /*2d70*/  LDC.64 R8, c[0x0][0x260] ;  /* 0x00009800ff087b82 */ /* 0x000f620000000a00 */
[----:B------:R-:W-:Y:S01]  /*2d80*/  ULDC.64 UR10, c[0x0][0x228] ;  /* 0x00008a00000a7ab9 */ /* 0x000fe20000000a00 */
[----:B------:R-:W-:Y:S01]  /*2d90*/  ULDC.64 UR12, c[0x0][0x258] ;  /* 0x00009600000c7ab9 */ /* 0x000fe20000000a00 */
[----:B------:R-:W-:Y:S01]  /*2da0*/  ULDC.64 UR14, c[0x0][0x240] ;  /* 0x00009000000e7ab9 */ /* 0x000fe20000000a00 */
[----:B------:R-:W-:Y:S01]  /*2db0*/  ULDC.64 UR16, c[0x0][0x238] ;  /* 0x00008e0000107ab9 */ /* 0x000fe20000000a00 */
[C---:B-----5:R-:W-:Y:S02]  /*2dc0*/  IMAD R0, R8.reuse, UR5, RZ ;  /* 0x0000000508007c24 */ /* 0x060fe4000f8e02ff */
[----:B------:R-:W-:-:S04]  /*2dd0*/  IMAD.WIDE.U32 R6, R8, UR4, R2 ;  /* 0x0000000408067c25 */ /* 0x000fc8000f8e0002 */
[----:B------:R-:W-:Y:S01]  /*2de0*/  IMAD R9, R9, UR4, R0 ;  /* 0x0000000409097c24 */ /* 0x000fe2000f8e0200 */
[----:B------:R-:W-:-:S04]  /*2df0*/  LEA R8, P0, R6, UR10, 0x3 ;  /* 0x0000000a06087c11 */ /* 0x000fc8000f8018ff */
[----:B------:R-:W-:-:S04]  /*2e00*/  IADD3 R7, R7, R9, RZ ;  /* 0x0000000907077210 */ /* 0x000fc80007ffe0ff */
[----:B------:R-:W-:-:S05]  /*2e10*/  LEA.HI.X R9, R6, UR11, R7, 0x3, P0 ;  /* 0x0000000b06097c11 */ /* 0x000fca00080f1c07 */
[----:B------:R-:W5:Y:S04]  /*2e20*/  LDG.E.64 R6, desc[UR8][R8.64+0x8] ;  /* 0x0000080808067981 */ /* 0x000f68000c1e1b00 */
[----:B--2---:R-:W5:Y:S01]  /*2e30*/  LDG.E.64 R12, desc[UR8][R8.64] ;  /* 0x00000008080c7981 */ /* 0x004f62000c1e1b00 */
[----:B------:R-:W-:Y:S01]  /*2e40*/  BSSY B0, `(.L_x_245) ;  /* 0x00000c8000007945 */ /* 0x000fe20003800000 */
[----:B-----5:R-:W-:-:S04]  /*2e50*/  ISETP.GT.U32.AND P0, PT, R6, R12, PT ;  /* 0x0000000c0600720c */ /* 0x020fc80003f04070 */
[----:B------:R-:W-:-:S13]  /*2e60*/  ISETP.GT.AND.EX P0, PT, R7, R13, PT, P0 ;  /* 0x0000000d0700720c */ /* 0x000fda0003f04300 */
[----:B-1-3--:R-:W-:Y:S05]  /*2e70*/  @!P0 BRA `(.L_x_246) ;  /* 0x0000000c00108947 */ /* 0x00afea0003800000 */
[----:B------:R-:W3:Y:S01]  /*2e80*/  LDC.64 R16, c[0x0][0x248] ;  /* 0x00009200ff107b82 */ /* 0x000ee20000000a00 */
[----:B------:R-:W-:Y:S01]  /*2e90*/  IADD3 R0, R6, -R12, RZ ;  /* 0x8000000c06007210 */ /* 0x000fe20007ffe0ff */
[----:B------:R-:W-:Y:S01]  /*2ea0*/  BSSY B1, `(.L_x_247) ;  /* 0x000005e000017945 */ /* 0x000fe20003800000 */
[----:B------:R-:W-:Y:S02]  /*2eb0*/  MOV R10, R4 ;  /* 0x00000004000a7202 */ /* 0x000fe40000000f00 */
[----:B------:R-:W-:Y:S02]  /*2ec0*/  LOP3.LUT R0, R0, 0x3, RZ, 0xc0, !PT ;  /* 0x0000000300007812 */ /* 0x000fe400078ec0ff */
[----:B----4-:R-:W-:Y:S02]  /*2ed0*/  MOV R26, R12 ;  /* 0x0000000c001a7202 */ /* 0x010fe40000000f00 */
[----:B------:R-:W-:Y:S02]  /*2ee0*/  ISETP.NE.U32.AND P0, PT, R0, RZ, PT ;  /* 0x000000ff0000720c */ /* 0x000fe40003f05070 */
[----:B------:R-:W-:-:S02]  /*2ef0*/  MOV R27, R13 ;  /* 0x0000000d001b7202 */ /* 0x000fc40000000f00 */
[----:B------:R-:W-:Y:S01]  /*2f00*/  ISETP.NE.AND.EX P0, PT, RZ, RZ, PT, P0 ;  /* 0x000000ffff00720c */ /* 0x000fe20003f05300 */
[C---:B---3--:R-:W-:Y:S02]  /*2f10*/  IMAD R14, R16.reuse, UR5, RZ ;  /* 0x00000005100e7c24 */ /* 0x048fe4000f8e02ff */
[----:B------:R-:W-:-:S04]  /*2f20*/  IMAD.WIDE.U32 R8, R16, UR4, R10 ;  /* 0x0000000410087c25 */ /* 0x000fc8000f8e000a */
[----:B------:R-:W-:-:S05]  /*2f30*/  IMAD R17, R17, UR4, R14 ;  /* 0x0000000411117c24 */ /* 0x000fca000f8e020e */
[----:B------:R-:W-:Y:S01]  /*2f40*/  IADD3 R17, R9, R17, RZ ;  /* 0x0000001109117210 */ /* 0x000fe20007ffe0ff */
[----:B------:R-:W-:Y:S06]  /*2f50*/  @!P0 BRA `(.L_x_248) ;  /* 0x0000000400488947 */ /* 0x000fec0003800000 */
[----:B------:R-:W2:Y:S01]  /*2f60*/  LDC.64 R18, c[0x0][0x268] ;  /* 0x00009a00ff127b82 */ /* 0x000ea20000000a00 */
[----:B------:R-:W-:-:S07]  /*2f70*/  ULDC.64 UR10, c[0x0][0x230] ;  /* 0x00008c00000a7ab9 */ /* 0x000fce0000000a00 */
[----:B01----:R-:W0:Y:S08]  /*2f80*/  LDC.64 R24, c[0x0][0x270] ;  /* 0x00009c00ff187b82 */ /* 0x003e300000000a00 */
[----:B------:R-:W1:Y:S01]  /*2f90*/  LDC.64 R20, c[0x0][0x258] ;  /* 0x00009600ff147b82 */ /* 0x000e620000000a00 */
[----:B--2---:R-:W-:-:S07]  /*2fa0*/  IMAD R10, R18, UR5, RZ ;  /* 0x00000005120a7c24 */ /* 0x004fce000f8e02ff */
[----:B------:R-:W2:Y:S01]  /*2fb0*/  LDC.64 R22, c[0x0][0x238] ;  /* 0x00008e00ff167b82 */ /* 0x000ea20000000a00 */
[----:B------:R-:W-:-:S04]  /*2fc0*/  IMAD.WIDE.U32 R14, R18, UR4, R12 ;  /* 0x00000004120e7c25 */ /* 0x000fc8000f8e000c */
[----:B------:R-:W-:Y:S01]  /*2fd0*/  IMAD R19, R19, UR4, R10 ;  /* 0x0000000413137c24 */ /* 0x000fe2000f8e020a */
[----:B------:R-:W-:-:S04]  /*2fe0*/  LEA R18, P0, R14, UR10, 0x3 ;  /* 0x0000000a0e127c11 */ /* 0x000fc8000f8018ff */
[----:B------:R-:W-:-:S04]  /*2ff0*/  IADD3 R15, R15, R19, RZ ;  /* 0x000000130f0f7210 */ /* 0x000fc80007ffe0ff */
[----:B------:R-:W-:Y:S01]  /*3000*/  LEA.HI.X R19, R14, UR11, R15, 0x3, P0 ;  /* 0x0000000b0e137c11 */ /* 0x000fe200080f1c0f */
[----:B0-----:R-:W-:Y:S01]  /*3010*/  IMAD R10, R24, UR5, RZ ;  /* 0x00000005180a7c24 */ /* 0x001fe2000f8e02ff */
[----:B------:R-:W-:-:S03]  /*3020*/  ULDC.64 UR10, c[0x0][0x220] ;  /* 0x00008800000a7ab9 */ /* 0x000fc60000000a00 */
[----:B------:R-:W1:Y:S01]  /*3030*/  LDG.E.64 R28, desc[UR8][R18.64] ;  /* 0x00000008121c7981 */ /* 0x000e62000c1e1b00 */
[----:B------:R-:W-:Y:S01]  /*3040*/  IMAD.WIDE.U32 R26, R24, UR4, R12 ;  /* 0x00000004181a7c25 */ /* 0x000fe2000f8e000c */
[----:B------:R-:W-:-:S03]  /*3050*/  MOV R16, R8 ;  /* 0x0000000800107202 */ /* 0x000fc60000000f00 */
[----:B------:R-:W-:Y:S01]  /*3060*/  IMAD R25, R25, UR4, R10 ;  /* 0x0000000419197c24 */ /* 0x000fe2000f8e020a */
[----:B------:R-:W-:-:S04]  /*3070*/  LEA R24, P0, R26, UR10, 0x3 ;  /* 0x0000000a1a187c11 */ /* 0x000fc8000f8018ff */
[----:B------:R-:W-:-:S04]  /*3080*/  IADD3 R25, R27, R25, RZ ;  /* 0x000000191b197210 */ /* 0x000fc80007ffe0ff */
[----:B------:R-:W-:-:S05]  /*3090*/  LEA.HI.X R25, R26, UR11, R25, 0x3, P0 ;  /* 0x0000000b1a197c11 */ /* 0x000fca00080f1c19 */
[----:B------:R-:W3:Y:S01]  /*30a0*/  LDG.E.64 R30, desc[UR8][R24.64] ;  /* 0x00000008181e7981 */ /* 0x000ee2000c1e1b00 */
[-C--:B-1----:R-:W-:Y:S02]  /*30b0*/  IMAD R10, R29, R20.reuse, RZ ;  /* 0x000000141d0a7224 */ /* 0x082fe400078e02ff */
[----:B------:R-:W-:-:S04]  /*30c0*/  IMAD.WIDE.U32 R14, R28, R20, R16 ;  /* 0x000000141c0e7225 */ /* 0x000fc800078e0010 */
[----:B------:R-:W-:Y:S01]  /*30d0*/  IMAD R29, R28, R21, R10 ;  /* 0x000000151c1d7224 */ /* 0x000fe200078e020a */
[----:B--2---:R-:W-:-:S04]  /*30e0*/  LEA R28, P0, R14, R22, 0x3 ;  /* 0x000000160e1c7211 */ /* 0x004fc800078018ff */
        /* <DEDUP_REMOVED lines=10> */
[----:B--2---:R-:W-:Y:S01]  /*3190*/  FADD.FTZ R33, R10, R27 ;  /* 0x0000001b0a217221 */ /* 0x004fe20000010000 */
[----:B------:R-:W-:-:S05]  /*31a0*/  FADD.FTZ R32, R31, R26 ;  /* 0x0000001a1f207221 */ /* 0x000fca0000010000 */
[----:B------:R2:W-:Y:S01]  /*31b0*/  STG.E.64 desc[UR8][R28.64], R32 ;  /* 0x000000201c007986 */ /* 0x0005e2000c101b08 */
[----:B------:R-:W-:-:S04]  /*31c0*/  IADD3 R26, P1, R12, 0x1, RZ ;  /* 0x000000010c1a7810 */ /* 0x000fc80007f3e0ff */
[----:B------:R-:W-:Y:S01]  /*31d0*/  IADD3.X R27, RZ, R13, RZ, P1, !PT ;  /* 0x0000000dff1b7210 */ /* 0x000fe20000ffe4ff */
[----:B------:R-:W-:Y:S08]  /*31e0*/  @!P0 BRA `(.L_x_248) ;  /* 0x0000000000a48947 */ /* 0x000ff00003800000 */
[----:B--2---:R-:W2:Y:S01]  /*31f0*/  LDG.E.64 R28, desc[UR8][R18.64+0x8] ;  /* 0x00000808121c7981 */ /* 0x004ea2000c1e1b00 */
        /* <DEDUP_REMOVED lines=21> */
[----:B------:R-:W2:Y:S01]  /*3350*/  LDG.E.64 R18, desc[UR8][R18.64+0x10] ;  /* 0x0000100812127981 */ /* 0x000ea2000c1e1b00 */
[----:B------:R-:W-:-:S03]  /*3360*/  MOV R16, R8 ;  /* 0x0000000800107202 */ /* 0x000fc60000000f00 */
[----:B------:R-:W4:Y:S01]  /*3370*/  LDG.E.64 R24, desc[UR8][R24.64+0x10] ;  /* 0x0000100818187981 */ /* 0x000f22000c1e1b00 */
[-C--:B--2---:R-:W-:Y:S02]  /*3380*/  IMAD R0, R19, R20.reuse, RZ ;  /* 0x0000001413007224 */ /* 0x084fe400078e02ff */
[----:B------:R-:W-:-:S04]  /*3390*/  IMAD.WIDE.U32 R26, R18, R20, R16 ;  /* 0x00000014121a7225 */ /* 0x000fc800078e0010 */
[----:B------:R-:W-:Y:S01]  /*33a0*/  IMAD R21, R18, R21, R0 ;  /* 0x0000001512157224 */ /* 0x000fe200078e0200 */
[----:B------:R-:W-:-:S04]  /*33b0*/  LEA R22, P0, R26, R22, 0x3 ;  /* 0x000000161a167211 */ /* 0x000fc800078018ff */
[----:B------:R-:W-:-:S04]  /*33c0*/  IADD3 R0, R27, R21, RZ ;  /* 0x000000151b007210 */ /* 0x000fc80007ffe0ff */
[----:B------:R-:W-:-:S05]  /*33d0*/  LEA.HI.X R23, R26, R23, R0, 0x3, P0 ;  /* 0x000000171a177211 */ /* 0x000fca00000f1c00 */
[----:B------:R-:W2:Y:S01]  /*33e0*/  LDG.E.64 R26, desc[UR8][R22.64] ;  /* 0x00000008161a7981 */ /* 0x000ea2000c1e1b00 */
[C---:B----4-:R-:W-:Y:S01]  /*33f0*/  FMUL.FTZ R21, R25.reuse, R14 ;  /* 0x0000000e19157220 */ /* 0x050fe20000410000 */
        /* <DEDUP_REMOVED lines=8> */
.L_x_248:
[----:B------:R-:W-:Y:S05]  /*3480*/  BSYNC B1 ;  /* 0x0000000000017941 */ /* 0x000fea0003800000 */
.L_x_247:
[----:B----4-:R-:W-:Y:S02]  /*3490*/  LOP3.LUT R15, RZ, R12, RZ, 0x33, !PT ;  /* 0x0000000cff0f7212 */ /* 0x010fe400078e33ff */
[----:B------:R-:W-:Y:S02]  /*34a0*/  LOP3.LUT R13, RZ, R13, RZ, 0x33, !PT ;  /* 0x0000000dff0d7212 */ /* 0x000fe400078e33ff */
[----:B------:R-:W-:-:S04]  /*34b0*/  IADD3 R0, P1, R6, R15, RZ ;  /* 0x0000000f06007210 */ /* 0x000fc80007f3e0ff */
[----:B------:R-:W-:Y:S02]  /*34c0*/  ISETP.GE.U32.AND P0, PT, R0, 0x3, PT ;  /* 0x000000030000780c */ /* 0x000fe40003f06070 */
[----:B------:R-:W-:-:S04]  /*34d0*/  IADD3.X R0, R7, R13, RZ, P1, !PT ;  /* 0x0000000d07007210 */ /* 0x000fc80000ffe4ff */
[----:B------:R-:W-:-:S13]  /*34e0*/  ISETP.GE.U32.AND.EX P0, PT, R0, RZ, PT, P0 ;  /* 0x000000ff0000720c */ /* 0x000fda0003f06100 */
[----:B------:R-:W-:Y:S05]  /*34f0*/  @!P0 BRA `(.L_x_246) ;  /* 0x0000000400708947 */ /* 0x000fea0003800000 */
[----:B------:R-:W4:Y:S01]  /*3500*/  LDC.64 R14, c[0x0][0x270] ;  /* 0x00009c00ff0e7b82 */ /* 0x000f220000000a00 */
[----:B------:R-:W-:-:S07]  /*3510*/  ULDC.64 UR10, c[0x0][0x220] ;  /* 0x00008800000a7ab9 */ /* 0x000fce0000000a00 */
[----:B------:R-:W5:Y:S01]  /*3520*/  LDC.64 R20, c[0x0][0x268] ;  /* 0x00009a00ff147b82 */ /* 0x000f620000000a00 */
[C---:B----4-:R-:W-:Y:S02]  /*3530*/  IMAD R0, R14.reuse, UR5, RZ ;  /* 0x000000050e007c24 */ /* 0x050fe4000f8e02ff */
[----:B------:R-:W-:-:S04]  /*3540*/  IMAD.WIDE.U32 R12, R14, UR4, R26 ;  /* 0x000000040e0c7c25 */ /* 0x000fc8000f8e001a */
[----:B------:R-:W-:Y:S01]  /*3550*/  IMAD R15, R15, UR4, R0 ;  /* 0x000000040f0f7c24 */ /* 0x000fe2000f8e0200 */
[----:B------:R-:W-:Y:S01]  /*3560*/  LEA R14, P0, R12, UR10, 0x3 ;  /* 0x0000000a0c0e7c11 */ /* 0x000fe2000f8018ff */
[C---:B-----5:R-:W-:Y:S02]  /*3570*/  IMAD R10, R20.reuse, UR5, RZ ;  /* 0x00000005140a7c24 */ /* 0x060fe4000f8e02ff */
[----:B------:R-:W-:Y:S01]  /*3580*/  IMAD.WIDE.U32 R18, R20, UR4, R26 ;  /* 0x0000000414127c25 */ /* 0x000fe2000f8e001a */
[----:B------:R-:W-:Y:S02]  /*3590*/  IADD3 R15, R15, R13, RZ ;  /* 0x0000000d0f0f7210 */ /* 0x000fe40007ffe0ff */
[----:B------:R-:W-:Y:S01]  /*35a0*/  IADD3 R14, P1, R14, 0x10, RZ ;  /* 0x000000100e0e7810 */ /* 0x000fe20007f3e0ff */
[----:B------:R-:W-:Y:S01]  /*35b0*/  IMAD R21, R21, UR4, R10 ;  /* 0x0000000415157c24 */ /* 0x000fe2000f8e020a */
[----:B------:R-:W-:Y:S02]  /*35c0*/  LEA R0, P2, R18, UR6, 0x3 ;  /* 0x0000000612007c11 */ /* 0x000fe4000f8418ff */
[----:B------:R-:W-:-:S02]  /*35d0*/  LEA.HI.X R12, R12, UR11, R15, 0x3, P0 ;  /* 0x0000000b0c0c7c11 */ /* 0x000fc400080f1c0f */
[----:B------:R-:W-:Y:S02]  /*35e0*/  IADD3 R13, R21, R19, RZ ;  /* 0x00000013150d7210 */ /* 0x000fe40007ffe0ff */
[----:B------:R-:W-:Y:S02]  /*35f0*/  IADD3.X R15, RZ, R12, RZ, P1, !PT ;  /* 0x0000000cff0f7210 */ /* 0x000fe40000ffe4ff */
[----:B------:R-:W-:-:S07]  /*3600*/  LEA.HI.X R13, R18, UR7, R13, 0x3, P2 ;  /* 0x00000007120d7c11 */ /* 0x000fce00090f1c0d */
.L_x_249:
[----:B------:R-:W-:Y:S01]  /*3610*/  MOV R12, R0 ;  /* 0x00000000000c7202 */ /* 0x000fe20000000f00 */
[----:B------:R-:W4:Y:S04]  /*3620*/  LDG.E.64 R22, desc[UR8][R14.64+-0x10] ;  /* 0xfffff0080e167981 */ /* 0x000f28000c1e1b00 */
[----:B-1----:R-:W5:Y:S01]  /*3630*/  LDG.E.64 R18, desc[UR8][R12.64+-0x10] ;  /* 0xfffff0080c127981 */ /* 0x002f62000c1e1b00 */
[----:B------:R-:W-:Y:S01]  /*3640*/  MOV R16, R8 ;  /* 0x0000000800107202 */ /* 0x000fe20000000f00 */
[----:B-----5:R-:W-:-:S04]  /*3650*/  IMAD R19, R19, UR12, RZ ;  /* 0x0000000c13137c24 */ /* 0x020fc8000f8e02ff */
[----:B------:R-:W-:-:S04]  /*3660*/  IMAD.WIDE.U32 R20, R18, UR12, R16 ;  /* 0x0000000c12147c25 */ /* 0x000fc8000f8e0010 */
[----:B------:R-:W-:Y:S01]  /*3670*/  IMAD R19, R18, UR13, R19 ;  /* 0x0000000d12137c24 */ /* 0x000fe2000f8e0213 */
[----:B------:R-:W-:-:S04]  /*3680*/  LEA R18, P0, R20, UR16, 0x3 ;  /* 0x0000001014127c11 */ /* 0x000fc8000f8018ff */
[----:B------:R-:W-:-:S04]  /*3690*/  IADD3 R19, R21, R19, RZ ;  /* 0x0000001315137210 */ /* 0x000fc80007ffe0ff */
[----:B------:R-:W-:-:S05]  /*36a0*/  LEA.HI.X R19, R20, UR17, R19, 0x3, P0 ;  /* 0x0000001114137c11 */ /* 0x000fca00080f1c13 */
[----:B01----:R-:W2:Y:S01]  /*36b0*/  LDG.E.64 R24, desc[UR8][R18.64] ;  /* 0x0000000812187981 */ /* 0x003ea2000c1e1b00 */
[C---:B----4-:R-:W-:Y:S01]  /*36c0*/  FMUL.FTZ R21, R23.reuse, UR14 ;  /* 0x0000000e17157c20 */ /* 0x050fe20008410000 */
[----:B------:R-:W-:-:S03]  /*36d0*/  FMUL.FTZ R23, R23, UR15 ;  /* 0x0000000f17177c20 */ /* 0x000fc60008410000 */
[C---:B------:R-:W-:Y:S01]  /*36e0*/  FFMA.FTZ R0, R22.reuse, UR15, R21 ;  /* 0x0000000f16007c23 */ /* 0x040fe20008010015 */
[----:B------:R-:W-:-:S03]  /*36f0*/  FFMA.FTZ R23, R22, UR14, -R23 ;  /* 0x0000000e16177c23 */ /* 0x000fc60008010817 */
[----:B--23--:R-:W-:Y:S01]  /*3700*/  FADD.FTZ R29, R0, R25 ;  /* 0x00000019001d7221 */ /* 0x00cfe20000010000 */
        /* <DEDUP_REMOVED lines=34> */
[----:B0-----:R-:W2:Y:S04]  /*3930*/  LDG.E.64 R20, desc[UR8][R12.64+0x8] ;  /* 0x000008080c147981 */ /* 0x001ea8000c1e1b00 */
        /* <DEDUP_REMOVED lines=11> */
[----:B------:R-:W-:Y:S01]  /*39f0*/  FFMA.FTZ R25, R24, UR14, -R25 ;  /* 0x0000000e18197c23 */ /* 0x000fe20008010819 */
[----:B------:R-:W-:-:S04]  /*3a00*/  IADD3 R26, P0, R26, 0x4, RZ ;  /* 0x000000041a1a7810 */ /* 0x000fc80007f1e0ff */
[----:B------:R-:W-:Y:S02]  /*3a10*/  IADD3.X R27, RZ, R27, RZ, P0, !PT ;  /* 0x0000001bff1b7210 */ /* 0x000fe400007fe4ff */
[----:B------:R-:W-:-:S04]  /*3a20*/  ISETP.GE.U32.AND P0, PT, R26, R6, PT ;  /* 0x000000061a00720c */ /* 0x000fc80003f06070 */
[----:B------:R-:W-:Y:S02]  /*3a30*/  ISETP.GE.AND.EX P0, PT, R27, R7, PT, P0 ;  /* 0x000000071b00720c */ /* 0x000fe40003f06300 */
[----:B------:R-:W-:-:S04]  /*3a40*/  IADD3 R14, P1, R14, 0x20, RZ ;  /* 0x000000200e0e7810 */ /* 0x000fc80007f3e0ff */
[----:B------:R-:W-:Y:S01]  /*3a50*/  IADD3.X R15, RZ, R15, RZ, P1, !PT ;  /* 0x0000000fff0f7210 */ /* 0x000fe20000ffe4ff */
[----:B--2---:R-:W-:Y:S01]  /*3a60*/  FADD.FTZ R29, R0, R29 ;  /* 0x0000001d001d7221 */ /* 0x004fe20000010000 */
[----:B------:R-:W-:-:S05]  /*3a70*/  FADD.FTZ R28, R25, R28 ;  /* 0x0000001c191c7221 */ /* 0x000fca0000010000 */
[----:B------:R1:W-:Y:S01]  /*3a80*/  STG.E.64 desc[UR8][R20.64], R28 ;  /* 0x0000001c14007986 */ /* 0x0003e2000c101b08 */
[----:B------:R-:W-:-:S04]  /*3a90*/  IADD3 R0, P2, R12, 0x20, RZ ;  /* 0x000000200c007810 */ /* 0x000fc80007f5e0ff */
[----:B------:R-:W-:Y:S01]  /*3aa0*/  IADD3.X R13, RZ, R13, RZ, P2, !PT ;  /* 0x0000000dff0d7210 */ /* 0x000fe200017fe4ff */
[----:B------:R-:W-:Y:S08]  /*3ab0*/  @!P0 BRA `(.L_x_249) ;  /* 0xfffffff800d48947 */ /* 0x000ff0000383ffff */
.L_x_246:
[----:B------:R-:W-:Y:S05]  /*3ac0*/  BSYNC B0 ;  /* 0x0000000000007941 */ /* 0x000fea0003800000 */
.L_x_245:
[----:B------:R-:W5:Y:S01]  /*3ad0*/  LDC.64 R6, c[0x0][0x278] ;  /* 0x00009e00ff067b82 */ /* 0x000f620000000a00 */
[----:B------:R-:W-:-:S04]  /*3ae0*/  UIADD3 UR4, UP0, UR4, 0x1, URZ ;  /* 0x0000000104047890 */ /* 0x000fc8000ff1e03f */
[----:B------:R-:W-:-:S06]  /*3af0*/  UIADD3.X UR5, URZ, UR5, URZ, UP0, !UPT ;  /* 0x000000053f057290 */ /* 0x000fcc00087fe43f */
[----:B------:R-:W-:Y:S02]  /*3b00*/  MOV R0, UR5 ;  /* 0x0000000500007c02 */ /* 0x000fe40008000f00 */
[----:B-----5:R-:W-:-:S04]  /*3b10*/  ISETP.LE.U32.AND P0, PT, R6, UR4, PT ;  /* 0x0000000406007c0c */ /* 0x020fc8000bf03070 */
[----:B------:R-:W-:-:S13]  /*3b20*/  ISETP.GE.AND.EX P0, PT, R0, R7, PT, P0 ;  /* 0x000000070000720c */ /* 0x000fda0003f06300 */
[----:B------:R-:W-:Y:S05]  /*3b30*/  @!P0 BRA `(.L_x_250) ;  /* 0xfffffff0008c8947 */ /* 0x000fea000383ffff */
[----:B------:R-:W-:Y:S05]  /*3b40*/  EXIT ;  /* 0x000000000000794d */ /* 0x000fea0003800000 */
.L_x_251:
        /* <DEDUP_REMOVED lines=11> */
.L_x_8883:


//--------------------- .text._ZN3cub17CUB_300001_SM_9006detail8for_each13static_kernelINS2_12policy_hub_t12policy_500_tElNS2_12op_wrapper_tIlZZZZZN2at6native36add_out_dense_sparse_compressed_cudaERNS7_6TensorERKS9_SC_RKN3c106ScalarEENKUlvE_clEvENKUlvE7_clEvENKUlvE_clEvENKUlvE_clEvEUllE_N6thrust23THRUST_300001_SM_900_NS17counting_iteratorIlNSN_11use_defaultESP_SP_EEEEEEvT0_T1_ --------------------------
	.section	.text._ZN3cub17CUB_300001_SM_9006detail8for_each13static_kernelINS2_12policy_hub_t12policy_500_tElNS2_12op_wrapper_tIlZZZZZN2at6native36add_out_dense_sparse_compressed_cudaERNS7_6TensorERKS9_SC_RKN3c106ScalarEENKUlvE_clEvENKUlvE7_clEvENKUlvE_clEvENKUlvE_clEvEUllE_N6thrust23THRUST_300001_SM_900_NS17counting_iteratorIlNSN_11use_defaultESP_SP_EEEEEEvT0_T1_,"ax",@progbits
	.align	128
        .global         _ZN3cub17CUB_300001_SM_9006detail8for_each13static_kernelINS2_12policy_hub_t12policy_500_tElNS2_12op_wrapper_tIlZZZZZN2at6native36add_out_dense_sparse_compressed_cudaERNS7_6TensorERKS9_SC_RKN3c106ScalarEENKUlvE_clEvENKUlvE7_clEvENKUlvE_clEvENKUlvE_clEvEUllE_N6thrust23THRUST_300001_SM_900_NS17counting_iteratorIlNSN_11use_defaultESP_SP_EEEEEEvT0_T1_
        .type           _ZN3cub17CUB_300001_SM_9006detail8for_each13static_kernelINS2_12policy_hub_t12policy_500_tElNS2_12op_wrapper_tIlZZZZZN2at6native36add_out_dense_sparse_compressed_cudaERNS7_6TensorERKS9_SC_RKN3c106ScalarEENKUlvE_clEvENKUlvE7_clEvENKUlvE_clEvENKUlvE_clEvEUllE_N6thrust23THRUST_300001_SM_900_NS17counting_iteratorIlNSN_11use_defaultESP_SP_EEEEEEvT0_T1_,@function
        .size           _ZN3cub17CUB_300001_SM_9006detail8for_each13static_kernelINS2_12policy_hub_t12policy_500_tElNS2_12op_wrapper_tIlZZZZZN2at6native36add_out_dense_sparse_compressed_cudaERNS7_6TensorERKS9_SC_RKN3c106ScalarEENKUlvE_clEvENKUlvE7_clEvENKUlvE_clEvENKUlvE_clEvEUllE_N6thrust23THRUST_300001_SM_900_NS17counting_iteratorIlNSN_11use_defaultESP_SP_EEEEEEvT0_T1_,(.L_x_8884 - _ZN3cub17CUB_300001_SM_9006detail8for_each13static_kernelINS2_12policy_hub_t12policy_500_tElNS2_12op_wrapper_tIlZZZZZN2at6native36add_out_dense_sparse_compressed_cudaERNS7_6TensorERKS9_SC_RKN3c106ScalarEENKUlvE_clEvENKUlvE7_clEvENKUlvE_clEvENKUlvE_clEvEUllE_N6thrust23THRUST_300001_SM_900_NS17counting_iteratorIlNSN_11use_defaultESP_SP_EEEEEEvT0_T1_)
        .other          _ZN3cub17CUB_300001_SM_9006detail8for_each13static_kernelINS2_12policy_hub_t12policy_500_tElNS2_12op_wrapper_tIlZZZZZN2at6native36add_out_dense_sparse_compressed_cudaERNS7_6TensorERKS9_SC_RKN3c106ScalarEENKUlvE_clEvENKUlvE7_clEvENKUlvE_clEvENKUlvE_clEvEUllE_N6thrust23THRUST_300001_SM_900_NS17counting_iteratorIlNSN_11use_defaultESP_SP_EEEEEEvT0_T1_,@"STO_CUDA_ENTRY STV_DEFAULT"
_ZN3cub17CUB_300001_SM_9006detail8for_each13static_kernelINS2_12policy_hub_t12policy_500_tElNS2_12op_wrapper_tIlZZZZZN2at6native36add_out_dense_sparse_compressed_cudaERNS7_6TensorERKS9_SC_RKN3c106ScalarEENKUlvE_clEvENKUlvE7_clEvENKUlvE_clEvENKUlvE_clEvEUllE_N6thrust23THRUST_300001_SM_900_NS17counting_iteratorIlNSN_11use_defaultESP_SP_EEEEEEvT0_T1_:
.text._ZN3cub17CUB_300001_SM_9006detail8for_each13static_kernelINS2_12policy_hub_t12policy_500_tElNS2_12op_wrapper_tIlZZZZZN2at6native36add_out_dense_sparse_compressed_cudaERNS7_6TensorERKS9_SC_RKN3c106ScalarEENKUlvE_clEvENKUlvE7_clEvENKUlvE_clEvENKUlvE_clEvEUllE_N6thrust23THRUST_300001_SM_900_NS17counting_iteratorIlNSN_11use_defaultESP_SP_EEEEEEvT0_T1_:
        /* <DEDUP_REMOVED lines=30> */
[----:B------:R-:W-:Y:S01]  /*01e0*/  IADD3 R2, P0, R0, UR6, RZ ;  /* 0x0000000600027c10 */ /* 0x000fe2000ff1e0ff */
[----:B------:R-:W-:Y:S01]  /*01f0*/  ULDC UR4, c[0x0][0x250] ;  /* 0x0000940000047ab9 */ /* 0x000fe20000000800 */
[----:B------:R-:W-:Y:S02]  /*0200*/  HFMA2.MMA R21, -RZ, RZ, 0, 0 ;  /* 0x00000000ff157435 */ /* 0x000fe400000001ff */
[----:B------:R-:W-:Y:S01]  /*0210*/  IADD3.X R3, RZ, UR5, RZ, P0, !PT ;  /* 0x00000005ff037c10 */ /* 0x000fe200087fe4ff */
[----:B------:R-:W-:-:S08]  /*0220*/  IMAD.WIDE.U32 R4, R2, UR4, RZ ;  /* 0x0000000402047c25 */ /* 0x000fd0000f8e00ff */
.L_x_260:
[----:B------:R-:W-:Y:S01]  /*0230*/  SHF.R.S32.HI R22, RZ, 0x1f, R21 ;  /* 0x0000001fff167819 */ /* 0x000fe20000011415 */
[----:B------:R-:W-:Y:S02]  /*0240*/  ULDC.64 UR10, c[0x0][0x260] ;  /* 0x00009800000a7ab9 */ /* 0x000fe40000000a00 */
[----:B------:R-:W-:-:S04]  /*0250*/  IMAD.WIDE.U32 R8, R21, UR10, R2 ;  /* 0x0000000a15087c25 */ /* 0x000fc8000f8e0002 */
[----:B------:R-:W-:-:S04]  /*0260*/  IMAD R0, R22, UR10, RZ ;  /* 0x0000000a16007c24 */ /* 0x000fc8000f8e02ff */
[----:B------:R-:W-:Y:S01]  /*0270*/  IMAD R7, R21, UR11, R0 ;  /* 0x0000000b15077c24 */ /* 0x000fe2000f8e0200 */
[----:B------:R-:W-:Y:S02]  /*0280*/  ULDC.64 UR10, c[0x0][0x228] ;  /* 0x00008a00000a7ab9 */ /* 0x000fe40000000a00 */
[----:B------:R-:W-:Y:S02]  /*0290*/  LEA R6, P0, R8, UR10, 0x2 ;  /* 0x0000000a08067c11 */ /* 0x000fe4000f8010ff */
[----:B------:R-:W-:-:S04]  /*02a0*/  IADD3 R7, R9, R7, RZ ;  /* 0x0000000709077210 */ /* 0x000fc80007ffe0ff */
[----:B------:R-:W-:-:S05]  /*02b0*/  LEA.HI.X R7, R8, UR11, R7, 0x2, P0 ;  /* 0x0000000b08077c11 */ /* 0x000fca00080f1407 */
[----:B--2---:R-:W2:Y:S04]  /*02c0*/  LDG.E R8, desc[UR8][R6.64] ;  /* 0x0000000806087981 */ /* 0x004ea8000c1e1900 */
[----:B------:R-:W2:Y:S01]  /*02d0*/  LDG.E R23, desc[UR8][R6.64+0x4] ;  /* 0x0000040806177981 */ /* 0x000ea2000c1e1900 */
[----:B------:R-:W-:Y:S01]  /*02e0*/  BSSY B1, `(.L_x_255) ;  /* 0x00000bd000017945 */ /* 0x000fe20003800000 */
[----:B--2---:R-:W-:-:S13]  /*02f0*/  ISETP.GT.AND P0, PT, R23, R8, PT ;  /* 0x000000081700720c */ /* 0x004fda0003f04270 */
[----:B01-3--:R-:W-:Y:S05]  /*0300*/  @!P0 BRA `(.L_x_256) ;  /* 0x0000000800e88947 */ /* 0x00bfea0003800000 */
        /* <DEDUP_REMOVED lines=17> */
[----:B------:R-:W-:Y:S01]  /*0420*/  IMAD R10, R22, UR10, RZ ;  /* 0x0000000a160a7c24 */ /* 0x000fe2000f8e02ff */
[----:B------:R-:W0:Y:S03]  /*0430*/  LDC.64 R14, c[0x0][0x238] ;  /* 0x00008e00ff0e7b82 */ /* 0x000e260000000a00 */
        /* <DEDUP_REMOVED lines=9> */
[----:B------:R-:W-:Y:S01]  /*04d0*/  IMAD R16, R22, UR10, RZ ;  /* 0x0000000a16107c24 */ /* 0x000fe2000f8e02ff */
[----:B------:R-:W-:Y:S01]  /*04e0*/  MOV R24, R6 ;  /* 0x0000000600187202 */ /* 0x000fe20000000f00 */
[----:B------:R-:W-:-:S04]  /*04f0*/  IMAD.WIDE.U32 R18, R21, UR10, R8 ;  /* 0x0000000a15127c25 */ /* 0x000fc8000f8e0008 */
[----:B------:R-:W-:Y:S01]  /*0500*/  IMAD R29, R21, UR11, R16 ;  /* 0x0000000b151d7c24 */ /* 0x000fe2000f8e0210 */
[----:B------:R-:W-:Y:S02]  /*0510*/  ULDC.64 UR10, c[0x0][0x220] ;  /* 0x00008800000a7ab9 */ /* 0x000fe40000000a00 */
[----:B------:R-:W-:Y:S02]  /*0520*/  LEA R16, P0, R18, UR10, 0x3 ;  /* 0x0000000a12107c11 */ /* 0x000fe4000f8018ff */
[----:B------:R-:W-:Y:S02]  /*0530*/  IADD3 R19, R19, R29, RZ ;  /* 0x0000001d13137210 */ /* 0x000fe40007ffe0ff */
[----:B--2---:R-:W-:Y:S01]  /*0540*/  SHF.R.S32.HI R27, RZ, 0x1f, R17 ;  /* 0x0000001fff1b7819 */ /* 0x004fe20000011411 */
[----:B-1----:R-:W-:-:S04]  /*0550*/  IMAD.WIDE.U32 R30, R17, R12, R24 ;  /* 0x0000000c111e7225 */ /* 0x002fc800078e0018 */
[----:B------:R-:W-:-:S04]  /*0560*/  IMAD R20, R27, R12, RZ ;  /* 0x0000000c1b147224 */ /* 0x000fc800078e02ff */
[----:B------:R-:W-:Y:S01]  /*0570*/  IMAD R27, R17, R13, R20 ;  /* 0x0000000d111b7224 */ /* 0x000fe200078e0214 */
[----:B------:R-:W-:Y:S02]  /*0580*/  LEA.HI.X R17, R18, UR11, R19, 0x3, P0 ;  /* 0x0000000b12117c11 */ /* 0x000fe400080f1c13 */
[C---:B0-----:R-:W-:Y:S02]  /*0590*/  LEA R26, P0, R30.reuse, R14, 0x3 ;  /* 0x0000000e1e1a7211 */ /* 0x041fe400078018ff */
[----:B------:R-:W-:Y:S01]  /*05a0*/  IADD3 R18, R31, R27, RZ ;  /* 0x0000001b1f127210 */ /* 0x000fe20007ffe0ff */
[----:B------:R-:W2:Y:S03]  /*05b0*/  LDG.E.64 R28, desc[UR8][R16.64] ;  /* 0x00000008101c7981 */ /* 0x000ea6000c1e1b00 */
[----:B------:R-:W-:Y:S02]  /*05c0*/  LEA.HI.X R27, R30, R15, R18, 0x3, P0 ;  /* 0x0000000f1e1b7211 */ /* 0x000fe400000f1c12 */
[----:B------:R-:W2:Y:S03]  /*05d0*/  LDC.64 R18, c[0x0][0x240] ;  /* 0x00009000ff127b82 */ /* 0x000ea60000000a00 */
[----:B------:R-:W3:Y:S01]  /*05e0*/  LDG.E.64 R30, desc[UR8][R26.64] ;  /* 0x000000081a1e7981 */ /* 0x000ee2000c1e1b00 */
[----:B------:R-:W-:Y:S01]  /*05f0*/  ISETP.NE.AND P0, PT, R0, 0x1, PT ;  /* 0x000000010000780c */ /* 0x000fe20003f05270 */
[C---:B--2---:R-:W-:Y:S01]  /*0600*/  FMUL.FTZ R33, R29.reuse, R18 ;  /* 0x000000121d217220 */ /* 0x044fe20000410000 */
[----:B------:R-:W-:-:S03]  /*0610*/  FMUL.FTZ R29, R29, R19 ;  /* 0x000000131d1d7220 */ /* 0x000fc60000410000 */
[C---:B------:R-:W-:Y:S01]  /*0620*/  FFMA.FTZ R20, R28.reuse, R19, R33 ;  /* 0x000000131c147223 */ /* 0x040fe20000010021 */
[----:B------:R-:W-:-:S03]  /*0630*/  FFMA.FTZ R29, R28, R18, -R29 ;  /* 0x000000121c1d7223 */ /* 0x000fc6000001081d */
[----:B---3--:R-:W-:Y:S01]  /*0640*/  FADD.FTZ R31, R20, R31 ;  /* 0x0000001f141f7221 */ /* 0x008fe20000010000 */
[----:B------:R-:W-:Y:S01]  /*0650*/  FADD.FTZ R30, R29, R30 ;  /* 0x0000001e1d1e7221 */ /* 0x000fe20000010000 */
[----:B------:R-:W-:-:S04]  /*0660*/  IADD3 R20, R8, 0x1, RZ ;  /* 0x0000000108147810 */ /* 0x000fc80007ffe0ff */
[----:B------:R0:W-:Y:S01]  /*0670*/  STG.E.64 desc[UR8][R26.64], R30 ;  /* 0x0000001e1a007986 */ /* 0x0001e2000c101b08 */
[----:B------:R-:W-:Y:S05]  /*0680*/  @!P0 BRA `(.L_x_258) ;  /* 0x00000000009c8947 */ /* 0x000fea0003800000 */
[----:B0-----:R-:W2:Y:S01]  /*0690*/  LDG.E R27, desc[UR8][R10.64+0x4] ;  /* 0x000004080a1b7981 */ /* 0x001ea2000c1e1900 */
[----:B------:R-:W-:Y:S02]  /*06a0*/  MOV R24, R6 ;  /* 0x0000000600187202 */ /* 0x000fe40000000f00 */
[----:B--2---:R-:W-:-:S03]  /*06b0*/  SHF.R.S32.HI R29, RZ, 0x1f, R27 ;  /* 0x0000001fff1d7819 */ /* 0x004fc6000001141b */
[----:B------:R-:W-:-:S04]  /*06c0*/  IMAD.WIDE.U32 R30, R27, R12, R24 ;  /* 0x0000000c1b1e7225 */ /* 0x000fc800078e0018 */
[----:B------:R-:W-:Y:S01]  /*06d0*/  IMAD R20, R29, R12, RZ ;  /* 0x0000000c1d147224 */ /* 0x000fe200078e02ff */
[----:B------:R-:W-:Y:S01]  /*06e0*/  LEA R26, P0, R30, R14, 0x3 ;  /* 0x0000000e1e1a7211 */ /* 0x000fe200078018ff */
[----:B------:R-:W2:Y:S02]  /*06f0*/  LDG.E.64 R28, desc[UR8][R16.64+0x8] ;  /* 0x00000808101c7981 */ /* 0x000ea4000c1e1b00 */
[----:B------:R-:W-:-:S05]  /*0700*/  IMAD R27, R27, R13, R20 ;  /* 0x0000000d1b1b7224 */ /* 0x000fca00078e0214 */
[----:B------:R-:W-:-:S04]  /*0710*/  IADD3 R20, R31, R27, RZ ;  /* 0x0000001b1f147210 */ /* 0x000fc80007ffe0ff */
[----:B------:R-:W-:-:S05]  /*0720*/  LEA.HI.X R27, R30, R15, R20, 0x3, P0 ;  /* 0x0000000f1e1b7211 */ /* 0x000fca00000f1c14 */
[----:B------:R-:W3:Y:S01]  /*0730*/  LDG.E.64 R30, desc[UR8][R26.64] ;  /* 0x000000081a1e7981 */ /* 0x000ee2000c1e1b00 */
[----:B------:R-:W-:Y:S01]  /*0740*/  ISETP.NE.AND P0, PT, R0, 0x2, PT ;  /* 0x000000020000780c */ /* 0x000fe20003f05270 */
[C---:B--2---:R-:W-:Y:S01]  /*0750*/  FMUL.FTZ R33, R29.reuse, R18 ;  /* 0x000000121d217220 */ /* 0x044fe20000410000 */
[----:B------:R-:W-:-:S03]  /*0760*/  FMUL.FTZ R29, R29, R19 ;  /* 0x000000131d1d7220 */ /* 0x000fc60000410000 */
[C---:B------:R-:W-:Y:S01]  /*0770*/  FFMA.FTZ R20, R28.reuse, R19, R33 ;  /* 0x000000131c147223 */ /* 0x040fe20000010021 */
[----:B------:R-:W-:-:S03]  /*0780*/  FFMA.FTZ R29, R28, R18, -R29 ;  /* 0x000000121c1d7223 */ /* 0x000fc6000001081d */
[----:B---3--:R-:W-:Y:S01]  /*0790*/  FADD.FTZ R31, R20, R31 ;  /* 0x0000001f141f7221 */ /* 0x008fe20000010000 */
[----:B------:R-:W-:-:S05]  /*07a0*/  FADD.FTZ R30, R29, R30 ;  /* 0x0000001e1d1e7221 */ /* 0x000fca0000010000 */
[----:B------:R1:W-:Y:S01]  /*07b0*/  STG.E.64 desc[UR8][R26.64], R30 ;  /* 0x0000001e1a007986 */ /* 0x0003e2000c101b08 */
[----:B------:R-:W-:Y:S01]  /*07c0*/  IADD3 R20, R8, 0x2, RZ ;  /* 0x0000000208147810 */ /* 0x000fe20007ffe0ff */
[----:B------:R-:W-:Y:S06]  /*07d0*/  @!P0 BRA `(.L_x_258) ;  /* 0x0000000000488947 */ /* 0x000fec0003800000 */
[----:B------:R-:W1:Y:S04]  /*07e0*/  LDG.E R11, desc[UR8][R10.64+0x8] ;  /* 0x000008080a0b7981 */ /* 0x000e68000c1e1900 */
[----:B------:R-:W2:Y:S01]  /*07f0*/  LDG.E.64 R16, desc[UR8][R16.64+0x10] ;  /* 0x0000100810107981 */ /* 0x000ea2000c1e1b00 */
[----:B-1----:R-:W-:-:S05]  /*0800*/  SHF.R.S32.HI R27, RZ, 0x1f, R11 ;  /* 0x0000001fff1b7819 */ /* 0x002fca000001140b */
[-C--:B------:R-:W-:Y:S02]  /*0810*/  IMAD R0, R27, R12.reuse, RZ ;  /* 0x0000000c1b007224 */ /* 0x080fe400078e02ff */
        /* <DEDUP_REMOVED lines=10> */
[----:B------:R-:W-:Y:S02]  /*08c0*/  IADD3 R20, R8, 0x3, RZ ;  /* 0x0000000308147810 */ /* 0x000fe40007ffe0ff */
[----:B---3--:R-:W-:Y:S01]  /*08d0*/  FADD.FTZ R27, R0, R27 ;  /* 0x0000001b001b7221 */ /* 0x008fe20000010000 */
[----:B------:R-:W-:-:S05]  /*08e0*/  FADD.FTZ R26, R11, R26 ;  /* 0x0000001a0b1a7221 */ /* 0x000fca0000010000 */
[----:B------:R2:W-:Y:S02]  /*08f0*/  STG.E.64 desc[UR8][R14.64], R26 ;  /* 0x0000001a0e007986 */ /* 0x0005e4000c101b08 */
.L_x_258:
[----:B------:R-:W-:Y:S05]  /*0900*/  BSYNC B2 ;  /* 0x0000000000027941 */ /* 0x000fea0003800000 */
.L_x_257:
[----:B------:R-:W-:-:S04]  /*0910*/  LOP3.LUT R0, RZ, R8, RZ, 0x33, !PT ;  /* 0x00000008ff007212 */ /* 0x000fc800078e33ff */
[----:B------:R-:W-:-:S04]  /*0920*/  IADD3 R0, R23, R0, RZ ;  /* 0x0000000017007210 */ /* 0x000fc80007ffe0ff */
[----:B------:R-:W-:-:S13]  /*0930*/  ISETP.GE.U32.AND P0, PT, R0, 0x3, PT ;  /* 0x000000030000780c */ /* 0x000fda0003f06070 */
[----:B------:R-:W-:Y:S05]  /*0940*/  @!P0 BRA `(.L_x_256) ;  /* 0x0000000400588947 */ /* 0x000fea0003800000 */
.L_x_259:
[----:B------:R-:W-:Y:S01]  /*0950*/  SHF.R.S32.HI R13, RZ, 0x1f, R20 ;  /* 0x0000001fff0d7819 */ /* 0x000fe20000011414 */
[----:B------:R-:W-:Y:S01]  /*0960*/  IMAD R0, R22, UR12, RZ ;  /* 0x0000000c16007c24 */ /* 0x000fe2000f8e02ff */
[----:B------:R-:W-:-:S03]  /*0970*/  MOV R12, R20 ;  /* 0x00000014000c7202 */ /* 0x000fc60000000f00 */
[C---:B------:R-:W-:Y:S02]  /*0980*/  IMAD R11, R21.reuse, UR13, R0 ;  /* 0x0000000d150b7c24 */ /* 0x040fe4000f8e0200 */
[----:B------:R-:W-:-:S05]  /*0990*/  IMAD.WIDE.U32 R8, R21, UR12, R12 ;  /* 0x0000000c15087c25 */ /* 0x000fca000f8e000c */
[----:B------:R-:W-:Y:S02]  /*09a0*/  IADD3 R9, R11, R9, RZ ;  /* 0x000000090b097210 */ /* 0x000fe40007ffe0ff */
[----:B------:R-:W-:-:S04]  /*09b0*/  LEA R10, P0, R8, UR14, 0x2 ;  /* 0x0000000e080a7c11 */ /* 0x000fc8000f8010ff */
[----:B------:R-:W-:-:S05]  /*09c0*/  LEA.HI.X R11, R8, UR15, R9, 0x2, P0 ;  /* 0x0000000f080b7c11 */ /* 0x000fca00080f1409 */
[----:B---3--:R-:W3:Y:S01]  /*09d0*/  LDG.E R9, desc[UR8][R10.64] ;  /* 0x000000080a097981 */ /* 0x008ee2000c1e1900 */
[----:B------:R-:W-:Y:S01]  /*09e0*/  IMAD R0, R22, UR18, RZ ;  /* 0x0000001216007c24 */ /* 0x000fe2000f8e02ff */
[----:B------:R-:W-:Y:S01]  /*09f0*/  MOV R24, R6 ;  /* 0x0000000600187202 */ /* 0x000fe20000000f00 */
[----:B------:R-:W-:-:S04]  /*0a00*/  IMAD.WIDE.U32 R12, R21, UR18, R12 ;  /* 0x00000012150c7c25 */ /* 0x000fc8000f8e000c */
[----:B--2---:R-:W-:Y:S01]  /*0a10*/  IMAD R15, R21, UR19, R0 ;  /* 0x00000013150f7c24 */ /* 0x004fe2000f8e0200 */
[----:B------:R-:W-:-:S04]  /*0a20*/  LEA R8, P0, R12, UR20, 0x3 ;  /* 0x000000140c087c11 */ /* 0x000fc8000f8018ff */
[----:B------:R-:W-:Y:S02]  /*0a30*/  IADD3 R13, R15, R13, RZ ;  /* 0x0000000d0f0d7210 */ /* 0x000fe40007ffe0ff */
[----:B---3--:R-:W-:Y:S01]  /*0a40*/  SHF.R.S32.HI R0, RZ, 0x1f, R9 ;  /* 0x0000001fff007819 */ /* 0x008fe20000011409 */
[----:B------:R-:W-:-:S04]  /*0a50*/  IMAD.WIDE.U32 R14, R9, UR16, R24 ;  /* 0x00000010090e7c25 */ /* 0x000fc8000f8e0018 */
[----:B------:R-:W-:-:S04]  /*0a60*/  IMAD R0, R0, UR16, RZ ;  /* 0x0000001000007c24 */ /* 0x000fc8000f8e02ff */
[----:B------:R-:W-:Y:S01]  /*0a70*/  IMAD R17, R9, UR17, R0 ;  /* 0x0000001109117c24 */ /* 0x000fe2000f8e0200 */
[----:B------:R-:W-:Y:S02]  /*0a80*/  LEA.HI.X R9, R12, UR21, R13, 0x3, P0 ;  /* 0x000000150c097c11 */ /* 0x000fe400080f1c0d */
[C---:B------:R-:W-:Y:S02]  /*0a90*/  LEA R12, P0, R14.reuse, UR24, 0x3 ;  /* 0x000000180e0c7c11 */ /* 0x040fe4000f8018ff */
[----:B------:R-:W-:Y:S02]  /*0aa0*/  IADD3 R13, R15, R17, RZ ;  /* 0x000000110f0d7210 */ /* 0x000fe40007ffe0ff */
[----:B------:R-:W2:Y:S02]  /*0ab0*/  LDG.E.64 R16, desc[UR8][R8.64] ;  /* 0x0000000808107981 */ /* 0x000ea4000c1e1b00 */
        /* <DEDUP_REMOVED lines=9> */
[----:B------:R-:W2:Y:S04]  /*0b50*/  LDG.E R15, desc[UR8][R10.64+0x4] ;  /* 0x000004080a0f7981 */ /* 0x000ea8000c1e1900 */
[----:B------:R-:W0:Y:S01]  /*0b60*/  LDG.E.64 R16, desc[UR8][R8.64+0x8] ;  /* 0x0000080808107981 */ /* 0x000e22000c1e1b00 */
[----:B--2---:R-:W-:Y:S01]  /*0b70*/  SHF.R.S32.HI R0, RZ, 0x1f, R15 ;  /* 0x0000001fff007819 */ /* 0x004fe2000001140f */
[----:B------:R-:W-:-:S04]  /*0b80*/  IMAD.WIDE.U32 R18, R15, UR16, R24 ;  /* 0x000000100f127c25 */ /* 0x000fc8000f8e0018 */
[----:B------:R-:W-:Y:S01]  /*0b90*/  IMAD R0, R0, UR16, RZ ;  /* 0x0000001000007c24 */ /* 0x000fe2000f8e02ff */
[----:B------:R-:W-:-:S03]  /*0ba0*/  LEA R14, P0, R18, UR24, 0x3 ;  /* 0x00000018120e7c11 */ /* 0x000fc6000f8018ff */
[----:B------:R-:W-:-:S05]  /*0bb0*/  IMAD R15, R15, UR17, R0 ;  /* 0x000000110f0f7c24 */ /* 0x000fca000f8e0200 */
        /* <DEDUP_REMOVED lines=10> */
[----:B------:R-:W2:Y:S04]  /*0c60*/  LDG.E R13, desc[UR8][R10.64+0x8] ;  /* 0x000008080a0d7981 */ /* 0x000ea8000c1e1900 */
[----:B------:R-:W0:Y:S01]  /*0c70*/  LDG.E.64 R16, desc[UR8][R8.64+0x10] ;  /* 0x0000100808107981 */ /* 0x000e22000c1e1b00 */
[----:B--2---:R-:W-:Y:S01]  /*0c80*/  SHF.R.S32.HI R0, RZ, 0x1f, R13 ;  /* 0x0000001fff007819 */ /* 0x004fe2000001140d */
[----:B------:R-:W-:-:S04]  /*0c90*/  IMAD.WIDE.U32 R18, R13, UR16, R24 ;  /* 0x000000100d127c25 */ /* 0x000fc8000f8e0018 */
[----:B------:R-:W-:-:S04]  /*0ca0*/  IMAD R0, R0, UR16, RZ ;  /* 0x0000001000007c24 */ /* 0x000fc8000f8e02ff */
        /* <DEDUP_REMOVED lines=25> */
[----:B------:R-:W-:Y:S01]  /*0e40*/  FFMA.FTZ R11, R8, UR22, -R11 ;  /* 0x00000016080b7c23 */ /* 0x000fe2000801080b */
[----:B------:R-:W-:-:S04]  /*0e50*/  IADD3 R20, R20, 0x4, RZ ;  /* 0x0000000414147810 */ /* 0x000fc80007ffe0ff */
[----:B------:R-:W-:Y:S01]  /*0e60*/  ISETP.GE.AND P0, PT, R20, R23, PT ;  /* 0x000000171400720c */ /* 0x000fe20003f06270 */
[----:B--2---:R-:W-:Y:S01]  /*0e70*/  FADD.FTZ R17, R0, R17 ;  /* 0x0000001100117221 */ /* 0x004fe20000010000 */
[----:B------:R-:W-:-:S05]  /*0e80*/  FADD.FTZ R16, R11, R16 ;  /* 0x000000100b107221 */ /* 0x000fca0000010000 */
[----:B------:R3:W-:Y:S06]  /*0e90*/  STG.E.64 desc[UR8][R14.64], R16 ;  /* 0x000000100e007986 */ /* 0x0007ec000c101b08 */
[----:B------:R-:W-:Y:S05]  /*0ea0*/  @!P0 BRA `(.L_x_259) ;  /* 0xfffffff800a88947 */ /* 0x000fea000383ffff */
.L_x_256:
[----:B------:R-:W-:Y:S05]  /*0eb0*/  BSYNC B1 ;  /* 0x0000000000017941 */ /* 0x000fea0003800000 */
.L_x_255:
[----:B------:R-:W-:Y:S01]  /*0ec0*/  IADD3 R21, R21, 0x1, RZ ;  /* 0x0000000115157810 */ /* 0x000fe20007ffe0ff */
[----:B------:R-:W-:-:S03]  /*0ed0*/  ULDC.64 UR10, c[0x0][0x278] ;  /* 0x00009e00000a7ab9 */ /* 0x000fc60000000a00 */
[----:B------:R-:W-:-:S04]  /*0ee0*/  ISETP.GE.U32.AND P0, PT, R21, UR10, PT ;  /* 0x0000000a15007c0c */ /* 0x000fc8000bf06070 */
[----:B------:R-:W-:-:S13]  /*0ef0*/  ISETP.GE.AND.EX P0, PT, RZ, UR11, PT, P0 ;  /* 0x0000000bff007c0c */ /* 0x000fda000bf06300 */
[----:B------:R-:W-:Y:S05]  /*0f00*/  @!P0 BRA `(.L_x_260) ;  /* 0xfffffff000c88947 */ /* 0x000fea000383ffff */
.L_x_254:
[----:B------:R-:W-:Y:S05]  /*0f10*/  BSYNC B0 ;  /* 0x0000000000007941 */ /* 0x000fea0003800000 */
.L_x_253:
        /* <DEDUP_REMOVED lines=16> */
[----:B------:R-:W-:-:S05]  /*1020*/  IMAD R7, R2, UR5, R7 ;  /* 0x0000000502077c24 */ /* 0x000fca000f8e0207 */
[----:B------:R-:W-:-:S07]  /*1030*/  IADD3 R9, R5, R7, RZ ;  /* 0x0000000705097210 */ /* 0x000fce0007ffe0ff */
.L_x_266:
[----:B----4-:R-:W4:Y:S01]  /*1040*/  LDC.64 R6, c[0x0][0x260] ;  /* 0x00009800ff067b82 */ /* 0x010f220000000a00 */
[----:B------:R-:W-:Y:S01]  /*1050*/  USHF.R.S32.HI UR5, URZ, 0x1f, UR4 ;  /* 0x0000001f3f057899 */ /* 0x000fe20008011404 */
[----:B------:R-:W-:Y:S01]  /*1060*/  ULDC.64 UR6, c[0x0][0x228] ;  /* 0x00008a0000067ab9 */ /* 0x000fe20000000a00 */
        /* <DEDUP_REMOVED lines=11> */
[----:B------:R-:W4:Y:S04]  /*1120*/  LDG.E R12, desc[UR8][R6.64] ;  /* 0x00000008060c7981 */ /* 0x000f28000c1e1900 */
[----:B------:R-:W4:Y:S01]  /*1130*/  LDG.E R0, desc[UR8][R6.64+0x4] ;  /* 0x0000040806007981 */ /* 0x000f22000c1e1900 */
[----:B------:R-:W-:Y:S01]  /*1140*/  BSSY B0, `(.L_x_261) ;  /* 0x00000ba000007945 */ /* 0x000fe20003800000 */
[----:B----4-:R-:W-:-:S13]  /*1150*/  ISETP.GT.AND P0, PT, R0, R12, PT ;  /* 0x0000000c0000720c */ /* 0x010fda0003f04270 */
[----:B0-23--:R-:W-:Y:S05]  /*1160*/  @!P0 BRA `(.L_x_262) ;  /* 0x0000000800dc8947 */ /* 0x00dfea0003800000 */
[----:B--23--:R-:W2:Y:S01]  /*1170*/  LDC.64 R14, c[0x0][0x248] ;  /* 0x00009200ff0e7b82 */ /* 0x00cea20000000a00 */
[----:B------:R-:W-:Y:S01]  /*1180*/  IADD3 R24, -R12, R0, RZ ;  /* 0x000000000c187210 */ /* 0x000fe20007ffe1ff */
[----:B------:R-:W-:Y:S01]  /*1190*/  BSSY B1, `(.L_x_263) ;  /* 0x0000058000017945 */ /* 0x000fe20003800000 */
[----:B------:R-:W-:Y:S02]  /*11a0*/  MOV R8, R4 ;  /* 0x0000000400087202 */ /* 0x000fe40000000f00 */
[----:B------:R-:W-:Y:S01]  /*11b0*/  LOP3.LUT P0, R24, R24, 0x3, RZ, 0xc0, !PT ;  /* 0x0000000318187812 */ /* 0x000fe2000780c0ff */
[C---:B--2---:R-:W-:Y:S02]  /*11c0*/  IMAD R10, R14.reuse, UR5, RZ ;  /* 0x000000050e0a7c24 */ /* 0x044fe4000f8e02ff */
[----:B------:R-:W-:Y:S01]  /*11d0*/  IMAD.WIDE.U32 R6, R14, UR4, R8 ;  /* 0x000000040e067c25 */ /* 0x000fe2000f8e0008 */
[----:B------:R-:W-:-:S03]  /*11e0*/  MOV R8, R12 ;  /* 0x0000000c00087202 */ /* 0x000fc60000000f00 */
        /* <DEDUP_REMOVED lines=8> */
[C---:B--2---:R-:W-:Y:S02]  /*1270*/  IMAD R8, R14.reuse, UR5, RZ ;  /* 0x000000050e087c24 */ /* 0x044fe4000f8e02ff */
[----:B------:R-:W-:-:S04]  /*1280*/  IMAD.WIDE.U32 R16, R14, UR4, R12 ;  /* 0x000000040e107c25 */ /* 0x000fc8000f8e000c */
[----:B------:R-:W-:Y:S01]  /*1290*/  IMAD R15, R15, UR4, R8 ;  /* 0x000000040f0f7c24 */ /* 0x000fe2000f8e0208 */
[----:B------:R-:W-:-:S04]  /*12a0*/  LEA R14, P0, R16, UR6, 0x2 ;  /* 0x00000006100e7c11 */ /* 0x000fc8000f8010ff */
[----:B------:R-:W-:-:S04]  /*12b0*/  IADD3 R15, R17, R15, RZ ;  /* 0x0000000f110f7210 */ /* 0x000fc80007ffe0ff */
[----:B------:R-:W-:Y:S01]  /*12c0*/  LEA.HI.X R15, R16, UR7, R15, 0x2, P0 ;  /* 0x00000007100f7c11 */ /* 0x000fe200080f140f */
[C---:B---3--:R-:W-:Y:S01]  /*12d0*/  IMAD R8, R22.reuse, UR5, RZ ;  /* 0x0000000516087c24 */ /* 0x048fe2000f8e02ff */
[----:B------:R-:W2:Y:S01]  /*12e0*/  LDC.64 R16, c[0x0][0x258] ;  /* 0x00009600ff107b82 */ /* 0x000ea20000000a00 */
[----:B01----:R-:W-:Y:S01]  /*12f0*/  IMAD.WIDE.U32 R26, R22, UR4, R12 ;  /* 0x00000004161a7c25 */ /* 0x003fe2000f8e000c */
[----:B------:R-:W-:Y:S01]  /*1300*/  ULDC.64 UR6, c[0x0][0x220] ;  /* 0x0000880000067ab9 */ /* 0x000fe20000000a00 */
[----:B------:R-:W3:Y:S01]  /*1310*/  LDG.E R21, desc[UR8][R14.64] ;  /* 0x000000080e157981 */ /* 0x000ee2000c1e1900 */
[----:B------:R-:W-:Y:S01]  /*1320*/  MOV R10, R6 ;  /* 0x00000006000a7202 */ /* 0x000fe20000000f00 */
[----:B------:R-:W-:Y:S01]  /*1330*/  IMAD R25, R23, UR4, R8 ;  /* 0x0000000417197c24 */ /* 0x000fe2000f8e0208 */
[----:B------:R-:W-:-:S04]  /*1340*/  LEA R20, P0, R26, UR6, 0x3 ;  /* 0x000000061a147c11 */ /* 0x000fc8000f8018ff */
[----:B------:R-:W-:Y:S02]  /*1350*/  IADD3 R25, R27, R25, RZ ;  /* 0x000000191b197210 */ /* 0x000fe40007ffe0ff */
[----:B---3--:R-:W-:-:S05]  /*1360*/  SHF.R.S32.HI R23, RZ, 0x1f, R21 ;  /* 0x0000001fff177819 */ /* 0x008fca0000011415 */
[-C--:B--2---:R-:W-:Y:S02]  /*1370*/  IMAD R8, R23, R16.reuse, RZ ;  /* 0x0000001017087224 */ /* 0x084fe400078e02ff */
[----:B------:R-:W-:-:S04]  /*1380*/  IMAD.WIDE.U32 R22, R21, R16, R10 ;  /* 0x0000001015167225 */ /* 0x000fc800078e000a */
[----:B------:R-:W-:Y:S01]  /*1390*/  IMAD R27, R21, R17, R8 ;  /* 0x00000011151b7224 */ /* 0x000fe200078e0208 */
[----:B------:R-:W-:Y:S02]  /*13a0*/  LEA.HI.X R21, R26, UR7, R25, 0x3, P0 ;  /* 0x000000071a157c11 */ /* 0x000fe400080f1c19 */
[C---:B----4-:R-:W-:Y:S02]  /*13b0*/  LEA R26, P0, R22.reuse, R18, 0x3 ;  /* 0x00000012161a7211 */ /* 0x050fe400078018ff */
        /* <DEDUP_REMOVED lines=15> */
[----:B------:R-:W2:Y:S04]  /*14b0*/  LDG.E R25, desc[UR8][R14.64+0x4] ;  /* 0x000004080e197981 */ /* 0x000ea8000c1e1900 */
[----:B------:R-:W3:Y:S01]  /*14c0*/  LDG.E.64 R28, desc[UR8][R20.64+0x8] ;  /* 0x00000808141c7981 */ /* 0x000ee2000c1e1b00 */
[----:B--2---:R-:W-:Y:S01]  /*14d0*/  SHF.R.S32.HI R27, RZ, 0x1f, R25 ;  /* 0x0000001fff1b7819 */ /* 0x004fe20000011419 */
[----:B------:R-:W-:-:S04]  /*14e0*/  IMAD.WIDE.U32 R30, R25, R16, R10 ;  /* 0x00000010191e7225 */ /* 0x000fc800078e000a */
[----:B------:R-:W-:Y:S01]  /*14f0*/  IMAD R8, R27, R16, RZ ;  /* 0x000000101b087224 */ /* 0x000fe200078e02ff */
[----:B------:R-:W-:-:S03]  /*1500*/  LEA R26, P0, R30, R18, 0x3 ;  /* 0x000000121e1a7211 */ /* 0x000fc600078018ff */
[----:B------:R-:W-:-:S05]  /*1510*/  IMAD R25, R25, R17, R8 ;  /* 0x0000001119197224 */ /* 0x000fca00078e0208 */
[----:B------:R-:W-:-:S04]  /*1520*/  IADD3 R8, R31, R25, RZ ;  /* 0x000000191f087210 */ /* 0x000fc80007ffe0ff */
[----:B------:R-:W-:-:S05]  /*1530*/  LEA.HI.X R27, R30, R19, R8, 0x3, P0 ;  /* 0x000000131e1b7211 */ /* 0x000fca00000f1c08 */
[----:B------:R-:W2:Y:S01]  /*1540*/  LDG.E.64 R30, desc[UR8][R26.64] ;  /* 0x000000081a1e7981 */ /* 0x000ea2000c1e1b00 */
[C---:B---3--:R-:W-:Y:S01]  /*1550*/  FMUL.FTZ R25, R29.reuse, R22 ;  /* 0x000000161d197220 */ /* 0x048fe20000410000 */
[----:B------:R-:W-:-:S03]  /*1560*/  FMUL.FTZ R29, R29, R23 ;  /* 0x000000171d1d7220 */ /* 0x000fc60000410000 */
[C---:B------:R-:W-:Y:S01]  /*1570*/  FFMA.FTZ R8, R28.reuse, R23, R25 ;  /* 0x000000171c087223 */ /* 0x040fe20000010019 */
[----:B------:R-:W-:Y:S01]  /*1580*/  FFMA.FTZ R29, R28, R22, -R29 ;  /* 0x000000161c1d7223 */ /* 0x000fe2000001081d */
[----:B------:R-:W-:Y:S02]  /*1590*/  ISETP.NE.AND P0, PT, R24, 0x2, PT ;  /* 0x000000021800780c */ /* 0x000fe40003f05270 */
[----:B--2---:R-:W-:Y:S01]  /*15a0*/  FADD.FTZ R31, R8, R31 ;  /* 0x0000001f081f7221 */ /* 0x004fe20000010000 */
[----:B------:R-:W-:-:S05]  /*15b0*/  FADD.FTZ R30, R29, R30 ;  /* 0x0000001e1d1e7221 */ /* 0x000fca0000010000 */
[----:B------:R3:W-:Y:S01]  /*15c0*/  STG.E.64 desc[UR8][R26.64], R30 ;  /* 0x0000001e1a007986 */ /* 0x0007e2000c101b08 */
[----:B------:R-:W-:-:S04]  /*15d0*/  IADD3 R8, R12, 0x2, RZ ;  /* 0x000000020c087810 */ /* 0x000fc80007ffe0ff */
[----:B------:R-:W-:Y:S05]  /*15e0*/  @!P0 BRA `(.L_x_264) ;  /* 0x0000000000488947 */ /* 0x000fea0003800000 */
[----:B------:R-:W2:Y:S04]  /*15f0*/  LDG.E R15, desc[UR8][R14.64+0x8] ;  /* 0x000008080e0f7981 */ /* 0x000ea8000c1e1900 */
[----:B------:R-:W4:Y:S01]  /*1600*/  LDG.E.64 R20, desc[UR8][R20.64+0x10] ;  /* 0x0000100814147981 */ /* 0x000f22000c1e1b00 */
[----:B--2---:R-:W-:-:S05]  /*1610*/  SHF.R.S32.HI R25, RZ, 0x1f, R15 ;  /* 0x0000001fff197819 */ /* 0x004fca000001140f */
[-C--:B------:R-:W-:Y:S02]  /*1620*/  IMAD R8, R25, R16.reuse, RZ ;  /* 0x0000001019087224 */ /* 0x080fe400078e02ff */
        /* <DEDUP_REMOVED lines=13> */
[----:B------:R-:W-:-:S07]  /*1700*/  IADD3 R8, R12, 0x3, RZ ;  /* 0x000000030c087810 */ /* 0x000fce0007ffe0ff */
.L_x_264:
[----:B------:R-:W-:Y:S05]  /*1710*/  BSYNC B1 ;  /* 0x0000000000017941 */ /* 0x000fea0003800000 */
.L_x_263:
[----:B------:R-:W-:Y:S01]  /*1720*/  LOP3.LUT R13, RZ, R12, RZ, 0x33, !PT ;  /* 0x0000000cff0d7212 */ /* 0x000fe200078e33ff */
[----:B------:R-:W0:Y:S03]  /*1730*/  LDC.64 R14, c[0x0][0x268] ;  /* 0x00009a00ff0e7b82 */ /* 0x000e260000000a00 */
[----:B------:R-:W-:-:S04]  /*1740*/  IADD3 R13, R0, R13, RZ ;  /* 0x0000000d000d7210 */ /* 0x000fc80007ffe0ff */
[----:B------:R-:W-:-:S13]  /*1750*/  ISETP.GE.U32.AND P0, PT, R13, 0x3, PT ;  /* 0x000000030d00780c */ /* 0x000fda0003f06070 */
[----:B------:R-:W-:Y:S05]  /*1760*/  @!P0 BRA `(.L_x_262) ;  /* 0x00000004005c8947 */ /* 0x000fea0003800000 */
.L_x_265:
[----:B----4-:R-:W-:Y:S01]  /*1770*/  SHF.R.S32.HI R19, RZ, 0x1f, R8 ;  /* 0x0000001fff137819 */ /* 0x010fe20000011408 */
[C---:B0-----:R-:W-:Y:S01]  /*1780*/  IMAD R10, R14.reuse, UR5, RZ ;  /* 0x000000050e0a7c24 */ /* 0x041fe2000f8e02ff */
[----:B------:R-:W-:Y:S01]  /*1790*/  MOV R18, R8 ;  /* 0x0000000800127202 */ /* 0x000fe20000000f00 */
[----:B------:R-:W0:Y:S02]  /*17a0*/  LDC.64 R20, c[0x0][0x270] ;  /* 0x00009c00ff147b82 */ /* 0x000e240000000a00 */
[----:B------:R-:W-:Y:S02]  /*17b0*/  IMAD R17, R15, UR4, R10 ;  /* 0x000000040f117c24 */ /* 0x000fe4000f8e020a */
[----:B------:R-:W-:-:S05]  /*17c0*/  IMAD.WIDE.U32 R12, R14, UR4, R18 ;  /* 0x000000040e0c7c25 */ /* 0x000fca000f8e0012 */
[----:B------:R-:W-:Y:S02]  /*17d0*/  IADD3 R13, R17, R13, RZ ;  /* 0x0000000d110d7210 */ /* 0x000fe40007ffe0ff */
[----:B------:R-:W-:-:S04]  /*17e0*/  LEA R16, P0, R12, UR10, 0x2 ;  /* 0x0000000a0c107c11 */ /* 0x000fc8000f8010ff */
[----:B------:R-:W-:-:S05]  /*17f0*/  LEA.HI.X R17, R12, UR11, R13, 0x2, P0 ;  /* 0x0000000b0c117c11 */ /* 0x000fca00080f140d */
[----:B------:R-:W4:Y:S01]  /*1800*/  LDG.E R13, desc[UR8][R16.64] ;  /* 0x00000008100d7981 */ /* 0x000f22000c1e1900 */
[C---:B0-----:R-:W-:Y:S02]  /*1810*/  IMAD R10, R20.reuse, UR5, RZ ;  /* 0x00000005140a7c24 */ /* 0x041fe4000f8e02ff */
[----:B------:R-:W-:-:S04]  /*1820*/  IMAD.WIDE.U32 R18, R20, UR4, R18 ;  /* 0x0000000414127c25 */ /* 0x000fc8000f8e0012 */
[----:B------:R-:W-:Y:S01]  /*1830*/  IMAD R21, R21, UR4, R10 ;  /* 0x0000000415157c24 */ /* 0x000fe2000f8e020a */
[----:B------:R-:W-:-:S04]  /*1840*/  LEA R12, P0, R18, UR14, 0x3 ;  /* 0x0000000e120c7c11 */ /* 0x000fc8000f8018ff */
[----:B------:R-:W-:Y:S02]  /*1850*/  IADD3 R19, R21, R19, RZ ;  /* 0x0000001315137210 */ /* 0x000fe40007ffe0ff */
[----:B----4-:R-:W-:-:S05]  /*1860*/  SHF.R.S32.HI R10, RZ, 0x1f, R13 ;  /* 0x0000001fff0a7819 */ /* 0x010fca000001140d */
[----:B------:R-:W-:Y:S01]  /*1870*/  IMAD R20, R10, UR12, RZ ;  /* 0x0000000c0a147c24 */ /* 0x000fe2000f8e02ff */
[----:B------:R-:W-:-:S03]  /*1880*/  MOV R10, R6 ;  /* 0x00000006000a7202 */ /* 0x000fc60000000f00 */
[C---:B------:R-:W-:Y:S02]  /*1890*/  IMAD R21, R13.reuse, UR13, R20 ;  /* 0x0000000d0d157c24 */ /* 0x040fe4000f8e0214 */
[----:B------:R-:W-:Y:S01]  /*18a0*/  IMAD.WIDE.U32 R22, R13, UR12, R10 ;  /* 0x0000000c0d167c25 */ /* 0x000fe2000f8e000a */
[----:B------:R-:W-:-:S04]  /*18b0*/  LEA.HI.X R13, R18, UR15, R19, 0x3, P0 ;  /* 0x0000000f120d7c11 */ /* 0x000fc800080f1c13 */
[----:B------:R-:W-:Y:S02]  /*18c0*/  IADD3 R19, R23, R21, RZ ;  /* 0x0000001517137210 */ /* 0x000fe40007ffe0ff */
[C---:B------:R-:W-:Y:S01]  /*18d0*/  LEA R18, P0, R22.reuse, UR18, 0x3 ;  /* 0x0000001216127c11 */ /* 0x040fe2000f8018ff */
[----:B------:R-:W4:Y:S03]  /*18e0*/  LDG.E.64 R20, desc[UR8][R12.64] ;  /* 0x000000080c147981 */ /* 0x000f26000c1e1b00 */
[----:B------:R-:W-:-:S05]  /*18f0*/  LEA.HI.X R19, R22, UR19, R19, 0x3, P0 ;  /* 0x0000001316137c11 */ /* 0x000fca00080f1c13 */
[----:B------:R-:W1:Y:S01]  /*1900*/  LDG.E.64 R24, desc[UR8][R18.64] ;  /* 0x0000000812187981 */ /* 0x000e62000c1e1b00 */
[C---:B----4-:R-:W-:Y:S01]  /*1910*/  FMUL.FTZ R23, R21.reuse, UR16 ;  /* 0x0000001015177c20 */ /* 0x050fe20008410000 */
[----:B------:R-:W-:-:S03]  /*1920*/  FMUL.FTZ R21, R21, UR17 ;  /* 0x0000001115157c20 */ /* 0x000fc60008410000 */
[C---:B------:R-:W-:Y:S01]  /*1930*/  FFMA.FTZ R22, R20.reuse, UR17, R23 ;  /* 0x0000001114167c23 */ /* 0x040fe20008010017 */
[----:B------:R-:W-:-:S03]  /*1940*/  FFMA.FTZ R21, R20, UR16, -R21 ;  /* 0x0000001014157c23 */ /* 0x000fc60008010815 */
[----:B-123--:R-:W-:Y:S01]  /*1950*/  FADD.FTZ R27, R22, R25 ;  /* 0x00000019161b7221 */ /* 0x00efe20000010000 */
        /* <DEDUP_REMOVED lines=56> */
.L_x_262:
[----:B------:R-:W-:Y:S05]  /*1ce0*/  BSYNC B0 ;  /* 0x0000000000007941 */ /* 0x000fea0003800000 */
.L_x_261:
[----:B------:R-:W5:Y:S01]  /*1cf0*/  LDC.64 R6, c[0x0][0x278] ;  /* 0x00009e00ff067b82 */ /* 0x000f620000000a00 */
[----:B------:R-:W-:-:S06]  /*1d00*/  UIADD3 UR4, UR4, 0x1, URZ ;  /* 0x0000000104047890 */ /* 0x000fcc000fffe03f */
[----:B-----5:R-:W-:-:S04]  /*1d10*/  ISETP.LE.U32.AND P0, PT, R6, UR4, PT ;  /* 0x0000000406007c0c */ /* 0x020fc8000bf03070 */
[----:B------:R-:W-:-:S13]  /*1d20*/  ISETP.GE.AND.EX P0, PT, RZ, R7, PT, P0 ;  /* 0x00000007ff00720c */ /* 0x000fda0003f06300 */
[----:B------:R-:W-:Y:S05]  /*1d30*/  @!P0 BRA `(.L_x_266) ;  /* 0xfffffff000c08947 */ /* 0x000fea000383ffff */
[----:B------:R-:W-:Y:S05]  /*1d40*/  EXIT ;  /* 0x000000000000794d */ /* 0x000fea0003800000 */
.L_x_252:
        /* <DEDUP_REMOVED lines=8> */
[----:B------:R-:W-:-:S03]  /*1dd0*/  ULDC UR4, c[0x0][0x250] ;  /* 0x0000940000047ab9 */ /* 0x000fc60000000800 */
[----:B------:R-:W-:Y:S01]  /*1de0*/  IADD3.X R3, RZ, UR7, RZ, P0, !PT ;  /* 0x00000007ff037c10 */ /* 0x000fe200087fe4ff */
[----:B------:R-:W-:Y:S01]  /*1df0*/  IMAD.WIDE.U32 R4, R2, UR4, RZ ;  /* 0x0000000402047c25 */ /* 0x000fe2000f8e00ff */
[----:B------:R-:W-:-:S07]  /*1e00*/  UMOV UR4, URZ ;  /* 0x0000003f00047c82 */ /* 0x000fce0008000000 */
.L_x_272:
[----:B0--3--:R-:W0:Y:S01]  /*1e10*/  LDC.64 R10, c[0x0][0x260] ;  /* 0x00009800ff0a7b82 */ /* 0x009e220000000a00 */
[----:B------:R-:W-:Y:S01]  /*1e20*/  USHF.R.S32.HI UR5, URZ, 0x1f, UR4 ;  /* 0x0000001f3f057899 */ /* 0x000fe20008011404 */
[----:B------:R-:W-:Y:S01]  /*1e30*/  ULDC.64 UR10, c[0x0][0x228] ;  /* 0x00008a00000a7ab9 */ /* 0x000fe20000000a00 */
        /* <DEDUP_REMOVED lines=15> */
[----:B-1--4-:R-:W-:Y:S05]  /*1f30*/  @!P0 BRA `(.L_x_268) ;  /* 0x0000000c00108947 */ /* 0x012fea0003800000 */
[----:B------:R-:W0:Y:S01]  /*1f40*/  LDC.64 R12, c[0x0][0x248] ;  /* 0x00009200ff0c7b82 */ /* 0x000e220000000a00 */
[----:B------:R-:W-:Y:S01]  /*1f50*/  ULDC.64 UR10, c[0x0][0x250] ;  /* 0x00009400000a7ab9 */ /* 0x000fe20000000a00 */
[----:B------:R-:W-:Y:S01]  /*1f60*/  IADD3 R9, -R10, R8, RZ ;  /* 0x000000080a097210 */ /* 0x000fe20007ffe1ff */
[----:B------:R-:W-:Y:S01]  /*1f70*/  IMAD R7, R3, UR10, RZ ;  /* 0x0000000a03077c24 */ /* 0x000fe2000f8e02ff */
[----:B------:R-:W-:Y:S01]  /*1f80*/  BSSY B1, `(.L_x_269) ;  /* 0x0000060000017945 */ /* 0x000fe20003800000 */
[----:B------:R-:W-:Y:S02]  /*1f90*/  MOV R22, R10 ;  /* 0x0000000a00167202 */ /* 0x000fe40000000f00 */
[----:B------:R-:W-:Y:S01]  /*1fa0*/  IMAD R7, R2, UR11, R7 ;  /* 0x0000000b02077c24 */ /* 0x000fe2000f8e0207 */
[----:B------:R-:W-:-:S04]  /*1fb0*/  LOP3.LUT P0, RZ, R9, 0x3, RZ, 0xc0, !PT ;  /* 0x0000000309ff7812 */ /* 0x000fc8000780c0ff */
        /* <DEDUP_REMOVED lines=22> */
[----:B------:R-:W3:Y:S01]  /*2120*/  LDG.E R19, desc[UR8][R12.64] ;  /* 0x000000080c137981 */ /* 0x000ee2000c1e1900 */
[----:B------:R-:W-:Y:S01]  /*2130*/  MOV R20, R6 ;  /* 0x0000000600147202 */ /* 0x000fe20000000f00 */
[----:B------:R-:W-:Y:S01]  /*2140*/  IMAD R25, R25, UR4, R18 ;  /* 0x0000000419197c24 */ /* 0x000fe2000f8e0212 */
[----:B------:R-:W-:-:S04]  /*2150*/  LEA R18, P0, R22, UR10, 0x3 ;  /* 0x0000000a16127c11 */ /* 0x000fc8000f8018ff */
[----:B------:R-:W-:Y:S02]  /*2160*/  IADD3 R23, R23, R25, RZ ;  /* 0x0000001917177210 */ /* 0x000fe40007ffe0ff */
[----:B---3--:R-:W-:-:S05]  /*2170*/  SHF.R.S32.HI R21, RZ, 0x1f, R19 ;  /* 0x0000001fff157819 */ /* 0x008fca0000011413 */
[----:B0-----:R-:W-:Y:S01]  /*2180*/  IMAD R24, R21, R14, RZ ;  /* 0x0000000e15187224 */ /* 0x001fe200078e02ff */
[----:B------:R-:W-:-:S03]  /*2190*/  MOV R21, R9 ;  /* 0x0000000900157202 */ /* 0x000fc60000000f00 */
[C---:B------:R-:W-:Y:S02]  /*21a0*/  IMAD R25, R19.reuse, R15, R24 ;  /* 0x0000000f13197224 */ /* 0x040fe400078e0218 */
[----:B------:R-:W-:Y:S01]  /*21b0*/  IMAD.WIDE.U32 R20, R19, R14, R20 ;  /* 0x0000000e13147225 */ /* 0x000fe200078e0014 */
[----:B------:R-:W-:Y:S02]  /*21c0*/  LEA.HI.X R19, R22, UR11, R23, 0x3, P0 ;  /* 0x0000000b16137c11 */ /* 0x000fe400080f1c17 */
[----:B--2---:R-:W-:-:S03]  /*21d0*/  LEA R24, P0, R20, R16, 0x3 ;  /* 0x0000001014187211 */ /* 0x004fc600078018ff */
[----:B------:R-:W2:Y:S01]  /*21e0*/  LDG.E.64 R26, desc[UR8][R18.64] ;  /* 0x00000008121a7981 */ /* 0x000ea2000c1e1b00 */
[----:B------:R-:W-:-:S04]  /*21f0*/  IADD3 R21, R21, R25, RZ ;  /* 0x0000001915157210 */ /* 0x000fc80007ffe0ff */
[----:B------:R-:W-:Y:S02]  /*2200*/  LEA.HI.X R25, R20, R17, R21, 0x3, P0 ;  /* 0x0000001114197211 */ /* 0x000fe400000f1c15 */
[----:B------:R-:W2:Y:S03]  /*2210*/  LDC.64 R20, c[0x0][0x240] ;  /* 0x00009000ff147b82 */ /* 0x000ea60000000a00 */
[----:B------:R-:W3:Y:S01]  /*2220*/  LDG.E.64 R22, desc[UR8][R24.64] ;  /* 0x0000000818167981 */ /* 0x000ee2000c1e1b00 */
[----:B------:R-:W-:-:S04]  /*2230*/  IADD3 R30, -R10, R8, RZ ;  /* 0x000000080a1e7210 */ /* 0x000fc80007ffe1ff */
[----:B------:R-:W-:-:S04]  /*2240*/  LOP3.LUT R30, R30, 0x3, RZ, 0xc0, !PT ;  /* 0x000000031e1e7812 */ /* 0x000fc800078ec0ff */
        /* <DEDUP_REMOVED lines=10> */
[----:B------:R-:W2:Y:S01]  /*22f0*/  LDG.E R23, desc[UR8][R12.64+0x4] ;  /* 0x000004080c177981 */ /* 0x000ea2000c1e1900 */
[----:B0-----:R-:W-:-:S03]  /*2300*/  MOV R24, R6 ;  /* 0x0000000600187202 */ /* 0x001fc60000000f00 */
[----:B------:R-:W3:Y:S01]  /*2310*/  LDG.E.64 R28, desc[UR8][R18.64+0x8] ;  /* 0x00000808121c7981 */ /* 0x000ee2000c1e1b00 */
[----:B--2---:R-:W-:Y:S01]  /*2320*/  SHF.R.S32.HI R25, RZ, 0x1f, R23 ;  /* 0x0000001fff197819 */ /* 0x004fe20000011417 */
[----:B------:R-:W-:-:S04]  /*2330*/  IMAD R27, R23, R14, R24 ;  /* 0x0000000e171b7224 */ /* 0x000fc800078e0218 */
[----:B------:R-:W-:Y:S01]  /*2340*/  IMAD R26, R25, R14, RZ ;  /* 0x0000000e191a7224 */ /* 0x000fe200078e02ff */
[----:B------:R-:W-:-:S03]  /*2350*/  MOV R25, R9 ;  /* 0x0000000900197202 */ /* 0x000fc60000000f00 */
[----:B------:R-:W-:-:S04]  /*2360*/  IMAD.HI.U32 R22, R23, R14, R24 ;  /* 0x0000000e17167227 */ /* 0x000fc800078e0018 */
        /* <DEDUP_REMOVED lines=16> */
[----:B------:R-:W3:Y:S01]  /*2470*/  LDG.E.64 R18, desc[UR8][R18.64+0x10] ;  /* 0x0000100812127981 */ /* 0x000ee2000c1e1b00 */
[----:B--2---:R-:W-:-:S05]  /*2480*/  SHF.R.S32.HI R23, RZ, 0x1f, R13 ;  /* 0x0000001fff177819 */ /* 0x004fca000001140d */
[-C--:B-1----:R-:W-:Y:S02]  /*2490*/  IMAD R26, R23, R14.reuse, RZ ;  /* 0x0000000e171a7224 */ /* 0x082fe400078e02ff */
        /* <DEDUP_REMOVED lines=13> */
[----:B------:R-:W-:-:S07]  /*2570*/  IADD3 R22, R10, 0x3, RZ ;  /* 0x000000030a167810 */ /* 0x000fce0007ffe0ff */
.L_x_270:
[----:B------:R-:W-:Y:S05]  /*2580*/  BSYNC B1 ;  /* 0x0000000000017941 */ /* 0x000fea0003800000 */
.L_x_269:
[----:B------:R-:W-:Y:S02]  /*2590*/  LOP3.LUT R13, RZ, R10, RZ, 0x33, !PT ;  /* 0x0000000aff0d7212 */ /* 0x000fe400078e33ff */
[----:B------:R-:W3:Y:S02]  /*25a0*/  LDC.64 R10, c[0x0][0x268] ;  /* 0x00009a00ff0a7b82 */ /* 0x000ee40000000a00 */
[----:B------:R-:W-:-:S04]  /*25b0*/  IADD3 R13, R8, R13, RZ ;  /* 0x0000000d080d7210 */ /* 0x000fc80007ffe0ff */
[----:B------:R-:W-:-:S13]  /*25c0*/  ISETP.GE.U32.AND P0, PT, R13, 0x3, PT ;  /* 0x000000030d00780c */ /* 0x000fda0003f06070 */
[----:B------:R-:W-:Y:S05]  /*25d0*/  @!P0 BRA `(.L_x_268) ;  /* 0x0000000400688947 */ /* 0x000fea0003800000 */
.L_x_271:
[----:B------:R-:W-:Y:S01]  /*25e0*/  USHF.R.S32.HI UR10, URZ, 0x1f, UR4 ;  /* 0x0000001f3f0a7899 */ /* 0x000fe20008011404 */
[----:B------:R-:W-:Y:S01]  /*25f0*/  SHF.R.S32.HI R23, RZ, 0x1f, R22 ;  /* 0x0000001fff177819 */ /* 0x000fe20000011416 */
[----:B----4-:R-:W4:Y:S04]  /*2600*/  LDC.64 R18, c[0x0][0x270] ;  /* 0x00009c00ff127b82 */ /* 0x010f280000000a00 */
[----:B---3--:R-:W-:-:S04]  /*2610*/  IMAD R12, R10, UR10, RZ ;  /* 0x0000000a0a0c7c24 */ /* 0x008fc8000f8e02ff */
[----:B--2---:R-:W-:Y:S02]  /*2620*/  IMAD R15, R11, UR4, R12 ;  /* 0x000000040b0f7c24 */ /* 0x004fe4000f8e020c */
[----:B------:R-:W-:-:S05]  /*2630*/  IMAD.WIDE.U32 R12, R10, UR4, R22 ;  /* 0x000000040a0c7c25 */ /* 0x000fca000f8e0016 */
[----:B------:R-:W-:Y:S02]  /*2640*/  IADD3 R13, R15, R13, RZ ;  /* 0x0000000d0f0d7210 */ /* 0x000fe40007ffe0ff */
[----:B------:R-:W-:-:S04]  /*2650*/  LEA R14, P0, R12, UR12, 0x2 ;  /* 0x0000000c0c0e7c11 */ /* 0x000fc8000f8010ff */
[----:B------:R-:W-:-:S05]  /*2660*/  LEA.HI.X R15, R12, UR13, R13, 0x2, P0 ;  /* 0x0000000d0c0f7c11 */ /* 0x000fca00080f140d */
[----:B------:R-:W2:Y:S01]  /*2670*/  LDG.E R13, desc[UR8][R14.64] ;  /* 0x000000080e0d7981 */ /* 0x000ea2000c1e1900 */
[C---:B----4-:R-:W-:Y:S02]  /*2680*/  IMAD R12, R18.reuse, UR10, RZ ;  /* 0x0000000a120c7c24 */ /* 0x050fe4000f8e02ff */
[----:B------:R-:W-:Y:S01]  /*2690*/  IMAD.WIDE.U32 R16, R18, UR4, R22 ;  /* 0x0000000412107c25 */ /* 0x000fe2000f8e0016 */
[----:B------:R-:W-:-:S03]  /*26a0*/  MOV R18, R6 ;  /* 0x0000000600127202 */ /* 0x000fc60000000f00 */
[----:B------:R-:W-:-:S05]  /*26b0*/  IMAD R19, R19, UR4, R12 ;  /* 0x0000000413137c24 */ /* 0x000fca000f8e020c */
[----:B------:R-:W-:Y:S02]  /*26c0*/  IADD3 R17, R19, R17, RZ ;  /* 0x0000001113117210 */ /* 0x000fe40007ffe0ff */
[----:B------:R-:W-:Y:S02]  /*26d0*/  MOV R19, R9 ;  /* 0x0000000900137202 */ /* 0x000fe40000000f00 */
[----:B--2---:R-:W-:Y:S01]  /*26e0*/  SHF.R.S32.HI R12, RZ, 0x1f, R13 ;  /* 0x0000001fff0c7819 */ /* 0x004fe2000001140d */
[----:B------:R-:W-:-:S04]  /*26f0*/  IMAD.WIDE.U32 R18, R13, UR14, R18 ;  /* 0x0000000e0d127c25 */ /* 0x000fc8000f8e0012 */
[----:B------:R-:W-:Y:S01]  /*2700*/  IMAD R20, R12, UR14, RZ ;  /* 0x0000000e0c147c24 */ /* 0x000fe2000f8e02ff */
[----:B------:R-:W-:-:S03]  /*2710*/  LEA R12, P0, R16, UR16, 0x3 ;  /* 0x00000010100c7c11 */ /* 0x000fc6000f8018ff */
[----:B------:R-:W-:Y:S01]  /*2720*/  IMAD R21, R13, UR15, R20 ;  /* 0x0000000f0d157c24 */ /* 0x000fe2000f8e0214 */
[----:B------:R-:W-:Y:S02]  /*2730*/  LEA.HI.X R13, R16, UR17, R17, 0x3, P0 ;  /* 0x00000011100d7c11 */ /* 0x000fe400080f1c11 */
[C---:B------:R-:W-:Y:S02]  /*2740*/  LEA R16, P0, R18.reuse, UR20, 0x3 ;  /* 0x0000001412107c11 */ /* 0x040fe4000f8018ff */
[----:B------:R-:W-:Y:S02]  /*2750*/  IADD3 R17, R19, R21, RZ ;  /* 0x0000001513117210 */ /* 0x000fe40007ffe0ff */
[----:B------:R-:W2:Y:S02]  /*2760*/  LDG.E.64 R20, desc[UR8][R12.64] ;  /* 0x000000080c147981 */ /* 0x000ea4000c1e1b00 */
[----:B------:R-:W-:-:S05]  /*2770*/  LEA.HI.X R17, R18, UR21, R17, 0x3, P0 ;  /* 0x0000001512117c11 */ /* 0x000fca00080f1c11 */
[----:B0-----:R-:W1:Y:S01]  /*2780*/  LDG.E.64 R24, desc[UR8][R16.64] ;  /* 0x0000000810187981 */ /* 0x001e62000c1e1b00 */
[C---:B--2---:R-:W-:Y:S01]  /*2790*/  FMUL.FTZ R19, R21.reuse, UR18 ;  /* 0x0000001215137c20 */ /* 0x044fe20008410000 */
[----:B------:R-:W-:-:S03]  /*27a0*/  FMUL.FTZ R21, R21, UR19 ;  /* 0x0000001315157c20 */ /* 0x000fc60008410000 */
[C---:B------:R-:W-:Y:S01]  /*27b0*/  FFMA.FTZ R18, R20.reuse, UR19, R19 ;  /* 0x0000001314127c23 */ /* 0x040fe20008010013 */
[----:B------:R-:W-:-:S03]  /*27c0*/  FFMA.FTZ R21, R20, UR18, -R21 ;  /* 0x0000001214157c23 */ /* 0x000fc60008010815 */
[----:B-1----:R-:W-:Y:S01]  /*27d0*/  FADD.FTZ R27, R18, R25 ;  /* 0x00000019121b7221 */ /* 0x002fe20000010000 */
[----:B------:R-:W-:-:S05]  /*27e0*/  FADD.FTZ R26, R21, R24 ;  /* 0x00000018151a7221 */ /* 0x000fca0000010000 */
[----:B------:R0:W-:Y:S04]  /*27f0*/  STG.E.64 desc[UR8][R16.64], R26 ;  /* 0x0000001a10007986 */ /* 0x0001e8000c101b08 */
[----:B------:R-:W2:Y:S04]  /*2800*/  LDG.E R19, desc[UR8][R14.64+0x4] ;  /* 0x000004080e137981 */ /* 0x000ea8000c1e1900 */
[----:B------:R-:W3:Y:S01]  /*2810*/  LDG.E.64 R20, desc[UR8][R12.64+0x8] ;  /* 0x000008080c147981 */ /* 0x000ee2000c1e1b00 */
[----:B0-----:R-:W-:Y:S02]  /*2820*/  MOV R16, R6 ;  /* 0x0000000600107202 */ /* 0x001fe40000000f00 */
[----:B------:R-:W-:-:S02]  /*2830*/  MOV R17, R9 ;  /* 0x0000000900117202 */ /* 0x000fc40000000f00 */
        /* <DEDUP_REMOVED lines=33> */
[----:B------:R-:W3:Y:S01]  /*2a50*/  LDG.E.64 R12, desc[UR8][R12.64+0x18] ;  /* 0x000018080c0c7981 */ /* 0x000ee2000c1e1b00 */
[----:B--2---:R-:W-:-:S05]  /*2a60*/  SHF.R.S32.HI R18, RZ, 0x1f, R15 ;  /* 0x0000001fff127819 */ /* 0x004fca000001140f */
[----:B------:R-:W-:Y:S02]  /*2a70*/  IMAD R24, R18, UR14, RZ ;  /* 0x0000000e12187c24 */ /* 0x000fe4000f8e02ff */
        /* <DEDUP_REMOVED lines=16> */
.L_x_268:
[----:B------:R-:W-:Y:S05]  /*2b80*/  BSYNC B0 ;  /* 0x0000000000007941 */ /* 0x000fea0003800000 */
.L_x_267:
        /* <DEDUP_REMOVED lines=9> */
[----:B------:R-:W-:-:S04]  /*2c20*/  IMAD.WIDE.U32 R4, R2, UR4, RZ ;  /* 0x0000000402047c25 */ /* 0x000fc8000f8e00ff */
[----:B------:R-:W-:Y:S01]  /*2c30*/  IMAD R7, R3, UR4, RZ ;  /* 0x0000000403077c24 */ /* 0x000fe2000f8e02ff */
[----:B------:R-:W-:-:S03]  /*2c40*/  UMOV UR4, URZ ;  /* 0x0000003f00047c82 */ /* 0x000fc60008000000 */
[----:B------:R-:W-:-:S05]  /*2c50*/  IMAD R7, R2, UR5, R7 ;  /* 0x0000000502077c24 */ /* 0x000fca000f8e0207 */
[----:B------:R-:W-:-:S07]  /*2c60*/  IADD3 R13, R5, R7, RZ ;  /* 0x00000007050d7210 */ /* 0x000fce0007ffe0ff */
.L_x_278:
[----:B------:R-:W5:Y:S01]  /*2c70*/  LDC.64 R6, c[0x0][0x260] ;  /* 0x00009800ff067b82 */ /* 0x000f620000000a00 */
[----:B------:R-:W-:Y:S01]  /*2c80*/  USHF.R.S32.HI UR5, URZ, 0x1f, UR4 ;  /* 0x0000001f3f057899 */ /* 0x000fe20008011404 */
[----:B------:R-:W-:Y:S01]  /*2c90*/  ULDC.64 UR6, c[0x0][0x228] ;  /* 0x00008a0000067ab9 */ /* 0x000fe20000000a00 */
[----:B------:R-:W-:Y:S01]  /*2ca0*/  ULDC.64 UR12, c[0x0][0x258] ;  /* 0x00009600000c7ab9 */ /* 0x000fe20000000a00 */
[----:B------:R-:W-:Y:S01]  /*2cb0*/  ULDC.64 UR14, c[0x0][0x240] ;  /* 0x00009000000e7ab9 */ /* 0x000fe20000000a00 */
[----:B------:R-:W-:Y:S02]  /*2cc0*/  ULDC.64 UR16, c[0x0][0x238] ;  /* 0x00008e0000107ab9 */ /* 0x000fe40000000a00 */
[C---:B-----5:R-:W-:Y:S02]  /*2cd0*/  IMAD R0, R6.reuse, UR5, RZ ;  /* 0x0000000506007c24 */ /* 0x060fe4000f8e02ff */
[----:B------:R-:W-:-:S04]  /*2ce0*/  IMAD.WIDE.U32 R8, R6, UR4, R2 ;  /* 0x0000000406087c25 */ /* 0x000fc8000f8e0002 */
[----:B------:R-:W-:Y:S01]  /*2cf0*/  IMAD R7, R7, UR4, R0 ;  /* 0x0000000407077c24 */ /* 0x000fe2000f8e0200 */
[----:B------:R-:W-:-:S04]  /*2d00*/  LEA R6, P0, R8, UR6, 0x2 ;  /* 0x0000000608067c11 */ /* 0x000fc8000f8010ff */
[----:B------:R-:W-:-:S04]  /*2d10*/  IADD3 R7, R9, R7, RZ ;  /* 0x0000000709077210 */ /* 0x000fc80007ffe0ff */
[----:B------:R-:W-:-:S05]  /*2d20*/  LEA.HI.X R7, R8, UR7, R7, 0x2, P0 ;  /* 0x0000000708077c11 */ /* 0x000fca00080f1407 */
[----:B--2-4-:R-:W2:Y:S04]  /*2d30*/  LDG.E R16, desc[UR8][R6.64] ;  /* 0x0000000806107981 */ /* 0x014ea8000c1e1900 */
[----:B------:R-:W2:Y:S01]  /*2d40*/  LDG.E R0, desc[UR8][R6.64+0x4] ;  /* 0x0000040806007981 */ /* 0x000ea2000c1e1900 */
[----:B------:R-:W-:Y:S01]  /*2d50*/  BSSY B0, `(.L_x_273) ;  /* 0x00000c8000007945 */ /* 0x000fe20003800000 */
[----:B--2---:R-:W-:-:S13]  /*2d60*/  ISETP.GT.AND P0, PT, R0, R16, PT ;  /* 0x000000100000720c */ /* 0x004fda0003f04270 */
[----:B-1-3--:R-:W-:Y:S05]  /*2d70*/  @!P0 BRA `(.L_x_274) ;  /* 0x0000000c00148947 */ /* 0x00afea0003800000 */
[----:B------:R-:W2:Y:S01]  /*2d80*/  LDC.64 R18, c[0x0][0x248] ;  /* 0x00009200ff127b82 */ /* 0x000ea20000000a00 */
[----:B---3--:R-:W-:Y:S01]  /*2d90*/  IADD3 R10, -R16, R0, RZ ;  /* 0x00000000100a7210 */ /* 0x008fe20007ffe1ff */
[----:B------:R-:W-:Y:S01]  /*2da0*/  BSSY B1, `(.L_x_275) ;  /* 0x000005e000017945 */ /* 0x000fe20003800000 */
[----:B------:R-:W-:Y:S02]  /*2db0*/  MOV R12, R4 ;  /* 0x00000004000c7202 */ /* 0x000fe40000000f00 */
[----:B------:R-:W-:-:S03]  /*2dc0*/  LOP3.LUT P0, R10, R10, 0x3, RZ, 0xc0, !PT ;  /* 0x000000030a0a7812 */ /* 0x000fc6000780c0ff */
[----:B-1----:R-:W1:Y:S01]  /*2dd0*/  LDC.64 R26, c[0x0][0x270] ;  /* 0x00009c00ff1a7b82 */ /* 0x002e620000000a00 */
[C---:B--2---:R-:W-:Y:S02]  /*2de0*/  IMAD R8, R18.reuse, UR5, RZ ;  /* 0x0000000512087c24 */ /* 0x044fe4000f8e02ff */
[----:B------:R-:W-:Y:S01]  /*2df0*/  IMAD.WIDE.U32 R6, R18, UR4, R12 ;  /* 0x0000000412067c25 */ /* 0x000fe2000f8e000c */
[----:B------:R-:W-:-:S03]  /*2e00*/  MOV R12, R16 ;  /* 0x00000010000c7202 */ /* 0x000fc60000000f00 */
[----:B------:R-:W-:Y:S02]  /*2e10*/  IMAD R11, R19, UR4, R8 ;  /* 0x00000004130b7c24 */ /* 0x000fe4000f8e0208 */
[C---:B-1----:R-:W-:Y:S02]  /*2e20*/  IMAD R14, R26.reuse, UR5, RZ ;  /* 0x000000051a0e7c24 */ /* 0x042fe4000f8e02ff */
[----:B------:R-:W-:Y:S01]  /*2e30*/  IMAD.WIDE.U32 R8, R26, UR4, RZ ;  /* 0x000000041a087c25 */ /* 0x000fe2000f8e00ff */
[----:B------:R-:W-:-:S03]  /*2e40*/  IADD3 R11, R7, R11, RZ ;  /* 0x0000000b070b7210 */ /* 0x000fc60007ffe0ff */
[----:B------:R-:W-:-:S05]  /*2e50*/  IMAD R27, R27, UR4, R14 ;  /* 0x000000041b1b7c24 */ /* 0x000fca000f8e020e */
[----:B------:R-:W-:Y:S01]  /*2e60*/  IADD3 R27, R9, R27, RZ ;  /* 0x0000001b091b7210 */ /* 0x000fe20007ffe0ff */
[----:B------:R-:W-:Y:S06]  /*2e70*/  @!P0 BRA `(.L_x_276) ;  /* 0x0000000400408947 */ /* 0x000fec0003800000 */
[----:B------:R-:W1:Y:S01]  /*2e80*/  LDC.64 R18, c[0x0][0x268] ;  /* 0x00009a00ff127b82 */ /* 0x000e620000000a00 */
[----:B------:R-:W-:Y:S01]  /*2e90*/  SHF.R.S32.HI R17, RZ, 0x1f, R16 ;  /* 0x0000001fff117819 */ /* 0x000fe20000011410 */
[----:B------:R-:W-:-:S06]  /*2ea0*/  ULDC.64 UR6, c[0x0][0x230] ;  /* 0x00008c0000067ab9 */ /* 0x000fcc0000000a00 */
[----:B------:R-:W2:Y:S08]  /*2eb0*/  LDC.64 R20, c[0x0][0x258] ;  /* 0x00009600ff147b82 */ /* 0x000eb00000000a00 */
[----:B------:R-:W3:Y:S01]  /*2ec0*/  LDC.64 R22, c[0x0][0x238] ;  /* 0x00008e00ff167b82 */ /* 0x000ee20000000a00 */
[C---:B-1----:R-:W-:Y:S02]  /*2ed0*/  IMAD R12, R18.reuse, UR5, RZ ;  /* 0x00000005120c7c24 */ /* 0x042fe4000f8e02ff */
[----:B------:R-:W-:-:S04]  /*2ee0*/  IMAD.WIDE.U32 R14, R18, UR4, R16 ;  /* 0x00000004120e7c25 */ /* 0x000fc8000f8e0010 */
[----:B------:R-:W-:Y:S01]  /*2ef0*/  IMAD R19, R19, UR4, R12 ;  /* 0x0000000413137c24 */ /* 0x000fe2000f8e020c */
[----:B------:R-:W-:-:S04]  /*2f00*/  LEA R18, P0, R14, UR6, 0x2 ;  /* 0x000000060e127c11 */ /* 0x000fc8000f8010ff */
[----:B------:R-:W-:-:S04]  /*2f10*/  IADD3 R15, R15, R19, RZ ;  /* 0x000000130f0f7210 */ /* 0x000fc80007ffe0ff */
[----:B------:R-:W-:Y:S01]  /*2f20*/  LEA.HI.X R19, R14, UR7, R15, 0x2, P0 ;  /* 0x000000070e137c11 */ /* 0x000fe200080f140f */
[----:B------:R-:W-:-:S04]  /*2f30*/  ULDC.64 UR6, c[0x0][0x220] ;  /* 0x0000880000067ab9 */ /* 0x000fc80000000a00 */
[----:B0-----:R-:W4:Y:S01]  /*2f40*/  LDG.E R25, desc[UR8][R18.64] ;  /* 0x0000000812197981 */ /* 0x001f22000c1e1900 */
[----:B------:R-:W-:Y:S02]  /*2f50*/  IADD3 R12, P0, R16, R8, RZ ;  /* 0x00000008100c7210 */ /* 0x000fe40007f1e0ff */
[----:B------:R-:W-:Y:S02]  /*2f60*/  MOV R14, R6 ;  /* 0x00000006000e7202 */ /* 0x000fe40000000f00 */
[----:B------:R-:W-:Y:S02]  /*2f70*/  IADD3.X R29, R17, R27, RZ, P0, !PT ;  /* 0x0000001b111d7210 */ /* 0x000fe400007fe4ff */
[----:B------:R-:W-:Y:S02]  /*2f80*/  LEA R24, P0, R12, UR6, 0x3 ;  /* 0x000000060c187c11 */ /* 0x000fe4000f8018ff */
[----:B----4-:R-:W-:-:S05]  /*2f90*/  SHF.R.S32.HI R15, RZ, 0x1f, R25 ;  /* 0x0000001fff0f7819 */ /* 0x010fca0000011419 */
[----:B--2---:R-:W-:Y:S01]  /*2fa0*/  IMAD R26, R15, R20, RZ ;  /* 0x000000140f1a7224 */ /* 0x004fe200078e02ff */
[----:B------:R-:W-:-:S03]  /*2fb0*/  MOV R15, R11 ;  /* 0x0000000b000f7202 */ /* 0x000fc60000000f00 */
[C---:B------:R-:W-:Y:S02]  /*2fc0*/  IMAD R31, R25.reuse, R21, R26 ;  /* 0x00000015191f7224 */ /* 0x040fe400078e021a */
[----:B------:R-:W-:Y:S01]  /*2fd0*/  IMAD.WIDE.U32 R14, R25, R20, R14 ;  /* 0x00000014190e7225 */ /* 0x000fe200078e000e */
[----:B------:R-:W-:-:S04]  /*2fe0*/  LEA.HI.X R25, R12, UR7, R29, 0x3, P0 ;  /* 0x000000070c197c11 */ /* 0x000fc800080f1c1d */
[----:B------:R-:W-:Y:S02]  /*2ff0*/  IADD3 R12, R15, R31, RZ ;  /* 0x0000001f0f0c7210 */ /* 0x000fe40007ffe0ff */
[C---:B---3--:R-:W-:Y:S01]  /*3000*/  LEA R28, P0, R14.reuse, R22, 0x3 ;  /* 0x000000160e1c7211 */ /* 0x048fe200078018ff */
        /* <DEDUP_REMOVED lines=14> */
[----:B------:R-:W2:Y:S01]  /*30f0*/  LDG.E R31, desc[UR8][R18.64+0x4] ;  /* 0x00000408121f7981 */ /* 0x000ea2000c1e1900 */
[----:B-1----:R-:W-:Y:S02]  /*3100*/  MOV R28, R6 ;  /* 0x00000006001c7202 */ /* 0x002fe40000000f00 */
[----:B--2---:R-:W-:-:S05]  /*3110*/  SHF.R.S32.HI R29, RZ, 0x1f, R31 ;  /* 0x0000001fff1d7819 */ /* 0x004fca000001141f */
[----:B------:R-:W-:Y:S01]  /*3120*/  IMAD R12, R29, R20, RZ ;  /* 0x000000141d0c7224 */ /* 0x000fe200078e02ff */
[----:B------:R-:W-:-:S03]  /*3130*/  MOV R29, R11 ;  /* 0x0000000b001d7202 */ /* 0x000fc60000000f00 */
[----:B------:R-:W-:-:S04]  /*3140*/  IMAD.WIDE.U32 R32, R31, R20, R28 ;  /* 0x000000141f207225 */ /* 0x000fc800078e001c */
[----:B------:R-:W-:Y:S01]  /*3150*/  IMAD R31, R31, R21, R12 ;  /* 0x000000151f1f7224 */ /* 0x000fe200078e020c */
[----:B------:R-:W-:-:S04]  /*3160*/  LEA R28, P0, R32, R22, 0x3 ;  /* 0x00000016201c7211 */ /* 0x000fc800078018ff */
[----:B------:R-:W-:Y:S02]  /*3170*/  IADD3 R12, R33, R31, RZ ;  /* 0x0000001f210c7210 */ /* 0x000fe40007ffe0ff */
[----:B------:R-:W2:Y:S02]  /*3180*/  LDG.E.64 R30, desc[UR8][R24.64+0x8] ;  /* 0x00000808181e7981 */ /* 0x000ea4000c1e1b00 */
        /* <DEDUP_REMOVED lines=13> */
[----:B------:R-:W-:-:S03]  /*3260*/  MOV R10, R6 ;  /* 0x00000006000a7202 */ /* 0x000fc60000000f00 */
[----:B------:R-:W3:Y:S01]  /*3270*/  LDG.E.64 R24, desc[UR8][R24.64+0x10] ;  /* 0x0000100818187981 */ /* 0x000ee2000c1e1b00 */
        /* <DEDUP_REMOVED lines=12> */
[----:B------:R-:W-:Y:S02]  /*3340*/  IADD3 R12, R16, 0x3, RZ ;  /* 0x00000003100c7810 */ /* 0x000fe40007ffe0ff */
[----:B--2---:R-:W-:Y:S01]  /*3350*/  FADD.FTZ R29, R10, R29 ;  /* 0x0000001d0a1d7221 */ /* 0x004fe20000010000 */
[----:B------:R-:W-:-:S05]  /*3360*/  FADD.FTZ R28, R19, R28 ;  /* 0x0000001c131c7221 */ /* 0x000fca0000010000 */
[----:B------:R3:W-:Y:S02]  /*3370*/  STG.E.64 desc[UR8][R22.64], R28 ;  /* 0x0000001c16007986 */ /* 0x0007e4000c101b08 */
.L_x_276:
[----:B------:R-:W-:Y:S05]  /*3380*/  BSYNC B1 ;  /* 0x0000000000017941 */ /* 0x000fea0003800000 */
.L_x_275:
[----:B------:R-:W-:-:S04]  /*3390*/  LOP3.LUT R15, RZ, R16, RZ, 0x33, !PT ;  /* 0x00000010ff0f7212 */ /* 0x000fc800078e33ff */
[----:B------:R-:W-:-:S04]  /*33a0*/  IADD3 R15, R0, R15, RZ ;  /* 0x0000000f000f7210 */ /* 0x000fc80007ffe0ff */
[----:B------:R-:W-:-:S13]  /*33b0*/  ISETP.GE.U32.AND P0, PT, R15, 0x3, PT ;  /* 0x000000030f00780c */ /* 0x000fda0003f06070 */
[----:B------:R-:W-:Y:S05]  /*33c0*/  @!P0 BRA `(.L_x_274) ;  /* 0x0000000400808947 */ /* 0x000fea0003800000 */
[----:B------:R-:W4:Y:S01]  /*33d0*/  LDC.64 R16, c[0x0][0x268] ;  /* 0x00009a00ff107b82 */ /* 0x000f220000000a00 */
[----:B------:R-:W-:Y:S01]  /*33e0*/  SHF.R.S32.HI R15, RZ, 0x1f, R12 ;  /* 0x0000001fff0f7819 */ /* 0x000fe2000001140c */
[----:B------:R-:W-:Y:S01]  /*33f0*/  ULDC.64 UR6, c[0x0][0x220] ;  /* 0x0000880000067ab9 */ /* 0x000fe20000000a00 */
[-C--:B------:R-:W-:Y:S01]  /*3400*/  MOV R14, R12.reuse ;  /* 0x0000000c000e7202 */ /* 0x080fe20000000f00 */
[----:B------:R-:W-:Y:S01]  /*3410*/  ULDC.64 UR10, c[0x0][0x230] ;  /* 0x00008c00000a7ab9 */ /* 0x000fe20000000a00 */
[----:B------:R-:W-:Y:S01]  /*3420*/  MOV R18, R12 ;  /* 0x0000000c00127202 */ /* 0x000fe20000000f00 */
[C---:B----4-:R-:W-:Y:S02]  /*3430*/  IMAD R10, R16.reuse, UR5, RZ ;  /* 0x00000005100a7c24 */ /* 0x050fe4000f8e02ff */
[----:B------:R-:W-:-:S04]  /*3440*/  IMAD.WIDE.U32 R14, R16, UR4, R14 ;  /* 0x00000004100e7c25 */ /* 0x000fc8000f8e000e */
[----:B------:R-:W-:Y:S01]  /*3450*/  IMAD R9, R17, UR4, R10 ;  /* 0x0000000411097c24 */ /* 0x000fe2000f8e020a */
[----:B------:R-:W-:Y:S02]  /*3460*/  LEA R10, P0, R8, UR6, 0x3 ;  /* 0x00000006080a7c11 */ /* 0x000fe4000f8018ff */
[----:B------:R-:W-:Y:S02]  /*3470*/  LEA R19, P1, R14, UR10, 0x2 ;  /* 0x0000000a0e137c11 */ /* 0x000fe4000f8210ff */
[----:B------:R-:W-:Y:S02]  /*3480*/  IADD3 R9, R9, R15, RZ ;  /* 0x0000000f09097210 */ /* 0x000fe40007ffe0ff */
[----:B------:R-:W-:Y:S02]  /*3490*/  LEA.HI.X R27, R8, UR7, R27, 0x3, P0 ;  /* 0x00000007081b7c11 */ /* 0x000fe400080f1c1b */
[----:B------:R-:W-:-:S07]  /*34a0*/  LEA.HI.X R9, R14, UR11, R9, 0x2, P1 ;  /* 0x0000000b0e097c11 */ /* 0x000fce00088f1409 */
.L_x_277:
[----:B------:R-:W-:-:S05]  /*34b0*/  MOV R8, R19 ;  /* 0x0000001300087202 */ /* 0x000fca0000000f00 */
[----:B------:R-:W4:Y:S01]  /*34c0*/  LDG.E R17, desc[UR8][R8.64] ;  /* 0x0000000808117981 */ /* 0x000f22000c1e1900 */
[----:B------:R-:W-:Y:S02]  /*34d0*/  MOV R15, R11 ;  /* 0x0000000b000f7202 */ /* 0x000fe40000000f00 */
[----:B------:R-:W-:Y:S02]  /*34e0*/  MOV R26, R10 ;  /* 0x0000000a001a7202 */ /* 0x000fe40000000f00 */
[----:B----4-:R-:W-:-:S05]  /*34f0*/  SHF.R.S32.HI R14, RZ, 0x1f, R17 ;  /* 0x0000001fff0e7819 */ /* 0x010fca0000011411 */
[----:B------:R-:W-:Y:S01]  /*3500*/  IMAD R16, R14, UR12, RZ ;  /* 0x0000000c0e107c24 */ /* 0x000fe2000f8e02ff */
[----:B------:R-:W-:-:S05]  /*3510*/  MOV R14, R6 ;  /* 0x00000006000e7202 */ /* 0x000fca0000000f00 */
[----:B------:R-:W-:-:S04]  /*3520*/  IMAD.WIDE.U32 R20, R17, UR12, R14 ;  /* 0x0000000c11147c25 */ /* 0x000fc8000f8e000e */
[----:B------:R-:W-:Y:S01]  /*3530*/  IMAD R17, R17, UR13, R16 ;  /* 0x0000000d11117c24 */ /* 0x000fe2000f8e0210 */
[----:B------:R-:W-:Y:S01]  /*3540*/  LEA R16, P0, R20, UR16, 0x3 ;  /* 0x0000001014107c11 */ /* 0x000fe2000f8018ff */
[----:B------:R-:W-:-:S03]  /*3550*/  IMAD.WIDE R14, R18, 0x8, R26 ;  /* 0x00000008120e7825 */ /* 0x000fc600078e021a */
[----:B------:R-:W-:Y:S02]  /*3560*/  IADD3 R17, R21, R17, RZ ;  /* 0x0000001115117210 */ /* 0x000fe40007ffe0ff */
[----:B---3--:R-:W3:Y:S02]  /*3570*/  LDG.E.64 R22, desc[UR8][R14.64] ;  /* 0x000000080e167981 */ /* 0x008ee4000c1e1b00 */
[----:B------:R-:W-:-:S05]  /*3580*/  LEA.HI.X R17, R20, UR17, R17, 0x3, P0 ;  /* 0x0000001114117c11 */ /* 0x000fca00080f1c11 */
[----:B------:R-:W1:Y:S01]  /*3590*/  LDG.E.64 R20, desc[UR8][R16.64] ;  /* 0x0000000810147981 */ /* 0x000e62000c1e1b00 */
[C---:B---3--:R-:W-:Y:S01]  /*35a0*/  FMUL.FTZ R19, R23.reuse, UR14 ;  /* 0x0000000e17137c20 */ /* 0x048fe20008410000 */
[----:B------:R-:W-:-:S03]  /*35b0*/  FMUL.FTZ R23, R23, UR15 ;  /* 0x0000000f17177c20 */ /* 0x000fc60008410000 */
[C---:B0-----:R-:W-:Y:S01]  /*35c0*/  FFMA.FTZ R24, R22.reuse, UR15, R19 ;  /* 0x0000000f16187c23 */ /* 0x041fe20008010013 */
[----:B------:R-:W-:-:S03]  /*35d0*/  FFMA.FTZ R23, R22, UR14, -R23 ;  /* 0x0000000e16177c23 */ /* 0x000fc60008010817 */
[----:B-12---:R-:W-:Y:S01]  /*35e0*/  FADD.FTZ R29, R24, R21 ;  /* 0x00000015181d7221 */ /* 0x006fe20000010000 */
        /* <DEDUP_REMOVED lines=52> */
[----:B------:R-:W-:Y:S02]  /*3930*/  IADD3 R12, R12, 0x4, RZ ;  /* 0x000000040c0c7810 */ /* 0x000fe40007ffe0ff */
[----:B------:R-:W-:-:S04]  /*3940*/  IADD3 R10, P0, R10, 0x20, RZ ;  /* 0x000000200a0a7810 */ /* 0x000fc80007f1e0ff */
[----:B------:R-:W-:Y:S01]  /*3950*/  IADD3.X R27, RZ, R27, RZ, P0, !PT ;  /* 0x0000001bff1b7210 */ /* 0x000fe200007fe4ff */
[----:B--2---:R-:W-:Y:S01]  /*3960*/  FADD.FTZ R29, R20, R29 ;  /* 0x0000001d141d7221 */ /* 0x004fe20000010000 */
[----:B------:R-:W-:Y:S01]  /*3970*/  FADD.FTZ R28, R19, R28 ;  /* 0x0000001c131c7221 */ /* 0x000fe20000010000 */
[----:B------:R-:W-:-:S04]  /*3980*/  IADD3 R19, P1, R8, 0x10, RZ ;  /* 0x0000001008137810 */ /* 0x000fc80007f3e0ff */
[----:B------:R4:W-:Y:S01]  /*3990*/  STG.E.64 desc[UR8][R16.64], R28 ;  /* 0x0000001c10007986 */ /* 0x0009e2000c101b08 */
[----:B------:R-:W-:Y:S02]  /*39a0*/  IADD3.X R9, RZ, R9, RZ, P1, !PT ;  /* 0x00000009ff097210 */ /* 0x000fe40000ffe4ff */
[----:B------:R-:W-:-:S13]  /*39b0*/  ISETP.GE.AND P1, PT, R12, R0, PT ;  /* 0x000000000c00720c */ /* 0x000fda0003f26270 */
[----:B----4-:R-:W-:Y:S05]  /*39c0*/  @!P1 BRA `(.L_x_277) ;  /* 0xfffffff800b89947 */ /* 0x010fea000383ffff */
.L_x_274:
[----:B------:R-:W-:Y:S05]  /*39d0*/  BSYNC B0 ;  /* 0x0000000000007941 */ /* 0x000fea0003800000 */
.L_x_273:
[----:B------:R-:W4:Y:S01]  /*39e0*/  LDC.64 R6, c[0x0][0x278] ;  /* 0x00009e00ff067b82 */ /* 0x000f220000000a00 */
[----:B------:R-:W-:-:S06]  /*39f0*/  UIADD3 UR4, UR4, 0x1, URZ ;  /* 0x0000000104047890 */ /* 0x000fcc000fffe03f */
[----:B----4-:R-:W-:-:S04]  /*3a00*/  ISETP.LE.U32.AND P0, PT, R6, UR4, PT ;  /* 0x0000000406007c0c */ /* 0x010fc8000bf03070 */
[----:B------:R-:W-:-:S13]  /*3a10*/  ISETP.GE.AND.EX P0, PT, RZ, R7, PT, P0 ;  /* 0x00000007ff00720c */ /* 0x000fda0003f06300 */
[----:B------:R-:W-:Y:S05]  /*3a20*/  @!P0 BRA `(.L_x_278) ;  /* 0xfffffff000908947 */ /* 0x000fea000383ffff */
[----:B------:R-:W-:Y:S05]  /*3a30*/  EXIT ;  /* 0x000000000000794d */ /* 0x000fea0003800000 */
.L_x_279:
        /* <DEDUP_REMOVED lines=12> */
.L_x_8884:


//--------------------- .text._ZN3cub17CUB_300001_SM_9006detail8for_each13static_kernelINS2_12policy_hub_t12policy_500_tElNS2_12op_wrapper_tIlZZZZZN2at6native36add_out_dense_sparse_compressed_cudaERNS7_6TensorERKS9_SC_RKN3c106ScalarEENKUlvE_clEvENKUlvE6_clEvENKUlvE_clEvENKUlvE0_clEvEUllE_N6thrust23THRUST_300001_SM_900_NS17counting_iteratorIlNSN_11use_defaultESP_SP_EEEEEEvT0_T1_ --------------------------
	.section	.text._ZN3cub17CUB_300001_SM_9006detail8for_each13static_kernelINS2_12policy_hub_t12policy_500_tElNS2_12op_wrapper_tIlZZZZZN2at6native36add_out_dense_sparse_compressed_cudaERNS7_6TensorERKS9_SC_RKN3c106ScalarEENKUlvE_clEvENKUlvE6_clEvENKUlvE_clEvENKUlvE0_clEvEUllE_N6thrust23THRUST_300001_SM_900_NS17counting_iteratorIlNSN_11use_defaultESP_SP_EEEEEEvT0_T1_,"ax",@progbits
	.align	128
        .global         _ZN3cub17CUB_300001_SM_9006detail8for_each13static_kernelINS2_12policy_hub_t12policy_500_tElNS2_12op_wrapper_tIlZZZZZN2at6native36add_out_dense_sparse_compressed_cudaERNS7_6TensorERKS9_SC_RKN3c106ScalarEENKUlvE_clEvENKUlvE6_clEvENKUlvE_clEvENKUlvE0_clEvEUllE_N6thrust23THRUST_300001_SM_900_NS17counting_iteratorIlNSN_11use_defaultESP_SP_EEEEEEvT0_T1_
        .type           _ZN3cub17CUB_300001_SM_9006detail8for_each13static_kernelINS2_12policy_hub_t12policy_500_tElNS2_12op_wrapper_tIlZZZZZN2at6native36add_out_dense_sparse_compressed_cudaERNS7_6TensorERKS9_SC_RKN3c106ScalarEENKUlvE_clEvENKUlvE6_clEvENKUlvE_clEvENKUlvE0_clEvEUllE_N6thrust23THRUST_300001_SM_900_NS17counting_iteratorIlNSN_11use_defaultESP_SP_EEEEEEvT0_T1_,@function
        .size           _ZN3cub17CUB_300001_SM_9006detail8for_each13static_kernelINS2_12policy_hub_t12policy_500_tElNS2_12op_wrapper_tIlZZZZZN2at6native36add_out_dense_sparse_compressed_cudaERNS7_6TensorERKS9_SC_RKN3c106ScalarEENKUlvE_clEvENKUlvE6_clEvENKUlvE_clEvENKUlvE0_clEvEUllE_N6thrust23THRUST_300001_SM_900_NS17counting_iteratorIlNSN_11use_defaultESP_SP_EEEEEEvT0_T1_,(.L_x_8885 - _ZN3cub17CUB_300001_SM_9006detail8for_each13static_kernelINS2_12policy_hub_t12policy_500_tElNS2_12op_wrapper_tIlZZZZZN2at6native36add_out_dense_sparse_compressed_cudaERNS7_6TensorERKS9_SC_RKN3c106ScalarEENKUlvE_clEvENKUlvE6_clEvENKUlvE_clEvENKUlvE0_clEvEUllE_N6thrust23THRUST_300001_SM_900_NS17counting_iteratorIlNSN_11use_defaultESP_SP_EEEEEEvT0_T1_)
        .other          _ZN3cub17CUB_300001_SM_9006detail8for_each13static_kernelINS2_12policy_hub_t12policy_500_tElNS2_12op_wrapper_tIlZZZZZN2at6native36add_out_dense_sparse_compressed_cudaERNS7_6TensorERKS9_SC_RKN3c106ScalarEENKUlvE_clEvENKUlvE6_clEvENKUlvE_clEvENKUlvE0_clEvEUllE_N6thrust23THRUST_300001_SM_900_NS17counting_iteratorIlNSN_11use_defaultESP_SP_EEEEEEvT0_T1_,@"STO_CUDA_ENTRY STV_DEFAULT"
_ZN3cub17CUB_300001_SM_9006detail8for_each13static_kernelINS2_12policy_hub_t12policy_500_tElNS2_12op_wrapper_tIlZZZZZN2at6native36add_out_dense_sparse_compressed_cudaERNS7_6TensorERKS9_SC_RKN3c106ScalarEENKUlvE_clEvENKUlvE6_clEvENKUlvE_clEvENKUlvE0_clEvEUllE_N6thrust23THRUST_300001_SM_900_NS17counting_iteratorIlNSN_11use_defaultESP_SP_EEEEEEvT0_T1_:
.text._ZN3cub17CUB_300001_SM_9006detail8for_each13static_kernelINS2_12policy_hub_t12policy_500_tElNS2_12op_wrapper_tIlZZZZZN2at6native36add_out_dense_sparse_compressed_cudaERNS7_6TensorERKS9_SC_RKN3c106ScalarEENKUlvE_clEvENKUlvE6_clEvENKUlvE_clEvENKUlvE0_clEvEUllE_N6thrust23THRUST_300001_SM_900_NS17counting_iteratorIlNSN_11use_defaultESP_SP_EEEEEEvT0_T1_:
[----:B------:R-:W0:Y:S08]  /*0000*/  LDC R1, c[0x0][0x28] ;  /* 0x00000a00ff017b82 */ /* 0x000e300000000800 */
[----:B------:R-:W1:Y:S01]  /*0010*/  S2UR UR4, SR_CTAID.X ;  /* 0x00000000000479c3 */ /* 0x000e620000002500 */
[----:B------:R-:W2:Y:S01]  /*0020*/  S2R R0, SR_TID.X ;  /* 0x0000000000007919 */ /* 0x000ea20000002100 */
[----:B------:R-:W-:Y:S01]  /*0030*/  ULDC.64 UR8, c[0x0][0x208] ;  /* 0x0000820000087ab9 */ /* 0x000fe20000000a00 */
[----:B0-----:R-:W-:-:S05]  /*0040*/  VIADD R1, R1, 0xfffffff8 ;  /* 0xfffffff801017836 */ /* 0x001fca0000000000 */
[----:B------:R-:W0:Y:S01]  /*0050*/  LDC.64 R4, c[0x0][0x210] ;  /* 0x00008400ff047b82 */ /* 0x000e220000000a00 */
[----:B-1----:R-:W-:-:S06]  /*0060*/  UIMAD.WIDE.U32 UR4, UR4, 0x200, URZ ;  /* 0x00000200040478a5 */ /* 0x002fcc000f8e003f */
[----:B0-----:R-:W-:-:S04]  /*0070*/  IADD3 R3, P0, R4, -UR4, RZ ;  /* 0x8000000404037c10 */ /* 0x001fc8000ff1e0ff */
[----:B------:R-:W-:Y:S02]  /*0080*/  IADD3.X R2, R5, ~UR5, RZ, P0, !PT ;  /* 0x8000000505027c10 */ /* 0x000fe400087fe4ff */
[----:B------:R-:W-:-:S04]  /*0090*/  ISETP.GT.U32.AND P0, PT, R3, 0x1ff, PT ;  /* 0x000001ff0300780c */ /* 0x000fc80003f04070 */
[----:B------:R-:W-:-:S13]  /*00a0*/  ISETP.GT.AND.EX P0, PT, R2, RZ, PT, P0 ;  /* 0x000000ff0200720c */ /* 0x000fda0003f04300 */
[----:B--2---:R-:W-:Y:S05]  /*00b0*/  @P0 BRA `(.L_x_280) ;  /* 0x0000001c00940947 */ /* 0x004fea0003800000 */
[----:B------:R-:W0:Y:S01]  /*00c0*/  LDC.64 R4, c[0x0][0x290] ;  /* 0x0000a400ff047b82 */ /* 0x000e220000000a00 */
[----:B------:R-:W-:Y:S02]  /*00d0*/  ULDC.64 UR6, c[0x0][0x220] ;  /* 0x0000880000067ab9 */ /* 0x000fe40000000a00 */
[----:B------:R-:W-:Y:S01]  /*00e0*/  UIADD3 UR6, UP0, UR4, UR6, URZ ;  /* 0x0000000604067290 */ /* 0x000fe2000ff1e03f */
[----:B0-----:R-:W-:-:S04]  /*00f0*/  ISETP.GE.U32.AND P0, PT, R4, 0x1, PT ;  /* 0x000000010400780c */ /* 0x001fc80003f06070 */
[----:B------:R-:W-:-:S13]  /*0100*/  ISETP.GE.AND.EX P0, PT, R5, RZ, PT, P0 ;  /* 0x000000ff0500720c */ /* 0x000fda0003f06300 */
[----:B------:R-:W-:Y:S05]  /*0110*/  @!P0 EXIT ;  /* 0x000000000000894d */ /* 0x000fea0003800000 */
[----:B------:R-:W-:Y:S01]  /*0120*/  ISETP.GT.U32.AND P0, PT, R3, R0, PT ;  /* 0x000000000300720c */ /* 0x000fe20003f04070 */
[----:B------:R-:W-:Y:S01]  /*0130*/  UIADD3.X UR5, UR5, UR7, URZ, UP0, !UPT ;  /* 0x0000000705057290 */ /* 0x000fe200087fe43f */
[----:B------:R-:W-:Y:S01]  /*0140*/  SHF.R.S32.HI R0, RZ, 0x1f, R3 ;  /* 0x0000001fff007819 */ /* 0x000fe20000011403 */
[----:B------:R-:W-:Y:S01]  /*0150*/  ULDC.64 UR22, c[0x0][0x258] ;  /* 0x0000960000167ab9 */ /* 0x000fe20000000a00 */
[----:B------:R-:W-:Y:S01]  /*0160*/  ULDC.64 UR24, c[0x0][0x250] ;  /* 0x0000940000187ab9 */ /* 0x000fe20000000a00 */
[----:B------:R-:W-:Y:S01]  /*0170*/  ULDC.64 UR12, c[0x0][0x280] ;  /* 0x0000a000000c7ab9 */ /* 0x000fe20000000a00 */
        /* <DEDUP_REMOVED lines=8> */
[----:B------:R-:W-:Y:S01]  /*0200*/  HFMA2.MMA R22, -RZ, RZ, 0, 0 ;  /* 0x00000000ff167435 */ /* 0x000fe200000001ff */
[----:B------:R-:W-:-:S10]  /*0210*/  IMAD.MOV.U32 R0, RZ, RZ, RZ ;  /* 0x000000ffff007224 */ /* 0x000fd400078e00ff */
.L_x_288:
[----:B0-----:R-:W0:Y:S01]  /*0220*/  S2R R6, SR_TID.X ;  /* 0x0000000000067919 */ /* 0x001e220000002100 */
[----:B------:R-:W-:Y:S02]  /*0230*/  ULDC.64 UR10, c[0x0][0x278] ;  /* 0x00009e00000a7ab9 */ /* 0x000fe40000000a00 */
[----:B------:R-:W-:-:S04]  /*0240*/  IMAD R3, R22, UR10, RZ ;  /* 0x0000000a16037c24 */ /* 0x000fc8000f8e02ff */
[----:B------:R-:W-:Y:S01]  /*0250*/  IMAD R3, R0, UR11, R3 ;  /* 0x0000000b00037c24 */ /* 0x000fe2000f8e0203 */
[----:B0-----:R-:W-:-:S05]  /*0260*/  IADD3 R6, P0, R6, UR6, RZ ;  /* 0x0000000606067c10 */ /* 0x001fca000ff1e0ff */
[----:B------:R-:W-:Y:S02]  /*0270*/  IMAD.X R7, RZ, RZ, UR5, P0 ;  /* 0x00000005ff077e24 */ /* 0x000fe400080e06ff */
        /* <DEDUP_REMOVED lines=10> */
[----:B-1----:R-:W-:Y:S05]  /*0320*/  @!P0 BRA `(.L_x_284) ;  /* 0x0000000800fc8947 */ /* 0x002fea0003800000 */
[----:B------:R-:W-:Y:S01]  /*0330*/  ULDC.64 UR10, c[0x0][0x268] ;  /* 0x00009a00000a7ab9 */ /* 0x000fe20000000a00 */
[----:B------:R-:W-:Y:S01]  /*0340*/  BSSY B2, `(.L_x_285) ;  /* 0x0000064000027945 */ /* 0x000fe20003800000 */
[----:B------:R-:W-:Y:S02]  /*0350*/  IMAD R7, R7, UR10, RZ ;  /* 0x0000000a07077c24 */ /* 0x000fe4000f8e02ff */
[----:B------:R-:W-:-:S04]  /*0360*/  IMAD.WIDE.U32 R2, R6, UR10, RZ ;  /* 0x0000000a06027c25 */ /* 0x000fc8000f8e00ff */
[----:B------:R-:W-:Y:S01]  /*0370*/  IMAD R7, R6, UR11, R7 ;  /* 0x0000000b06077c24 */ /* 0x000fe2000f8e0207 */
[-C--:B------:R-:W-:Y:S01]  /*0380*/  IADD3 R6, R4, -R8.reuse, RZ ;  /* 0x8000000804067210 */ /* 0x080fe20007ffe0ff */
[----:B------:R-:W-:Y:S02]  /*0390*/  ULDC.64 UR10, c[0x0][0x260] ;  /* 0x00009800000a7ab9 */ /* 0x000fe40000000a00 */
[----:B------:R-:W-:Y:S01]  /*03a0*/  IMAD R11, R22, UR10, RZ ;  /* 0x0000000a160b7c24 */ /* 0x000fe2000f8e02ff */
[----:B------:R-:W-:Y:S01]  /*03b0*/  LOP3.LUT P0, RZ, R6, 0x3, RZ, 0xc0, !PT ;  /* 0x0000000306ff7812 */ /* 0x000fe2000780c0ff */
[----:B------:R-:W-:Y:S02]  /*03c0*/  IMAD.IADD R7, R3, 0x1, R7 ;  /* 0x0000000103077824 */ /* 0x000fe400078e0207 */
[----:B------:R-:W-:Y:S01]  /*03d0*/  IMAD.MOV.U32 R6, RZ, RZ, R2 ;  /* 0x000000ffff067224 */ /* 0x000fe200078e0002 */
[----:B------:R-:W-:Y:S01]  /*03e0*/  MOV R2, R8 ;  /* 0x0000000800027202 */ /* 0x000fe20000000f00 */
[----:B------:R-:W-:-:S02]  /*03f0*/  IMAD R11, R0, UR11, R11 ;  /* 0x0000000b000b7c24 */ /* 0x000fc4000f8e020b */
[----:B------:R-:W-:-:S04]  /*0400*/  IMAD.WIDE.U32 R6, R0, UR10, R6 ;  /* 0x0000000a00067c25 */ /* 0x000fc8000f8e0006 */
[----:B------:R-:W-:Y:S02]  /*0410*/  IMAD.MOV.U32 R3, RZ, RZ, R9 ;  /* 0x000000ffff037224 */ /* 0x000fe400078e0009 */
[----:B------:R-:W-:Y:S01]  /*0420*/  IMAD.IADD R21, R7, 0x1, R11 ;  /* 0x0000000107157824 */ /* 0x000fe200078e020b */
[----:B------:R-:W-:Y:S06]  /*0430*/  @!P0 BRA `(.L_x_286) ;  /* 0x0000000400508947 */ /* 0x000fec0003800000 */
[----:B------:R-:W-:Y:S01]  /*0440*/  ULDC.64 UR10, c[0x0][0x280] ;  /* 0x0000a000000a7ab9 */ /* 0x000fe20000000a00 */
[----:B------:R-:W0:Y:S01]  /*0450*/  LDC.64 R24, c[0x0][0x248] ;  /* 0x00009200ff187b82 */ /* 0x000e220000000a00 */
[----:B------:R-:W-:Y:S02]  /*0460*/  IMAD R11, R22, UR10, RZ ;  /* 0x0000000a160b7c24 */ /* 0x000fe4000f8e02ff */
[----:B------:R-:W-:-:S04]  /*0470*/  IMAD.WIDE.U32 R2, R0, UR10, R8 ;  /* 0x0000000a00027c25 */ /* 0x000fc8000f8e0008 */
[----:B------:R-:W-:Y:S01]  /*0480*/  IMAD R11, R0, UR11, R11 ;  /* 0x0000000b000b7c24 */ /* 0x000fe2000f8e020b */
[----:B------:R-:W-:Y:S01]  /*0490*/  ULDC.64 UR10, c[0x0][0x240] ;  /* 0x00009000000a7ab9 */ /* 0x000fe20000000a00 */
[----:B------:R-:W-:Y:S01]  /*04a0*/  IMAD.MOV.U32 R20, RZ, RZ, R6 ;  /* 0x000000ffff147224 */ /* 0x000fe200078e0006 */
[----:B------:R-:W-:Y:S01]  /*04b0*/  LEA R28, P0, R2, UR10, 0x3 ;  /* 0x0000000a021c7c11 */ /* 0x000fe2000f8018ff */
[----:B------:R-:W1:Y:S01]  /*04c0*/  LDC.64 R32, c[0x0][0x250] ;  /* 0x00009400ff207b82 */ /* 0x000e620000000a00 */
[----:B------:R-:W-:-:S04]  /*04d0*/  IADD3 R3, R3, R11, RZ ;  /* 0x0000000b03037210 */ /* 0x000fc80007ffe0ff */
[----:B------:R-:W-:Y:S01]  /*04e0*/  LEA.HI.X R29, R2, UR11, R3, 0x3, P0 ;  /* 0x0000000b021d7c11 */ /* 0x000fe200080f1c03 */
[----:B------:R-:W-:Y:S02]  /*04f0*/  ULDC.64 UR10, c[0x0][0x288] ;  /* 0x0000a200000a7ab9 */ /* 0x000fe40000000a00 */
[----:B------:R-:W2:Y:S02]  /*0500*/  LDC.64 R10, c[0x0][0x270] ;  /* 0x00009c00ff0a7b82 */ /* 0x000ea40000000a00 */
[----:B------:R-:W2:Y:S01]  /*0510*/  LDG.E.64 R2, desc[UR8][R28.64] ;  /* 0x000000081c027981 */ /* 0x000ea2000c1e1b00 */
[----:B------:R-:W-:Y:S02]  /*0520*/  IMAD R15, R22, UR10, RZ ;  /* 0x0000000a160f7c24 */ /* 0x000fe4000f8e02ff */
[----:B------:R-:W-:-:S03]  /*0530*/  IMAD.WIDE.U32 R12, R0, UR10, R8 ;  /* 0x0000000a000c7c25 */ /* 0x000fc6000f8e0008 */
[----:B------:R-:W3:Y:S01]  /*0540*/  LDC.64 R34, c[0x0][0x258] ;  /* 0x00009600ff227b82 */ /* 0x000ee20000000a00 */
[----:B------:R-:W-:Y:S01]  /*0550*/  IMAD R15, R0, UR11, R15 ;  /* 0x0000000b000f7c24 */ /* 0x000fe2000f8e020f */
[----:B------:R-:W-:Y:S02]  /*0560*/  ULDC.64 UR10, c[0x0][0x230] ;  /* 0x00008c00000a7ab9 */ /* 0x000fe40000000a00 */
[----:B------:R-:W-:Y:S01]  /*0570*/  LEA R26, P0, R12, UR10, 0x4 ;  /* 0x0000000a0c1a7c11 */ /* 0x000fe2000f8020ff */
[----:B------:R-:W-:-:S05]  /*0580*/  IMAD.IADD R13, R13, 0x1, R15 ;  /* 0x000000010d0d7824 */ /* 0x000fca00078e020f */
[----:B------:R-:W-:-:S05]  /*0590*/  LEA.HI.X R27, R12, UR11, R13, 0x4, P0 ;  /* 0x0000000b0c1b7c11 */ /* 0x000fca00080f240d */
[----:B------:R-:W1:Y:S01]  /*05a0*/  LDG.E.128 R12, desc[UR8][R26.64] ;  /* 0x000000081a0c7981 */ /* 0x000e62000c1e1d00 */
[-C--:B--2---:R-:W-:Y:S02]  /*05b0*/  IMAD R3, R3, R10.reuse, RZ ;  /* 0x0000000a03037224 */ /* 0x084fe400078e02ff */
[----:B------:R-:W-:-:S04]  /*05c0*/  IMAD.WIDE.U32 R16, R2, R10, R20 ;  /* 0x0000000a02107225 */ /* 0x000fc800078e0014 */
[----:B------:R-:W-:Y:S01]  /*05d0*/  IMAD R3, R2, R11, R3 ;  /* 0x0000000b02037224 */ /* 0x000fe200078e0203 */
[----:B0-----:R-:W-:-:S04]  /*05e0*/  LEA R2, P0, R16, R24, 0x4 ;  /* 0x0000001810027211 */ /* 0x001fc800078020ff */
[----:B------:R-:W-:-:S04]  /*05f0*/  IADD3 R3, R17, R3, RZ ;  /* 0x0000000311037210 */ /* 0x000fc80007ffe0ff */
[----:B------:R-:W-:-:S05]  /*0600*/  LEA.HI.X R3, R16, R25, R3, 0x4, P0 ;  /* 0x0000001910037211 */ /* 0x000fca00000f2403 */
[----:B------:R-:W2:Y:S01]  /*0610*/  LDG.E.128 R16, desc[UR8][R2.64] ;  /* 0x0000000802107981 */ /* 0x000ea2000c1e1d00 */
[C---:B-1----:R-:W-:Y:S01]  /*0620*/  DMUL R30, R14.reuse, R32 ;  /* 0x000000200e1e7228 */ /* 0x042fe20000000000 */
[----:B------:R-:W-:Y:S01]  /*0630*/  IMAD.IADD R23, R4, 0x1, -R8 ;  /* 0x0000000104177824 */ /* 0x000fe200078e0a08 */
[----:B---3--:R-:W-:-:S04]  /*0640*/  DMUL R14, R14, R34 ;  /* 0x000000220e0e7228 */ /* 0x008fc80000000000 */
[----:B------:R-:W-:Y:S02]  /*0650*/  LOP3.LUT R23, R23, 0x3, RZ, 0xc0, !PT ;  /* 0x0000000317177812 */ /* 0x000fe400078ec0ff */
[C---:B------:R-:W-:Y:S02]  /*0660*/  DFMA R30, R12.reuse, R34, R30 ;  /* 0x000000220c1e722b */ /* 0x040fe4000000001e */
[----:B------:R-:W-:Y:S01]  /*0670*/  DFMA R14, R12, R32, -R14 ;  /* 0x000000200c0e722b */ /* 0x000fe2000000080e */
[----:B------:R-:W-:-:S04]  /*0680*/  ISETP.NE.U32.AND P0, PT, R23, 0x1, PT ;  /* 0x000000011700780c */ /* 0x000fc80003f05070 */
[----:B------:R-:W-:Y:S01]  /*0690*/  ISETP.NE.AND.EX P0, PT, RZ, RZ, PT, P0 ;  /* 0x000000ffff00720c */ /* 0x000fe20003f05300 */
[----:B--2---:R-:W-:Y:S02]  /*06a0*/  DADD R18, R30, R18 ;  /* 0x000000001e127229 */ /* 0x004fe40000000012 */
[----:B------:R-:W-:-:S07]  /*06b0*/  DADD R16, R14, R16 ;  /* 0x000000000e107229 */ /* 0x000fce0000000010 */
[----:B------:R0:W-:Y:S02]  /*06c0*/  STG.E.128 desc[UR8][R2.64], R16 ;  /* 0x0000001002007986 */ /* 0x0001e4000c101d08 */
[----:B0-----:R-:W-:-:S05]  /*06d0*/  IADD3 R2, P1, R8, 0x1, RZ ;  /* 0x0000000108027810 */ /* 0x001fca0007f3e0ff */
[----:B------:R-:W-:Y:S01]  /*06e0*/  IMAD.X R3, RZ, RZ, R9, P1 ;  /* 0x000000ffff037224 */ /* 0x000fe200008e0609 */
[----:B------:R-:W-:Y:S07]  /*06f0*/  @!P0 BRA `(.L_x_286) ;  /* 0x0000000000a08947 */ /* 0x000fee0003800000 */
[----:B------:R-:W2:Y:S01]  /*0700*/  LDG.E.64 R16, desc[UR8][R28.64+0x8] ;  /* 0x000008081c107981 */ /* 0x000ea2000c1e1b00 */
[----:B------:R-:W-:-:S03]  /*0710*/  MOV R20, R6 ;  /* 0x0000000600147202 */ /* 0x000fc60000000f00 */
[----:B------:R-:W3:Y:S01]  /*0720*/  LDG.E.128 R12, desc[UR8][R26.64+0x10] ;  /* 0x000010081a0c7981 */ /* 0x000ee2000c1e1d00 */
[----:B--2---:R-:W-:-:S04]  /*0730*/  IMAD R2, R17, R10, RZ ;  /* 0x0000000a11027224 */ /* 0x004fc800078e02ff */
[C---:B------:R-:W-:Y:S02]  /*0740*/  IMAD R3, R16.reuse, R11, R2 ;  /* 0x0000000b10037224 */ /* 0x040fe400078e0202 */
[----:B------:R-:W-:-:S04]  /*0750*/  IMAD.WIDE.U32 R16, R16, R10, R20 ;  /* 0x0000000a10107225 */ /* 0x000fc800078e0014 */
[----:B------:R-:W-:Y:S01]  /*0760*/  IMAD.IADD R3, R17, 0x1, R3 ;  /* 0x0000000111037824 */ /* 0x000fe200078e0203 */
[----:B------:R-:W-:-:S04]  /*0770*/  LEA R2, P0, R16, R24, 0x4 ;  /* 0x0000001810027211 */ /* 0x000fc800078020ff */
[----:B------:R-:W-:-:S05]  /*0780*/  LEA.HI.X R3, R16, R25, R3, 0x4, P0 ;  /* 0x0000001910037211 */ /* 0x000fca00000f2403 */
[----:B------:R-:W2:Y:S01]  /*0790*/  LDG.E.128 R16, desc[UR8][R2.64] ;  /* 0x0000000802107981 */ /* 0x000ea2000c1e1d00 */
[C---:B---3--:R-:W-:Y:S02]  /*07a0*/  DMUL R30, R14.reuse, R32 ;  /* 0x000000200e1e7228 */ /* 0x048fe40000000000 */
[----:B------:R-:W-:Y:S01]  /*07b0*/  DMUL R14, R14, R34 ;  /* 0x000000220e0e7228 */ /* 0x000fe20000000000 */
[----:B------:R-:W-:-:S05]  /*07c0*/  ISETP.NE.U32.AND P0, PT, R23, 0x2, PT ;  /* 0x000000021700780c */ /* 0x000fca0003f05070 */
[C---:B------:R-:W-:Y:S02]  /*07d0*/  DFMA R30, R12.reuse, R34, R30 ;  /* 0x000000220c1e722b */ /* 0x040fe4000000001e */
[----:B------:R-:W-:Y:S01]  /*07e0*/  DFMA R14, R12, R32, -R14 ;  /* 0x000000200c0e722b */ /* 0x000fe2000000080e */
[----:B------:R-:W-:-:S05]  /*07f0*/  ISETP.NE.AND.EX P0, PT, RZ, RZ, PT, P0 ;  /* 0x000000ffff00720c */ /* 0x000fca0003f05300 */
[----:B--2---:R-:W-:Y:S02]  /*0800*/  DADD R18, R30, R18 ;  /* 0x000000001e127229 */ /* 0x004fe40000000012 */
[----:B------:R-:W-:-:S07]  /*0810*/  DADD R16, R14, R16 ;  /* 0x000000000e107229 */ /* 0x000fce0000000010 */
[----:B------:R0:W-:Y:S02]  /*0820*/  STG.E.128 desc[UR8][R2.64], R16 ;  /* 0x0000001002007986 */ /* 0x0001e4000c101d08 */
[----:B0-----:R-:W-:-:S05]  /*0830*/  IADD3 R2, P1, R8, 0x2, RZ ;  /* 0x0000000208027810 */ /* 0x001fca0007f3e0ff */
[----:B------:R-:W-:Y:S01]  /*0840*/  IMAD.X R3, RZ, RZ, R9, P1 ;  /* 0x000000ffff037224 */ /* 0x000fe200008e0609 */
[----:B------:R-:W-:Y:S07]  /*0850*/  @!P0 BRA `(.L_x_286) ;  /* 0x0000000000488947 */ /* 0x000fee0003800000 */
[----:B------:R-:W2:Y:S04]  /*0860*/  LDG.E.64 R28, desc[UR8][R28.64+0x10] ;  /* 0x000010081c1c7981 */ /* 0x000ea8000c1e1b00 */
[----:B------:R-:W3:Y:S01]  /*0870*/  LDG.E.128 R12, desc[UR8][R26.64+0x20] ;  /* 0x000020081a0c7981 */ /* 0x000ee2000c1e1d00 */
[-C--:B--2---:R-:W-:Y:S02]  /*0880*/  IMAD R16, R29, R10.reuse, RZ ;  /* 0x0000000a1d107224 */ /* 0x084fe400078e02ff */
[----:B------:R-:W-:-:S04]  /*0890*/  IMAD.WIDE.U32 R2, R28, R10, R20 ;  /* 0x0000000a1c027225 */ /* 0x000fc800078e0014 */
[----:B------:R-:W-:Y:S01]  /*08a0*/  IMAD R11, R28, R11, R16 ;  /* 0x0000000b1c0b7224 */ /* 0x000fe200078e0210 */
[----:B------:R-:W-:-:S04]  /*08b0*/  LEA R24, P0, R2, R24, 0x4 ;  /* 0x0000001802187211 */ /* 0x000fc800078020ff */
[----:B------:R-:W-:-:S04]  /*08c0*/  IADD3 R3, R3, R11, RZ ;  /* 0x0000000b03037210 */ /* 0x000fc80007ffe0ff */
[----:B------:R-:W-:-:S05]  /*08d0*/  LEA.HI.X R25, R2, R25, R3, 0x4, P0 ;  /* 0x0000001902197211 */ /* 0x000fca00000f2403 */
[----:B------:R-:W2:Y:S01]  /*08e0*/  LDG.E.128 R16, desc[UR8][R24.64] ;  /* 0x0000000818107981 */ /* 0x000ea2000c1e1d00 */
[C---:B---3--:R-:W-:Y:S02]  /*08f0*/  DMUL R2, R14.reuse, R32 ;  /* 0x000000200e027228 */ /* 0x048fe40000000000 */
[----:B------:R-:W-:-:S06]  /*0900*/  DMUL R14, R14, R34 ;  /* 0x000000220e0e7228 */ /* 0x000fcc0000000000 */
[C---:B------:R-:W-:Y:S02]  /*0910*/  DFMA R2, R12.reuse, R34, R2 ;  /* 0x000000220c02722b */ /* 0x040fe40000000002 */
[----:B------:R-:W-:-:S06]  /*0920*/  DFMA R14, R12, R32, -R14 ;  /* 0x000000200c0e722b */ /* 0x000fcc000000080e */
[----:B--2---:R-:W-:Y:S02]  /*0930*/  DADD R18, R2, R18 ;  /* 0x0000000002127229 */ /* 0x004fe40000000012 */
[----:B------:R-:W-:-:S07]  /*0940*/  DADD R16, R14, R16 ;  /* 0x000000000e107229 */ /* 0x000fce0000000010 */
[----:B------:R0:W-:Y:S01]  /*0950*/  STG.E.128 desc[UR8][R24.64], R16 ;  /* 0x0000001018007986 */ /* 0x0001e2000c101d08 */
[----:B------:R-:W-:-:S05]  /*0960*/  IADD3 R2, P0, R8, 0x3, RZ ;  /* 0x0000000308027810 */ /* 0x000fca0007f1e0ff */
[----:B------:R-:W-:-:S08]  /*0970*/  IMAD.X R3, RZ, RZ, R9, P0 ;  /* 0x000000ffff037224 */ /* 0x000fd000000e0609 */
.L_x_286:
[----:B------:R-:W-:Y:S05]  /*0980*/  BSYNC B2 ;  /* 0x0000000000027941 */ /* 0x000fea0003800000 */
.L_x_285:
[----:B------:R-:W-:Y:S02]  /*0990*/  LOP3.LUT R11, RZ, R8, RZ, 0x33, !PT ;  /* 0x00000008ff0b7212 */ /* 0x000fe400078e33ff */
[----:B------:R-:W-:Y:S02]  /*09a0*/  LOP3.LUT R9, RZ, R9, RZ, 0x33, !PT ;  /* 0x00000009ff097212 */ /* 0x000fe400078e33ff */
[----:B------:R-:W-:-:S04]  /*09b0*/  IADD3 R8, P1, R4, R11, RZ ;  /* 0x0000000b04087210 */ /* 0x000fc80007f3e0ff */
[----:B------:R-:W-:Y:S01]  /*09c0*/  ISETP.GE.U32.AND P0, PT, R8, 0x3, PT ;  /* 0x000000030800780c */ /* 0x000fe20003f06070 */
[----:B------:R-:W-:-:S05]  /*09d0*/  IMAD.X R8, R5, 0x1, R9, P1 ;  /* 0x0000000105087824 */ /* 0x000fca00008e0609 */
[----:B------:R-:W-:-:S13]  /*09e0*/  ISETP.GE.U32.AND.EX P0, PT, R8, RZ, PT, P0 ;  /* 0x000000ff0800720c */ /* 0x000fda0003f06100 */
[----:B------:R-:W-:Y:S05]  /*09f0*/  @!P0 BRA `(.L_x_284) ;  /* 0x0000000400488947 */ /* 0x000fea0003800000 */
.L_x_287:
[----:B------:R-:W-:-:S04]  /*0a00*/  IMAD R9, R22, UR12, RZ ;  /* 0x0000000c16097c24 */ /* 0x000fc8000f8e02ff */
[C---:B------:R-:W-:Y:S02]  /*0a10*/  IMAD R11, R0.reuse, UR13, R9 ;  /* 0x0000000d000b7c24 */ /* 0x040fe4000f8e0209 */
[----:B------:R-:W-:-:S05]  /*0a20*/  IMAD.WIDE.U32 R8, R0, UR12, R2 ;  /* 0x0000000c00087c25 */ /* 0x000fca000f8e0002 */
[----:B------:R-:W-:Y:S02]  /*0a30*/  IADD3 R9, R11, R9, RZ ;  /* 0x000000090b097210 */ /* 0x000fe40007ffe0ff */
[----:B------:R-:W-:-:S04]  /*0a40*/  LEA R10, P0, R8, UR14, 0x3 ;  /* 0x0000000e080a7c11 */ /* 0x000fc8000f8018ff */
[----:B------:R-:W-:-:S05]  /*0a50*/  LEA.HI.X R11, R8, UR15, R9, 0x3, P0 ;  /* 0x0000000f080b7c11 */ /* 0x000fca00080f1c09 */
[----:B0-----:R-:W2:Y:S01]  /*0a60*/  LDG.E.64 R16, desc[UR8][R10.64] ;  /* 0x000000080a107981 */ /* 0x001ea2000c1e1b00 */
[----:B------:R-:W-:Y:S02]  /*0a70*/  IMAD R9, R22, UR18, RZ ;  /* 0x0000001216097c24 */ /* 0x000fe4000f8e02ff */
[----:B-1----:R-:W-:-:S04]  /*0a80*/  IMAD.WIDE.U32 R12, R0, UR18, R2 ;  /* 0x00000012000c7c25 */ /* 0x002fc8000f8e0002 */
[----:B------:R-:W-:Y:S01]  /*0a90*/  IMAD R9, R0, UR19, R9 ;  /* 0x0000001300097c24 */ /* 0x000fe2000f8e0209 */
[----:B------:R-:W-:Y:S01]  /*0aa0*/  LEA R8, P0, R12, UR20, 0x4 ;  /* 0x000000140c087c11 */ /* 0x000fe2000f8020ff */
[----:B------:R-:W-:Y:S02]  /*0ab0*/  IMAD.MOV.U32 R20, RZ, RZ, R6 ;  /* 0x000000ffff147224 */ /* 0x000fe400078e0006 */
[----:B------:R-:W-:-:S05]  /*0ac0*/  IMAD.IADD R9, R9, 0x1, R13 ;  /* 0x0000000109097824 */ /* 0x000fca00078e020d */
[----:B------:R-:W-:-:S05]  /*0ad0*/  LEA.HI.X R9, R12, UR21, R9, 0x4, P0 ;  /* 0x000000150c097c11 */ /* 0x000fca00080f2409 */
[----:B------:R-:W3:Y:S01]  /*0ae0*/  LDG.E.128 R12, desc[UR8][R8.64] ;  /* 0x00000008080c7981 */ /* 0x000ee2000c1e1d00 */
[----:B--2---:R-:W-:Y:S02]  /*0af0*/  IMAD R17, R17, UR16, RZ ;  /* 0x0000001011117c24 */ /* 0x004fe4000f8e02ff */
[----:B------:R-:W-:-:S04]  /*0b00*/  IMAD.WIDE.U32 R18, R16, UR16, R20 ;  /* 0x0000001010127c25 */ /* 0x000fc8000f8e0014 */
[----:B------:R-:W-:Y:S01]  /*0b10*/  IMAD R17, R16, UR17, R17 ;  /* 0x0000001110117c24 */ /* 0x000fe2000f8e0211 */
[----:B------:R-:W-:-:S04]  /*0b20*/  LEA R24, P0, R18, UR26, 0x4 ;  /* 0x0000001a12187c11 */ /* 0x000fc8000f8020ff */
[----:B------:R-:W-:-:S04]  /*0b30*/  IADD3 R17, R19, R17, RZ ;  /* 0x0000001113117210 */ /* 0x000fc80007ffe0ff */
[----:B------:R-:W-:-:S05]  /*0b40*/  LEA.HI.X R25, R18, UR27, R17, 0x4, P0 ;  /* 0x0000001b12197c11 */ /* 0x000fca00080f2411 */
[----:B------:R-:W2:Y:S01]  /*0b50*/  LDG.E.128 R16, desc[UR8][R24.64] ;  /* 0x0000000818107981 */ /* 0x000ea2000c1e1d00 */
[C---:B---3--:R-:W-:Y:S02]  /*0b60*/  DMUL R26, R14.reuse, UR24 ;  /* 0x000000180e1a7c28 */ /* 0x048fe40008000000 */
[----:B------:R-:W-:-:S06]  /*0b70*/  DMUL R14, R14, UR22 ;  /* 0x000000160e0e7c28 */ /* 0x000fcc0008000000 */
[C---:B------:R-:W-:Y:S02]  /*0b80*/  DFMA R26, R12.reuse, UR22, R26 ;  /* 0x000000160c1a7c2b */ /* 0x040fe4000800001a */
[----:B------:R-:W-:-:S06]  /*0b90*/  DFMA R14, R12, UR24, -R14 ;  /* 0x000000180c0e7c2b */ /* 0x000fcc000800080e */
[----:B--2---:R-:W-:Y:S02]  /*0ba0*/  DADD R18, R26, R18 ;  /* 0x000000001a127229 */ /* 0x004fe40000000012 */
[----:B------:R-:W-:-:S07]  /*0bb0*/  DADD R16, R14, R16 ;  /* 0x000000000e107229 */ /* 0x000fce0000000010 */
[----:B------:R0:W-:Y:S04]  /*0bc0*/  STG.E.128 desc[UR8][R24.64], R16 ;  /* 0x0000001018007986 */ /* 0x0001e8000c101d08 */
[----:B------:R-:W2:Y:S04]  /*0bd0*/  LDG.E.64 R26, desc[UR8][R10.64+0x8] ;  /* 0x000008080a1a7981 */ /* 0x000ea8000c1e1b00 */
[----:B------:R-:W3:Y:S01]  /*0be0*/  LDG.E.128 R12, desc[UR8][R8.64+0x10] ;  /* 0x00001008080c7981 */ /* 0x000ee2000c1e1d00 */
[----:B--2---:R-:W-:Y:S02]  /*0bf0*/  IMAD R23, R27, UR16, RZ ;  /* 0x000000101b177c24 */ /* 0x004fe4000f8e02ff */
[----:B------:R-:W-:-:S04]  /*0c00*/  IMAD.WIDE.U32 R28, R26, UR16, R20 ;  /* 0x000000101a1c7c25 */ /* 0x000fc8000f8e0014 */
[----:B------:R-:W-:Y:S01]  /*0c10*/  IMAD R23, R26, UR17, R23 ;  /* 0x000000111a177c24 */ /* 0x000fe2000f8e0217 */
[----:B------:R-:W-:-:S03]  /*0c20*/  LEA R26, P0, R28, UR26, 0x4 ;  /* 0x0000001a1c1a7c11 */ /* 0x000fc6000f8020ff */
[----:B------:R-:W-:-:S05]  /*0c30*/  IMAD.IADD R23, R29, 0x1, R23 ;  /* 0x000000011d177824 */ /* 0x000fca00078e0217 */
[----:B------:R-:W-:-:S05]  /*0c40*/  LEA.HI.X R27, R28, UR27, R23, 0x4, P0 ;  /* 0x0000001b1c1b7c11 */ /* 0x000fca00080f2417 */
[----:B0-----:R-:W2:Y:S01]  /*0c50*/  LDG.E.128 R16, desc[UR8][R26.64] ;  /* 0x000000081a107981 */ /* 0x001ea2000c1e1d00 */
        /* <DEDUP_REMOVED lines=33> */
[----:B0-----:R-:W-:-:S06]  /*0e70*/  DMUL R16, R10, UR22 ;  /* 0x000000160a107c28 */ /* 0x001fcc0008000000 */
[C---:B------:R-:W-:Y:S02]  /*0e80*/  DFMA R28, R8.reuse, UR22, R28 ;  /* 0x00000016081c7c2b */ /* 0x040fe4000800001c */
[----:B------:R-:W-:Y:S01]  /*0e90*/  DFMA R16, R8, UR24, -R16 ;  /* 0x0000001808107c2b */ /* 0x000fe20008000810 */
[----:B------:R-:W-:-:S05]  /*0ea0*/  IADD3 R2, P0, R2, 0x4, RZ ;  /* 0x0000000402027810 */ /* 0x000fca0007f1e0ff */
[----:B------:R-:W-:Y:S01]  /*0eb0*/  IMAD.X R3, RZ, RZ, R3, P0 ;  /* 0x000000ffff037224 */ /* 0x000fe200000e0603 */
[----:B------:R-:W-:-:S04]  /*0ec0*/  ISETP.GE.U32.AND P0, PT, R2, R4, PT ;  /* 0x000000040200720c */ /* 0x000fc80003f06070 */
[----:B------:R-:W-:Y:S01]  /*0ed0*/  ISETP.GE.AND.EX P0, PT, R3, R5, PT, P0 ;  /* 0x000000050300720c */ /* 0x000fe20003f06300 */
[----:B--2---:R-:W-:Y:S02]  /*0ee0*/  DADD R14, R28, R14 ;  /* 0x000000001c0e7229 */ /* 0x004fe4000000000e */
[----:B------:R-:W-:-:S07]  /*0ef0*/  DADD R12, R16, R12 ;  /* 0x00000000100c7229 */ /* 0x000fce000000000c */
[----:B------:R1:W-:Y:S03]  /*0f00*/  STG.E.128 desc[UR8][R26.64], R12 ;  /* 0x0000000c1a007986 */ /* 0x0003e6000c101d08 */
[----:B------:R-:W-:Y:S05]  /*0f10*/  @!P0 BRA `(.L_x_287) ;  /* 0xfffffff800b88947 */ /* 0x000fea000383ffff */
.L_x_284:
[----:B------:R-:W-:Y:S05]  /*0f20*/  BSYNC B1 ;  /* 0x0000000000017941 */ /* 0x000fea0003800000 */
.L_x_283:
[----:B------:R-:W-:Y:S01]  /*0f30*/  IADD3 R0, P0, R0, 0x1, RZ ;  /* 0x0000000100007810 */ /* 0x000fe20007f1e0ff */
[----:B------:R-:W-:-:S04]  /*0f40*/  ULDC.64 UR10, c[0x0][0x290] ;  /* 0x0000a400000a7ab9 */ /* 0x000fc80000000a00 */
[----:B------:R-:W-:Y:S01]  /*0f50*/  IMAD.X R22, RZ, RZ, R22, P0 ;  /* 0x000000ffff167224 */ /* 0x000fe200000e0616 */
[----:B------:R-:W-:-:S04]  /*0f60*/  ISETP.GE.U32.AND P0, PT, R0, UR10, PT ;  /* 0x0000000a00007c0c */ /* 0x000fc8000bf06070 */
[----:B------:R-:W-:-:S13]  /*0f70*/  ISETP.GE.AND.EX P0, PT, R22, UR11, PT, P0 ;  /* 0x0000000b16007c0c */ /* 0x000fda000bf06300 */
[----:B------:R-:W-:Y:S05]  /*0f80*/  @!P0 BRA `(.L_x_288) ;  /* 0xfffffff000a48947 */ /* 0x000fea000383ffff */
.L_x_282:
[----:B------:R-:W-:Y:S05]  /*0f90*/  BSYNC B0 ;  /* 0x0000000000007941 */ /* 0x000fea0003800000 */
.L_x_281:
[----:B------:R-:W2:Y:S01]  /*0fa0*/  S2R R28, SR_TID.X ;  /* 0x00000000001c7919 */ /* 0x000ea20000002100 */
[----:B------:R-:W3:Y:S01]  /*0fb0*/  S2UR UR4, SR_CTAID.X ;  /* 0x00000000000479c3 */ /* 0x000ee20000002500 */
[----:B------:R-:W-:Y:S02]  /*0fc0*/  ULDC UR7, c[0x0][0x210] ;  /* 0x0000840000077ab9 */ /* 0x000fe40000000800 */
[----:B---3--:R-:W-:-:S04]  /*0fd0*/  UIMAD UR4, UR4, -0x200, UR7 ;  /* 0xfffffe00040478a4 */ /* 0x008fc8000f8e0207 */
[----:B------:R-:W-:Y:S01]  /*0fe0*/  USHF.R.S32.HI UR7, URZ, 0x1f, UR4 ;  /* 0x0000001f3f077899 */ /* 0x000fe20008011404 */
[----:B--2---:R-:W-:-:S05]  /*0ff0*/  IADD3 R28, R28, 0x100, RZ ;  /* 0x000001001c1c7810 */ /* 0x004fca0007ffe0ff */
[----:B------:R-:W-:Y:S01]  /*1000*/  IMAD.U32 R0, RZ, RZ, UR7 ;  /* 0x00000007ff007e24 */ /* 0x000fe2000f8e00ff */
[----:B------:R-:W-:-:S04]  /*1010*/  ISETP.LT.U32.AND P0, PT, R28, UR4, PT ;  /* 0x000000041c007c0c */ /* 0x000fc8000bf01070 */
[----:B------:R-:W-:-:S13]  /*1020*/  ISETP.GT.AND.EX P0, PT, R0, RZ, PT, P0 ;  /* 0x000000ff0000720c */ /* 0x000fda0003f04300 */
[----:B------:R-:W-:Y:S05]  /*1030*/  @!P0 EXIT ;  /* 0x000000000000894d */ /* 0x000fea0003800000 */
[----:B------:R-:W-:Y:S01]  /*1040*/  IADD3 R28, P0, R28, UR6, RZ ;  /* 0x000000061c1c7c10 */ /* 0x000fe2000ff1e0ff */
[----:B------:R-:W-:-:S04]  /*1050*/  UMOV UR4, URZ ;  /* 0x0000003f00047c82 */ /* 0x000fc80008000000 */
[----:B------:R-:W-:Y:S01]  /*1060*/  IMAD.X R29, RZ, RZ, UR5, P0 ;  /* 0x00000005ff1d7e24 */ /* 0x000fe200080e06ff */
[----:B------:R-:W-:-:S07]  /*1070*/  UMOV UR5, URZ ;  /* 0x0000003f00057c82 */ /* 0x000fce0008000000 */
.L_x_294:
[----:B--2---:R-:W2:Y:S01]  /*1080*/  LDC.64 R2, c[0x0][0x278] ;  /* 0x00009e00ff027b82 */ /* 0x004ea20000000a00 */
[----:B------:R-:W-:Y:S01]  /*1090*/  ULDC.64 UR6, c[0x0][0x238] ;  /* 0x00008e0000067ab9 */ /* 0x000fe20000000a00 */
[----:B------:R-:W-:Y:S01]  /*10a0*/  ULDC.64 UR16, c[0x0][0x258] ;  /* 0x0000960000107ab9 */ /* 0x000fe20000000a00 */
        /* <DEDUP_REMOVED lines=16> */
[----:B---3--:R-:W-:Y:S05]  /*11b0*/  @!P0 BRA `(.L_x_290) ;  /* 0x0000000c00308947 */ /* 0x008fea0003800000 */
[----:B------:R-:W2:Y:S01]  /*11c0*/  LDC.64 R2, c[0x0][0x260] ;  /* 0x00009800ff027b82 */ /* 0x000ea20000000a00 */
[----:B------:R-:W-:Y:S01]  /*11d0*/  IMAD.IADD R0, R4, 0x1, -R8 ;  /* 0x0000000104007824 */ /* 0x000fe200078e0a08 */
[----:B------:R-:W-:Y:S01]  /*11e0*/  ULDC.64 UR6, c[0x0][0x268] ;  /* 0x00009a0000067ab9 */ /* 0x000fe20000000a00 */
[----:B------:R-:W-:Y:S01]  /*11f0*/  BSSY B1, `(.L_x_291) ;  /* 0x0000068000017945 */ /* 0x000fe20003800000 */
[----:B------:R-:W-:Y:S02]  /*1200*/  IMAD R11, R29, UR6, RZ ;  /* 0x000000061d0b7c24 */ /* 0x000fe4000f8e02ff */
[----:B------:R-:W-:Y:S01]  /*1210*/  LOP3.LUT R0, R0, 0x3, RZ, 0xc0, !PT ;  /* 0x0000000300007812 */ /* 0x000fe200078ec0ff */
[----:B------:R-:W-:-:S03]  /*1220*/  IMAD.WIDE.U32 R6, R28, UR6, RZ ;  /* 0x000000061c067c25 */ /* 0x000fc6000f8e00ff */
[----:B------:R-:W-:Y:S01]  /*1230*/  ISETP.NE.U32.AND P0, PT, R0, RZ, PT ;  /* 0x000000ff0000720c */ /* 0x000fe20003f05070 */
[----:B------:R-:W-:-:S03]  /*1240*/  IMAD R11, R28, UR7, R11 ;  /* 0x000000071c0b7c24 */ /* 0x000fc6000f8e020b */
[----:B------:R-:W-:Y:S01]  /*1250*/  ISETP.NE.AND.EX P0, PT, RZ, RZ, PT, P0 ;  /* 0x000000ffff00720c */ /* 0x000fe20003f05300 */
[----:B------:R-:W-:Y:S02]  /*1260*/  IMAD.IADD R7, R7, 0x1, R11 ;  /* 0x0000000107077824 */ /* 0x000fe400078e020b */
[C---:B--2---:R-:W-:Y:S02]  /*1270*/  IMAD R0, R2.reuse, UR5, RZ ;  /* 0x0000000502007c24 */ /* 0x044fe4000f8e02ff */
[----:B------:R-:W-:Y:S01]  /*1280*/  IMAD.WIDE.U32 R6, R2, UR4, R6 ;  /* 0x0000000402067c25 */ /* 0x000fe2000f8e0006 */
[----:B------:R-:W-:-:S03]  /*1290*/  MOV R2, R8 ;  /* 0x0000000800027202 */ /* 0x000fc60000000f00 */
[----:B------:R-:W-:Y:S02]  /*12a0*/  IMAD R3, R3, UR4, R0 ;  /* 0x0000000403037c24 */ /* 0x000fe4000f8e0200 */
[----:B------:R-:W-:Y:S02]  /*12b0*/  IMAD.MOV.U32 R0, RZ, RZ, R9 ;  /* 0x000000ffff007224 */ /* 0x000fe400078e0009 */
[----:B------:R-:W-:Y:S01]  /*12c0*/  IMAD.IADD R3, R7, 0x1, R3 ;  /* 0x0000000107037824 */ /* 0x000fe200078e0203 */
[----:B------:R-:W-:Y:S06]  /*12d0*/  @!P0 BRA `(.L_x_292) ;  /* 0x0000000400648947 */ /* 0x000fec0003800000 */
[----:B-1----:R-:W1:Y:S01]  /*12e0*/  LDC.64 R12, c[0x0][0x280] ;  /* 0x0000a000ff0c7b82 */ /* 0x002e620000000a00 */
[----:B------:R-:W-:-:S07]  /*12f0*/  ULDC.64 UR6, c[0x0][0x240] ;  /* 0x0000900000067ab9 */ /* 0x000fce0000000a00 */
[----:B------:R-:W2:Y:S01]  /*1300*/  LDC.64 R14, c[0x0][0x288] ;  /* 0x0000a200ff0e7b82 */ /* 0x000ea20000000a00 */
[----:B------:R-:W-:-:S07]  /*1310*/  IMAD.MOV.U32 R2, RZ, RZ, R6 ;  /* 0x000000ffff027224 */ /* 0x000fce00078e0006 */
[----:B------:R-:W3:Y:S01]  /*1320*/  LDC.64 R34, c[0x0][0x250] ;  /* 0x00009400ff227b82 */ /* 0x000ee20000000a00 */
[----:B-1----:R-:W-:-:S07]  /*1330*/  IMAD R0, R12, UR5, RZ ;  /* 0x000000050c007c24 */ /* 0x002fce000f8e02ff */
[----:B------:R-:W1:Y:S01]  /*1340*/  LDC.64 R32, c[0x0][0x258] ;  /* 0x00009600ff207b82 */ /* 0x000e620000000a00 */
[----:B------:R-:W-:-:S04]  /*1350*/  IMAD.WIDE.U32 R10, R12, UR4, R8 ;  /* 0x000000040c0a7c25 */ /* 0x000fc8000f8e0008 */
[----:B------:R-:W-:Y:S01]  /*1360*/  IMAD R13, R13, UR4, R0 ;  /* 0x000000040d0d7c24 */ /* 0x000fe2000f8e0200 */
[----:B0-----:R-:W-:-:S04]  /*1370*/  LEA R24, P0, R10, UR6, 0x3 ;  /* 0x000000060a187c11 */ /* 0x001fc8000f8018ff */
[----:B------:R-:W-:Y:S01]  /*1380*/  IADD3 R11, R11, R13, RZ ;  /* 0x0000000d0b0b7210 */ /* 0x000fe20007ffe0ff */
[----:B--2---:R-:W-:Y:S01]  /*1390*/  IMAD R0, R14, UR5, RZ ;  /* 0x000000050e007c24 */ /* 0x004fe2000f8e02ff */
[----:B------:R-:W0:Y:S02]  /*13a0*/  LDC.64 R12, c[0x0][0x248] ;  /* 0x00009200ff0c7b82 */ /* 0x000e240000000a00 */
[----:B------:R-:W-:Y:S01]  /*13b0*/  LEA.HI.X R25, R10, UR7, R11, 0x3, P0 ;  /* 0x000000070a197c11 */ /* 0x000fe200080f1c0b */
[----:B------:R-:W-:Y:S01]  /*13c0*/  IMAD.WIDE.U32 R16, R14, UR4, R8 ;  /* 0x000000040e107c25 */ /* 0x000fe2000f8e0008 */
[----:B------:R-:W-:-:S03]  /*13d0*/  ULDC.64 UR6, c[0x0][0x230] ;  /* 0x00008c0000067ab9 */ /* 0x000fc60000000a00 */
[----:B------:R-:W2:Y:S01]  /*13e0*/  LDG.E.64 R20, desc[UR8][R24.64] ;  /* 0x0000000818147981 */ /* 0x000ea2000c1e1b00 */
[----:B------:R-:W2:Y:S01]  /*13f0*/  LDC.64 R10, c[0x0][0x270] ;  /* 0x00009c00ff0a7b82 */ /* 0x000ea20000000a00 */
[----:B------:R-:W-:Y:S01]  /*1400*/  IMAD R15, R15, UR4, R0 ;  /* 0x000000040f0f7c24 */ /* 0x000fe2000f8e0200 */
[----:B------:R-:W-:-:S03]  /*1410*/  LEA R14, P0, R16, UR6, 0x4 ;  /* 0x00000006100e7c11 */ /* 0x000fc6000f8020ff */
[----:B------:R-:W-:-:S05]  /*1420*/  IMAD.IADD R15, R17, 0x1, R15 ;  /* 0x00000001110f7824 */ /* 0x000fca00078e020f */
[----:B------:R-:W-:-:S05]  /*1430*/  LEA.HI.X R15, R16, UR7, R15, 0x4, P0 ;  /* 0x00000007100f7c11 */ /* 0x000fca00080f240f */
[----:B------:R-:W3:Y:S01]  /*1440*/  LDG.E.128 R16, desc[UR8][R14.64] ;  /* 0x000000080e107981 */ /* 0x000ee2000c1e1d00 */
[-C--:B--2---:R-:W-:Y:S02]  /*1450*/  IMAD R0, R21, R10.reuse, RZ ;  /* 0x0000000a15007224 */ /* 0x084fe400078e02ff */
[----:B------:R-:W-:-:S04]  /*1460*/  IMAD.WIDE.U32 R22, R20, R10, R2 ;  /* 0x0000000a14167225 */ /* 0x000fc800078e0002 */
[----:B------:R-:W-:Y:S01]  /*1470*/  IMAD R21, R20, R11, R0 ;  /* 0x0000000b14157224 */ /* 0x000fe200078e0200 */
[----:B0-----:R-:W-:-:S04]  /*1480*/  LEA R26, P0, R22, R12, 0x4 ;  /* 0x0000000c161a7211 */ /* 0x001fc800078020ff */
[----:B------:R-:W-:-:S04]  /*1490*/  IADD3 R0, R23, R21, RZ ;  /* 0x0000001517007210 */ /* 0x000fc80007ffe0ff */
[----:B------:R-:W-:-:S05]  /*14a0*/  LEA.HI.X R27, R22, R13, R0, 0x4, P0 ;  /* 0x0000000d161b7211 */ /* 0x000fca00000f2400 */
[----:B------:R-:W2:Y:S01]  /*14b0*/  LDG.E.128 R20, desc[UR8][R26.64] ;  /* 0x000000081a147981 */ /* 0x000ea2000c1e1d00 */
[C---:B---3--:R-:W-:Y:S02]  /*14c0*/  DMUL R30, R18.reuse, R34 ;  /* 0x00000022121e7228 */ /* 0x048fe40000000000 */
[----:B-1----:R-:W-:-:S06]  /*14d0*/  DMUL R18, R18, R32 ;  /* 0x0000002012127228 */ /* 0x002fcc0000000000 */
[C---:B------:R-:W-:Y:S02]  /*14e0*/  DFMA R30, R16.reuse, R32, R30 ;  /* 0x00000020101e722b */ /* 0x040fe4000000001e */
[----:B------:R-:W-:Y:S01]  /*14f0*/  DFMA R18, R16, R34, -R18 ;  /* 0x000000221012722b */ /* 0x000fe20000000812 */
[----:B------:R-:W-:-:S05]  /*1500*/  IADD3 R2, P1, R8, 0x1, RZ ;  /* 0x0000000108027810 */ /* 0x000fca0007f3e0ff */
[----:B------:R-:W-:Y:S01]  /*1510*/  IMAD.X R0, RZ, RZ, R9, P1 ;  /* 0x000000ffff007224 */ /* 0x000fe200008e0609 */
[----:B--2---:R-:W-:Y:S01]  /*1520*/  DADD R22, R30, R22 ;  /* 0x000000001e167229 */ /* 0x004fe20000000016 */
[----:B------:R-:W-:Y:S01]  /*1530*/  IMAD.IADD R30, R4, 0x1, -R8 ;  /* 0x00000001041e7824 */ /* 0x000fe200078e0a08 */
[----:B------:R-:W-:-:S04]  /*1540*/  DADD R20, R18, R20 ;  /* 0x0000000012147229 */ /* 0x000fc80000000014 */
[----:B------:R-:W-:-:S03]  /*1550*/  LOP3.LUT R30, R30, 0x3, RZ, 0xc0, !PT ;  /* 0x000000031e1e7812 */ /* 0x000fc600078ec0ff */
[----:B------:R2:W-:Y:S01]  /*1560*/  STG.E.128 desc[UR8][R26.64], R20 ;  /* 0x000000141a007986 */ /* 0x0005e2000c101d08 */
[----:B------:R-:W-:-:S04]  /*1570*/  ISETP.NE.U32.AND P0, PT, R30, 0x1, PT ;  /* 0x000000011e00780c */ /* 0x000fc80003f05070 */
[----:B------:R-:W-:-:S13]  /*1580*/  ISETP.NE.AND.EX P0, PT, RZ, RZ, PT, P0 ;  /* 0x000000ffff00720c */ /* 0x000fda0003f05300 */
[----:B--2---:R-:W-:Y:S05]  /*1590*/  @!P0 BRA `(.L_x_292) ;  /* 0x0000000000b48947 */ /* 0x004fea0003800000 */
[----:B------:R-:W2:Y:S04]  /*15a0*/  LDG.E.64 R20, desc[UR8][R24.64+0x8] ;  /* 0x0000080818147981 */ /* 0x000ea8000c1e1b00 */
[----:B------:R-:W3:Y:S01]  /*15b0*/  LDG.E.128 R16, desc[UR8][R14.64+0x10] ;  /* 0x000010080e107981 */ /* 0x000ee2000c1e1d00 */
[----:B------:R-:W-:Y:S01]  /*15c0*/  MOV R26, R6 ;  /* 0x00000006001a7202 */ /* 0x000fe20000000f00 */
[----:B------:R-:W-:Y:S02]  /*15d0*/  IMAD.MOV.U32 R27, RZ, RZ, R3 ;  /* 0x000000ffff1b7224 */ /* 0x000fe400078e0003 */
[----:B------:R0:W-:Y:S02]  /*15e0*/  STL.64 [R1], R4 ;  /* 0x0000000401007387 */ /* 0x0001e40000100a00 */
[----:B0-----:R-:W0:Y:S01]  /*15f0*/  LDC.64 R4, c[0x0][0x258] ;  /* 0x00009600ff047b82 */ /* 0x001e220000000a00 */
        /* <DEDUP_REMOVED lines=8> */
[----:B0-----:R-:W-:-:S06]  /*1680*/  DMUL R18, R18, R4 ;  /* 0x0000000412127228 */ /* 0x001fcc0000000000 */
[C---:B------:R-:W-:Y:S01]  /*1690*/  DFMA R36, R16.reuse, R4, R36 ;  /* 0x000000041024722b */ /* 0x040fe20000000024 */
[----:B------:R3:W5:Y:S01]  /*16a0*/  LDL.LU.64 R4, [R1] ;  /* 0x0000000001047983 */ /* 0x0007620000300a00 */
[----:B------:R-:W-:Y:S01]  /*16b0*/  DFMA R18, R16, R34, -R18 ;  /* 0x000000221012722b */ /* 0x000fe20000000812 */
[----:B------:R-:W-:-:S04]  /*16c0*/  ISETP.NE.U32.AND P0, PT, R30, 0x2, PT ;  /* 0x000000021e00780c */ /* 0x000fc80003f05070 */
[----:B------:R-:W-:Y:S02]  /*16d0*/  ISETP.NE.AND.EX P0, PT, RZ, RZ, PT, P0 ;  /* 0x000000ffff00720c */ /* 0x000fe40003f05300 */
[----:B------:R-:W-:-:S04]  /*16e0*/  IADD3 R2, P1, R8, 0x2, RZ ;  /* 0x0000000208027810 */ /* 0x000fc80007f3e0ff */
[----:B------:R-:W-:Y:S01]  /*16f0*/  IADD3.X R0, RZ, R9, RZ, P1, !PT ;  /* 0x00000009ff007210 */ /* 0x000fe20000ffe4ff */
[----:B--2---:R-:W-:Y:S02]  /*1700*/  DADD R22, R36, R22 ;  /* 0x0000000024167229 */ /* 0x004fe40000000016 */
[----:B------:R-:W-:-:S07]  /*1710*/  DADD R20, R18, R20 ;  /* 0x0000000012147229 */ /* 0x000fce0000000014 */
[----:B------:R3:W-:Y:S01]  /*1720*/  STG.E.128 desc[UR8][R32.64], R20 ;  /* 0x0000001420007986 */ /* 0x0007e2000c101d08 */
[----:B------:R-:W-:Y:S05]  /*1730*/  @!P0 BRA `(.L_x_292) ;  /* 0x00000000004c8947 */ /* 0x000fea0003800000 */
[----:B------:R-:W2:Y:S01]  /*1740*/  LDG.E.64 R24, desc[UR8][R24.64+0x10] ;  /* 0x0000100818187981 */ /* 0x000ea2000c1e1b00 */
[----:B------:R-:W0:Y:S03]  /*1750*/  LDC.64 R36, c[0x0][0x258] ;  /* 0x00009600ff247b82 */ /* 0x000e260000000a00 */
[----:B------:R-:W4:Y:S01]  /*1760*/  LDG.E.128 R16, desc[UR8][R14.64+0x20] ;  /* 0x000020080e107981 */ /* 0x000f22000c1e1d00 */
[-C--:B--2---:R-:W-:Y:S02]  /*1770*/  IMAD R0, R25, R10.reuse, RZ ;  /* 0x0000000a19007224 */ /* 0x084fe400078e02ff */
[----:B---3--:R-:W-:-:S04]  /*1780*/  IMAD.WIDE.U32 R20, R24, R10, R26 ;  /* 0x0000000a18147225 */ /* 0x008fc800078e001a */
[----:B------:R-:W-:Y:S01]  /*1790*/  IMAD R11, R24, R11, R0 ;  /* 0x0000000b180b7224 */ /* 0x000fe200078e0200 */
[----:B------:R-:W-:-:S03]  /*17a0*/  LEA R10, P0, R20, R12, 0x4 ;  /* 0x0000000c140a7211 */ /* 0x000fc600078020ff */
[----:B------:R-:W-:-:S05]  /*17b0*/  IMAD.IADD R0, R21, 0x1, R11 ;  /* 0x0000000115007824 */ /* 0x000fca00078e020b */
[----:B------:R-:W-:-:S05]  /*17c0*/  LEA.HI.X R11, R20, R13, R0, 0x4, P0 ;  /* 0x0000000d140b7211 */ /* 0x000fca00000f2400 */
[----:B------:R-:W2:Y:S01]  /*17d0*/  LDG.E.128 R12, desc[UR8][R10.64] ;  /* 0x000000080a0c7981 */ /* 0x000ea2000c1e1d00 */
[C---:B----4-:R-:W-:Y:S02]  /*17e0*/  DMUL R20, R18.reuse, R34 ;  /* 0x0000002212147228 */ /* 0x050fe40000000000 */
[----:B0-----:R-:W-:-:S06]  /*17f0*/  DMUL R18, R18, R36 ;  /* 0x0000002412127228 */ /* 0x001fcc0000000000 */
[C---:B------:R-:W-:Y:S02]  /*1800*/  DFMA R20, R16.reuse, R36, R20 ;  /* 0x000000241014722b */ /* 0x040fe40000000014 */
[----:B------:R-:W-:Y:S01]  /*1810*/  DFMA R18, R16, R34, -R18 ;  /* 0x000000221012722b */ /* 0x000fe20000000812 */
[----:B------:R-:W-:-:S05]  /*1820*/  IADD3 R2, P0, R8, 0x3, RZ ;  /* 0x0000000308027810 */ /* 0x000fca0007f1e0ff */
[----:B------:R-:W-:Y:S01]  /*1830*/  IMAD.X R0, RZ, RZ, R9, P0 ;  /* 0x000000ffff007224 */ /* 0x000fe200000e0609 */
[----:B--2---:R-:W-:Y:S02]  /*1840*/  DADD R14, R20, R14 ;  /* 0x00000000140e7229 */ /* 0x004fe4000000000e */
[----:B------:R-:W-:-:S07]  /*1850*/  DADD R12, R18, R12 ;  /* 0x00000000120c7229 */ /* 0x000fce000000000c */
[----:B------:R2:W-:Y:S04]  /*1860*/  STG.E.128 desc[UR8][R10.64], R12 ;  /* 0x0000000c0a007986 */ /* 0x0005e8000c101d08 */
.L_x_292:
[----:B------:R-:W-:Y:S05]  /*1870*/  BSYNC B1 ;  /* 0x0000000000017941 */ /* 0x000fea0003800000 */
.L_x_291:
[----:B--2---:R-:W-:Y:S02]  /*1880*/  LOP3.LUT R11, RZ, R8, RZ, 0x33, !PT ;  /* 0x00000008ff0b7212 */ /* 0x004fe400078e33ff */
[----:B------:R-:W-:Y:S02]  /*1890*/  LOP3.LUT R9, RZ, R9, RZ, 0x33, !PT ;  /* 0x00000009ff097212 */ /* 0x000fe400078e33ff */
[----:B-----5:R-:W-:-:S04]  /*18a0*/  IADD3 R8, P1, R4, R11, RZ ;  /* 0x0000000b04087210 */ /* 0x020fc80007f3e0ff */
[----:B------:R-:W-:Y:S02]  /*18b0*/  ISETP.GE.U32.AND P0, PT, R8, 0x3, PT ;  /* 0x000000030800780c */ /* 0x000fe40003f06070 */
[----:B------:R-:W-:-:S04]  /*18c0*/  IADD3.X R8, R5, R9, RZ, P1, !PT ;  /* 0x0000000905087210 */ /* 0x000fc80000ffe4ff */
[----:B------:R-:W-:-:S13]  /*18d0*/  ISETP.GE.U32.AND.EX P0, PT, R8, RZ, PT, P0 ;  /* 0x000000ff0800720c */ /* 0x000fda0003f06100 */
[----:B------:R-:W-:Y:S05]  /*18e0*/  @!P0 BRA `(.L_x_290) ;  /* 0x0000000400648947 */ /* 0x000fea0003800000 */
.L_x_293:
[----:B--2---:R-:W2:Y:S01]  /*18f0*/  LDC.64 R10, c[0x0][0x280] ;  /* 0x0000a000ff0a7b82 */ /* 0x004ea20000000a00 */
[----:B-1----:R-:W-:Y:S02]  /*1900*/  IMAD.MOV.U32 R12, RZ, RZ, R2 ;  /* 0x000000ffff0c7224 */ /* 0x002fe400078e0002 */
[----:B------:R-:W-:Y:S02]  /*1910*/  IMAD.MOV.U32 R13, RZ, RZ, R0 ;  /* 0x000000ffff0d7224 */ /* 0x000fe400078e0000 */
[C---:B--2---:R-:W-:Y:S02]  /*1920*/  IMAD R14, R10.reuse, UR5, RZ ;  /* 0x000000050a0e7c24 */ /* 0x044fe4000f8e02ff */
[----:B------:R-:W-:-:S04]  /*1930*/  IMAD.WIDE.U32 R8, R10, UR4, R12 ;  /* 0x000000040a087c25 */ /* 0x000fc8000f8e000c */
[----:B------:R-:W-:Y:S01]  /*1940*/  IMAD R11, R11, UR4, R14 ;  /* 0x000000040b0b7c24 */ /* 0x000fe2000f8e020e */
[----:B------:R-:W-:-:S04]  /*1950*/  LEA R10, P0, R8, UR10, 0x3 ;  /* 0x0000000a080a7c11 */ /* 0x000fc8000f8018ff */
[----:B------:R-:W-:-:S04]  /*1960*/  IADD3 R9, R11, R9, RZ ;  /* 0x000000090b097210 */ /* 0x000fc80007ffe0ff */
[----:B------:R-:W-:Y:S02]  /*1970*/  LEA.HI.X R11, R8, UR11, R9, 0x3, P0 ;  /* 0x0000000b080b7c11 */ /* 0x000fe400080f1c09 */
[----:B------:R-:W1:Y:S03]  /*1980*/  LDC.64 R8, c[0x0][0x288] ;  /* 0x0000a200ff087b82 */ /* 0x000e660000000a00 */
[----:B0-----:R-:W2:Y:S01]  /*1990*/  LDG.E.64 R16, desc[UR8][R10.64] ;  /* 0x000000080a107981 */ /* 0x001ea2000c1e1b00 */
[----:B------:R-:W-:Y:S01]  /*19a0*/  MOV R19, R3 ;  /* 0x0000000300137202 */ /* 0x000fe20000000f00 */
[----:B------:R-:W-:Y:S02]  /*19b0*/  IMAD.MOV.U32 R18, RZ, RZ, R6 ;  /* 0x000000ffff127224 */ /* 0x000fe400078e0006 */
[C---:B-1----:R-:W-:Y:S02]  /*19c0*/  IMAD R14, R8.reuse, UR5, RZ ;  /* 0x00000005080e7c24 */ /* 0x042fe4000f8e02ff */
[----:B------:R-:W-:-:S04]  /*19d0*/  IMAD.WIDE.U32 R12, R8, UR4, R12 ;  /* 0x00000004080c7c25 */ /* 0x000fc8000f8e000c */
[----:B------:R-:W-:Y:S01]  /*19e0*/  IMAD R9, R9, UR4, R14 ;  /* 0x0000000409097c24 */ /* 0x000fe2000f8e020e */
[----:B------:R-:W-:-:S03]  /*19f0*/  LEA R8, P0, R12, UR14, 0x4 ;  /* 0x0000000e0c087c11 */ /* 0x000fc6000f8020ff */
[----:B------:R-:W-:-:S05]  /*1a00*/  IMAD.IADD R9, R9, 0x1, R13 ;  /* 0x0000000109097824 */ /* 0x000fca00078e020d */
[----:B------:R-:W-:-:S05]  /*1a10*/  LEA.HI.X R9, R12, UR15, R9, 0x4, P0 ;  /* 0x0000000f0c097c11 */ /* 0x000fca00080f2409 */
[----:B------:R-:W4:Y:S01]  /*1a20*/  LDG.E.128 R12, desc[UR8][R8.64] ;  /* 0x00000008080c7981 */ /* 0x000f22000c1e1d00 */
[----:B--2---:R-:W-:Y:S02]  /*1a30*/  IMAD R17, R17, UR12, RZ ;  /* 0x0000000c11117c24 */ /* 0x004fe4000f8e02ff */
[----:B------:R-:W-:-:S04]  /*1a40*/  IMAD.WIDE.U32 R18, R16, UR12, R18 ;  /* 0x0000000c10127c25 */ /* 0x000fc8000f8e0012 */
[----:B------:R-:W-:Y:S01]  /*1a50*/  IMAD R17, R16, UR13, R17 ;  /* 0x0000000d10117c24 */ /* 0x000fe2000f8e0211 */
[----:B---3--:R-:W-:-:S03]  /*1a60*/  LEA R20, P0, R18, UR20, 0x4 ;  /* 0x0000001412147c11 */ /* 0x008fc6000f8020ff */
[----:B------:R-:W-:-:S05]  /*1a70*/  IMAD.IADD R17, R19, 0x1, R17 ;  /* 0x0000000113117824 */ /* 0x000fca00078e0211 */
[----:B------:R-:W-:-:S05]  /*1a80*/  LEA.HI.X R21, R18, UR21, R17, 0x4, P0 ;  /* 0x0000001512157c11 */ /* 0x000fca00080f2411 */
[----:B------:R-:W2:Y:S01]  /*1a90*/  LDG.E.128 R16, desc[UR8][R20.64] ;  /* 0x0000000814107981 */ /* 0x000ea2000c1e1d00 */
[C---:B----4-:R-:W-:Y:S02]  /*1aa0*/  DMUL R22, R14.reuse, UR18 ;  /* 0x000000120e167c28 */ /* 0x050fe40008000000 */
        /* <DEDUP_REMOVED lines=8> */
[----:B0-----:R-:W-:Y:S01]  /*1b30*/  MOV R21, R3 ;  /* 0x0000000300157202 */ /* 0x001fe20000000f00 */
[----:B------:R-:W-:-:S02]  /*1b40*/  IMAD.MOV.U32 R20, RZ, RZ, R6 ;  /* 0x000000ffff147224 */ /* 0x000fc400078e0006 */
[----:B--2---:R-:W-:Y:S02]  /*1b50*/  IMAD R23, R23, UR12, RZ ;  /* 0x0000000c17177c24 */ /* 0x004fe4000f8e02ff */
[----:B------:R-:W-:-:S04]  /*1b60*/  IMAD.WIDE.U32 R24, R22, UR12, R20 ;  /* 0x0000000c16187c25 */ /* 0x000fc8000f8e0014 */
[----:B------:R-:W-:Y:S01]  /*1b70*/  IMAD R23, R22, UR13, R23 ;  /* 0x0000000d16177c24 */ /* 0x000fe2000f8e0217 */
[----:B------:R-:W-:-:S03]  /*1b80*/  LEA R22, P0, R24, UR20, 0x4 ;  /* 0x0000001418167c11 */ /* 0x000fc6000f8020ff */
[----:B------:R-:W-:-:S05]  /*1b90*/  IMAD.IADD R23, R25, 0x1, R23 ;  /* 0x0000000119177824 */ /* 0x000fca00078e0217 */
        /* <DEDUP_REMOVED lines=25> */
[----:B------:R-:W3:Y:S04]  /*1d30*/  LDG.E.64 R10, desc[UR8][R10.64+0x18] ;  /* 0x000018080a0a7981 */ /* 0x000ee8000c1e1b00 */
[----:B------:R-:W4:Y:S01]  /*1d40*/  LDG.E.128 R12, desc[UR8][R8.64+0x30] ;  /* 0x00003008080c7981 */ /* 0x000f22000c1e1d00 */
[----:B---3--:R-:W-:Y:S02]  /*1d50*/  IMAD R23, R11, UR12, RZ ;  /* 0x0000000c0b177c24 */ /* 0x008fe4000f8e02ff */
[----:B------:R-:W-:-:S04]  /*1d60*/  IMAD.WIDE.U32 R20, R10, UR12, R20 ;  /* 0x0000000c0a147c25 */ /* 0x000fc8000f8e0014 */
[----:B------:R-:W-:Y:S01]  /*1d70*/  IMAD R23, R10, UR13, R23 ;  /* 0x0000000d0a177c24 */ /* 0x000fe2000f8e0217 */
[----:B------:R-:W-:-:S04]  /*1d80*/  LEA R26, P0, R20, UR20, 0x4 ;  /* 0x00000014141a7c11 */ /* 0x000fc8000f8020ff */
[----:B------:R-:W-:-:S04]  /*1d90*/  IADD3 R21, R21, R23, RZ ;  /* 0x0000001715157210 */ /* 0x000fc80007ffe0ff */
[----:B------:R-:W-:-:S05]  /*1da0*/  LEA.HI.X R27, R20, UR21, R21, 0x4, P0 ;  /* 0x00000015141b7c11 */ /* 0x000fca00080f2415 */
[----:B------:R-:W3:Y:S01]  /*1db0*/  LDG.E.128 R20, desc[UR8][R26.64] ;  /* 0x000000081a147981 */ /* 0x000ee2000c1e1d00 */
[C---:B----4-:R-:W-:Y:S02]  /*1dc0*/  DMUL R30, R14.reuse, UR18 ;  /* 0x000000120e1e7c28 */ /* 0x050fe40008000000 */
[----:B------:R-:W-:-:S06]  /*1dd0*/  DMUL R14, R14, UR16 ;  /* 0x000000100e0e7c28 */ /* 0x000fcc0008000000 */
[C---:B------:R-:W-:Y:S02]  /*1de0*/  DFMA R30, R12.reuse, UR16, R30 ;  /* 0x000000100c1e7c2b */ /* 0x040fe4000800001e */
[----:B------:R-:W-:Y:S01]  /*1df0*/  DFMA R14, R12, UR18, -R14 ;  /* 0x000000120c0e7c2b */ /* 0x000fe2000800080e */
[----:B------:R-:W-:-:S05]  /*1e00*/  IADD3 R2, P0, R2, 0x4, RZ ;  /* 0x0000000402027810 */ /* 0x000fca0007f1e0ff */
[----:B------:R-:W-:Y:S01]  /*1e10*/  IMAD.X R0, RZ, RZ, R0, P0 ;  /* 0x000000ffff007224 */ /* 0x000fe200000e0600 */
[----:B------:R-:W-:-:S04]  /*1e20*/  ISETP.GE.U32.AND P0, PT, R2, R4, PT ;  /* 0x000000040200720c */ /* 0x000fc80003f06070 */
[----:B------:R-:W-:Y:S01]  /*1e30*/  ISETP.GE.AND.EX P0, PT, R0, R5, PT, P0 ;  /* 0x000000050000720c */ /* 0x000fe20003f06300 */
[----:B---3--:R-:W-:Y:S02]  /*1e40*/  DADD R22, R30, R22 ;  /* 0x000000001e167229 */ /* 0x008fe40000000016 */
[----:B------:R-:W-:-:S07]  /*1e50*/  DADD R20, R14, R20 ;  /* 0x000000000e147229 */ /* 0x000fce0000000014 */
[----:B------:R2:W-:Y:S03]  /*1e60*/  STG.E.128 desc[UR8][R26.64], R20 ;  /* 0x000000141a007986 */ /* 0x0005e6000c101d08 */
[----:B------:R-:W-:Y:S05]  /*1e70*/  @!P0 BRA `(.L_x_293) ;  /* 0xfffffff8009c8947 */ /* 0x000fea000383ffff */
.L_x_290:
[----:B------:R-:W-:Y:S05]  /*1e80*/  BSYNC B0 ;  /* 0x0000000000007941 */ /* 0x000fea0003800000 */
.L_x_289:
[----:B------:R-:W4:Y:S01]  /*1e90*/  LDC.64 R2, c[0x0][0x290] ;  /* 0x0000a400ff027b82 */ /* 0x000f220000000a00 */
[----:B------:R-:W-:-:S04]  /*1ea0*/  UIADD3 UR4, UP0, UR4, 0x1, URZ ;  /* 0x0000000104047890 */ /* 0x000fc8000ff1e03f */
[----:B------:R-:W-:-:S06]  /*1eb0*/  UIADD3.X UR5, URZ, UR5, URZ, UP0, !UPT ;  /* 0x000000053f057290 */ /* 0x000fcc00087fe43f */
[----:B------:R-:W-:Y:S01]  /*1ec0*/  IMAD.U32 R0, RZ, RZ, UR5 ;  /* 0x00000005ff007e24 */ /* 0x000fe2000f8e00ff */
[----:B----4-:R-:W-:-:S04]  /*1ed0*/  ISETP.LE.U32.AND P0, PT, R2, UR4, PT ;  /* 0x0000000402007c0c */ /* 0x010fc8000bf03070 */
[----:B------:R-:W-:-:S13]  /*1ee0*/  ISETP.GE.AND.EX P0, PT, R0, R3, PT, P0 ;  /* 0x000000030000720c */ /* 0x000fda0003f06300 */
[----:B------:R-:W-:Y:S05]  /*1ef0*/  @!P0 BRA `(.L_x_294) ;  /* 0xfffffff000608947 */ /* 0x000fea000383ffff */
[----:B------:R-:W-:Y:S05]  /*1f00*/  EXIT ;  /* 0x000000000000794d */ /* 0x000fea0003800000 */
.L_x_280:
[----:B------:R-:W0:Y:S01]  /*1f10*/  LDC.64 R2, c[0x0][0x290] ;  /* 0x0000a400ff027b82 */ /* 0x000e220000000a00 */
[----:B------:R-:W-:Y:S02]  /*1f20*/  ULDC.64 UR6, c[0x0][0x220] ;  /* 0x0000880000067ab9 */ /* 0x000fe40000000a00 */
[----:B------:R-:W-:-:S04]  /*1f30*/  UIADD3 UR6, UP0, UR4, UR6, URZ ;  /* 0x0000000604067290 */ /* 0x000fc8000ff1e03f */
[----:B------:R-:W-:Y:S01]  /*1f40*/  UIADD3.X UR7, UR5, UR7, URZ, UP0, !UPT ;  /* 0x0000000705077290 */ /* 0x000fe200087fe43f */
[----:B0-----:R-:W-:-:S04]  /*1f50*/  ISETP.GE.U32.AND P0, PT, R2, 0x1, PT ;  /* 0x000000010200780c */ /* 0x001fc80003f06070 */
[----:B------:R-:W-:-:S13]  /*1f60*/  ISETP.GE.AND.EX P0, PT, R3, RZ, PT, P0 ;  /* 0x000000ff0300720c */ /* 0x000fda0003f06300 */
[----:B------:R-:W-:Y:S05]  /*1f70*/  @!P0 EXIT ;  /* 0x000000000000894d */ /* 0x000fea0003800000 */
[----:B------:R-:W-:Y:S01]  /*1f80*/  UMOV UR4, URZ ;  /* 0x0000003f00047c82 */ /* 0x000fe20008000000 */
[----:B------:R-:W-:-:S05]  /*1f90*/  UMOV UR5, URZ ;  /* 0x0000003f00057c82 */ /* 0x000fca0008000000 */
.L_x_300:
[----:B01----:R-:W0:Y:S01]  /*1fa0*/  S2R R8, SR_TID.X ;  /* 0x0000000000087919 */ /* 0x003e220000002100 */
[----:B------:R-:W1:Y:S01]  /*1fb0*/  LDC.64 R4, c[0x0][0x278] ;  /* 0x00009e00ff047b82 */ /* 0x000e620000000a00 */
[----:B------:R-:W-:Y:S01]  /*1fc0*/  ULDC.64 UR10, c[0x0][0x238] ;  /* 0x00008e00000a7ab9 */ /* 0x000fe20000000a00 */
[----:B------:R-:W-:Y:S01]  /*1fd0*/  ULDC.64 UR18, c[0x0][0x258] ;  /* 0x0000960000127ab9 */ /* 0x000fe20000000a00 */
[----:B------:R-:W-:Y:S01]  /*1fe0*/  ULDC.64 UR20, c[0x0][0x250] ;  /* 0x0000940000147ab9 */ /* 0x000fe20000000a00 */
[----:B------:R-:W-:Y:S01]  /*1ff0*/  ULDC.64 UR12, c[0x0][0x240] ;  /* 0x00009000000c7ab9 */ /* 0x000fe20000000a00 */
[----:B------:R-:W-:Y:S01]  /*2000*/  ULDC.64 UR16, c[0x0][0x230] ;  /* 0x00008c0000107ab9 */ /* 0x000fe20000000a00 */
[----:B------:R-:W-:Y:S01]  /*2010*/  ULDC.64 UR14, c[0x0][0x270] ;  /* 0x00009c00000e7ab9 */ /* 0x000fe20000000a00 */
[----:B------:R-:W-:Y:S01]  /*2020*/  ULDC.64 UR22, c[0x0][0x248] ;  /* 0x0000920000167ab9 */ /* 0x000fe20000000a00 */
[----:B-1----:R-:W-:-:S04]  /*2030*/  IMAD R0, R4, UR5, RZ ;  /* 0x0000000504007c24 */ /* 0x002fc8000f8e02ff */
[----:B------:R-:W-:Y:S01]  /*2040*/  IMAD R5, R5, UR4, R0 ;  /* 0x0000000405057c24 */ /* 0x000fe2000f8e0200 */
[----:B0-----:R-:W-:-:S04]  /*2050*/  IADD3 R8, P0, R8, UR6, RZ ;  /* 0x0000000608087c10 */ /* 0x001fc8000ff1e0ff */
[----:B------:R-:W-:-:S03]  /*2060*/  IADD3.X R9, RZ, UR7, RZ, P0, !PT ;  /* 0x00000007ff097c10 */ /* 0x000fc600087fe4ff */
[----:B------:R-:W-:-:S04]  /*2070*/  IMAD.WIDE.U32 R2, R4, UR4, R8 ;  /* 0x0000000404027c25 */ /* 0x000fc8000f8e0008 */
[----:B------:R-:W-:Y:S01]  /*2080*/  IMAD.IADD R3, R3, 0x1, R5 ;  /* 0x0000000103037824 */ /* 0x000fe200078e0205 */
[----:B------:R-:W-:-:S04]  /*2090*/  LEA R4, P0, R2, UR10, 0x3 ;  /* 0x0000000a02047c11 */ /* 0x000fc8000f8018ff */
[----:B------:R-:W-:-:S05]  /*20a0*/  LEA.HI.X R5, R2, UR11, R3, 0x3, P0 ;  /* 0x0000000b02057c11 */ /* 0x000fca00080f1c03 */
[----:B--2---:R-:W2:Y:S04]  /*20b0*/  LDG.E.64 R2, desc[UR8][R4.64+0x8] ;  /* 0x0000080804027981 */ /* 0x004ea8000c1e1b00 */
[----:B------:R-:W2:Y:S01]  /*20c0*/  LDG.E.64 R6, desc[UR8][R4.64] ;  /* 0x0000000804067981 */ /* 0x000ea2000c1e1b00 */
[----:B------:R-:W-:Y:S01]  /*20d0*/  BSSY B0, `(.L_x_295) ;  /* 0x00000c6000007945 */ /* 0x000fe20003800000 */
[----:B--2---:R-:W-:-:S04]  /*20e0*/  ISETP.GT.U32.AND P0, PT, R2, R6, PT ;  /* 0x000000060200720c */ /* 0x004fc80003f04070 */
[----:B------:R-:W-:-:S13]  /*20f0*/  ISETP.GT.AND.EX P0, PT, R3, R7, PT, P0 ;  /* 0x000000070300720c */ /* 0x000fda0003f04300 */
[----:B------:R-:W-:Y:S05]  /*2100*/  @!P0 BRA `(.L_x_296) ;  /* 0x0000000c00088947 */ /* 0x000fea0003800000 */
[----:B------:R-:W0:Y:S01]  /*2110*/  LDC.64 R20, c[0x0][0x260] ;  /* 0x00009800ff147b82 */ /* 0x000e220000000a00 */
[----:B------:R-:W-:Y:S01]  /*2120*/  ULDC.64 UR10, c[0x0][0x268] ;  /* 0x00009a00000a7ab9 */ /* 0x000fe20000000a00 */
[----:B------:R-:W-:Y:S01]  /*2130*/  BSSY B1, `(.L_x_297) ;  /* 0x0000062000017945 */ /* 0x000fe20003800000 */
[----:B------:R-:W-:Y:S02]  /*2140*/  IMAD R9, R9, UR10, RZ ;  /* 0x0000000a09097c24 */ /* 0x000fe4000f8e02ff */
[----:B------:R-:W-:-:S04]  /*2150*/  IMAD.WIDE.U32 R4, R8, UR10, RZ ;  /* 0x0000000a08047c25 */ /* 0x000fc8000f8e00ff */
[----:B------:R-:W-:Y:S02]  /*2160*/  IMAD R9, R8, UR11, R9 ;  /* 0x0000000b08097c24 */ /* 0x000fe4000f8e0209 */
[----:B------:R-:W-:Y:S02]  /*2170*/  IMAD.IADD R8, R2, 0x1, -R6 ;  /* 0x0000000102087824 */ /* 0x000fe400078e0a06 */
[----:B------:R-:W-:Y:S01]  /*2180*/  IMAD.MOV.U32 R22, RZ, RZ, R7 ;  /* 0x000000ffff167224 */ /* 0x000fe200078e0007 */
[----:B------:R-:W-:Y:S02]  /*2190*/  IADD3 R5, R5, R9, RZ ;  /* 0x0000000905057210 */ /* 0x000fe40007ffe0ff */
[----:B------:R-:W-:Y:S01]  /*21a0*/  LOP3.LUT P0, RZ, R8, 0x3, RZ, 0xc0, !PT ;  /* 0x0000000308ff7812 */ /* 0x000fe2000780c0ff */
[C---:B0-----:R-:W-:Y:S02]  /*21b0*/  IMAD R0, R20.reuse, UR5, RZ ;  /* 0x0000000514007c24 */ /* 0x041fe4000f8e02ff */
[----:B------:R-:W-:-:S04]  /*21c0*/  IMAD.WIDE.U32 R4, R20, UR4, R4 ;  /* 0x0000000414047c25 */ /* 0x000fc8000f8e0004 */
[----:B------:R-:W-:Y:S02]  /*21d0*/  IMAD R21, R21, UR4, R0 ;  /* 0x0000000415157c24 */ /* 0x000fe4000f8e0200 */
[----:B------:R-:W-:-:S03]  /*21e0*/  IMAD.MOV.U32 R0, RZ, RZ, R6 ;  /* 0x000000ffff007224 */ /* 0x000fc600078e0006 */
[----:B------:R-:W-:Y:S01]  /*21f0*/  IADD3 R21, R5, R21, RZ ;  /* 0x0000001505157210 */ /* 0x000fe20007ffe0ff */
[----:B------:R-:W-:Y:S06]  /*2200*/  @!P0 BRA `(.L_x_298) ;  /* 0x0000000400508947 */ /* 0x000fec0003800000 */
[----:B------:R-:W0:Y:S01]  /*2210*/  LDC.64 R10, c[0x0][0x280] ;  /* 0x0000a000ff0a7b82 */ /* 0x000e220000000a00 */
[----:B------:R-:W-:-:S07]  /*2220*/  ULDC.64 UR10, c[0x0][0x240] ;  /* 0x00009000000a7ab9 */ /* 0x000fce0000000a00 */
[----:B------:R-:W1:Y:S01]  /*2230*/  LDC.64 R14, c[0x0][0x288] ;  /* 0x0000a200ff0e7b82 */ /* 0x000e620000000a00 */
[----:B------:R-:W-:-:S07]  /*2240*/  MOV R20, R4 ;  /* 0x0000000400147202 */ /* 0x000fce0000000f00 */
[----:B------:R-:W2:Y:S01]  /*2250*/  LDC.64 R28, c[0x0][0x250] ;  /* 0x00009400ff1c7b82 */ /* 0x000ea20000000a00 */
[----:B0-----:R-:W-:-:S07]  /*2260*/  IMAD R0, R10, UR5, RZ ;  /* 0x000000050a007c24 */ /* 0x001fce000f8e02ff */
[----:B------:R-:W0:Y:S01]  /*2270*/  LDC.64 R32, c[0x0][0x258] ;  /* 0x00009600ff207b82 */ /* 0x000e220000000a00 */
[----:B------:R-:W-:-:S04]  /*2280*/  IMAD.WIDE.U32 R8, R10, UR4, R6 ;  /* 0x000000040a087c25 */ /* 0x000fc8000f8e0006 */
[----:B------:R-:W-:Y:S01]  /*2290*/  IMAD R11, R11, UR4, R0 ;  /* 0x000000040b0b7c24 */ /* 0x000fe2000f8e0200 */
[----:B------:R-:W-:-:S03]  /*22a0*/  LEA R26, P0, R8, UR10, 0x3 ;  /* 0x0000000a081a7c11 */ /* 0x000fc6000f8018ff */
[----:B------:R-:W-:Y:S02]  /*22b0*/  IMAD.IADD R9, R9, 0x1, R11 ;  /* 0x0000000109097824 */ /* 0x000fe400078e020b */
[----:B-1----:R-:W-:Y:S01]  /*22c0*/  IMAD R0, R14, UR5, RZ ;  /* 0x000000050e007c24 */ /* 0x002fe2000f8e02ff */
[----:B------:R-:W1:Y:S02]  /*22d0*/  LDC.64 R10, c[0x0][0x248] ;  /* 0x00009200ff0a7b82 */ /* 0x000e640000000a00 */
[----:B------:R-:W-:Y:S01]  /*22e0*/  LEA.HI.X R27, R8, UR11, R9, 0x3, P0 ;  /* 0x0000000b081b7c11 */ /* 0x000fe200080f1c09 */
[----:B------:R-:W-:Y:S01]  /*22f0*/  IMAD.WIDE.U32 R12, R14, UR4, R6 ;  /* 0x000000040e0c7c25 */ /* 0x000fe2000f8e0006 */
[----:B------:R-:W-:-:S03]  /*2300*/  ULDC.64 UR10, c[0x0][0x230] ;  /* 0x00008c00000a7ab9 */ /* 0x000fc60000000a00 */
[----:B------:R-:W3:Y:S01]  /*2310*/  LDG.E.64 R16, desc[UR8][R26.64] ;  /* 0x000000081a107981 */ /* 0x000ee2000c1e1b00 */
[----:B------:R-:W3:Y:S01]  /*2320*/  LDC.64 R8, c[0x0][0x270] ;  /* 0x00009c00ff087b82 */ /* 0x000ee20000000a00 */
[----:B------:R-:W-:Y:S01]  /*2330*/  IMAD R15, R15, UR4, R0 ;  /* 0x000000040f0f7c24 */ /* 0x000fe2000f8e0200 */
[----:B------:R-:W-:-:S03]  /*2340*/  LEA R24, P0, R12, UR10, 0x4 ;  /* 0x0000000a0c187c11 */ /* 0x000fc6000f8020ff */
[----:B------:R-:W-:-:S05]  /*2350*/  IMAD.IADD R13, R13, 0x1, R15 ;  /* 0x000000010d0d7824 */ /* 0x000fca00078e020f */
[----:B------:R-:W-:-:S05]  /*2360*/  LEA.HI.X R25, R12, UR11, R13, 0x4, P0 ;  /* 0x0000000b0c197c11 */ /* 0x000fca00080f240d */
[----:B------:R-:W2:Y:S01]  /*2370*/  LDG.E.128 R12, desc[UR8][R24.64] ;  /* 0x00000008180c7981 */ /* 0x000ea2000c1e1d00 */
[-C--:B---3--:R-:W-:Y:S02]  /*2380*/  IMAD R0, R17, R8.reuse, RZ ;  /* 0x0000000811007224 */ /* 0x088fe400078e02ff */
[----:B------:R-:W-:-:S04]  /*2390*/  IMAD.WIDE.U32 R18, R16, R8, R20 ;  /* 0x0000000810127225 */ /* 0x000fc800078e0014 */
[----:B------:R-:W-:Y:S01]  /*23a0*/  IMAD R17, R16, R9, R0 ;  /* 0x0000000910117224 */ /* 0x000fe200078e0200 */
[----:B-1----:R-:W-:-:S03]  /*23b0*/  LEA R30, P0, R18, R10, 0x4 ;  /* 0x0000000a121e7211 */ /* 0x002fc600078020ff */
[----:B------:R-:W-:-:S05]  /*23c0*/  IMAD.IADD R0, R19, 0x1, R17 ;  /* 0x0000000113007824 */ /* 0x000fca00078e0211 */
[----:B------:R-:W-:-:S05]  /*23d0*/  LEA.HI.X R31, R18, R11, R0, 0x4, P0 ;  /* 0x0000000b121f7211 */ /* 0x000fca00000f2400 */
[----:B------:R-:W3:Y:S01]  /*23e0*/  LDG.E.128 R16, desc[UR8][R30.64] ;  /* 0x000000081e107981 */ /* 0x000ee2000c1e1d00 */
[C---:B--2---:R-:W-:Y:S02]  /*23f0*/  DMUL R22, R14.reuse, R28 ;  /* 0x0000001c0e167228 */ /* 0x044fe40000000000 */
[----:B0-----:R-:W-:-:S06]  /*2400*/  DMUL R14, R14, R32 ;  /* 0x000000200e0e7228 */ /* 0x001fcc0000000000 */
[C---:B------:R-:W-:Y:S02]  /*2410*/  DFMA R22, R12.reuse, R32, R22 ;  /* 0x000000200c16722b */ /* 0x040fe40000000016 */
[----:B------:R-:W-:Y:S01]  /*2420*/  DFMA R14, R12, R28, -R14 ;  /* 0x0000001c0c0e722b */ /* 0x000fe2000000080e */
[----:B------:R-:W-:-:S05]  /*2430*/  IADD3 R0, P1, R6, 0x1, RZ ;  /* 0x0000000106007810 */ /* 0x000fca0007f3e0ff */
[----:B---3--:R-:W-:Y:S01]  /*2440*/  DADD R18, R22, R18 ;  /* 0x0000000016127229 */ /* 0x008fe20000000012 */
[----:B------:R-:W-:Y:S01]  /*2450*/  IMAD.IADD R23, R2, 0x1, -R6 ;  /* 0x0000000102177824 */ /* 0x000fe200078e0a06 */
[----:B------:R-:W-:-:S04]  /*2460*/  DADD R16, R14, R16 ;  /* 0x000000000e107229 */ /* 0x000fc80000000010 */
[----:B------:R-:W-:-:S03]  /*2470*/  LOP3.LUT R23, R23, 0x3, RZ, 0xc0, !PT ;  /* 0x0000000317177812 */ /* 0x000fc600078ec0ff */
[----:B------:R0:W-:Y:S01]  /*2480*/  STG.E.128 desc[UR8][R30.64], R16 ;  /* 0x000000101e007986 */ /* 0x0001e2000c101d08 */
[----:B------:R-:W-:-:S04]  /*2490*/  ISETP.NE.U32.AND P0, PT, R23, 0x1, PT ;  /* 0x000000011700780c */ /* 0x000fc80003f05070 */
[----:B------:R-:W-:Y:S02]  /*24a0*/  ISETP.NE.AND.EX P0, PT, RZ, RZ, PT, P0 ;  /* 0x000000ffff00720c */ /* 0x000fe40003f05300 */
[----:B------:R-:W-:-:S11]  /*24b0*/  IADD3.X R22, RZ, R7, RZ, P1, !PT ;  /* 0x00000007ff167210 */ /* 0x000fd60000ffe4ff */
[----:B0-----:R-:W-:Y:S05]  /*24c0*/  @!P0 BRA `(.L_x_298) ;  /* 0x0000000000a08947 */ /* 0x001fea0003800000 */
[----:B------:R-:W2:Y:S01]  /*24d0*/  LDG.E.64 R18, desc[UR8][R26.64+0x8] ;  /* 0x000008081a127981 */ /* 0x000ea2000c1e1b00 */
[----:B------:R-:W-:-:S03]  /*24e0*/  IMAD.MOV.U32 R20, RZ, RZ, R4 ;  /* 0x000000ffff147224 */ /* 0x000fc600078e0004 */
[----:B------:R-:W3:Y:S01]  /*24f0*/  LDG.E.128 R12, desc[UR8][R24.64+0x10] ;  /* 0x00001008180c7981 */ /* 0x000ee2000c1e1d00 */
[-C--:B--2---:R-:W-:Y:S02]  /*2500*/  IMAD R0, R19, R8.reuse, RZ ;  /* 0x0000000813007224 */ /* 0x084fe400078e02ff */
[----:B------:R-:W-:-:S04]  /*2510*/  IMAD.WIDE.U32 R16, R18, R8, R20 ;  /* 0x0000000812107225 */ /* 0x000fc800078e0014 */
[----:B------:R-:W-:Y:S01]  /*2520*/  IMAD R19, R18, R9, R0 ;  /* 0x0000000912137224 */ /* 0x000fe200078e0200 */
[----:B------:R-:W-:-:S03]  /*2530*/  LEA R30, P0, R16, R10, 0x4 ;  /* 0x0000000a101e7211 */ /* 0x000fc600078020ff */
[----:B------:R-:W-:-:S05]  /*2540*/  IMAD.IADD R0, R17, 0x1, R19 ;  /* 0x0000000111007824 */ /* 0x000fca00078e0213 */
[----:B------:R-:W-:-:S05]  /*2550*/  LEA.HI.X R31, R16, R11, R0, 0x4, P0 ;  /* 0x0000000b101f7211 */ /* 0x000fca00000f2400 */
[----:B------:R-:W2:Y:S01]  /*2560*/  LDG.E.128 R16, desc[UR8][R30.64] ;  /* 0x000000081e107981 */ /* 0x000ea2000c1e1d00 */
[C---:B---3--:R-:W-:Y:S02]  /*2570*/  DMUL R34, R14.reuse, R28 ;  /* 0x0000001c0e227228 */ /* 0x048fe40000000000 */
[----:B------:R-:W-:-:S06]  /*2580*/  DMUL R14, R14, R32 ;  /* 0x000000200e0e7228 */ /* 0x000fcc0000000000 */
[C---:B------:R-:W-:Y:S02]  /*2590*/  DFMA R34, R12.reuse, R32, R34 ;  /* 0x000000200c22722b */ /* 0x040fe40000000022 */
        /* <DEDUP_REMOVED lines=9> */
[----:B------:R-:W2:Y:S04]  /*2630*/  LDG.E.64 R12, desc[UR8][R26.64+0x10] ;  /* 0x000010081a0c7981 */ /* 0x000ea8000c1e1b00 */
[----:B------:R-:W0:Y:S01]  /*2640*/  LDG.E.128 R24, desc[UR8][R24.64+0x20] ;  /* 0x0000200818187981 */ /* 0x000e22000c1e1d00 */
[-C--:B--2---:R-:W-:Y:S02]  /*2650*/  IMAD R0, R13, R8.reuse, RZ ;  /* 0x000000080d007224 */ /* 0x084fe400078e02ff */
[----:B------:R-:W-:-:S04]  /*2660*/  IMAD.WIDE.U32 R14, R12, R8, R20 ;  /* 0x000000080c0e7225 */ /* 0x000fc800078e0014 */
[----:B------:R-:W-:Y:S01]  /*2670*/  IMAD R9, R12, R9, R0 ;  /* 0x000000090c097224 */ /* 0x000fe200078e0200 */
[----:B------:R-:W-:-:S03]  /*2680*/  LEA R12, P0, R14, R10, 0x4 ;  /* 0x0000000a0e0c7211 */ /* 0x000fc600078020ff */
[----:B------:R-:W-:-:S05]  /*2690*/  IMAD.IADD R0, R15, 0x1, R9 ;  /* 0x000000010f007824 */ /* 0x000fca00078e0209 */
[----:B------:R-:W-:-:S05]  /*26a0*/  LEA.HI.X R13, R14, R11, R0, 0x4, P0 ;  /* 0x0000000b0e0d7211 */ /* 0x000fca00000f2400 */
[----:B------:R-:W2:Y:S01]  /*26b0*/  LDG.E.128 R8, desc[UR8][R12.64] ;  /* 0x000000080c087981 */ /* 0x000ea2000c1e1d00 */
[C---:B0-----:R-:W-:Y:S02]  /*26c0*/  DMUL R16, R26.reuse, R28 ;  /* 0x0000001c1a107228 */ /* 0x041fe40000000000 */
[----:B------:R-:W-:-:S06]  /*26d0*/  DMUL R14, R26, R32 ;  /* 0x000000201a0e7228 */ /* 0x000fcc0000000000 */
[C---:B------:R-:W-:Y:S02]  /*26e0*/  DFMA R16, R24.reuse, R32, R16 ;  /* 0x000000201810722b */ /* 0x040fe40000000010 */
[----:B------:R-:W-:Y:S01]  /*26f0*/  DFMA R14, R24, R28, -R14 ;  /* 0x0000001c180e722b */ /* 0x000fe2000000080e */
[----:B------:R-:W-:-:S05]  /*2700*/  IADD3 R0, P0, R6, 0x3, RZ ;  /* 0x0000000306007810 */ /* 0x000fca0007f1e0ff */
[----:B------:R-:W-:Y:S01]  /*2710*/  IMAD.X R22, RZ, RZ, R7, P0 ;  /* 0x000000ffff167224 */ /* 0x000fe200000e0607 */
[----:B--2---:R-:W-:Y:S02]  /*2720*/  DADD R10, R16, R10 ;  /* 0x00000000100a7229 */ /* 0x004fe4000000000a */
[----:B------:R-:W-:-:S07]  /*2730*/  DADD R8, R14, R8 ;  /* 0x000000000e087229 */ /* 0x000fce0000000008 */
[----:B------:R1:W-:Y:S04]  /*2740*/  STG.E.128 desc[UR8][R12.64], R8 ;  /* 0x000000080c007986 */ /* 0x0003e8000c101d08 */
.L_x_298:
[----:B------:R-:W-:Y:S05]  /*2750*/  BSYNC B1 ;  /* 0x0000000000017941 */ /* 0x000fea0003800000 */
.L_x_297:
[----:B-1----:R-:W-:Y:S01]  /*2760*/  LOP3.LUT R11, RZ, R6, RZ, 0x33, !PT ;  /* 0x00000006ff0b7212 */ /* 0x002fe200078e33ff */
[----:B------:R-:W1:Y:S01]  /*2770*/  LDC.64 R8, c[0x0][0x280] ;  /* 0x0000a000ff087b82 */ /* 0x000e620000000a00 */
[----:B------:R-:W-:Y:S02]  /*2780*/  LOP3.LUT R7, RZ, R7, RZ, 0x33, !PT ;  /* 0x00000007ff077212 */ /* 0x000fe400078e33ff */
[----:B------:R-:W-:-:S04]  /*2790*/  IADD3 R6, P1, R2, R11, RZ ;  /* 0x0000000b02067210 */ /* 0x000fc80007f3e0ff */
[----:B------:R-:W-:Y:S02]  /*27a0*/  ISETP.GE.U32.AND P0, PT, R6, 0x3, PT ;  /* 0x000000030600780c */ /* 0x000fe40003f06070 */
[----:B------:R-:W-:-:S04]  /*27b0*/  IADD3.X R6, R3, R7, RZ, P1, !PT ;  /* 0x0000000703067210 */ /* 0x000fc80000ffe4ff */
[----:B------:R-:W-:-:S13]  /*27c0*/  ISETP.GE.U32.AND.EX P0, PT, R6, RZ, PT, P0 ;  /* 0x000000ff0600720c */ /* 0x000fda0003f06100 */
[----:B------:R-:W-:Y:S05]  /*27d0*/  @!P0 BRA `(.L_x_296) ;  /* 0x0000000400548947 */ /* 0x000fea0003800000 */
.L_x_299:
[C---:B-1----:R-:W-:Y:S02]  /*27e0*/  IMAD R6, R8.reuse, UR5, RZ ;  /* 0x0000000508067c24 */ /* 0x042fe4000f8e02ff */
[----:B------:R-:W-:Y:S02]  /*27f0*/  IMAD.MOV.U32 R12, RZ, RZ, R0 ;  /* 0x000000ffff0c7224 */ /* 0x000fe400078e0000 */
[----:B------:R-:W-:Y:S02]  /*2800*/  IMAD.MOV.U32 R13, RZ, RZ, R22 ;  /* 0x000000ffff0d7224 */ /* 0x000fe400078e0016 */
[----:B------:R-:W-:Y:S02]  /*2810*/  IMAD R11, R9, UR4, R6 ;  /* 0x00000004090b7c24 */ /* 0x000fe4000f8e0206 */
[----:B------:R-:W-:-:S05]  /*2820*/  IMAD.WIDE.U32 R6, R8, UR4, R12 ;  /* 0x0000000408067c25 */ /* 0x000fca000f8e000c */
[----:B------:R-:W-:Y:S02]  /*2830*/  IADD3 R7, R11, R7, RZ ;  /* 0x000000070b077210 */ /* 0x000fe40007ffe0ff */
[----:B------:R-:W-:-:S04]  /*2840*/  LEA R10, P0, R6, UR12, 0x3 ;  /* 0x0000000c060a7c11 */ /* 0x000fc8000f8018ff */
[----:B------:R-:W-:Y:S02]  /*2850*/  LEA.HI.X R11, R6, UR13, R7, 0x3, P0 ;  /* 0x0000000d060b7c11 */ /* 0x000fe400080f1c07 */
[----:B------:R-:W1:Y:S03]  /*2860*/  LDC.64 R6, c[0x0][0x288] ;  /* 0x0000a200ff067b82 */ /* 0x000e660000000a00 */
[----:B0-2---:R-:W2:Y:S01]  /*2870*/  LDG.E.64 R16, desc[UR8][R10.64] ;  /* 0x000000080a107981 */ /* 0x005ea2000c1e1b00 */
[----:B------:R-:W-:Y:S02]  /*2880*/  IMAD.MOV.U32 R20, RZ, RZ, R4 ;  /* 0x000000ffff147224 */ /* 0x000fe400078e0004 */
[C---:B-1----:R-:W-:Y:S02]  /*2890*/  IMAD R14, R6.reuse, UR5, RZ ;  /* 0x00000005060e7c24 */ /* 0x042fe4000f8e02ff */
[----:B------:R-:W-:-:S04]  /*28a0*/  IMAD.WIDE.U32 R12, R6, UR4, R12 ;  /* 0x00000004060c7c25 */ /* 0x000fc8000f8e000c */
[----:B------:R-:W-:Y:S01]  /*28b0*/  IMAD R7, R7, UR4, R14 ;  /* 0x0000000407077c24 */ /* 0x000fe2000f8e020e */
[----:B------:R-:W-:-:S03]  /*28c0*/  LEA R6, P0, R12, UR16, 0x4 ;  /* 0x000000100c067c11 */ /* 0x000fc6000f8020ff */
        /* <DEDUP_REMOVED lines=70> */
.L_x_296:
[----:B------:R-:W-:Y:S05]  /*2d30*/  BSYNC B0 ;  /* 0x0000000000007941 */ /* 0x000fea0003800000 */
.L_x_295:
[----:B------:R-:W3:Y:S01]  /*2d40*/  LDC.64 R2, c[0x0][0x290] ;  /* 0x0000a400ff027b82 */ /* 0x000ee20000000a00 */
[----:B------:R-:W-:-:S04]  /*2d50*/  UIADD3 UR4, UP0, UR4, 0x1, URZ ;  /* 0x0000000104047890 */ /* 0x000fc8000ff1e03f */
[----:B------:R-:W-:-:S06]  /*2d60*/  UIADD3.X UR5, URZ, UR5, URZ, UP0, !UPT ;  /* 0x000000053f057290 */ /* 0x000fcc00087fe43f */
[----:B------:R-:W-:Y:S01]  /*2d70*/  IMAD.U32 R0, RZ, RZ, UR5 ;  /* 0x00000005ff007e24 */ /* 0x000fe2000f8e00ff */
[----:B---3--:R-:W-:-:S04]  /*2d80*/  ISETP.LE.U32.AND P0, PT, R2, UR4, PT ;  /* 0x0000000402007c0c */ /* 0x008fc8000bf03070 */
[----:B------:R-:W-:-:S13]  /*2d90*/  ISETP.GE.AND.EX P0, PT, R0, R3, PT, P0 ;  /* 0x000000030000720c */ /* 0x000fda0003f06300 */
[----:B------:R-:W-:Y:S05]  /*2da0*/  @!P0 BRA `(.L_x_300) ;  /* 0xfffffff0007c8947 */ /* 0x000fea000383ffff */
[----:B------:R-:W3:Y:S01]  /*2db0*/  S2R R0, SR_TID.X ;  /* 0x0000000000007919 */ /* 0x000ee20000002100 */
[----:B------:R-:W-:Y:S01]  /*2dc0*/  ULDC UR4, c[0x0][0x268] ;  /* 0x00009a0000047ab9 */ /* 0x000fe20000000800 */
[----:B------:R-:W-:Y:S01]  /*2dd0*/  UMOV UR5, URZ ;  /* 0x0000003f00057c82 */ /* 0x000fe20008000000 */
[----:B---3--:R-:W-:-:S04]  /*2de0*/  IADD3 R0, R0, 0x100, RZ ;  /* 0x0000010000007810 */ /* 0x008fc80007ffe0ff */
[----:B--2---:R-:W-:-:S05]  /*2df0*/  IADD3 R26, P0, R0, UR6, RZ ;  /* 0x00000006001a7c10 */ /* 0x004fca000ff1e0ff */
[----:B------:R-:W-:Y:S02]  /*2e00*/  IMAD.X R27, RZ, RZ, UR7, P0 ;  /* 0x00000007ff1b7e24 */ /* 0x000fe400080e06ff */
[----:B------:R-:W-:Y:S01]  /*2e10*/  IMAD.WIDE.U32 R2, R26, UR4, RZ ;  /* 0x000000041a027c25 */ /* 0x000fe2000f8e00ff */
[----:B------:R-:W-:-:S06]  /*2e20*/  UMOV UR4, URZ ;  /* 0x0000003f00047c82 */ /* 0x000fcc0008000000 */
.L_x_306:
        /* <DEDUP_REMOVED lines=9> */
[----:B------:R-:W-:-:S03]  /*2ec0*/  LEA R2, P0, R4, UR6, 0x3 ;  /* 0x0000000604027c11 */ /* 0x000fc6000f8018ff */
[----:B------:R-:W-:-:S05]  /*2ed0*/  IMAD.IADD R3, R5, 0x1, R3 ;  /* 0x0000000105037824 */ /* 0x000fca00078e0203 */
[----:B------:R-:W-:-:S05]  /*2ee0*/  LEA.HI.X R3, R4, UR7, R3, 0x3, P0 ;  /* 0x0000000704037c11 */ /* 0x000fca00080f1c03 */
[----:B------:R-:W2:Y:S04]  /*2ef0*/  LDG.E.64 R4, desc[UR8][R2.64+0x8] ;  /* 0x0000080802047981 */ /* 0x000ea8000c1e1b00 */
[----:B-1----:R-:W2:Y:S01]  /*2f00*/  LDG.E.64 R8, desc[UR8][R2.64] ;  /* 0x0000000802087981 */ /* 0x002ea2000c1e1b00 */
[----:B------:R-:W-:Y:S01]  /*2f10*/  BSSY B0, `(.L_x_301) ;  /* 0x00000db000007945 */ /* 0x000fe20003800000 */
[----:B--2---:R-:W-:-:S04]  /*2f20*/  ISETP.GT.U32.AND P0, PT, R4, R8, PT ;  /* 0x000000080400720c */ /* 0x004fc80003f04070 */
[----:B------:R-:W-:-:S13]  /*2f30*/  ISETP.GT.AND.EX P0, PT, R5, R9, PT, P0 ;  /* 0x000000090500720c */ /* 0x000fda0003f04300 */
[----:B---3--:R-:W-:Y:S05]  /*2f40*/  @!P0 BRA `(.L_x_302) ;  /* 0x0000000c005c8947 */ /* 0x008fea0003800000 */
[----:B------:R-:W1:Y:S01]  /*2f50*/  LDC.64 R10, c[0x0][0x260] ;  /* 0x00009800ff0a7b82 */ /* 0x000e620000000a00 */
[-C--:B------:R-:W-:Y:S01]  /*2f60*/  IADD3 R0, R4, -R8.reuse, RZ ;  /* 0x8000000804007210 */ /* 0x080fe20007ffe0ff */
[----:B------:R-:W-:Y:S01]  /*2f70*/  ULDC.64 UR6, c[0x0][0x268] ;  /* 0x00009a0000067ab9 */ /* 0x000fe20000000a00 */
[----:B------:R-:W-:Y:S01]  /*2f80*/  ULDC UR10, c[0x0][0x268] ;  /* 0x00009a00000a7ab9 */ /* 0x000fe20000000800 */
[----:B------:R-:W-:Y:S01]  /*2f90*/  IMAD R3, R27, UR6, RZ ;  /* 0x000000061b037c24 */ /* 0x000fe2000f8e02ff */
[----:B------:R-:W-:Y:S01]  /*2fa0*/  LOP3.LUT R2, R0, 0x3, RZ, 0xc0, !PT ;  /* 0x0000000300027812 */ /* 0x000fe200078ec0ff */
[----:B------:R-:W-:Y:S01]  /*2fb0*/  IMAD.WIDE.U32 R12, R26, UR10, RZ ;  /* 0x0000000a1a0c7c25 */ /* 0x000fe2000f8e00ff */
[----:B------:R-:W-:Y:S02]  /*2fc0*/  BSSY B1, `(.L_x_303) ;  /* 0x0000063000017945 */ /* 0x000fe40003800000 */
[----:B------:R-:W-:Y:S01]  /*2fd0*/  ISETP.NE.U32.AND P0, PT, R2, RZ, PT ;  /* 0x000000ff0200720c */ /* 0x000fe20003f05070 */
[----:B------:R-:W-:Y:S01]  /*2fe0*/  IMAD R3, R26, UR7, R3 ;  /* 0x000000071a037c24 */ /* 0x000fe2000f8e0203 */
[----:B------:R-:W-:Y:S01]  /*2ff0*/  MOV R2, R8 ;  /* 0x0000000800027202 */ /* 0x000fe20000000f00 */
[----:B------:R-:W-:Y:S01]  /*3000*/  IMAD.MOV.U32 R6, RZ, RZ, R12 ;  /* 0x000000ffff067224 */ /* 0x000fe200078e000c */
[----:B------:R-:W-:Y:S01]  /*3010*/  ISETP.NE.AND.EX P0, PT, RZ, RZ, PT, P0 ;  /* 0x000000ffff00720c */ /* 0x000fe20003f05300 */
[----:B------:R-:W-:-:S02]  /*3020*/  IMAD.IADD R7, R13, 0x1, R3 ;  /* 0x000000010d077824 */ /* 0x000fc400078e0203 */
[C---:B-1----:R-:W-:Y:S02]  /*3030*/  IMAD R0, R10.reuse, UR5, RZ ;  /* 0x000000050a007c24 */ /* 0x042fe4000f8e02ff */
[----:B------:R-:W-:-:S04]  /*3040*/  IMAD.WIDE.U32 R6, R10, UR4, R6 ;  /* 0x000000040a067c25 */ /* 0x000fc8000f8e0006 */
[----:B------:R-:W-:Y:S02]  /*3050*/  IMAD R3, R11, UR4, R0 ;  /* 0x000000040b037c24 */ /* 0x000fe4000f8e0200 */
[----:B------:R-:W-:-:S03]  /*3060*/  IMAD.MOV.U32 R0, RZ, RZ, R9 ;  /* 0x000000ffff007224 */ /* 0x000fc600078e0009 */
[----:B------:R-:W-:Y:S01]  /*3070*/  IADD3 R3, R7, R3, RZ ;  /* 0x0000000307037210 */ /* 0x000fe20007ffe0ff */
[----:B------:R-:W-:Y:S06]  /*3080*/  @!P0 BRA `(.L_x_304) ;  /* 0x0000000400588947 */ /* 0x000fec0003800000 */
[----:B------:R-:W1:Y:S01]  /*3090*/  LDC.64 R12, c[0x0][0x280] ;  /* 0x0000a000ff0c7b82 */ /* 0x000e620000000a00 */
[----:B------:R-:W-:-:S07]  /*30a0*/  ULDC.64 UR6, c[0x0][0x240] ;  /* 0x0000900000067ab9 */ /* 0x000fce0000000a00 */
[----:B------:R-:W2:Y:S08]  /*30b0*/  LDC.64 R14, c[0x0][0x288] ;  /* 0x0000a200ff0e7b82 */ /* 0x000eb00000000a00 */
[----:B------:R-:W3:Y:S01]  /*30c0*/  LDC.64 R34, c[0x0][0x258] ;  /* 0x00009600ff227b82 */ /* 0x000ee20000000a00 */
[----:B-1----:R-:W-:-:S07]  /*30d0*/  IMAD R0, R12, UR5, RZ ;  /* 0x000000050c007c24 */ /* 0x002fce000f8e02ff */
[----:B0-----:R-:W0:Y:S01]  /*30e0*/  LDC.64 R30, c[0x0][0x250] ;  /* 0x00009400ff1e7b82 */ /* 0x001e220000000a00 */
[----:B------:R-:W-:-:S04]  /*30f0*/  IMAD.WIDE.U32 R10, R12, UR4, R8 ;  /* 0x000000040c0a7c25 */ /* 0x000fc8000f8e0008 */
[----:B------:R-:W-:Y:S01]  /*3100*/  IMAD R13, R13, UR4, R0 ;  /* 0x000000040d0d7c24 */ /* 0x000fe2000f8e0200 */
[----:B------:R-:W-:Y:S01]  /*3110*/  LEA R24, P0, R10, UR6, 0x3 ;  /* 0x000000060a187c11 */ /* 0x000fe2000f8018ff */
[C---:B--2---:R-:W-:Y:S02]  /*3120*/  IMAD R0, R14.reuse, UR5, RZ ;  /* 0x000000050e007c24 */ /* 0x044fe4000f8e02ff */
[----:B------:R-:W-:Y:S02]  /*3130*/  IMAD.IADD R11, R11, 0x1, R13 ;  /* 0x000000010b0b7824 */ /* 0x000fe400078e020d */
[----:B------:R-:W-:-:S03]  /*3140*/  IMAD.WIDE.U32 R12, R14, UR4, R8 ;  /* 0x000000040e0c7c25 */ /* 0x000fc6000f8e0008 */
[----:B------:R-:W-:Y:S01]  /*3150*/  LEA.HI.X R25, R10, UR7, R11, 0x3, P0 ;  /* 0x000000070a197c11 */ /* 0x000fe200080f1c0b */
[----:B------:R-:W-:Y:S01]  /*3160*/  IMAD R15, R15, UR4, R0 ;  /* 0x000000040f0f7c24 */ /* 0x000fe2000f8e0200 */
[----:B------:R-:W-:Y:S02]  /*3170*/  ULDC.64 UR6, c[0x0][0x230] ;  /* 0x00008c0000067ab9 */ /* 0x000fe40000000a00 */
[C---:B------:R-:W-:Y:S01]  /*3180*/  LEA R10, P0, R12.reuse, UR6, 0x4 ;  /* 0x000000060c0a7c11 */ /* 0x040fe2000f8020ff */
[----:B------:R-:W2:Y:S01]  /*3190*/  LDG.E.64 R22, desc[UR8][R24.64] ;  /* 0x0000000818167981 */ /* 0x000ea2000c1e1b00 */
[----:B------:R-:W-:Y:S02]  /*31a0*/  IADD3 R11, R13, R15, RZ ;  /* 0x0000000f0d0b7210 */ /* 0x000fe40007ffe0ff */
[----:B------:R-:W1:Y:S02]  /*31b0*/  LDC.64 R14, c[0x0][0x248] ;  /* 0x00009200ff0e7b82 */ /* 0x000e640000000a00 */
[----:B------:R-:W-:-:S05]  /*31c0*/  LEA.HI.X R11, R12, UR7, R11, 0x4, P0 ;  /* 0x000000070c0b7c11 */ /* 0x000fca00080f240b */
[----:B------:R-:W3:Y:S01]  /*31d0*/  LDG.E.128 R16, desc[UR8][R10.64] ;  /* 0x000000080a107981 */ /* 0x000ee2000c1e1d00 */
[----:B------:R-:W2:Y:S01]  /*31e0*/  LDC.64 R12, c[0x0][0x270] ;  /* 0x00009c00ff0c7b82 */ /* 0x000ea20000000a00 */
[----:B------:R-:W-:Y:S02]  /*31f0*/  IMAD.MOV.U32 R2, RZ, RZ, R6 ;  /* 0x000000ffff027224 */ /* 0x000fe400078e0006 */
[----:B--2---:R-:W-:-:S04]  /*3200*/  IMAD R21, R23, R12, RZ ;  /* 0x0000000c17157224 */ /* 0x004fc800078e02ff */
[C---:B------:R-:W-:Y:S02]  /*3210*/  IMAD R21, R22.reuse, R13, R21 ;  /* 0x0000000d16157224 */ /* 0x040fe400078e0215 */
[----:B------:R-:W-:Y:S01]  /*3220*/  IMAD.WIDE.U32 R22, R22, R12, R2 ;  /* 0x0000000c16167225 */ /* 0x000fe200078e0002 */
[----:B---3--:R-:W-:-:S04]  /*3230*/  DMUL R28, R18, R34 ;  /* 0x00000022121c7228 */ /* 0x008fc80000000000 */
[----:B------:R-:W-:Y:S01]  /*3240*/  IADD3 R21, R23, R21, RZ ;  /* 0x0000001517157210 */ /* 0x000fe20007ffe0ff */
[----:B0-----:R-:W-:Y:S01]  /*3250*/  DMUL R18, R18, R30 ;  /* 0x0000001e12127228 */ /* 0x001fe20000000000 */
[----:B-1----:R-:W-:-:S04]  /*3260*/  LEA R20, P0, R22, R14, 0x4 ;  /* 0x0000000e16147211 */ /* 0x002fc800078020ff */
[----:B------:R-:W-:Y:S01]  /*3270*/  LEA.HI.X R21, R22, R15, R21, 0x4, P0 ;  /* 0x0000000f16157211 */ /* 0x000fe200000f2415 */
[C---:B------:R-:W-:Y:S02]  /*3280*/  DFMA R22, R16.reuse, R30, -R28 ;  /* 0x0000001e1016722b */ /* 0x040fe4000000081c */
[----:B------:R-:W-:Y:S02]  /*3290*/  DFMA R28, R16, R34, R18 ;  /* 0x00000022101c722b */ /* 0x000fe40000000012 */
[----:B------:R-:W2:Y:S01]  /*32a0*/  LDG.E.128 R16, desc[UR8][R20.64] ;  /* 0x0000000814107981 */ /* 0x000ea2000c1e1d00 */
[----:B------:R-:W-:-:S05]  /*32b0*/  IADD3 R2, P1, R8, 0x1, RZ ;  /* 0x0000000108027810 */ /* 0x000fca0007f3e0ff */
[----:B--2---:R-:W-:Y:S01]  /*32c0*/  DADD R18, R28, R18 ;  /* 0x000000001c127229 */ /* 0x004fe20000000012 */
[----:B------:R-:W-:Y:S01]  /*32d0*/  IMAD.IADD R28, R4, 0x1, -R8 ;  /* 0x00000001041c7824 */ /* 0x000fe200078e0a08 */
[----:B------:R-:W-:-:S04]  /*32e0*/  DADD R16, R22, R16 ;  /* 0x0000000016107229 */ /* 0x000fc80000000010 */
[----:B------:R-:W-:-:S03]  /*32f0*/  LOP3.LUT R0, R28, 0x3, RZ, 0xc0, !PT ;  /* 0x000000031c007812 */ /* 0x000fc600078ec0ff */
[----:B------:R1:W-:Y:S01]  /*3300*/  STG.E.128 desc[UR8][R20.64], R16 ;  /* 0x0000001014007986 */ /* 0x0003e2000c101d08 */
[----:B------:R-:W-:-:S04]  /*3310*/  ISETP.NE.U32.AND P0, PT, R0, 0x1, PT ;  /* 0x000000010000780c */ /* 0x000fc80003f05070 */
[----:B------:R-:W-:Y:S02]  /*3320*/  ISETP.NE.AND.EX P0, PT, RZ, RZ, PT, P0 ;  /* 0x000000ffff00720c */ /* 0x000fe40003f05300 */
[----:B------:R-:W-:-:S11]  /*3330*/  IADD3.X R0, RZ, R9, RZ, P1, !PT ;  /* 0x00000009ff007210 */ /* 0x000fd60000ffe4ff */
[----:B-1----:R-:W-:Y:S05]  /*3340*/  @!P0 BRA `(.L_x_304) ;  /* 0x0000000000a88947 */ /* 0x002fea0003800000 */
[----:B------:R-:W2:Y:S01]  /*3350*/  LDG.E.64 R16, desc[UR8][R24.64+0x8] ;  /* 0x0000080818107981 */ /* 0x000ea2000c1e1b00 */
[----:B------:R-:W-:Y:S02]  /*3360*/  IMAD.MOV.U32 R2, RZ, RZ, R6 ;  /* 0x000000ffff027224 */ /* 0x000fe400078e0006 */
[-C--:B--2---:R-:W-:Y:S02]  /*3370*/  IMAD R0, R17, R12.reuse, RZ ;  /* 0x0000000c11007224 */ /* 0x084fe400078e02ff */
[----:B------:R-:W-:-:S04]  /*3380*/  IMAD.WIDE.U32 R20, R16, R12, R2 ;  /* 0x0000000c10147225 */ /* 0x000fc800078e0002 */
[----:B------:R-:W-:Y:S02]  /*3390*/  IMAD R23, R16, R13, R0 ;  /* 0x0000000d10177224 */ /* 0x000fe400078e0200 */
[----:B------:R-:W2:Y:S01]  /*33a0*/  LDG.E.128 R16, desc[UR8][R10.64+0x10] ;  /* 0x000010080a107981 */ /* 0x000ea2000c1e1d00 */
[----:B------:R-:W-:Y:S02]  /*33b0*/  LEA R32, P0, R20, R14, 0x4 ;  /* 0x0000000e14207211 */ /* 0x000fe400078020ff */
[----:B------:R-:W-:-:S04]  /*33c0*/  IADD3 R0, R21, R23, RZ ;  /* 0x0000001715007210 */ /* 0x000fc80007ffe0ff */
[----:B------:R-:W-:-:S05]  /*33d0*/  LEA.HI.X R33, R20, R15, R0, 0x4, P0 ;  /* 0x0000000f14217211 */ /* 0x000fca00000f2400 */
[----:B------:R-:W3:Y:S01]  /*33e0*/  LDG.E.128 R20, desc[UR8][R32.64] ;  /* 0x0000000820147981 */ /* 0x000ee2000c1e1d00 */
[----:B------:R-:W-:Y:S02]  /*33f0*/  LOP3.LUT R28, R28, 0x3, RZ, 0xc0, !PT ;  /* 0x000000031c1c7812 */ /* 0x000fe400078ec0ff */
[----:B------:R-:W-:Y:S02]  /*3400*/  IADD3 R2, P1, R8, 0x2, RZ ;  /* 0x0000000208027810 */ /* 0x000fe40007f3e0ff */
[----:B------:R-:W-:-:S03]  /*3410*/  ISETP.NE.U32.AND P0, PT, R28, 0x2, PT ;  /* 0x000000021c00780c */ /* 0x000fc60003f05070 */
[----:B------:R-:W-:Y:S01]  /*3420*/  IMAD.X R0, RZ, RZ, R9, P1 ;  /* 0x000000ffff007224 */ /* 0x000fe200008e0609 */
[----:B------:R-:W-:Y:S01]  /*3430*/  ISETP.NE.AND.EX P0, PT, RZ, RZ, PT, P0 ;  /* 0x000000ffff00720c */ /* 0x000fe20003f05300 */
[C---:B--2---:R-:W-:Y:S02]  /*3440*/  DMUL R36, R18.reuse, R30 ;  /* 0x0000001e12247228 */ /* 0x044fe40000000000 */
[----:B------:R-:W-:-:S06]  /*3450*/  DMUL R18, R18, R34 ;  /* 0x0000002212127228 */ /* 0x000fcc0000000000 */
[C---:B------:R-:W-:Y:S02]  /*3460*/  DFMA R36, R16.reuse, R34, R36 ;  /* 0x000000221024722b */ /* 0x040fe40000000024 */
[----:B------:R-:W-:-:S06]  /*3470*/  DFMA R18, R16, R30, -R18 ;  /* 0x0000001e1012722b */ /* 0x000fcc0000000812 */
[----:B---3--:R-:W-:Y:S02]  /*3480*/  DADD R22, R36, R22 ;  /* 0x0000000024167229 */ /* 0x008fe40000000016 */
[----:B------:R-:W-:-:S07]  /*3490*/  DADD R20, R18, R20 ;  /* 0x0000000012147229 */ /* 0x000fce0000000014 */
[----:B------:R1:W-:Y:S01]  /*34a0*/  STG.E.128 desc[UR8][R32.64], R20 ;  /* 0x0000001420007986 */ /* 0x0003e2000c101d08 */
[----:B------:R-:W-:Y:S05]  /*34b0*/  @!P0 BRA `(.L_x_304) ;  /* 0x00000000004c8947 */ /* 0x000fea0003800000 */
[----:B------:R-:W2:Y:S01]  /*34c0*/  LDG.E.64 R24, desc[UR8][R24.64+0x10] ;  /* 0x0000100818187981 */ /* 0x000ea2000c1e1b00 */
[----:B------:R-:W-:-:S03]  /*34d0*/  MOV R2, R6 ;  /* 0x0000000600027202 */ /* 0x000fc60000000f00 */
[----:B------:R-:W3:Y:S01]  /*34e0*/  LDG.E.128 R16, desc[UR8][R10.64+0x20] ;  /* 0x000020080a107981 */ /* 0x000ee2000c1e1d00 */
[-C--:B--2---:R-:W-:Y:S02]  /*34f0*/  IMAD R0, R25, R12.reuse, RZ ;  /* 0x0000000c19007224 */ /* 0x084fe400078e02ff */
[----:B-1----:R-:W-:-:S04]  /*3500*/  IMAD.WIDE.U32 R22, R24, R12, R2 ;  /* 0x0000000c18167225 */ /* 0x002fc800078e0002 */
        /* <DEDUP_REMOVED lines=9> */
[----:B------:R-:W-:-:S04]  /*35a0*/  IADD3 R2, P0, R8, 0x3, RZ ;  /* 0x0000000308027810 */ /* 0x000fc80007f1e0ff */
[----:B------:R-:W-:Y:S01]  /*35b0*/  IADD3.X R0, RZ, R9, RZ, P0, !PT ;  /* 0x00000009ff007210 */ /* 0x000fe200007fe4ff */
[----:B--2---:R-:W-:Y:S02]  /*35c0*/  DADD R14, R22, R14 ;  /* 0x00000000160e7229 */ /* 0x004fe4000000000e */
[----:B------:R-:W-:-:S07]  /*35d0*/  DADD R12, R18, R12 ;  /* 0x00000000120c7229 */ /* 0x000fce000000000c */
[----:B------:R2:W-:Y:S04]  /*35e0*/  STG.E.128 desc[UR8][R20.64], R12 ;  /* 0x0000000c14007986 */ /* 0x0005e8000c101d08 */
.L_x_304:
[----:B------:R-:W-:Y:S05]  /*35f0*/  BSYNC B1 ;  /* 0x0000000000017941 */ /* 0x000fea0003800000 */
.L_x_303:
[----:B------:R-:W-:Y:S02]  /*3600*/  LOP3.LUT R11, RZ, R8, RZ, 0x33, !PT ;  /* 0x00000008ff0b7212 */ /* 0x000fe400078e33ff */
[----:B------:R-:W-:Y:S02]  /*3610*/  LOP3.LUT R9, RZ, R9, RZ, 0x33, !PT ;  /* 0x00000009ff097212 */ /* 0x000fe400078e33ff */
[----:B------:R-:W-:-:S04]  /*3620*/  IADD3 R8, P1, R4, R11, RZ ;  /* 0x0000000b04087210 */ /* 0x000fc80007f3e0ff */
[----:B------:R-:W-:Y:S01]  /*3630*/  ISETP.GE.U32.AND P0, PT, R8, 0x3, PT ;  /* 0x000000030800780c */ /* 0x000fe20003f06070 */
[----:B------:R-:W-:-:S05]  /*3640*/  IMAD.X R8, R5, 0x1, R9, P1 ;  /* 0x0000000105087824 */ /* 0x000fca00008e0609 */
[----:B------:R-:W-:-:S13]  /*3650*/  ISETP.GE.U32.AND.EX P0, PT, R8, RZ, PT, P0 ;  /* 0x000000ff0800720c */ /* 0x000fda0003f06100 */
[----:B------:R-:W-:Y:S05]  /*3660*/  @!P0 BRA `(.L_x_302) ;  /* 0x0000000400948947 */ /* 0x000fea0003800000 */
[----:B--2---:R-:W2:Y:S01]  /*3670*/  LDC.64 R12, c[0x0][0x288] ;  /* 0x0000a200ff0c7b82 */ /* 0x004ea20000000a00 */
[----:B------:R-:W-:Y:S01]  /*3680*/  MOV R10, R2 ;  /* 0x00000002000a7202 */ /* 0x000fe20000000f00 */
[----:B------:R-:W-:Y:S01]  /*3690*/  IMAD.MOV.U32 R11, RZ, RZ, R0 ;  /* 0x000000ffff0b7224 */ /* 0x000fe200078e0000 */
[----:B------:R-:W-:Y:S01]  /*36a0*/  ULDC.64 UR6, c[0x0][0x240] ;  /* 0x0000900000067ab9 */ /* 0x000fe20000000a00 */
[----:B------:R-:W-:Y:S01]  /*36b0*/  ULDC.64 UR10, c[0x0][0x230] ;  /* 0x00008c00000a7ab9 */ /* 0x000fe20000000a00 */
[----:B------:R-:W-:-:S03]  /*36c0*/  UIADD3 UR6, UP0, UR6, 0x10, URZ ;  /* 0x0000001006067890 */ /* 0x000fc6000ff1e03f */
[----:B0-----:R-:W0:Y:S01]  /*36d0*/  LDC.64 R16, c[0x0][0x280] ;  /* 0x0000a000ff107b82 */ /* 0x001e220000000a00 */
[----:B------:R-:W-:Y:S01]  /*36e0*/  UIADD3.X UR7, URZ, UR7, URZ, UP0, !UPT ;  /* 0x000000073f077290 */ /* 0x000fe200087fe43f */
[C---:B--2---:R-:W-:Y:S02]  /*36f0*/  IMAD R14, R12.reuse, UR5, RZ ;  /* 0x000000050c0e7c24 */ /* 0x044fe4000f8e02ff */
[----:B------:R-:W-:-:S04]  /*3700*/  IMAD.WIDE.U32 R8, R12, UR4, R10 ;  /* 0x000000040c087c25 */ /* 0x000fc8000f8e000a */
[----:B------:R-:W-:Y:S01]  /*3710*/  IMAD R15, R13, UR4, R14 ;  /* 0x000000040d0f7c24 */ /* 0x000fe2000f8e020e */
[----:B------:R-:W-:Y:S01]  /*3720*/  LEA R13, P0, R8, UR10, 0x4 ;  /* 0x0000000a080d7c11 */ /* 0x000fe2000f8020ff */
[C---:B0-----:R-:W-:Y:S02]  /*3730*/  IMAD R12, R16.reuse, UR5, RZ ;  /* 0x00000005100c7c24 */ /* 0x041fe4000f8e02ff */
[----:B------:R-:W-:Y:S01]  /*3740*/  IMAD.WIDE.U32 R10, R16, UR4, R10 ;  /* 0x00000004100a7c25 */ /* 0x000fe2000f8e000a */
[----:B------:R-:W-:Y:S02]  /*3750*/  IADD3 R15, R15, R9, RZ ;  /* 0x000000090f0f7210 */ /* 0x000fe40007ffe0ff */
[----:B------:R-:W-:Y:S01]  /*3760*/  IADD3 R13, P1, R13, 0x20, RZ ;  /* 0x000000200d0d7810 */ /* 0x000fe20007f3e0ff */
[----:B------:R-:W-:Y:S01]  /*3770*/  IMAD R17, R17, UR4, R12 ;  /* 0x0000000411117c24 */ /* 0x000fe2000f8e020c */
[----:B------:R-:W-:Y:S02]  /*3780*/  LEA R12, P2, R10, UR6, 0x3 ;  /* 0x000000060a0c7c11 */ /* 0x000fe4000f8418ff */
[----:B------:R-:W-:Y:S01]  /*3790*/  LEA.HI.X R8, R8, UR11, R15, 0x4, P0 ;  /* 0x0000000b08087c11 */ /* 0x000fe200080f240f */
[----:B------:R-:W-:-:S03]  /*37a0*/  IMAD.IADD R9, R17, 0x1, R11 ;  /* 0x0000000111097824 */ /* 0x000fc600078e020b */
[----:B------:R-:W-:Y:S02]  /*37b0*/  IADD3.X R11, RZ, R8, RZ, P1, !PT ;  /* 0x00000008ff0b7210 */ /* 0x000fe40000ffe4ff */
[----:B------:R-:W-:-:S07]  /*37c0*/  LEA.HI.X R9, R10, UR7, R9, 0x3, P2 ;  /* 0x000000070a097c11 */ /* 0x000fce00090f1c09 */
.L_x_305:
[----:B------:R-:W-:-:S05]  /*37d0*/  IMAD.MOV.U32 R8, RZ, RZ, R12 ;  /* 0x000000ffff087224 */ /* 0x000fca00078e000c */
[----:B---3--:R-:W2:Y:S01]  /*37e0*/  LDG.E.64 R16, desc[UR8][R8.64+-0x10] ;  /* 0xfffff00808107981 */ /* 0x008ea2000c1e1b00 */
[----:B------:R-:W-:Y:S01]  /*37f0*/  MOV R10, R13 ;  /* 0x0000000d000a7202 */ /* 0x000fe20000000f00 */
[----:B------:R-:W-:Y:S01]  /*3800*/  IMAD.MOV.U32 R18, RZ, RZ, R6 ;  /* 0x000000ffff127224 */ /* 0x000fe200078e0006 */
[----:B------:R-:W-:-:S03]  /*3810*/  MOV R19, R3 ;  /* 0x0000000300137202 */ /* 0x000fc60000000f00 */
[----:B------:R-:W3:Y:S01]  /*3820*/  LDG.E.128 R12, desc[UR8][R10.64+-0x20] ;  /* 0xffffe0080a0c7981 */ /* 0x000ee2000c1e1d00 */
[----:B--2---:R-:W-:Y:S02]  /*3830*/  IMAD R17, R17, UR12, RZ ;  /* 0x0000000c11117c24 */ /* 0x004fe4000f8e02ff */
[----:B------:R-:W-:-:S04]  /*3840*/  IMAD.WIDE.U32 R18, R16, UR12, R18 ;  /* 0x0000000c10127c25 */ /* 0x000fc8000f8e0012 */
[----:B------:R-:W-:Y:S01]  /*3850*/  IMAD R17, R16, UR13, R17 ;  /* 0x0000000d10117c24 */ /* 0x000fe2000f8e0211 */
[----:B-1----:R-:W-:-:S03]  /*3860*/  LEA R20, P0, R18, UR18, 0x4 ;  /* 0x0000001212147c11 */ /* 0x002fc6000f8020ff */
        /* <DEDUP_REMOVED lines=52> */
[----:B0-----:R-:W2:Y:S01]  /*3bb0*/  LDG.E.128 R16, desc[UR8][R20.64] ;  /* 0x0000000814107981 */ /* 0x001ea2000c1e1d00 */
[C---:B---3--:R-:W-:Y:S02]  /*3bc0*/  DMUL R22, R14.reuse, UR16 ;  /* 0x000000100e167c28 */ /* 0x048fe40008000000 */
[----:B------:R-:W-:-:S06]  /*3bd0*/  DMUL R14, R14, UR14 ;  /* 0x0000000e0e0e7c28 */ /* 0x000fcc0008000000 */
[C---:B------:R-:W-:Y:S02]  /*3be0*/  DFMA R22, R12.reuse, UR14, R22 ;  /* 0x0000000e0c167c2b */ /* 0x040fe40008000016 */
[----:B------:R-:W-:Y:S01]  /*3bf0*/  DFMA R14, R12, UR16, -R14 ;  /* 0x000000100c0e7c2b */ /* 0x000fe2000800080e */
[----:B------:R-:W-:-:S05]  /*3c00*/  IADD3 R2, P0, R2, 0x4, RZ ;  /* 0x0000000402027810 */ /* 0x000fca0007f1e0ff */
[----:B------:R-:W-:Y:S01]  /*3c10*/  IMAD.X R0, RZ, RZ, R0, P0 ;  /* 0x000000ffff007224 */ /* 0x000fe200000e0600 */
[----:B------:R-:W-:-:S04]  /*3c20*/  ISETP.GE.U32.AND P0, PT, R2, R4, PT ;  /* 0x000000040200720c */ /* 0x000fc80003f06070 */
[----:B------:R-:W-:Y:S02]  /*3c30*/  ISETP.GE.AND.EX P0, PT, R0, R5, PT, P0 ;  /* 0x000000050000720c */ /* 0x000fe40003f06300 */
[----:B------:R-:W-:Y:S02]  /*3c40*/  IADD3 R12, P2, R8, 0x20, RZ ;  /* 0x00000020080c7810 */ /* 0x000fe40007f5e0ff */
[----:B------:R-:W-:-:S03]  /*3c50*/  IADD3 R13, P1, R10, 0x40, RZ ;  /* 0x000000400a0d7810 */ /* 0x000fc60007f3e0ff */
[----:B------:R-:W-:Y:S01]  /*3c60*/  IMAD.X R9, RZ, RZ, R9, P2 ;  /* 0x000000ffff097224 */ /* 0x000fe200010e0609 */
[----:B------:R-:W-:Y:S01]  /*3c70*/  IADD3.X R11, RZ, R11, RZ, P1, !PT ;  /* 0x0000000bff0b7210 */ /* 0x000fe20000ffe4ff */
[----:B--2---:R-:W-:Y:S02]  /*3c80*/  DADD R18, R22, R18 ;  /* 0x0000000016127229 */ /* 0x004fe40000000012 */
[----:B------:R-:W-:-:S07]  /*3c90*/  DADD R16, R14, R16 ;  /* 0x000000000e107229 */ /* 0x000fce0000000010 */
[----:B------:R3:W-:Y:S01]  /*3ca0*/  STG.E.128 desc[UR8][R20.64], R16 ;  /* 0x0000001014007986 */ /* 0x0007e2000c101d08 */
[----:B------:R-:W-:Y:S05]  /*3cb0*/  @!P0 BRA `(.L_x_305) ;  /* 0xfffffff800c48947 */ /* 0x000fea000383ffff */
.L_x_302:
[----:B------:R-:W-:Y:S05]  /*3cc0*/  BSYNC B0 ;  /* 0x0000000000007941 */ /* 0x000fea0003800000 */
.L_x_301:
        /* <DEDUP_REMOVED lines=8> */
.L_x_307:
        /* <DEDUP_REMOVED lines=11> */
.L_x_8885:


//--------------------- .text._ZN3cub17CUB_300001_SM_9006detail8for_each13static_kernelINS2_12policy_hub_t12policy_500_tElNS2_12op_wrapper_tIlZZZZZN2at6native36add_out_dense_sparse_compressed_cudaERNS7_6TensorERKS9_SC_RKN3c106ScalarEENKUlvE_clEvENKUlvE6_clEvENKUlvE_clEvENKUlvE_clEvEUllE_N6thrust23THRUST_300001_SM_900_NS17counting_iteratorIlNSN_11use_defaultESP_SP_EEEEEEvT0_T1_ --------------------------
	.section	.text._ZN3cub17CUB_300001_SM_9006detail8for_each13static_kernelINS2_12policy_hub_t12policy_500_tElNS2_12op_wrapper_tIlZZZZZN2at6native36add_out_dense_sparse_compressed_cudaERNS7_6TensorERKS9_SC_RKN3c106ScalarEENKUlvE_clEvENKUlvE6_clEvENKUlvE_clEvENKUlvE_clEvEUllE_N6thrust23THRUST_300001_SM_900_NS17counting_iteratorIlNSN_11use_defaultESP_SP_EEEEEEvT0_T1_,"ax",@progbits
	.align	128
        .global         _ZN3cub17CUB_300001_SM_9006detail8for_each13static_kernelINS2_12policy_hub_t12policy_500_tElNS2_12op_wrapper_tIlZZZZZN2at6native36add_out_dense_sparse_compressed_cudaERNS7_6TensorERKS9_SC_RKN3c106ScalarEENKUlvE_clEvENKUlvE6_clEvENKUlvE_clEvENKUlvE_clEvEUllE_N6thrust23THRUST_300001_SM_900_NS17counting_iteratorIlNSN_11use_defaultESP_SP_EEEEEEvT0_T1_
        .type           _ZN3cub17CUB_300001_SM_9006detail8for_each13static_kernelINS2_12policy_hub_t12policy_500_tElNS2_12op_wrapper_tIlZZZZZN2at6native36add_out_dense_sparse_compressed_cudaERNS7_6TensorERKS9_SC_RKN3c106ScalarEENKUlvE_clEvENKUlvE6_clEvENKUlvE_clEvENKUlvE_clEvEUllE_N6thrust23THRUST_300001_SM_900_NS17counting_iteratorIlNSN_11use_defaultESP_SP_EEEEEEvT0_T1_,@function
        .size           _ZN3cub17CUB_300001_SM_9006detail8for_each13static_kernelINS2_12policy_hub_t12policy_500_tElNS2_12op_wrapper_tIlZZZZZN2at6native36add_out_dense_sparse_compressed_cudaERNS7_6TensorERKS9_SC_RKN3c106ScalarEENKUlvE_clEvENKUlvE6_clEvENKUlvE_clEvENKUlvE_clEvEUllE_N6thrust23THRUST_300001_SM_900_NS17counting_iteratorIlNSN_11use_defaultESP_SP_EEEEEEvT0_T1_,(.L_x_8886 - _ZN3cub17CUB_300001_SM_9006detail8for_each13static_kernelINS2_12policy_hub_t12policy_500_tElNS2_12op_wrapper_tIlZZZZZN2at6native36add_out_dense_sparse_compressed_cudaERNS7_6TensorERKS9_SC_RKN3c106ScalarEENKUlvE_clEvENKUlvE6_clEvENKUlvE_clEvENKUlvE_clEvEUllE_N6thrust23THRUST_300001_SM_900_NS17counting_iteratorIlNSN_11use_defaultESP_SP_EEEEEEvT0_T1_)
        .other          _ZN3cub17CUB_300001_SM_9006detail8for_each13static_kernelINS2_12policy_hub_t12policy_500_tElNS2_12op_wrapper_tIlZZZZZN2at6native36add_out_dense_sparse_compressed_cudaERNS7_6TensorERKS9_SC_RKN3c106ScalarEENKUlvE_clEvENKUlvE6_clEvENKUlvE_clEvENKUlvE_clEvEUllE_N6thrust23THRUST_300001_SM_900_NS17counting_iteratorIlNSN_11use_defaultESP_SP_EEEEEEvT0_T1_,@"STO_CUDA_ENTRY STV_DEFAULT"
_ZN3cub17CUB_300001_SM_9006detail8for_each13static_kernelINS2_12policy_hub_t12policy_500_tElNS2_12op_wrapper_tIlZZZZZN2at6native36add_out_dense_sparse_compressed_cudaERNS7_6TensorERKS9_SC_RKN3c106ScalarEENKUlvE_clEvENKUlvE6_clEvENKUlvE_clEvENKUlvE_clEvEUllE_N6thrust23THRUST_300001_SM_900_NS17counting_iteratorIlNSN_11use_defaultESP_SP_EEEEEEvT0_T1_:
.text._ZN3cub17CUB_300001_SM_9006detail8for_each13static_kernelINS2_12policy_hub_t12policy_500_tElNS2_12op_wrapper_tIlZZZZZN2at6native36add_out_dense_sparse_compressed_cudaERNS7_6TensorERKS9_SC_RKN3c106ScalarEENKUlvE_clEvENKUlvE6_clEvENKUlvE_clEvENKUlvE_clEvEUllE_N6thrust23THRUST_300001_SM_900_NS17counting_iteratorIlNSN_11use_defaultESP_SP_EEEEEEvT0_T1_:
        /* <DEDUP_REMOVED lines=31> */
[----:B------:R-:W-:Y:S02]  /*01f0*/  VIADD R26, R24, UR6 ;  /* 0x00000006181a7c36 */ /* 0x000fe40008000000 */
[----:B------:R-:W-:-:S07]  /*0200*/  IMAD.MOV.U32 R2, RZ, RZ, RZ ;  /* 0x000000ffff027224 */ /* 0x000fce00078e00ff */
.L_x_316:
[----:B0-----:R-:W0:Y:S01]  /*0210*/  S2R R3, SR_TID.X ;  /* 0x0000000000037919 */ /* 0x001e220000002100 */
[----:B------:R-:W-:Y:S01]  /*0220*/  SHF.R.S32.HI R0, RZ, 0x1f, R2 ;  /* 0x0000001fff007819 */ /* 0x000fe20000011402 */
[----:B------:R-:W-:Y:S01]  /*0230*/  ULDC.64 UR10, c[0x0][0x278] ;  /* 0x00009e00000a7ab9 */ /* 0x000fe20000000a00 */
[----:B0-----:R-:W-:-:S03]  /*0240*/  IADD3 RZ, P0, R3, UR6, RZ ;  /* 0x0000000603ff7c10 */ /* 0x001fc6000ff1e0ff */
[----:B------:R-:W-:Y:S01]  /*0250*/  IMAD R3, R0, UR10, RZ ;  /* 0x0000000a00037c24 */ /* 0x000fe2000f8e02ff */
[----:B------:R-:W-:-:S03]  /*0260*/  IADD3.X R27, RZ, UR5, RZ, P0, !PT ;  /* 0x00000005ff1b7c10 */ /* 0x000fc600087fe4ff */
[C---:B------:R-:W-:Y:S02]  /*0270*/  IMAD R3, R2.reuse, UR11, R3 ;  /* 0x0000000b02037c24 */ /* 0x040fe4000f8e0203 */
[----:B------:R-:W-:Y:S01]  /*0280*/  IMAD.WIDE.U32 R4, R2, UR10, R26 ;  /* 0x0000000a02047c25 */ /* 0x000fe2000f8e001a */
[----:B------:R-:W-:-:S03]  /*0290*/  ULDC.64 UR10, c[0x0][0x238] ;  /* 0x00008e00000a7ab9 */ /* 0x000fc60000000a00 */
[----:B------:R-:W-:Y:S01]  /*02a0*/  IMAD.IADD R3, R5, 0x1, R3 ;  /* 0x0000000105037824 */ /* 0x000fe200078e0203 */
[----:B------:R-:W-:-:S04]  /*02b0*/  LEA R6, P0, R4, UR10, 0x2 ;  /* 0x0000000a04067c11 */ /* 0x000fc8000f8010ff */
[----:B------:R-:W-:-:S05]  /*02c0*/  LEA.HI.X R7, R4, UR11, R3, 0x2, P0 ;  /* 0x0000000b04077c11 */ /* 0x000fca00080f1403 */
[----:B--2---:R-:W2:Y:S04]  /*02d0*/  LDG.E R4, desc[UR8][R6.64] ;  /* 0x0000000806047981 */ /* 0x004ea8000c1e1900 */
[----:B------:R-:W2:Y:S01]  /*02e0*/  LDG.E R30, desc[UR8][R6.64+0x4] ;  /* 0x00000408061e7981 */ /* 0x000ea2000c1e1900 */
[----:B------:R-:W-:Y:S01]  /*02f0*/  BSSY B1, `(.L_x_311) ;  /* 0x00000c5000017945 */ /* 0x000fe20003800000 */
[----:B--2---:R-:W-:-:S13]  /*0300*/  ISETP.GT.AND P0, PT, R30, R4, PT ;  /* 0x000000041e00720c */ /* 0x004fda0003f04270 */
[----:B-1-3--:R-:W-:Y:S05]  /*0310*/  @!P0 BRA `(.L_x_312) ;  /* 0x0000000c00088947 */ /* 0x00afea0003800000 */
[----:B------:R-:W-:Y:S01]  /*0320*/  ULDC.64 UR10, c[0x0][0x268] ;  /* 0x00009a00000a7ab9 */ /* 0x000fe20000000a00 */
[----:B------:R-:W-:Y:S01]  /*0330*/  IMAD.IADD R8, R30, 0x1, -R4 ;  /* 0x000000011e087824 */ /* 0x000fe200078e0a04 */
[----:B------:R-:W-:Y:S01]  /*0340*/  BSSY B2, `(.L_x_313) ;  /* 0x0000063000027945 */ /* 0x000fe20003800000 */
[----:B------:R-:W-:Y:S02]  /*0350*/  IMAD R3, R27, UR10, RZ ;  /* 0x0000000a1b037c24 */ /* 0x000fe4000f8e02ff */
[----:B------:R-:W-:Y:S01]  /*0360*/  IMAD.WIDE.U32 R6, R26, UR10, RZ ;  /* 0x0000000a1a067c25 */ /* 0x000fe2000f8e00ff */
[----:B------:R-:W-:-:S03]  /*0370*/  LOP3.LUT P0, RZ, R8, 0x3, RZ, 0xc0, !PT ;  /* 0x0000000308ff7812 */ /* 0x000fc6000780c0ff */
[----:B------:R-:W-:Y:S01]  /*0380*/  IMAD R9, R26, UR11, R3 ;  /* 0x0000000b1a097c24 */ /* 0x000fe2000f8e0203 */
[----:B------:R-:W-:Y:S02]  /*0390*/  ULDC.64 UR10, c[0x0][0x260] ;  /* 0x00009800000a7ab9 */ /* 0x000fe40000000a00 */
[----:B------:R-:W-:Y:S02]  /*03a0*/  IMAD R3, R0, UR10, RZ ;  /* 0x0000000a00037c24 */ /* 0x000fe4000f8e02ff */
[----:B------:R-:W-:Y:S02]  /*03b0*/  IADD3 R7, R7, R9, RZ ;  /* 0x0000000907077210 */ /* 0x000fe40007ffe0ff */
[C---:B------:R-:W-:Y:S02]  /*03c0*/  IMAD R25, R2.reuse, UR11, R3 ;  /* 0x0000000b02197c24 */ /* 0x040fe4000f8e0203 */
[----:B------:R-:W-:Y:S02]  /*03d0*/  IMAD.MOV.U32 R3, RZ, RZ, R4 ;  /* 0x000000ffff037224 */ /* 0x000fe400078e0004 */
[----:B------:R-:W-:-:S04]  /*03e0*/  IMAD.WIDE.U32 R6, R2, UR10, R6 ;  /* 0x0000000a02067c25 */ /* 0x000fc8000f8e0006 */
[----:B------:R-:W-:Y:S01]  /*03f0*/  IMAD.IADD R25, R7, 0x1, R25 ;  /* 0x0000000107197824 */ /* 0x000fe200078e0219 */
        /* <DEDUP_REMOVED lines=12> */
[----:B------:R-:W-:Y:S01]  /*04c0*/  ULDC.64 UR10, c[0x0][0x288] ;  /* 0x0000a200000a7ab9 */ /* 0x000fe20000000a00 */
[----:B------:R-:W2:Y:S03]  /*04d0*/  LDC.64 R8, c[0x0][0x270] ;  /* 0x00009c00ff087b82 */ /* 0x000ea60000000a00 */
[----:B------:R-:W3:Y:S01]  /*04e0*/  LDG.E R3, desc[UR8][R22.64] ;  /* 0x0000000816037981 */ /* 0x000ee2000c1e1900 */
[----:B------:R-:W-:Y:S02]  /*04f0*/  IMAD R15, R0, UR10, RZ ;  /* 0x0000000a000f7c24 */ /* 0x000fe4000f8e02ff */
[C---:B------:R-:W-:Y:S02]  /*0500*/  IMAD.WIDE.U32 R12, R2.reuse, UR10, R4 ;  /* 0x0000000a020c7c25 */ /* 0x040fe4000f8e0004 */
[----:B------:R-:W4:Y:S02]  /*0510*/  LDC.64 R34, c[0x0][0x258] ;  /* 0x00009600ff227b82 */ /* 0x000f240000000a00 */
[----:B------:R-:W-:Y:S01]  /*0520*/  IMAD R15, R2, UR11, R15 ;  /* 0x0000000b020f7c24 */ /* 0x000fe2000f8e020f */
[----:B------:R-:W-:Y:S01]  /*0530*/  ULDC.64 UR10, c[0x0][0x230] ;  /* 0x00008c00000a7ab9 */ /* 0x000fe20000000a00 */
[----:B------:R-:W-:Y:S01]  /*0540*/  IMAD.MOV.U32 R24, RZ, RZ, R6 ;  /* 0x000000ffff187224 */ /* 0x000fe200078e0006 */
[----:B------:R-:W-:Y:S01]  /*0550*/  LEA R20, P0, R12, UR10, 0x4 ;  /* 0x0000000a0c147c11 */ /* 0x000fe2000f8020ff */
[----:B------:R-:W-:-:S05]  /*0560*/  IMAD.IADD R15, R13, 0x1, R15 ;  /* 0x000000010d0f7824 */ /* 0x000fca00078e020f */
[----:B------:R-:W-:Y:S02]  /*0570*/  LEA.HI.X R21, R12, UR11, R15, 0x4, P0 ;  /* 0x0000000b0c157c11 */ /* 0x000fe400080f240f */
[----:B---3--:R-:W-:Y:S01]  /*0580*/  SHF.R.S32.HI R13, RZ, 0x1f, R3 ;  /* 0x0000001fff0d7819 */ /* 0x008fe20000011403 */
[----:B--2---:R-:W-:-:S04]  /*0590*/  IMAD.HI.U32 R16, R3, R8, R24 ;  /* 0x0000000803107227 */ /* 0x004fc800078e0018 */
[-C--:B------:R-:W-:Y:S02]  /*05a0*/  IMAD R18, R13, R8.reuse, RZ ;  /* 0x000000080d127224 */ /* 0x080fe400078e02ff */
[----:B------:R-:W1:Y:S01]  /*05b0*/  LDG.E.128 R12, desc[UR8][R20.64] ;  /* 0x00000008140c7981 */ /* 0x000e62000c1e1d00 */
[C---:B------:R-:W-:Y:S02]  /*05c0*/  IMAD R17, R3.reuse, R8, R24 ;  /* 0x0000000803117224 */ /* 0x040fe400078e0218 */
[----:B------:R-:W-:-:S03]  /*05d0*/  IMAD R9, R3, R9, R18 ;  /* 0x0000000903097224 */ /* 0x000fc600078e0212 */
[----:B0-----:R-:W-:Y:S02]  /*05e0*/  LEA R28, P0, R17, R10, 0x4 ;  /* 0x0000000a111c7211 */ /* 0x001fe400078020ff */
[----:B------:R-:W-:-:S04]  /*05f0*/  IADD3 R16, R16, R9, RZ ;  /* 0x0000000910107210 */ /* 0x000fc80007ffe0ff */
[----:B------:R-:W-:-:S05]  /*0600*/  LEA.HI.X R29, R17, R11, R16, 0x4, P0 ;  /* 0x0000000b111d7211 */ /* 0x000fca00000f2410 */
[----:B------:R-:W2:Y:S01]  /*0610*/  LDG.E.128 R16, desc[UR8][R28.64] ;  /* 0x000000081c107981 */ /* 0x000ea2000c1e1d00 */
[----:B------:R-:W-:Y:S02]  /*0620*/  IMAD.IADD R9, R30, 0x1, -R4 ;  /* 0x000000011e097824 */ /* 0x000fe400078e0a04 */
[----:B------:R-:W-:-:S03]  /*0630*/  VIADD R3, R4, 0x1 ;  /* 0x0000000104037836 */ /* 0x000fc60000000000 */
[----:B------:R-:W-:-:S04]  /*0640*/  LOP3.LUT R9, R9, 0x3, RZ, 0xc0, !PT ;  /* 0x0000000309097812 */ /* 0x000fc800078ec0ff */
[----:B------:R-:W-:Y:S01]  /*0650*/  ISETP.NE.AND P0, PT, R9, 0x1, PT ;  /* 0x000000010900780c */ /* 0x000fe20003f05270 */
[C---:B-1----:R-:W-:Y:S02]  /*0660*/  DMUL R32, R14.reuse, R36 ;  /* 0x000000240e207228 */ /* 0x042fe40000000000 */
[----:B----4-:R-:W-:-:S06]  /*0670*/  DMUL R14, R14, R34 ;  /* 0x000000220e0e7228 */ /* 0x010fcc0000000000 */
[C---:B------:R-:W-:Y:S02]  /*0680*/  DFMA R32, R12.reuse, R34, R32 ;  /* 0x000000220c20722b */ /* 0x040fe40000000020 */
[----:B------:R-:W-:-:S06]  /*0690*/  DFMA R14, R12, R36, -R14 ;  /* 0x000000240c0e722b */ /* 0x000fcc000000080e */
[----:B--2---:R-:W-:Y:S02]  /*06a0*/  DADD R18, R32, R18 ;  /* 0x0000000020127229 */ /* 0x004fe40000000012 */
[----:B------:R-:W-:-:S07]  /*06b0*/  DADD R16, R14, R16 ;  /* 0x000000000e107229 */ /* 0x000fce0000000010 */
[----:B------:R0:W-:Y:S01]  /*06c0*/  STG.E.128 desc[UR8][R28.64], R16 ;  /* 0x000000101c007986 */ /* 0x0001e2000c101d08 */
[----:B------:R-:W-:Y:S05]  /*06d0*/  @!P0 BRA `(.L_x_314) ;  /* 0x0000000000a48947 */ /* 0x000fea0003800000 */
[----:B------:R-:W2:Y:S01]  /*06e0*/  LDG.E R3, desc[UR8][R22.64+0x4] ;  /* 0x0000040816037981 */ /* 0x000ea2000c1e1900 */
[----:B------:R-:W1:Y:S01]  /*06f0*/  LDC R31, c[0x0][0x274] ;  /* 0x00009d00ff1f7b82 */ /* 0x000e620000000800 */
[----:B--2---:R-:W-:-:S05]  /*0700*/  SHF.R.S32.HI R13, RZ, 0x1f, R3 ;  /* 0x0000001fff0d7819 */ /* 0x004fca0000011403 */
[-C--:B0-----:R-:W-:Y:S02]  /*0710*/  IMAD R18, R13, R8.reuse, RZ ;  /* 0x000000080d127224 */ /* 0x081fe400078e02ff */
[----:B------:R-:W2:Y:S01]  /*0720*/  LDG.E.128 R12, desc[UR8][R20.64+0x10] ;  /* 0x00001008140c7981 */ /* 0x000ea2000c1e1d00 */
[----:B------:R-:W-:-:S04]  /*0730*/  IMAD.WIDE.U32 R16, R3, R8, R24 ;  /* 0x0000000803107225 */ /* 0x000fc800078e0018 */
[----:B-1----:R-:W-:Y:S01]  /*0740*/  IMAD R3, R3, R31, R18 ;  /* 0x0000001f03037224 */ /* 0x002fe200078e0212 */
[----:B------:R-:W-:-:S04]  /*0750*/  LEA R28, P0, R16, R10, 0x4 ;  /* 0x0000000a101c7211 */ /* 0x000fc800078020ff */
[----:B------:R-:W-:-:S04]  /*0760*/  IADD3 R3, R17, R3, RZ ;  /* 0x0000000311037210 */ /* 0x000fc80007ffe0ff */
[----:B------:R-:W-:-:S05]  /*0770*/  LEA.HI.X R29, R16, R11, R3, 0x4, P0 ;  /* 0x0000000b101d7211 */ /* 0x000fca00000f2403 */
[----:B------:R-:W3:Y:S01]  /*0780*/  LDG.E.128 R16, desc[UR8][R28.64] ;  /* 0x000000081c107981 */ /* 0x000ee2000c1e1d00 */
[----:B------:R-:W-:Y:S01]  /*0790*/  ISETP.NE.AND P0, PT, R9, 0x2, PT ;  /* 0x000000020900780c */ /* 0x000fe20003f05270 */
[----:B------:R-:W-:Y:S01]  /*07a0*/  VIADD R3, R4, 0x2 ;  /* 0x0000000204037836 */ /* 0x000fe20000000000 */
[C---:B--2---:R-:W-:Y:S02]  /*07b0*/  DMUL R32, R14.reuse, R36 ;  /* 0x000000240e207228 */ /* 0x044fe40000000000 */
[----:B------:R-:W-:Y:S01]  /*07c0*/  DMUL R34, R14, R34 ;  /* 0x000000220e227228 */ /* 0x000fe20000000000 */
[----:B------:R-:W0:Y:S05]  /*07d0*/  LDC.64 R14, c[0x0][0x258] ;  /* 0x00009600ff0e7b82 */ /* 0x000e2a0000000a00 */
[----:B0-----:R-:W-:-:S02]  /*07e0*/  DFMA R14, R12, R14, R32 ;  /* 0x0000000e0c0e722b */ /* 0x001fc40000000020 */
[----:B------:R-:W-:-:S06]  /*07f0*/  DFMA R12, R12, R36, -R34 ;  /* 0x000000240c0c722b */ /* 0x000fcc0000000822 */
[----:B---3--:R-:W-:Y:S02]  /*0800*/  DADD R18, R14, R18 ;  /* 0x000000000e127229 */ /* 0x008fe40000000012 */
[----:B------:R-:W-:-:S07]  /*0810*/  DADD R16, R12, R16 ;  /* 0x000000000c107229 */ /* 0x000fce0000000010 */
[----:B------:R1:W-:Y:S01]  /*0820*/  STG.E.128 desc[UR8][R28.64], R16 ;  /* 0x000000101c007986 */ /* 0x0003e2000c101d08 */
[----:B------:R-:W-:Y:S05]  /*0830*/  @!P0 BRA `(.L_x_314) ;  /* 0x00000000004c8947 */ /* 0x000fea0003800000 */
[----:B------:R-:W2:Y:S01]  /*0840*/  LDG.E R3, desc[UR8][R22.64+0x8] ;  /* 0x0000080816037981 */ /* 0x000ea2000c1e1900 */
[----:B------:R-:W0:Y:S03]  /*0850*/  LDC.64 R32, c[0x0][0x258] ;  /* 0x00009600ff207b82 */ /* 0x000e260000000a00 */
[----:B------:R-:W3:Y:S01]  /*0860*/  LDG.E.128 R20, desc[UR8][R20.64+0x20] ;  /* 0x0000200814147981 */ /* 0x000ee2000c1e1d00 */
[----:B--2---:R-:W-:-:S05]  /*0870*/  SHF.R.S32.HI R9, RZ, 0x1f, R3 ;  /* 0x0000001fff097819 */ /* 0x004fca0000011403 */
[-C--:B------:R-:W-:Y:S02]  /*0880*/  IMAD R12, R9, R8.reuse, RZ ;  /* 0x00000008090c7224 */ /* 0x080fe400078e02ff */
[----:B------:R-:W-:-:S04]  /*0890*/  IMAD.WIDE.U32 R8, R3, R8, R24 ;  /* 0x0000000803087225 */ /* 0x000fc800078e0018 */
[----:B------:R-:W-:Y:S01]  /*08a0*/  IMAD R3, R3, R31, R12 ;  /* 0x0000001f03037224 */ /* 0x000fe200078e020c */
[----:B------:R-:W-:-:S03]  /*08b0*/  LEA R12, P0, R8, R10, 0x4 ;  /* 0x0000000a080c7211 */ /* 0x000fc600078020ff */
[----:B------:R-:W-:-:S05]  /*08c0*/  IMAD.IADD R3, R9, 0x1, R3 ;  /* 0x0000000109037824 */ /* 0x000fca00078e0203 */
[----:B------:R-:W-:-:S05]  /*08d0*/  LEA.HI.X R13, R8, R11, R3, 0x4, P0 ;  /* 0x0000000b080d7211 */ /* 0x000fca00000f2403 */
[----:B------:R-:W2:Y:S01]  /*08e0*/  LDG.E.128 R8, desc[UR8][R12.64] ;  /* 0x000000080c087981 */ /* 0x000ea2000c1e1d00 */
[C---:B---3--:R-:W-:Y:S02]  /*08f0*/  DMUL R14, R22.reuse, R36 ;  /* 0x00000024160e7228 */ /* 0x048fe40000000000 */
[----:B0-----:R-:W-:-:S06]  /*0900*/  DMUL R22, R22, R32 ;  /* 0x0000002016167228 */ /* 0x001fcc0000000000 */
[C---:B------:R-:W-:Y:S02]  /*0910*/  DFMA R14, R20.reuse, R32, R14 ;  /* 0x00000020140e722b */ /* 0x040fe4000000000e */
[----:B------:R-:W-:Y:S01]  /*0920*/  DFMA R22, R20, R36, -R22 ;  /* 0x000000241416722b */ /* 0x000fe20000000816 */
[----:B------:R-:W-:-:S05]  /*0930*/  IADD3 R3, R4, 0x3, RZ ;  /* 0x0000000304037810 */ /* 0x000fca0007ffe0ff */
[----:B--2---:R-:W-:Y:S02]  /*0940*/  DADD R10, R14, R10 ;  /* 0x000000000e0a7229 */ /* 0x004fe4000000000a */
[----:B------:R-:W-:-:S07]  /*0950*/  DADD R8, R22, R8 ;  /* 0x0000000016087229 */ /* 0x000fce0000000008 */
[----:B------:R2:W-:Y:S04]  /*0960*/  STG.E.128 desc[UR8][R12.64], R8 ;  /* 0x000000080c007986 */ /* 0x0005e8000c101d08 */
.L_x_314:
[----:B------:R-:W-:Y:S05]  /*0970*/  BSYNC B2 ;  /* 0x0000000000027941 */ /* 0x000fea0003800000 */
.L_x_313:
[----:B------:R-:W-:-:S05]  /*0980*/  LOP3.LUT R5, RZ, R4, RZ, 0x33, !PT ;  /* 0x00000004ff057212 */ /* 0x000fca00078e33ff */
[----:B------:R-:W-:-:S05]  /*0990*/  IMAD.IADD R5, R30, 0x1, R5 ;  /* 0x000000011e057824 */ /* 0x000fca00078e0205 */
[----:B------:R-:W-:-:S13]  /*09a0*/  ISETP.GE.U32.AND P0, PT, R5, 0x3, PT ;  /* 0x000000030500780c */ /* 0x000fda0003f06070 */
[----:B------:R-:W-:Y:S05]  /*09b0*/  @!P0 BRA `(.L_x_312) ;  /* 0x0000000400608947 */ /* 0x000fea0003800000 */
.L_x_315:
[--C-:B--23--:R-:W-:Y:S01]  /*09c0*/  SHF.R.S32.HI R11, RZ, 0x1f, R3.reuse ;  /* 0x0000001fff0b7819 */ /* 0x10cfe20000011403 */
[----:B------:R-:W-:Y:S02]  /*09d0*/  IMAD R5, R0, UR12, RZ ;  /* 0x0000000c00057c24 */ /* 0x000fe4000f8e02ff */
[----:B------:R-:W-:Y:S02]  /*09e0*/  IMAD.MOV.U32 R10, RZ, RZ, R3 ;  /* 0x000000ffff0a7224 */ /* 0x000fe400078e0003 */
[C---:B------:R-:W-:Y:S02]  /*09f0*/  IMAD R9, R2.reuse, UR13, R5 ;  /* 0x0000000d02097c24 */ /* 0x040fe4000f8e0205 */
[----:B------:R-:W-:-:S05]  /*0a00*/  IMAD.WIDE.U32 R4, R2, UR12, R10 ;  /* 0x0000000c02047c25 */ /* 0x000fca000f8e000a */
[----:B------:R-:W-:Y:S02]  /*0a10*/  IADD3 R5, R9, R5, RZ ;  /* 0x0000000509057210 */ /* 0x000fe40007ffe0ff */
[----:B------:R-:W-:-:S04]  /*0a20*/  LEA R8, P0, R4, UR14, 0x2 ;  /* 0x0000000e04087c11 */ /* 0x000fc8000f8010ff */
[----:B------:R-:W-:-:S05]  /*0a30*/  LEA.HI.X R9, R4, UR15, R5, 0x2, P0 ;  /* 0x0000000f04097c11 */ /* 0x000fca00080f1405 */
[----:B01----:R-:W2:Y:S01]  /*0a40*/  LDG.E R19, desc[UR8][R8.64] ;  /* 0x0000000808137981 */ /* 0x003ea2000c1e1900 */
[----:B------:R-:W-:Y:S02]  /*0a50*/  IMAD R5, R0, UR18, RZ ;  /* 0x0000001200057c24 */ /* 0x000fe4000f8e02ff */
[----:B------:R-:W-:-:S04]  /*0a60*/  IMAD.WIDE.U32 R10, R2, UR18, R10 ;  /* 0x00000012020a7c25 */ /* 0x000fc8000f8e000a */
[----:B------:R-:W-:Y:S01]  /*0a70*/  IMAD R5, R2, UR19, R5 ;  /* 0x0000001302057c24 */ /* 0x000fe2000f8e0205 */
[----:B------:R-:W-:Y:S01]  /*0a80*/  LEA R4, P0, R10, UR20, 0x4 ;  /* 0x000000140a047c11 */ /* 0x000fe2000f8020ff */
[----:B------:R-:W-:Y:S02]  /*0a90*/  IMAD.MOV.U32 R24, RZ, RZ, R6 ;  /* 0x000000ffff187224 */ /* 0x000fe400078e0006 */
[----:B------:R-:W-:-:S05]  /*0aa0*/  IMAD.IADD R5, R5, 0x1, R11 ;  /* 0x0000000105057824 */ /* 0x000fca00078e020b */
[----:B------:R-:W-:-:S05]  /*0ab0*/  LEA.HI.X R5, R10, UR21, R5, 0x4, P0 ;  /* 0x000000150a057c11 */ /* 0x000fca00080f2405 */
[----:B------:R-:W3:Y:S01]  /*0ac0*/  LDG.E.128 R12, desc[UR8][R4.64] ;  /* 0x00000008040c7981 */ /* 0x000ee2000c1e1d00 */
[----:B--2---:R-:W-:Y:S01]  /*0ad0*/  SHF.R.S32.HI R11, RZ, 0x1f, R19 ;  /* 0x0000001fff0b7819 */ /* 0x004fe20000011413 */
[----:B------:R-:W-:-:S04]  /*0ae0*/  IMAD.WIDE.U32 R16, R19, UR16, R24 ;  /* 0x0000001013107c25 */ /* 0x000fc8000f8e0018 */
[----:B------:R-:W-:-:S04]  /*0af0*/  IMAD R10, R11, UR16, RZ ;  /* 0x000000100b0a7c24 */ /* 0x000fc8000f8e02ff */
        /* <DEDUP_REMOVED lines=12> */
[----:B------:R-:W2:Y:S01]  /*0bc0*/  LDG.E R21, desc[UR8][R8.64+0x4] ;  /* 0x0000040808157981 */ /* 0x000ea2000c1e1900 */
[----:B0-----:R-:W-:Y:S02]  /*0bd0*/  IMAD.MOV.U32 R10, RZ, RZ, R6 ;  /* 0x000000ffff0a7224 */ /* 0x001fe400078e0006 */
[----:B------:R-:W-:Y:S01]  /*0be0*/  IMAD.MOV.U32 R11, RZ, RZ, R25 ;  /* 0x000000ffff0b7224 */ /* 0x000fe200078e0019 */
[----:B--2---:R-:W-:Y:S01]  /*0bf0*/  SHF.R.S32.HI R12, RZ, 0x1f, R21 ;  /* 0x0000001fff0c7819 */ /* 0x004fe20000011415 */
[----:B------:R-:W-:-:S04]  /*0c00*/  IMAD.WIDE.U32 R22, R21, UR16, R10 ;  /* 0x0000001015167c25 */ /* 0x000fc8000f8e000a */
[----:B------:R-:W-:Y:S02]  /*0c10*/  IMAD R20, R12, UR16, RZ ;  /* 0x000000100c147c24 */ /* 0x000fe4000f8e02ff */
[----:B------:R-:W2:Y:S02]  /*0c20*/  LDG.E.128 R12, desc[UR8][R4.64+0x10] ;  /* 0x00001008040c7981 */ /* 0x000ea4000c1e1d00 */
[----:B------:R-:W-:Y:S01]  /*0c30*/  IMAD R21, R21, UR17, R20 ;  /* 0x0000001115157c24 */ /* 0x000fe2000f8e0214 */
[----:B------:R-:W-:-:S04]  /*0c40*/  LEA R20, P0, R22, UR26, 0x4 ;  /* 0x0000001a16147c11 */ /* 0x000fc8000f8020ff */
[----:B------:R-:W-:-:S04]  /*0c50*/  IADD3 R21, R23, R21, RZ ;  /* 0x0000001517157210 */ /* 0x000fc80007ffe0ff */
[----:B------:R-:W-:-:S05]  /*0c60*/  LEA.HI.X R21, R22, UR27, R21, 0x4, P0 ;  /* 0x0000001b16157c11 */ /* 0x000fca00080f2415 */
[----:B------:R-:W3:Y:S01]  /*0c70*/  LDG.E.128 R16, desc[UR8][R20.64] ;  /* 0x0000000814107981 */ /* 0x000ee2000c1e1d00 */
[C---:B--2---:R-:W-:Y:S02]  /*0c80*/  DMUL R22, R14.reuse, UR24 ;  /* 0x000000180e167c28 */ /* 0x044fe40008000000 */
[----:B------:R-:W-:-:S06]  /*0c90*/  DMUL R14, R14, UR22 ;  /* 0x000000160e0e7c28 */ /* 0x000fcc0008000000 */
[C---:B------:R-:W-:Y:S02]  /*0ca0*/  DFMA R22, R12.reuse, UR22, R22 ;  /* 0x000000160c167c2b */ /* 0x040fe40008000016 */
[----:B------:R-:W-:-:S06]  /*0cb0*/  DFMA R14, R12, UR24, -R14 ;  /* 0x000000180c0e7c2b */ /* 0x000fcc000800080e */
[----:B---3--:R-:W-:Y:S02]  /*0cc0*/  DADD R18, R22, R18 ;  /* 0x0000000016127229 */ /* 0x008fe40000000012 */
[----:B------:R-:W-:-:S07]  /*0cd0*/  DADD R16, R14, R16 ;  /* 0x000000000e107229 */ /* 0x000fce0000000010 */
[----:B------:R0:W-:Y:S04]  /*0ce0*/  STG.E.128 desc[UR8][R20.64], R16 ;  /* 0x0000001014007986 */ /* 0x0001e8000c101d08 */
[----:B------:R-:W2:Y:S02]  /*0cf0*/  LDG.E R23, desc[UR8][R8.64+0x8] ;  /* 0x0000080808177981 */ /* 0x000ea4000c1e1900 */
[----:B--2---:R-:W-:Y:S01]  /*0d00*/  SHF.R.S32.HI R12, RZ, 0x1f, R23 ;  /* 0x0000001fff0c7819 */ /* 0x004fe20000011417 */
[----:B------:R-:W-:-:S04]  /*0d10*/  IMAD.WIDE.U32 R28, R23, UR16, R10 ;  /* 0x00000010171c7c25 */ /* 0x000fc8000f8e000a */
[----:B------:R-:W-:Y:S02]  /*0d20*/  IMAD R22, R12, UR16, RZ ;  /* 0x000000100c167c24 */ /* 0x000fe4000f8e02ff */
[----:B------:R-:W2:Y:S02]  /*0d30*/  LDG.E.128 R12, desc[UR8][R4.64+0x20] ;  /* 0x00002008040c7981 */ /* 0x000ea4000c1e1d00 */
[----:B------:R-:W-:Y:S01]  /*0d40*/  IMAD R23, R23, UR17, R22 ;  /* 0x0000001117177c24 */ /* 0x000fe2000f8e0216 */
[----:B------:R-:W-:-:S03]  /*0d50*/  LEA R22, P0, R28, UR26, 0x4 ;  /* 0x0000001a1c167c11 */ /* 0x000fc6000f8020ff */
[----:B------:R-:W-:-:S05]  /*0d60*/  IMAD.IADD R23, R29, 0x1, R23 ;  /* 0x000000011d177824 */ /* 0x000fca00078e0217 */
[----:B------:R-:W-:-:S05]  /*0d70*/  LEA.HI.X R23, R28, UR27, R23, 0x4, P0 ;  /* 0x0000001b1c177c11 */ /* 0x000fca00080f2417 */
[----:B0-----:R-:W3:Y:S01]  /*0d80*/  LDG.E.128 R16, desc[UR8][R22.64] ;  /* 0x0000000816107981 */ /* 0x001ee2000c1e1d00 */
        /* <DEDUP_REMOVED lines=11> */
[----:B------:R-:W0:Y:S02]  /*0e40*/  LDG.E.128 R12, desc[UR8][R4.64+0x30] ;  /* 0x00003008040c7981 */ /* 0x000e24000c1e1d00 */
[----:B------:R-:W-:Y:S01]  /*0e50*/  IMAD R21, R9, UR17, R20 ;  /* 0x0000001109157c24 */ /* 0x000fe2000f8e0214 */
[----:B------:R-:W-:-:S03]  /*0e60*/  LEA R20, P0, R10, UR26, 0x4 ;  /* 0x0000001a0a147c11 */ /* 0x000fc6000f8020ff */
[----:B------:R-:W-:-:S05]  /*0e70*/  IMAD.IADD R11, R11, 0x1, R21 ;  /* 0x000000010b0b7824 */ /* 0x000fca00078e0215 */
[----:B------:R-:W-:-:S05]  /*0e80*/  LEA.HI.X R21, R10, UR27, R11, 0x4, P0 ;  /* 0x0000001b0a157c11 */ /* 0x000fca00080f240b */
[----:B------:R-:W2:Y:S01]  /*0e90*/  LDG.E.128 R8, desc[UR8][R20.64] ;  /* 0x0000000814087981 */ /* 0x000ea2000c1e1d00 */
[----:B------:R-:W-:-:S04]  /*0ea0*/  IADD3 R3, R3, 0x4, RZ ;  /* 0x0000000403037810 */ /* 0x000fc80007ffe0ff */
[----:B------:R-:W-:Y:S01]  /*0eb0*/  ISETP.GE.AND P0, PT, R3, R30, PT ;  /* 0x0000001e0300720c */ /* 0x000fe20003f06270 */
[C---:B0-----:R-:W-:Y:S02]  /*0ec0*/  DMUL R16, R14.reuse, UR24 ;  /* 0x000000180e107c28 */ /* 0x041fe40008000000 */
[----:B------:R-:W-:-:S06]  /*0ed0*/  DMUL R14, R14, UR22 ;  /* 0x000000160e0e7c28 */ /* 0x000fcc0008000000 */
[C---:B------:R-:W-:Y:S02]  /*0ee0*/  DFMA R16, R12.reuse, UR22, R16 ;  /* 0x000000160c107c2b */ /* 0x040fe40008000010 */
[----:B------:R-:W-:-:S06]  /*0ef0*/  DFMA R14, R12, UR24, -R14 ;  /* 0x000000180c0e7c2b */ /* 0x000fcc000800080e */
[----:B--2---:R-:W-:Y:S02]  /*0f00*/  DADD R10, R16, R10 ;  /* 0x00000000100a7229 */ /* 0x004fe4000000000a */
[----:B------:R-:W-:-:S07]  /*0f10*/  DADD R8, R14, R8 ;  /* 0x000000000e087229 */ /* 0x000fce0000000008 */
[----:B------:R3:W-:Y:S01]  /*0f20*/  STG.E.128 desc[UR8][R20.64], R8 ;  /* 0x0000000814007986 */ /* 0x0007e2000c101d08 */
[----:B------:R-:W-:Y:S05]  /*0f30*/  @!P0 BRA `(.L_x_315) ;  /* 0xfffffff800a08947 */ /* 0x000fea000383ffff */
.L_x_312:
[----:B------:R-:W-:Y:S05]  /*0f40*/  BSYNC B1 ;  /* 0x0000000000017941 */ /* 0x000fea0003800000 */
.L_x_311:
[----:B------:R-:W-:Y:S01]  /*0f50*/  VIADD R2, R2, 0x1 ;  /* 0x0000000102027836 */ /* 0x000fe20000000000 */
[----:B------:R-:W-:-:S04]  /*0f60*/  ULDC.64 UR10, c[0x0][0x290] ;  /* 0x0000a400000a7ab9 */ /* 0x000fc80000000a00 */
[----:B------:R-:W-:-:S04]  /*0f70*/  ISETP.GE.U32.AND P0, PT, R2, UR10, PT ;  /* 0x0000000a02007c0c */ /* 0x000fc8000bf06070 */
[----:B------:R-:W-:-:S13]  /*0f80*/  ISETP.GE.AND.EX P0, PT, RZ, UR11, PT, P0 ;  /* 0x0000000bff007c0c */ /* 0x000fda000bf06300 */
[----:B------:R-:W-:Y:S05]  /*0f90*/  @!P0 BRA `(.L_x_316) ;  /* 0xfffffff0009c8947 */ /* 0x000fea000383ffff */
.L_x_310:
[----:B------:R-:W-:Y:S05]  /*0fa0*/  BSYNC B0 ;  /* 0x0000000000007941 */ /* 0x000fea0003800000 */
.L_x_309:
[----:B------:R-:W4:Y:S01]  /*0fb0*/  S2R R26, SR_TID.X ;  /* 0x00000000001a7919 */ /* 0x000f220000002100 */
[----:B------:R-:W5:Y:S01]  /*0fc0*/  S2UR UR4, SR_CTAID.X ;  /* 0x00000000000479c3 */ /* 0x000f620000002500 */
[----:B------:R-:W-:Y:S02]  /*0fd0*/  ULDC UR7, c[0x0][0x210] ;  /* 0x0000840000077ab9 */ /* 0x000fe40000000800 */
[----:B-----5:R-:W-:-:S04]  /*0fe0*/  UIMAD UR4, UR4, -0x200, UR7 ;  /* 0xfffffe00040478a4 */ /* 0x020fc8000f8e0207 */
[----:B------:R-:W-:Y:S01]  /*0ff0*/  USHF.R.S32.HI UR7, URZ, 0x1f, UR4 ;  /* 0x0000001f3f077899 */ /* 0x000fe20008011404 */
[----:B----4-:R-:W-:-:S05]  /*1000*/  VIADD R26, R26, 0x100 ;  /* 0x000001001a1a7836 */ /* 0x010fca0000000000 */
[----:B------:R-:W-:Y:S02]  /*1010*/  MOV R0, UR7 ;  /* 0x0000000700007c02 */ /* 0x000fe40008000f00 */
[----:B------:R-:W-:-:S04]  /*1020*/  ISETP.LT.U32.AND P0, PT, R26, UR4, PT ;  /* 0x000000041a007c0c */ /* 0x000fc8000bf01070 */
[----:B------:R-:W-:-:S13]  /*1030*/  ISETP.GT.AND.EX P0, PT, R0, RZ, PT, P0 ;  /* 0x000000ff0000720c */ /* 0x000fda0003f04300 */
[----:B------:R-:W-:Y:S05]  /*1040*/  @!P0 EXIT ;  /* 0x000000000000894d */ /* 0x000fea0003800000 */
[----:B------:R-:W-:Y:S01]  /*1050*/  IADD3 R26, P0, R26, UR6, RZ ;  /* 0x000000061a1a7c10 */ /* 0x000fe2000ff1e0ff */
[----:B------:R-:W-:-:S04]  /*1060*/  UMOV UR4, URZ ;  /* 0x0000003f00047c82 */ /* 0x000fc80008000000 */
[----:B------:R-:W-:-:S08]  /*1070*/  IMAD.X R27, RZ, RZ, UR5, P0 ;  /* 0x00000005ff1b7e24 */ /* 0x000fd000080e06ff */
.L_x_322:
        /* <DEDUP_REMOVED lines=12> */
[----:B------:R-:W-:-:S03]  /*1140*/  LEA R4, P0, R2, UR6, 0x2 ;  /* 0x0000000602047c11 */ /* 0x000fc6000f8010ff */
[----:B------:R-:W-:-:S05]  /*1150*/  IMAD.IADD R3, R3, 0x1, R5 ;  /* 0x0000000103037824 */ /* 0x000fca00078e0205 */
[----:B------:R-:W-:-:S05]  /*1160*/  LEA.HI.X R5, R2, UR7, R3, 0x2, P0 ;  /* 0x0000000702057c11 */ /* 0x000fca00080f1403 */
[----:B------:R-:W4:Y:S04]  /*1170*/  LDG.E R2, desc[UR8][R4.64] ;  /* 0x0000000804027981 */ /* 0x000f28000c1e1900 */
[----:B------:R-:W4:Y:S01]  /*1180*/  LDG.E R22, desc[UR8][R4.64+0x4] ;  /* 0x0000040804167981 */ /* 0x000f22000c1e1900 */
[----:B------:R-:W-:Y:S01]  /*1190*/  BSSY B0, `(.L_x_317) ;  /* 0x00000c6000007945 */ /* 0x000fe20003800000 */
[----:B----4-:R-:W-:-:S13]  /*11a0*/  ISETP.GT.AND P0, PT, R22, R2, PT ;  /* 0x000000021600720c */ /* 0x010fda0003f04270 */
[----:B0-23--:R-:W-:Y:S05]  /*11b0*/  @!P0 BRA `(.L_x_318) ;  /* 0x0000000c000c8947 */ /* 0x00dfea0003800000 */
[----:B------:R-:W4:Y:S01]  /*11c0*/  LDC.64 R6, c[0x0][0x260] ;  /* 0x00009800ff067b82 */ /* 0x000f220000000a00 */
[----:B------:R-:W-:Y:S01]  /*11d0*/  ULDC.64 UR6, c[0x0][0x268] ;  /* 0x00009a0000067ab9 */ /* 0x000fe20000000a00 */
[----:B--23--:R-:W-:Y:S01]  /*11e0*/  IADD3 R8, -R2, R22, RZ ;  /* 0x0000001602087210 */ /* 0x00cfe20007ffe1ff */
[----:B------:R-:W-:Y:S01]  /*11f0*/  IMAD R9, R27, UR6, RZ ;  /* 0x000000061b097c24 */ /* 0x000fe2000f8e02ff */
[----:B------:R-:W-:Y:S01]  /*1200*/  BSSY B1, `(.L_x_319) ;  /* 0x0000060000017945 */ /* 0x000fe20003800000 */
[----:B------:R-:W-:Y:S01]  /*1210*/  IMAD.WIDE.U32 R4, R26, UR6, RZ ;  /* 0x000000061a047c25 */ /* 0x000fe2000f8e00ff */
[----:B------:R-:W-:-:S03]  /*1220*/  LOP3.LUT P0, RZ, R8, 0x3, RZ, 0xc0, !PT ;  /* 0x0000000308ff7812 */ /* 0x000fc6000780c0ff */
[----:B------:R-:W-:Y:S02]  /*1230*/  IMAD R9, R26, UR7, R9 ;  /* 0x000000071a097c24 */ /* 0x000fe4000f8e0209 */
[----:B------:R-:W-:Y:S02]  /*1240*/  IMAD.MOV.U32 R12, RZ, RZ, R2 ;  /* 0x000000ffff0c7224 */ /* 0x000fe400078e0002 */
[----:B------:R-:W-:Y:S02]  /*1250*/  IMAD.IADD R5, R5, 0x1, R9 ;  /* 0x0000000105057824 */ /* 0x000fe400078e0209 */
[C---:B----4-:R-:W-:Y:S02]  /*1260*/  IMAD R0, R6.reuse, UR5, RZ ;  /* 0x0000000506007c24 */ /* 0x050fe4000f8e02ff */
[----:B------:R-:W-:-:S04]  /*1270*/  IMAD.WIDE.U32 R4, R6, UR4, R4 ;  /* 0x0000000406047c25 */ /* 0x000fc8000f8e0004 */
[----:B------:R-:W-:-:S05]  /*1280*/  IMAD R7, R7, UR4, R0 ;  /* 0x0000000407077c24 */ /* 0x000fca000f8e0200 */
[----:B------:R-:W-:Y:S01]  /*1290*/  IADD3 R0, R5, R7, RZ ;  /* 0x0000000705007210 */ /* 0x000fe20007ffe0ff */
[----:B------:R-:W-:Y:S06]  /*12a0*/  @!P0 BRA `(.L_x_320) ;  /* 0x0000000400548947 */ /* 0x000fec0003800000 */
[----:B------:R-:W2:Y:S01]  /*12b0*/  LDC.64 R8, c[0x0][0x280] ;  /* 0x0000a000ff087b82 */ /* 0x000ea20000000a00 */
[----:B------:R-:W-:Y:S01]  /*12c0*/  SHF.R.S32.HI R3, RZ, 0x1f, R2 ;  /* 0x0000001fff037819 */ /* 0x000fe20000011402 */
[----:B------:R-:W-:-:S06]  /*12d0*/  ULDC.64 UR6, c[0x0][0x240] ;  /* 0x0000900000067ab9 */ /* 0x000fcc0000000a00 */
[----:B01----:R-:W0:Y:S08]  /*12e0*/  LDC.64 R16, c[0x0][0x288] ;  /* 0x0000a200ff107b82 */ /* 0x003e300000000a00 */
[----:B------:R-:W1:Y:S01]  /*12f0*/  LDC.64 R10, c[0x0][0x248] ;  /* 0x00009200ff0a7b82 */ /* 0x000e620000000a00 */
[----:B--2---:R-:W-:-:S07]  /*1300*/  IMAD R6, R8, UR5, RZ ;  /* 0x0000000508067c24 */ /* 0x004fce000f8e02ff */
[----:B------:R-:W2:Y:S01]  /*1310*/  LDC.64 R28, c[0x0][0x250] ;  /* 0x00009400ff1c7b82 */ /* 0x000ea20000000a00 */
[----:B------:R-:W-:Y:S02]  /*1320*/  IMAD R7, R9, UR4, R6 ;  /* 0x0000000409077c24 */ /* 0x000fe4000f8e0206 */
[----:B------:R-:W-:-:S05]  /*1330*/  IMAD.WIDE.U32 R8, R8, UR4, R2 ;  /* 0x0000000408087c25 */ /* 0x000fca000f8e0002 */
[----:B------:R-:W3:Y:S01]  /*1340*/  LDC.64 R34, c[0x0][0x258] ;  /* 0x00009600ff227b82 */ /* 0x000ee20000000a00 */
[----:B------:R-:W-:Y:S01]  /*1350*/  IMAD.IADD R7, R9, 0x1, R7 ;  /* 0x0000000109077824 */ /* 0x000fe200078e0207 */
[----:B------:R-:W-:-:S04]  /*1360*/  LEA R6, P0, R8, UR6, 0x2 ;  /* 0x0000000608067c11 */ /* 0x000fc8000f8010ff */
[----:B------:R-:W-:Y:S01]  /*1370*/  LEA.HI.X R7, R8, UR7, R7, 0x2, P0 ;  /* 0x0000000708077c11 */ /* 0x000fe200080f1407 */
[C---:B0-----:R-:W-:Y:S01]  /*1380*/  IMAD R14, R16.reuse, UR5, RZ ;  /* 0x00000005100e7c24 */ /* 0x041fe2000f8e02ff */
[----:B------:R-:W0:Y:S01]  /*1390*/  LDC.64 R8, c[0x0][0x270] ;  /* 0x00009c00ff087b82 */ /* 0x000e220000000a00 */
[----:B------:R-:W-:Y:S01]  /*13a0*/  IMAD.WIDE.U32 R12, R16, UR4, R2 ;  /* 0x00000004100c7c25 */ /* 0x000fe2000f8e0002 */
[----:B------:R-:W-:Y:S01]  /*13b0*/  ULDC.64 UR6, c[0x0][0x230] ;  /* 0x00008c0000067ab9 */ /* 0x000fe20000000a00 */
[----:B------:R-:W4:Y:S01]  /*13c0*/  LDG.E R19, desc[UR8][R6.64] ;  /* 0x0000000806137981 */ /* 0x000f22000c1e1900 */
[----:B------:R-:W-:Y:S01]  /*13d0*/  MOV R16, R4 ;  /* 0x0000000400107202 */ /* 0x000fe20000000f00 */
[----:B------:R-:W-:Y:S01]  /*13e0*/  IMAD R15, R17, UR4, R14 ;  /* 0x00000004110f7c24 */ /* 0x000fe2000f8e020e */
[----:B------:R-:W-:Y:S01]  /*13f0*/  LEA R20, P0, R12, UR6, 0x4 ;  /* 0x000000060c147c11 */ /* 0x000fe2000f8020ff */
[----:B------:R-:W-:Y:S02]  /*1400*/  IMAD.MOV.U32 R17, RZ, RZ, R0 ;  /* 0x000000ffff117224 */ /* 0x000fe400078e0000 */
[----:B------:R-:W-:-:S05]  /*1410*/  IMAD.IADD R15, R13, 0x1, R15 ;  /* 0x000000010d0f7824 */ /* 0x000fca00078e020f */
[----:B------:R-:W-:Y:S02]  /*1420*/  LEA.HI.X R21, R12, UR7, R15, 0x4, P0 ;  /* 0x000000070c157c11 */ /* 0x000fe400080f240f */
[----:B----4-:R-:W-:Y:S01]  /*1430*/  SHF.R.S32.HI R13, RZ, 0x1f, R19 ;  /* 0x0000001fff0d7819 */ /* 0x010fe20000011413 */
[----:B0-----:R-:W-:-:S04]  /*1440*/  IMAD.WIDE.U32 R16, R19, R8, R16 ;  /* 0x0000000813107225 */ /* 0x001fc800078e0010 */
[----:B------:R-:W-:Y:S02]  /*1450*/  IMAD R18, R13, R8, RZ ;  /* 0x000000080d127224 */ /* 0x000fe400078e02ff */
[----:B------:R-:W2:Y:S01]  /*1460*/  LDG.E.128 R12, desc[UR8][R20.64] ;  /* 0x00000008140c7981 */ /* 0x000ea2000c1e1d00 */
[----:B-1----:R-:W-:Y:S01]  /*1470*/  LEA R24, P0, R16, R10, 0x4 ;  /* 0x0000000a10187211 */ /* 0x002fe200078020ff */
[----:B------:R-:W-:-:S04]  /*1480*/  IMAD R19, R19, R9, R18 ;  /* 0x0000000913137224 */ /* 0x000fc800078e0212 */
[----:B------:R-:W-:-:S05]  /*1490*/  IMAD.IADD R17, R17, 0x1, R19 ;  /* 0x0000000111117824 */ /* 0x000fca00078e0213 */
[----:B------:R-:W-:-:S05]  /*14a0*/  LEA.HI.X R25, R16, R11, R17, 0x4, P0 ;  /* 0x0000000b10197211 */ /* 0x000fca00000f2411 */
[----:B------:R-:W4:Y:S01]  /*14b0*/  LDG.E.128 R16, desc[UR8][R24.64] ;  /* 0x0000000818107981 */ /* 0x000f22000c1e1d00 */
[----:B------:R-:W-:-:S04]  /*14c0*/  IADD3 R23, -R2, R22, RZ ;  /* 0x0000001602177210 */ /* 0x000fc80007ffe1ff */
[----:B------:R-:W-:-:S04]  /*14d0*/  LOP3.LUT R23, R23, 0x3, RZ, 0xc0, !PT ;  /* 0x0000000317177812 */ /* 0x000fc800078ec0ff */
[----:B------:R-:W-:Y:S01]  /*14e0*/  ISETP.NE.AND P0, PT, R23, 0x1, PT ;  /* 0x000000011700780c */ /* 0x000fe20003f05270 */
[C---:B--2---:R-:W-:Y:S02]  /*14f0*/  DMUL R30, R14.reuse, R28 ;  /* 0x0000001c0e1e7228 */ /* 0x044fe40000000000 */
[----:B---3--:R-:W-:-:S06]  /*1500*/  DMUL R14, R14, R34 ;  /* 0x000000220e0e7228 */ /* 0x008fcc0000000000 */
[C---:B------:R-:W-:Y:S02]  /*1510*/  DFMA R30, R12.reuse, R34, R30 ;  /* 0x000000220c1e722b */ /* 0x040fe4000000001e */
[----:B------:R-:W-:Y:S01]  /*1520*/  DFMA R14, R12, R28, -R14 ;  /* 0x0000001c0c0e722b */ /* 0x000fe2000000080e */
[----:B------:R-:W-:-:S05]  /*1530*/  VIADD R12, R2, 0x1 ;  /* 0x00000001020c7836 */ /* 0x000fca0000000000 */
[----:B----4-:R-:W-:Y:S02]  /*1540*/  DADD R18, R30, R18 ;  /* 0x000000001e127229 */ /* 0x010fe40000000012 */
[----:B------:R-:W-:-:S07]  /*1550*/  DADD R16, R14, R16 ;  /* 0x000000000e107229 */ /* 0x000fce0000000010 */
[----:B------:R2:W-:Y:S01]  /*1560*/  STG.E.128 desc[UR8][R24.64], R16 ;  /* 0x0000001018007986 */ /* 0x0005e2000c101d08 */
[----:B------:R-:W-:Y:S05]  /*1570*/  @!P0 BRA `(.L_x_320) ;  /* 0x0000000000a08947 */ /* 0x000fea0003800000 */
[----:B--2---:R-:W2:Y:S01]  /*1580*/  LDG.E R19, desc[UR8][R6.64+0x4] ;  /* 0x0000040806137981 */ /* 0x004ea2000c1e1900 */
[----:B------:R-:W-:Y:S01]  /*1590*/  MOV R25, R0 ;  /* 0x0000000000197202 */ /* 0x000fe20000000f00 */
[----:B------:R-:W-:Y:S01]  /*15a0*/  IMAD.MOV.U32 R24, RZ, RZ, R4 ;  /* 0x000000ffff187224 */ /* 0x000fe200078e0004 */
[----:B--2---:R-:W-:-:S03]  /*15b0*/  SHF.R.S32.HI R13, RZ, 0x1f, R19 ;  /* 0x0000001fff0d7819 */ /* 0x004fc60000011413 */
[----:B------:R-:W-:-:S04]  /*15c0*/  IMAD.WIDE.U32 R16, R19, R8, R24 ;  /* 0x0000000813107225 */ /* 0x000fc800078e0018 */
[----:B------:R-:W-:Y:S02]  /*15d0*/  IMAD R18, R13, R8, RZ ;  /* 0x000000080d127224 */ /* 0x000fe400078e02ff */
[----:B------:R-:W2:Y:S01]  /*15e0*/  LDG.E.128 R12, desc[UR8][R20.64+0x10] ;  /* 0x00001008140c7981 */ /* 0x000ea2000c1e1d00 */
[----:B------:R-:W-:Y:S01]  /*15f0*/  LEA R30, P0, R16, R10, 0x4 ;  /* 0x0000000a101e7211 */ /* 0x000fe200078020ff */
[----:B------:R-:W-:-:S04]  /*1600*/  IMAD R19, R19, R9, R18 ;  /* 0x0000000913137224 */ /* 0x000fc800078e0212 */
[----:B------:R-:W-:-:S05]  /*1610*/  IMAD.IADD R17, R17, 0x1, R19 ;  /* 0x0000000111117824 */ /* 0x000fca00078e0213 */
[----:B------:R-:W-:-:S05]  /*1620*/  LEA.HI.X R31, R16, R11, R17, 0x4, P0 ;  /* 0x0000000b101f7211 */ /* 0x000fca00000f2411 */
[----:B------:R-:W3:Y:S01]  /*1630*/  LDG.E.128 R16, desc[UR8][R30.64] ;  /* 0x000000081e107981 */ /* 0x000ee2000c1e1d00 */
[----:B------:R-:W-:Y:S01]  /*1640*/  ISETP.NE.AND P0, PT, R23, 0x2, PT ;  /* 0x000000021700780c */ /* 0x000fe20003f05270 */
[C---:B--2---:R-:W-:Y:S02]  /*1650*/  DMUL R32, R14.reuse, R28 ;  /* 0x0000001c0e207228 */ /* 0x044fe40000000000 */
[----:B------:R-:W-:-:S06]  /*1660*/  DMUL R14, R14, R34 ;  /* 0x000000220e0e7228 */ /* 0x000fcc0000000000 */
[C---:B------:R-:W-:Y:S02]  /*1670*/  DFMA R32, R12.reuse, R34, R32 ;  /* 0x000000220c20722b */ /* 0x040fe40000000020 */
[----:B------:R-:W-:Y:S01]  /*1680*/  DFMA R14, R12, R28, -R14 ;  /* 0x0000001c0c0e722b */ /* 0x000fe2000000080e */
[----:B------:R-:W-:-:S05]  /*1690*/  VIADD R12, R2, 0x2 ;  /* 0x00000002020c7836 */ /* 0x000fca0000000000 */
[----:B---3--:R-:W-:Y:S02]  /*16a0*/  DADD R18, R32, R18 ;  /* 0x0000000020127229 */ /* 0x008fe40000000012 */
[----:B------:R-:W-:-:S07]  /*16b0*/  DADD R16, R14, R16 ;  /* 0x000000000e107229 */ /* 0x000fce0000000010 */
[----:B------:R3:W-:Y:S01]  /*16c0*/  STG.E.128 desc[UR8][R30.64], R16 ;  /* 0x000000101e007986 */ /* 0x0007e2000c101d08 */
[----:B------:R-:W-:Y:S05]  /*16d0*/  @!P0 BRA `(.L_x_320) ;  /* 0x0000000000488947 */ /* 0x000fea0003800000 */
[----:B------:R-:W2:Y:S02]  /*16e0*/  LDG.E R7, desc[UR8][R6.64+0x8] ;  /* 0x0000080806077981 */ /* 0x000ea4000c1e1900 */
[----:B--2---:R-:W-:Y:S01]  /*16f0*/  SHF.R.S32.HI R13, RZ, 0x1f, R7 ;  /* 0x0000001fff0d7819 */ /* 0x004fe20000011407 */
[----:B---3--:R-:W-:-:S04]  /*1700*/  IMAD.WIDE.U32 R18, R7, R8, R24 ;  /* 0x0000000807127225 */ /* 0x008fc800078e0018 */
[----:B------:R-:W-:Y:S02]  /*1710*/  IMAD R16, R13, R8, RZ ;  /* 0x000000080d107224 */ /* 0x000fe400078e02ff */
[----:B------:R-:W2:Y:S02]  /*1720*/  LDG.E.128 R12, desc[UR8][R20.64+0x20] ;  /* 0x00002008140c7981 */ /* 0x000ea4000c1e1d00 */
[----:B------:R-:W-:Y:S01]  /*1730*/  IMAD R9, R7, R9, R16 ;  /* 0x0000000907097224 */ /* 0x000fe200078e0210 */
[----:B------:R-:W-:-:S04]  /*1740*/  LEA R16, P0, R18, R10, 0x4 ;  /* 0x0000000a12107211 */ /* 0x000fc800078020ff */
[----:B------:R-:W-:-:S04]  /*1750*/  IADD3 R8, R19, R9, RZ ;  /* 0x0000000913087210 */ /* 0x000fc80007ffe0ff */
[----:B------:R-:W-:-:S05]  /*1760*/  LEA.HI.X R17, R18, R11, R8, 0x4, P0 ;  /* 0x0000000b12117211 */ /* 0x000fca00000f2408 */
[----:B------:R-:W3:Y:S01]  /*1770*/  LDG.E.128 R8, desc[UR8][R16.64] ;  /* 0x0000000810087981 */ /* 0x000ee2000c1e1d00 */
[C---:B--2---:R-:W-:Y:S02]  /*1780*/  DMUL R18, R14.reuse, R28 ;  /* 0x0000001c0e127228 */ /* 0x044fe40000000000 */
[----:B------:R-:W-:-:S06]  /*1790*/  DMUL R14, R14, R34 ;  /* 0x000000220e0e7228 */ /* 0x000fcc0000000000 */
[C---:B------:R-:W-:Y:S02]  /*17a0*/  DFMA R18, R12.reuse, R34, R18 ;  /* 0x000000220c12722b */ /* 0x040fe40000000012 */
[----:B------:R-:W-:Y:S01]  /*17b0*/  DFMA R14, R12, R28, -R14 ;  /* 0x0000001c0c0e722b */ /* 0x000fe2000000080e */
[----:B------:R-:W-:-:S05]  /*17c0*/  VIADD R12, R2, 0x3 ;  /* 0x00000003020c7836 */ /* 0x000fca0000000000 */
[----:B---3--:R-:W-:Y:S02]  /*17d0*/  DADD R10, R18, R10 ;  /* 0x00000000120a7229 */ /* 0x008fe4000000000a */
[----:B------:R-:W-:-:S07]  /*17e0*/  DADD R8, R14, R8 ;  /* 0x000000000e087229 */ /* 0x000fce0000000008 */
[----:B------:R4:W-:Y:S04]  /*17f0*/  STG.E.128 desc[UR8][R16.64], R8 ;  /* 0x0000000810007986 */ /* 0x0009e8000c101d08 */
.L_x_320:
[----:B------:R-:W-:Y:S05]  /*1800*/  BSYNC B1 ;  /* 0x0000000000017941 */ /* 0x000fea0003800000 */
.L_x_319:
[----:B------:R-:W-:-:S05]  /*1810*/  LOP3.LUT R3, RZ, R2, RZ, 0x33, !PT ;  /* 0x00000002ff037212 */ /* 0x000fca00078e33ff */
[----:B------:R-:W-:-:S05]  /*1820*/  IMAD.IADD R3, R22, 0x1, R3 ;  /* 0x0000000116037824 */ /* 0x000fca00078e0203 */
[----:B------:R-:W-:-:S13]  /*1830*/  ISETP.GE.U32.AND P0, PT, R3, 0x3, PT ;  /* 0x000000030300780c */ /* 0x000fda0003f06070 */
[----:B------:R-:W-:Y:S05]  /*1840*/  @!P0 BRA `(.L_x_318) ;  /* 0x0000000400688947 */ /* 0x000fea0003800000 */
.L_x_321:
[----:B------:R-:W5:Y:S01]  /*1850*/  LDC.64 R2, c[0x0][0x280] ;  /* 0x0000a000ff027b82 */ /* 0x000f620000000a00 */
[----:B------:R-:W-:Y:S01]  /*1860*/  SHF.R.S32.HI R13, RZ, 0x1f, R12 ;  /* 0x0000001fff0d7819 */ /* 0x000fe2000001140c */
[----:B-----5:R-:W-:-:S04]  /*1870*/  IMAD R6, R2, UR5, RZ ;  /* 0x0000000502067c24 */ /* 0x020fc8000f8e02ff */
[----:B------:R-:W-:Y:S02]  /*1880*/  IMAD R7, R3, UR4, R6 ;  /* 0x0000000403077c24 */ /* 0x000fe4000f8e0206 */
[----:B------:R-:W-:-:S05]  /*1890*/  IMAD.WIDE.U32 R2, R2, UR4, R12 ;  /* 0x0000000402027c25 */ /* 0x000fca000f8e000c */
[----:B------:R-:W-:Y:S02]  /*18a0*/  IADD3 R3, R7, R3, RZ ;  /* 0x0000000307037210 */ /* 0x000fe40007ffe0ff */
[----:B------:R-:W-:-:S04]  /*18b0*/  LEA R6, P0, R2, UR10, 0x2 ;  /* 0x0000000a02067c11 */ /* 0x000fc8000f8010ff */
[----:B------:R-:W-:Y:S02]  /*18c0*/  LEA.HI.X R7, R2, UR11, R3, 0x2, P0 ;  /* 0x0000000b02077c11 */ /* 0x000fe400080f1403 */
[----:B------:R-:W4:Y:S03]  /*18d0*/  LDC.64 R2, c[0x0][0x288] ;  /* 0x0000a200ff027b82 */ /* 0x000f260000000a00 */
[----:B0123--:R-:W2:Y:S01]  /*18e0*/  LDG.E R19, desc[UR8][R6.64] ;  /* 0x0000000806137981 */ /* 0x00fea2000c1e1900 */
[----:B------:R-:W-:Y:S01]  /*18f0*/  MOV R15, R0 ;  /* 0x00000000000f7202 */ /* 0x000fe20000000f00 */
[----:B------:R-:W-:Y:S02]  /*1900*/  IMAD.MOV.U32 R14, RZ, RZ, R4 ;  /* 0x000000ffff0e7224 */ /* 0x000fe400078e0004 */
[C---:B----4-:R-:W-:Y:S02]  /*1910*/  IMAD R10, R2.reuse, UR5, RZ ;  /* 0x00000005020a7c24 */ /* 0x050fe4000f8e02ff */
[----:B------:R-:W-:-:S04]  /*1920*/  IMAD.WIDE.U32 R8, R2, UR4, R12 ;  /* 0x0000000402087c25 */ /* 0x000fc8000f8e000c */
[----:B------:R-:W-:Y:S01]  /*1930*/  IMAD R3, R3, UR4, R10 ;  /* 0x0000000403037c24 */ /* 0x000fe2000f8e020a */
[----:B------:R-:W-:-:S03]  /*1940*/  LEA R2, P0, R8, UR14, 0x4 ;  /* 0x0000000e08027c11 */ /* 0x000fc6000f8020ff */
[----:B------:R-:W-:-:S05]  /*1950*/  IMAD.IADD R3, R3, 0x1, R9 ;  /* 0x0000000103037824 */ /* 0x000fca00078e0209 */
[----:B------:R-:W-:Y:S02]  /*1960*/  LEA.HI.X R3, R8, UR15, R3, 0x4, P0 ;  /* 0x0000000f08037c11 */ /* 0x000fe400080f2403 */
[----:B--2---:R-:W-:Y:S01]  /*1970*/  SHF.R.S32.HI R9, RZ, 0x1f, R19 ;  /* 0x0000001fff097819 */ /* 0x004fe20000011413 */
[----:B------:R-:W-:-:S04]  /*1980*/  IMAD.WIDE.U32 R16, R19, UR12, R14 ;  /* 0x0000000c13107c25 */ /* 0x000fc8000f8e000e */
[----:B------:R-:W-:Y:S02]  /*1990*/  IMAD R18, R9, UR12, RZ ;  /* 0x0000000c09127c24 */ /* 0x000fe4000f8e02ff */
[----:B------:R-:W2:Y:S01]  /*19a0*/  LDG.E.128 R8, desc[UR8][R2.64] ;  /* 0x0000000802087981 */ /* 0x000ea2000c1e1d00 */
[----:B------:R-:W-:Y:S01]  /*19b0*/  LEA R14, P0, R16, UR20, 0x4 ;  /* 0x00000014100e7c11 */ /* 0x000fe2000f8020ff */
[----:B------:R-:W-:-:S04]  /*19c0*/  IMAD R13, R19, UR13, R18 ;  /* 0x0000000d130d7c24 */ /* 0x000fc8000f8e0212 */
[----:B------:R-:W-:-:S05]  /*19d0*/  IMAD.IADD R13, R17, 0x1, R13 ;  /* 0x00000001110d7824 */ /* 0x000fca00078e020d */
        /* <DEDUP_REMOVED lines=9> */
[----:B------:R-:W2:Y:S01]  /*1a70*/  LDG.E R13, desc[UR8][R6.64+0x4] ;  /* 0x00000408060d7981 */ /* 0x000ea2000c1e1900 */
[----:B0-----:R-:W-:Y:S01]  /*1a80*/  MOV R15, R0 ;  /* 0x00000000000f7202 */ /* 0x001fe20000000f00 */
[----:B------:R-:W-:Y:S01]  /*1a90*/  IMAD.MOV.U32 R14, RZ, RZ, R4 ;  /* 0x000000ffff0e7224 */ /* 0x000fe200078e0004 */
[----:B--2---:R-:W-:-:S03]  /*1aa0*/  SHF.R.S32.HI R8, RZ, 0x1f, R13 ;  /* 0x0000001fff087819 */ /* 0x004fc6000001140d */
[----:B------:R-:W-:-:S04]  /*1ab0*/  IMAD.WIDE.U32 R24, R13, UR12, R14 ;  /* 0x0000000c0d187c25 */ /* 0x000fc8000f8e000e */
[----:B------:R-:W-:Y:S02]  /*1ac0*/  IMAD R20, R8, UR12, RZ ;  /* 0x0000000c08147c24 */ /* 0x000fe4000f8e02ff */
[----:B------:R-:W2:Y:S02]  /*1ad0*/  LDG.E.128 R8, desc[UR8][R2.64+0x10] ;  /* 0x0000100802087981 */ /* 0x000ea4000c1e1d00 */
[----:B------:R-:W-:Y:S01]  /*1ae0*/  IMAD R13, R13, UR13, R20 ;  /* 0x0000000d0d0d7c24 */ /* 0x000fe2000f8e0214 */
[----:B------:R-:W-:-:S03]  /*1af0*/  LEA R20, P0, R24, UR20, 0x4 ;  /* 0x0000001418147c11 */ /* 0x000fc6000f8020ff */
        /* <DEDUP_REMOVED lines=31> */
[----:B------:R-:W0:Y:S01]  /*1cf0*/  LDG.E.128 R8, desc[UR8][R2.64+0x30] ;  /* 0x0000300802087981 */ /* 0x000e22000c1e1d00 */
[----:B------:R-:W-:Y:S01]  /*1d00*/  LEA R14, P0, R20, UR20, 0x4 ;  /* 0x00000014140e7c11 */ /* 0x000fe2000f8020ff */
[----:B------:R-:W-:-:S04]  /*1d10*/  IMAD R13, R7, UR13, R28 ;  /* 0x0000000d070d7c24 */ /* 0x000fc8000f8e021c */
        /* <DEDUP_REMOVED lines=13> */
.L_x_318:
[----:B------:R-:W-:Y:S05]  /*1df0*/  BSYNC B0 ;  /* 0x0000000000007941 */ /* 0x000fea0003800000 */
.L_x_317:
[----:B------:R-:W5:Y:S01]  /*1e00*/  LDC.64 R2, c[0x0][0x290] ;  /* 0x0000a400ff027b82 */ /* 0x000f620000000a00 */
[----:B------:R-:W-:-:S06]  /*1e10*/  UIADD3 UR4, UR4, 0x1, URZ ;  /* 0x0000000104047890 */ /* 0x000fcc000fffe03f */
[----:B-----5:R-:W-:-:S04]  /*1e20*/  ISETP.LE.U32.AND P0, PT, R2, UR4, PT ;  /* 0x0000000402007c0c */ /* 0x020fc8000bf03070 */
[----:B------:R-:W-:-:S13]  /*1e30*/  ISETP.GE.AND.EX P0, PT, RZ, R3, PT, P0 ;  /* 0x00000003ff00720c */ /* 0x000fda0003f06300 */
[----:B------:R-:W-:Y:S05]  /*1e40*/  @!P0 BRA `(.L_x_322) ;  /* 0xfffffff0008c8947 */ /* 0x000fea000383ffff */
[----:B------:R-:W-:Y:S05]  /*1e50*/  EXIT ;  /* 0x000000000000794d */ /* 0x000fea0003800000 */
.L_x_308:
[----:B------:R-:W0:Y:S01]  /*1e60*/  LDC.64 R2, c[0x0][0x290] ;  /* 0x0000a400ff027b82 */ /* 0x000e220000000a00 */
[----:B------:R-:W-:Y:S02]  /*1e70*/  ULDC.64 UR6, c[0x0][0x220] ;  /* 0x0000880000067ab9 */ /* 0x000fe40000000a00 */
[----:B------:R-:W-:-:S04]  /*1e80*/  UIADD3 UR6, UP0, UR4, UR6, URZ ;  /* 0x0000000604067290 */ /* 0x000fc8000ff1e03f */
[----:B------:R-:W-:Y:S01]  /*1e90*/  UIADD3.X UR7, UR5, UR7, URZ, UP0, !UPT ;  /* 0x0000000705077290 */ /* 0x000fe200087fe43f */
[----:B0-----:R-:W-:-:S04]  /*1ea0*/  ISETP.GE.U32.AND P0, PT, R2, 0x1, PT ;  /* 0x000000010200780c */ /* 0x001fc80003f06070 */
[----:B------:R-:W-:-:S13]  /*1eb0*/  ISETP.GE.AND.EX P0, PT, R3, RZ, PT, P0 ;  /* 0x000000ff0300720c */ /* 0x000fda0003f06300 */
[----:B------:R-:W-:Y:S05]  /*1ec0*/  @!P0 EXIT ;  /* 0x000000000000894d */ /* 0x000fea0003800000 */
[----:B------:R-:W-:Y:S01]  /*1ed0*/  VIADD R24, R24, UR6 ;  /* 0x0000000618187c36 */ /* 0x000fe20008000000 */
[----:B------:R-:W-:-:S06]  /*1ee0*/  UMOV UR4, URZ ;  /* 0x0000003f00047c82 */ /* 0x000fcc0008000000 */
.L_x_328:
[----:B0-----:R-:W0:Y:S01]  /*1ef0*/  S2R R0, SR_TID.X ;  /* 0x0000000000007919 */ /* 0x001e220000002100 */
[----:B-1----:R-:W1:Y:S01]  /*1f00*/  LDC.64 R4, c[0x0][0x278] ;  /* 0x00009e00ff047b82 */ /* 0x002e620000000a00 */
        /* <DEDUP_REMOVED lines=8> */
[----:B0-----:R-:W-:Y:S01]  /*1f90*/  IADD3 RZ, P0, R0, UR6, RZ ;  /* 0x0000000600ff7c10 */ /* 0x001fe2000ff1e0ff */
[----:B-1----:R-:W-:-:S03]  /*1fa0*/  IMAD R0, R4, UR5, RZ ;  /* 0x0000000504007c24 */ /* 0x002fc6000f8e02ff */
[----:B------:R-:W-:Y:S01]  /*1fb0*/  IADD3.X R25, RZ, UR7, RZ, P0, !PT ;  /* 0x00000007ff197c10 */ /* 0x000fe200087fe4ff */
[----:B------:R-:W-:Y:S02]  /*1fc0*/  IMAD R5, R5, UR4, R0 ;  /* 0x0000000405057c24 */ /* 0x000fe4000f8e0200 */
[----:B------:R-:W-:-:S04]  /*1fd0*/  IMAD.WIDE.U32 R2, R4, UR4, R24 ;  /* 0x0000000404027c25 */ /* 0x000fc8000f8e0018 */
[----:B------:R-:W-:Y:S01]  /*1fe0*/  IMAD.IADD R3, R3, 0x1, R5 ;  /* 0x0000000103037824 */ /* 0x000fe200078e0205 */
[----:B------:R-:W-:-:S04]  /*1ff0*/  LEA R4, P0, R2, UR10, 0x2 ;  /* 0x0000000a02047c11 */ /* 0x000fc8000f8010ff */
[----:B------:R-:W-:-:S05]  /*2000*/  LEA.HI.X R5, R2, UR11, R3, 0x2, P0 ;  /* 0x0000000b02057c11 */ /* 0x000fca00080f1403 */
[----:B--2---:R-:W2:Y:S04]  /*2010*/  LDG.E R2, desc[UR8][R4.64] ;  /* 0x0000000804027981 */ /* 0x004ea8000c1e1900 */
[----:B------:R-:W2:Y:S01]  /*2020*/  LDG.E R26, desc[UR8][R4.64+0x4] ;  /* 0x00000408041a7981 */ /* 0x000ea2000c1e1900 */
[----:B------:R-:W-:Y:S01]  /*2030*/  BSSY B0, `(.L_x_323) ;  /* 0x00000c9000007945 */ /* 0x000fe20003800000 */
[----:B--2---:R-:W-:-:S13]  /*2040*/  ISETP.GT.AND P0, PT, R26, R2, PT ;  /* 0x000000021a00720c */ /* 0x004fda0003f04270 */
[----:B----4-:R-:W-:Y:S05]  /*2050*/  @!P0 BRA `(.L_x_324) ;  /* 0x0000000c00188947 */ /* 0x010fea0003800000 */
[----:B------:R-:W0:Y:S01]  /*2060*/  LDC.64 R6, c[0x0][0x260] ;  /* 0x00009800ff067b82 */ /* 0x000e220000000a00 */
[----:B------:R-:W-:Y:S01]  /*2070*/  IADD3 R8, -R2, R26, RZ ;  /* 0x0000001a02087210 */ /* 0x000fe20007ffe1ff */
[----:B------:R-:W-:Y:S01]  /*2080*/  ULDC.64 UR10, c[0x0][0x268] ;  /* 0x00009a00000a7ab9 */ /* 0x000fe20000000a00 */
[----:B------:R-:W-:Y:S01]  /*2090*/  BSSY B1, `(.L_x_325) ;  /* 0x0000063000017945 */ /* 0x000fe20003800000 */
[----:B------:R-:W-:Y:S01]  /*20a0*/  IMAD R9, R25, UR10, RZ ;  /* 0x0000000a19097c24 */ /* 0x000fe2000f8e02ff */
[----:B------:R-:W-:Y:S01]  /*20b0*/  LOP3.LUT P0, RZ, R8, 0x3, RZ, 0xc0, !PT ;  /* 0x0000000308ff7812 */ /* 0x000fe2000780c0ff */
[----:B------:R-:W-:-:S04]  /*20c0*/  IMAD.WIDE.U32 R4, R24, UR10, RZ ;  /* 0x0000000a18047c25 */ /* 0x000fc8000f8e00ff */
[----:B------:R-:W-:-:S04]  /*20d0*/  IMAD R9, R24, UR11, R9 ;  /* 0x0000000b18097c24 */ /* 0x000fc8000f8e0209 */
[----:B------:R-:W-:Y:S01]  /*20e0*/  IMAD.IADD R5, R5, 0x1, R9 ;  /* 0x0000000105057824 */ /* 0x000fe200078e0209 */
[----:B------:R-:W-:Y:S01]  /*20f0*/  MOV R9, R2 ;  /* 0x0000000200097202 */ /* 0x000fe20000000f00 */
[C---:B0-----:R-:W-:Y:S02]  /*2100*/  IMAD R0, R6.reuse, UR5, RZ ;  /* 0x0000000506007c24 */ /* 0x041fe4000f8e02ff */
[----:B------:R-:W-:-:S04]  /*2110*/  IMAD.WIDE.U32 R4, R6, UR4, R4 ;  /* 0x0000000406047c25 */ /* 0x000fc8000f8e0004 */
[----:B------:R-:W-:-:S04]  /*2120*/  IMAD R7, R7, UR4, R0 ;  /* 0x0000000407077c24 */ /* 0x000fc8000f8e0200 */
[----:B------:R-:W-:Y:S01]  /*2130*/  IMAD.IADD R0, R5, 0x1, R7 ;  /* 0x0000000105007824 */ /* 0x000fe200078e0207 */
[----:B------:R-:W-:Y:S06]  /*2140*/  @!P0 BRA `(.L_x_326) ;  /* 0x00000004005c8947 */ /* 0x000fec0003800000 */
[----:B------:R-:W0:Y:S01]  /*2150*/  LDC.64 R8, c[0x0][0x280] ;  /* 0x0000a000ff087b82 */ /* 0x000e220000000a00 */
[----:B------:R-:W-:Y:S01]  /*2160*/  SHF.R.S32.HI R3, RZ, 0x1f, R2 ;  /* 0x0000001fff037819 */ /* 0x000fe20000011402 */
[----:B------:R-:W-:-:S06]  /*2170*/  ULDC.64 UR10, c[0x0][0x240] ;  /* 0x00009000000a7ab9 */ /* 0x000fcc0000000a00 */
[----:B------:R-:W1:Y:S08]  /*2180*/  LDC.64 R18, c[0x0][0x288] ;  /* 0x0000a200ff127b82 */ /* 0x000e700000000a00 */
[----:B------:R-:W2:Y:S01]  /*2190*/  LDC.64 R10, c[0x0][0x248] ;  /* 0x00009200ff0a7b82 */ /* 0x000ea20000000a00 */
[----:B0-----:R-:W-:Y:S01]  /*21a0*/  IMAD R6, R8, UR5, RZ ;  /* 0x0000000508067c24 */ /* 0x001fe2000f8e02ff */
[----:B------:R-:W-:-:S06]  /*21b0*/  MOV R22, R4 ;  /* 0x0000000400167202 */ /* 0x000fcc0000000f00 */
[----:B------:R-:W0:Y:S01]  /*21c0*/  LDC.64 R28, c[0x0][0x250] ;  /* 0x00009400ff1c7b82 */ /* 0x000e220000000a00 */
[----:B------:R-:W-:Y:S02]  /*21d0*/  IMAD R7, R9, UR4, R6 ;  /* 0x0000000409077c24 */ /* 0x000fe4000f8e0206 */
[----:B------:R-:W-:-:S05]  /*21e0*/  IMAD.WIDE.U32 R8, R8, UR4, R2 ;  /* 0x0000000408087c25 */ /* 0x000fca000f8e0002 */
[----:B------:R-:W3:Y:S01]  /*21f0*/  LDC.64 R34, c[0x0][0x258] ;  /* 0x00009600ff227b82 */ /* 0x000ee20000000a00 */
[----:B------:R-:W-:Y:S02]  /*2200*/  IADD3 R7, R9, R7, RZ ;  /* 0x0000000709077210 */ /* 0x000fe40007ffe0ff */
[----:B------:R-:W-:-:S04]  /*2210*/  LEA R6, P0, R8, UR10, 0x2 ;  /* 0x0000000a08067c11 */ /* 0x000fc8000f8010ff */
[----:B------:R-:W-:Y:S01]  /*2220*/  LEA.HI.X R7, R8, UR11, R7, 0x2, P0 ;  /* 0x0000000b08077c11 */ /* 0x000fe200080f1407 */
[C---:B-1----:R-:W-:Y:S01]  /*2230*/  IMAD R14, R18.reuse, UR5, RZ ;  /* 0x00000005120e7c24 */ /* 0x042fe2000f8e02ff */
[----:B------:R-:W1:Y:S01]  /*2240*/  LDC.64 R8, c[0x0][0x270] ;  /* 0x00009c00ff087b82 */ /* 0x000e620000000a00 */
[----:B------:R-:W-:Y:S01]  /*2250*/  IMAD.WIDE.U32 R12, R18, UR4, R2 ;  /* 0x00000004120c7c25 */ /* 0x000fe2000f8e0002 */
[----:B------:R-:W-:Y:S01]  /*2260*/  ULDC.64 UR10, c[0x0][0x230] ;  /* 0x00008c00000a7ab9 */ /* 0x000fe20000000a00 */
[----:B------:R-:W4:Y:S02]  /*2270*/  LDG.E R17, desc[UR8][R6.64] ;  /* 0x0000000806117981 */ /* 0x000f24000c1e1900 */
[----:B------:R-:W-:Y:S01]  /*2280*/  IMAD R15, R19, UR4, R14 ;  /* 0x00000004130f7c24 */ /* 0x000fe2000f8e020e */
[----:B------:R-:W-:Y:S01]  /*2290*/  LEA R20, P0, R12, UR10, 0x4 ;  /* 0x0000000a0c147c11 */ /* 0x000fe2000f8020ff */
[----:B------:R-:W-:Y:S02]  /*22a0*/  IMAD.MOV.U32 R23, RZ, RZ, R0 ;  /* 0x000000ffff177224 */ /* 0x000fe400078e0000 */
[----:B------:R-:W-:-:S05]  /*22b0*/  IMAD.IADD R13, R13, 0x1, R15 ;  /* 0x000000010d0d7824 */ /* 0x000fca00078e020f */
[----:B------:R-:W-:Y:S01]  /*22c0*/  LEA.HI.X R21, R12, UR11, R13, 0x4, P0 ;  /* 0x0000000b0c157c11 */ /* 0x000fe200080f240d */
[----:B------:R-:W-:Y:S01]  /*22d0*/  IMAD.MOV.U32 R13, RZ, RZ, R0 ;  /* 0x000000ffff0d7224 */ /* 0x000fe200078e0000 */
[----:B------:R-:W-:Y:S02]  /*22e0*/  MOV R12, R4 ;  /* 0x00000004000c7202 */ /* 0x000fe40000000f00 */
[----:B----4-:R-:W-:-:S03]  /*22f0*/  SHF.R.S32.HI R15, RZ, 0x1f, R17 ;  /* 0x0000001fff0f7819 */ /* 0x010fc60000011411 */
[----:B-1----:R-:W-:-:S04]  /*2300*/  IMAD.HI.U32 R16, R17, R8, R12 ;  /* 0x0000000811107227 */ /* 0x002fc800078e000c */
[-C--:B------:R-:W-:Y:S02]  /*2310*/  IMAD R18, R15, R8.reuse, RZ ;  /* 0x000000080f127224 */ /* 0x080fe400078e02ff */
[----:B------:R-:W0:Y:S01]  /*2320*/  LDG.E.128 R12, desc[UR8][R20.64] ;  /* 0x00000008140c7981 */ /* 0x000e22000c1e1d00 */
[C---:B------:R-:W-:Y:S02]  /*2330*/  IMAD R19, R17.reuse, R8, R22 ;  /* 0x0000000811137224 */ /* 0x040fe400078e0216 */
[----:B------:R-:W-:-:S03]  /*2340*/  IMAD R9, R17, R9, R18 ;  /* 0x0000000911097224 */ /* 0x000fc600078e0212 */
[----:B--2---:R-:W-:Y:S02]  /*2350*/  LEA R30, P0, R19, R10, 0x4 ;  /* 0x0000000a131e7211 */ /* 0x004fe400078020ff */
[----:B------:R-:W-:-:S04]  /*2360*/  IADD3 R16, R16, R9, RZ ;  /* 0x0000000910107210 */ /* 0x000fc80007ffe0ff */
[----:B------:R-:W-:-:S05]  /*2370*/  LEA.HI.X R31, R19, R11, R16, 0x4, P0 ;  /* 0x0000000b131f7211 */ /* 0x000fca00000f2410 */
[----:B------:R-:W2:Y:S01]  /*2380*/  LDG.E.128 R16, desc[UR8][R30.64] ;  /* 0x000000081e107981 */ /* 0x000ea2000c1e1d00 */
[----:B------:R-:W-:Y:S01]  /*2390*/  IMAD.IADD R27, R26, 0x1, -R2 ;  /* 0x000000011a1b7824 */ /* 0x000fe200078e0a02 */
[----:B------:R-:W-:-:S04]  /*23a0*/  IADD3 R9, R2, 0x1, RZ ;  /* 0x0000000102097810 */ /* 0x000fc80007ffe0ff */
[----:B------:R-:W-:-:S04]  /*23b0*/  LOP3.LUT R27, R27, 0x3, RZ, 0xc0, !PT ;  /* 0x000000031b1b7812 */ /* 0x000fc800078ec0ff */
[----:B------:R-:W-:Y:S01]  /*23c0*/  ISETP.NE.AND P0, PT, R27, 0x1, PT ;  /* 0x000000011b00780c */ /* 0x000fe20003f05270 */
[C---:B0-----:R-:W-:Y:S02]  /*23d0*/  DMUL R32, R14.reuse, R28 ;  /* 0x0000001c0e207228 */ /* 0x041fe40000000000 */
[----:B---3--:R-:W-:-:S06]  /*23e0*/  DMUL R14, R14, R34 ;  /* 0x000000220e0e7228 */ /* 0x008fcc0000000000 */
        /* <DEDUP_REMOVED lines=8> */
[----:B--2---:R-:W-:Y:S01]  /*2470*/  SHF.R.S32.HI R13, RZ, 0x1f, R9 ;  /* 0x0000001fff0d7819 */ /* 0x004fe20000011409 */
[----:B0-----:R-:W-:-:S04]  /*2480*/  IMAD.WIDE.U32 R16, R9, R8, R22 ;  /* 0x0000000809107225 */ /* 0x001fc800078e0016 */
[----:B------:R-:W-:Y:S02]  /*2490*/  IMAD R18, R13, R8, RZ ;  /* 0x000000080d127224 */ /* 0x000fe400078e02ff */
[----:B------:R-:W2:Y:S01]  /*24a0*/  LDG.E.128 R12, desc[UR8][R20.64+0x10] ;  /* 0x00001008140c7981 */ /* 0x000ea2000c1e1d00 */
[----:B------:R-:W-:Y:S01]  /*24b0*/  LEA R30, P0, R16, R10, 0x4 ;  /* 0x0000000a101e7211 */ /* 0x000fe200078020ff */
[----:B-1----:R-:W-:-:S04]  /*24c0*/  IMAD R9, R9, R36, R18 ;  /* 0x0000002409097224 */ /* 0x002fc800078e0212 */
[----:B------:R-:W-:-:S05]  /*24d0*/  IMAD.IADD R9, R17, 0x1, R9 ;  /* 0x0000000111097824 */ /* 0x000fca00078e0209 */
[----:B------:R-:W-:-:S05]  /*24e0*/  LEA.HI.X R31, R16, R11, R9, 0x4, P0 ;  /* 0x0000000b101f7211 */ /* 0x000fca00000f2409 */
[----:B------:R-:W3:Y:S01]  /*24f0*/  LDG.E.128 R16, desc[UR8][R30.64] ;  /* 0x000000081e107981 */ /* 0x000ee2000c1e1d00 */
[----:B------:R-:W-:Y:S02]  /*2500*/  ISETP.NE.AND P0, PT, R27, 0x2, PT ;  /* 0x000000021b00780c */ /* 0x000fe40003f05270 */
[----:B------:R-:W-:Y:S01]  /*2510*/  IADD3 R9, R2, 0x2, RZ ;  /* 0x0000000202097810 */ /* 0x000fe20007ffe0ff */
        /* <DEDUP_REMOVED lines=8> */
[----:B------:R-:W2:Y:S04]  /*25a0*/  LDG.E R7, desc[UR8][R6.64+0x8] ;  /* 0x0000080806077981 */ /* 0x000ea8000c1e1900 */
[----:B------:R-:W3:Y:S01]  /*25b0*/  LDG.E.128 R12, desc[UR8][R20.64+0x20] ;  /* 0x00002008140c7981 */ /* 0x000ee2000c1e1d00 */
[----:B--2---:R-:W-:-:S05]  /*25c0*/  SHF.R.S32.HI R9, RZ, 0x1f, R7 ;  /* 0x0000001fff097819 */ /* 0x004fca0000011407 */
[-C--:B-1----:R-:W-:Y:S02]  /*25d0*/  IMAD R16, R9, R8.reuse, RZ ;  /* 0x0000000809107224 */ /* 0x082fe400078e02ff */
        /* <DEDUP_REMOVED lines=13> */
[----:B------:R-:W-:-:S07]  /*26b0*/  IADD3 R9, R2, 0x3, RZ ;  /* 0x0000000302097810 */ /* 0x000fce0007ffe0ff */
.L_x_326:
[----:B------:R-:W-:Y:S05]  /*26c0*/  BSYNC B1 ;  /* 0x0000000000017941 */ /* 0x000fea0003800000 */
.L_x_325:
[----:B------:R-:W-:Y:S02]  /*26d0*/  LOP3.LUT R7, RZ, R2, RZ, 0x33, !PT ;  /* 0x00000002ff077212 */ /* 0x000fe400078e33ff */
[----:B------:R-:W3:Y:S03]  /*26e0*/  LDC.64 R2, c[0x0][0x280] ;  /* 0x0000a000ff027b82 */ /* 0x000ee60000000a00 */
[----:B------:R-:W-:-:S05]  /*26f0*/  IMAD.IADD R7, R26, 0x1, R7 ;  /* 0x000000011a077824 */ /* 0x000fca00078e0207 */
[----:B------:R-:W-:-:S13]  /*2700*/  ISETP.GE.U32.AND P0, PT, R7, 0x3, PT ;  /* 0x000000030700780c */ /* 0x000fda0003f06070 */
[----:B------:R-:W-:Y:S05]  /*2710*/  @!P0 BRA `(.L_x_324) ;  /* 0x0000000400688947 */ /* 0x000fea0003800000 */
.L_x_327:
[----:B---3--:R-:W-:Y:S01]  /*2720*/  IMAD R6, R2, UR5, RZ ;  /* 0x0000000502067c24 */ /* 0x008fe2000f8e02ff */
[----:B------:R-:W-:Y:S02]  /*2730*/  SHF.R.S32.HI R13, RZ, 0x1f, R9 ;  /* 0x0000001fff0d7819 */ /* 0x000fe40000011409 */
[----:B------:R-:W-:Y:S01]  /*2740*/  MOV R12, R9 ;  /* 0x00000009000c7202 */ /* 0x000fe20000000f00 */
[----:B------:R-:W-:-:S04]  /*2750*/  IMAD R11, R3, UR4, R6 ;  /* 0x00000004030b7c24 */ /* 0x000fc8000f8e0206 */
[----:B------:R-:W-:-:S04]  /*2760*/  IMAD.WIDE.U32 R6, R2, UR4, R12 ;  /* 0x0000000402067c25 */ /* 0x000fc8000f8e000c */
[----:B------:R-:W-:Y:S01]  /*2770*/  IMAD.IADD R7, R11, 0x1, R7 ;  /* 0x000000010b077824 */ /* 0x000fe200078e0207 */
[----:B------:R-:W-:-:S04]  /*2780*/  LEA R10, P0, R6, UR12, 0x2 ;  /* 0x0000000c060a7c11 */ /* 0x000fc8000f8010ff */
[----:B------:R-:W-:Y:S02]  /*2790*/  LEA.HI.X R11, R6, UR13, R7, 0x2, P0 ;  /* 0x0000000d060b7c11 */ /* 0x000fe400080f1407 */
[----:B------:R-:W3:Y:S03]  /*27a0*/  LDC.64 R6, c[0x0][0x288] ;  /* 0x0000a200ff067b82 */ /* 0x000ee60000000a00 */
[----:B01--4-:R-:W4:Y:S01]  /*27b0*/  LDG.E R19, desc[UR8][R10.64] ;  /* 0x000000080a137981 */ /* 0x013f22000c1e1900 */
[----:B--2---:R-:W-:Y:S01]  /*27c0*/  MOV R17, R0 ;  /* 0x0000000000117202 */ /* 0x004fe20000000f00 */
[----:B------:R-:W-:Y:S02]  /*27d0*/  IMAD.MOV.U32 R16, RZ, RZ, R4 ;  /* 0x000000ffff107224 */ /* 0x000fe400078e0004 */
[C---:B---3--:R-:W-:Y:S02]  /*27e0*/  IMAD R8, R6.reuse, UR5, RZ ;  /* 0x0000000506087c24 */ /* 0x048fe4000f8e02ff */
[----:B------:R-:W-:-:S04]  /*27f0*/  IMAD.WIDE.U32 R12, R6, UR4, R12 ;  /* 0x00000004060c7c25 */ /* 0x000fc8000f8e000c */
[----:B------:R-:W-:Y:S01]  /*2800*/  IMAD R7, R7, UR4, R8 ;  /* 0x0000000407077c24 */ /* 0x000fe2000f8e0208 */
[----:B------:R-:W-:-:S04]  /*2810*/  LEA R6, P0, R12, UR16, 0x4 ;  /* 0x000000100c067c11 */ /* 0x000fc8000f8020ff */
[----:B------:R-:W-:-:S04]  /*2820*/  IADD3 R7, R7, R13, RZ ;  /* 0x0000000d07077210 */ /* 0x000fc80007ffe0ff */
[----:B------:R-:W-:-:S05]  /*2830*/  LEA.HI.X R7, R12, UR17, R7, 0x4, P0 ;  /* 0x000000110c077c11 */ /* 0x000fca00080f2407 */
[----:B------:R-:W2:Y:S01]  /*2840*/  LDG.E.128 R12, desc[UR8][R6.64] ;  /* 0x00000008060c7981 */ /* 0x000ea2000c1e1d00 */
[----:B----4-:R-:W-:Y:S01]  /*2850*/  SHF.R.S32.HI R8, RZ, 0x1f, R19 ;  /* 0x0000001fff087819 */ /* 0x010fe20000011413 */
[----:B------:R-:W-:-:S04]  /*2860*/  IMAD.WIDE.U32 R16, R19, UR14, R16 ;  /* 0x0000000e13107c25 */ /* 0x000fc8000f8e0010 */
[----:B------:R-:W-:-:S04]  /*2870*/  IMAD R8, R8, UR14, RZ ;  /* 0x0000000e08087c24 */ /* 0x000fc8000f8e02ff */
        /* <DEDUP_REMOVED lines=12> */
[----:B------:R-:W2:Y:S04]  /*2940*/  LDG.E R23, desc[UR8][R10.64+0x4] ;  /* 0x000004080a177981 */ /* 0x000ea8000c1e1900 */
[----:B------:R-:W3:Y:S01]  /*2950*/  LDG.E.128 R12, desc[UR8][R6.64+0x10] ;  /* 0x00001008060c7981 */ /* 0x000ee2000c1e1d00 */
[----:B0-----:R-:W-:Y:S01]  /*2960*/  MOV R20, R4 ;  /* 0x0000000400147202 */ /* 0x001fe20000000f00 */
[----:B------:R-:W-:Y:S01]  /*2970*/  IMAD.MOV.U32 R21, RZ, RZ, R0 ;  /* 0x000000ffff157224 */ /* 0x000fe200078e0000 */
[----:B--2---:R-:W-:-:S03]  /*2980*/  SHF.R.S32.HI R8, RZ, 0x1f, R23 ;  /* 0x0000001fff087819 */ /* 0x004fc60000011417 */
        /* <DEDUP_REMOVED lines=14> */
[----:B------:R-:W2:Y:S04]  /*2a70*/  LDG.E R27, desc[UR8][R10.64+0x8] ;  /* 0x000008080a1b7981 */ /* 0x000ea8000c1e1900 */
[----:B------:R-:W3:Y:S01]  /*2a80*/  LDG.E.128 R12, desc[UR8][R6.64+0x20] ;  /* 0x00002008060c7981 */ /* 0x000ee2000c1e1d00 */
[----:B--2---:R-:W-:Y:S01]  /*2a90*/  SHF.R.S32.HI R8, RZ, 0x1f, R27 ;  /* 0x0000001fff087819 */ /* 0x004fe2000001141b */
[----:B------:R-:W-:-:S04]  /*2aa0*/  IMAD.WIDE.U32 R30, R27, UR14, R20 ;  /* 0x0000000e1b1e7c25 */ /* 0x000fc8000f8e0014 */
[----:B------:R-:W-:-:S04]  /*2ab0*/  IMAD R8, R8, UR14, RZ ;  /* 0x0000000e08087c24 */ /* 0x000fc8000f8e02ff */
        /* <DEDUP_REMOVED lines=13> */
[----:B------:R-:W0:Y:S01]  /*2b90*/  LDG.E.128 R12, desc[UR8][R6.64+0x30] ;  /* 0x00003008060c7981 */ /* 0x000e22000c1e1d00 */
        /* <DEDUP_REMOVED lines=8> */
[C---:B0-----:R-:W-:Y:S02]  /*2c20*/  DMUL R16, R14.reuse, UR20 ;  /* 0x000000140e107c28 */ /* 0x041fe40008000000 */
[----:B------:R-:W-:-:S06]  /*2c30*/  DMUL R14, R14, UR18 ;  /* 0x000000120e0e7c28 */ /* 0x000fcc0008000000 */
[C---:B------:R-:W-:Y:S02]  /*2c40*/  DFMA R16, R12.reuse, UR18, R16 ;  /* 0x000000120c107c2b */ /* 0x040fe40008000010 */
[----:B------:R-:W-:Y:S01]  /*2c50*/  DFMA R14, R12, UR20, -R14 ;  /* 0x000000140c0e7c2b */ /* 0x000fe2000800080e */
[----:B------:R-:W-:-:S05]  /*2c60*/  VIADD R9, R9, 0x4 ;  /* 0x0000000409097836 */ /* 0x000fca0000000000 */
[----:B------:R-:W-:Y:S01]  /*2c70*/  ISETP.GE.AND P0, PT, R9, R26, PT ;  /* 0x0000001a0900720c */ /* 0x000fe20003f06270 */
[----:B--2---:R-:W-:Y:S02]  /*2c80*/  DADD R22, R16, R22 ;  /* 0x0000000010167229 */ /* 0x004fe40000000016 */
[----:B------:R-:W-:-:S07]  /*2c90*/  DADD R20, R14, R20 ;  /* 0x000000000e147229 */ /* 0x000fce0000000014 */
[----:B------:R4:W-:Y:S03]  /*2ca0*/  STG.E.128 desc[UR8][R30.64], R20 ;  /* 0x000000141e007986 */ /* 0x0009e6000c101d08 */
[----:B------:R-:W-:Y:S05]  /*2cb0*/  @!P0 BRA `(.L_x_327) ;  /* 0xfffffff800988947 */ /* 0x000fea000383ffff */
.L_x_324:
[----:B------:R-:W-:Y:S05]  /*2cc0*/  BSYNC B0 ;  /* 0x0000000000007941 */ /* 0x000fea0003800000 */
.L_x_323:
[----:B---3--:R-:W3:Y:S01]  /*2cd0*/  LDC.64 R2, c[0x0][0x290] ;  /* 0x0000a400ff027b82 */ /* 0x008ee20000000a00 */
[----:B------:R-:W-:-:S06]  /*2ce0*/  UIADD3 UR4, UR4, 0x1, URZ ;  /* 0x0000000104047890 */ /* 0x000fcc000fffe03f */
[----:B---3--:R-:W-:-:S04]  /*2cf0*/  ISETP.LE.U32.AND P0, PT, R2, UR4, PT ;  /* 0x0000000402007c0c */ /* 0x008fc8000bf03070 */
[----:B------:R-:W-:-:S13]  /*2d00*/  ISETP.GE.AND.EX P0, PT, RZ, R3, PT, P0 ;  /* 0x00000003ff00720c */ /* 0x000fda0003f06300 */
[----:B------:R-:W-:Y:S05]  /*2d10*/  @!P0 BRA `(.L_x_328) ;  /* 0xfffffff000748947 */ /* 0x000fea000383ffff */
[----:B------:R-:W3:Y:S01]  /*2d20*/  S2R R0, SR_TID.X ;  /* 0x0000000000007919 */ /* 0x000ee20000002100 */
[----:B------:R-:W-:Y:S01]  /*2d30*/  UMOV UR4, URZ ;  /* 0x0000003f00047c82 */ /* 0x000fe20008000000 */
[----:B---3--:R-:W-:-:S04]  /*2d40*/  IADD3 R0, R0, 0x100, RZ ;  /* 0x0000010000007810 */ /* 0x008fc80007ffe0ff */
[----:B------:R-:W-:-:S05]  /*2d50*/  IADD3 R26, P0, R0, UR6, RZ ;  /* 0x00000006001a7c10 */ /* 0x000fca000ff1e0ff */
[----:B------:R-:W-:-:S08]  /*2d60*/  IMAD.X R27, RZ, RZ, UR7, P0 ;  /* 0x00000007ff1b7e24 */ /* 0x000fd000080e06ff */
.L_x_334:
[----:B---3--:R-:W3:Y:S01]  /*2d70*/  LDC.64 R4, c[0x0][0x278] ;  /* 0x00009e00ff047b82 */ /* 0x008ee20000000a00 */
[----:B------:R-:W-:Y:S01]  /*2d80*/  USHF.R.S32.HI UR5, URZ, 0x1f, UR4 ;  /* 0x0000001f3f057899 */ /* 0x000fe20008011404 */
        /* <DEDUP_REMOVED lines=16> */
[----:B------:R-:W3:Y:S01]  /*2e90*/  LDC.64 R10, c[0x0][0x288] ;  /* 0x0000a200ff0a7b82 */ /* 0x000ee20000000a00 */
[----:B------:R-:W-:Y:S01]  /*2ea0*/  ULDC.64 UR6, c[0x0][0x268] ;  /* 0x00009a0000067ab9 */ /* 0x000fe20000000a00 */
[----:B------:R-:W-:Y:S01]  /*2eb0*/  IMAD.IADD R12, R25, 0x1, -R2 ;  /* 0x00000001190c7824 */ /* 0x000fe200078e0a02 */
[----:B------:R-:W-:Y:S01]  /*2ec0*/  BSSY B1, `(.L_x_331) ;  /* 0x0000065000017945 */ /* 0x000fe20003800000 */
[----:B------:R-:W-:Y:S02]  /*2ed0*/  IMAD R7, R27, UR6, RZ ;  /* 0x000000061b077c24 */ /* 0x000fe4000f8e02ff */
[----:B------:R-:W-:Y:S01]  /*2ee0*/  IMAD.WIDE.U32 R4, R26, UR6, RZ ;  /* 0x000000061a047c25 */ /* 0x000fe2000f8e00ff */
[----:B------:R-:W-:Y:S01]  /*2ef0*/  LOP3.LUT P0, RZ, R12, 0x3, RZ, 0xc0, !PT ;  /* 0x000000030cff7812 */ /* 0x000fe2000780c0ff */
[----:B------:R-:W5:Y:S02]  /*2f00*/  LDC.64 R8, c[0x0][0x260] ;  /* 0x00009800ff087b82 */ /* 0x000f640000000a00 */
[----:B------:R-:W-:-:S05]  /*2f10*/  IMAD R7, R26, UR7, R7 ;  /* 0x000000071a077c24 */ /* 0x000fca000f8e0207 */
[----:B------:R-:W-:Y:S01]  /*2f20*/  IADD3 R5, R5, R7, RZ ;  /* 0x0000000705057210 */ /* 0x000fe20007ffe0ff */
[----:B---3--:R-:W-:-:S04]  /*2f30*/  IMAD R6, R10, UR5, RZ ;  /* 0x000000050a067c24 */ /* 0x008fc8000f8e02ff */
[----:B------:R-:W-:Y:S02]  /*2f40*/  IMAD R11, R11, UR4, R6 ;  /* 0x000000040b0b7c24 */ /* 0x000fe4000f8e0206 */
[----:B------:R-:W-:-:S04]  /*2f50*/  IMAD.WIDE.U32 R6, R10, UR4, RZ ;  /* 0x000000040a067c25 */ /* 0x000fc8000f8e00ff */
[C---:B-----5:R-:W-:Y:S01]  /*2f60*/  IMAD R0, R8.reuse, UR5, RZ ;  /* 0x0000000508007c24 */ /* 0x060fe2000f8e02ff */
[----:B------:R-:W-:Y:S01]  /*2f70*/  IADD3 R28, R7, R11, RZ ;  /* 0x0000000b071c7210 */ /* 0x000fe20007ffe0ff */
[----:B------:R-:W-:-:S04]  /*2f80*/  IMAD.WIDE.U32 R4, R8, UR4, R4 ;  /* 0x0000000408047c25 */ /* 0x000fc8000f8e0004 */
[----:B------:R-:W-:Y:S02]  /*2f90*/  IMAD R9, R9, UR4, R0 ;  /* 0x0000000409097c24 */ /* 0x000fe4000f8e0200 */
[----:B------:R-:W-:Y:S02]  /*2fa0*/  IMAD.MOV.U32 R0, RZ, RZ, R2 ;  /* 0x000000ffff007224 */ /* 0x000fe400078e0002 */
[----:B------:R-:W-:Y:S01]  /*2fb0*/  IMAD.IADD R24, R5, 0x1, R9 ;  /* 0x0000000105187824 */ /* 0x000fe200078e0209 */
[----:B------:R-:W-:Y:S06]  /*2fc0*/  @!P0 BRA `(.L_x_332) ;  /* 0x0000000400508947 */ /* 0x000fec0003800000 */
[----:B------:R-:W3:Y:S01]  /*2fd0*/  LDC.64 R8, c[0x0][0x280] ;  /* 0x0000a000ff087b82 */ /* 0x000ee20000000a00 */
[----:B------:R-:W-:Y:S01]  /*2fe0*/  SHF.R.S32.HI R3, RZ, 0x1f, R2 ;  /* 0x0000001fff037819 */ /* 0x000fe20000011402 */
[----:B------:R-:W-:-:S06]  /*2ff0*/  ULDC.64 UR6, c[0x0][0x240] ;  /* 0x0000900000067ab9 */ /* 0x000fcc0000000a00 */
[----:B------:R-:W5:Y:S08]  /*3000*/  LDC.64 R12, c[0x0][0x270] ;  /* 0x00009c00ff0c7b82 */ /* 0x000f700000000a00 */
[----:B------:R-:W5:Y:S01]  /*3010*/  LDC.64 R36, c[0x0][0x258] ;  /* 0x00009600ff247b82 */ /* 0x000f620000000a00 */
[----:B---3--:R-:W-:-:S07]  /*3020*/  IMAD R0, R8, UR5, RZ ;  /* 0x0000000508007c24 */ /* 0x008fce000f8e02ff */
[----:B------:R-:W3:Y:S01]  /*3030*/  LDC.64 R34, c[0x0][0x250] ;  /* 0x00009400ff227b82 */ /* 0x000ee20000000a00 */
[----:B------:R-:W-:-:S04]  /*3040*/  IMAD.WIDE.U32 R10, R8, UR4, R2 ;  /* 0x00000004080a7c25 */ /* 0x000fc8000f8e0002 */
[----:B------:R-:W-:Y:S01]  /*3050*/  IMAD R9, R9, UR4, R0 ;  /* 0x0000000409097c24 */ /* 0x000fe2000f8e0200 */
[----:B------:R-:W-:Y:S02]  /*3060*/  LEA R8, P0, R10, UR6, 0x2 ;  /* 0x000000060a087c11 */ /* 0x000fe4000f8010ff */
[----:B------:R-:W3:Y:S02]  /*3070*/  LDC.64 R14, c[0x0][0x248] ;  /* 0x00009200ff0e7b82 */ /* 0x000ee40000000a00 */
[----:B------:R-:W-:-:S04]  /*3080*/  IADD3 R9, R11, R9, RZ ;  /* 0x000000090b097210 */ /* 0x000fc80007ffe0ff */
[----:B------:R-:W-:Y:S01]  /*3090*/  LEA.HI.X R9, R10, UR7, R9, 0x2, P0 ;  /* 0x000000070a097c11 */ /* 0x000fe200080f1409 */
[----:B------:R-:W-:Y:S01]  /*30a0*/  ULDC.64 UR6, c[0x0][0x230] ;  /* 0x00008c0000067ab9 */ /* 0x000fe20000000a00 */
[----:B------:R-:W-:-:S03]  /*30b0*/  IADD3 R0, P0, R2, R6, RZ ;  /* 0x0000000602007210 */ /* 0x000fc60007f1e0ff */
[----:B--2-4-:R-:W2:Y:S02]  /*30c0*/  LDG.E R23, desc[UR8][R8.64] ;  /* 0x0000000808177981 */ /* 0x014ea4000c1e1900 */
[----:B------:R-:W-:Y:S01]  /*30d0*/  IMAD.X R11, R3, 0x1, R28, P0 ;  /* 0x00000001030b7824 */ /* 0x000fe200000e061c */
[----:B------:R-:W-:-:S04]  /*30e0*/  LEA R10, P0, R0, UR6, 0x4 ;  /* 0x00000006000a7c11 */ /* 0x000fc8000f8020ff */
[----:B------:R-:W-:-:S05]  /*30f0*/  LEA.HI.X R11, R0, UR7, R11, 0x4, P0 ;  /* 0x00000007000b7c11 */ /* 0x000fca00080f240b */
[----:B01----:R-:W4:Y:S01]  /*3100*/  LDG.E.128 R16, desc[UR8][R10.64] ;  /* 0x000000080a107981 */ /* 0x003f22000c1e1d00 */
[----:B------:R-:W-:Y:S02]  /*3110*/  MOV R20, R4 ;  /* 0x0000000400147202 */ /* 0x000fe40000000f00 */
[----:B--2---:R-:W-:-:S05]  /*3120*/  SHF.R.S32.HI R21, RZ, 0x1f, R23 ;  /* 0x0000001fff157819 */ /* 0x004fca0000011417 */
[-C--:B-----5:R-:W-:Y:S02]  /*3130*/  IMAD R22, R21, R12.reuse, RZ ;  /* 0x0000000c15167224 */ /* 0x0a0fe400078e02ff */
[----:B------:R-:W-:Y:S02]  /*3140*/  IMAD.MOV.U32 R21, RZ, RZ, R24 ;  /* 0x000000ffff157224 */ /* 0x000fe400078e0018 */
[C---:B------:R-:W-:Y:S02]  /*3150*/  IMAD R13, R23.reuse, R13, R22 ;  /* 0x0000000d170d7224 */ /* 0x040fe400078e0216 */
[CC--:B------:R-:W-:Y:S01]  /*3160*/  IMAD.HI.U32 R0, R23.reuse, R12.reuse, R20 ;  /* 0x0000000c17007227 */ /* 0x0c0fe200078e0014 */
[C---:B----4-:R-:W-:Y:S02]  /*3170*/  DMUL R30, R18.reuse, R36 ;  /* 0x00000024121e7228 */ /* 0x050fe40000000000 */
[----:B---3--:R-:W-:Y:S01]  /*3180*/  DMUL R18, R18, R34 ;  /* 0x0000002212127228 */ /* 0x008fe20000000000 */
[----:B------:R-:W-:Y:S01]  /*3190*/  IMAD R23, R23, R12, R20 ;  /* 0x0000000c17177224 */ /* 0x000fe200078e0214 */
[----:B------:R-:W-:-:S04]  /*31a0*/  IADD3 R0, R0, R13, RZ ;  /* 0x0000000d00007210 */ /* 0x000fc80007ffe0ff */
[C---:B------:R-:W-:Y:S01]  /*31b0*/  LEA R22, P0, R23.reuse, R14, 0x4 ;  /* 0x0000000e17167211 */ /* 0x040fe200078020ff */
[C---:B------:R-:W-:Y:S02]  /*31c0*/  DFMA R30, R16.reuse, R34, -R30 ;  /* 0x00000022101e722b */ /* 0x040fe4000000081e */
[----:B------:R-:W-:Y:S01]  /*31d0*/  DFMA R32, R16, R36, R18 ;  /* 0x000000241020722b */ /* 0x000fe20000000012 */
[----:B------:R-:W-:-:S05]  /*31e0*/  LEA.HI.X R23, R23, R15, R0, 0x4, P0 ;  /* 0x0000000f17177211 */ /* 0x000fca00000f2400 */
[----:B------:R-:W2:Y:S01]  /*31f0*/  LDG.E.128 R16, desc[UR8][R22.64] ;  /* 0x0000000816107981 */ /* 0x000ea2000c1e1d00 */
[----:B------:R-:W-:Y:S01]  /*3200*/  IMAD.IADD R13, R25, 0x1, -R2 ;  /* 0x00000001190d7824 */ /* 0x000fe200078e0a02 */
[----:B------:R-:W-:-:S04]  /*3210*/  IADD3 R0, R2, 0x1, RZ ;  /* 0x0000000102007810 */ /* 0x000fc80007ffe0ff */
[----:B------:R-:W-:-:S04]  /*3220*/  LOP3.LUT R13, R13, 0x3, RZ, 0xc0, !PT ;  /* 0x000000030d0d7812 */ /* 0x000fc800078ec0ff */
[----:B------:R-:W-:Y:S01]  /*3230*/  ISETP.NE.AND P0, PT, R13, 0x1, PT ;  /* 0x000000010d00780c */ /* 0x000fe20003f05270 */
[----:B--2---:R-:W-:Y:S02]  /*3240*/  DADD R18, R32, R18 ;  /* 0x0000000020127229 */ /* 0x004fe40000000012 */
[----:B------:R-:W-:-:S07]  /*3250*/  DADD R16, R30, R16 ;  /* 0x000000001e107229 */ /* 0x000fce0000000010 */
[----:B------:R3:W-:Y:S03]  /*3260*/  STG.E.128 desc[UR8][R22.64], R16 ;  /* 0x0000001016007986 */ /* 0x0007e6000c101d08 */
[----:B------:R-:W-:Y:S05]  /*3270*/  @!P0 BRA `(.L_x_332) ;  /* 0x0000000000a48947 */ /* 0x000fea0003800000 */
[----:B---3--:R-:W2:Y:S01]  /*3280*/  LDG.E R23, desc[UR8][R8.64+0x4] ;  /* 0x0000040808177981 */ /* 0x008ea2000c1e1900 */
[----:B------:R-:W0:Y:S01]  /*3290*/  LDC R29, c[0x0][0x274] ;  /* 0x00009d00ff1d7b82 */ /* 0x000e220000000800 */
[----:B--2---:R-:W-:Y:S01]  /*32a0*/  SHF.R.S32.HI R17, RZ, 0x1f, R23 ;  /* 0x0000001fff117819 */ /* 0x004fe20000011417 */
[----:B------:R-:W-:-:S04]  /*32b0*/  IMAD.WIDE.U32 R20, R23, R12, R20 ;  /* 0x0000000c17147225 */ /* 0x000fc800078e0014 */
[----:B------:R-:W-:Y:S02]  /*32c0*/  IMAD R0, R17, R12, RZ ;  /* 0x0000000c11007224 */ /* 0x000fe400078e02ff */
[----:B------:R-:W2:Y:S01]  /*32d0*/  LDG.E.128 R16, desc[UR8][R10.64+0x10] ;  /* 0x000010080a107981 */ /* 0x000ea2000c1e1d00 */
[----:B------:R-:W-:Y:S01]  /*32e0*/  LEA R30, P0, R20, R14, 0x4 ;  /* 0x0000000e141e7211 */ /* 0x000fe200078020ff */
[----:B0-----:R-:W-:-:S04]  /*32f0*/  IMAD R23, R23, R29, R0 ;  /* 0x0000001d17177224 */ /* 0x001fc800078e0200 */
        /* <DEDUP_REMOVED lines=13> */
[----:B------:R-:W2:Y:S01]  /*33d0*/  LDG.E R19, desc[UR8][R8.64+0x8] ;  /* 0x0000080808137981 */ /* 0x000ea2000c1e1900 */
[----:B------:R-:W-:Y:S01]  /*33e0*/  MOV R17, R24 ;  /* 0x0000001800117202 */ /* 0x000fe20000000f00 */
[----:B------:R-:W-:Y:S02]  /*33f0*/  IMAD.MOV.U32 R16, RZ, RZ, R4 ;  /* 0x000000ffff107224 */ /* 0x000fe400078e0004 */
[----:B------:R-:W0:Y:S01]  /*3400*/  LDG.E.128 R8, desc[UR8][R10.64+0x20] ;  /* 0x000020080a087981 */ /* 0x000e22000c1e1d00 */
        /* <DEDUP_REMOVED lines=12> */
[----:B------:R-:W-:-:S05]  /*34d0*/  IADD3 R0, R2, 0x3, RZ ;  /* 0x0000000302007810 */ /* 0x000fca0007ffe0ff */
[----:B--2---:R-:W-:Y:S02]  /*34e0*/  DADD R14, R20, R14 ;  /* 0x00000000140e7229 */ /* 0x004fe4000000000e */
[----:B------:R-:W-:-:S07]  /*34f0*/  DADD R12, R18, R12 ;  /* 0x00000000120c7229 */ /* 0x000fce000000000c */
[----:B------:R0:W-:Y:S04]  /*3500*/  STG.E.128 desc[UR8][R16.64], R12 ;  /* 0x0000000c10007986 */ /* 0x0001e8000c101d08 */
.L_x_332:
[----:B------:R-:W-:Y:S05]  /*3510*/  BSYNC B1 ;  /* 0x0000000000017941 */ /* 0x000fea0003800000 */
.L_x_331:
[----:B------:R-:W-:-:S05]  /*3520*/  LOP3.LUT R2, RZ, R2, RZ, 0x33, !PT ;  /* 0x00000002ff027212 */ /* 0x000fca00078e33ff */
[----:B------:R-:W-:-:S05]  /*3530*/  IMAD.IADD R2, R25, 0x1, R2 ;  /* 0x0000000119027824 */ /* 0x000fca00078e0202 */
[----:B------:R-:W-:-:S13]  /*3540*/  ISETP.GE.U32.AND P0, PT, R2, 0x3, PT ;  /* 0x000000030200780c */ /* 0x000fda0003f06070 */
[----:B------:R-:W-:Y:S05]  /*3550*/  @!P0 BRA `(.L_x_330) ;  /* 0x0000000400788947 */ /* 0x000fea0003800000 */
[----:B------:R-:W5:Y:S01]  /*3560*/  LDC.64 R10, c[0x0][0x280] ;  /* 0x0000a000ff0a7b82 */ /* 0x000f620000000a00 */
[----:B------:R-:W-:Y:S01]  /*3570*/  SHF.R.S32.HI R3, RZ, 0x1f, R0 ;  /* 0x0000001fff037819 */ /* 0x000fe20000011400 */
[----:B------:R-:W-:Y:S01]  /*3580*/  ULDC.64 UR6, c[0x0][0x230] ;  /* 0x00008c0000067ab9 */ /* 0x000fe20000000a00 */
[-C--:B------:R-:W-:Y:S01]  /*3590*/  MOV R2, R0.reuse ;  /* 0x0000000000027202 */ /* 0x080fe20000000f00 */
[----:B------:R-:W-:Y:S01]  /*35a0*/  ULDC.64 UR10, c[0x0][0x240] ;  /* 0x00009000000a7ab9 */ /* 0x000fe20000000a00 */
[----:B0-2-4-:R-:W-:Y:S01]  /*35b0*/  MOV R20, R0 ;  /* 0x0000000000147202 */ /* 0x015fe20000000f00 */
[C---:B-----5:R-:W-:Y:S02]  /*35c0*/  IMAD R12, R10.reuse, UR5, RZ ;  /* 0x000000050a0c7c24 */ /* 0x060fe4000f8e02ff */
[----:B------:R-:W-:Y:S01]  /*35d0*/  IMAD.WIDE.U32 R8, R10, UR4, R2 ;  /* 0x000000040a087c25 */ /* 0x000fe2000f8e0002 */
[----:B------:R-:W-:-:S03]  /*35e0*/  LEA R2, P0, R6, UR6, 0x4 ;  /* 0x0000000606027c11 */ /* 0x000fc6000f8020ff */
[----:B------:R-:W-:Y:S01]  /*35f0*/  IMAD R7, R11, UR4, R12 ;  /* 0x000000040b077c24 */ /* 0x000fe2000f8e020c */
[----:B------:R-:W-:Y:S02]  /*3600*/  LEA R12, P1, R8, UR10, 0x2 ;  /* 0x0000000a080c7c11 */ /* 0x000fe4000f8210ff */
[----:B------:R-:W-:Y:S01]  /*3610*/  LEA.HI.X R3, R6, UR7, R28, 0x4, P0 ;  /* 0x0000000706037c11 */ /* 0x000fe200080f241c */
[----:B------:R-:W-:-:S05]  /*3620*/  IMAD.IADD R7, R7, 0x1, R9 ;  /* 0x0000000107077824 */ /* 0x000fca00078e0209 */
[----:B------:R-:W-:-:S07]  /*3630*/  LEA.HI.X R7, R8, UR11, R7, 0x2, P1 ;  /* 0x0000000b08077c11 */ /* 0x000fce00088f1407 */
.L_x_333:
[----:B------:R-:W-:-:S05]  /*3640*/  IMAD.MOV.U32 R6, RZ, RZ, R12 ;  /* 0x000000ffff067224 */ /* 0x000fca00078e000c */
[----:B-1-3--:R-:W2:Y:S01]  /*3650*/  LDG.E R17, desc[UR8][R6.64] ;  /* 0x0000000806117981 */ /* 0x00aea2000c1e1900 */
[----:B0-----:R-:W-:Y:S01]  /*3660*/  IMAD.WIDE R8, R20, 0x10, R2 ;  /* 0x0000001014087825 */ /* 0x001fe200078e0202 */
[----:B------:R-:W-:-:S03]  /*3670*/  MOV R10, R4 ;  /* 0x00000004000a7202 */ /* 0x000fc60000000f00 */
[----:B------:R-:W-:Y:S01]  /*3680*/  IMAD.MOV.U32 R11, RZ, RZ, R24 ;  /* 0x000000ffff0b7224 */ /* 0x000fe200078e0018 */
[----:B--2---:R-:W-:Y:S01]  /*3690*/  SHF.R.S32.HI R12, RZ, 0x1f, R17 ;  /* 0x0000001fff0c7819 */ /* 0x004fe20000011411 */
[----:B------:R-:W-:-:S04]  /*36a0*/  IMAD.HI.U32 R16, R17, UR12, R10 ;  /* 0x0000000c11107c27 */ /* 0x000fc8000f8e000a */
[----:B------:R-:W-:Y:S02]  /*36b0*/  IMAD R18, R12, UR12, RZ ;  /* 0x0000000c0c127c24 */ /* 0x000fe4000f8e02ff */
[----:B------:R-:W2:Y:S01]  /*36c0*/  LDG.E.128 R12, desc[UR8][R8.64] ;  /* 0x00000008080c7981 */ /* 0x000ea2000c1e1d00 */
[C---:B------:R-:W-:Y:S02]  /*36d0*/  IMAD R19, R17.reuse, UR12, R10 ;  /* 0x0000000c11137c24 */ /* 0x040fe4000f8e020a */
[----:B------:R-:W-:-:S03]  /*36e0*/  IMAD R17, R17, UR13, R18 ;  /* 0x0000000d11117c24 */ /* 0x000fc6000f8e0212 */
[----:B------:R-:W-:Y:S02]  /*36f0*/  LEA R28, P0, R19, UR18, 0x4 ;  /* 0x00000012131c7c11 */ /* 0x000fe4000f8020ff */
        /* <DEDUP_REMOVED lines=54> */
[----:B------:R-:W-:Y:S02]  /*3a60*/  IADD3 R0, R0, 0x4, RZ ;  /* 0x0000000400007810 */ /* 0x000fe40007ffe0ff */
[----:B------:R-:W-:-:S04]  /*3a70*/  IADD3 R2, P0, R2, 0x40, RZ ;  /* 0x0000004002027810 */ /* 0x000fc80007f1e0ff */
[----:B------:R-:W-:Y:S01]  /*3a80*/  IADD3.X R3, RZ, R3, RZ, P0, !PT ;  /* 0x00000003ff037210 */ /* 0x000fe200007fe4ff */
[C---:B0-----:R-:W-:Y:S02]  /*3a90*/  DMUL R16, R14.reuse, UR16 ;  /* 0x000000100e107c28 */ /* 0x041fe40008000000 */
[----:B------:R-:W-:-:S06]  /*3aa0*/  DMUL R14, R14, UR14 ;  /* 0x0000000e0e0e7c28 */ /* 0x000fcc0008000000 */
[C---:B------:R-:W-:Y:S02]  /*3ab0*/  DFMA R16, R12.reuse, UR14, R16 ;  /* 0x0000000e0c107c2b */ /* 0x040fe40008000010 */
[----:B------:R-:W-:-:S06]  /*3ac0*/  DFMA R14, R12, UR16, -R14 ;  /* 0x000000100c0e7c2b */ /* 0x000fcc000800080e */
[----:B--2---:R-:W-:Y:S02]  /*3ad0*/  DADD R10, R16, R10 ;  /* 0x00000000100a7229 */ /* 0x004fe4000000000a */
[----:B------:R-:W-:Y:S01]  /*3ae0*/  DADD R8, R14, R8 ;  /* 0x000000000e087229 */ /* 0x000fe20000000008 */
[----:B------:R-:W-:-:S06]  /*3af0*/  IADD3 R12, P1, R6, 0x10, RZ ;  /* 0x00000010060c7810 */ /* 0x000fcc0007f3e0ff */
[----:B------:R0:W-:Y:S01]  /*3b00*/  STG.E.128 desc[UR8][R22.64], R8 ;  /* 0x0000000816007986 */ /* 0x0001e2000c101d08 */
[----:B------:R-:W-:Y:S01]  /*3b10*/  IMAD.X R7, RZ, RZ, R7, P1 ;  /* 0x000000ffff077224 */ /* 0x000fe200008e0607 */
[----:B------:R-:W-:-:S13]  /*3b20*/  ISETP.GE.AND P1, PT, R0, R25, PT ;  /* 0x000000190000720c */ /* 0x000fda0003f26270 */
[----:B------:R-:W-:Y:S05]  /*3b30*/  @!P1 BRA `(.L_x_333) ;  /* 0xfffffff800c09947 */ /* 0x000fea000383ffff */
.L_x_330:
[----:B------:R-:W-:Y:S05]  /*3b40*/  BSYNC B0 ;  /* 0x0000000000007941 */ /* 0x000fea0003800000 */
.L_x_329:
[----:B------:R-:W5:Y:S01]  /*3b50*/  LDC.64 R2, c[0x0][0x290] ;  /* 0x0000a400ff027b82 */ /* 0x000f620000000a00 */
[----:B------:R-:W-:-:S06]  /*3b60*/  UIADD3 UR4, UR4, 0x1, URZ ;  /* 0x0000000104047890 */ /* 0x000fcc000fffe03f */
[----:B-----5:R-:W-:-:S04]  /*3b70*/  ISETP.LE.U32.AND P0, PT, R2, UR4, PT ;  /* 0x0000000402007c0c */ /* 0x020fc8000bf03070 */
[----:B------:R-:W-:-:S13]  /*3b80*/  ISETP.GE.AND.EX P0, PT, RZ, R3, PT, P0 ;  /* 0x00000003ff00720c */ /* 0x000fda0003f06300 */
[----:B------:R-:W-:Y:S05]  /*3b90*/  @!P0 BRA `(.L_x_334) ;  /* 0xfffffff000748947 */ /* 0x000fea000383ffff */
[----:B------:R-:W-:Y:S05]  /*3ba0*/  EXIT ;  /* 0x000000000000794d */ /* 0x000fea0003800000 */
.L_x_335:
        /* <DEDUP_REMOVED lines=13> */
.L_x_8886:


//--------------------- .text._ZN3cub17CUB_300001_SM_9006detail8for_each13static_kernelINS2_12policy_hub_t12policy_500_tElNS2_12op_wrapper_tIlZZZZZN2at6native36add_out_dense_sparse_compressed_cudaERNS7_6TensorERKS9_SC_RKN3c106ScalarEENKUlvE_clEvENKUlvE5_clEvENKUlvE_clEvENKUlvE0_clEvEUllE_N6thrust23THRUST_300001_SM_900_NS17counting_iteratorIlNSN_11use_defaultESP_SP_EEEEEEvT0_T1_ --------------------------
	.section	.text._ZN3cub17CUB_300001_SM_9006detail8for_each13static_kernelINS2_12policy_hub_t12policy_500_tElNS2_12op_wrapper_tIlZZZZZN2at6native36add_out_dense_sparse_compressed_cudaERNS7_6TensorERKS9_SC_RKN3c106ScalarEENKUlvE_clEvENKUlvE5_clEvENKUlvE_clEvENKUlvE0_clEvEUllE_N6thrust23THRUST_300001_SM_900_NS17counting_iteratorIlNSN_11use_defaultESP_SP_EEEEEEvT0_T1_,"ax",@progbits
	.align	128
        .global         _ZN3cub17CUB_300001_SM_9006detail8for_each13static_kernelINS2_12policy_hub_t12policy_500_tElNS2_12op_wrapper_tIlZZZZZN2at6native36add_out_dense_sparse_compressed_cudaERNS7_6TensorERKS9_SC_RKN3c106ScalarEENKUlvE_clEvENKUlvE5_clEvENKUlvE_clEvENKUlvE0_clEvEUllE_N6thrust23THRUST_300001_SM_900_NS17counting_iteratorIlNSN_11use_defaultESP_SP_EEEEEEvT0_T1_
        .type           _ZN3cub17CUB_300001_SM_9006detail8for_each13static_kernelINS2_12policy_hub_t12policy_500_tElNS2_12op_wrapper_tIlZZZZZN2at6native36add_out_dense_sparse_compressed_cudaERNS7_6TensorERKS9_SC_RKN3c106ScalarEENKUlvE_clEvENKUlvE5_clEvENKUlvE_clEvENKUlvE0_clEvEUllE_N6thrust23THRUST_300001_SM_900_NS17counting_iteratorIlNSN_11use_defaultESP_SP_EEEEEEvT0_T1_,@function
        .size           _ZN3cub17CUB_300001_SM_9006detail8for_each13static_kernelINS2_12policy_hub_t12policy_500_tElNS2_12op_wrapper_tIlZZZZZN2at6native36add_out_dense_sparse_compressed_cudaERNS7_6TensorERKS9_SC_RKN3c106ScalarEENKUlvE_clEvENKUlvE5_clEvENKUlvE_clEvENKUlvE0_clEvEUllE_N6thrust23THRUST_300001_SM_900_NS17counting_iteratorIlNSN_11use_defaultESP_SP_EEEEEEvT0_T1_,(.L_x_8887 - _ZN3cub17CUB_300001_SM_9006detail8for_each13static_kernelINS2_12policy_hub_t12policy_500_tElNS2_12op_wrapper_tIlZZZZZN2at6native36add_out_dense_sparse_compressed_cudaERNS7_6TensorERKS9_SC_RKN3c106ScalarEENKUlvE_clEvENKUlvE5_clEvENKUlvE_clEvENKUlvE0_clEvEUllE_N6thrust23THRUST_300001_SM_900_NS17counting_iteratorIlNSN_11use_defaultESP_SP_EEEEEEvT0_T1_)
        .other          _ZN3cub17CUB_300001_SM_9006detail8for_each13static_kernelINS2_12policy_hub_t12policy_500_tElNS2_12op_wrapper_tIlZZZZZN2at6native36add_out_dense_sparse_compressed_cudaERNS7_6TensorERKS9_SC_RKN3c106ScalarEENKUlvE_clEvENKUlvE5_clEvENKUlvE_clEvENKUlvE0_clEvEUllE_N6thrust23THRUST_300001_SM_900_NS17counting_iteratorIlNSN_11use_defaultESP_SP_EEEEEEvT0_T1_,@"STO_CUDA_ENTRY STV_DEFAULT"
_ZN3cub17CUB_300001_SM_9006detail8for_each13static_kernelINS2_12policy_hub_t12policy_500_tElNS2_12op_wrapper_tIlZZZZZN2at6native36add_out_dense_sparse_compressed_cudaERNS7_6TensorERKS9_SC_RKN3c106ScalarEENKUlvE_clEvENKUlvE5_clEvENKUlvE_clEvENKUlvE0_clEvEUllE_N6thrust23THRUST_300001_SM_900_NS17counting_iteratorIlNSN_11use_defaultESP_SP_EEEEEEvT0_T1_:
.text._ZN3cub17CUB_300001_SM_9006detail8for_each13static_kernelINS2_12policy_hub_t12policy_500_tElNS2_12op_wrapper_tIlZZZZZN2at6native36add_out_dense_sparse_compressed_cudaERNS7_6TensorERKS9_SC_RKN3c106ScalarEENKUlvE_clEvENKUlvE5_clEvENKUlvE_clEvENKUlvE0_clEvEUllE_N6thrust23THRUST_300001_SM_900_NS17counting_iteratorIlNSN_11use_defaultESP_SP_EEEEEEvT0_T1_:
        /* <DEDUP_REMOVED lines=24> */
[----:B------:R-:W-:Y:S01]  /*0180*/  ULDC.64 UR10, c[0x0][0x250] ;  /* 0x00009400000a7ab9 */ /* 0x000fe20000000a00 */
[----:B------:R-:W-:Y:S01]  /*0190*/  HFMA2.MMA R2, -RZ, RZ, 0, 0 ;  /* 0x00000000ff027435 */ /* 0x000fe200000001ff */
[----:B------:R-:W-:Y:S02]  /*01a0*/  IMAD.MOV.U32 R0, RZ, RZ, RZ ;  /* 0x000000ffff007224 */ /* 0x000fe400078e00ff */
[----:B------:R-:W-:Y:S02]  /*01b0*/  IMAD.X R13, RZ, RZ, UR5, P0 ;  /* 0x00000005ff0d7e24 */ /* 0x000fe400080e06ff */
[----:B------:R-:W-:-:S04]  /*01c0*/  IMAD.WIDE.U32 R10, R12, UR10, RZ ;  /* 0x0000000a0c0a7c25 */ /* 0x000fc8000f8e00ff */
[----:B------:R-:W-:-:S04]  /*01d0*/  IMAD R3, R13, UR10, RZ ;  /* 0x0000000a0d037c24 */ /* 0x000fc8000f8e02ff */
[----:B------:R-:W-:-:S04]  /*01e0*/  IMAD R3, R12, UR11, R3 ;  /* 0x0000000b0c037c24 */ /* 0x000fc8000f8e0203 */
[----:B------:R-:W-:-:S07]  /*01f0*/  IMAD.IADD R3, R11, 0x1, R3 ;  /* 0x000000010b037824 */ /* 0x000fce00078e0203 */
.L_x_344:
        /* <DEDUP_REMOVED lines=13> */
[----:B01----:R-:W-:Y:S05]  /*02d0*/  @!P0 BRA `(.L_x_340) ;  /* 0x0000000800908947 */ /* 0x003fea0003800000 */
[----:B------:R-:W-:Y:S01]  /*02e0*/  IADD3 R27, R8, -R6, RZ ;  /* 0x80000006081b7210 */ /* 0x000fe20007ffe0ff */
[----:B------:R-:W-:Y:S01]  /*02f0*/  BSSY B2, `(.L_x_341) ;  /* 0x000004e000027945 */ /* 0x000fe20003800000 */
[----:B------:R-:W-:Y:S01]  /*0300*/  IMAD.MOV.U32 R4, RZ, RZ, R6 ;  /* 0x000000ffff047224 */ /* 0x000fe200078e0006 */
[----:B------:R-:W-:Y:S02]  /*0310*/  MOV R5, R7 ;  /* 0x0000000700057202 */ /* 0x000fe40000000f00 */
[----:B------:R-:W-:-:S04]  /*0320*/  LOP3.LUT R27, R27, 0x3, RZ, 0xc0, !PT ;  /* 0x000000031b1b7812 */ /* 0x000fc800078ec0ff */
[----:B------:R-:W-:-:S04]  /*0330*/  ISETP.NE.U32.AND P0, PT, R27, RZ, PT ;  /* 0x000000ff1b00720c */ /* 0x000fc80003f05070 */
[----:B------:R-:W-:-:S13]  /*0340*/  ISETP.NE.AND.EX P0, PT, RZ, RZ, PT, P0 ;  /* 0x000000ffff00720c */ /* 0x000fda0003f05300 */
[----:B------:R-:W-:Y:S05]  /*0350*/  @!P0 BRA `(.L_x_342) ;  /* 0x00000004001c8947 */ /* 0x000fea0003800000 */
[----:B------:R-:W-:Y:S01]  /*0360*/  ULDC.64 UR10, c[0x0][0x268] ;  /* 0x00009a00000a7ab9 */ /* 0x000fe20000000a00 */
[----:B------:R-:W-:Y:S01]  /*0370*/  ULDC.64 UR12, c[0x0][0x220] ;  /* 0x00008800000c7ab9 */ /* 0x000fe20000000a00 */
[----:B------:R-:W-:Y:S01]  /*0380*/  IMAD R15, R2, UR10, RZ ;  /* 0x0000000a020f7c24 */ /* 0x000fe2000f8e02ff */
[----:B------:R-:W0:Y:S01]  /*0390*/  LDC.64 R22, c[0x0][0x238] ;  /* 0x00008e00ff167b82 */ /* 0x000e220000000a00 */
[----:B------:R-:W-:-:S04]  /*03a0*/  IMAD.WIDE.U32 R4, R0, UR10, R6 ;  /* 0x0000000a00047c25 */ /* 0x000fc8000f8e0006 */
[----:B------:R-:W-:Y:S01]  /*03b0*/  IMAD R15, R0, UR11, R15 ;  /* 0x0000000b000f7c24 */ /* 0x000fe2000f8e020f */
[----:B------:R-:W-:Y:S02]  /*03c0*/  ULDC.64 UR10, c[0x0][0x230] ;  /* 0x00008c00000a7ab9 */ /* 0x000fe40000000a00 */
[C---:B------:R-:W-:Y:S01]  /*03d0*/  LEA R16, P0, R4.reuse, UR10, 0x3 ;  /* 0x0000000a04107c11 */ /* 0x040fe2000f8018ff */
[----:B------:R-:W-:Y:S01]  /*03e0*/  IMAD.IADD R5, R5, 0x1, R15 ;  /* 0x0000000105057824 */ /* 0x000fe200078e020f */
[----:B------:R-:W1:Y:S04]  /*03f0*/  LDC R26, c[0x0][0x240] ;  /* 0x00009000ff1a7b82 */ /* 0x000e680000000800 */
        /* <DEDUP_REMOVED lines=8> */
[----:B------:R-:W-:Y:S02]  /*0480*/  ULDC.64 UR10, c[0x0][0x248] ;  /* 0x00009200000a7ab9 */ /* 0x000fe40000000a00 */
[----:B------:R-:W-:Y:S01]  /*0490*/  IADD3 R15, R15, R21, RZ ;  /* 0x000000150f0f7210 */ /* 0x000fe20007ffe0ff */
[----:B------:R-:W-:-:S03]  /*04a0*/  IMAD R25, R2, UR10, RZ ;  /* 0x0000000a02197c24 */ /* 0x000fc6000f8e02ff */
[----:B------:R-:W-:Y:S01]  /*04b0*/  LEA.HI.X R21, R14, UR13, R15, 0x2, P0 ;  /* 0x0000000d0e157c11 */ /* 0x000fe200080f140f */
[----:B------:R-:W-:Y:S01]  /*04c0*/  IMAD.MOV.U32 R14, RZ, RZ, R10 ;  /* 0x000000ffff0e7224 */ /* 0x000fe200078e000a */
[----:B------:R-:W-:Y:S01]  /*04d0*/  MOV R15, R3 ;  /* 0x00000003000f7202 */ /* 0x000fe20000000f00 */
[C---:B------:R-:W-:Y:S02]  /*04e0*/  IMAD R25, R0.reuse, UR11, R25 ;  /* 0x0000000b00197c24 */ /* 0x040fe4000f8e0219 */
[----:B------:R-:W-:-:S04]  /*04f0*/  IMAD.WIDE.U32 R14, R0, UR10, R14 ;  /* 0x0000000a000e7c25 */ /* 0x000fc8000f8e000e */
[----:B------:R-:W-:Y:S02]  /*0500*/  IMAD.IADD R15, R15, 0x1, R25 ;  /* 0x000000010f0f7824 */ /* 0x000fe400078e0219 */
[----:B--2---:R-:W-:-:S04]  /*0510*/  IMAD R5, R5, R18, RZ ;  /* 0x0000001205057224 */ /* 0x004fc800078e02ff */
[C---:B------:R-:W-:Y:S02]  /*0520*/  IMAD R25, R4.reuse, R19, R5 ;  /* 0x0000001304197224 */ /* 0x040fe400078e0205 */
[----:B------:R-:W-:-:S05]  /*0530*/  IMAD.WIDE.U32 R4, R4, R18, R14 ;  /* 0x0000001204047225 */ /* 0x000fca00078e000e */
[----:B------:R-:W-:Y:S02]  /*0540*/  IADD3 R5, R5, R25, RZ ;  /* 0x0000001905057210 */ /* 0x000fe40007ffe0ff */
[----:B0-----:R-:W-:-:S04]  /*0550*/  LEA R24, P0, R4, R22, 0x2 ;  /* 0x0000001604187211 */ /* 0x001fc800078010ff */
[----:B------:R-:W-:Y:S02]  /*0560*/  LEA.HI.X R25, R4, R23, R5, 0x2, P0 ;  /* 0x0000001704197211 */ /* 0x000fe400000f1405 */
[----:B------:R-:W1:Y:S04]  /*0570*/  LDG.E R5, desc[UR8][R20.64] ;  /* 0x0000000814057981 */ /* 0x000e68000c1e1900 */
[----:B------:R-:W1:Y:S01]  /*0580*/  LDG.E R4, desc[UR8][R24.64] ;  /* 0x0000000818047981 */ /* 0x000e62000c1e1900 */
[----:B------:R-:W-:-:S04]  /*0590*/  ISETP.NE.U32.AND P0, PT, R27, 0x1, PT ;  /* 0x000000011b00780c */ /* 0x000fc80003f05070 */
[----:B------:R-:W-:Y:S01]  /*05a0*/  ISETP.NE.AND.EX P0, PT, RZ, RZ, PT, P0 ;  /* 0x000000ffff00720c */ /* 0x000fe20003f05300 */
[----:B-1----:R-:W-:Y:S01]  /*05b0*/  FFMA.FTZ R29, R5, R26, R4 ;  /* 0x0000001a051d7223 */ /* 0x002fe20000010004 */
[----:B------:R-:W-:-:S04]  /*05c0*/  IADD3 R4, P1, R6, 0x1, RZ ;  /* 0x0000000106047810 */ /* 0x000fc80007f3e0ff */
[----:B------:R0:W-:Y:S01]  /*05d0*/  STG.E desc[UR8][R24.64], R29 ;  /* 0x0000001d18007986 */ /* 0x0001e2000c101908 */
[----:B------:R-:W-:-:S06]  /*05e0*/  IMAD.X R5, RZ, RZ, R7, P1 ;  /* 0x000000ffff057224 */ /* 0x000fcc00008e0607 */
[----:B------:R-:W-:Y:S05]  /*05f0*/  @!P0 BRA `(.L_x_342) ;  /* 0x0000000000748947 */ /* 0x000fea0003800000 */
        /* <DEDUP_REMOVED lines=8> */
[----:B------:R-:W2:Y:S04]  /*0680*/  LDG.E R5, desc[UR8][R20.64+0x4] ;  /* 0x0000040814057981 */ /* 0x000ea8000c1e1900 */
[----:B------:R-:W2:Y:S01]  /*0690*/  LDG.E R4, desc[UR8][R24.64] ;  /* 0x0000000818047981 */ /* 0x000ea2000c1e1900 */
[----:B------:R-:W-:Y:S01]  /*06a0*/  ISETP.NE.AND.EX P0, PT, RZ, RZ, PT, P0 ;  /* 0x000000ffff00720c */ /* 0x000fe20003f05300 */
[----:B--2---:R-:W-:Y:S01]  /*06b0*/  FFMA.FTZ R27, R5, R26, R4 ;  /* 0x0000001a051b7223 */ /* 0x004fe20000010004 */
[----:B------:R-:W-:-:S04]  /*06c0*/  IADD3 R4, P1, R6, 0x2, RZ ;  /* 0x0000000206047810 */ /* 0x000fc80007f3e0ff */
[----:B------:R1:W-:Y:S01]  /*06d0*/  STG.E desc[UR8][R24.64], R27 ;  /* 0x0000001b18007986 */ /* 0x0003e2000c101908 */
[----:B------:R-:W-:-:S06]  /*06e0*/  IMAD.X R5, RZ, RZ, R7, P1 ;  /* 0x000000ffff057224 */ /* 0x000fcc00008e0607 */
[----:B------:R-:W-:Y:S05]  /*06f0*/  @!P0 BRA `(.L_x_342) ;  /* 0x0000000000348947 */ /* 0x000fea0003800000 */
[----:B------:R-:W2:Y:S04]  /*0700*/  LDG.E.64 R16, desc[UR8][R16.64+0x10] ;  /* 0x0000100810107981 */ /* 0x000ea8000c1e1b00 */
[----:B------:R-:W3:Y:S01]  /*0710*/  LDG.E R21, desc[UR8][R20.64+0x8] ;  /* 0x0000080814157981 */ /* 0x000ee2000c1e1900 */
[-C--:B--2---:R-:W-:Y:S02]  /*0720*/  IMAD R4, R17, R18.reuse, RZ ;  /* 0x0000001211047224 */ /* 0x084fe400078e02ff */
[----:B------:R-:W-:-:S04]  /*0730*/  IMAD.WIDE.U32 R14, R16, R18, R14 ;  /* 0x00000012100e7225 */ /* 0x000fc800078e000e */
[----:B------:R-:W-:Y:S01]  /*0740*/  IMAD R19, R16, R19, R4 ;  /* 0x0000001310137224 */ /* 0x000fe200078e0204 */
[----:B------:R-:W-:-:S04]  /*0750*/  LEA R22, P0, R14, R22, 0x2 ;  /* 0x000000160e167211 */ /* 0x000fc800078010ff */
[----:B------:R-:W-:-:S04]  /*0760*/  IADD3 R4, R15, R19, RZ ;  /* 0x000000130f047210 */ /* 0x000fc80007ffe0ff */
[----:B------:R-:W-:-:S05]  /*0770*/  LEA.HI.X R23, R14, R23, R4, 0x2, P0 ;  /* 0x000000170e177211 */ /* 0x000fca00000f1404 */
[----:B------:R-:W3:Y:S02]  /*0780*/  LDG.E R4, desc[UR8][R22.64] ;  /* 0x0000000816047981 */ /* 0x000ee4000c1e1900 */
[----:B---3--:R-:W-:-:S05]  /*0790*/  FFMA.FTZ R15, R21, R26, R4 ;  /* 0x0000001a150f7223 */ /* 0x008fca0000010004 */
[----:B------:R2:W-:Y:S01]  /*07a0*/  STG.E desc[UR8][R22.64], R15 ;  /* 0x0000000f16007986 */ /* 0x0005e2000c101908 */
[----:B------:R-:W-:-:S05]  /*07b0*/  IADD3 R4, P0, R6, 0x3, RZ ;  /* 0x0000000306047810 */ /* 0x000fca0007f1e0ff */
[----:B------:R-:W-:-:S08]  /*07c0*/  IMAD.X R5, RZ, RZ, R7, P0 ;  /* 0x000000ffff057224 */ /* 0x000fd000000e0607 */
.L_x_342:
[----:B------:R-:W-:Y:S05]  /*07d0*/  BSYNC B2 ;  /* 0x0000000000027941 */ /* 0x000fea0003800000 */
.L_x_341:
        /* <DEDUP_REMOVED lines=9> */
[----:B------:R-:W-:Y:S02]  /*0870*/  IMAD.MOV.U32 R6, RZ, RZ, R10 ;  /* 0x000000ffff067224 */ /* 0x000fe400078e000a */
[----:B------:R-:W-:Y:S02]  /*0880*/  IMAD R17, R2, UR10, RZ ;  /* 0x0000000a02117c24 */ /* 0x000fe4000f8e02ff */
[----:B------:R-:W-:-:S04]  /*0890*/  IMAD.WIDE.U32 R14, R0, UR10, R6 ;  /* 0x0000000a000e7c25 */ /* 0x000fc8000f8e0006 */
[----:B------:R-:W-:-:S04]  /*08a0*/  IMAD R7, R0, UR11, R17 ;  /* 0x0000000b00077c24 */ /* 0x000fc8000f8e0211 */
[----:B------:R-:W-:-:S07]  /*08b0*/  IMAD.IADD R7, R7, 0x1, R15 ;  /* 0x0000000107077824 */ /* 0x000fce00078e020f */
.L_x_343:
[----:B------:R-:W-:Y:S01]  /*08c0*/  ULDC.64 UR10, c[0x0][0x268] ;  /* 0x00009a00000a7ab9 */ /* 0x000fe20000000a00 */
[----:B------:R-:W-:Y:S01]  /*08d0*/  MOV R6, R14 ;  /* 0x0000000e00067202 */ /* 0x000fe20000000f00 */
[----:B------:R-:W-:Y:S01]  /*08e0*/  IMAD R17, R2, UR10, RZ ;  /* 0x0000000a02117c24 */ /* 0x000fe2000f8e02ff */
[----:B------:R-:W-:Y:S01]  /*08f0*/  ULDC.64 UR12, c[0x0][0x220] ;  /* 0x00008800000c7ab9 */ /* 0x000fe20000000a00 */
[----:B--2---:R-:W-:Y:S01]  /*0900*/  IMAD.WIDE.U32 R18, R0, UR10, R4 ;  /* 0x0000000a00127c25 */ /* 0x004fe2000f8e0004 */
[----:B------:R-:W-:-:S03]  /*0910*/  ULDC UR4, c[0x0][0x240] ;  /* 0x0000900000047ab9 */ /* 0x000fc60000000800 */
        /* <DEDUP_REMOVED lines=11> */
[----:B------:R-:W-:Y:S02]  /*09d0*/  LEA R20, P0, R18, UR12, 0x2 ;  /* 0x0000000c12147c11 */ /* 0x000fe4000f8010ff */
[----:B------:R-:W-:-:S05]  /*09e0*/  IMAD.IADD R21, R21, 0x1, R19 ;  /* 0x0000000115157824 */ /* 0x000fca00078e0213 */
[----:B------:R-:W-:Y:S01]  /*09f0*/  LEA.HI.X R21, R18, UR13, R21, 0x2, P0 ;  /* 0x0000000d12157c11 */ /* 0x000fe200080f1415 */
[----:B------:R-:W-:Y:S01]  /*0a00*/  ULDC.64 UR12, c[0x0][0x238] ;  /* 0x00008e00000c7ab9 */ /* 0x000fe20000000a00 */
[----:B--2---:R-:W-:-:S04]  /*0a10*/  IMAD R23, R23, UR10, RZ ;  /* 0x0000000a17177c24 */ /* 0x004fc8000f8e02ff */
[C---:B------:R-:W-:Y:S02]  /*0a20*/  IMAD R19, R22.reuse, UR11, R23 ;  /* 0x0000000b16137c24 */ /* 0x040fe4000f8e0217 */
[----:B------:R-:W-:-:S04]  /*0a30*/  IMAD.WIDE.U32 R22, R22, UR10, R6 ;  /* 0x0000000a16167c25 */ /* 0x000fc8000f8e0006 */
[----:B------:R-:W-:Y:S01]  /*0a40*/  IMAD.IADD R19, R23, 0x1, R19 ;  /* 0x0000000117137824 */ /* 0x000fe200078e0213 */
[----:B------:R-:W-:-:S04]  /*0a50*/  LEA R18, P0, R22, UR12, 0x2 ;  /* 0x0000000c16127c11 */ /* 0x000fc8000f8010ff */
[----:B------:R-:W-:Y:S02]  /*0a60*/  LEA.HI.X R19, R22, UR13, R19, 0x2, P0 ;  /* 0x0000000d16137c11 */ /* 0x000fe400080f1413 */
[----:B------:R-:W0:Y:S04]  /*0a70*/  LDG.E R22, desc[UR8][R20.64] ;  /* 0x0000000814167981 */ /* 0x000e28000c1e1900 */
[----:B------:R-:W0:Y:S02]  /*0a80*/  LDG.E R23, desc[UR8][R18.64] ;  /* 0x0000000812177981 */ /* 0x000e24000c1e1900 */
[----:B0-----:R-:W-:-:S05]  /*0a90*/  FFMA.FTZ R29, R22, UR4, R23 ;  /* 0x00000004161d7c23 */ /* 0x001fca0008010017 */
[----:B------:R0:W-:Y:S04]  /*0aa0*/  STG.E desc[UR8][R18.64], R29 ;  /* 0x0000001d12007986 */ /* 0x0001e8000c101908 */
[----:B------:R-:W2:Y:S02]  /*0ab0*/  LDG.E.64 R22, desc[UR8][R16.64+0x8] ;  /* 0x0000080810167981 */ /* 0x000ea4000c1e1b00 */
[----:B--2---:R-:W-:Y:S02]  /*0ac0*/  IMAD R23, R23, UR10, RZ ;  /* 0x0000000a17177c24 */ /* 0x004fe4000f8e02ff */
[C---:B-1----:R-:W-:Y:S02]  /*0ad0*/  IMAD.WIDE.U32 R24, R22.reuse, UR10, R6 ;  /* 0x0000000a16187c25 */ /* 0x042fe4000f8e0006 */
[----:B------:R-:W2:Y:S02]  /*0ae0*/  LDG.E R6, desc[UR8][R20.64+0x4] ;  /* 0x0000040814067981 */ /* 0x000ea4000c1e1900 */
[----:B------:R-:W-:Y:S01]  /*0af0*/  IMAD R23, R22, UR11, R23 ;  /* 0x0000000b16177c24 */ /* 0x000fe2000f8e0217 */
[----:B------:R-:W-:-:S04]  /*0b00*/  LEA R26, P0, R24, UR12, 0x2 ;  /* 0x0000000c181a7c11 */ /* 0x000fc8000f8010ff */
[----:B------:R-:W-:-:S04]  /*0b10*/  IADD3 R23, R25, R23, RZ ;  /* 0x0000001719177210 */ /* 0x000fc80007ffe0ff */
[----:B------:R-:W-:-:S05]  /*0b20*/  LEA.HI.X R27, R24, UR13, R23, 0x2, P0 ;  /* 0x0000000d181b7c11 */ /* 0x000fca00080f1417 */
[----:B------:R-:W2:Y:S02]  /*0b30*/  LDG.E R23, desc[UR8][R26.64] ;  /* 0x000000081a177981 */ /* 0x000ea4000c1e1900 */
[----:B--2---:R-:W-:-:S05]  /*0b40*/  FFMA.FTZ R25, R6, UR4, R23 ;  /* 0x0000000406197c23 */ /* 0x004fca0008010017 */
[----:B------:R1:W-:Y:S04]  /*0b50*/  STG.E desc[UR8][R26.64], R25 ;  /* 0x000000191a007986 */ /* 0x0003e8000c101908 */
[----:B0-----:R-:W2:Y:S01]  /*0b60*/  LDG.E.64 R18, desc[UR8][R16.64+0x10] ;  /* 0x0000100810127981 */ /* 0x001ea2000c1e1b00 */
[----:B------:R-:W-:Y:S02]  /*0b70*/  IMAD.MOV.U32 R6, RZ, RZ, R14 ;  /* 0x000000ffff067224 */ /* 0x000fe400078e000e */
[----:B--2---:R-:W-:-:S04]  /*0b80*/  IMAD R19, R19, UR10, RZ ;  /* 0x0000000a13137c24 */ /* 0x004fc8000f8e02ff */
[C---:B------:R-:W-:Y:S02]  /*0b90*/  IMAD R23, R18.reuse, UR11, R19 ;  /* 0x0000000b12177c24 */ /* 0x040fe4000f8e0213 */
[----:B------:R-:W-:-:S03]  /*0ba0*/  IMAD.WIDE.U32 R18, R18, UR10, R6 ;  /* 0x0000000a12127c25 */ /* 0x000fc6000f8e0006 */
[----:B------:R-:W-:Y:S02]  /*0bb0*/  LEA R22, P0, R18, UR12, 0x2 ;  /* 0x0000000c12167c11 */ /* 0x000fe4000f8010ff */
[----:B------:R-:W-:-:S04]  /*0bc0*/  IADD3 R19, R19, R23, RZ ;  /* 0x0000001713137210 */ /* 0x000fc80007ffe0ff */
[----:B------:R-:W-:Y:S02]  /*0bd0*/  LEA.HI.X R23, R18, UR13, R19, 0x2, P0 ;  /* 0x0000000d12177c11 */ /* 0x000fe400080f1413 */
[----:B------:R-:W1:Y:S04]  /*0be0*/  LDG.E R18, desc[UR8][R20.64+0x8] ;  /* 0x0000080814127981 */ /* 0x000e68000c1e1900 */
[----:B------:R-:W1:Y:S02]  /*0bf0*/  LDG.E R19, desc[UR8][R22.64] ;  /* 0x0000000816137981 */ /* 0x000e64000c1e1900 */
[----:B-1----:R-:W-:-:S05]  /*0c00*/  FFMA.FTZ R27, R18, UR4, R19 ;  /* 0x00000004121b7c23 */ /* 0x002fca0008010013 */
[----:B------:R2:W-:Y:S04]  /*0c10*/  STG.E desc[UR8][R22.64], R27 ;  /* 0x0000001b16007986 */ /* 0x0005e8000c101908 */
[----:B------:R-:W3:Y:S04]  /*0c20*/  LDG.E.64 R16, desc[UR8][R16.64+0x18] ;  /* 0x0000180810107981 */ /* 0x000ee8000c1e1b00 */
[----:B------:R-:W4:Y:S01]  /*0c30*/  LDG.E R20, desc[UR8][R20.64+0xc] ;  /* 0x00000c0814147981 */ /* 0x000f22000c1e1900 */
[----:B---3--:R-:W-:Y:S02]  /*0c40*/  IMAD R19, R17, UR10, RZ ;  /* 0x0000000a11137c24 */ /* 0x008fe4000f8e02ff */
[----:B------:R-:W-:-:S04]  /*0c50*/  IMAD.WIDE.U32 R24, R16, UR10, R6 ;  /* 0x0000000a10187c25 */ /* 0x000fc8000f8e0006 */
[----:B------:R-:W-:Y:S01]  /*0c60*/  IMAD R19, R16, UR11, R19 ;  /* 0x0000000b10137c24 */ /* 0x000fe2000f8e0213 */
[----:B------:R-:W-:-:S03]  /*0c70*/  LEA R18, P0, R24, UR12, 0x2 ;  /* 0x0000000c18127c11 */ /* 0x000fc6000f8010ff */
[----:B------:R-:W-:-:S05]  /*0c80*/  IMAD.IADD R19, R25, 0x1, R19 ;  /* 0x0000000119137824 */ /* 0x000fca00078e0213 */
[----:B------:R-:W-:-:S05]  /*0c90*/  LEA.HI.X R19, R24, UR13, R19, 0x2, P0 ;  /* 0x0000000d18137c11 */ /* 0x000fca00080f1413 */
[----:B------:R-:W4:Y:S01]  /*0ca0*/  LDG.E R25, desc[UR8][R18.64] ;  /* 0x0000000812197981 */ /* 0x000f22000c1e1900 */
[----:B------:R-:W-:-:S04]  /*0cb0*/  IADD3 R4, P0, R4, 0x4, RZ ;  /* 0x0000000404047810 */ /* 0x000fc80007f1e0ff */
[----:B------:R-:W-:Y:S02]  /*0cc0*/  IADD3.X R5, RZ, R5, RZ, P0, !PT ;  /* 0x00000005ff057210 */ /* 0x000fe400007fe4ff */
[----:B------:R-:W-:-:S04]  /*0cd0*/  ISETP.GE.U32.AND P0, PT, R4, R8, PT ;  /* 0x000000080400720c */ /* 0x000fc80003f06070 */
[----:B------:R-:W-:Y:S01]  /*0ce0*/  ISETP.GE.AND.EX P0, PT, R5, R9, PT, P0 ;  /* 0x000000090500720c */ /* 0x000fe20003f06300 */
[----:B----4-:R-:W-:-:S05]  /*0cf0*/  FFMA.FTZ R25, R20, UR4, R25 ;  /* 0x0000000414197c23 */ /* 0x010fca0008010019 */
[----:B------:R2:W-:Y:S07]  /*0d00*/  STG.E desc[UR8][R18.64], R25 ;  /* 0x0000001912007986 */ /* 0x0005ee000c101908 */
[----:B------:R-:W-:Y:S05]  /*0d10*/  @!P0 BRA `(.L_x_343) ;  /* 0xfffffff800e88947 */ /* 0x000fea000383ffff */
.L_x_340:
[----:B------:R-:W-:Y:S05]  /*0d20*/  BSYNC B1 ;  /* 0x0000000000017941 */ /* 0x000fea0003800000 */
.L_x_339:
[----:B------:R-:W-:Y:S01]  /*0d30*/  IADD3 R0, P0, R0, 0x1, RZ ;  /* 0x0000000100007810 */ /* 0x000fe20007f1e0ff */
[----:B------:R-:W-:-:S04]  /*0d40*/  ULDC.64 UR10, c[0x0][0x278] ;  /* 0x00009e00000a7ab9 */ /* 0x000fc80000000a00 */
[----:B------:R-:W-:Y:S01]  /*0d50*/  IMAD.X R2, RZ, RZ, R2, P0 ;  /* 0x000000ffff027224 */ /* 0x000fe200000e0602 */
[----:B------:R-:W-:-:S04]  /*0d60*/  ISETP.GE.U32.AND P0, PT, R0, UR10, PT ;  /* 0x0000000a00007c0c */ /* 0x000fc8000bf06070 */
[----:B------:R-:W-:-:S13]  /*0d70*/  ISETP.GE.AND.EX P0, PT, R2, UR11, PT, P0 ;  /* 0x0000000b02007c0c */ /* 0x000fda000bf06300 */
[----:B------:R-:W-:Y:S05]  /*0d80*/  @!P0 BRA `(.L_x_344) ;  /* 0xfffffff4001c8947 */ /* 0x000fea000383ffff */
.L_x_338:
[----:B------:R-:W-:Y:S05]  /*0d90*/  BSYNC B0 ;  /* 0x0000000000007941 */ /* 0x000fea0003800000 */
.L_x_337:
[----:B--2---:R-:W2:Y:S01]  /*0da0*/  S2R R22, SR_TID.X ;  /* 0x0000000000167919 */ /* 0x004ea20000002100 */
        /* <DEDUP_REMOVED lines=17> */
[----:B------:R-:W-:-:S07]  /*0ec0*/  IMAD.IADD R3, R21, 0x1, R3 ;  /* 0x0000000115037824 */ /* 0x000fce00078e0203 */
.L_x_350:
[----:B--2---:R-:W2:Y:S01]  /*0ed0*/  LDC.64 R4, c[0x0][0x260] ;  /* 0x00009800ff047b82 */ /* 0x004ea20000000a00 */
[----:B------:R-:W-:Y:S01]  /*0ee0*/  ULDC.64 UR6, c[0x0][0x228] ;  /* 0x00008a0000067ab9 */ /* 0x000fe20000000a00 */
[----:B------:R-:W-:Y:S01]  /*0ef0*/  ULDC UR18, c[0x0][0x240] ;  /* 0x0000900000127ab9 */ /* 0x000fe20000000800 */
[----:B------:R-:W-:Y:S01]  /*0f00*/  ULDC.64 UR10, c[0x0][0x230] ;  /* 0x00008c00000a7ab9 */ /* 0x000fe20000000a00 */
[----:B------:R-:W-:Y:S01]  /*0f10*/  ULDC.64 UR14, c[0x0][0x220] ;  /* 0x00008800000e7ab9 */ /* 0x000fe20000000a00 */
[----:B------:R-:W-:Y:S01]  /*0f20*/  ULDC.64 UR12, c[0x0][0x258] ;  /* 0x00009600000c7ab9 */ /* 0x000fe20000000a00 */
[----:B------:R-:W-:Y:S01]  /*0f30*/  ULDC.64 UR16, c[0x0][0x238] ;  /* 0x00008e0000107ab9 */ /* 0x000fe20000000a00 */
[C---:B--2---:R-:W-:Y:S02]  /*0f40*/  IMAD R0, R4.reuse, UR5, RZ ;  /* 0x0000000504007c24 */ /* 0x044fe4000f8e02ff */
[----:B---3--:R-:W-:-:S04]  /*0f50*/  IMAD.WIDE.U32 R6, R4, UR4, R22 ;  /* 0x0000000404067c25 */ /* 0x008fc8000f8e0016 */
[----:B------:R-:W-:Y:S01]  /*0f60*/  IMAD R5, R5, UR4, R0 ;  /* 0x0000000405057c24 */ /* 0x000fe2000f8e0200 */
[----:B------:R-:W-:-:S04]  /*0f70*/  LEA R4, P0, R6, UR6, 0x3 ;  /* 0x0000000606047c11 */ /* 0x000fc8000f8018ff */
[----:B------:R-:W-:-:S04]  /*0f80*/  IADD3 R5, R7, R5, RZ ;  /* 0x0000000507057210 */ /* 0x000fc80007ffe0ff */
[----:B------:R-:W-:-:S05]  /*0f90*/  LEA.HI.X R5, R6, UR7, R5, 0x3, P0 ;  /* 0x0000000706057c11 */ /* 0x000fca00080f1c05 */
[----:B------:R-:W2:Y:S04]  /*0fa0*/  LDG.E.64 R18, desc[UR8][R4.64+0x8] ;  /* 0x0000080804127981 */ /* 0x000ea8000c1e1b00 */
[----:B----4-:R-:W2:Y:S01]  /*0fb0*/  LDG.E.64 R16, desc[UR8][R4.64] ;  /* 0x0000000804107981 */ /* 0x010ea2000c1e1b00 */
[----:B------:R-:W-:Y:S01]  /*0fc0*/  BSSY B0, `(.L_x_345) ;  /* 0x000009c000007945 */ /* 0x000fe20003800000 */
[----:B--2---:R-:W-:-:S04]  /*0fd0*/  ISETP.GT.U32.AND P0, PT, R18, R16, PT ;  /* 0x000000101200720c */ /* 0x004fc80003f04070 */
[----:B------:R-:W-:-:S13]  /*0fe0*/  ISETP.GT.AND.EX P0, PT, R19, R17, PT, P0 ;  /* 0x000000111300720c */ /* 0x000fda0003f04300 */
[----:B0-----:R-:W-:Y:S05]  /*0ff0*/  @!P0 BRA `(.L_x_346) ;  /* 0x0000000800608947 */ /* 0x001fea0003800000 */
[----:B------:R-:W2:Y:S01]  /*1000*/  LDC.64 R6, c[0x0][0x248] ;  /* 0x00009200ff067b82 */ /* 0x000ea20000000a00 */
[----:B------:R-:W-:Y:S01]  /*1010*/  IMAD.IADD R2, R18, 0x1, -R16 ;  /* 0x0000000112027824 */ /* 0x000fe200078e0a10 */
[----:B------:R-:W-:Y:S01]  /*1020*/  MOV R4, R20 ;  /* 0x0000001400047202 */ /* 0x000fe20000000f00 */
[----:B------:R-:W-:Y:S01]  /*1030*/  IMAD.MOV.U32 R5, RZ, RZ, R3 ;  /* 0x000000ffff057224 */ /* 0x000fe200078e0003 */
[----:B------:R-:W-:Y:S01]  /*1040*/  BSSY B1, `(.L_x_347) ;  /* 0x000004c000017945 */ /* 0x000fe20003800000 */
[----:B------:R-:W-:Y:S01]  /*1050*/  MOV R28, R16 ;  /* 0x00000010001c7202 */ /* 0x000fe20000000f00 */
[----:B0-----:R-:W-:Y:S01]  /*1060*/  IMAD.MOV.U32 R29, RZ, RZ, R17 ;  /* 0x000000ffff1d7224 */ /* 0x001fe200078e0011 */
[----:B------:R-:W-:-:S04]  /*1070*/  LOP3.LUT R2, R2, 0x3, RZ, 0xc0, !PT ;  /* 0x0000000302027812 */ /* 0x000fc800078ec0ff */
        /* <DEDUP_REMOVED lines=9> */
[----:B-1----:R-:W1:Y:S08]  /*1110*/  LDC.64 R24, c[0x0][0x270] ;  /* 0x00009c00ff187b82 */ /* 0x002e700000000a00 */
[----:B------:R-:W2:Y:S01]  /*1120*/  LDC.64 R10, c[0x0][0x258] ;  /* 0x00009600ff0a7b82 */ /* 0x000ea20000000a00 */
[C---:B0-----:R-:W-:Y:S02]  /*1130*/  IMAD R0, R8.reuse, UR5, RZ ;  /* 0x0000000508007c24 */ /* 0x041fe4000f8e02ff */
[----:B------:R-:W-:-:S04]  /*1140*/  IMAD.WIDE.U32 R6, R8, UR4, R16 ;  /* 0x0000000408067c25 */ /* 0x000fc8000f8e0010 */
[----:B------:R-:W-:Y:S01]  /*1150*/  IMAD R9, R9, UR4, R0 ;  /* 0x0000000409097c24 */ /* 0x000fe2000f8e0200 */
[----:B------:R-:W-:-:S03]  /*1160*/  LEA R12, P0, R6, UR6, 0x3 ;  /* 0x00000006060c7c11 */ /* 0x000fc6000f8018ff */
[----:B------:R-:W-:Y:S02]  /*1170*/  IMAD.IADD R7, R7, 0x1, R9 ;  /* 0x0000000107077824 */ /* 0x000fe400078e0209 */
[----:B------:R-:W0:Y:S03]  /*1180*/  LDC.64 R8, c[0x0][0x238] ;  /* 0x00008e00ff087b82 */ /* 0x000e260000000a00 */
[----:B------:R-:W-:Y:S01]  /*1190*/  LEA.HI.X R13, R6, UR7, R7, 0x3, P0 ;  /* 0x00000007060d7c11 */ /* 0x000fe200080f1c07 */
[----:B-1----:R-:W-:Y:S01]  /*11a0*/  IMAD R0, R24, UR5, RZ ;  /* 0x0000000518007c24 */ /* 0x002fe2000f8e02ff */
[----:B------:R-:W-:-:S03]  /*11b0*/  ULDC.64 UR6, c[0x0][0x220] ;  /* 0x0000880000067ab9 */ /* 0x000fc60000000a00 */
[----:B------:R-:W2:Y:S01]  /*11c0*/  LDG.E.64 R26, desc[UR8][R12.64] ;  /* 0x000000080c1a7981 */ /* 0x000ea2000c1e1b00 */
[----:B------:R-:W-:Y:S02]  /*11d0*/  IMAD R7, R25, UR4, R0 ;  /* 0x0000000419077c24 */ /* 0x000fe4000f8e0200 */
[----:B------:R-:W-:-:S04]  /*11e0*/  IMAD.WIDE.U32 R24, R24, UR4, R16 ;  /* 0x0000000418187c25 */ /* 0x000fc8000f8e0010 */
[----:B------:R-:W-:Y:S01]  /*11f0*/  IMAD.MOV.U32 R4, RZ, RZ, R14 ;  /* 0x000000ffff047224 */ /* 0x000fe200078e000e */
[----:B------:R-:W-:Y:S02]  /*1200*/  IADD3 R7, R25, R7, RZ ;  /* 0x0000000719077210 */ /* 0x000fe40007ffe0ff */
[----:B------:R-:W-:-:S04]  /*1210*/  LEA R6, P0, R24, UR6, 0x2 ;  /* 0x0000000618067c11 */ /* 0x000fc8000f8010ff */
[----:B------:R-:W-:Y:S01]  /*1220*/  LEA.HI.X R7, R24, UR7, R7, 0x2, P0 ;  /* 0x0000000718077c11 */ /* 0x000fe200080f1407 */
[----:B--2---:R-:W-:-:S04]  /*1230*/  IMAD R0, R27, R10, RZ ;  /* 0x0000000a1b007224 */ /* 0x004fc800078e02ff */
[C---:B------:R-:W-:Y:S02]  /*1240*/  IMAD R25, R26.reuse, R11, R0 ;  /* 0x0000000b1a197224 */ /* 0x040fe400078e0200 */
[----:B------:R-:W-:-:S05]  /*1250*/  IMAD.WIDE.U32 R26, R26, R10, R4 ;  /* 0x0000000a1a1a7225 */ /* 0x000fca00078e0004 */
[----:B------:R-:W-:Y:S02]  /*1260*/  IADD3 R0, R27, R25, RZ ;  /* 0x000000191b007210 */ /* 0x000fe40007ffe0ff */
[C---:B0-----:R-:W-:Y:S01]  /*1270*/  LEA R24, P0, R26.reuse, R8, 0x2 ;  /* 0x000000081a187211 */ /* 0x041fe200078010ff */
[----:B------:R-:W2:Y:S03]  /*1280*/  LDG.E R27, desc[UR8][R6.64] ;  /* 0x00000008061b7981 */ /* 0x000ea6000c1e1900 */
[----:B------:R-:W-:Y:S02]  /*1290*/  LEA.HI.X R25, R26, R9, R0, 0x2, P0 ;  /* 0x000000091a197211 */ /* 0x000fe400000f1400 */
[----:B------:R-:W2:Y:S03]  /*12a0*/  LDC R0, c[0x0][0x240] ;  /* 0x00009000ff007b82 */ /* 0x000ea60000000800 */
[----:B------:R-:W2:Y:S01]  /*12b0*/  LDG.E R26, desc[UR8][R24.64] ;  /* 0x00000008181a7981 */ /* 0x000ea2000c1e1900 */
[----:B------:R-:W-:-:S04]  /*12c0*/  ISETP.NE.U32.AND P0, PT, R2, 0x1, PT ;  /* 0x000000010200780c */ /* 0x000fc80003f05070 */
[----:B------:R-:W-:Y:S02]  /*12d0*/  ISETP.NE.AND.EX P0, PT, RZ, RZ, PT, P0 ;  /* 0x000000ffff00720c */ /* 0x000fe40003f05300 */
[----:B------:R-:W-:-:S05]  /*12e0*/  IADD3 R28, P1, R16, 0x1, RZ ;  /* 0x00000001101c7810 */ /* 0x000fca0007f3e0ff */
[----:B------:R-:W-:Y:S02]  /*12f0*/  IMAD.X R29, RZ, RZ, R17, P1 ;  /* 0x000000ffff1d7224 */ /* 0x000fe400008e0611 */
[----:B--2---:R-:W-:-:S05]  /*1300*/  FFMA.FTZ R27, R27, R0, R26 ;  /* 0x000000001b1b7223 */ /* 0x004fca000001001a */
[----:B------:R0:W-:Y:S01]  /*1310*/  STG.E desc[UR8][R24.64], R27 ;  /* 0x0000001b18007986 */ /* 0x0001e2000c101908 */
[----:B------:R-:W-:Y:S05]  /*1320*/  @!P0 BRA `(.L_x_348) ;  /* 0x0000000000748947 */ /* 0x000fea0003800000 */
[----:B0-----:R-:W2:Y:S01]  /*1330*/  LDG.E.64 R24, desc[UR8][R12.64+0x8] ;  /* 0x000008080c187981 */ /* 0x001ea2000c1e1b00 */
[----:B------:R-:W-:Y:S01]  /*1340*/  ISETP.NE.U32.AND P0, PT, R2, 0x2, PT ;  /* 0x000000020200780c */ /* 0x000fe20003f05070 */
[----:B--2---:R-:W-:-:S04]  /*1350*/  IMAD R2, R25, R10, RZ ;  /* 0x0000000a19027224 */ /* 0x004fc800078e02ff */
[C---:B------:R-:W-:Y:S02]  /*1360*/  IMAD R27, R24.reuse, R11, R2 ;  /* 0x0000000b181b7224 */ /* 0x040fe400078e0202 */
[----:B------:R-:W-:-:S05]  /*1370*/  IMAD.WIDE.U32 R24, R24, R10, R4 ;  /* 0x0000000a18187225 */ /* 0x000fca00078e0004 */
[----:B------:R-:W-:Y:S02]  /*1380*/  IADD3 R2, R25, R27, RZ ;  /* 0x0000001b19027210 */ /* 0x000fe40007ffe0ff */
[C---:B------:R-:W-:Y:S01]  /*1390*/  LEA R26, P1, R24.reuse, R8, 0x2 ;  /* 0x00000008181a7211 */ /* 0x040fe200078210ff */
[----:B------:R-:W2:Y:S03]  /*13a0*/  LDG.E R25, desc[UR8][R6.64+0x4] ;  /* 0x0000040806197981 */ /* 0x000ea6000c1e1900 */
[----:B------:R-:W-:-:S05]  /*13b0*/  LEA.HI.X R27, R24, R9, R2, 0x2, P1 ;  /* 0x00000009181b7211 */ /* 0x000fca00008f1402 */
[----:B------:R-:W2:Y:S01]  /*13c0*/  LDG.E R2, desc[UR8][R26.64] ;  /* 0x000000081a027981 */ /* 0x000ea2000c1e1900 */
[----:B------:R-:W-:Y:S02]  /*13d0*/  ISETP.NE.AND.EX P0, PT, RZ, RZ, PT, P0 ;  /* 0x000000ffff00720c */ /* 0x000fe40003f05300 */
[----:B------:R-:W-:-:S05]  /*13e0*/  IADD3 R28, P1, R16, 0x2, RZ ;  /* 0x00000002101c7810 */ /* 0x000fca0007f3e0ff */
[----:B------:R-:W-:Y:S02]  /*13f0*/  IMAD.X R29, RZ, RZ, R17, P1 ;  /* 0x000000ffff1d7224 */ /* 0x000fe400008e0611 */
[----:B--2---:R-:W-:-:S05]  /*1400*/  FFMA.FTZ R25, R25, R0, R2 ;  /* 0x0000000019197223 */ /* 0x004fca0000010002 */
[----:B------:R2:W-:Y:S01]  /*1410*/  STG.E desc[UR8][R26.64], R25 ;  /* 0x000000191a007986 */ /* 0x0005e2000c101908 */
[----:B------:R-:W-:Y:S05]  /*1420*/  @!P0 BRA `(.L_x_348) ;  /* 0x0000000000348947 */ /* 0x000fea0003800000 */
[----:B------:R-:W3:Y:S04]  /*1430*/  LDG.E.64 R12, desc[UR8][R12.64+0x10] ;  /* 0x000010080c0c7981 */ /* 0x000ee8000c1e1b00 */
[----:B------:R-:W4:Y:S01]  /*1440*/  LDG.E R7, desc[UR8][R6.64+0x8] ;  /* 0x0000080806077981 */ /* 0x000f22000c1e1900 */
[-C--:B---3--:R-:W-:Y:S02]  /*1450*/  IMAD R2, R13, R10.reuse, RZ ;  /* 0x0000000a0d027224 */ /* 0x088fe400078e02ff */
[----:B--2---:R-:W-:-:S04]  /*1460*/  IMAD.WIDE.U32 R24, R12, R10, R4 ;  /* 0x0000000a0c187225 */ /* 0x004fc800078e0004 */
[----:B------:R-:W-:Y:S01]  /*1470*/  IMAD R11, R12, R11, R2 ;  /* 0x0000000b0c0b7224 */ /* 0x000fe200078e0202 */
[----:B------:R-:W-:-:S04]  /*1480*/  LEA R8, P0, R24, R8, 0x2 ;  /* 0x0000000818087211 */ /* 0x000fc800078010ff */
[----:B------:R-:W-:-:S04]  /*1490*/  IADD3 R2, R25, R11, RZ ;  /* 0x0000000b19027210 */ /* 0x000fc80007ffe0ff */
[----:B------:R-:W-:-:S05]  /*14a0*/  LEA.HI.X R9, R24, R9, R2, 0x2, P0 ;  /* 0x0000000918097211 */ /* 0x000fca00000f1402 */
[----:B------:R-:W4:Y:S01]  /*14b0*/  LDG.E R2, desc[UR8][R8.64] ;  /* 0x0000000808027981 */ /* 0x000f22000c1e1900 */
[----:B------:R-:W-:-:S05]  /*14c0*/  IADD3 R28, P0, R16, 0x3, RZ ;  /* 0x00000003101c7810 */ /* 0x000fca0007f1e0ff */
[----:B------:R-:W-:Y:S02]  /*14d0*/  IMAD.X R29, RZ, RZ, R17, P0 ;  /* 0x000000ffff1d7224 */ /* 0x000fe400000e0611 */
[----:B----4-:R-:W-:-:S05]  /*14e0*/  FFMA.FTZ R11, R7, R0, R2 ;  /* 0x00000000070b7223 */ /* 0x010fca0000010002 */
[----:B------:R3:W-:Y:S02]  /*14f0*/  STG.E desc[UR8][R8.64], R11 ;  /* 0x0000000b08007986 */ /* 0x0007e4000c101908 */
.L_x_348:
[----:B------:R-:W-:Y:S05]  /*1500*/  BSYNC B1 ;  /* 0x0000000000017941 */ /* 0x000fea0003800000 */
.L_x_347:
[----:B---3--:R-:W-:Y:S01]  /*1510*/  LOP3.LUT R9, RZ, R16, RZ, 0x33, !PT ;  /* 0x00000010ff097212 */ /* 0x008fe200078e33ff */
[----:B------:R-:W3:Y:S03]  /*1520*/  LDC.64 R6, c[0x0][0x268] ;  /* 0x00009a00ff067b82 */ /* 0x000ee60000000a00 */
[----:B------:R-:W-:Y:S02]  /*1530*/  IADD3 R0, P1, R18, R9, RZ ;  /* 0x0000000912007210 */ /* 0x000fe40007f3e0ff */
[----:B------:R-:W-:Y:S02]  /*1540*/  LOP3.LUT R9, RZ, R17, RZ, 0x33, !PT ;  /* 0x00000011ff097212 */ /* 0x000fe400078e33ff */
[----:B------:R-:W-:Y:S02]  /*1550*/  ISETP.GE.U32.AND P0, PT, R0, 0x3, PT ;  /* 0x000000030000780c */ /* 0x000fe40003f06070 */
[----:B------:R-:W-:-:S04]  /*1560*/  IADD3.X R0, R19, R9, RZ, P1, !PT ;  /* 0x0000000913007210 */ /* 0x000fc80000ffe4ff */
[----:B------:R-:W-:-:S13]  /*1570*/  ISETP.GE.U32.AND.EX P0, PT, R0, RZ, PT, P0 ;  /* 0x000000ff0000720c */ /* 0x000fda0003f06100 */
[----:B------:R-:W-:Y:S05]  /*1580*/  @!P0 BRA `(.L_x_346) ;  /* 0x0000000000fc8947 */ /* 0x000fea0003800000 */
.L_x_349:
[C---:B---3--:R-:W-:Y:S02]  /*1590*/  IMAD R0, R6.reuse, UR5, RZ ;  /* 0x0000000506007c24 */ /* 0x048fe4000f8e02ff */
[----:B------:R-:W-:-:S04]  /*15a0*/  IMAD.WIDE.U32 R8, R6, UR4, R28 ;  /* 0x0000000406087c25 */ /* 0x000fc8000f8e001c */
[----:B------:R-:W-:Y:S01]  /*15b0*/  IMAD R11, R7, UR4, R0 ;  /* 0x00000004070b7c24 */ /* 0x000fe2000f8e0200 */
[----:B------:R-:W-:-:S03]  /*15c0*/  LEA R10, P0, R8, UR10, 0x3 ;  /* 0x0000000a080a7c11 */ /* 0x000fc6000f8018ff */
[----:B------:R-:W-:-:S05]  /*15d0*/  IMAD.IADD R9, R11, 0x1, R9 ;  /* 0x000000010b097824 */ /* 0x000fca00078e0209 */
[----:B------:R-:W-:Y:S02]  /*15e0*/  LEA.HI.X R11, R8, UR11, R9, 0x3, P0 ;  /* 0x0000000b080b7c11 */ /* 0x000fe400080f1c09 */
[----:B------:R-:W3:Y:S03]  /*15f0*/  LDC.64 R8, c[0x0][0x270] ;  /* 0x00009c00ff087b82 */ /* 0x000ee60000000a00 */
[----:B----4-:R-:W4:Y:S01]  /*1600*/  LDG.E.64 R12, desc[UR8][R10.64] ;  /* 0x000000080a0c7981 */ /* 0x010f22000c1e1b00 */
[----:B------:R-:W-:Y:S01]  /*1610*/  MOV R4, R14 ;  /* 0x0000000e00047202 */ /* 0x000fe20000000f00 */
[C---:B---3--:R-:W-:Y:S02]  /*1620*/  IMAD R0, R8.reuse, UR5, RZ ;  /* 0x0000000508007c24 */ /* 0x048fe4000f8e02ff */
[----:B------:R-:W-:-:S04]  /*1630*/  IMAD.WIDE.U32 R16, R8, UR4, R28 ;  /* 0x0000000408107c25 */ /* 0x000fc8000f8e001c */
[----:B------:R-:W-:Y:S01]  /*1640*/  IMAD R9, R9, UR4, R0 ;  /* 0x0000000409097c24 */ /* 0x000fe2000f8e0200 */
[----:B------:R-:W-:-:S03]  /*1650*/  LEA R8, P0, R16, UR14, 0x2 ;  /* 0x0000000e10087c11 */ /* 0x000fc6000f8010ff */
[----:B------:R-:W-:-:S05]  /*1660*/  IMAD.IADD R9, R9, 0x1, R17 ;  /* 0x0000000109097824 */ /* 0x000fca00078e0211 */
[----:B------:R-:W-:-:S05]  /*1670*/  LEA.HI.X R9, R16, UR15, R9, 0x2, P0 ;  /* 0x0000000f10097c11 */ /* 0x000fca00080f1409 */
[----:B------:R-:W0:Y:S01]  /*1680*/  LDG.E R0, desc[UR8][R8.64] ;  /* 0x0000000808007981 */ /* 0x000e22000c1e1900 */
[----:B----4-:R-:W-:-:S04]  /*1690*/  IMAD R13, R13, UR12, RZ ;  /* 0x0000000c0d0d7c24 */ /* 0x010fc8000f8e02ff */
[C---:B------:R-:W-:Y:S02]  /*16a0*/  IMAD R17, R12.reuse, UR13, R13 ;  /* 0x0000000d0c117c24 */ /* 0x040fe4000f8e020d */
[----:B------:R-:W-:-:S03]  /*16b0*/  IMAD.WIDE.U32 R12, R12, UR12, R4 ;  /* 0x0000000c0c0c7c25 */ /* 0x000fc6000f8e0004 */
[----:B------:R-:W-:Y:S02]  /*16c0*/  LEA R16, P0, R12, UR16, 0x2 ;  /* 0x000000100c107c11 */ /* 0x000fe4000f8010ff */
[----:B------:R-:W-:-:S04]  /*16d0*/  IADD3 R17, R13, R17, RZ ;  /* 0x000000110d117210 */ /* 0x000fc80007ffe0ff */
[----:B------:R-:W-:-:S05]  /*16e0*/  LEA.HI.X R17, R12, UR17, R17, 0x2, P0 ;  /* 0x000000110c117c11 */ /* 0x000fca00080f1411 */
[----:B------:R-:W0:Y:S02]  /*16f0*/  LDG.E R13, desc[UR8][R16.64] ;  /* 0x00000008100d7981 */ /* 0x000e24000c1e1900 */
[----:B012---:R-:W-:-:S05]  /*1700*/  FFMA.FTZ R27, R0, UR18, R13 ;  /* 0x00000012001b7c23 */ /* 0x007fca000801000d */
[----:B------:R0:W-:Y:S04]  /*1710*/  STG.E desc[UR8][R16.64], R27 ;  /* 0x0000001b10007986 */ /* 0x0001e8000c101908 */
[----:B------:R-:W2:Y:S04]  /*1720*/  LDG.E.64 R24, desc[UR8][R10.64+0x8] ;  /* 0x000008080a187981 */ /* 0x000ea8000c1e1b00 */
[----:B------:R-:W3:Y:S01]  /*1730*/  LDG.E R0, desc[UR8][R8.64+0x4] ;  /* 0x0000040808007981 */ /* 0x000ee2000c1e1900 */
[----:B--2---:R-:W-:-:S04]  /*1740*/  IMAD R13, R25, UR12, RZ ;  /* 0x0000000c190d7c24 */ /* 0x004fc8000f8e02ff */
[C---:B------:R-:W-:Y:S02]  /*1750*/  IMAD R13, R24.reuse, UR13, R13 ;  /* 0x0000000d180d7c24 */ /* 0x040fe4000f8e020d */
[----:B------:R-:W-:-:S04]  /*1760*/  IMAD.WIDE.U32 R24, R24, UR12, R4 ;  /* 0x0000000c18187c25 */ /* 0x000fc8000f8e0004 */
[----:B------:R-:W-:Y:S01]  /*1770*/  IMAD.IADD R13, R25, 0x1, R13 ;  /* 0x00000001190d7824 */ /* 0x000fe200078e020d */
[----:B------:R-:W-:-:S04]  /*1780*/  LEA R12, P0, R24, UR16, 0x2 ;  /* 0x00000010180c7c11 */ /* 0x000fc8000f8010ff */
[----:B------:R-:W-:-:S05]  /*1790*/  LEA.HI.X R13, R24, UR17, R13, 0x2, P0 ;  /* 0x00000011180d7c11 */ /* 0x000fca00080f140d */
[----:B------:R-:W3:Y:S02]  /*17a0*/  LDG.E R25, desc[UR8][R12.64] ;  /* 0x000000080c197981 */ /* 0x000ee4000c1e1900 */
[----:B---3--:R-:W-:-:S05]  /*17b0*/  FFMA.FTZ R0, R0, UR18, R25 ;  /* 0x0000001200007c23 */ /* 0x008fca0008010019 */
[----:B------:R1:W-:Y:S04]  /*17c0*/  STG.E desc[UR8][R12.64], R0 ;  /* 0x000000000c007986 */ /* 0x0003e8000c101908 */
[----:B------:R-:W0:Y:S04]  /*17d0*/  LDG.E.64 R24, desc[UR8][R10.64+0x10] ;  /* 0x000010080a187981 */ /* 0x000e28000c1e1b00 */
[----:B------:R-:W2:Y:S01]  /*17e0*/  LDG.E R2, desc[UR8][R8.64+0x8] ;  /* 0x0000080808027981 */ /* 0x000ea2000c1e1900 */
[----:B0-----:R-:W-:-:S04]  /*17f0*/  IMAD R17, R25, UR12, RZ ;  /* 0x0000000c19117c24 */ /* 0x001fc8000f8e02ff */
[C---:B------:R-:W-:Y:S02]  /*1800*/  IMAD R17, R24.reuse, UR13, R17 ;  /* 0x0000000d18117c24 */ /* 0x040fe4000f8e0211 */
[----:B------:R-:W-:-:S03]  /*1810*/  IMAD.WIDE.U32 R24, R24, UR12, R4 ;  /* 0x0000000c18187c25 */ /* 0x000fc6000f8e0004 */
[----:B------:R-:W-:Y:S02]  /*1820*/  LEA R16, P0, R24, UR16, 0x2 ;  /* 0x0000001018107c11 */ /* 0x000fe4000f8010ff */
[----:B------:R-:W-:-:S04]  /*1830*/  IADD3 R17, R25, R17, RZ ;  /* 0x0000001119117210 */ /* 0x000fc80007ffe0ff */
[----:B------:R-:W-:-:S05]  /*1840*/  LEA.HI.X R17, R24, UR17, R17, 0x2, P0 ;  /* 0x0000001118117c11 */ /* 0x000fca00080f1411 */
[----:B------:R-:W2:Y:S02]  /*1850*/  LDG.E R25, desc[UR8][R16.64] ;  /* 0x0000000810197981 */ /* 0x000ea4000c1e1900 */
[----:B--2---:R-:W-:-:S05]  /*1860*/  FFMA.FTZ R27, R2, UR18, R25 ;  /* 0x00000012021b7c23 */ /* 0x004fca0008010019 */
[----:B------:R4:W-:Y:S04]  /*1870*/  STG.E desc[UR8][R16.64], R27 ;  /* 0x0000001b10007986 */ /* 0x0009e8000c101908 */
[----:B------:R-:W1:Y:S04]  /*1880*/  LDG.E.64 R10, desc[UR8][R10.64+0x18] ;  /* 0x000018080a0a7981 */ /* 0x000e68000c1e1b00 */
[----:B------:R-:W2:Y:S01]  /*1890*/  LDG.E R8, desc[UR8][R8.64+0xc] ;  /* 0x00000c0808087981 */ /* 0x000ea2000c1e1900 */
[----:B-1----:R-:W-:Y:S02]  /*18a0*/  IMAD R13, R11, UR12, RZ ;  /* 0x0000000c0b0d7c24 */ /* 0x002fe4000f8e02ff */
[----:B------:R-:W-:-:S04]  /*18b0*/  IMAD.WIDE.U32 R24, R10, UR12, R4 ;  /* 0x0000000c0a187c25 */ /* 0x000fc8000f8e0004 */
[----:B------:R-:W-:Y:S01]  /*18c0*/  IMAD R13, R10, UR13, R13 ;  /* 0x0000000d0a0d7c24 */ /* 0x000fe2000f8e020d */
[----:B------:R-:W-:-:S03]  /*18d0*/  LEA R12, P0, R24, UR16, 0x2 ;  /* 0x00000010180c7c11 */ /* 0x000fc6000f8010ff */
[----:B------:R-:W-:-:S05]  /*18e0*/  IMAD.IADD R13, R25, 0x1, R13 ;  /* 0x00000001190d7824 */ /* 0x000fca00078e020d */
[----:B------:R-:W-:-:S05]  /*18f0*/  LEA.HI.X R13, R24, UR17, R13, 0x2, P0 ;  /* 0x00000011180d7c11 */ /* 0x000fca00080f140d */
[----:B------:R-:W2:Y:S01]  /*1900*/  LDG.E R25, desc[UR8][R12.64] ;  /* 0x000000080c197981 */ /* 0x000ea2000c1e1900 */
[----:B------:R-:W-:-:S04]  /*1910*/  IADD3 R28, P0, R28, 0x4, RZ ;  /* 0x000000041c1c7810 */ /* 0x000fc80007f1e0ff */
[----:B------:R-:W-:Y:S02]  /*1920*/  IADD3.X R29, RZ, R29, RZ, P0, !PT ;  /* 0x0000001dff1d7210 */ /* 0x000fe400007fe4ff */
[----:B------:R-:W-:-:S04]  /*1930*/  ISETP.GE.U32.AND P0, PT, R28, R18, PT ;  /* 0x000000121c00720c */ /* 0x000fc80003f06070 */
[----:B------:R-:W-:Y:S01]  /*1940*/  ISETP.GE.AND.EX P0, PT, R29, R19, PT, P0 ;  /* 0x000000131d00720c */ /* 0x000fe20003f06300 */
[----:B--2---:R-:W-:-:S05]  /*1950*/  FFMA.FTZ R25, R8, UR18, R25 ;  /* 0x0000001208197c23 */ /* 0x004fca0008010019 */
[----:B------:R4:W-:Y:S07]  /*1960*/  STG.E desc[UR8][R12.64], R25 ;  /* 0x000000190c007986 */ /* 0x0009ee000c101908 */
[----:B------:R-:W-:Y:S05]  /*1970*/  @!P0 BRA `(.L_x_349) ;  /* 0xfffffffc00048947 */ /* 0x000fea000383ffff */
.L_x_346:
[----:B------:R-:W-:Y:S05]  /*1980*/  BSYNC B0 ;  /* 0x0000000000007941 */ /* 0x000fea0003800000 */
.L_x_345:
        /* <DEDUP_REMOVED lines=8> */
.L_x_336:
        /* <DEDUP_REMOVED lines=8> */
[----:B------:R-:W-:Y:S01]  /*1a90*/  ULDC UR4, c[0x0][0x250] ;  /* 0x0000940000047ab9 */ /* 0x000fe20000000800 */
[----:B------:R-:W-:Y:S02]  /*1aa0*/  UMOV UR5, URZ ;  /* 0x0000003f00057c82 */ /* 0x000fe40008000000 */
[----:B------:R-:W-:Y:S01]  /*1ab0*/  IADD3.X R7, RZ, UR7, RZ, P0, !PT ;  /* 0x00000007ff077c10 */ /* 0x000fe200087fe4ff */
[----:B------:R-:W-:Y:S01]  /*1ac0*/  IMAD.WIDE.U32 R4, R6, UR4, RZ ;  /* 0x0000000406047c25 */ /* 0x000fe2000f8e00ff */
[----:B------:R-:W-:-:S07]  /*1ad0*/  UMOV UR4, URZ ;  /* 0x0000003f00047c82 */ /* 0x000fce0008000000 */
.L_x_356:
[----:B0-----:R-:W0:Y:S01]  /*1ae0*/  LDC.64 R10, c[0x0][0x260] ;  /* 0x00009800ff0a7b82 */ /* 0x001e220000000a00 */
[----:B------:R-:W-:Y:S01]  /*1af0*/  ULDC.64 UR10, c[0x0][0x228] ;  /* 0x00008a00000a7ab9 */ /* 0x000fe20000000a00 */
[----:B------:R-:W-:Y:S01]  /*1b00*/  ULDC UR20, c[0x0][0x240] ;  /* 0x0000900000147ab9 */ /* 0x000fe20000000800 */
        /* <DEDUP_REMOVED lines=10> */
[----:B--2---:R-:W2:Y:S04]  /*1bb0*/  LDG.E.64 R2, desc[UR8][R10.64+0x8] ;  /* 0x000008080a027981 */ /* 0x004ea8000c1e1b00 */
[----:B------:R-:W2:Y:S01]  /*1bc0*/  LDG.E.64 R8, desc[UR8][R10.64] ;  /* 0x000000080a087981 */ /* 0x000ea2000c1e1b00 */
[----:B------:R-:W-:Y:S01]  /*1bd0*/  BSSY B0, `(.L_x_351) ;  /* 0x00000a5000007945 */ /* 0x000fe20003800000 */
[----:B--2---:R-:W-:-:S04]  /*1be0*/  ISETP.GT.U32.AND P0, PT, R2, R8, PT ;  /* 0x000000080200720c */ /* 0x004fc80003f04070 */
[----:B------:R-:W-:-:S13]  /*1bf0*/  ISETP.GT.AND.EX P0, PT, R3, R9, PT, P0 ;  /* 0x000000090300720c */ /* 0x000fda0003f04300 */
[----:B-1-3--:R-:W-:Y:S05]  /*1c00*/  @!P0 BRA `(.L_x_352) ;  /* 0x0000000800848947 */ /* 0x00afea0003800000 */
        /* <DEDUP_REMOVED lines=12> */
[----:B------:R-:W0:Y:S01]  /*1cd0*/  LDC.64 R14, c[0x0][0x268] ;  /* 0x00009a00ff0e7b82 */ /* 0x000e220000000a00 */
[----:B------:R-:W-:-:S07]  /*1ce0*/  ULDC.64 UR10, c[0x0][0x230] ;  /* 0x00008c00000a7ab9 */ /* 0x000fce0000000a00 */
[----:B------:R-:W1:Y:S01]  /*1cf0*/  LDC.64 R24, c[0x0][0x270] ;  /* 0x00009c00ff187b82 */ /* 0x000e620000000a00 */
[----:B------:R-:W-:Y:S01]  /*1d00*/  MOV R17, R21 ;  /* 0x0000001500117202 */ /* 0x000fe20000000f00 */
[----:B------:R-:W-:-:S06]  /*1d10*/  IMAD.MOV.U32 R16, RZ, RZ, R4 ;  /* 0x000000ffff107224 */ /* 0x000fcc00078e0004 */
[----:B------:R-:W2:Y:S01]  /*1d20*/  LDC R26, c[0x0][0x240] ;  /* 0x00009000ff1a7b82 */ /* 0x000ea20000000800 */
[C---:B0-----:R-:W-:Y:S02]  /*1d30*/  IMAD R10, R14.reuse, UR5, RZ ;  /* 0x000000050e0a7c24 */ /* 0x041fe4000f8e02ff */
[----:B------:R-:W-:-:S04]  /*1d40*/  IMAD.WIDE.U32 R12, R14, UR4, R8 ;  /* 0x000000040e0c7c25 */ /* 0x000fc8000f8e0008 */
[----:B------:R-:W-:Y:S01]  /*1d50*/  IMAD R11, R15, UR4, R10 ;  /* 0x000000040f0b7c24 */ /* 0x000fe2000f8e020a */
[----:B------:R-:W-:Y:S01]  /*1d60*/  LEA R10, P0, R12, UR10, 0x3 ;  /* 0x0000000a0c0a7c11 */ /* 0x000fe2000f8018ff */
[----:B------:R-:W0:Y:S03]  /*1d70*/  LDC.64 R14, c[0x0][0x248] ;  /* 0x00009200ff0e7b82 */ /* 0x000e260000000a00 */
[----:B------:R-:W-:-:S04]  /*1d80*/  IADD3 R11, R13, R11, RZ ;  /* 0x0000000b0d0b7210 */ /* 0x000fc80007ffe0ff */
[----:B------:R-:W-:Y:S01]  /*1d90*/  LEA.HI.X R11, R12, UR11, R11, 0x3, P0 ;  /* 0x0000000b0c0b7c11 */ /* 0x000fe200080f1c0b */
[----:B------:R-:W-:Y:S01]  /*1da0*/  ULDC.64 UR10, c[0x0][0x220] ;  /* 0x00008800000a7ab9 */ /* 0x000fe20000000a00 */
[----:B------:R-:W3:Y:S03]  /*1db0*/  LDC.64 R12, c[0x0][0x258] ;  /* 0x00009600ff0c7b82 */ /* 0x000ee60000000a00 */
[----:B------:R-:W3:Y:S01]  /*1dc0*/  LDG.E.64 R22, desc[UR8][R10.64] ;  /* 0x000000080a167981 */ /* 0x000ee2000c1e1b00 */
[C---:B0-----:R-:W-:Y:S02]  /*1dd0*/  IMAD R18, R14.reuse, UR5, RZ ;  /* 0x000000050e127c24 */ /* 0x041fe4000f8e02ff */
[----:B------:R-:W-:-:S04]  /*1de0*/  IMAD.WIDE.U32 R16, R14, UR4, R16 ;  /* 0x000000040e107c25 */ /* 0x000fc8000f8e0010 */
[----:B------:R-:W-:Y:S02]  /*1df0*/  IMAD R19, R15, UR4, R18 ;  /* 0x000000040f137c24 */ /* 0x000fe4000f8e0212 */
[----:B------:R-:W0:Y:S01]  /*1e00*/  LDC.64 R14, c[0x0][0x238] ;  /* 0x00008e00ff0e7b82 */ /* 0x000e220000000a00 */
[C---:B-1----:R-:W-:Y:S02]  /*1e10*/  IMAD R18, R24.reuse, UR5, RZ ;  /* 0x0000000518127c24 */ /* 0x042fe4000f8e02ff */
[----:B------:R-:W-:Y:S02]  /*1e20*/  IMAD.IADD R17, R17, 0x1, R19 ;  /* 0x0000000111117824 */ /* 0x000fe400078e0213 */
[----:B------:R-:W-:Y:S02]  /*1e30*/  IMAD R19, R25, UR4, R18 ;  /* 0x0000000419137c24 */ /* 0x000fe4000f8e0212 */
[----:B------:R-:W-:-:S05]  /*1e40*/  IMAD.WIDE.U32 R24, R24, UR4, R8 ;  /* 0x0000000418187c25 */ /* 0x000fca000f8e0008 */
[----:B------:R-:W-:Y:S01]  /*1e50*/  IADD3 R19, R25, R19, RZ ;  /* 0x0000001319137210 */ /* 0x000fe20007ffe0ff */
[----:B---3--:R-:W-:-:S04]  /*1e60*/  IMAD R18, R23, R12, RZ ;  /* 0x0000000c17127224 */ /* 0x008fc800078e02ff */
[----:B------:R-:W-:Y:S01]  /*1e70*/  IMAD R25, R22, R13, R18 ;  /* 0x0000000d16197224 */ /* 0x000fe200078e0212 */
[----:B------:R-:W-:Y:S01]  /*1e80*/  LEA R18, P0, R24, UR10, 0x2 ;  /* 0x0000000a18127c11 */ /* 0x000fe2000f8010ff */
[----:B------:R-:W-:-:S03]  /*1e90*/  IMAD.WIDE.U32 R22, R22, R12, R16 ;  /* 0x0000000c16167225 */ /* 0x000fc600078e0010 */
[----:B------:R-:W-:Y:S01]  /*1ea0*/  LEA.HI.X R19, R24, UR11, R19, 0x2, P0 ;  /* 0x0000000b18137c11 */ /* 0x000fe200080f1413 */
[----:B------:R-:W-:Y:S01]  /*1eb0*/  IMAD.IADD R23, R23, 0x1, R25 ;  /* 0x0000000117177824 */ /* 0x000fe200078e0219 */
[----:B0-----:R-:W-:-:S04]  /*1ec0*/  LEA R24, P0, R22, R14, 0x2 ;  /* 0x0000000e16187211 */ /* 0x001fc800078010ff */
[----:B------:R-:W-:Y:S02]  /*1ed0*/  LEA.HI.X R25, R22, R15, R23, 0x2, P0 ;  /* 0x0000000f16197211 */ /* 0x000fe400000f1417 */
[----:B------:R-:W2:Y:S04]  /*1ee0*/  LDG.E R23, desc[UR8][R18.64] ;  /* 0x0000000812177981 */ /* 0x000ea8000c1e1900 */
[----:B------:R-:W2:Y:S01]  /*1ef0*/  LDG.E R22, desc[UR8][R24.64] ;  /* 0x0000000818167981 */ /* 0x000ea2000c1e1900 */
[----:B------:R-:W-:-:S04]  /*1f00*/  ISETP.NE.U32.AND P0, PT, R20, 0x1, PT ;  /* 0x000000011400780c */ /* 0x000fc80003f05070 */
[----:B------:R-:W-:Y:S01]  /*1f10*/  ISETP.NE.AND.EX P0, PT, RZ, RZ, PT, P0 ;  /* 0x000000ffff00720c */ /* 0x000fe20003f05300 */
[----:B--2---:R-:W-:Y:S01]  /*1f20*/  FFMA.FTZ R27, R23, R26, R22 ;  /* 0x0000001a171b7223 */ /* 0x004fe20000010016 */
[----:B------:R-:W-:-:S04]  /*1f30*/  IADD3 R22, P1, R8, 0x1, RZ ;  /* 0x0000000108167810 */ /* 0x000fc80007f3e0ff */
[----:B------:R0:W-:Y:S01]  /*1f40*/  STG.E desc[UR8][R24.64], R27 ;  /* 0x0000001b18007986 */ /* 0x0001e2000c101908 */
[----:B------:R-:W-:-:S06]  /*1f50*/  IADD3.X R23, RZ, R9, RZ, P1, !PT ;  /* 0x00000009ff177210 */ /* 0x000fcc0000ffe4ff */
[----:B------:R-:W-:Y:S05]  /*1f60*/  @!P0 BRA `(.L_x_354) ;  /* 0x0000000000748947 */ /* 0x000fea0003800000 */
[----:B------:R-:W2:Y:S01]  /*1f70*/  LDG.E.64 R22, desc[UR8][R10.64+0x8] ;  /* 0x000008080a167981 */ /* 0x000ea2000c1e1b00 */
[----:B------:R-:W-:Y:S01]  /*1f80*/  ISETP.NE.U32.AND P0, PT, R20, 0x2, PT ;  /* 0x000000021400780c */ /* 0x000fe20003f05070 */
[----:B--2---:R-:W-:-:S04]  /*1f90*/  IMAD R23, R23, R12, RZ ;  /* 0x0000000c17177224 */ /* 0x004fc800078e02ff */
[C---:B0-----:R-:W-:Y:S02]  /*1fa0*/  IMAD R25, R22.reuse, R13, R23 ;  /* 0x0000000d16197224 */ /* 0x041fe400078e0217 */
[----:B------:R-:W-:-:S04]  /*1fb0*/  IMAD.WIDE.U32 R22, R22, R12, R16 ;  /* 0x0000000c16167225 */ /* 0x000fc800078e0010 */
[----:B------:R-:W-:Y:S01]  /*1fc0*/  IMAD.IADD R20, R23, 0x1, R25 ;  /* 0x0000000117147824 */ /* 0x000fe200078e0219 */
[C---:B------:R-:W-:Y:S01]  /*1fd0*/  LEA R24, P1, R22.reuse, R14, 0x2 ;  /* 0x0000000e16187211 */ /* 0x040fe200078210ff */
[----:B------:R-:W2:Y:S03]  /*1fe0*/  LDG.E R23, desc[UR8][R18.64+0x4] ;  /* 0x0000040812177981 */ /* 0x000ea6000c1e1900 */
[----:B------:R-:W-:-:S05]  /*1ff0*/  LEA.HI.X R25, R22, R15, R20, 0x2, P1 ;  /* 0x0000000f16197211 */ /* 0x000fca00008f1414 */
[----:B------:R-:W2:Y:S01]  /*2000*/  LDG.E R20, desc[UR8][R24.64] ;  /* 0x0000000818147981 */ /* 0x000ea2000c1e1900 */
[----:B------:R-:W-:Y:S02]  /*2010*/  ISETP.NE.AND.EX P0, PT, RZ, RZ, PT, P0 ;  /* 0x000000ffff00720c */ /* 0x000fe40003f05300 */
[----:B------:R-:W-:Y:S01]  /*2020*/  IADD3 R22, P1, R8, 0x2, RZ ;  /* 0x0000000208167810 */ /* 0x000fe20007f3e0ff */
[----:B--2---:R-:W-:-:S05]  /*2030*/  FFMA.FTZ R27, R23, R26, R20 ;  /* 0x0000001a171b7223 */ /* 0x004fca0000010014 */
[----:B------:R1:W-:Y:S01]  /*2040*/  STG.E desc[UR8][R24.64], R27 ;  /* 0x0000001b18007986 */ /* 0x0003e2000c101908 */
[----:B------:R-:W-:-:S04]  /*2050*/  IADD3.X R23, RZ, R9, RZ, P1, !PT ;  /* 0x00000009ff177210 */ /* 0x000fc80000ffe4ff */
[----:B------:R-:W-:Y:S05]  /*2060*/  @!P0 BRA `(.L_x_354) ;  /* 0x0000000000348947 */ /* 0x000fea0003800000 */
[----:B------:R-:W2:Y:S04]  /*2070*/  LDG.E.64 R10, desc[UR8][R10.64+0x10] ;  /* 0x000010080a0a7981 */ /* 0x000ea8000c1e1b00 */
[----:B------:R-:W3:Y:S01]  /*2080*/  LDG.E R19, desc[UR8][R18.64+0x8] ;  /* 0x0000080812137981 */ /* 0x000ee2000c1e1900 */
[-C--:B--2---:R-:W-:Y:S02]  /*2090*/  IMAD R20, R11, R12.reuse, RZ ;  /* 0x0000000c0b147224 */ /* 0x084fe400078e02ff */
[----:B------:R-:W-:-:S04]  /*20a0*/  IMAD.WIDE.U32 R16, R10, R12, R16 ;  /* 0x0000000c0a107225 */ /* 0x000fc800078e0010 */
[----:B------:R-:W-:Y:S01]  /*20b0*/  IMAD R13, R10, R13, R20 ;  /* 0x0000000d0a0d7224 */ /* 0x000fe200078e0214 */
[----:B------:R-:W-:-:S03]  /*20c0*/  LEA R14, P0, R16, R14, 0x2 ;  /* 0x0000000e100e7211 */ /* 0x000fc600078010ff */
[----:B------:R-:W-:-:S05]  /*20d0*/  IMAD.IADD R12, R17, 0x1, R13 ;  /* 0x00000001110c7824 */ /* 0x000fca00078e020d */
[----:B------:R-:W-:-:S05]  /*20e0*/  LEA.HI.X R15, R16, R15, R12, 0x2, P0 ;  /* 0x0000000f100f7211 */ /* 0x000fca00000f140c */
[----:B------:R-:W3:Y:S01]  /*20f0*/  LDG.E R12, desc[UR8][R14.64] ;  /* 0x000000080e0c7981 */ /* 0x000ee2000c1e1900 */
[----:B------:R-:W-:-:S04]  /*2100*/  IADD3 R22, P0, R8, 0x3, RZ ;  /* 0x0000000308167810 */ /* 0x000fc80007f1e0ff */
[----:B------:R-:W-:Y:S01]  /*2110*/  IADD3.X R23, RZ, R9, RZ, P0, !PT ;  /* 0x00000009ff177210 */ /* 0x000fe200007fe4ff */
[----:B---3--:R-:W-:-:S05]  /*2120*/  FFMA.FTZ R13, R19, R26, R12 ;  /* 0x0000001a130d7223 */ /* 0x008fca000001000c */
[----:B------:R2:W-:Y:S03]  /*2130*/  STG.E desc[UR8][R14.64], R13 ;  /* 0x0000000d0e007986 */ /* 0x0005e6000c101908 */
.L_x_354:
[----:B------:R-:W-:Y:S05]  /*2140*/  BSYNC B1 ;  /* 0x0000000000017941 */ /* 0x000fea0003800000 */
.L_x_353:
        /* <DEDUP_REMOVED lines=8> */
[----:B------:R-:W-:-:S07]  /*21d0*/  MOV R20, R4 ;  /* 0x0000000400147202 */ /* 0x000fce0000000f00 */
[----:B------:R-:W3:Y:S01]  /*21e0*/  LDC.64 R8, c[0x0][0x268] ;  /* 0x00009a00ff087b82 */ /* 0x000ee20000000a00 */
[C---:B--2---:R-:W-:Y:S02]  /*21f0*/  IMAD R14, R12.reuse, UR5, RZ ;  /* 0x000000050c0e7c24 */ /* 0x044fe4000f8e02ff */
[----:B------:R-:W-:-:S04]  /*2200*/  IMAD.WIDE.U32 R10, R12, UR4, R20 ;  /* 0x000000040c0a7c25 */ /* 0x000fc8000f8e0014 */
[----:B------:R-:W-:-:S04]  /*2210*/  IMAD R13, R13, UR4, R14 ;  /* 0x000000040d0d7c24 */ /* 0x000fc8000f8e020e */
[----:B---3--:R-:W-:-:S07]  /*2220*/  IMAD.IADD R21, R13, 0x1, R11 ;  /* 0x000000010d157824 */ /* 0x008fce00078e020b */
.L_x_355:
[C---:B------:R-:W-:Y:S01]  /*2230*/  IMAD R12, R8.reuse, UR5, RZ ;  /* 0x00000005080c7c24 */ /* 0x040fe2000f8e02ff */
[----:B---3--:R-:W2:Y:S01]  /*2240*/  LDC.64 R16, c[0x0][0x270] ;  /* 0x00009c00ff107b82 */ /* 0x008ea20000000a00 */
[----:B------:R-:W-:-:S04]  /*2250*/  IMAD.WIDE.U32 R14, R8, UR4, R22 ;  /* 0x00000004080e7c25 */ /* 0x000fc8000f8e0016 */
[----:B------:R-:W-:Y:S01]  /*2260*/  IMAD R13, R9, UR4, R12 ;  /* 0x00000004090d7c24 */ /* 0x000fe2000f8e020c */
[----:B------:R-:W-:-:S04]  /*2270*/  LEA R12, P0, R14, UR12, 0x3 ;  /* 0x0000000c0e0c7c11 */ /* 0x000fc8000f8018ff */
[----:B------:R-:W-:-:S04]  /*2280*/  IADD3 R13, R13, R15, RZ ;  /* 0x0000000f0d0d7210 */ /* 0x000fc80007ffe0ff */
[----:B------:R-:W-:-:S05]  /*2290*/  LEA.HI.X R13, R14, UR13, R13, 0x3, P0 ;  /* 0x0000000d0e0d7c11 */ /* 0x000fca00080f1c0d */
[----:B------:R-:W3:Y:S01]  /*22a0*/  LDG.E.64 R14, desc[UR8][R12.64] ;  /* 0x000000080c0e7981 */ /* 0x000ee2000c1e1b00 */
[C---:B--2---:R-:W-:Y:S02]  /*22b0*/  IMAD R20, R16.reuse, UR5, RZ ;  /* 0x0000000510147c24 */ /* 0x044fe4000f8e02ff */
[----:B------:R-:W-:-:S04]  /*22c0*/  IMAD.WIDE.U32 R18, R16, UR4, R22 ;  /* 0x0000000410127c25 */ /* 0x000fc8000f8e0016 */
[----:B01----:R-:W-:Y:S02]  /*22d0*/  IMAD R27, R17, UR4, R20 ;  /* 0x00000004111b7c24 */ /* 0x003fe4000f8e0214 */
[----:B------:R-:W-:Y:S02]  /*22e0*/  IMAD.MOV.U32 R20, RZ, RZ, R10 ;  /* 0x000000ffff147224 */ /* 0x000fe400078e000a */
[----:B---3--:R-:W-:Y:S02]  /*22f0*/  IMAD R15, R15, UR14, RZ ;  /* 0x0000000e0f0f7c24 */ /* 0x008fe4000f8e02ff */
[----:B------:R-:W-:-:S04]  /*2300*/  IMAD.WIDE.U32 R16, R14, UR14, R20 ;  /* 0x0000000e0e107c25 */ /* 0x000fc8000f8e0014 */
[----:B------:R-:W-:Y:S01]  /*2310*/  IMAD R25, R14, UR15, R15 ;  /* 0x0000000f0e197c24 */ /* 0x000fe2000f8e020f */
[----:B------:R-:W-:Y:S02]  /*2320*/  LEA R14, P0, R18, UR16, 0x2 ;  /* 0x00000010120e7c11 */ /* 0x000fe4000f8010ff */
[----:B------:R-:W-:Y:S01]  /*2330*/  IADD3 R15, R27, R19, RZ ;  /* 0x000000131b0f7210 */ /* 0x000fe20007ffe0ff */
[----:B------:R-:W-:Y:S01]  /*2340*/  IMAD.IADD R17, R17, 0x1, R25 ;  /* 0x0000000111117824 */ /* 0x000fe200078e0219 */
[----:B------:R-:W-:Y:S02]  /*2350*/  LEA R24, P1, R16, UR18, 0x2 ;  /* 0x0000001210187c11 */ /* 0x000fe4000f8210ff */
[----:B------:R-:W-:Y:S02]  /*2360*/  LEA.HI.X R15, R18, UR17, R15, 0x2, P0 ;  /* 0x00000011120f7c11 */ /* 0x000fe400080f140f */
[----:B------:R-:W-:-:S03]  /*2370*/  LEA.HI.X R25, R16, UR19, R17, 0x2, P1 ;  /* 0x0000001310197c11 */ /* 0x000fc600088f1411 */
[----:B------:R-:W2:Y:S04]  /*2380*/  LDG.E R16, desc[UR8][R14.64] ;  /* 0x000000080e107981 */ /* 0x000ea8000c1e1900 */
[----:B------:R-:W2:Y:S02]  /*2390*/  LDG.E R17, desc[UR8][R24.64] ;  /* 0x0000000818117981 */ /* 0x000ea4000c1e1900 */
[----:B--2---:R-:W-:-:S05]  /*23a0*/  FFMA.FTZ R27, R16, UR20, R17 ;  /* 0x00000014101b7c23 */ /* 0x004fca0008010011 */
[----:B------:R0:W-:Y:S04]  /*23b0*/  STG.E desc[UR8][R24.64], R27 ;  /* 0x0000001b18007986 */ /* 0x0001e8000c101908 */
[----:B------:R-:W2:Y:S02]  /*23c0*/  LDG.E.64 R18, desc[UR8][R12.64+0x8] ;  /* 0x000008080c127981 */ /* 0x000ea4000c1e1b00 */
[----:B--2---:R-:W-:-:S04]  /*23d0*/  IMAD R17, R19, UR14, RZ ;  /* 0x0000000e13117c24 */ /* 0x004fc8000f8e02ff */
[C---:B------:R-:W-:Y:S02]  /*23e0*/  IMAD R17, R18.reuse, UR15, R17 ;  /* 0x0000000f12117c24 */ /* 0x040fe4000f8e0211 */
[----:B------:R-:W-:-:S03]  /*23f0*/  IMAD.WIDE.U32 R18, R18, UR14, R20 ;  /* 0x0000000e12127c25 */ /* 0x000fc6000f8e0014 */
[----:B------:R-:W-:Y:S02]  /*2400*/  LEA R16, P0, R18, UR18, 0x2 ;  /* 0x0000001212107c11 */ /* 0x000fe4000f8010ff */
[----:B------:R-:W-:-:S04]  /*2410*/  IADD3 R17, R19, R17, RZ ;  /* 0x0000001113117210 */ /* 0x000fc80007ffe0ff */
[----:B------:R-:W-:Y:S02]  /*2420*/  LEA.HI.X R17, R18, UR19, R17, 0x2, P0 ;  /* 0x0000001312117c11 */ /* 0x000fe400080f1411 */
[----:B------:R-:W0:Y:S04]  /*2430*/  LDG.E R18, desc[UR8][R14.64+0x4] ;  /* 0x000004080e127981 */ /* 0x000e28000c1e1900 */
[----:B------:R-:W0:Y:S02]  /*2440*/  LDG.E R19, desc[UR8][R16.64] ;  /* 0x0000000810137981 */ /* 0x000e24000c1e1900 */
[----:B0-----:R-:W-:-:S05]  /*2450*/  FFMA.FTZ R27, R18, UR20, R19 ;  /* 0x00000014121b7c23 */ /* 0x001fca0008010013 */
[----:B------:R0:W-:Y:S04]  /*2460*/  STG.E desc[UR8][R16.64], R27 ;  /* 0x0000001b10007986 */ /* 0x0001e8000c101908 */
[----:B------:R-:W2:Y:S02]  /*2470*/  LDG.E.64 R24, desc[UR8][R12.64+0x10] ;  /* 0x000010080c187981 */ /* 0x000ea4000c1e1b00 */
[----:B--2---:R-:W-:-:S04]  /*2480*/  IMAD R19, R25, UR14, RZ ;  /* 0x0000000e19137c24 */ /* 0x004fc8000f8e02ff */
[C---:B------:R-:W-:Y:S02]  /*2490*/  IMAD R19, R24.reuse, UR15, R19 ;  /* 0x0000000f18137c24 */ /* 0x040fe4000f8e0213 */
[----:B------:R-:W-:-:S04]  /*24a0*/  IMAD.WIDE.U32 R24, R24, UR14, R20 ;  /* 0x0000000e18187c25 */ /* 0x000fc8000f8e0014 */
[----:B------:R-:W-:Y:S01]  /*24b0*/  IMAD.IADD R19, R25, 0x1, R19 ;  /* 0x0000000119137824 */ /* 0x000fe200078e0213 */
[----:B------:R-:W-:-:S04]  /*24c0*/  LEA R18, P0, R24, UR18, 0x2 ;  /* 0x0000001218127c11 */ /* 0x000fc8000f8010ff */
[----:B------:R-:W-:Y:S02]  /*24d0*/  LEA.HI.X R19, R24, UR19, R19, 0x2, P0 ;  /* 0x0000001318137c11 */ /* 0x000fe400080f1413 */
[----:B------:R-:W2:Y:S04]  /*24e0*/  LDG.E R24, desc[UR8][R14.64+0x8] ;  /* 0x000008080e187981 */ /* 0x000ea8000c1e1900 */
[----:B------:R-:W2:Y:S02]  /*24f0*/  LDG.E R25, desc[UR8][R18.64] ;  /* 0x0000000812197981 */ /* 0x000ea4000c1e1900 */
[----:B--2---:R-:W-:-:S05]  /*2500*/  FFMA.FTZ R29, R24, UR20, R25 ;  /* 0x00000014181d7c23 */ /* 0x004fca0008010019 */
[----:B------:R3:W-:Y:S04]  /*2510*/  STG.E desc[UR8][R18.64], R29 ;  /* 0x0000001d12007986 */ /* 0x0007e8000c101908 */
[----:B------:R-:W0:Y:S04]  /*2520*/  LDG.E.64 R12, desc[UR8][R12.64+0x18] ;  /* 0x000018080c0c7981 */ /* 0x000e28000c1e1b00 */
[----:B------:R-:W2:Y:S01]  /*2530*/  LDG.E R14, desc[UR8][R14.64+0xc] ;  /* 0x00000c080e0e7981 */ /* 0x000ea2000c1e1900 */
[----:B0-----:R-:W-:Y:S02]  /*2540*/  IMAD R17, R13, UR14, RZ ;  /* 0x0000000e0d117c24 */ /* 0x001fe4000f8e02ff */
[----:B------:R-:W-:-:S04]  /*2550*/  IMAD.WIDE.U32 R24, R12, UR14, R20 ;  /* 0x0000000e0c187c25 */ /* 0x000fc8000f8e0014 */
[----:B------:R-:W-:Y:S01]  /*2560*/  IMAD R17, R12, UR15, R17 ;  /* 0x0000000f0c117c24 */ /* 0x000fe2000f8e0211 */
[----:B------:R-:W-:-:S04]  /*2570*/  LEA R16, P0, R24, UR18, 0x2 ;  /* 0x0000001218107c11 */ /* 0x000fc8000f8010ff */
[----:B------:R-:W-:-:S04]  /*2580*/  IADD3 R17, R25, R17, RZ ;  /* 0x0000001119117210 */ /* 0x000fc80007ffe0ff */
[----:B------:R-:W-:-:S05]  /*2590*/  LEA.HI.X R17, R24, UR19, R17, 0x2, P0 ;  /* 0x0000001318117c11 */ /* 0x000fca00080f1411 */
[----:B------:R-:W2:Y:S01]  /*25a0*/  LDG.E R25, desc[UR8][R16.64] ;  /* 0x0000000810197981 */ /* 0x000ea2000c1e1900 */
[----:B------:R-:W-:-:S05]  /*25b0*/  IADD3 R22, P0, R22, 0x4, RZ ;  /* 0x0000000416167810 */ /* 0x000fca0007f1e0ff */
[----:B------:R-:W-:Y:S01]  /*25c0*/  IMAD.X R23, RZ, RZ, R23, P0 ;  /* 0x000000ffff177224 */ /* 0x000fe200000e0617 */
[----:B------:R-:W-:-:S04]  /*25d0*/  ISETP.GE.U32.AND P0, PT, R22, R2, PT ;  /* 0x000000021600720c */ /* 0x000fc80003f06070 */
[----:B------:R-:W-:Y:S01]  /*25e0*/  ISETP.GE.AND.EX P0, PT, R23, R3, PT, P0 ;  /* 0x000000031700720c */ /* 0x000fe20003f06300 */
[----:B--2---:R-:W-:-:S05]  /*25f0*/  FFMA.FTZ R25, R14, UR20, R25 ;  /* 0x000000140e197c23 */ /* 0x004fca0008010019 */
[----:B------:R3:W-:Y:S07]  /*2600*/  STG.E desc[UR8][R16.64], R25 ;  /* 0x0000001910007986 */ /* 0x0007ee000c101908 */
[----:B------:R-:W-:Y:S05]  /*2610*/  @!P0 BRA `(.L_x_355) ;  /* 0xfffffffc00048947 */ /* 0x000fea000383ffff */
.L_x_352:
[----:B------:R-:W-:Y:S05]  /*2620*/  BSYNC B0 ;  /* 0x0000000000007941 */ /* 0x000fea0003800000 */
.L_x_351:
[----:B------:R-:W4:Y:S01]  /*2630*/  LDC.64 R2, c[0x0][0x278] ;  /* 0x00009e00ff027b82 */ /* 0x000f220000000a00 */
[----:B------:R-:W-:-:S04]  /*2640*/  UIADD3 UR4, UP0, UR4, 0x1, URZ ;  /* 0x0000000104047890 */ /* 0x000fc8000ff1e03f */
[----:B------:R-:W-:Y:S02]  /*2650*/  UIADD3.X UR5, URZ, UR5, URZ, UP0, !UPT ;  /* 0x000000053f057290 */ /* 0x000fe400087fe43f */
[----:B----4-:R-:W-:-:S04]  /*2660*/  ISETP.LE.U32.AND P0, PT, R2, UR4, PT ;  /* 0x0000000402007c0c */ /* 0x010fc8000bf03070 */
[----:B------:R-:W-:-:S04]  /*2670*/  MOV R2, UR5 ;  /* 0x0000000500027c02 */ /* 0x000fc80008000f00 */
[----:B------:R-:W-:-:S13]  /*2680*/  ISETP.GE.AND.EX P0, PT, R2, R3, PT, P0 ;  /* 0x000000030200720c */ /* 0x000fda0003f06300 */
[----:B------:R-:W-:Y:S05]  /*2690*/  @!P0 BRA `(.L_x_356) ;  /* 0xfffffff400108947 */ /* 0x000fea000383ffff */
[----:B------:R-:W-:Y:S01]  /*26a0*/  VIADD R0, R0, 0x100 ;  /* 0x0000010000007836 */ /* 0x000fe20000000000 */
[----:B------:R-:W-:-:S04]  /*26b0*/  ULDC.64 UR4, c[0x0][0x250] ;  /* 0x0000940000047ab9 */ /* 0x000fc80000000a00 */
[----:B------:R-:W-:-:S04]  /*26c0*/  IADD3 R2, P0, R0, UR6, RZ ;  /* 0x0000000600027c10 */ /* 0x000fc8000ff1e0ff */
[----:B------:R-:W-:Y:S01]  /*26d0*/  IADD3.X R3, RZ, UR7, RZ, P0, !PT ;  /* 0x00000007ff037c10 */ /* 0x000fe200087fe4ff */
[----:B------:R-:W-:-:S04]  /*26e0*/  IMAD.WIDE.U32 R4, R2, UR4, RZ ;  /* 0x0000000402047c25 */ /* 0x000fc8000f8e00ff */
[----:B------:R-:W-:Y:S01]  /*26f0*/  IMAD R7, R3, UR4, RZ ;  /* 0x0000000403077c24 */ /* 0x000fe2000f8e02ff */
[----:B------:R-:W-:-:S03]  /*2700*/  UMOV UR4, URZ ;  /* 0x0000003f00047c82 */ /* 0x000fc60008000000 */
[----:B------:R-:W-:Y:S01]  /*2710*/  IMAD R7, R2, UR5, R7 ;  /* 0x0000000502077c24 */ /* 0x000fe2000f8e0207 */
[----:B------:R-:W-:-:S03]  /*2720*/  UMOV UR5, URZ ;  /* 0x0000003f00057c82 */ /* 0x000fc60008000000 */
[----:B01----:R-:W-:-:S07]  /*2730*/  IMAD.IADD R27, R5, 0x1, R7 ;  /* 0x00000001051b7824 */ /* 0x003fce00078e0207 */
.L_x_362:
[----:B0-----:R-:W0:Y:S01]  /*2740*/  LDC.64 R8, c[0x0][0x260] ;  /* 0x00009800ff087b82 */ /* 0x001e220000000a00 */
[----:B------:R-:W-:Y:S01]  /*2750*/  ULDC.64 UR6, c[0x0][0x228] ;  /* 0x00008a0000067ab9 */ /* 0x000fe20000000a00 */
[----:B------:R-:W-:Y:S01]  /*2760*/  ULDC UR16, c[0x0][0x240] ;  /* 0x0000900000107ab9 */ /* 0x000fe20000000800 */
        /* <DEDUP_REMOVED lines=13> */
[----:B-12---:R-:W-:Y:S05]  /*2840*/  @!P0 BRA `(.L_x_358) ;  /* 0x00000008008c8947 */ /* 0x006fea0003800000 */
[----:B--2---:R-:W0:Y:S01]  /*2850*/  LDC.64 R12, c[0x0][0x248] ;  /* 0x00009200ff0c7b82 */ /* 0x004e220000000a00 */
[----:B------:R-:W-:Y:S01]  /*2860*/  IMAD.IADD R26, R6, 0x1, -R8 ;  /* 0x00000001061a7824 */ /* 0x000fe200078e0a08 */
[----:B------:R-:W-:Y:S01]  /*2870*/  MOV R10, R4 ;  /* 0x00000004000a7202 */ /* 0x000fe20000000f00 */
[----:B------:R-:W-:Y:S01]  /*2880*/  IMAD.MOV.U32 R11, RZ, RZ, R27 ;  /* 0x000000ffff0b7224 */ /* 0x000fe200078e001b */
[----:B------:R-:W-:Y:S01]  /*2890*/  BSSY B1, `(.L_x_359) ;  /* 0x000004c000017945 */ /* 0x000fe20003800000 */
[----:B------:R-:W-:Y:S01]  /*28a0*/  MOV R28, R8 ;  /* 0x00000008001c7202 */ /* 0x000fe20000000f00 */
[----:B---3--:R-:W-:Y:S01]  /*28b0*/  IMAD.MOV.U32 R29, RZ, RZ, R9 ;  /* 0x000000ffff1d7224 */ /* 0x008fe200078e0009 */
        /* <DEDUP_REMOVED lines=22> */
[----:B------:R-:W0:Y:S01]  /*2a20*/  LDG.E.64 R24, desc[UR8][R14.64] ;  /* 0x000000080e187981 */ /* 0x000e22000c1e1b00 */
[----:B------:R-:W-:Y:S02]  /*2a30*/  IMAD R21, R23, UR4, R0 ;  /* 0x0000000417157c24 */ /* 0x000fe4000f8e0200 */
[----:B------:R-:W-:-:S05]  /*2a40*/  IMAD.WIDE.U32 R22, R22, UR4, R8 ;  /* 0x0000000416167c25 */ /* 0x000fca000f8e0008 */
[----:B------:R-:W-:Y:S02]  /*2a50*/  IADD3 R21, R23, R21, RZ ;  /* 0x0000001517157210 */ /* 0x000fe40007ffe0ff */
[----:B------:R-:W-:-:S04]  /*2a60*/  LEA R20, P0, R22, UR6, 0x2 ;  /* 0x0000000616147c11 */ /* 0x000fc8000f8010ff */
[----:B------:R-:W-:Y:S01]  /*2a70*/  LEA.HI.X R21, R22, UR7, R21, 0x2, P0 ;  /* 0x0000000716157c11 */ /* 0x000fe200080f1415 */
[----:B0-----:R-:W-:-:S04]  /*2a80*/  IMAD R0, R25, R16, RZ ;  /* 0x0000001019007224 */ /* 0x001fc800078e02ff */
[C---:B------:R-:W-:Y:S02]  /*2a90*/  IMAD R23, R24.reuse, R17, R0 ;  /* 0x0000001118177224 */ /* 0x040fe400078e0200 */
[----:B------:R-:W-:-:S05]  /*2aa0*/  IMAD.WIDE.U32 R24, R24, R16, R12 ;  /* 0x0000001018187225 */ /* 0x000fca00078e000c */
[----:B------:R-:W-:Y:S02]  /*2ab0*/  IADD3 R0, R25, R23, RZ ;  /* 0x0000001719007210 */ /* 0x000fe40007ffe0ff */
[C---:B--2---:R-:W-:Y:S01]  /*2ac0*/  LEA R22, P0, R24.reuse, R18, 0x2 ;  /* 0x0000001218167211 */ /* 0x044fe200078010ff */
        /* <DEDUP_REMOVED lines=17> */
[----:B------:R-:W-:-:S04]  /*2be0*/  LEA R24, P1, R22, R18, 0x2 ;  /* 0x0000001216187211 */ /* 0x000fc800078210ff */
[----:B------:R-:W-:Y:S02]  /*2bf0*/  LEA.HI.X R25, R22, R19, R23, 0x2, P1 ;  /* 0x0000001316197211 */ /* 0x000fe400008f1417 */
[----:B------:R-:W2:Y:S04]  /*2c00*/  LDG.E R23, desc[UR8][R20.64+0x4] ;  /* 0x0000040814177981 */ /* 0x000ea8000c1e1900 */
[----:B------:R-:W2:Y:S01]  /*2c10*/  LDG.E R22, desc[UR8][R24.64] ;  /* 0x0000000818167981 */ /* 0x000ea2000c1e1900 */
[----:B------:R-:W-:Y:S02]  /*2c20*/  ISETP.NE.AND.EX P0, PT, RZ, RZ, PT, P0 ;  /* 0x000000ffff00720c */ /* 0x000fe40003f05300 */
[----:B------:R-:W-:-:S05]  /*2c30*/  IADD3 R28, P1, R8, 0x2, RZ ;  /* 0x00000002081c7810 */ /* 0x000fca0007f3e0ff */
[----:B------:R-:W-:Y:S02]  /*2c40*/  IMAD.X R29, RZ, RZ, R9, P1 ;  /* 0x000000ffff1d7224 */ /* 0x000fe400008e0609 */
[----:B--2---:R-:W-:-:S05]  /*2c50*/  FFMA.FTZ R23, R23, R0, R22 ;  /* 0x0000000017177223 */ /* 0x004fca0000010016 */
[----:B------:R1:W-:Y:S01]  /*2c60*/  STG.E desc[UR8][R24.64], R23 ;  /* 0x0000001718007986 */ /* 0x0003e2000c101908 */
[----:B------:R-:W-:Y:S05]  /*2c70*/  @!P0 BRA `(.L_x_360) ;  /* 0x0000000000348947 */ /* 0x000fea0003800000 */
[----:B------:R-:W1:Y:S04]  /*2c80*/  LDG.E.64 R14, desc[UR8][R14.64+0x10] ;  /* 0x000010080e0e7981 */ /* 0x000e68000c1e1b00 */
[----:B------:R-:W2:Y:S01]  /*2c90*/  LDG.E R21, desc[UR8][R20.64+0x8] ;  /* 0x0000080814157981 */ /* 0x000ea2000c1e1900 */
[-C--:B-1----:R-:W-:Y:S02]  /*2ca0*/  IMAD R24, R15, R16.reuse, RZ ;  /* 0x000000100f187224 */ /* 0x082fe400078e02ff */
[----:B------:R-:W-:-:S04]  /*2cb0*/  IMAD.WIDE.U32 R22, R14, R16, R12 ;  /* 0x000000100e167225 */ /* 0x000fc800078e000c */
[----:B------:R-:W-:Y:S01]  /*2cc0*/  IMAD R17, R14, R17, R24 ;  /* 0x000000110e117224 */ /* 0x000fe200078e0218 */
[----:B------:R-:W-:-:S04]  /*2cd0*/  LEA R18, P0, R22, R18, 0x2 ;  /* 0x0000001216127211 */ /* 0x000fc800078010ff */
[----:B------:R-:W-:-:S04]  /*2ce0*/  IADD3 R12, R23, R17, RZ ;  /* 0x00000011170c7210 */ /* 0x000fc80007ffe0ff */
[----:B------:R-:W-:-:S05]  /*2cf0*/  LEA.HI.X R19, R22, R19, R12, 0x2, P0 ;  /* 0x0000001316137211 */ /* 0x000fca00000f140c */
[----:B------:R-:W2:Y:S01]  /*2d00*/  LDG.E R12, desc[UR8][R18.64] ;  /* 0x00000008120c7981 */ /* 0x000ea2000c1e1900 */
[----:B------:R-:W-:-:S05]  /*2d10*/  IADD3 R28, P0, R8, 0x3, RZ ;  /* 0x00000003081c7810 */ /* 0x000fca0007f1e0ff */
[----:B------:R-:W-:Y:S02]  /*2d20*/  IMAD.X R29, RZ, RZ, R9, P0 ;  /* 0x000000ffff1d7224 */ /* 0x000fe400000e0609 */
[----:B--2---:R-:W-:-:S05]  /*2d30*/  FFMA.FTZ R17, R21, R0, R12 ;  /* 0x0000000015117223 */ /* 0x004fca000001000c */
[----:B------:R2:W-:Y:S02]  /*2d40*/  STG.E desc[UR8][R18.64], R17 ;  /* 0x0000001112007986 */ /* 0x0005e4000c101908 */
.L_x_360:
[----:B------:R-:W-:Y:S05]  /*2d50*/  BSYNC B1 ;  /* 0x0000000000017941 */ /* 0x000fea0003800000 */
.L_x_359:
        /* <DEDUP_REMOVED lines=8> */
[----:B------:R-:W-:Y:S01]  /*2de0*/  ULDC.64 UR6, c[0x0][0x220] ;  /* 0x0000880000067ab9 */ /* 0x000fe20000000a00 */
[----:B------:R-:W-:-:S06]  /*2df0*/  ULDC.64 UR10, c[0x0][0x230] ;  /* 0x00008c00000a7ab9 */ /* 0x000fcc0000000a00 */
[----:B------:R-:W3:Y:S01]  /*2e00*/  LDC.64 R14, c[0x0][0x268] ;  /* 0x00009a00ff0e7b82 */ /* 0x000ee20000000a00 */
[C---:B--2---:R-:W-:Y:S02]  /*2e10*/  IMAD R0, R16.reuse, UR5, RZ ;  /* 0x0000000510007c24 */ /* 0x044fe4000f8e02ff */
[----:B------:R-:W-:-:S04]  /*2e20*/  IMAD.WIDE.U32 R8, R16, UR4, R28 ;  /* 0x0000000410087c25 */ /* 0x000fc8000f8e001c */
[----:B------:R-:W-:Y:S02]  /*2e30*/  IMAD R19, R17, UR4, R0 ;  /* 0x0000000411137c24 */ /* 0x000fe4000f8e0200 */
[C---:B---3--:R-:W-:Y:S02]  /*2e40*/  IMAD R12, R14.reuse, UR5, RZ ;  /* 0x000000050e0c7c24 */ /* 0x048fe4000f8e02ff */
[----:B------:R-:W-:Y:S01]  /*2e50*/  IMAD.WIDE.U32 R16, R14, UR4, R28 ;  /* 0x000000040e107c25 */ /* 0x000fe2000f8e001c */
[----:B------:R-:W-:-:S03]  /*2e60*/  LEA R14, P0, R8, UR6, 0x2 ;  /* 0x00000006080e7c11 */ /* 0x000fc6000f8010ff */
[----:B------:R-:W-:Y:S01]  /*2e70*/  IMAD R21, R15, UR4, R12 ;  /* 0x000000040f157c24 */ /* 0x000fe2000f8e020c */
[----:B------:R-:W-:Y:S01]  /*2e80*/  LEA R0, P2, R16, UR10, 0x3 ;  /* 0x0000000a10007c11 */ /* 0x000fe2000f8418ff */
[----:B------:R-:W-:Y:S01]  /*2e90*/  IMAD.IADD R15, R19, 0x1, R9 ;  /* 0x00000001130f7824 */ /* 0x000fe200078e0209 */
[----:B------:R-:W-:Y:S02]  /*2ea0*/  IADD3 R14, P1, R14, 0x8, RZ ;  /* 0x000000080e0e7810 */ /* 0x000fe40007f3e0ff */
[----:B------:R-:W-:Y:S02]  /*2eb0*/  IADD3 R9, R21, R17, RZ ;  /* 0x0000001115097210 */ /* 0x000fe40007ffe0ff */
[----:B------:R-:W-:Y:S02]  /*2ec0*/  LEA.HI.X R8, R8, UR7, R15, 0x2, P0 ;  /* 0x0000000708087c11 */ /* 0x000fe400080f140f */
[----:B------:R-:W-:Y:S02]  /*2ed0*/  IADD3 R0, P3, R0, 0x10, RZ ;  /* 0x0000001000007810 */ /* 0x000fe40007f7e0ff */
[----:B------:R-:W-:Y:S01]  /*2ee0*/  LEA.HI.X R9, R16, UR11, R9, 0x3, P2 ;  /* 0x0000000b10097c11 */ /* 0x000fe200090f1c09 */
[----:B------:R-:W-:-:S03]  /*2ef0*/  IMAD.X R15, RZ, RZ, R8, P1 ;  /* 0x000000ffff0f7224 */ /* 0x000fc600008e0608 */
[----:B------:R-:W-:-:S07]  /*2f00*/  IADD3.X R9, RZ, R9, RZ, P3, !PT ;  /* 0x00000009ff097210 */ /* 0x000fce0001ffe4ff */
.L_x_361:
[----:B------:R-:W-:Y:S01]  /*2f10*/  IMAD.MOV.U32 R8, RZ, RZ, R0 ;  /* 0x000000ffff087224 */ /* 0x000fe200078e0000 */
[----:B------:R-:W-:Y:S01]  /*2f20*/  MOV R12, R10 ;  /* 0x0000000a000c7202 */ /* 0x000fe20000000f00 */
[----:B------:R-:W0:Y:S04]  /*2f30*/  LDG.E R0, desc[UR8][R14.64+-0x8] ;  /* 0xfffff8080e007981 */ /* 0x000e28000c1e1900 */
[----:B----4-:R-:W2:Y:S02]  /*2f40*/  LDG.E.64 R18, desc[UR8][R8.64+-0x10] ;  /* 0xfffff00808127981 */ /* 0x010ea4000c1e1b00 */
[----:B--2---:R-:W-:Y:S02]  /*2f50*/  IMAD R19, R19, UR12, RZ ;  /* 0x0000000c13137c24 */ /* 0x004fe4000f8e02ff */
[----:B------:R-:W-:-:S04]  /*2f60*/  IMAD.WIDE.U32 R16, R18, UR12, R12 ;  /* 0x0000000c12107c25 */ /* 0x000fc8000f8e000c */
[----:B------:R-:W-:Y:S01]  /*2f70*/  IMAD R19, R18, UR13, R19 ;  /* 0x0000000d12137c24 */ /* 0x000fe2000f8e0213 */
[----:B------:R-:W-:-:S03]  /*2f80*/  LEA R18, P0, R16, UR14, 0x2 ;  /* 0x0000000e10127c11 */ /* 0x000fc6000f8010ff */
[----:B------:R-:W-:-:S05]  /*2f90*/  IMAD.IADD R17, R17, 0x1, R19 ;  /* 0x0000000111117824 */ /* 0x000fca00078e0213 */
[----:B------:R-:W-:-:S05]  /*2fa0*/  LEA.HI.X R19, R16, UR15, R17, 0x2, P0 ;  /* 0x0000000f10137c11 */ /* 0x000fca00080f1411 */
[----:B------:R-:W0:Y:S02]  /*2fb0*/  LDG.E R17, desc[UR8][R18.64] ;  /* 0x0000000812117981 */ /* 0x000e24000c1e1900 */
[----:B01----:R-:W-:-:S05]  /*2fc0*/  FFMA.FTZ R23, R0, UR16, R17 ;  /* 0x0000001000177c23 */ /* 0x003fca0008010011 */
[----:B------:R0:W-:Y:S04]  /*2fd0*/  STG.E desc[UR8][R18.64], R23 ;  /* 0x0000001712007986 */ /* 0x0001e8000c101908 */
[----:B------:R-:W2:Y:S04]  /*2fe0*/  LDG.E.64 R16, desc[UR8][R8.64+-0x8] ;  /* 0xfffff80808107981 */ /* 0x000ea8000c1e1b00 */
[----:B------:R-:W3:Y:S01]  /*2ff0*/  LDG.E R0, desc[UR8][R14.64+-0x4] ;  /* 0xfffffc080e007981 */ /* 0x000ee2000c1e1900 */
[----:B--2---:R-:W-:Y:S02]  /*3000*/  IMAD R17, R17, UR12, RZ ;  /* 0x0000000c11117c24 */ /* 0x004fe4000f8e02ff */
[----:B------:R-:W-:-:S04]  /*3010*/  IMAD.WIDE.U32 R20, R16, UR12, R12 ;  /* 0x0000000c10147c25 */ /* 0x000fc8000f8e000c */
[----:B------:R-:W-:Y:S01]  /*3020*/  IMAD R17, R16, UR13, R17 ;  /* 0x0000000d10117c24 */ /* 0x000fe2000f8e0211 */
[----:B------:R-:W-:-:S04]  /*3030*/  LEA R16, P0, R20, UR14, 0x2 ;  /* 0x0000000e14107c11 */ /* 0x000fc8000f8010ff */
[----:B------:R-:W-:-:S04]  /*3040*/  IADD3 R17, R21, R17, RZ ;  /* 0x0000001115117210 */ /* 0x000fc80007ffe0ff */
[----:B------:R-:W-:-:S05]  /*3050*/  LEA.HI.X R17, R20, UR15, R17, 0x2, P0 ;  /* 0x0000000f14117c11 */ /* 0x000fca00080f1411 */
[----:B------:R-:W3:Y:S02]  /*3060*/  LDG.E R21, desc[UR8][R16.64] ;  /* 0x0000000810157981 */ /* 0x000ee4000c1e1900 */
[----:B---3--:R-:W-:-:S05]  /*3070*/  FFMA.FTZ R25, R0, UR16, R21 ;  /* 0x0000001000197c23 */ /* 0x008fca0008010015 */
[----:B------:R1:W-:Y:S04]  /*3080*/  STG.E desc[UR8][R16.64], R25 ;  /* 0x0000001910007986 */ /* 0x0003e8000c101908 */
[----:B0-----:R-:W2:Y:S04]  /*3090*/  LDG.E.64 R18, desc[UR8][R8.64] ;  /* 0x0000000808127981 */ /* 0x001ea8000c1e1b00 */
[----:B------:R-:W3:Y:S01]  /*30a0*/  LDG.E R0, desc[UR8][R14.64] ;  /* 0x000000080e007981 */ /* 0x000ee2000c1e1900 */
[----:B--2---:R-:W-:Y:S02]  /*30b0*/  IMAD R19, R19, UR12, RZ ;  /* 0x0000000c13137c24 */ /* 0x004fe4000f8e02ff */
[----:B------:R-:W-:-:S04]  /*30c0*/  IMAD.WIDE.U32 R20, R18, UR12, R12 ;  /* 0x0000000c12147c25 */ /* 0x000fc8000f8e000c */
[----:B------:R-:W-:Y:S01]  /*30d0*/  IMAD R19, R18, UR13, R19 ;  /* 0x0000000d12137c24 */ /* 0x000fe2000f8e0213 */
[----:B------:R-:W-:-:S03]  /*30e0*/  LEA R18, P0, R20, UR14, 0x2 ;  /* 0x0000000e14127c11 */ /* 0x000fc6000f8010ff */
[----:B------:R-:W-:-:S05]  /*30f0*/  IMAD.IADD R19, R21, 0x1, R19 ;  /* 0x0000000115137824 */ /* 0x000fca00078e0213 */
[----:B------:R-:W-:-:S05]  /*3100*/  LEA.HI.X R19, R20, UR15, R19, 0x2, P0 ;  /* 0x0000000f14137c11 */ /* 0x000fca00080f1413 */
[----:B------:R-:W3:Y:S02]  /*3110*/  LDG.E R21, desc[UR8][R18.64] ;  /* 0x0000000812157981 */ /* 0x000ee4000c1e1900 */
[----:B---3--:R-:W-:-:S05]  /*3120*/  FFMA.FTZ R23, R0, UR16, R21 ;  /* 0x0000001000177c23 */ /* 0x008fca0008010015 */
[----:B------:R4:W-:Y:S04]  /*3130*/  STG.E desc[UR8][R18.64], R23 ;  /* 0x0000001712007986 */ /* 0x0009e8000c101908 */
[----:B-1----:R-:W2:Y:S04]  /*3140*/  LDG.E.64 R16, desc[UR8][R8.64+0x8] ;  /* 0x0000080808107981 */ /* 0x002ea8000c1e1b00 */
[----:B------:R0:W3:Y:S01]  /*3150*/  LDG.E R0, desc[UR8][R14.64+0x4] ;  /* 0x000004080e007981 */ /* 0x0000e2000c1e1900 */
[----:B--2---:R-:W-:Y:S02]  /*3160*/  IMAD R17, R17, UR12, RZ ;  /* 0x0000000c11117c24 */ /* 0x004fe4000f8e02ff */
[----:B------:R-:W-:-:S04]  /*3170*/  IMAD.WIDE.U32 R20, R16, UR12, R12 ;  /* 0x0000000c10147c25 */ /* 0x000fc8000f8e000c */
[----:B------:R-:W-:Y:S01]  /*3180*/  IMAD R17, R16, UR13, R17 ;  /* 0x0000000d10117c24 */ /* 0x000fe2000f8e0211 */
[----:B------:R-:W-:-:S04]  /*3190*/  LEA R16, P0, R20, UR14, 0x2 ;  /* 0x0000000e14107c11 */ /* 0x000fc8000f8010ff */
[----:B------:R-:W-:-:S04]  /*31a0*/  IADD3 R17, R21, R17, RZ ;  /* 0x0000001115117210 */ /* 0x000fc80007ffe0ff */
[----:B------:R-:W-:-:S05]  /*31b0*/  LEA.HI.X R17, R20, UR15, R17, 0x2, P0 ;  /* 0x0000000f14117c11 */ /* 0x000fca00080f1411 */
[----:B------:R-:W3:Y:S01]  /*31c0*/  LDG.E R21, desc[UR8][R16.64] ;  /* 0x0000000810157981 */ /* 0x000ee2000c1e1900 */
[----:B------:R-:W-:-:S05]  /*31d0*/  IADD3 R28, P0, R28, 0x4, RZ ;  /* 0x000000041c1c7810 */ /* 0x000fca0007f1e0ff */
[----:B------:R-:W-:Y:S01]  /*31e0*/  IMAD.X R29, RZ, RZ, R29, P0 ;  /* 0x000000ffff1d7224 */ /* 0x000fe200000e061d */
[----:B------:R-:W-:-:S04]  /*31f0*/  ISETP.GE.U32.AND P0, PT, R28, R6, PT ;  /* 0x000000061c00720c */ /* 0x000fc80003f06070 */
[----:B------:R-:W-:Y:S02]  /*3200*/  ISETP.GE.AND.EX P0, PT, R29, R7, PT, P0 ;  /* 0x000000071d00720c */ /* 0x000fe40003f06300 */
[----:B0-----:R-:W-:-:S04]  /*3210*/  IADD3 R14, P1, R14, 0x10, RZ ;  /* 0x000000100e0e7810 */ /* 0x001fc80007f3e0ff */
[----:B------:R-:W-:Y:S01]  /*3220*/  IADD3.X R15, RZ, R15, RZ, P1, !PT ;  /* 0x0000000fff0f7210 */ /* 0x000fe20000ffe4ff */
[----:B---3--:R-:W-:-:S05]  /*3230*/  FFMA.FTZ R21, R0, UR16, R21 ;  /* 0x0000001000157c23 */ /* 0x008fca0008010015 */
[----:B------:R4:W-:Y:S01]  /*3240*/  STG.E desc[UR8][R16.64], R21 ;  /* 0x0000001510007986 */ /* 0x0009e2000c101908 */
[----:B------:R-:W-:-:S05]  /*3250*/  IADD3 R0, P2, R8, 0x20, RZ ;  /* 0x0000002008007810 */ /* 0x000fca0007f5e0ff */
[----:B------:R-:W-:Y:S01]  /*3260*/  IMAD.X R9, RZ, RZ, R9, P2 ;  /* 0x000000ffff097224 */ /* 0x000fe200010e0609 */
[----:B------:R-:W-:Y:S07]  /*3270*/  @!P0 BRA `(.L_x_361) ;  /* 0xfffffffc00248947 */ /* 0x000fee000383ffff */
.L_x_358:
[----:B------:R-:W-:Y:S05]  /*3280*/  BSYNC B0 ;  /* 0x0000000000007941 */ /* 0x000fea0003800000 */
.L_x_357:
        /* <DEDUP_REMOVED lines=8> */
.L_x_363:
        /* <DEDUP_REMOVED lines=15> */
.L_x_8887:


//--------------------- .text._ZN3cub17CUB_300001_SM_9006detail8for_each13static_kernelINS2_12policy_hub_t12policy_500_tElNS2_12op_wrapper_tIlZZZZZN2at6native36add_out_dense_sparse_compressed_cudaERNS7_6TensorERKS9_SC_RKN3c106ScalarEENKUlvE_clEvENKUlvE5_clEvENKUlvE_clEvENKUlvE_clEvEUllE_N6thrust23THRUST_300001_SM_900_NS17counting_iteratorIlNSN_11use_defaultESP_SP_EEEEEEvT0_T1_ --------------------------
	.section	.text._ZN3cub17CUB_300001_SM_9006detail8for_each13static_kernelINS2_12policy_hub_t12policy_500_tElNS2_12op_wrapper_tIlZZZZZN2at6native36add_out_dense_sparse_compressed_cudaERNS7_6TensorERKS9_SC_RKN3c106ScalarEENKUlvE_clEvENKUlvE5_clEvENKUlvE_clEvENKUlvE_clEvEUllE_N6thrust23THRUST_300001_SM_900_NS17counting_iteratorIlNSN_11use_defaultESP_SP_EEEEEEvT0_T1_,"ax",@progbits
	.align	128
        .global         _ZN3cub17CUB_300001_SM_9006detail8for_each13static_kernelINS2_12policy_hub_t12policy_500_tElNS2_12op_wrapper_tIlZZZZZN2at6native36add_out_dense_sparse_compressed_cudaERNS7_6TensorERKS9_SC_RKN3c106ScalarEENKUlvE_clEvENKUlvE5_clEvENKUlvE_clEvENKUlvE_clEvEUllE_N6thrust23THRUST_300001_SM_900_NS17counting_iteratorIlNSN_11use_defaultESP_SP_EEEEEEvT0_T1_
        .type           _ZN3cub17CUB_300001_SM_9006detail8for_each13static_kernelINS2_12policy_hub_t12policy_500_tElNS2_12op_wrapper_tIlZZZZZN2at6native36add_out_dense_sparse_compressed_cudaERNS7_6TensorERKS9_SC_RKN3c106ScalarEENKUlvE_clEvENKUlvE5_clEvENKUlvE_clEvENKUlvE_clEvEUllE_N6thrust23THRUST_300001_SM_900_NS17counting_iteratorIlNSN_11use_defaultESP_SP_EEEEEEvT0_T1_,@function
        .size           _ZN3cub17CUB_300001_SM_9006detail8for_each13static_kernelINS2_12policy_hub_t12policy_500_tElNS2_12op_wrapper_tIlZZZZZN2at6native36add_out_dense_sparse_compressed_cudaERNS7_6TensorERKS9_SC_RKN3c106ScalarEENKUlvE_clEvENKUlvE5_clEvENKUlvE_clEvENKUlvE_clEvEUllE_N6thrust23THRUST_300001_SM_900_NS17counting_iteratorIlNSN_11use_defaultESP_SP_EEEEEEvT0_T1_,(.L_x_8888 - _ZN3cub17CUB_300001_SM_9006detail8for_each13static_kernelINS2_12policy_hub_t12policy_500_tElNS2_12op_wrapper_tIlZZZZZN2at6native36add_out_dense_sparse_compressed_cudaERNS7_6TensorERKS9_SC_RKN3c106ScalarEENKUlvE_clEvENKUlvE5_clEvENKUlvE_clEvENKUlvE_clEvEUllE_N6thrust23THRUST_300001_SM_900_NS17counting_iteratorIlNSN_11use_defaultESP_SP_EEEEEEvT0_T1_)
        .other          _ZN3cub17CUB_300001_SM_9006detail8for_each13static_kernelINS2_12policy_hub_t12policy_500_tElNS2_12op_wrapper_tIlZZZZZN2at6native36add_out_dense_sparse_compressed_cudaERNS7_6TensorERKS9_SC_RKN3c106ScalarEENKUlvE_clEvENKUlvE5_clEvENKUlvE_clEvENKUlvE_clEvEUllE_N6thrust23THRUST_300001_SM_900_NS17counting_iteratorIlNSN_11use_defaultESP_SP_EEEEEEvT0_T1_,@"STO_CUDA_ENTRY STV_DEFAULT"
_ZN3cub17CUB_300001_SM_9006detail8for_each13static_kernelINS2_12policy_hub_t12policy_500_tElNS2_12op_wrapper_tIlZZZZZN2at6native36add_out_dense_sparse_compressed_cudaERNS7_6TensorERKS9_SC_RKN3c106ScalarEENKUlvE_clEvENKUlvE5_clEvENKUlvE_clEvENKUlvE_clEvEUllE_N6thrust23THRUST_300001_SM_900_NS17counting_iteratorIlNSN_11use_defaultESP_SP_EEEEEEvT0_T1_:
.text._ZN3cub17CUB_300001_SM_9006detail8for_each13static_kernelINS2_12policy_hub_t12policy_500_tElNS2_12op_wrapper_tIlZZZZZN2at6native36add_out_dense_sparse_compressed_cudaERNS7_6TensorERKS9_SC_RKN3c106ScalarEENKUlvE_clEvENKUlvE5_clEvENKUlvE_clEvENKUlvE_clEvEUllE_N6thrust23THRUST_300001_SM_900_NS17counting_iteratorIlNSN_11use_defaultESP_SP_EEEEEEvT0_T1_:
        /* <DEDUP_REMOVED lines=20> */
[----:B------:R-:W-:Y:S01]  /*0140*/  ULDC UR11, c[0x0][0x240] ;  /* 0x00009000000b7ab9 */ /* 0x000fe20000000800 */
[----:B------:R-:W-:Y:S01]  /*0150*/  ULDC.64 UR16, c[0x0][0x230] ;  /* 0x00008c0000107ab9 */ /* 0x000fe20000000a00 */
[----:B------:R-:W-:Y:S01]  /*0160*/  ULDC.64 UR22, c[0x0][0x220] ;  /* 0x0000880000167ab9 */ /* 0x000fe20000000a00 */
        /* <DEDUP_REMOVED lines=8> */
[----:B------:R-:W-:-:S04]  /*01f0*/  HFMA2.MMA R2, -RZ, RZ, 0, 0 ;  /* 0x00000000ff027435 */ /* 0x000fc800000001ff */
[----:B------:R-:W-:-:S08]  /*0200*/  IMAD.X R11, RZ, RZ, UR5, P0 ;  /* 0x00000005ff0b7e24 */ /* 0x000fd000080e06ff */
.L_x_372:
[----:B------:R-:W-:Y:S01]  /*0210*/  SHF.R.S32.HI R3, RZ, 0x1f, R2 ;  /* 0x0000001fff037819 */ /* 0x000fe20000011402 */
[----:B------:R-:W-:Y:S02]  /*0220*/  ULDC.64 UR12, c[0x0][0x260] ;  /* 0x00009800000c7ab9 */ /* 0x000fe40000000a00 */
[----:B--2---:R-:W-:-:S04]  /*0230*/  IMAD.WIDE.U32 R4, R2, UR12, R10 ;  /* 0x0000000c02047c25 */ /* 0x004fc8000f8e000a */
[----:B------:R-:W-:-:S04]  /*0240*/  IMAD R7, R3, UR12, RZ ;  /* 0x0000000c03077c24 */ /* 0x000fc8000f8e02ff */
[----:B------:R-:W-:Y:S01]  /*0250*/  IMAD R7, R2, UR13, R7 ;  /* 0x0000000d02077c24 */ /* 0x000fe2000f8e0207 */
[----:B------:R-:W-:Y:S02]  /*0260*/  ULDC.64 UR12, c[0x0][0x228] ;  /* 0x00008a00000c7ab9 */ /* 0x000fe40000000a00 */
[----:B------:R-:W-:Y:S02]  /*0270*/  LEA R6, P0, R4, UR12, 0x2 ;  /* 0x0000000c04067c11 */ /* 0x000fe4000f8010ff */
[----:B------:R-:W-:-:S04]  /*0280*/  IADD3 R5, R5, R7, RZ ;  /* 0x0000000705057210 */ /* 0x000fc80007ffe0ff */
[----:B------:R-:W-:-:S05]  /*0290*/  LEA.HI.X R7, R4, UR13, R5, 0x2, P0 ;  /* 0x0000000d04077c11 */ /* 0x000fca00080f1405 */
[----:B------:R-:W2:Y:S04]  /*02a0*/  LDG.E R8, desc[UR8][R6.64] ;  /* 0x0000000806087981 */ /* 0x000ea8000c1e1900 */
[----:B------:R-:W2:Y:S01]  /*02b0*/  LDG.E R4, desc[UR8][R6.64+0x4] ;  /* 0x0000040806047981 */ /* 0x000ea2000c1e1900 */
[----:B------:R-:W-:Y:S01]  /*02c0*/  BSSY B1, `(.L_x_367) ;  /* 0x0000099000017945 */ /* 0x000fe20003800000 */
[----:B--2---:R-:W-:-:S13]  /*02d0*/  ISETP.GT.AND P0, PT, R4, R8, PT ;  /* 0x000000080400720c */ /* 0x004fda0003f04270 */
[----:B01----:R-:W-:Y:S05]  /*02e0*/  @!P0 BRA `(.L_x_368) ;  /* 0x0000000800588947 */ /* 0x003fea0003800000 */
[----:B------:R-:W-:Y:S01]  /*02f0*/  ULDC.64 UR12, c[0x0][0x250] ;  /* 0x00009400000c7ab9 */ /* 0x000fe20000000a00 */
[----:B------:R-:W-:Y:S01]  /*0300*/  BSSY B2, `(.L_x_369) ;  /* 0x000004e000027945 */ /* 0x000fe20003800000 */
[----:B------:R-:W-:Y:S02]  /*0310*/  IMAD R5, R11, UR12, RZ ;  /* 0x0000000c0b057c24 */ /* 0x000fe4000f8e02ff */
[----:B------:R-:W-:-:S04]  /*0320*/  IMAD.WIDE.U32 R6, R10, UR12, RZ ;  /* 0x0000000c0a067c25 */ /* 0x000fc8000f8e00ff */
[----:B------:R-:W-:Y:S01]  /*0330*/  IMAD R13, R10, UR13, R5 ;  /* 0x0000000d0a0d7c24 */ /* 0x000fe2000f8e0205 */
[----:B------:R-:W-:Y:S01]  /*0340*/  ULDC.64 UR12, c[0x0][0x248] ;  /* 0x00009200000c7ab9 */ /* 0x000fe20000000a00 */
[--C-:B------:R-:W-:Y:S02]  /*0350*/  IMAD.IADD R5, R4, 0x1, -R8.reuse ;  /* 0x0000000104057824 */ /* 0x100fe400078e0a08 */
[----:B------:R-:W-:Y:S01]  /*0360*/  IMAD R15, R3, UR12, RZ ;  /* 0x0000000c030f7c24 */ /* 0x000fe2000f8e02ff */
[----:B------:R-:W-:Y:S01]  /*0370*/  IADD3 R7, R7, R13, RZ ;  /* 0x0000000d07077210 */ /* 0x000fe20007ffe0ff */
[----:B------:R-:W-:Y:S01]  /*0380*/  IMAD.MOV.U32 R27, RZ, RZ, R8 ;  /* 0x000000ffff1b7224 */ /* 0x000fe200078e0008 */
[----:B------:R-:W-:Y:S01]  /*0390*/  LOP3.LUT P0, R5, R5, 0x3, RZ, 0xc0, !PT ;  /* 0x0000000305057812 */ /* 0x000fe2000780c0ff */
[C---:B------:R-:W-:Y:S02]  /*03a0*/  IMAD R15, R2.reuse, UR13, R15 ;  /* 0x0000000d020f7c24 */ /* 0x040fe4000f8e020f */
[----:B------:R-:W-:-:S05]  /*03b0*/  IMAD.WIDE.U32 R6, R2, UR12, R6 ;  /* 0x0000000c02067c25 */ /* 0x000fca000f8e0006 */
[----:B------:R-:W-:-:S05]  /*03c0*/  IADD3 R19, R7, R15, RZ ;  /* 0x0000000f07137210 */ /* 0x000fca0007ffe0ff */
[----:B------:R-:W-:Y:S05]  /*03d0*/  @!P0 BRA `(.L_x_370) ;  /* 0x0000000400008947 */ /* 0x000fea0003800000 */
[----:B------:R-:W-:Y:S01]  /*03e0*/  ULDC.64 UR12, c[0x0][0x268] ;  /* 0x00009a00000c7ab9 */ /* 0x000fe20000000a00 */
[--C-:B------:R-:W-:Y:S01]  /*03f0*/  SHF.R.S32.HI R9, RZ, 0x1f, R8.reuse ;  /* 0x0000001fff097819 */ /* 0x100fe20000011408 */
[----:B------:R-:W-:Y:S01]  /*0400*/  IMAD R13, R3, UR12, RZ ;  /* 0x0000000c030d7c24 */ /* 0x000fe2000f8e02ff */
[----:B------:R-:W0:Y:S03]  /*0410*/  LDC.64 R16, c[0x0][0x238] ;  /* 0x00008e00ff107b82 */ /* 0x000e260000000a00 */
[C---:B------:R-:W-:Y:S02]  /*0420*/  IMAD R13, R2.reuse, UR13, R13 ;  /* 0x0000000d020d7c24 */ /* 0x040fe4000f8e020d */
[----:B------:R-:W-:Y:S01]  /*0430*/  IMAD.WIDE.U32 R14, R2, UR12, R8 ;  /* 0x0000000c020e7c25 */ /* 0x000fe2000f8e0008 */
[----:B------:R-:W-:Y:S01]  /*0440*/  ULDC.64 UR12, c[0x0][0x230] ;  /* 0x00008c00000c7ab9 */ /* 0x000fe20000000a00 */
[----:B------:R-:W-:Y:S01]  /*0450*/  MOV R18, R6 ;  /* 0x0000000600127202 */ /* 0x000fe20000000f00 */
[----:B------:R-:W1:Y:S01]  /*0460*/  LDC R26, c[0x0][0x240] ;  /* 0x00009000ff1a7b82 */ /* 0x000e620000000800 */
[----:B------:R-:W-:Y:S01]  /*0470*/  IMAD.IADD R13, R15, 0x1, R13 ;  /* 0x000000010f0d7824 */ /* 0x000fe200078e020d */
[----:B------:R-:W-:-:S04]  /*0480*/  LEA R12, P0, R14, UR12, 0x2 ;  /* 0x0000000c0e0c7c11 */ /* 0x000fc8000f8010ff */
[----:B------:R-:W-:Y:S01]  /*0490*/  LEA.HI.X R13, R14, UR13, R13, 0x2, P0 ;  /* 0x0000000d0e0d7c11 */ /* 0x000fe200080f140d */
[----:B------:R-:W-:Y:S01]  /*04a0*/  ULDC.64 UR12, c[0x0][0x270] ;  /* 0x00009c00000c7ab9 */ /* 0x000fe20000000a00 */
[----:B------:R-:W2:Y:S03]  /*04b0*/  LDC.64 R14, c[0x0][0x258] ;  /* 0x00009600ff0e7b82 */ /* 0x000ea60000000a00 */
[----:B------:R-:W3:Y:S01]  /*04c0*/  LDG.E R25, desc[UR8][R12.64] ;  /* 0x000000080c197981 */ /* 0x000ee2000c1e1900 */
[----:B------:R-:W-:Y:S02]  /*04d0*/  IMAD R27, R3, UR12, RZ ;  /* 0x0000000c031b7c24 */ /* 0x000fe4000f8e02ff */
[----:B------:R-:W-:-:S04]  /*04e0*/  IMAD.WIDE.U32 R22, R2, UR12, R8 ;  /* 0x0000000c02167c25 */ /* 0x000fc8000f8e0008 */
[----:B------:R-:W-:Y:S01]  /*04f0*/  IMAD R27, R2, UR13, R27 ;  /* 0x0000000d021b7c24 */ /* 0x000fe2000f8e021b */
[----:B------:R-:W-:Y:S01]  /*0500*/  ULDC.64 UR12, c[0x0][0x220] ;  /* 0x00008800000c7ab9 */ /* 0x000fe20000000a00 */
[----:B---3--:R-:W-:-:S05]  /*0510*/  SHF.R.S32.HI R21, RZ, 0x1f, R25 ;  /* 0x0000001fff157819 */ /* 0x008fca0000011419 */
[-C--:B--2---:R-:W-:Y:S02]  /*0520*/  IMAD R20, R21, R14.reuse, RZ ;  /* 0x0000000e15147224 */ /* 0x084fe400078e02ff */
[----:B------:R-:W-:Y:S02]  /*0530*/  IMAD.IADD R21, R23, 0x1, R27 ;  /* 0x0000000117157824 */ /* 0x000fe400078e021b */
[C---:B------:R-:W-:Y:S01]  /*0540*/  IMAD R23, R25.reuse, R15, R20 ;  /* 0x0000000f19177224 */ /* 0x040fe200078e0214 */
[----:B------:R-:W-:Y:S01]  /*0550*/  LEA R20, P0, R22, UR12, 0x2 ;  /* 0x0000000c16147c11 */ /* 0x000fe2000f8010ff */
[----:B------:R-:W-:-:S03]  /*0560*/  IMAD.WIDE.U32 R24, R25, R14, R18 ;  /* 0x0000000e19187225 */ /* 0x000fc600078e0012 */
[----:B------:R-:W-:Y:S02]  /*0570*/  LEA.HI.X R21, R22, UR13, R21, 0x2, P0 ;  /* 0x0000000d16157c11 */ /* 0x000fe400080f1415 */
[----:B------:R-:W-:Y:S02]  /*0580*/  IADD3 R23, R25, R23, RZ ;  /* 0x0000001719177210 */ /* 0x000fe40007ffe0ff */
[C---:B0-----:R-:W-:Y:S01]  /*0590*/  LEA R22, P0, R24.reuse, R16, 0x2 ;  /* 0x0000001018167211 */ /* 0x041fe200078010ff */
[----:B------:R-:W1:Y:S03]  /*05a0*/  LDG.E R25, desc[UR8][R20.64] ;  /* 0x0000000814197981 */ /* 0x000e66000c1e1900 */
[----:B------:R-:W-:-:S05]  /*05b0*/  LEA.HI.X R23, R24, R17, R23, 0x2, P0 ;  /* 0x0000001118177211 */ /* 0x000fca00000f1417 */
[----:B------:R-:W1:Y:S01]  /*05c0*/  LDG.E R24, desc[UR8][R22.64] ;  /* 0x0000000816187981 */ /* 0x000e62000c1e1900 */
[----:B------:R-:W-:Y:S01]  /*05d0*/  ISETP.NE.AND P0, PT, R5, 0x1, PT ;  /* 0x000000010500780c */ /* 0x000fe20003f05270 */
[----:B------:R-:W-:Y:S02]  /*05e0*/  VIADD R27, R8, 0x1 ;  /* 0x00000001081b7836 */ /* 0x000fe40000000000 */
[----:B-1----:R-:W-:-:S05]  /*05f0*/  FFMA.FTZ R25, R25, R26, R24 ;  /* 0x0000001a19197223 */ /* 0x002fca0000010018 */
[----:B------:R0:W-:Y:S05]  /*0600*/  STG.E desc[UR8][R22.64], R25 ;  /* 0x0000001916007986 */ /* 0x0001ea000c101908 */
        /* <DEDUP_REMOVED lines=9> */
[----:B------:R-:W2:Y:S04]  /*06a0*/  LDG.E R23, desc[UR8][R20.64+0x4] ;  /* 0x0000040814177981 */ /* 0x000ea8000c1e1900 */
[----:B------:R-:W2:Y:S01]  /*06b0*/  LDG.E R22, desc[UR8][R24.64] ;  /* 0x0000000818167981 */ /* 0x000ea2000c1e1900 */
[----:B------:R-:W-:Y:S01]  /*06c0*/  ISETP.NE.AND P0, PT, R5, 0x2, PT ;  /* 0x000000020500780c */ /* 0x000fe20003f05270 */
[----:B------:R-:W-:Y:S02]  /*06d0*/  VIADD R27, R8, 0x2 ;  /* 0x00000002081b7836 */ /* 0x000fe40000000000 */
[----:B--2---:R-:W-:-:S05]  /*06e0*/  FFMA.FTZ R23, R23, R26, R22 ;  /* 0x0000001a17177223 */ /* 0x004fca0000010016 */
[----:B------:R1:W-:Y:S05]  /*06f0*/  STG.E desc[UR8][R24.64], R23 ;  /* 0x0000001718007986 */ /* 0x0003ea000c101908 */
[----:B------:R-:W-:Y:S05]  /*0700*/  @!P0 BRA `(.L_x_370) ;  /* 0x0000000000348947 */ /* 0x000fea0003800000 */
[----:B------:R-:W2:Y:S04]  /*0710*/  LDG.E R13, desc[UR8][R12.64+0x8] ;  /* 0x000008080c0d7981 */ /* 0x000ea8000c1e1900 */
[----:B------:R-:W3:Y:S01]  /*0720*/  LDG.E R21, desc[UR8][R20.64+0x8] ;  /* 0x0000080814157981 */ /* 0x000ee2000c1e1900 */
[----:B--2---:R-:W-:Y:S01]  /*0730*/  SHF.R.S32.HI R5, RZ, 0x1f, R13 ;  /* 0x0000001fff057819 */ /* 0x004fe2000001140d */
[----:B-1----:R-:W-:-:S04]  /*0740*/  IMAD.WIDE.U32 R22, R13, R14, R18 ;  /* 0x0000000e0d167225 */ /* 0x002fc800078e0012 */
[----:B------:R-:W-:Y:S01]  /*0750*/  IMAD R24, R5, R14, RZ ;  /* 0x0000000e05187224 */ /* 0x000fe200078e02ff */
[----:B------:R-:W-:-:S03]  /*0760*/  LEA R16, P0, R22, R16, 0x2 ;  /* 0x0000001016107211 */ /* 0x000fc600078010ff */
[----:B------:R-:W-:-:S05]  /*0770*/  IMAD R5, R13, R15, R24 ;  /* 0x0000000f0d057224 */ /* 0x000fca00078e0218 */
[----:B------:R-:W-:-:S04]  /*0780*/  IADD3 R5, R23, R5, RZ ;  /* 0x0000000517057210 */ /* 0x000fc80007ffe0ff */
[----:B------:R-:W-:-:S05]  /*0790*/  LEA.HI.X R17, R22, R17, R5, 0x2, P0 ;  /* 0x0000001116117211 */ /* 0x000fca00000f1405 */
[----:B------:R-:W3:Y:S01]  /*07a0*/  LDG.E R14, desc[UR8][R16.64] ;  /* 0x00000008100e7981 */ /* 0x000ee2000c1e1900 */
[----:B------:R-:W-:Y:S02]  /*07b0*/  VIADD R27, R8, 0x3 ;  /* 0x00000003081b7836 */ /* 0x000fe40000000000 */
[----:B---3--:R-:W-:-:S05]  /*07c0*/  FFMA.FTZ R5, R21, R26, R14 ;  /* 0x0000001a15057223 */ /* 0x008fca000001000e */
[----:B------:R2:W-:Y:S02]  /*07d0*/  STG.E desc[UR8][R16.64], R5 ;  /* 0x0000000510007986 */ /* 0x0005e4000c101908 */
.L_x_370:
[----:B------:R-:W-:Y:S05]  /*07e0*/  BSYNC B2 ;  /* 0x0000000000027941 */ /* 0x000fea0003800000 */
.L_x_369:
[----:B--2---:R-:W-:-:S04]  /*07f0*/  LOP3.LUT R5, RZ, R8, RZ, 0x33, !PT ;  /* 0x00000008ff057212 */ /* 0x004fc800078e33ff */
[----:B------:R-:W-:-:S04]  /*0800*/  IADD3 R5, R4, R5, RZ ;  /* 0x0000000504057210 */ /* 0x000fc80007ffe0ff */
[----:B------:R-:W-:-:S13]  /*0810*/  ISETP.GE.U32.AND P0, PT, R5, 0x3, PT ;  /* 0x000000030500780c */ /* 0x000fda0003f06070 */
[----:B------:R-:W-:Y:S05]  /*0820*/  @!P0 BRA `(.L_x_368) ;  /* 0x0000000400088947 */ /* 0x000fea0003800000 */
.L_x_371:
[--C-:B------:R-:W-:Y:S01]  /*0830*/  SHF.R.S32.HI R9, RZ, 0x1f, R27.reuse ;  /* 0x0000001fff097819 */ /* 0x100fe2000001141b */
[----:B--2---:R-:W-:Y:S02]  /*0840*/  IMAD R5, R3, UR14, RZ ;  /* 0x0000000e03057c24 */ /* 0x004fe4000f8e02ff */
[----:B------:R-:W-:Y:S02]  /*0850*/  IMAD.MOV.U32 R8, RZ, RZ, R27 ;  /* 0x000000ffff087224 */ /* 0x000fe400078e001b */
[C---:B------:R-:W-:Y:S02]  /*0860*/  IMAD R5, R2.reuse, UR15, R5 ;  /* 0x0000000f02057c24 */ /* 0x040fe4000f8e0205 */
[----:B------:R-:W-:-:S05]  /*0870*/  IMAD.WIDE.U32 R14, R2, UR14, R8 ;  /* 0x0000000e020e7c25 */ /* 0x000fca000f8e0008 */
[----:B------:R-:W-:Y:S02]  /*0880*/  IADD3 R5, R5, R15, RZ ;  /* 0x0000000f05057210 */ /* 0x000fe40007ffe0ff */
[----:B------:R-:W-:-:S04]  /*0890*/  LEA R12, P0, R14, UR16, 0x2 ;  /* 0x000000100e0c7c11 */ /* 0x000fc8000f8010ff */
[----:B------:R-:W-:-:S05]  /*08a0*/  LEA.HI.X R13, R14, UR17, R5, 0x2, P0 ;  /* 0x000000110e0d7c11 */ /* 0x000fca00080f1405 */
[----:B------:R-:W2:Y:S01]  /*08b0*/  LDG.E R5, desc[UR8][R12.64] ;  /* 0x000000080c057981 */ /* 0x000ea2000c1e1900 */
[----:B------:R-:W-:Y:S02]  /*08c0*/  IMAD R15, R3, UR20, RZ ;  /* 0x00000014030f7c24 */ /* 0x000fe4000f8e02ff */
[----:B------:R-:W-:Y:S02]  /*08d0*/  IMAD.MOV.U32 R18, RZ, RZ, R6 ;  /* 0x000000ffff127224 */ /* 0x000fe400078e0006 */
[----:B------:R-:W-:Y:S01]  /*08e0*/  IMAD R21, R2, UR21, R15 ;  /* 0x0000001502157c24 */ /* 0x000fe2000f8e020f */
[----:B--2---:R-:W-:Y:S01]  /*08f0*/  SHF.R.S32.HI R14, RZ, 0x1f, R5 ;  /* 0x0000001fff0e7819 */ /* 0x004fe20000011405 */
[----:B------:R-:W-:-:S04]  /*0900*/  IMAD.WIDE.U32 R16, R5, UR18, R18 ;  /* 0x0000001205107c25 */ /* 0x000fc8000f8e0012 */
[----:B------:R-:W-:Y:S02]  /*0910*/  IMAD R20, R14, UR18, RZ ;  /* 0x000000120e147c24 */ /* 0x000fe4000f8e02ff */
[----:B------:R-:W-:-:S04]  /*0920*/  IMAD.WIDE.U32 R14, R2, UR20, R8 ;  /* 0x00000014020e7c25 */ /* 0x000fc8000f8e0008 */
[----:B------:R-:W-:Y:S01]  /*0930*/  IMAD R9, R5, UR19, R20 ;  /* 0x0000001305097c24 */ /* 0x000fe2000f8e0214 */
[----:B------:R-:W-:Y:S02]  /*0940*/  IADD3 R5, R21, R15, RZ ;  /* 0x0000000f15057210 */ /* 0x000fe40007ffe0ff */
[----:B------:R-:W-:Y:S01]  /*0950*/  LEA R8, P0, R14, UR22, 0x2 ;  /* 0x000000160e087c11 */ /* 0x000fe2000f8010ff */
        /* <DEDUP_REMOVED lines=8> */
[----:B------:R-:W3:Y:S02]  /*09e0*/  LDG.E R15, desc[UR8][R12.64+0x4] ;  /* 0x000004080c0f7981 */ /* 0x000ee4000c1e1900 */
[----:B---3--:R-:W-:Y:S01]  /*09f0*/  SHF.R.S32.HI R14, RZ, 0x1f, R15 ;  /* 0x0000001fff0e7819 */ /* 0x008fe2000001140f */
[----:B------:R-:W-:-:S04]  /*0a00*/  IMAD.WIDE.U32 R16, R15, UR18, R18 ;  /* 0x000000120f107c25 */ /* 0x000fc8000f8e0012 */
[----:B------:R-:W-:-:S04]  /*0a10*/  IMAD R14, R14, UR18, RZ ;  /* 0x000000120e0e7c24 */ /* 0x000fc8000f8e02ff */
[----:B------:R-:W-:Y:S01]  /*0a20*/  IMAD R15, R15, UR19, R14 ;  /* 0x000000130f0f7c24 */ /* 0x000fe2000f8e020e */
[----:B------:R-:W-:-:S04]  /*0a30*/  LEA R14, P0, R16, UR24, 0x2 ;  /* 0x00000018100e7c11 */ /* 0x000fc8000f8010ff */
[----:B------:R-:W-:-:S04]  /*0a40*/  IADD3 R15, R17, R15, RZ ;  /* 0x0000000f110f7210 */ /* 0x000fc80007ffe0ff */
[----:B------:R-:W-:Y:S02]  /*0a50*/  LEA.HI.X R15, R16, UR25, R15, 0x2, P0 ;  /* 0x00000019100f7c11 */ /* 0x000fe400080f140f */
        /* <DEDUP_REMOVED lines=9> */
[----:B------:R-:W-:-:S03]  /*0af0*/  LEA R16, P0, R20, UR24, 0x2 ;  /* 0x0000001814107c11 */ /* 0x000fc6000f8010ff */
[----:B------:R-:W-:-:S05]  /*0b00*/  IMAD.IADD R17, R21, 0x1, R17 ;  /* 0x0000000115117824 */ /* 0x000fca00078e0211 */
[----:B------:R-:W-:Y:S02]  /*0b10*/  LEA.HI.X R17, R20, UR25, R17, 0x2, P0 ;  /* 0x0000001914117c11 */ /* 0x000fe400080f1411 */
[----:B------:R-:W2:Y:S04]  /*0b20*/  LDG.E R20, desc[UR8][R8.64+0x8] ;  /* 0x0000080808147981 */ /* 0x000ea8000c1e1900 */
[----:B------:R-:W2:Y:S02]  /*0b30*/  LDG.E R21, desc[UR8][R16.64] ;  /* 0x0000000810157981 */ /* 0x000ea4000c1e1900 */
[----:B--2---:R-:W-:-:S05]  /*0b40*/  FFMA.FTZ R5, R20, UR11, R21 ;  /* 0x0000000b14057c23 */ /* 0x004fca0008010015 */
[----:B------:R2:W-:Y:S04]  /*0b50*/  STG.E desc[UR8][R16.64], R5 ;  /* 0x0000000510007986 */ /* 0x0005e8000c101908 */
[----:B------:R-:W3:Y:S04]  /*0b60*/  LDG.E R13, desc[UR8][R12.64+0xc] ;  /* 0x00000c080c0d7981 */ /* 0x000ee8000c1e1900 */
[----:B------:R-:W4:Y:S01]  /*0b70*/  LDG.E R8, desc[UR8][R8.64+0xc] ;  /* 0x00000c0808087981 */ /* 0x000f22000c1e1900 */
[----:B---3--:R-:W-:Y:S01]  /*0b80*/  SHF.R.S32.HI R14, RZ, 0x1f, R13 ;  /* 0x0000001fff0e7819 */ /* 0x008fe2000001140d */
[----:B------:R-:W-:-:S04]  /*0b90*/  IMAD.WIDE.U32 R20, R13, UR18, R18 ;  /* 0x000000120d147c25 */ /* 0x000fc8000f8e0012 */
[----:B------:R-:W-:-:S04]  /*0ba0*/  IMAD R14, R14, UR18, RZ ;  /* 0x000000120e0e7c24 */ /* 0x000fc8000f8e02ff */
[----:B------:R-:W-:Y:S01]  /*0bb0*/  IMAD R15, R13, UR19, R14 ;  /* 0x000000130d0f7c24 */ /* 0x000fe2000f8e020e */
[----:B------:R-:W-:-:S04]  /*0bc0*/  LEA R14, P0, R20, UR24, 0x2 ;  /* 0x00000018140e7c11 */ /* 0x000fc8000f8010ff */
[----:B------:R-:W-:-:S04]  /*0bd0*/  IADD3 R15, R21, R15, RZ ;  /* 0x0000000f150f7210 */ /* 0x000fc80007ffe0ff */
[----:B------:R-:W-:-:S05]  /*0be0*/  LEA.HI.X R15, R20, UR25, R15, 0x2, P0 ;  /* 0x00000019140f7c11 */ /* 0x000fca00080f140f */
[----:B------:R-:W4:Y:S01]  /*0bf0*/  LDG.E R21, desc[UR8][R14.64] ;  /* 0x000000080e157981 */ /* 0x000f22000c1e1900 */
[----:B------:R-:W-:-:S05]  /*0c00*/  VIADD R27, R27, 0x4 ;  /* 0x000000041b1b7836 */ /* 0x000fca0000000000 */
[----:B------:R-:W-:Y:S01]  /*0c10*/  ISETP.GE.AND P0, PT, R27, R4, PT ;  /* 0x000000041b00720c */ /* 0x000fe20003f06270 */
[----:B----4-:R-:W-:-:S05]  /*0c20*/  FFMA.FTZ R21, R8, UR11, R21 ;  /* 0x0000000b08157c23 */ /* 0x010fca0008010015 */
[----:B------:R2:W-:Y:S07]  /*0c30*/  STG.E desc[UR8][R14.64], R21 ;  /* 0x000000150e007986 */ /* 0x0005ee000c101908 */
[----:B------:R-:W-:Y:S05]  /*0c40*/  @!P0 BRA `(.L_x_371) ;  /* 0xfffffff800f88947 */ /* 0x000fea000383ffff */
.L_x_368:
[----:B------:R-:W-:Y:S05]  /*0c50*/  BSYNC B1 ;  /* 0x0000000000017941 */ /* 0x000fea0003800000 */
.L_x_367:
[----:B------:R-:W-:Y:S01]  /*0c60*/  IADD3 R2, R2, 0x1, RZ ;  /* 0x0000000102027810 */ /* 0x000fe20007ffe0ff */
[----:B------:R-:W-:-:S03]  /*0c70*/  ULDC.64 UR12, c[0x0][0x278] ;  /* 0x00009e00000c7ab9 */ /* 0x000fc60000000a00 */
[----:B------:R-:W-:-:S04]  /*0c80*/  ISETP.GE.U32.AND P0, PT, R2, UR12, PT ;  /* 0x0000000c02007c0c */ /* 0x000fc8000bf06070 */
[----:B------:R-:W-:-:S13]  /*0c90*/  ISETP.GE.AND.EX P0, PT, RZ, UR13, PT, P0 ;  /* 0x0000000dff007c0c */ /* 0x000fda000bf06300 */
[----:B------:R-:W-:Y:S05]  /*0ca0*/  @!P0 BRA `(.L_x_372) ;  /* 0xfffffff400588947 */ /* 0x000fea000383ffff */
.L_x_366:
[----:B------:R-:W-:Y:S05]  /*0cb0*/  BSYNC B0 ;  /* 0x0000000000007941 */ /* 0x000fea0003800000 */
.L_x_365:
[----:B------:R-:W-:Y:S01]  /*0cc0*/  ULDC UR4, c[0x0][0x210] ;  /* 0x0000840000047ab9 */ /* 0x000fe20000000800 */
[----:B------:R-:W-:Y:S01]  /*0cd0*/  VIADD R0, R0, 0x100 ;  /* 0x0000010000007836 */ /* 0x000fe20000000000 */
[----:B------:R-:W-:-:S04]  /*0ce0*/  UIMAD UR4, UR10, -0x200, UR4 ;  /* 0xfffffe000a0478a4 */ /* 0x000fc8000f8e0204 */
[----:B------:R-:W-:Y:S02]  /*0cf0*/  USHF.R.S32.HI UR7, URZ, 0x1f, UR4 ;  /* 0x0000001f3f077899 */ /* 0x000fe40008011404 */
[----:B------:R-:W-:-:S04]  /*0d00*/  ISETP.LT.U32.AND P0, PT, R0, UR4, PT ;  /* 0x0000000400007c0c */ /* 0x000fc8000bf01070 */
[----:B------:R-:W-:-:S04]  /*0d10*/  MOV R2, UR7 ;  /* 0x0000000700027c02 */ /* 0x000fc80008000f00 */
        /* <DEDUP_REMOVED lines=8> */
[----:B------:R-:W-:-:S05]  /*0da0*/  IMAD R3, R12, UR5, R3 ;  /* 0x000000050c037c24 */ /* 0x000fca000f8e0203 */
[----:B------:R-:W-:-:S07]  /*0db0*/  IADD3 R3, R11, R3, RZ ;  /* 0x000000030b037210 */ /* 0x000fce0007ffe0ff */
.L_x_378:
[----:B--2---:R-:W2:Y:S01]  /*0dc0*/  LDC.64 R4, c[0x0][0x260] ;  /* 0x00009800ff047b82 */ /* 0x004ea20000000a00 */
[----:B------:R-:W-:Y:S01]  /*0dd0*/  USHF.R.S32.HI UR5, URZ, 0x1f, UR4 ;  /* 0x0000001f3f057899 */ /* 0x000fe20008011404 */
[----:B------:R-:W-:Y:S01]  /*0de0*/  ULDC.64 UR6, c[0x0][0x228] ;  /* 0x00008a0000067ab9 */ /* 0x000fe20000000a00 */
[----:B------:R-:W-:Y:S01]  /*0df0*/  ULDC UR18, c[0x0][0x240] ;  /* 0x0000900000127ab9 */ /* 0x000fe20000000800 */
        /* <DEDUP_REMOVED lines=14> */
[----:B0--34-:R-:W-:Y:S05]  /*0ee0*/  @!P0 BRA `(.L_x_374) ;  /* 0x0000000800508947 */ /* 0x019fea0003800000 */
[----:B------:R-:W2:Y:S01]  /*0ef0*/  LDC.64 R16, c[0x0][0x248] ;  /* 0x00009200ff107b82 */ /* 0x000ea20000000a00 */
[----:B------:R-:W-:Y:S01]  /*0f00*/  IMAD.MOV.U32 R2, RZ, RZ, R10 ;  /* 0x000000ffff027224 */ /* 0x000fe200078e000a */
[----:B------:R-:W-:Y:S01]  /*0f10*/  IADD3 R4, -R8, R0, RZ ;  /* 0x0000000008047210 */ /* 0x000fe20007ffe1ff */
[----:B------:R-:W-:Y:S01]  /*0f20*/  BSSY B1, `(.L_x_375) ;  /* 0x0000048000017945 */ /* 0x000fe20003800000 */
        /* <DEDUP_REMOVED lines=13> */
[----:B------:R-:W2:Y:S01]  /*1000*/  LDC R26, c[0x0][0x240] ;  /* 0x00009000ff1a7b82 */ /* 0x000ea20000000800 */
[----:B------:R-:W-:-:S04]  /*1010*/  IMAD.WIDE.U32 R16, R14, UR4, R8 ;  /* 0x000000040e107c25 */ /* 0x000fc8000f8e0008 */
[----:B------:R-:W-:Y:S01]  /*1020*/  IMAD R15, R15, UR4, R4 ;  /* 0x000000040f0f7c24 */ /* 0x000fe2000f8e0204 */
[----:B------:R-:W-:-:S04]  /*1030*/  LEA R14, P0, R16, UR6, 0x2 ;  /* 0x00000006100e7c11 */ /* 0x000fc8000f8010ff */
[----:B------:R-:W-:-:S04]  /*1040*/  IADD3 R15, R17, R15, RZ ;  /* 0x0000000f110f7210 */ /* 0x000fc80007ffe0ff */
[----:B------:R-:W-:Y:S01]  /*1050*/  LEA.HI.X R15, R16, UR7, R15, 0x2, P0 ;  /* 0x00000007100f7c11 */ /* 0x000fe200080f140f */
[C---:B---3--:R-:W-:Y:S01]  /*1060*/  IMAD R4, R20.reuse, UR5, RZ ;  /* 0x0000000514047c24 */ /* 0x048fe2000f8e02ff */
[----:B------:R-:W3:Y:S01]  /*1070*/  LDC.64 R16, c[0x0][0x258] ;  /* 0x00009600ff107b82 */ /* 0x000ee20000000a00 */
[----:B01----:R-:W-:Y:S01]  /*1080*/  IMAD.WIDE.U32 R22, R20, UR4, R8 ;  /* 0x0000000414167c25 */ /* 0x003fe2000f8e0008 */
[----:B------:R-:W-:Y:S01]  /*1090*/  ULDC.64 UR6, c[0x0][0x220] ;  /* 0x0000880000067ab9 */ /* 0x000fe20000000a00 */
[----:B------:R-:W5:Y:S02]  /*10a0*/  LDG.E R25, desc[UR8][R14.64] ;  /* 0x000000080e197981 */ /* 0x000f64000c1e1900 */
[----:B------:R-:W-:Y:S02]  /*10b0*/  IMAD R21, R21, UR4, R4 ;  /* 0x0000000415157c24 */ /* 0x000fe4000f8e0204 */
[----:B------:R-:W-:-:S03]  /*10c0*/  IMAD.MOV.U32 R4, RZ, RZ, R6 ;  /* 0x000000ffff047224 */ /* 0x000fc600078e0006 */
[----:B------:R-:W-:Y:S02]  /*10d0*/  IADD3 R21, R23, R21, RZ ;  /* 0x0000001517157210 */ /* 0x000fe40007ffe0ff */
[----:B-----5:R-:W-:-:S05]  /*10e0*/  SHF.R.S32.HI R27, RZ, 0x1f, R25 ;  /* 0x0000001fff1b7819 */ /* 0x020fca0000011419 */
[----:B---3--:R-:W-:-:S04]  /*10f0*/  IMAD R20, R27, R16, RZ ;  /* 0x000000101b147224 */ /* 0x008fc800078e02ff */
[C---:B------:R-:W-:Y:S01]  /*1100*/  IMAD R23, R25.reuse, R17, R20 ;  /* 0x0000001119177224 */ /* 0x040fe200078e0214 */
[----:B------:R-:W-:Y:S01]  /*1110*/  LEA R20, P0, R22, UR6, 0x2 ;  /* 0x0000000616147c11 */ /* 0x000fe2000f8010ff */
[----:B------:R-:W-:-:S03]  /*1120*/  IMAD.WIDE.U32 R24, R25, R16, R4 ;  /* 0x0000001019187225 */ /* 0x000fc600078e0004 */
[----:B------:R-:W-:Y:S01]  /*1130*/  LEA.HI.X R21, R22, UR7, R21, 0x2, P0 ;  /* 0x0000000716157c11 */ /* 0x000fe200080f1415 */
[----:B------:R-:W-:Y:S01]  /*1140*/  IMAD.IADD R23, R25, 0x1, R23 ;  /* 0x0000000119177824 */ /* 0x000fe200078e0217 */
[----:B----4-:R-:W-:-:S03]  /*1150*/  LEA R22, P0, R24, R18, 0x2 ;  /* 0x0000001218167211 */ /* 0x010fc600078010ff */
[----:B------:R-:W2:Y:S01]  /*1160*/  LDG.E R25, desc[UR8][R20.64] ;  /* 0x0000000814197981 */ /* 0x000ea2000c1e1900 */
[----:B------:R-:W-:-:S05]  /*1170*/  LEA.HI.X R23, R24, R19, R23, 0x2, P0 ;  /* 0x0000001318177211 */ /* 0x000fca00000f1417 */
[----:B------:R-:W2:Y:S01]  /*1180*/  LDG.E R24, desc[UR8][R22.64] ;  /* 0x0000000816187981 */ /* 0x000ea2000c1e1900 */
[----:B------:R-:W-:Y:S02]  /*1190*/  ISETP.NE.AND P0, PT, R2, 0x1, PT ;  /* 0x000000010200780c */ /* 0x000fe40003f05270 */
[----:B------:R-:W-:Y:S01]  /*11a0*/  IADD3 R27, R8, 0x1, RZ ;  /* 0x00000001081b7810 */ /* 0x000fe20007ffe0ff */
[----:B--2---:R-:W-:-:S05]  /*11b0*/  FFMA.FTZ R25, R25, R26, R24 ;  /* 0x0000001a19197223 */ /* 0x004fca0000010018 */
[----:B------:R2:W-:Y:S05]  /*11c0*/  STG.E desc[UR8][R22.64], R25 ;  /* 0x0000001916007986 */ /* 0x0005ea000c101908 */
        /* <DEDUP_REMOVED lines=9> */
[----:B------:R-:W2:Y:S04]  /*1260*/  LDG.E R23, desc[UR8][R20.64+0x4] ;  /* 0x0000040814177981 */ /* 0x000ea8000c1e1900 */
[----:B------:R-:W2:Y:S01]  /*1270*/  LDG.E R22, desc[UR8][R24.64] ;  /* 0x0000000818167981 */ /* 0x000ea2000c1e1900 */
[----:B------:R-:W-:Y:S02]  /*1280*/  ISETP.NE.AND P0, PT, R2, 0x2, PT ;  /* 0x000000020200780c */ /* 0x000fe40003f05270 */
[----:B------:R-:W-:Y:S01]  /*1290*/  IADD3 R27, R8, 0x2, RZ ;  /* 0x00000002081b7810 */ /* 0x000fe20007ffe0ff */
[----:B--2---:R-:W-:-:S05]  /*12a0*/  FFMA.FTZ R23, R23, R26, R22 ;  /* 0x0000001a17177223 */ /* 0x004fca0000010016 */
[----:B------:R3:W-:Y:S05]  /*12b0*/  STG.E desc[UR8][R24.64], R23 ;  /* 0x0000001718007986 */ /* 0x0007ea000c101908 */
[----:B------:R-:W-:Y:S05]  /*12c0*/  @!P0 BRA `(.L_x_376) ;  /* 0x0000000000348947 */ /* 0x000fea0003800000 */
[----:B------:R-:W3:Y:S04]  /*12d0*/  LDG.E R15, desc[UR8][R14.64+0x8] ;  /* 0x000008080e0f7981 */ /* 0x000ee8000c1e1900 */
[----:B------:R-:W2:Y:S01]  /*12e0*/  LDG.E R21, desc[UR8][R20.64+0x8] ;  /* 0x0000080814157981 */ /* 0x000ea2000c1e1900 */
[----:B---3--:R-:W-:-:S05]  /*12f0*/  SHF.R.S32.HI R23, RZ, 0x1f, R15 ;  /* 0x0000001fff177819 */ /* 0x008fca000001140f */
[-C--:B------:R-:W-:Y:S02]  /*1300*/  IMAD R2, R23, R16.reuse, RZ ;  /* 0x0000001017027224 */ /* 0x080fe400078e02ff */
[----:B------:R-:W-:-:S04]  /*1310*/  IMAD.WIDE.U32 R22, R15, R16, R4 ;  /* 0x000000100f167225 */ /* 0x000fc800078e0004 */
[----:B------:R-:W-:Y:S01]  /*1320*/  IMAD R17, R15, R17, R2 ;  /* 0x000000110f117224 */ /* 0x000fe200078e0202 */
[----:B------:R-:W-:-:S03]  /*1330*/  LEA R18, P0, R22, R18, 0x2 ;  /* 0x0000001216127211 */ /* 0x000fc600078010ff */
[----:B------:R-:W-:-:S05]  /*1340*/  IMAD.IADD R2, R23, 0x1, R17 ;  /* 0x0000000117027824 */ /* 0x000fca00078e0211 */
[----:B------:R-:W-:-:S05]  /*1350*/  LEA.HI.X R19, R22, R19, R2, 0x2, P0 ;  /* 0x0000001316137211 */ /* 0x000fca00000f1402 */
[----:B------:R-:W2:Y:S01]  /*1360*/  LDG.E R2, desc[UR8][R18.64] ;  /* 0x0000000812027981 */ /* 0x000ea2000c1e1900 */
[----:B------:R-:W-:Y:S01]  /*1370*/  IADD3 R27, R8, 0x3, RZ ;  /* 0x00000003081b7810 */ /* 0x000fe20007ffe0ff */
[----:B--2---:R-:W-:-:S05]  /*1380*/  FFMA.FTZ R17, R21, R26, R2 ;  /* 0x0000001a15117223 */ /* 0x004fca0000010002 */
[----:B------:R4:W-:Y:S02]  /*1390*/  STG.E desc[UR8][R18.64], R17 ;  /* 0x0000001112007986 */ /* 0x0009e4000c101908 */
.L_x_376:
[----:B------:R-:W-:Y:S05]  /*13a0*/  BSYNC B1 ;  /* 0x0000000000017941 */ /* 0x000fea0003800000 */
.L_x_375:
[----:B------:R-:W-:Y:S01]  /*13b0*/  LOP3.LUT R9, RZ, R8, RZ, 0x33, !PT ;  /* 0x00000008ff097212 */ /* 0x000fe200078e33ff */
[----:B------:R-:W0:Y:S04]  /*13c0*/  LDC.64 R14, c[0x0][0x268] ;  /* 0x00009a00ff0e7b82 */ /* 0x000e280000000a00 */
[----:B------:R-:W-:-:S05]  /*13d0*/  IMAD.IADD R9, R0, 0x1, R9 ;  /* 0x0000000100097824 */ /* 0x000fca00078e0209 */
[----:B------:R-:W-:-:S13]  /*13e0*/  ISETP.GE.U32.AND P0, PT, R9, 0x3, PT ;  /* 0x000000030900780c */ /* 0x000fda0003f06070 */
[----:B------:R-:W-:Y:S05]  /*13f0*/  @!P0 BRA `(.L_x_374) ;  /* 0x00000004000c8947 */ /* 0x000fea0003800000 */
.L_x_377:
[----:B------:R-:W-:Y:S01]  /*1400*/  SHF.R.S32.HI R9, RZ, 0x1f, R27 ;  /* 0x0000001fff097819 */ /* 0x000fe2000001141b */
[C---:B0-----:R-:W-:Y:S01]  /*1410*/  IMAD R2, R14.reuse, UR5, RZ ;  /* 0x000000050e027c24 */ /* 0x041fe2000f8e02ff */
[----:B------:R-:W-:Y:S01]  /*1420*/  MOV R8, R27 ;  /* 0x0000001b00087202 */ /* 0x000fe20000000f00 */
[----:B------:R-:W0:Y:S02]  /*1430*/  LDC.64 R20, c[0x0][0x270] ;  /* 0x00009c00ff147b82 */ /* 0x000e240000000a00 */
[----:B----4-:R-:W-:Y:S02]  /*1440*/  IMAD R17, R15, UR4, R2 ;  /* 0x000000040f117c24 */ /* 0x010fe4000f8e0202 */
[----:B------:R-:W-:-:S04]  /*1450*/  IMAD.WIDE.U32 R18, R14, UR4, R8 ;  /* 0x000000040e127c25 */ /* 0x000fc8000f8e0008 */
[----:B------:R-:W-:Y:S01]  /*1460*/  IMAD.IADD R17, R17, 0x1, R19 ;  /* 0x0000000111117824 */ /* 0x000fe200078e0213 */
[----:B------:R-:W-:-:S04]  /*1470*/  LEA R16, P0, R18, UR10, 0x2 ;  /* 0x0000000a12107c11 */ /* 0x000fc8000f8010ff */
[----:B------:R-:W-:-:S05]  /*1480*/  LEA.HI.X R17, R18, UR11, R17, 0x2, P0 ;  /* 0x0000000b12117c11 */ /* 0x000fca00080f1411 */
[----:B-123--:R-:W2:Y:S01]  /*1490*/  LDG.E R23, desc[UR8][R16.64] ;  /* 0x0000000810177981 */ /* 0x00eea2000c1e1900 */
[C---:B0-----:R-:W-:Y:S02]  /*14a0*/  IMAD R4, R20.reuse, UR5, RZ ;  /* 0x0000000514047c24 */ /* 0x041fe4000f8e02ff */
[----:B------:R-:W-:-:S04]  /*14b0*/  IMAD.WIDE.U32 R18, R20, UR4, R8 ;  /* 0x0000000414127c25 */ /* 0x000fc8000f8e0008 */
[----:B------:R-:W-:Y:S01]  /*14c0*/  IMAD R9, R21, UR4, R4 ;  /* 0x0000000415097c24 */ /* 0x000fe2000f8e0204 */
[----:B------:R-:W-:Y:S02]  /*14d0*/  MOV R4, R6 ;  /* 0x0000000600047202 */ /* 0x000fe40000000f00 */
[----:B------:R-:W-:Y:S01]  /*14e0*/  LEA R8, P0, R18, UR14, 0x2 ;  /* 0x0000000e12087c11 */ /* 0x000fe2000f8010ff */
[----:B------:R-:W-:-:S05]  /*14f0*/  IMAD.IADD R9, R9, 0x1, R19 ;  /* 0x0000000109097824 */ /* 0x000fca00078e0213 */
[----:B------:R-:W-:Y:S02]  /*1500*/  LEA.HI.X R9, R18, UR15, R9, 0x2, P0 ;  /* 0x0000000f12097c11 */ /* 0x000fe400080f1409 */
[----:B--2---:R-:W-:Y:S01]  /*1510*/  SHF.R.S32.HI R2, RZ, 0x1f, R23 ;  /* 0x0000001fff027819 */ /* 0x004fe20000011417 */
[----:B------:R-:W-:-:S04]  /*1520*/  IMAD.WIDE.U32 R20, R23, UR12, R4 ;  /* 0x0000000c17147c25 */ /* 0x000fc8000f8e0004 */
[----:B------:R-:W-:Y:S01]  /*1530*/  IMAD R2, R2, UR12, RZ ;  /* 0x0000000c02027c24 */ /* 0x000fe2000f8e02ff */
[----:B------:R-:W-:-:S03]  /*1540*/  LEA R22, P1, R20, UR16, 0x2 ;  /* 0x0000001014167c11 */ /* 0x000fc6000f8210ff */
[----:B------:R-:W-:Y:S02]  /*1550*/  IMAD R23, R23, UR13, R2 ;  /* 0x0000000d17177c24 */ /* 0x000fe4000f8e0202 */
[----:B------:R-:W2:Y:S03]  /*1560*/  LDG.E R2, desc[UR8][R8.64] ;  /* 0x0000000808027981 */ /* 0x000ea6000c1e1900 */
[----:B------:R-:W-:-:S04]  /*1570*/  IADD3 R19, R21, R23, RZ ;  /* 0x0000001715137210 */ /* 0x000fc80007ffe0ff */
[----:B------:R-:W-:-:S05]  /*1580*/  LEA.HI.X R23, R20, UR17, R19, 0x2, P1 ;  /* 0x0000001114177c11 */ /* 0x000fca00088f1413 */
[----:B------:R-:W2:Y:S02]  /*1590*/  LDG.E R19, desc[UR8][R22.64] ;  /* 0x0000000816137981 */ /* 0x000ea4000c1e1900 */
[----:B--2---:R-:W-:-:S05]  /*15a0*/  FFMA.FTZ R25, R2, UR18, R19 ;  /* 0x0000001202197c23 */ /* 0x004fca0008010013 */
[----:B------:R0:W-:Y:S04]  /*15b0*/  STG.E desc[UR8][R22.64], R25 ;  /* 0x0000001916007986 */ /* 0x0001e8000c101908 */
[----:B------:R-:W2:Y:S02]  /*15c0*/  LDG.E R19, desc[UR8][R16.64+0x4] ;  /* 0x0000040810137981 */ /* 0x000ea4000c1e1900 */
[----:B--2---:R-:W-:Y:S01]  /*15d0*/  SHF.R.S32.HI R2, RZ, 0x1f, R19 ;  /* 0x0000001fff027819 */ /* 0x004fe20000011413 */
[----:B------:R-:W-:-:S04]  /*15e0*/  IMAD.WIDE.U32 R20, R19, UR12, R4 ;  /* 0x0000000c13147c25 */ /* 0x000fc8000f8e0004 */
[----:B------:R-:W-:-:S04]  /*15f0*/  IMAD R2, R2, UR12, RZ ;  /* 0x0000000c02027c24 */ /* 0x000fc8000f8e02ff */
[----:B------:R-:W-:Y:S01]  /*1600*/  IMAD R19, R19, UR13, R2 ;  /* 0x0000000d13137c24 */ /* 0x000fe2000f8e0202 */
[----:B------:R-:W-:Y:S01]  /*1610*/  LEA R18, P0, R20, UR16, 0x2 ;  /* 0x0000001014127c11 */ /* 0x000fe2000f8010ff */
[----:B------:R-:W0:Y:S02]  /*1620*/  LDG.E R2, desc[UR8][R8.64+0x4] ;  /* 0x0000040808027981 */ /* 0x000e24000c1e1900 */
[----:B------:R-:W-:-:S05]  /*1630*/  IMAD.IADD R19, R21, 0x1, R19 ;  /* 0x0000000115137824 */ /* 0x000fca00078e0213 */
[----:B------:R-:W-:-:S05]  /*1640*/  LEA.HI.X R19, R20, UR17, R19, 0x2, P0 ;  /* 0x0000001114137c11 */ /* 0x000fca00080f1413 */
[----:B------:R-:W0:Y:S02]  /*1650*/  LDG.E R21, desc[UR8][R18.64] ;  /* 0x0000000812157981 */ /* 0x000e24000c1e1900 */
[----:B0-----:R-:W-:-:S05]  /*1660*/  FFMA.FTZ R25, R2, UR18, R21 ;  /* 0x0000001202197c23 */ /* 0x001fca0008010015 */
[----:B------:R0:W-:Y:S04]  /*1670*/  STG.E desc[UR8][R18.64], R25 ;  /* 0x0000001912007986 */ /* 0x0001e8000c101908 */
[----:B------:R-:W2:Y:S02]  /*1680*/  LDG.E R21, desc[UR8][R16.64+0x8] ;  /* 0x0000080810157981 */ /* 0x000ea4000c1e1900 */
[----:B--2---:R-:W-:Y:S01]  /*1690*/  SHF.R.S32.HI R2, RZ, 0x1f, R21 ;  /* 0x0000001fff027819 */ /* 0x004fe20000011415 */
[----:B------:R-:W-:-:S04]  /*16a0*/  IMAD.WIDE.U32 R22, R21, UR12, R4 ;  /* 0x0000000c15167c25 */ /* 0x000fc8000f8e0004 */
[----:B------:R-:W-:-:S04]  /*16b0*/  IMAD R2, R2, UR12, RZ ;  /* 0x0000000c02027c24 */ /* 0x000fc8000f8e02ff */
[----:B------:R-:W-:Y:S01]  /*16c0*/  IMAD R21, R21, UR13, R2 ;  /* 0x0000000d15157c24 */ /* 0x000fe2000f8e0202 */
[----:B------:R-:W-:Y:S01]  /*16d0*/  LEA R20, P0, R22, UR16, 0x2 ;  /* 0x0000001016147c11 */ /* 0x000fe2000f8010ff */
[----:B------:R-:W0:Y:S03]  /*16e0*/  LDG.E R2, desc[UR8][R8.64+0x8] ;  /* 0x0000080808027981 */ /* 0x000e26000c1e1900 */
[----:B------:R-:W-:-:S04]  /*16f0*/  IADD3 R21, R23, R21, RZ ;  /* 0x0000001517157210 */ /* 0x000fc80007ffe0ff */
[----:B------:R-:W-:-:S05]  /*1700*/  LEA.HI.X R21, R22, UR17, R21, 0x2, P0 ;  /* 0x0000001116157c11 */ /* 0x000fca00080f1415 */
[----:B------:R-:W0:Y:S02]  /*1710*/  LDG.E R23, desc[UR8][R20.64] ;  /* 0x0000000814177981 */ /* 0x000e24000c1e1900 */
[----:B0-----:R-:W-:-:S05]  /*1720*/  FFMA.FTZ R25, R2, UR18, R23 ;  /* 0x0000001202197c23 */ /* 0x001fca0008010017 */
[----:B------:R0:W-:Y:S04]  /*1730*/  STG.E desc[UR8][R20.64], R25 ;  /* 0x0000001914007986 */ /* 0x0001e8000c101908 */
[----:B------:R-:W2:Y:S04]  /*1740*/  LDG.E R17, desc[UR8][R16.64+0xc] ;  /* 0x00000c0810117981 */ /* 0x000ea8000c1e1900 */
[----:B------:R-:W3:Y:S01]  /*1750*/  LDG.E R8, desc[UR8][R8.64+0xc] ;  /* 0x00000c0808087981 */ /* 0x000ee2000c1e1900 */
[----:B--2---:R-:W-:Y:S01]  /*1760*/  SHF.R.S32.HI R2, RZ, 0x1f, R17 ;  /* 0x0000001fff027819 */ /* 0x004fe20000011411 */
[----:B------:R-:W-:-:S04]  /*1770*/  IMAD.WIDE.U32 R22, R17, UR12, R4 ;  /* 0x0000000c11167c25 */ /* 0x000fc8000f8e0004 */
[----:B------:R-:W-:-:S04]  /*1780*/  IMAD R2, R2, UR12, RZ ;  /* 0x0000000c02027c24 */ /* 0x000fc8000f8e02ff */
[----:B------:R-:W-:Y:S01]  /*1790*/  IMAD R19, R17, UR13, R2 ;  /* 0x0000000d11137c24 */ /* 0x000fe2000f8e0202 */
[----:B------:R-:W-:-:S03]  /*17a0*/  LEA R18, P0, R22, UR16, 0x2 ;  /* 0x0000001016127c11 */ /* 0x000fc6000f8010ff */
[----:B------:R-:W-:-:S05]  /*17b0*/  IMAD.IADD R19, R23, 0x1, R19 ;  /* 0x0000000117137824 */ /* 0x000fca00078e0213 */
[----:B------:R-:W-:-:S05]  /*17c0*/  LEA.HI.X R19, R22, UR17, R19, 0x2, P0 ;  /* 0x0000001116137c11 */ /* 0x000fca00080f1413 */
[----:B------:R-:W3:Y:S01]  /*17d0*/  LDG.E R23, desc[UR8][R18.64] ;  /* 0x0000000812177981 */ /* 0x000ee2000c1e1900 */
[----:B------:R-:W-:-:S04]  /*17e0*/  IADD3 R27, R27, 0x4, RZ ;  /* 0x000000041b1b7810 */ /* 0x000fc80007ffe0ff */
[----:B------:R-:W-:Y:S01]  /*17f0*/  ISETP.GE.AND P0, PT, R27, R0, PT ;  /* 0x000000001b00720c */ /* 0x000fe20003f06270 */
[----:B---3--:R-:W-:-:S05]  /*1800*/  FFMA.FTZ R23, R8, UR18, R23 ;  /* 0x0000001208177c23 */ /* 0x008fca0008010017 */
[----:B------:R0:W-:Y:S07]  /*1810*/  STG.E desc[UR8][R18.64], R23 ;  /* 0x0000001712007986 */ /* 0x0001ee000c101908 */
[----:B------:R-:W-:Y:S05]  /*1820*/  @!P0 BRA `(.L_x_377) ;  /* 0xfffffff800f48947 */ /* 0x000fea000383ffff */
.L_x_374:
[----:B------:R-:W-:Y:S05]  /*1830*/  BSYNC B0 ;  /* 0x0000000000007941 */ /* 0x000fea0003800000 */
.L_x_373:
[----:B------:R-:W5:Y:S01]  /*1840*/  LDC.64 R4, c[0x0][0x278] ;  /* 0x00009e00ff047b82 */ /* 0x000f620000000a00 */
[----:B------:R-:W-:-:S06]  /*1850*/  UIADD3 UR4, UR4, 0x1, URZ ;  /* 0x0000000104047890 */ /* 0x000fcc000fffe03f */
[----:B-----5:R-:W-:-:S04]  /*1860*/  ISETP.LE.U32.AND P0, PT, R4, UR4, PT ;  /* 0x0000000404007c0c */ /* 0x020fc8000bf03070 */
[----:B------:R-:W-:-:S13]  /*1870*/  ISETP.GE.AND.EX P0, PT, RZ, R5, PT, P0 ;  /* 0x00000005ff00720c */ /* 0x000fda0003f06300 */
[----:B------:R-:W-:Y:S05]  /*1880*/  @!P0 BRA `(.L_x_378) ;  /* 0xfffffff4004c8947 */ /* 0x000fea000383ffff */
[----:B------:R-:W-:Y:S05]  /*1890*/  EXIT ;  /* 0x000000000000794d */ /* 0x000fea0003800000 */
.L_x_364:
        /* <DEDUP_REMOVED lines=8> */
[----:B------:R-:W-:-:S04]  /*1920*/  UMOV UR4, URZ ;  /* 0x0000003f00047c82 */ /* 0x000fc80008000000 */
[----:B------:R-:W-:-:S08]  /*1930*/  IMAD.X R5, RZ, RZ, UR7, P0 ;  /* 0x00000007ff057e24 */ /* 0x000fd000080e06ff */
.L_x_384:
[----:B0--3--:R-:W0:Y:S01]  /*1940*/  LDC.64 R8, c[0x0][0x260] ;  /* 0x00009800ff087b82 */ /* 0x009e220000000a00 */
[----:B------:R-:W-:Y:S01]  /*1950*/  USHF.R.S32.HI UR5, URZ, 0x1f, UR4 ;  /* 0x0000001f3f057899 */ /* 0x000fe20008011404 */
        /* <DEDUP_REMOVED lines=19> */
[----:B------:R-:W-:Y:S01]  /*1a90*/  IMAD.IADD R24, R25, 0x1, -R2 ;  /* 0x0000000119187824 */ /* 0x000fe200078e0a02 */
[----:B------:R-:W-:Y:S01]  /*1aa0*/  BSSY B1, `(.L_x_381) ;  /* 0x000004c000017945 */ /* 0x000fe20003800000 */
[----:B------:R-:W-:Y:S02]  /*1ab0*/  IMAD R9, R5, UR10, RZ ;  /* 0x0000000a05097c24 */ /* 0x000fe4000f8e02ff */
[----:B------:R-:W-:Y:S01]  /*1ac0*/  IMAD.WIDE.U32 R6, R4, UR10, RZ ;  /* 0x0000000a04067c25 */ /* 0x000fe2000f8e00ff */
[----:B------:R-:W-:-:S03]  /*1ad0*/  LOP3.LUT P0, R24, R24, 0x3, RZ, 0xc0, !PT ;  /* 0x0000000318187812 */ /* 0x000fc6000780c0ff */
[----:B------:R-:W-:Y:S02]  /*1ae0*/  IMAD R9, R4, UR11, R9 ;  /* 0x0000000b04097c24 */ /* 0x000fe4000f8e0209 */
[----:B------:R-:W-:-:S03]  /*1af0*/  IMAD.MOV.U32 R18, RZ, RZ, R2 ;  /* 0x000000ffff127224 */ /* 0x000fc600078e0002 */
[----:B------:R-:W-:Y:S01]  /*1b00*/  IADD3 R7, R7, R9, RZ ;  /* 0x0000000907077210 */ /* 0x000fe20007ffe0ff */
        /* <DEDUP_REMOVED lines=10> */
[----:B0-----:R-:W-:-:S07]  /*1bb0*/  IMAD R8, R10, UR5, RZ ;  /* 0x000000050a087c24 */ /* 0x001fce000f8e02ff */
[----:B------:R-:W0:Y:S01]  /*1bc0*/  LDC R26, c[0x0][0x240] ;  /* 0x00009000ff1a7b82 */ /* 0x000e220000000800 */
[----:B------:R-:W-:Y:S02]  /*1bd0*/  IMAD R9, R11, UR4, R8 ;  /* 0x000000040b097c24 */ /* 0x000fe4000f8e0208 */
[----:B------:R-:W-:-:S04]  /*1be0*/  IMAD.WIDE.U32 R10, R10, UR4, R2 ;  /* 0x000000040a0a7c25 */ /* 0x000fc8000f8e0002 */
[----:B------:R-:W-:Y:S01]  /*1bf0*/  IMAD.IADD R9, R11, 0x1, R9 ;  /* 0x000000010b097824 */ /* 0x000fe200078e0209 */
[----:B------:R-:W-:-:S04]  /*1c00*/  LEA R8, P0, R10, UR10, 0x2 ;  /* 0x0000000a0a087c11 */ /* 0x000fc8000f8010ff */
[----:B------:R-:W-:Y:S01]  /*1c10*/  LEA.HI.X R9, R10, UR11, R9, 0x2, P0 ;  /* 0x0000000b0a097c11 */ /* 0x000fe200080f1409 */
[----:B-1----:R-:W-:Y:S01]  /*1c20*/  IMAD R14, R16, UR5, RZ ;  /* 0x00000005100e7c24 */ /* 0x002fe2000f8e02ff */
[----:B------:R-:W1:Y:S01]  /*1c30*/  LDC.64 R10, c[0x0][0x258] ;  /* 0x00009600ff0a7b82 */ /* 0x000e620000000a00 */
[----:B------:R-:W-:Y:S02]  /*1c40*/  ULDC.64 UR10, c[0x0][0x220] ;  /* 0x00008800000a7ab9 */ /* 0x000fe40000000a00 */
[----:B------:R-:W3:Y:S01]  /*1c50*/  LDG.E R21, desc[UR8][R8.64] ;  /* 0x0000000808157981 */ /* 0x000ee2000c1e1900 */
[----:B------:R-:W-:Y:S01]  /*1c60*/  IMAD R17, R17, UR4, R14 ;  /* 0x0000000411117c24 */ /* 0x000fe2000f8e020e */
[----:B------:R-:W-:Y:S02]  /*1c70*/  MOV R14, R6 ;  /* 0x00000006000e7202 */ /* 0x000fe40000000f00 */
[----:B---3--:R-:W-:-:S05]  /*1c80*/  SHF.R.S32.HI R19, RZ, 0x1f, R21 ;  /* 0x0000001fff137819 */ /* 0x008fca0000011415 */
[----:B-1----:R-:W-:Y:S02]  /*1c90*/  IMAD R20, R19, R10, RZ ;  /* 0x0000000a13147224 */ /* 0x002fe400078e02ff */
[----:B------:R-:W-:-:S04]  /*1ca0*/  IMAD.WIDE.U32 R18, R16, UR4, R2 ;  /* 0x0000000410127c25 */ /* 0x000fc8000f8e0002 */
[C---:B------:R-:W-:Y:S01]  /*1cb0*/  IMAD R23, R21.reuse, R11, R20 ;  /* 0x0000000b15177224 */ /* 0x040fe200078e0214 */
[----:B------:R-:W-:Y:S01]  /*1cc0*/  LEA R16, P0, R18, UR10, 0x2 ;  /* 0x0000000a12107c11 */ /* 0x000fe2000f8010ff */
[----:B------:R-:W-:-:S04]  /*1cd0*/  IMAD.WIDE.U32 R20, R21, R10, R14 ;  /* 0x0000000a15147225 */ /* 0x000fc800078e000e */
[----:B------:R-:W-:Y:S01]  /*1ce0*/  IMAD.IADD R17, R19, 0x1, R17 ;  /* 0x0000000113117824 */ /* 0x000fe200078e0211 */
[----:B------:R-:W-:Y:S02]  /*1cf0*/  IADD3 R19, R21, R23, RZ ;  /* 0x0000001715137210 */ /* 0x000fe40007ffe0ff */
[----:B--2---:R-:W-:Y:S02]  /*1d00*/  LEA R22, P1, R20, R12, 0x2 ;  /* 0x0000000c14167211 */ /* 0x004fe400078210ff */
[----:B------:R-:W-:Y:S02]  /*1d10*/  LEA.HI.X R17, R18, UR11, R17, 0x2, P0 ;  /* 0x0000000b12117c11 */ /* 0x000fe400080f1411 */
[----:B------:R-:W-:-:S03]  /*1d20*/  LEA.HI.X R23, R20, R13, R19, 0x2, P1 ;  /* 0x0000000d14177211 */ /* 0x000fc600008f1413 */
[----:B------:R-:W0:Y:S04]  /*1d30*/  LDG.E R19, desc[UR8][R16.64] ;  /* 0x0000000810137981 */ /* 0x000e28000c1e1900 */
[----:B------:R-:W0:Y:S01]  /*1d40*/  LDG.E R18, desc[UR8][R22.64] ;  /* 0x0000000816127981 */ /* 0x000e22000c1e1900 */
[----:B------:R-:W-:Y:S01]  /*1d50*/  ISETP.NE.AND P0, PT, R24, 0x1, PT ;  /* 0x000000011800780c */ /* 0x000fe20003f05270 */
[----:B0-----:R-:W-:Y:S01]  /*1d60*/  FFMA.FTZ R19, R19, R26, R18 ;  /* 0x0000001a13137223 */ /* 0x001fe20000010012 */
[----:B------:R-:W-:-:S04]  /*1d70*/  VIADD R18, R2, 0x1 ;  /* 0x0000000102127836 */ /* 0x000fc80000000000 */
[----:B------:R0:W-:Y:S07]  /*1d80*/  STG.E desc[UR8][R22.64], R19 ;  /* 0x0000001316007986 */ /* 0x0001ee000c101908 */
[----:B------:R-:W-:Y:S05]  /*1d90*/  @!P0 BRA `(.L_x_382) ;  /* 0x0000000000708947 */ /* 0x000fea0003800000 */
[----:B------:R-:W0:Y:S02]  /*1da0*/  LDG.E R21, desc[UR8][R8.64+0x4] ;  /* 0x0000040808157981 */ /* 0x000e24000c1e1900 */
[----:B0-----:R-:W-:-:S05]  /*1db0*/  SHF.R.S32.HI R19, RZ, 0x1f, R21 ;  /* 0x0000001fff137819 */ /* 0x001fca0000011415 */
[-C--:B------:R-:W-:Y:S02]  /*1dc0*/  IMAD R20, R19, R10.reuse, RZ ;  /* 0x0000000a13147224 */ /* 0x080fe400078e02ff */
[----:B------:R-:W-:-:S04]  /*1dd0*/  IMAD.WIDE.U32 R18, R21, R10, R14 ;  /* 0x0000000a15127225 */ /* 0x000fc800078e000e */
[----:B------:R-:W-:Y:S01]  /*1de0*/  IMAD R21, R21, R11, R20 ;  /* 0x0000000b15157224 */ /* 0x000fe200078e0214 */
[----:B------:R-:W-:-:S04]  /*1df0*/  LEA R20, P0, R18, R12, 0x2 ;  /* 0x0000000c12147211 */ /* 0x000fc800078010ff */
[----:B------:R-:W-:-:S04]  /*1e00*/  IADD3 R19, R19, R21, RZ ;  /* 0x0000001513137210 */ /* 0x000fc80007ffe0ff */
[----:B------:R-:W-:Y:S02]  /*1e10*/  LEA.HI.X R21, R18, R13, R19, 0x2, P0 ;  /* 0x0000000d12157211 */ /* 0x000fe400000f1413 */
[----:B------:R-:W2:Y:S04]  /*1e20*/  LDG.E R19, desc[UR8][R16.64+0x4] ;  /* 0x0000040810137981 */ /* 0x000ea8000c1e1900 */
[----:B------:R-:W2:Y:S01]  /*1e30*/  LDG.E R18, desc[UR8][R20.64] ;  /* 0x0000000814127981 */ /* 0x000ea2000c1e1900 */
[----:B------:R-:W-:Y:S01]  /*1e40*/  ISETP.NE.AND P0, PT, R24, 0x2, PT ;  /* 0x000000021800780c */ /* 0x000fe20003f05270 */
[----:B--2---:R-:W-:Y:S01]  /*1e50*/  FFMA.FTZ R19, R19, R26, R18 ;  /* 0x0000001a13137223 */ /* 0x004fe20000010012 */
[----:B------:R-:W-:-:S04]  /*1e60*/  VIADD R18, R2, 0x2 ;  /* 0x0000000202127836 */ /* 0x000fc80000000000 */
[----:B------:R1:W-:Y:S07]  /*1e70*/  STG.E desc[UR8][R20.64], R19 ;  /* 0x0000001314007986 */ /* 0x0003ee000c101908 */
[----:B------:R-:W-:Y:S05]  /*1e80*/  @!P0 BRA `(.L_x_382) ;  /* 0x0000000000348947 */ /* 0x000fea0003800000 */
[----:B------:R-:W1:Y:S04]  /*1e90*/  LDG.E R9, desc[UR8][R8.64+0x8] ;  /* 0x0000080808097981 */ /* 0x000e68000c1e1900 */
[----:B------:R-:W2:Y:S01]  /*1ea0*/  LDG.E R17, desc[UR8][R16.64+0x8] ;  /* 0x0000080810117981 */ /* 0x000ea2000c1e1900 */
[----:B-1----:R-:W-:-:S05]  /*1eb0*/  SHF.R.S32.HI R19, RZ, 0x1f, R9 ;  /* 0x0000001fff137819 */ /* 0x002fca0000011409 */
[-C--:B------:R-:W-:Y:S02]  /*1ec0*/  IMAD R20, R19, R10.reuse, RZ ;  /* 0x0000000a13147224 */ /* 0x080fe400078e02ff */
[----:B------:R-:W-:-:S04]  /*1ed0*/  IMAD.WIDE.U32 R18, R9, R10, R14 ;  /* 0x0000000a09127225 */ /* 0x000fc800078e000e */
[----:B------:R-:W-:Y:S01]  /*1ee0*/  IMAD R11, R9, R11, R20 ;  /* 0x0000000b090b7224 */ /* 0x000fe200078e0214 */
[----:B------:R-:W-:-:S04]  /*1ef0*/  LEA R12, P0, R18, R12, 0x2 ;  /* 0x0000000c120c7211 */ /* 0x000fc800078010ff */
[----:B------:R-:W-:-:S04]  /*1f00*/  IADD3 R10, R19, R11, RZ ;  /* 0x0000000b130a7210 */ /* 0x000fc80007ffe0ff */
[----:B------:R-:W-:-:S05]  /*1f10*/  LEA.HI.X R13, R18, R13, R10, 0x2, P0 ;  /* 0x0000000d120d7211 */ /* 0x000fca00000f140a */
[----:B------:R-:W2:Y:S01]  /*1f20*/  LDG.E R10, desc[UR8][R12.64] ;  /* 0x000000080c0a7981 */ /* 0x000ea2000c1e1900 */
[----:B------:R-:W-:Y:S02]  /*1f30*/  VIADD R18, R2, 0x3 ;  /* 0x0000000302127836 */ /* 0x000fe40000000000 */
[----:B--2---:R-:W-:-:S05]  /*1f40*/  FFMA.FTZ R11, R17, R26, R10 ;  /* 0x0000001a110b7223 */ /* 0x004fca000001000a */
[----:B------:R2:W-:Y:S02]  /*1f50*/  STG.E desc[UR8][R12.64], R11 ;  /* 0x0000000b0c007986 */ /* 0x0005e4000c101908 */
.L_x_382:
[----:B------:R-:W-:Y:S05]  /*1f60*/  BSYNC B1 ;  /* 0x0000000000017941 */ /* 0x000fea0003800000 */
.L_x_381:
[----:B------:R-:W-:Y:S01]  /*1f70*/  LOP3.LUT R2, RZ, R2, RZ, 0x33, !PT ;  /* 0x00000002ff027212 */ /* 0x000fe200078e33ff */
[----:B------:R-:W3:Y:S03]  /*1f80*/  LDC.64 R8, c[0x0][0x268] ;  /* 0x00009a00ff087b82 */ /* 0x000ee60000000a00 */
[----:B------:R-:W-:-:S04]  /*1f90*/  IADD3 R2, R25, R2, RZ ;  /* 0x0000000219027210 */ /* 0x000fc80007ffe0ff */
[----:B------:R-:W-:Y:S01]  /*1fa0*/  ISETP.GE.U32.AND P0, PT, R2, 0x3, PT ;  /* 0x000000030200780c */ /* 0x000fe20003f06070 */
[----:B--2---:R-:W2:-:S12]  /*1fb0*/  LDC.64 R10, c[0x0][0x270] ;  /* 0x00009c00ff0a7b82 */ /* 0x004e980000000a00 */
[----:B------:R-:W-:Y:S05]  /*1fc0*/  @!P0 BRA `(.L_x_380) ;  /* 0x0000000400048947 */ /* 0x000fea0003800000 */
.L_x_383:
[----:B01--4-:R-:W-:Y:S01]  /*1fd0*/  SHF.R.S32.HI R19, RZ, 0x1f, R18 ;  /* 0x0000001fff137819 */ /* 0x013fe20000011412 */
[----:B---3--:R-:W-:-:S04]  /*1fe0*/  IMAD R2, R8, UR5, RZ ;  /* 0x0000000508027c24 */ /* 0x008fc8000f8e02ff */
[----:B------:R-:W-:Y:S02]  /*1ff0*/  IMAD R13, R9, UR4, R2 ;  /* 0x00000004090d7c24 */ /* 0x000fe4000f8e0202 */
[----:B------:R-:W-:-:S04]  /*2000*/  IMAD.WIDE.U32 R2, R8, UR4, R18 ;  /* 0x0000000408027c25 */ /* 0x000fc8000f8e0012 */
[----:B------:R-:W-:Y:S01]  /*2010*/  IMAD.IADD R3, R13, 0x1, R3 ;  /* 0x000000010d037824 */ /* 0x000fe200078e0203 */
[----:B------:R-:W-:-:S04]  /*2020*/  LEA R12, P0, R2, UR12, 0x2 ;  /* 0x0000000c020c7c11 */ /* 0x000fc8000f8010ff */
[----:B------:R-:W-:-:S05]  /*2030*/  LEA.HI.X R13, R2, UR13, R3, 0x2, P0 ;  /* 0x0000000d020d7c11 */ /* 0x000fca00080f1403 */
[----:B------:R-:W3:Y:S01]  /*2040*/  LDG.E R3, desc[UR8][R12.64] ;  /* 0x000000080c037981 */ /* 0x000ee2000c1e1900 */
[C---:B--2---:R-:W-:Y:S02]  /*2050*/  IMAD R14, R10.reuse, UR5, RZ ;  /* 0x000000050a0e7c24 */ /* 0x044fe4000f8e02ff */
[----:B------:R-:W-:-:S04]  /*2060*/  IMAD.WIDE.U32 R16, R10, UR4, R18 ;  /* 0x000000040a107c25 */ /* 0x000fc8000f8e0012 */
[----:B------:R-:W-:Y:S01]  /*2070*/  IMAD R23, R11, UR4, R14 ;  /* 0x000000040b177c24 */ /* 0x000fe2000f8e020e */
[----:B------:R-:W-:Y:S02]  /*2080*/  MOV R14, R6 ;  /* 0x00000006000e7202 */ /* 0x000fe40000000f00 */
[----:B---3--:R-:W-:-:S03]  /*2090*/  SHF.R.S32.HI R2, RZ, 0x1f, R3 ;  /* 0x0000001fff027819 */ /* 0x008fc60000011403 */
[----:B------:R-:W-:-:S04]  /*20a0*/  IMAD.WIDE.U32 R20, R3, UR14, R14 ;  /* 0x0000000e03147c25 */ /* 0x000fc8000f8e000e */
[----:B------:R-:W-:Y:S01]  /*20b0*/  IMAD R2, R2, UR14, RZ ;  /* 0x0000000e02027c24 */ /* 0x000fe2000f8e02ff */
[----:B------:R-:W-:-:S03]  /*20c0*/  LEA R22, P1, R20, UR18, 0x2 ;  /* 0x0000001214167c11 */ /* 0x000fc6000f8210ff */
[----:B------:R-:W-:Y:S01]  /*20d0*/  IMAD R19, R3, UR15, R2 ;  /* 0x0000000f03137c24 */ /* 0x000fe2000f8e0202 */
[----:B------:R-:W-:Y:S01]  /*20e0*/  LEA R2, P0, R16, UR16, 0x2 ;  /* 0x0000001010027c11 */ /* 0x000fe2000f8010ff */
[----:B------:R-:W-:-:S03]  /*20f0*/  IMAD.IADD R3, R23, 0x1, R17 ;  /* 0x0000000117037824 */ /* 0x000fc600078e0211 */
[----:B------:R-:W-:Y:S02]  /*2100*/  IADD3 R17, R21, R19, RZ ;  /* 0x0000001315117210 */ /* 0x000fe40007ffe0ff */
[----:B------:R-:W-:Y:S02]  /*2110*/  LEA.HI.X R3, R16, UR17, R3, 0x2, P0 ;  /* 0x0000001110037c11 */ /* 0x000fe400080f1403 */
[----:B------:R-:W-:-:S03]  /*2120*/  LEA.HI.X R23, R20, UR19, R17, 0x2, P1 ;  /* 0x0000001314177c11 */ /* 0x000fc600088f1411 */
[----:B------:R-:W2:Y:S04]  /*2130*/  LDG.E R16, desc[UR8][R2.64] ;  /* 0x0000000802107981 */ /* 0x000ea8000c1e1900 */
        /* <DEDUP_REMOVED lines=8> */
[----:B------:R-:W-:-:S03]  /*21c0*/  LEA R16, P0, R20, UR18, 0x2 ;  /* 0x0000001214107c11 */ /* 0x000fc6000f8010ff */
[----:B------:R-:W-:-:S05]  /*21d0*/  IMAD.IADD R17, R21, 0x1, R17 ;  /* 0x0000000115117824 */ /* 0x000fca00078e0211 */
[----:B------:R-:W-:Y:S02]  /*21e0*/  LEA.HI.X R17, R20, UR19, R17, 0x2, P0 ;  /* 0x0000001314117c11 */ /* 0x000fe400080f1411 */
[----:B------:R-:W0:Y:S04]  /*21f0*/  LDG.E R20, desc[UR8][R2.64+0x4] ;  /* 0x0000040802147981 */ /* 0x000e28000c1e1900 */
        /* <DEDUP_REMOVED lines=8> */
[----:B------:R-:W-:-:S04]  /*2280*/  LEA R20, P0, R22, UR18, 0x2 ;  /* 0x0000001216147c11 */ /* 0x000fc8000f8010ff */
[----:B------:R-:W-:-:S04]  /*2290*/  IADD3 R21, R23, R21, RZ ;  /* 0x0000001517157210 */ /* 0x000fc80007ffe0ff */
[----:B------:R-:W-:Y:S02]  /*22a0*/  LEA.HI.X R21, R22, UR19, R21, 0x2, P0 ;  /* 0x0000001316157c11 */ /* 0x000fe400080f1415 */
[----:B------:R-:W0:Y:S04]  /*22b0*/  LDG.E R22, desc[UR8][R2.64+0x8] ;  /* 0x0000080802167981 */ /* 0x000e28000c1e1900 */
        /* <DEDUP_REMOVED lines=18> */
.L_x_380:
[----:B------:R-:W-:Y:S05]  /*23e0*/  BSYNC B0 ;  /* 0x0000000000007941 */ /* 0x000fea0003800000 */
.L_x_379:
[----:B------:R-:W5:Y:S01]  /*23f0*/  LDC.64 R2, c[0x0][0x278] ;  /* 0x00009e00ff027b82 */ /* 0x000f620000000a00 */
[----:B------:R-:W-:-:S06]  /*2400*/  UIADD3 UR4, UR4, 0x1, URZ ;  /* 0x0000000104047890 */ /* 0x000fcc000fffe03f */
[----:B-----5:R-:W-:-:S04]  /*2410*/  ISETP.LE.U32.AND P0, PT, R2, UR4, PT ;  /* 0x0000000402007c0c */ /* 0x020fc8000bf03070 */
[----:B------:R-:W-:-:S13]  /*2420*/  ISETP.GE.AND.EX P0, PT, RZ, R3, PT, P0 ;  /* 0x00000003ff00720c */ /* 0x000fda0003f06300 */
[----:B------:R-:W-:Y:S05]  /*2430*/  @!P0 BRA `(.L_x_384) ;  /* 0xfffffff400408947 */ /* 0x000fea000383ffff */
[----:B------:R-:W-:Y:S01]  /*2440*/  VIADD R0, R0, 0x100 ;  /* 0x0000010000007836 */ /* 0x000fe20000000000 */
[----:B------:R-:W-:-:S04]  /*2450*/  UMOV UR4, URZ ;  /* 0x0000003f00047c82 */ /* 0x000fc80008000000 */
[----:B------:R-:W-:-:S04]  /*2460*/  IADD3 R12, P0, R0, UR6, RZ ;  /* 0x00000006000c7c10 */ /* 0x000fc8000ff1e0ff */
[----:B------:R-:W-:-:S09]  /*2470*/  IADD3.X R13, RZ, UR7, RZ, P0, !PT ;  /* 0x00000007ff0d7c10 */ /* 0x000fd200087fe4ff */
.L_x_390:
[----:B------:R-:W5:Y:S01]  /*2480*/  LDC.64 R4, c[0x0][0x260] ;  /* 0x00009800ff047b82 */ /* 0x000f620000000a00 */
[----:B------:R-:W-:Y:S01]  /*2490*/  USHF.R.S32.HI UR5, URZ, 0x1f, UR4 ;  /* 0x0000001f3f057899 */ /* 0x000fe20008011404 */
[----:B------:R-:W-:Y:S01]  /*24a0*/  ULDC.64 UR6, c[0x0][0x228] ;  /* 0x00008a0000067ab9 */ /* 0x000fe20000000a00 */
[----:B------:R-:W-:Y:S01]  /*24b0*/  ULDC UR16, c[0x0][0x240] ;  /* 0x0000900000107ab9 */ /* 0x000fe20000000800 */
[----:B------:R-:W-:Y:S01]  /*24c0*/  ULDC.64 UR12, c[0x0][0x258] ;  /* 0x00009600000c7ab9 */ /* 0x000fe20000000a00 */
[----:B------:R-:W-:Y:S02]  /*24d0*/  ULDC.64 UR14, c[0x0][0x238] ;  /* 0x00008e00000e7ab9 */ /* 0x000fe40000000a00 */
[C---:B-----5:R-:W-:Y:S02]  /*24e0*/  IMAD R0, R4.reuse, UR5, RZ ;  /* 0x0000000504007c24 */ /* 0x060fe4000f8e02ff */
[----:B------:R-:W-:-:S04]  /*24f0*/  IMAD.WIDE.U32 R2, R4, UR4, R12 ;  /* 0x0000000404027c25 */ /* 0x000fc8000f8e000c */
[----:B------:R-:W-:Y:S01]  /*2500*/  IMAD R5, R5, UR4, R0 ;  /* 0x0000000405057c24 */ /* 0x000fe2000f8e0200 */
[----:B------:R-:W-:-:S03]  /*2510*/  LEA R4, P0, R2, UR6, 0x2 ;  /* 0x0000000602047c11 */ /* 0x000fc6000f8010ff */
[----:B------:R-:W-:-:S05]  /*2520*/  IMAD.IADD R3, R3, 0x1, R5 ;  /* 0x0000000103037824 */ /* 0x000fca00078e0205 */
[----:B------:R-:W-:-:S05]  /*2530*/  LEA.HI.X R5, R2, UR7, R3, 0x2, P0 ;  /* 0x0000000702057c11 */ /* 0x000fca00080f1403 */
[----:B------:R-:W5:Y:S04]  /*2540*/  LDG.E R0, desc[UR8][R4.64] ;  /* 0x0000000804007981 */ /* 0x000f68000c1e1900 */
[----:B------:R-:W5:Y:S01]  /*2550*/  LDG.E R3, desc[UR8][R4.64+0x4] ;  /* 0x0000040804037981 */ /* 0x000f62000c1e1900 */
[----:B------:R-:W-:Y:S01]  /*2560*/  BSSY B0, `(.L_x_385) ;  /* 0x00000a0000007945 */ /* 0x000fe20003800000 */
[----:B-----5:R-:W-:-:S13]  /*2570*/  ISETP.GT.AND P0, PT, R3, R0, PT ;  /* 0x000000000300720c */ /* 0x020fda0003f04270 */
[----:B0123--:R-:W-:Y:S05]  /*2580*/  @!P0 BRA `(.L_x_386) ;  /* 0x0000000800748947 */ /* 0x00ffea0003800000 */
[----:B---3--:R-:W4:Y:S01]  /*2590*/  LDC.64 R8, c[0x0][0x270] ;  /* 0x00009c00ff087b82 */ /* 0x008f220000000a00 */
[----:B------:R-:W-:Y:S01]  /*25a0*/  ULDC.64 UR6, c[0x0][0x250] ;  /* 0x0000940000067ab9 */ /* 0x000fe20000000a00 */
[----:B------:R-:W-:Y:S01]  /*25b0*/  IMAD.IADD R26, R3, 0x1, -R0 ;  /* 0x00000001031a7824 */ /* 0x000fe200078e0a00 */
[----:B------:R-:W-:Y:S01]  /*25c0*/  BSSY B1, `(.L_x_387) ;  /* 0x0000050000017945 */ /* 0x000fe20003800000 */
[----:B------:R-:W-:Y:S01]  /*25d0*/  IMAD R15, R13, UR6, RZ ;  /* 0x000000060d0f7c24 */ /* 0x000fe2000f8e02ff */
[----:B------:R-:W-:Y:S01]  /*25e0*/  MOV R27, R0 ;  /* 0x00000000001b7202 */ /* 0x000fe20000000f00 */
[----:B------:R-:W-:Y:S01]  /*25f0*/  IMAD.WIDE.U32 R4, R12, UR6, RZ ;  /* 0x000000060c047c25 */ /* 0x000fe2000f8e00ff */
[----:B------:R-:W-:Y:S01]  /*2600*/  LOP3.LUT P0, R26, R26, 0x3, RZ, 0xc0, !PT ;  /* 0x000000031a1a7812 */ /* 0x000fe2000780c0ff */
[----:B--2---:R-:W2:Y:S02]  /*2610*/  LDC.64 R10, c[0x0][0x268] ;  /* 0x00009a00ff0a7b82 */ /* 0x004ea40000000a00 */
[----:B------:R-:W-:-:S05]  /*2620*/  IMAD R15, R12, UR7, R15 ;  /* 0x000000070c0f7c24 */ /* 0x000fca000f8e020f */
[----:B------:R-:W-:Y:S01]  /*2630*/  IADD3 R5, R5, R15, RZ ;  /* 0x0000000f05057210 */ /* 0x000fe20007ffe0ff */
[----:B------:R-:W3:Y:S01]  /*2640*/  LDC.64 R6, c[0x0][0x248] ;  /* 0x00009200ff067b82 */ /* 0x000ee20000000a00 */
[----:B----4-:R-:W-:-:S04]  /*2650*/  IMAD R16, R8, UR5, RZ ;  /* 0x0000000508107c24 */ /* 0x010fc8000f8e02ff */
[----:B------:R-:W-:Y:S02]  /*2660*/  IMAD R17, R9, UR4, R16 ;  /* 0x0000000409117c24 */ /* 0x000fe4000f8e0210 */
[----:B------:R-:W-:-:S04]  /*2670*/  IMAD.WIDE.U32 R8, R8, UR4, RZ ;  /* 0x0000000408087c25 */ /* 0x000fc8000f8e00ff */
[----:B--2---:R-:W-:-:S04]  /*2680*/  IMAD R2, R10, UR5, RZ ;  /* 0x000000050a027c24 */ /* 0x004fc8000f8e02ff */
[----:B------:R-:W-:Y:S02]  /*2690*/  IMAD R15, R11, UR4, R2 ;  /* 0x000000040b0f7c24 */ /* 0x000fe4000f8e0202 */
[----:B---3--:R-:W-:Y:S02]  /*26a0*/  IMAD R14, R6, UR5, RZ ;  /* 0x00000005060e7c24 */ /* 0x008fe4000f8e02ff */
[----:B------:R-:W-:-:S04]  /*26b0*/  IMAD.WIDE.U32 R10, R10, UR4, RZ ;  /* 0x000000040a0a7c25 */ /* 0x000fc8000f8e00ff */
[----:B-1----:R-:W-:Y:S02]  /*26c0*/  IMAD R21, R7, UR4, R14 ;  /* 0x0000000407157c24 */ /* 0x002fe4000f8e020e */
[----:B------:R-:W-:Y:S01]  /*26d0*/  IMAD.WIDE.U32 R6, R6, UR4, R4 ;  /* 0x0000000406067c25 */ /* 0x000fe2000f8e0004 */
[----:B------:R-:W-:-:S03]  /*26e0*/  IADD3 R5, R9, R17, RZ ;  /* 0x0000001109057210 */ /* 0x000fc60007ffe0ff */
[----:B------:R-:W-:Y:S02]  /*26f0*/  IMAD.IADD R4, R11, 0x1, R15 ;  /* 0x000000010b047824 */ /* 0x000fe400078e020f */
[----:B------:R-:W-:Y:S01]  /*2700*/  IMAD.IADD R21, R7, 0x1, R21 ;  /* 0x0000000107157824 */ /* 0x000fe200078e0215 */
[----:B------:R-:W-:Y:S06]  /*2710*/  @!P0 BRA `(.L_x_388) ;  /* 0x0000000000e88947 */ /* 0x000fec0003800000 */
[----:B------:R-:W-:Y:S01]  /*2720*/  SHF.R.S32.HI R2, RZ, 0x1f, R0 ;  /* 0x0000001fff027819 */ /* 0x000fe20000011400 */
[----:B------:R-:W-:Y:S01]  /*2730*/  ULDC.64 UR6, c[0x0][0x230] ;  /* 0x00008c0000067ab9 */ /* 0x000fe20000000a00 */
[----:B------:R-:W-:Y:S01]  /*2740*/  IADD3 R15, P0, R0, R10, RZ ;  /* 0x0000000a000f7210 */ /* 0x000fe20007f1e0ff */
[----:B0-----:R-:W0:Y:S03]  /*2750*/  LDC.64 R18, c[0x0][0x238] ;  /* 0x00008e00ff127b82 */ /* 0x001e260000000a00 */
[----:B------:R-:W-:Y:S02]  /*2760*/  IADD3.X R16, R2, R4, RZ, P0, !PT ;  /* 0x0000000402107210 */ /* 0x000fe400007fe4ff */
[----:B------:R-:W-:-:S04]  /*2770*/  LEA R14, P0, R15, UR6, 0x2 ;  /* 0x000000060f0e7c11 */ /* 0x000fc8000f8010ff */
[----:B------:R-:W-:Y:S01]  /*2780*/  LEA.HI.X R15, R15, UR7, R16, 0x2, P0 ;  /* 0x000000070f0f7c11 */ /* 0x000fe200080f1410 */
[----:B------:R-:W-:Y:S01]  /*2790*/  ULDC.64 UR6, c[0x0][0x220] ;  /* 0x0000880000067ab9 */ /* 0x000fe20000000a00 */
[----:B------:R-:W1:Y:S03]  /*27a0*/  LDC.64 R16, c[0x0][0x258] ;  /* 0x00009600ff107b82 */ /* 0x000e660000000a00 */
[----:B------:R-:W2:Y:S02]  /*27b0*/  LDG.E R23, desc[UR8][R14.64] ;  /* 0x000000080e177981 */ /* 0x000ea4000c1e1900 */
[----:B--2---:R-:W-:-:S05]  /*27c0*/  SHF.R.S32.HI R25, RZ, 0x1f, R23 ;  /* 0x0000001fff197819 */ /* 0x004fca0000011417 */
[----:B-1----:R-:W-:-:S04]  /*27d0*/  IMAD R20, R25, R16, RZ ;  /* 0x0000001019147224 */ /* 0x002fc800078e02ff */
[----:B------:R-:W-:Y:S02]  /*27e0*/  IMAD R25, R23, R17, R20 ;  /* 0x0000001117197224 */ /* 0x000fe400078e0214 */
[----:B------:R-:W-:-:S04]  /*27f0*/  IMAD.MOV.U32 R20, RZ, RZ, R6 ;  /* 0x000000ffff147224 */ /* 0x000fc800078e0006 */
[----:B------:R-:W-:-:S05]  /*2800*/  IMAD.WIDE.U32 R22, R23, R16, R20 ;  /* 0x0000001017167225 */ /* 0x000fca00078e0014 */
[----:B------:R-:W-:Y:S02]  /*2810*/  IADD3 R23, R23, R25, RZ ;  /* 0x0000001917177210 */ /* 0x000fe40007ffe0ff */
[----:B0-----:R-:W-:-:S04]  /*2820*/  LEA R24, P0, R22, R18, 0x2 ;  /* 0x0000001216187211 */ /* 0x001fc800078010ff */
[----:B------:R-:W-:Y:S02]  /*2830*/  LEA.HI.X R25, R22, R19, R23, 0x2, P0 ;  /* 0x0000001316197211 */ /* 0x000fe400000f1417 */
[----:B------:R-:W-:-:S03]  /*2840*/  IADD3 R23, P0, R0, R8, RZ ;  /* 0x0000000800177210 */ /* 0x000fc60007f1e0ff */
[----:B------:R-:W2:Y:S02]  /*2850*/  LDG.E R28, desc[UR8][R24.64] ;  /* 0x00000008181c7981 */ /* 0x000ea4000c1e1900 */
[----:B------:R-:W-:Y:S01]  /*2860*/  IMAD.X R2, R2, 0x1, R5, P0 ;  /* 0x0000000102027824 */ /* 0x000fe200000e0605 */
[----:B------:R-:W-:-:S04]  /*2870*/  LEA R22, P0, R23, UR6, 0x2 ;  /* 0x0000000617167c11 */ /* 0x000fc8000f8010ff */
[----:B------:R-:W-:Y:S02]  /*2880*/  LEA.HI.X R23, R23, UR7, R2, 0x2, P0 ;  /* 0x0000000717177c11 */ /* 0x000fe400080f1402 */
[----:B------:R-:W2:Y:S03]  /*2890*/  LDC R2, c[0x0][0x240] ;  /* 0x00009000ff027b82 */ /* 0x000ea60000000800 */
[----:B------:R-:W2:Y:S01]  /*28a0*/  LDG.E R27, desc[UR8][R22.64] ;  /* 0x00000008161b7981 */ /* 0x000ea2000c1e1900 */
[----:B------:R-:W-:Y:S01]  /*28b0*/  ISETP.NE.AND P0, PT, R26, 0x1, PT ;  /* 0x000000011a00780c */ /* 0x000fe20003f05270 */
[----:B--2---:R-:W-:-:S05]  /*28c0*/  FFMA.FTZ R29, R27, R2, R28 ;  /* 0x000000021b1d7223 */ /* 0x004fca000001001c */
[----:B------:R1:W-:Y:S01]  /*28d0*/  STG.E desc[UR8][R24.64], R29 ;  /* 0x0000001d18007986 */ /* 0x0003e2000c101908 */
[----:B------:R-:W-:-:S06]  /*28e0*/  IADD3 R27, R0, 0x1, RZ ;  /* 0x00000001001b7810 */ /* 0x000fcc0007ffe0ff */
[----:B------:R-:W-:Y:S05]  /*28f0*/  @!P0 BRA `(.L_x_388) ;  /* 0x0000000000708947 */ /* 0x000fea0003800000 */
[----:B-1----:R-:W2:Y:S02]  /*2900*/  LDG.E R25, desc[UR8][R14.64+0x4] ;  /* 0x000004080e197981 */ /* 0x002ea4000c1e1900 */
        /* <DEDUP_REMOVED lines=14> */
[----:B------:R-:W2:Y:S04]  /*29f0*/  LDG.E R15, desc[UR8][R14.64+0x8] ;  /* 0x000008080e0f7981 */ /* 0x000ea8000c1e1900 */
[----:B------:R-:W3:Y:S01]  /*2a00*/  LDG.E R23, desc[UR8][R22.64+0x8] ;  /* 0x0000080816177981 */ /* 0x000ee2000c1e1900 */
[----:B--2---:R-:W-:-:S05]  /*2a10*/  SHF.R.S32.HI R25, RZ, 0x1f, R15 ;  /* 0x0000001fff197819 */ /* 0x004fca000001140f */
[-C--:B------:R-:W-:Y:S02]  /*2a20*/  IMAD R26, R25, R16.reuse, RZ ;  /* 0x00000010191a7224 */ /* 0x080fe400078e02ff */
[----:B------:R-:W-:-:S04]  /*2a30*/  IMAD.WIDE.U32 R24, R15, R16, R20 ;  /* 0x000000100f187225 */ /* 0x000fc800078e0014 */
[----:B------:R-:W-:Y:S01]  /*2a40*/  IMAD R17, R15, R17, R26 ;  /* 0x000000110f117224 */ /* 0x000fe200078e021a */
[----:B------:R-:W-:-:S03]  /*2a50*/  LEA R18, P0, R24, R18, 0x2 ;  /* 0x0000001218127211 */ /* 0x000fc600078010ff */
[----:B------:R-:W-:-:S05]  /*2a60*/  IMAD.IADD R16, R25, 0x1, R17 ;  /* 0x0000000119107824 */ /* 0x000fca00078e0211 */
[----:B------:R-:W-:-:S05]  /*2a70*/  LEA.HI.X R19, R24, R19, R16, 0x2, P0 ;  /* 0x0000001318137211 */ /* 0x000fca00000f1410 */
[----:B------:R-:W3:Y:S01]  /*2a80*/  LDG.E R16, desc[UR8][R18.64] ;  /* 0x0000000812107981 */ /* 0x000ee2000c1e1900 */
[----:B------:R-:W-:Y:S01]  /*2a90*/  IADD3 R27, R0, 0x3, RZ ;  /* 0x00000003001b7810 */ /* 0x000fe20007ffe0ff */
[----:B---3--:R-:W-:-:S05]  /*2aa0*/  FFMA.FTZ R17, R23, R2, R16 ;  /* 0x0000000217117223 */ /* 0x008fca0000010010 */
[----:B------:R3:W-:Y:S02]  /*2ab0*/  STG.E desc[UR8][R18.64], R17 ;  /* 0x0000001112007986 */ /* 0x0007e4000c101908 */
.L_x_388:
[----:B------:R-:W-:Y:S05]  /*2ac0*/  BSYNC B1 ;  /* 0x0000000000017941 */ /* 0x000fea0003800000 */
.L_x_387:
[----:B------:R-:W-:-:S05]  /*2ad0*/  LOP3.LUT R0, RZ, R0, RZ, 0x33, !PT ;  /* 0x00000000ff007212 */ /* 0x000fca00078e33ff */
[----:B------:R-:W-:-:S05]  /*2ae0*/  IMAD.IADD R0, R3, 0x1, R0 ;  /* 0x0000000103007824 */ /* 0x000fca00078e0200 */
[----:B------:R-:W-:-:S13]  /*2af0*/  ISETP.GE.U32.AND P0, PT, R0, 0x3, PT ;  /* 0x000000030000780c */ /* 0x000fda0003f06070 */
[----:B------:R-:W-:Y:S05]  /*2b00*/  @!P0 BRA `(.L_x_386) ;  /* 0x0000000400148947 */ /* 0x000fea0003800000 */
[----:B------:R-:W-:Y:S01]  /*2b10*/  ULDC.64 UR10, c[0x0][0x230] ;  /* 0x00008c00000a7ab9 */ /* 0x000fe20000000a00 */
[----:B------:R-:W-:Y:S01]  /*2b20*/  ULDC.64 UR6, c[0x0][0x220] ;  /* 0x0000880000067ab9 */ /* 0x000fe20000000a00 */
[----:B------:R-:W-:Y:S02]  /*2b30*/  LEA R2, P1, R10, UR10, 0x2 ;  /* 0x0000000a0a027c11 */ /* 0x000fe4000f8210ff */
[----:B------:R-:W-:Y:S02]  /*2b40*/  LEA R0, P0, R8, UR6, 0x2 ;  /* 0x0000000608007c11 */ /* 0x000fe4000f8010ff */
[----:B-12---:R-:W-:Y:S01]  /*2b50*/  LEA.HI.X R25, R10, UR11, R4, 0x2, P1 ;  /* 0x0000000b0a197c11 */ /* 0x006fe200088f1404 */
[----:B------:R-:W-:Y:S01]  /*2b60*/  IMAD.MOV.U32 R4, RZ, RZ, R27 ;  /* 0x000000ffff047224 */ /* 0x000fe200078e001b */
[----:B------:R-:W-:Y:S02]  /*2b70*/  MOV R9, R27 ;  /* 0x0000001b00097202 */ /* 0x000fe40000000f00 */
[----:B------:R-:W-:-:S07]  /*2b80*/  LEA.HI.X R5, R8, UR7, R5, 0x2, P0 ;  /* 0x0000000708057c11 */ /* 0x000fce00080f1405 */
.L_x_389:
[----:B------:R-:W-:-:S05]  /*2b90*/  MOV R24, R2 ;  /* 0x0000000200187202 */ /* 0x000fca0000000f00 */
[----:B------:R-:W-:-:S05]  /*2ba0*/  IMAD.WIDE R14, R4, 0x4, R24 ;  /* 0x00000004040e7825 */ /* 0x000fca00078e0218 */
[----:B------:R-:W2:Y:S01]  /*2bb0*/  LDG.E R11, desc[UR8][R14.64] ;  /* 0x000000080e0b7981 */ /* 0x000ea2000c1e1900 */
[----:B------:R-:W-:Y:S02]  /*2bc0*/  IMAD.MOV.U32 R20, RZ, RZ, R6 ;  /* 0x000000ffff147224 */ /* 0x000fe400078e0006 */
[----:B------:R-:W-:Y:S01]  /*2bd0*/  IMAD.MOV.U32 R10, RZ, RZ, R0 ;  /* 0x000000ffff0a7224 */ /* 0x000fe200078e0000 */
[----:B--2---:R-:W-:Y:S01]  /*2be0*/  SHF.R.S32.HI R8, RZ, 0x1f, R11 ;  /* 0x0000001fff087819 */ /* 0x004fe2000001140b */
[----:B0--3--:R-:W-:-:S04]  /*2bf0*/  IMAD.WIDE.U32 R16, R11, UR12, R20 ;  /* 0x0000000c0b107c25 */ /* 0x009fc8000f8e0014 */
[----:B------:R-:W-:Y:S01]  /*2c00*/  IMAD R8, R8, UR12, RZ ;  /* 0x0000000c08087c24 */ /* 0x000fe2000f8e02ff */
[----:B0-----:R-:W-:-:S03]  /*2c10*/  LEA R22, P0, R16, UR14, 0x2 ;  /* 0x0000000e10167c11 */ /* 0x001fc6000f8010ff */
[----:B------:R-:W-:-:S05]  /*2c20*/  IMAD R11, R11, UR13, R8 ;  /* 0x0000000d0b0b7c24 */ /* 0x000fca000f8e0208 */
[----:B------:R-:W-:Y:S02]  /*2c30*/  IADD3 R17, R17, R11, RZ ;  /* 0x0000000b11117210 */ /* 0x000fe40007ffe0ff */
[----:B------:R-:W-:Y:S02]  /*2c40*/  MOV R11, R5 ;  /* 0x00000005000b7202 */ /* 0x000fe40000000f00 */
[----:B------:R-:W-:Y:S01]  /*2c50*/  LEA.HI.X R23, R16, UR15, R17, 0x2, P0 ;  /* 0x0000000f10177c11 */ /* 0x000fe200080f1411 */
[----:B------:R-:W-:-:S04]  /*2c60*/  IMAD.WIDE R10, R9, 0x4, R10 ;  /* 0x00000004090a7825 */ /* 0x000fc800078e020a */
        /* <DEDUP_REMOVED lines=34> */
[----:B------:R-:W-:-:S04]  /*2e90*/  LEA R18, P0, R16, UR14, 0x2 ;  /* 0x0000000e10127c11 */ /* 0x000fc8000f8010ff */
[----:B------:R-:W-:-:S04]  /*2ea0*/  IADD3 R17, R17, R19, RZ ;  /* 0x0000001311117210 */ /* 0x000fc80007ffe0ff */
[----:B------:R-:W-:-:S05]  /*2eb0*/  LEA.HI.X R19, R16, UR15, R17, 0x2, P0 ;  /* 0x0000000f10137c11 */ /* 0x000fca00080f1411 */
[----:B------:R-:W3:Y:S01]  /*2ec0*/  LDG.E R17, desc[UR8][R18.64] ;  /* 0x0000000812117981 */ /* 0x000ee2000c1e1900 */
[----:B------:R-:W-:-:S05]  /*2ed0*/  VIADD R27, R27, 0x4 ;  /* 0x000000041b1b7836 */ /* 0x000fca0000000000 */
[----:B------:R-:W-:Y:S02]  /*2ee0*/  ISETP.GE.AND P0, PT, R27, R3, PT ;  /* 0x000000031b00720c */ /* 0x000fe40003f06270 */
[----:B------:R-:W-:Y:S02]  /*2ef0*/  IADD3 R0, P1, R0, 0x10, RZ ;  /* 0x0000001000007810 */ /* 0x000fe40007f3e0ff */
[----:B------:R-:W-:Y:S02]  /*2f00*/  IADD3 R2, P2, R2, 0x10, RZ ;  /* 0x0000001002027810 */ /* 0x000fe40007f5e0ff */
[----:B------:R-:W-:Y:S02]  /*2f10*/  IADD3.X R5, RZ, R5, RZ, P1, !PT ;  /* 0x00000005ff057210 */ /* 0x000fe40000ffe4ff */
[----:B------:R-:W-:Y:S01]  /*2f20*/  IADD3.X R25, RZ, R25, RZ, P2, !PT ;  /* 0x00000019ff197210 */ /* 0x000fe200017fe4ff */
[----:B---3--:R-:W-:-:S05]  /*2f30*/  FFMA.FTZ R17, R10, UR16, R17 ;  /* 0x000000100a117c23 */ /* 0x008fca0008010011 */
[----:B------:R0:W-:Y:S01]  /*2f40*/  STG.E desc[UR8][R18.64], R17 ;  /* 0x0000001112007986 */ /* 0x0001e2000c101908 */
[----:B------:R-:W-:Y:S05]  /*2f50*/  @!P0 BRA `(.L_x_389) ;  /* 0xfffffffc000c8947 */ /* 0x000fea000383ffff */
.L_x_386:
[----:B------:R-:W-:Y:S05]  /*2f60*/  BSYNC B0 ;  /* 0x0000000000007941 */ /* 0x000fea0003800000 */
.L_x_385:
[----:B------:R-:W5:Y:S01]  /*2f70*/  LDC.64 R2, c[0x0][0x278] ;  /* 0x00009e00ff027b82 */ /* 0x000f620000000a00 */
[----:B------:R-:W-:-:S06]  /*2f80*/  UIADD3 UR4, UR4, 0x1, URZ ;  /* 0x0000000104047890 */ /* 0x000fcc000fffe03f */
[----:B-----5:R-:W-:-:S04]  /*2f90*/  ISETP.LE.U32.AND P0, PT, R2, UR4, PT ;  /* 0x0000000402007c0c */ /* 0x020fc8000bf03070 */
[----:B------:R-:W-:-:S13]  /*2fa0*/  ISETP.GE.AND.EX P0, PT, RZ, R3, PT, P0 ;  /* 0x00000003ff00720c */ /* 0x000fda0003f06300 */
[----:B------:R-:W-:Y:S05]  /*2fb0*/  @!P0 BRA `(.L_x_390) ;  /* 0xfffffff400308947 */ /* 0x000fea000383ffff */
[----:B------:R-:W-:Y:S05]  /*2fc0*/  EXIT ;  /* 0x000000000000794d */ /* 0x000fea0003800000 */
.L_x_391:
        /* <DEDUP_REMOVED lines=11> */
.L_x_8888:


//--------------------- .text._ZN3cub17CUB_300001_SM_9006detail8for_each13static_kernelINS2_12policy_hub_t12policy_500_tElNS2_12op_wrapper_tIlZZZZZN2at6native36add_out_dense_sparse_compressed_cudaERNS7_6TensorERKS9_SC_RKN3c106ScalarEENKUlvE_clEvENKUlvE4_clEvENKUlvE_clEvENKUlvE0_clEvEUllE_N6thrust23THRUST_300001_SM_900_NS17counting_iteratorIlNSN_11use_defaultESP_SP_EEEEEEvT0_T1_ --------------------------
	.section	.text._ZN3cub17CUB_300001_SM_9006detail8for_each13static_kernelINS2_12policy_hub_t12policy_500_tElNS2_12op_wrapper_tIlZZZZZN2at6native36add_out_dense_sparse_compressed_cudaERNS7_6TensorERKS9_SC_RKN3c106ScalarEENKUlvE_clEvENKUlvE4_clEvENKUlvE_clEvENKUlvE0_clEvEUllE_N6thrust23THRUST_300001_SM_900_NS17counting_iteratorIlNSN_11use_defaultESP_SP_EEEEEEvT0_T1_,"ax",@progbits
	.align	128
        .global         _ZN3cub17CUB_300001_SM_9006detail8for_each13static_kernelINS2_12policy_hub_t12policy_500_tElNS2_12op_wrapper_tIlZZZZZN2at6native36add_out_dense_sparse_compressed_cudaERNS7_6TensorERKS9_SC_RKN3c106ScalarEENKUlvE_clEvENKUlvE4_clEvENKUlvE_clEvENKUlvE0_clEvEUllE_N6thrust23THRUST_300001_SM_900_NS17counting_iteratorIlNSN_11use_defaultESP_SP_EEEEEEvT0_T1_
        .type           _ZN3cub17CUB_300001_SM_9006detail8for_each13static_kernelINS2_12policy_hub_t12policy_500_tElNS2_12op_wrapper_tIlZZZZZN2at6native36add_out_dense_sparse_compressed_cudaERNS7_6TensorERKS9_SC_RKN3c106ScalarEENKUlvE_clEvENKUlvE4_clEvENKUlvE_clEvENKUlvE0_clEvEUllE_N6thrust23THRUST_300001_SM_900_NS17counting_iteratorIlNSN_11use_defaultESP_SP_EEEEEEvT0_T1_,@function
        .size           _ZN3cub17CUB_300001_SM_9006detail8for_each13static_kernelINS2_12policy_hub_t12policy_500_tElNS2_12op_wrapper_tIlZZZZZN2at6native36add_out_dense_sparse_compressed_cudaERNS7_6TensorERKS9_SC_RKN3c106ScalarEENKUlvE_clEvENKUlvE4_clEvENKUlvE_clEvENKUlvE0_clEvEUllE_N6thrust23THRUST_300001_SM_900_NS17counting_iteratorIlNSN_11use_defaultESP_SP_EEEEEEvT0_T1_,(.L_x_8889 - _ZN3cub17CUB_300001_SM_9006detail8for_each13static_kernelINS2_12policy_hub_t12policy_500_tElNS2_12op_wrapper_tIlZZZZZN2at6native36add_out_dense_sparse_compressed_cudaERNS7_6TensorERKS9_SC_RKN3c106ScalarEENKUlvE_clEvENKUlvE4_clEvENKUlvE_clEvENKUlvE0_clEvEUllE_N6thrust23THRUST_300001_SM_900_NS17counting_iteratorIlNSN_11use_defaultESP_SP_EEEEEEvT0_T1_)
        .other          _ZN3cub17CUB_300001_SM_9006detail8for_each13static_kernelINS2_12policy_hub_t12policy_500_tElNS2_12op_wrapper_tIlZZZZZN2at6native36add_out_dense_sparse_compressed_cudaERNS7_6TensorERKS9_SC_RKN3c106ScalarEENKUlvE_clEvENKUlvE4_clEvENKUlvE_clEvENKUlvE0_clEvEUllE_N6thrust23THRUST_300001_SM_900_NS17counting_iteratorIlNSN_11use_defaultESP_SP_EEEEEEvT0_T1_,@"STO_CUDA_ENTRY STV_DEFAULT"
_ZN3cub17CUB_300001_SM_9006detail8for_each13static_kernelINS2_12policy_hub_t12policy_500_tElNS2_12op_wrapper_tIlZZZZZN2at6native36add_out_dense_sparse_compressed_cudaERNS7_6TensorERKS9_SC_RKN3c106ScalarEENKUlvE_clEvENKUlvE4_clEvENKUlvE_clEvENKUlvE0_clEvEUllE_N6thrust23THRUST_300001_SM_900_NS17counting_iteratorIlNSN_11use_defaultESP_SP_EEEEEEvT0_T1_:
.text._ZN3cub17CUB_300001_SM_9006detail8for_each13static_kernelINS2_12policy_hub_t12policy_500_tElNS2_12op_wrapper_tIlZZZZZN2at6native36add_out_dense_sparse_compressed_cudaERNS7_6TensorERKS9_SC_RKN3c106ScalarEENKUlvE_clEvENKUlvE4_clEvENKUlvE_clEvENKUlvE0_clEvEUllE_N6thrust23THRUST_300001_SM_900_NS17counting_iteratorIlNSN_11use_defaultESP_SP_EEEEEEvT0_T1_:
        /* <DEDUP_REMOVED lines=26> */
[----:B------:R-:W-:Y:S01]  /*01a0*/  HFMA2.MMA R2, -RZ, RZ, 0, 0 ;  /* 0x00000000ff027435 */ /* 0x000fe200000001ff */
[----:B------:R-:W-:Y:S02]  /*01b0*/  IMAD.MOV.U32 R0, RZ, RZ, RZ ;  /* 0x000000ffff007224 */ /* 0x000fe400078e00ff */
[----:B------:R-:W-:Y:S02]  /*01c0*/  IMAD.X R5, RZ, RZ, UR5, P0 ;  /* 0x00000005ff057e24 */ /* 0x000fe400080e06ff */
[----:B------:R-:W-:-:S07]  /*01d0*/  IMAD.WIDE.U32 R28, R4, UR4, RZ ;  /* 0x00000004041c7c25 */ /* 0x000fce000f8e00ff */
.L_x_400:
[----:B------:R-:W-:Y:S02]  /*01e0*/  ULDC.64 UR10, c[0x0][0x260] ;  /* 0x00009800000a7ab9 */ /* 0x000fe40000000a00 */
[----:B------:R-:W-:Y:S02]  /*01f0*/  IMAD R3, R2, UR10, RZ ;  /* 0x0000000a02037c24 */ /* 0x000fe4000f8e02ff */
[----:B-----5:R-:W-:-:S04]  /*0200*/  IMAD.WIDE.U32 R6, R0, UR10, R4 ;  /* 0x0000000a00067c25 */ /* 0x020fc8000f8e0004 */
[----:B------:R-:W-:Y:S01]  /*0210*/  IMAD R3, R0, UR11, R3 ;  /* 0x0000000b00037c24 */ /* 0x000fe2000f8e0203 */
[----:B------:R-:W-:Y:S02]  /*0220*/  ULDC.64 UR10, c[0x0][0x228] ;  /* 0x00008a00000a7ab9 */ /* 0x000fe40000000a00 */
[----:B-1----:R-:W-:Y:S01]  /*0230*/  LEA R10, P0, R6, UR10, 0x3 ;  /* 0x0000000a060a7c11 */ /* 0x002fe2000f8018ff */
[----:B------:R-:W-:-:S05]  /*0240*/  IMAD.IADD R3, R7, 0x1, R3 ;  /* 0x0000000107037824 */ /* 0x000fca00078e0203 */
[----:B------:R-:W-:-:S05]  /*0250*/  LEA.HI.X R11, R6, UR11, R3, 0x3, P0 ;  /* 0x0000000b060b7c11 */ /* 0x000fca00080f1c03 */
[----:B------:R-:W2:Y:S04]  /*0260*/  LDG.E.64 R6, desc[UR8][R10.64+0x8] ;  /* 0x000008080a067981 */ /* 0x000ea8000c1e1b00 */
[----:B------:R-:W2:Y:S01]  /*0270*/  LDG.E.64 R8, desc[UR8][R10.64] ;  /* 0x000000080a087981 */ /* 0x000ea2000c1e1b00 */
[----:B------:R-:W-:Y:S01]  /*0280*/  BSSY B1, `(.L_x_395) ;  /* 0x00000b6000017945 */ /* 0x000fe20003800000 */
[----:B--2---:R-:W-:-:S04]  /*0290*/  ISETP.GT.U32.AND P0, PT, R6, R8, PT ;  /* 0x000000080600720c */ /* 0x004fc80003f04070 */
[----:B------:R-:W-:-:S13]  /*02a0*/  ISETP.GT.AND.EX P0, PT, R7, R9, PT, P0 ;  /* 0x000000090700720c */ /* 0x000fda0003f04300 */
[----:B0-----:R-:W-:Y:S05]  /*02b0*/  @!P0 BRA `(.L_x_396) ;  /* 0x0000000800c88947 */ /* 0x001fea0003800000 */
        /* <DEDUP_REMOVED lines=8> */
[----:B------:R-:W-:-:S03]  /*0340*/  IMAD.MOV.U32 R20, RZ, RZ, R9 ;  /* 0x000000ffff147224 */ /* 0x000fc600078e0009 */
[----:B------:R-:W-:Y:S02]  /*0350*/  ISETP.NE.AND.EX P0, PT, RZ, RZ, PT, P0 ;  /* 0x000000ffff00720c */ /* 0x000fe40003f05300 */
[----:B------:R-:W-:-:S11]  /*0360*/  IADD3 R26, R29, R11, RZ ;  /* 0x0000000b1d1a7210 */ /* 0x000fd60007ffe0ff */
[----:B------:R-:W-:Y:S05]  /*0370*/  @!P0 BRA `(.L_x_398) ;  /* 0x0000000400348947 */ /* 0x000fea0003800000 */
[----:B------:R-:W-:Y:S01]  /*0380*/  ULDC.64 UR10, c[0x0][0x268] ;  /* 0x00009a00000a7ab9 */ /* 0x000fe20000000a00 */
[----:B------:R-:W0:Y:S01]  /*0390*/  LDC.64 R14, c[0x0][0x258] ;  /* 0x00009600ff0e7b82 */ /* 0x000e220000000a00 */
[----:B------:R-:W-:Y:S01]  /*03a0*/  IMAD R13, R2, UR10, RZ ;  /* 0x0000000a020d7c24 */ /* 0x000fe2000f8e02ff */
[----:B------:R1:W-:Y:S01]  /*03b0*/  STL.64 [R1+0x8], R4 ;  /* 0x0000080401007387 */ /* 0x0003e20000100a00 */
[----:B------:R-:W-:-:S04]  /*03c0*/  IMAD.WIDE.U32 R10, R0, UR10, R8 ;  /* 0x0000000a000a7c25 */ /* 0x000fc8000f8e0008 */
[----:B------:R-:W-:Y:S01]  /*03d0*/  IMAD R13, R0, UR11, R13 ;  /* 0x0000000b000d7c24 */ /* 0x000fe2000f8e020d */
[----:B------:R-:W-:Y:S01]  /*03e0*/  ULDC.64 UR10, c[0x0][0x230] ;  /* 0x00008c00000a7ab9 */ /* 0x000fe20000000a00 */
[----:B------:R-:W2:Y:S01]  /*03f0*/  LDC.64 R16, c[0x0][0x238] ;  /* 0x00008e00ff107b82 */ /* 0x000ea20000000a00 */
[----:B------:R-:W-:Y:S01]  /*0400*/  LEA R12, P0, R10, UR10, 0x3 ;  /* 0x0000000a0a0c7c11 */ /* 0x000fe2000f8018ff */
[----:B------:R-:W-:-:S05]  /*0410*/  IMAD.IADD R11, R11, 0x1, R13 ;  /* 0x000000010b0b7824 */ /* 0x000fca00078e020d */
[----:B------:R-:W-:Y:S01]  /*0420*/  LEA.HI.X R13, R10, UR11, R11, 0x3, P0 ;  /* 0x0000000b0a0d7c11 */ /* 0x000fe200080f1c0b */
[----:B------:R-:W-:Y:S01]  /*0430*/  ULDC.64 UR10, c[0x0][0x248] ;  /* 0x00009200000a7ab9 */ /* 0x000fe20000000a00 */
[----:B-1----:R-:W1:Y:S03]  /*0440*/  LDC.64 R4, c[0x0][0x240] ;  /* 0x00009000ff047b82 */ /* 0x002e660000000a00 */
[----:B------:R-:W0:Y:S01]  /*0450*/  LDG.E.64 R24, desc[UR8][R12.64] ;  /* 0x000000080c187981 */ /* 0x000e22000c1e1b00 */
[----:B------:R-:W-:Y:S01]  /*0460*/  MOV R11, R26 ;  /* 0x0000001a000b7202 */ /* 0x000fe20000000f00 */
[----:B------:R-:W-:Y:S02]  /*0470*/  IMAD R21, R2, UR10, RZ ;  /* 0x0000000a02157c24 */ /* 0x000fe4000f8e02ff */
[----:B------:R-:W-:Y:S02]  /*0480*/  IMAD.MOV.U32 R10, RZ, RZ, R28 ;  /* 0x000000ffff0a7224 */ /* 0x000fe400078e001c */
[----:B------:R-:W-:-:S02]  /*0490*/  IMAD R21, R0, UR11, R21 ;  /* 0x0000000b00157c24 */ /* 0x000fc4000f8e0215 */
[----:B------:R-:W-:Y:S01]  /*04a0*/  IMAD.WIDE.U32 R18, R0, UR10, R10 ;  /* 0x0000000a00127c25 */ /* 0x000fe2000f8e000a */
[----:B------:R-:W-:-:S03]  /*04b0*/  ULDC.64 UR10, c[0x0][0x270] ;  /* 0x00009c00000a7ab9 */ /* 0x000fc60000000a00 */
[----:B------:R-:W-:Y:S02]  /*04c0*/  IMAD.IADD R19, R19, 0x1, R21 ;  /* 0x0000000113137824 */ /* 0x000fe400078e0215 */
[----:B------:R-:W-:Y:S02]  /*04d0*/  IMAD R21, R2, UR10, RZ ;  /* 0x0000000a02157c24 */ /* 0x000fe4000f8e02ff */
[----:B------:R-:W-:-:S04]  /*04e0*/  IMAD.WIDE.U32 R22, R0, UR10, R8 ;  /* 0x0000000a00167c25 */ /* 0x000fc8000f8e0008 */
[----:B------:R-:W-:Y:S01]  /*04f0*/  IMAD R20, R0, UR11, R21 ;  /* 0x0000000b00147c24 */ /* 0x000fe2000f8e0215 */
[----:B------:R-:W-:Y:S02]  /*0500*/  ULDC.64 UR10, c[0x0][0x220] ;  /* 0x00008800000a7ab9 */ /* 0x000fe40000000a00 */
[----:B------:R-:W-:Y:S01]  /*0510*/  LEA R10, P0, R22, UR10, 0x3 ;  /* 0x0000000a160a7c11 */ /* 0x000fe2000f8018ff */
[----:B------:R-:W-:Y:S02]  /*0520*/  IMAD.IADD R21, R23, 0x1, R20 ;  /* 0x0000000117157824 */ /* 0x000fe400078e0214 */
[----:B0-----:R-:W-:-:S04]  /*0530*/  IMAD R11, R25, R14, RZ ;  /* 0x0000000e190b7224 */ /* 0x001fc800078e02ff */
[C---:B------:R-:W-:Y:S02]  /*0540*/  IMAD R11, R24.reuse, R15, R11 ;  /* 0x0000000f180b7224 */ /* 0x040fe400078e020b */
[----:B------:R-:W-:-:S03]  /*0550*/  IMAD.WIDE.U32 R24, R24, R14, R18 ;  /* 0x0000000e18187225 */ /* 0x000fc600078e0012 */
[----:B--2---:R-:W-:Y:S02]  /*0560*/  LEA R20, P1, R24, R16, 0x3 ;  /* 0x0000001018147211 */ /* 0x004fe400078218ff */
[----:B------:R-:W-:Y:S02]  /*0570*/  IADD3 R23, R25, R11, RZ ;  /* 0x0000000b19177210 */ /* 0x000fe40007ffe0ff */
[----:B------:R-:W-:Y:S02]  /*0580*/  LEA.HI.X R11, R22, UR11, R21, 0x3, P0 ;  /* 0x0000000b160b7c11 */ /* 0x000fe400080f1c15 */
[----:B------:R-:W-:-:S03]  /*0590*/  LEA.HI.X R21, R24, R17, R23, 0x3, P1 ;  /* 0x0000001118157211 */ /* 0x000fc600008f1c17 */
[----:B------:R-:W1:Y:S04]  /*05a0*/  LDG.E.64 R22, desc[UR8][R10.64] ;  /* 0x000000080a167981 */ /* 0x000e68000c1e1b00 */
[----:B------:R-:W1:Y:S01]  /*05b0*/  LDG.E.64 R24, desc[UR8][R20.64] ;  /* 0x0000000814187981 */ /* 0x000e62000c1e1b00 */
[----:B------:R-:W-:-:S04]  /*05c0*/  ISETP.NE.U32.AND P0, PT, R3, 0x1, PT ;  /* 0x000000010300780c */ /* 0x000fc80003f05070 */
[----:B------:R-:W-:Y:S01]  /*05d0*/  ISETP.NE.AND.EX P0, PT, RZ, RZ, PT, P0 ;  /* 0x000000ffff00720c */ /* 0x000fe20003f05300 */
[----:B-1----:R-:W-:Y:S01]  /*05e0*/  DFMA R22, R22, R4, R24 ;  /* 0x000000041616722b */ /* 0x002fe20000000018 */
[----:B------:R0:W5:Y:S06]  /*05f0*/  LDL.LU.64 R4, [R1+0x8] ;  /* 0x0000080001047983 */ /* 0x00016c0000300a00 */
[----:B------:R1:W-:Y:S02]  /*0600*/  STG.E.64 desc[UR8][R20.64], R22 ;  /* 0x0000001614007986 */ /* 0x0003e4000c101b08 */
[----:B-1----:R-:W-:-:S05]  /*0610*/  IADD3 R21, P1, R8, 0x1, RZ ;  /* 0x0000000108157810 */ /* 0x002fca0007f3e0ff */
[----:B------:R-:W-:Y:S01]  /*0620*/  IMAD.X R20, RZ, RZ, R9, P1 ;  /* 0x000000ffff147224 */ /* 0x000fe200008e0609 */
[----:B0-----:R-:W-:Y:S07]  /*0630*/  @!P0 BRA `(.L_x_398) ;  /* 0x0000000000848947 */ /* 0x001fee0003800000 */
[----:B------:R-:W2:Y:S04]  /*0640*/  LDG.E.64 R20, desc[UR8][R12.64+0x8] ;  /* 0x000008080c147981 */ /* 0x000ea8000c1e1b00 */
[----:B-----5:R0:W-:Y:S02]  /*0650*/  STL.64 [R1+0x8], R4 ;  /* 0x0000080401007387 */ /* 0x0201e40000100a00 */
[----:B0-----:R-:W0:Y:S01]  /*0660*/  LDC.64 R4, c[0x0][0x240] ;  /* 0x00009000ff047b82 */ /* 0x001e220000000a00 */
[-C--:B--2---:R-:W-:Y:S02]  /*0670*/  IMAD R21, R21, R14.reuse, RZ ;  /* 0x0000000e15157224 */ /* 0x084fe400078e02ff */
[----:B------:R-:W-:-:S04]  /*0680*/  IMAD.WIDE.U32 R22, R20, R14, R18 ;  /* 0x0000000e14167225 */ /* 0x000fc800078e0012 */
[----:B------:R-:W-:Y:S01]  /*0690*/  IMAD R21, R20, R15, R21 ;  /* 0x0000000f14157224 */ /* 0x000fe200078e0215 */
[----:B------:R-:W-:-:S03]  /*06a0*/  LEA R20, P0, R22, R16, 0x3 ;  /* 0x0000001016147211 */ /* 0x000fc600078018ff */
[----:B------:R-:W-:-:S05]  /*06b0*/  IMAD.IADD R21, R23, 0x1, R21 ;  /* 0x0000000117157824 */ /* 0x000fca00078e0215 */
[----:B------:R-:W-:Y:S02]  /*06c0*/  LEA.HI.X R21, R22, R17, R21, 0x3, P0 ;  /* 0x0000001116157211 */ /* 0x000fe400000f1c15 */
[----:B------:R-:W0:Y:S04]  /*06d0*/  LDG.E.64 R22, desc[UR8][R10.64+0x8] ;  /* 0x000008080a167981 */ /* 0x000e28000c1e1b00 */
[----:B------:R-:W0:Y:S01]  /*06e0*/  LDG.E.64 R24, desc[UR8][R20.64] ;  /* 0x0000000814187981 */ /* 0x000e22000c1e1b00 */
[----:B------:R-:W-:-:S04]  /*06f0*/  ISETP.NE.U32.AND P0, PT, R3, 0x2, PT ;  /* 0x000000020300780c */ /* 0x000fc80003f05070 */
[----:B------:R-:W-:Y:S01]  /*0700*/  ISETP.NE.AND.EX P0, PT, RZ, RZ, PT, P0 ;  /* 0x000000ffff00720c */ /* 0x000fe20003f05300 */
[----:B0-----:R-:W-:Y:S01]  /*0710*/  DFMA R22, R22, R4, R24 ;  /* 0x000000041616722b */ /* 0x001fe20000000018 */
[----:B------:R0:W5:Y:S06]  /*0720*/  LDL.LU.64 R4, [R1+0x8] ;  /* 0x0000080001047983 */ /* 0x00016c0000300a00 */
[----:B------:R1:W-:Y:S02]  /*0730*/  STG.E.64 desc[UR8][R20.64], R22 ;  /* 0x0000001614007986 */ /* 0x0003e4000c101b08 */
[----:B-1----:R-:W-:-:S04]  /*0740*/  IADD3 R21, P1, R8, 0x2, RZ ;  /* 0x0000000208157810 */ /* 0x002fc80007f3e0ff */
[----:B------:R-:W-:Y:S01]  /*0750*/  IADD3.X R20, RZ, R9, RZ, P1, !PT ;  /* 0x00000009ff147210 */ /* 0x000fe20000ffe4ff */
[----:B0-----:R-:W-:Y:S08]  /*0760*/  @!P0 BRA `(.L_x_398) ;  /* 0x0000000000388947 */ /* 0x001ff00003800000 */
[----:B------:R-:W2:Y:S01]  /*0770*/  LDG.E.64 R12, desc[UR8][R12.64+0x10] ;  /* 0x000010080c0c7981 */ /* 0x000ea2000c1e1b00 */
[----:B------:R-:W0:Y:S03]  /*0780*/  LDC.64 R24, c[0x0][0x240] ;  /* 0x00009000ff187b82 */ /* 0x000e260000000a00 */
[----:B------:R-:W0:Y:S01]  /*0790*/  LDG.E.64 R10, desc[UR8][R10.64+0x10] ;  /* 0x000010080a0a7981 */ /* 0x000e22000c1e1b00 */
[-C--:B--2---:R-:W-:Y:S02]  /*07a0*/  IMAD R3, R13, R14.reuse, RZ ;  /* 0x0000000e0d037224 */ /* 0x084fe400078e02ff */
[----:B------:R-:W-:-:S04]  /*07b0*/  IMAD.WIDE.U32 R18, R12, R14, R18 ;  /* 0x0000000e0c127225 */ /* 0x000fc800078e0012 */
[----:B------:R-:W-:Y:S01]  /*07c0*/  IMAD R3, R12, R15, R3 ;  /* 0x0000000f0c037224 */ /* 0x000fe200078e0203 */
[----:B------:R-:W-:-:S03]  /*07d0*/  LEA R16, P0, R18, R16, 0x3 ;  /* 0x0000001012107211 */ /* 0x000fc600078018ff */
[----:B------:R-:W-:-:S05]  /*07e0*/  IMAD.IADD R3, R19, 0x1, R3 ;  /* 0x0000000113037824 */ /* 0x000fca00078e0203 */
[----:B------:R-:W-:-:S05]  /*07f0*/  LEA.HI.X R17, R18, R17, R3, 0x3, P0 ;  /* 0x0000001112117211 */ /* 0x000fca00000f1c03 */
[----:B------:R-:W0:Y:S01]  /*0800*/  LDG.E.64 R14, desc[UR8][R16.64] ;  /* 0x00000008100e7981 */ /* 0x000e22000c1e1b00 */
[----:B------:R-:W-:-:S05]  /*0810*/  IADD3 R21, P0, R8, 0x3, RZ ;  /* 0x0000000308157810 */ /* 0x000fca0007f1e0ff */
[----:B------:R-:W-:Y:S01]  /*0820*/  IMAD.X R20, RZ, RZ, R9, P0 ;  /* 0x000000ffff147224 */ /* 0x000fe200000e0609 */
[----:B0-----:R-:W-:-:S07]  /*0830*/  DFMA R14, R10, R24, R14 ;  /* 0x000000180a0e722b */ /* 0x001fce000000000e */
[----:B------:R0:W-:Y:S04]  /*0840*/  STG.E.64 desc[UR8][R16.64], R14 ;  /* 0x0000000e10007986 */ /* 0x0001e8000c101b08 */
.L_x_398:
[----:B------:R-:W-:Y:S05]  /*0850*/  BSYNC B2 ;  /* 0x0000000000027941 */ /* 0x000fea0003800000 */
.L_x_397:
        /* <DEDUP_REMOVED lines=10> */
[----:B------:R-:W-:Y:S02]  /*0900*/  IMAD.MOV.U32 R9, RZ, RZ, R26 ;  /* 0x000000ffff097224 */ /* 0x000fe400078e001a */
[C---:B------:R-:W-:Y:S02]  /*0910*/  IMAD R3, R0.reuse, UR11, R3 ;  /* 0x0000000b00037c24 */ /* 0x040fe4000f8e0203 */
[----:B------:R-:W-:-:S05]  /*0920*/  IMAD.WIDE.U32 R8, R0, UR10, R8 ;  /* 0x0000000a00087c25 */ /* 0x000fca000f8e0008 */
[----:B------:R-:W-:-:S07]  /*0930*/  IADD3 R3, R3, R9, RZ ;  /* 0x0000000903037210 */ /* 0x000fce0007ffe0ff */
.L_x_399:
[----:B------:R-:W-:Y:S01]  /*0940*/  ULDC.64 UR10, c[0x0][0x268] ;  /* 0x00009a00000a7ab9 */ /* 0x000fe20000000a00 */
[----:B-1----:R-:W-:Y:S01]  /*0950*/  IMAD.MOV.U32 R10, RZ, RZ, R21 ;  /* 0x000000ffff0a7224 */ /* 0x002fe200078e0015 */
[----:B------:R-:W-:Y:S01]  /*0960*/  ULDC.64 UR12, c[0x0][0x270] ;  /* 0x00009c00000c7ab9 */ /* 0x000fe20000000a00 */
[----:B0-----:R-:W-:Y:S01]  /*0970*/  IMAD R15, R2, UR10, RZ ;  /* 0x0000000a020f7c24 */ /* 0x001fe2000f8e02ff */
[----:B------:R-:W-:Y:S01]  /*0980*/  ULDC.64 UR14, c[0x0][0x238] ;  /* 0x00008e00000e7ab9 */ /* 0x000fe20000000a00 */
[----:B------:R-:W-:Y:S02]  /*0990*/  IMAD.MOV.U32 R11, RZ, RZ, R20 ;  /* 0x000000ffff0b7224 */ /* 0x000fe400078e0014 */
[C---:B------:R-:W-:Y:S02]  /*09a0*/  IMAD R15, R0.reuse, UR11, R15 ;  /* 0x0000000b000f7c24 */ /* 0x040fe4000f8e020f */
[----:B------:R-:W-:Y:S01]  /*09b0*/  IMAD.WIDE.U32 R12, R0, UR10, R10 ;  /* 0x0000000a000c7c25 */ /* 0x000fe2000f8e000a */
[----:B------:R-:W-:-:S02]  /*09c0*/  ULDC.64 UR10, c[0x0][0x230] ;  /* 0x00008c00000a7ab9 */ /* 0x000fc40000000a00 */
[----:B------:R-:W-:Y:S02]  /*09d0*/  LEA R14, P0, R12, UR10, 0x3 ;  /* 0x0000000a0c0e7c11 */ /* 0x000fe4000f8018ff */
[----:B------:R-:W-:-:S04]  /*09e0*/  IADD3 R13, R15, R13, RZ ;  /* 0x0000000d0f0d7210 */ /* 0x000fc80007ffe0ff */
[----:B------:R-:W-:Y:S01]  /*09f0*/  LEA.HI.X R15, R12, UR11, R13, 0x3, P0 ;  /* 0x0000000b0c0f7c11 */ /* 0x000fe200080f1c0d */
[----:B------:R-:W-:-:S04]  /*0a00*/  ULDC.64 UR10, c[0x0][0x258] ;  /* 0x00009600000a7ab9 */ /* 0x000fc80000000a00 */
[----:B------:R-:W2:Y:S01]  /*0a10*/  LDG.E.64 R12, desc[UR8][R14.64] ;  /* 0x000000080e0c7981 */ /* 0x000ea2000c1e1b00 */
[----:B------:R-:W-:Y:S02]  /*0a20*/  IMAD R19, R2, UR12, RZ ;  /* 0x0000000c02137c24 */ /* 0x000fe4000f8e02ff */
[----:B------:R-:W-:-:S04]  /*0a30*/  IMAD.WIDE.U32 R16, R0, UR12, R10 ;  /* 0x0000000c00107c25 */ /* 0x000fc8000f8e000a */
[----:B------:R-:W-:Y:S02]  /*0a40*/  IMAD.MOV.U32 R10, RZ, RZ, R8 ;  /* 0x000000ffff0a7224 */ /* 0x000fe400078e0008 */
[----:B------:R-:W-:Y:S02]  /*0a50*/  IMAD.MOV.U32 R11, RZ, RZ, R3 ;  /* 0x000000ffff0b7224 */ /* 0x000fe400078e0003 */
[----:B------:R-:W-:Y:S01]  /*0a60*/  IMAD R23, R0, UR13, R19 ;  /* 0x0000000d00177c24 */ /* 0x000fe2000f8e0213 */
[----:B------:R-:W-:Y:S01]  /*0a70*/  ULDC.64 UR12, c[0x0][0x220] ;  /* 0x00008800000c7ab9 */ /* 0x000fe20000000a00 */
[----:B--2---:R-:W-:Y:S02]  /*0a80*/  IMAD R13, R13, UR10, RZ ;  /* 0x0000000a0d0d7c24 */ /* 0x004fe4000f8e02ff */
[----:B------:R-:W-:-:S04]  /*0a90*/  IMAD.WIDE.U32 R10, R12, UR10, R10 ;  /* 0x0000000a0c0a7c25 */ /* 0x000fc8000f8e000a */
[----:B------:R-:W-:Y:S01]  /*0aa0*/  IMAD R19, R12, UR11, R13 ;  /* 0x0000000b0c137c24 */ /* 0x000fe2000f8e020d */
[----:B------:R-:W-:Y:S02]  /*0ab0*/  LEA R12, P0, R16, UR12, 0x3 ;  /* 0x0000000c100c7c11 */ /* 0x000fe4000f8018ff */
[----:B------:R-:W-:Y:S01]  /*0ac0*/  IADD3 R13, R23, R17, RZ ;  /* 0x00000011170d7210 */ /* 0x000fe20007ffe0ff */
[----:B------:R-:W-:Y:S01]  /*0ad0*/  IMAD.IADD R11, R11, 0x1, R19 ;  /* 0x000000010b0b7824 */ /* 0x000fe200078e0213 */
[----:B------:R-:W-:Y:S02]  /*0ae0*/  LEA R24, P1, R10, UR14, 0x3 ;  /* 0x0000000e0a187c11 */ /* 0x000fe4000f8218ff */
[----:B------:R-:W-:Y:S01]  /*0af0*/  LEA.HI.X R13, R16, UR13, R13, 0x3, P0 ;  /* 0x0000000d100d7c11 */ /* 0x000fe200080f1c0d */
[----:B------:R-:W-:Y:S01]  /*0b00*/  ULDC.64 UR12, c[0x0][0x240] ;  /* 0x00009000000c7ab9 */ /* 0x000fe20000000a00 */
[----:B------:R-:W-:-:S03]  /*0b10*/  LEA.HI.X R25, R10, UR15, R11, 0x3, P1 ;  /* 0x0000000f0a197c11 */ /* 0x000fc600088f1c0b */
[----:B------:R-:W2:Y:S04]  /*0b20*/  LDG.E.64 R10, desc[UR8][R12.64] ;  /* 0x000000080c0a7981 */ /* 0x000ea8000c1e1b00 */
[----:B------:R-:W2:Y:S02]  /*0b30*/  LDG.E.64 R16, desc[UR8][R24.64] ;  /* 0x0000000818107981 */ /* 0x000ea4000c1e1b00 */
[----:B--2---:R-:W-:-:S07]  /*0b40*/  DFMA R10, R10, UR12, R16 ;  /* 0x0000000c0a0a7c2b */ /* 0x004fce0008000010 */
[----:B------:R0:W-:Y:S04]  /*0b50*/  STG.E.64 desc[UR8][R24.64], R10 ;  /* 0x0000000a18007986 */ /* 0x0001e8000c101b08 */
[----:B------:R-:W2:Y:S01]  /*0b60*/  LDG.E.64 R16, desc[UR8][R14.64+0x8] ;  /* 0x000008080e107981 */ /* 0x000ea2000c1e1b00 */
[----:B0-----:R-:W-:Y:S01]  /*0b70*/  MOV R11, R3 ;  /* 0x00000003000b7202 */ /* 0x001fe20000000f00 */
[----:B------:R-:W-:Y:S02]  /*0b80*/  IMAD.MOV.U32 R10, RZ, RZ, R8 ;  /* 0x000000ffff0a7224 */ /* 0x000fe400078e0008 */
[----:B--2---:R-:W-:Y:S02]  /*0b90*/  IMAD R17, R17, UR10, RZ ;  /* 0x0000000a11117c24 */ /* 0x004fe4000f8e02ff */
[----:B------:R-:W-:-:S04]  /*0ba0*/  IMAD.WIDE.U32 R18, R16, UR10, R10 ;  /* 0x0000000a10127c25 */ /* 0x000fc8000f8e000a */
[----:B------:R-:W-:Y:S01]  /*0bb0*/  IMAD R17, R16, UR11, R17 ;  /* 0x0000000b10117c24 */ /* 0x000fe2000f8e0211 */
[----:B------:R-:W-:-:S03]  /*0bc0*/  LEA R16, P0, R18, UR14, 0x3 ;  /* 0x0000000e12107c11 */ /* 0x000fc6000f8018ff */
[----:B------:R-:W-:-:S05]  /*0bd0*/  IMAD.IADD R17, R19, 0x1, R17 ;  /* 0x0000000113117824 */ /* 0x000fca00078e0211 */
[----:B------:R-:W-:Y:S02]  /*0be0*/  LEA.HI.X R17, R18, UR15, R17, 0x3, P0 ;  /* 0x0000000f12117c11 */ /* 0x000fe400080f1c11 */
[----:B------:R-:W2:Y:S04]  /*0bf0*/  LDG.E.64 R18, desc[UR8][R12.64+0x8] ;  /* 0x000008080c127981 */ /* 0x000ea8000c1e1b00 */
[----:B------:R-:W2:Y:S02]  /*0c00*/  LDG.E.64 R22, desc[UR8][R16.64] ;  /* 0x0000000810167981 */ /* 0x000ea4000c1e1b00 */
[----:B--2---:R-:W-:-:S07]  /*0c10*/  DFMA R24, R18, UR12, R22 ;  /* 0x0000000c12187c2b */ /* 0x004fce0008000016 */
[----:B------:R0:W-:Y:S04]  /*0c20*/  STG.E.64 desc[UR8][R16.64], R24 ;  /* 0x0000001810007986 */ /* 0x0001e8000c101b08 */
[----:B------:R-:W2:Y:S02]  /*0c30*/  LDG.E.64 R22, desc[UR8][R14.64+0x10] ;  /* 0x000010080e167981 */ /* 0x000ea4000c1e1b00 */
[----:B--2---:R-:W-:Y:S02]  /*0c40*/  IMAD R23, R23, UR10, RZ ;  /* 0x0000000a17177c24 */ /* 0x004fe4000f8e02ff */
[----:B------:R-:W-:-:S04]  /*0c50*/  IMAD.WIDE.U32 R18, R22, UR10, R10 ;  /* 0x0000000a16127c25 */ /* 0x000fc8000f8e000a */
[----:B------:R-:W-:Y:S01]  /*0c60*/  IMAD R23, R22, UR11, R23 ;  /* 0x0000000b16177c24 */ /* 0x000fe2000f8e0217 */
[----:B0-----:R-:W-:-:S03]  /*0c70*/  LEA R16, P0, R18, UR14, 0x3 ;  /* 0x0000000e12107c11 */ /* 0x001fc6000f8018ff */
[----:B------:R-:W-:-:S05]  /*0c80*/  IMAD.IADD R19, R19, 0x1, R23 ;  /* 0x0000000113137824 */ /* 0x000fca00078e0217 */
[----:B------:R-:W-:Y:S02]  /*0c90*/  LEA.HI.X R17, R18, UR15, R19, 0x3, P0 ;  /* 0x0000000f12117c11 */ /* 0x000fe400080f1c13 */
[----:B------:R-:W2:Y:S04]  /*0ca0*/  LDG.E.64 R18, desc[UR8][R12.64+0x10] ;  /* 0x000010080c127981 */ /* 0x000ea8000c1e1b00 */
[----:B------:R-:W2:Y:S02]  /*0cb0*/  LDG.E.64 R22, desc[UR8][R16.64] ;  /* 0x0000000810167981 */ /* 0x000ea4000c1e1b00 */
[----:B--2---:R-:W-:-:S07]  /*0cc0*/  DFMA R22, R18, UR12, R22 ;  /* 0x0000000c12167c2b */ /* 0x004fce0008000016 */
        /* <DEDUP_REMOVED lines=9> */
[----:B------:R-:W3:Y:S01]  /*0d60*/  LDG.E.64 R18, desc[UR8][R10.64] ;  /* 0x000000080a127981 */ /* 0x000ee2000c1e1b00 */
[----:B------:R-:W-:-:S05]  /*0d70*/  IADD3 R21, P0, R21, 0x4, RZ ;  /* 0x0000000415157810 */ /* 0x000fca0007f1e0ff */
[----:B------:R-:W-:Y:S01]  /*0d80*/  IMAD.X R20, RZ, RZ, R20, P0 ;  /* 0x000000ffff147224 */ /* 0x000fe200000e0614 */
[----:B------:R-:W-:-:S04]  /*0d90*/  ISETP.GE.U32.AND P0, PT, R21, R6, PT ;  /* 0x000000061500720c */ /* 0x000fc80003f06070 */
[----:B------:R-:W-:Y:S01]  /*0da0*/  ISETP.GE.AND.EX P0, PT, R20, R7, PT, P0 ;  /* 0x000000071400720c */ /* 0x000fe20003f06300 */
[----:B---3--:R-:W-:-:S07]  /*0db0*/  DFMA R18, R12, UR12, R18 ;  /* 0x0000000c0c127c2b */ /* 0x008fce0008000012 */
[----:B------:R1:W-:Y:S05]  /*0dc0*/  STG.E.64 desc[UR8][R10.64], R18 ;  /* 0x000000120a007986 */ /* 0x0003ea000c101b08 */
[----:B------:R-:W-:Y:S05]  /*0dd0*/  @!P0 BRA `(.L_x_399) ;  /* 0xfffffff800d88947 */ /* 0x000fea000383ffff */
.L_x_396:
[----:B------:R-:W-:Y:S05]  /*0de0*/  BSYNC B1 ;  /* 0x0000000000017941 */ /* 0x000fea0003800000 */
.L_x_395:
[----:B------:R-:W-:Y:S01]  /*0df0*/  IADD3 R0, P0, R0, 0x1, RZ ;  /* 0x0000000100007810 */ /* 0x000fe20007f1e0ff */
[----:B------:R-:W-:-:S04]  /*0e00*/  ULDC.64 UR10, c[0x0][0x278] ;  /* 0x00009e00000a7ab9 */ /* 0x000fc80000000a00 */
[----:B------:R-:W-:Y:S01]  /*0e10*/  IMAD.X R2, RZ, RZ, R2, P0 ;  /* 0x000000ffff027224 */ /* 0x000fe200000e0602 */
[----:B------:R-:W-:-:S04]  /*0e20*/  ISETP.GE.U32.AND P0, PT, R0, UR10, PT ;  /* 0x0000000a00007c0c */ /* 0x000fc8000bf06070 */
[----:B------:R-:W-:-:S13]  /*0e30*/  ISETP.GE.AND.EX P0, PT, R2, UR11, PT, P0 ;  /* 0x0000000b02007c0c */ /* 0x000fda000bf06300 */
[----:B------:R-:W-:Y:S05]  /*0e40*/  @!P0 BRA `(.L_x_400) ;  /* 0xfffffff000e48947 */ /* 0x000fea000383ffff */
.L_x_394:
[----:B------:R-:W-:Y:S05]  /*0e50*/  BSYNC B0 ;  /* 0x0000000000007941 */ /* 0x000fea0003800000 */
.L_x_393:
        /* <DEDUP_REMOVED lines=10> */
[----:B------:R-:W-:-:S05]  /*0f00*/  IADD3 R28, P0, R28, UR6, RZ ;  /* 0x000000061c1c7c10 */ /* 0x000fca000ff1e0ff */
[----:B------:R-:W-:Y:S01]  /*0f10*/  IMAD.X R29, RZ, RZ, UR5, P0 ;  /* 0x00000005ff1d7e24 */ /* 0x000fe200080e06ff */
[----:B------:R-:W-:Y:S02]  /*0f20*/  ULDC.64 UR4, c[0x0][0x250] ;  /* 0x0000940000047ab9 */ /* 0x000fe40000000a00 */
[----:B-----5:R-:W-:-:S04]  /*0f30*/  IMAD.WIDE.U32 R4, R28, UR4, RZ ;  /* 0x000000041c047c25 */ /* 0x020fc8000f8e00ff */
[----:B------:R-:W-:Y:S01]  /*0f40*/  IMAD R3, R29, UR4, RZ ;  /* 0x000000041d037c24 */ /* 0x000fe2000f8e02ff */
[----:B------:R-:W-:-:S03]  /*0f50*/  UMOV UR4, URZ ;  /* 0x0000003f00047c82 */ /* 0x000fc60008000000 */
[----:B------:R-:W-:Y:S01]  /*0f60*/  IMAD R3, R28, UR5, R3 ;  /* 0x000000051c037c24 */ /* 0x000fe2000f8e0203 */
[----:B------:R-:W-:-:S04]  /*0f70*/  UMOV UR5, URZ ;  /* 0x0000003f00057c82 */ /* 0x000fc80008000000 */
[----:B------:R-:W-:-:S05]  /*0f80*/  IADD3 R0, R5, R3, RZ ;  /* 0x0000000305007210 */ /* 0x000fca0007ffe0ff */
[----:B------:R2:W-:Y:S02]  /*0f90*/  STL [R1], R0 ;  /* 0x0000000001007387 */ /* 0x0005e40000100800 */
.L_x_406:
[----:B--2---:R-:W2:Y:S01]  /*0fa0*/  LDC.64 R2, c[0x0][0x260] ;  /* 0x00009800ff027b82 */ /* 0x004ea20000000a00 */
        /* <DEDUP_REMOVED lines=17> */
[----:B0----5:R-:W-:Y:S05]  /*10c0*/  @!P0 BRA `(.L_x_402) ;  /* 0x0000000800888947 */ /* 0x021fea0003800000 */
[----:B-1----:R-:W2:Y:S01]  /*10d0*/  LDL R10, [R1] ;  /* 0x00000000010a7983 */ /* 0x002ea20000100800 */
[----:B0-----:R-:W0:Y:S01]  /*10e0*/  LDC.64 R14, c[0x0][0x248] ;  /* 0x00009200ff0e7b82 */ /* 0x001e220000000a00 */
[--C-:B------:R-:W-:Y:S01]  /*10f0*/  IMAD.IADD R0, R6, 0x1, -R8.reuse ;  /* 0x0000000106007824 */ /* 0x100fe200078e0a08 */
[----:B------:R-:W-:Y:S01]  /*1100*/  MOV R2, R4 ;  /* 0x0000000400027202 */ /* 0x000fe20000000f00 */
[----:B------:R-:W-:Y:S01]  /*1110*/  BSSY B1, `(.L_x_403) ;  /* 0x0000054000017945 */ /* 0x000fe20003800000 */
[----:B------:R-:W-:Y:S02]  /*1120*/  IMAD.MOV.U32 R24, RZ, RZ, R8 ;  /* 0x000000ffff187224 */ /* 0x000fe400078e0008 */
[----:B------:R-:W-:-:S04]  /*1130*/  LOP3.LUT R0, R0, 0x3, RZ, 0xc0, !PT ;  /* 0x0000000300007812 */ /* 0x000fc800078ec0ff */
[----:B------:R-:W-:-:S04]  /*1140*/  ISETP.NE.U32.AND P0, PT, R0, RZ, PT ;  /* 0x000000ff0000720c */ /* 0x000fc80003f05070 */
[----:B------:R-:W-:Y:S01]  /*1150*/  ISETP.NE.AND.EX P0, PT, RZ, RZ, PT, P0 ;  /* 0x000000ffff00720c */ /* 0x000fe20003f05300 */
[----:B0-----:R-:W-:-:S04]  /*1160*/  IMAD R12, R14, UR5, RZ ;  /* 0x000000050e0c7c24 */ /* 0x001fc8000f8e02ff */
[----:B------:R-:W-:Y:S02]  /*1170*/  IMAD R13, R15, UR4, R12 ;  /* 0x000000040f0d7c24 */ /* 0x000fe4000f8e020c */
[----:B--2---:R-:W-:Y:S02]  /*1180*/  IMAD.MOV.U32 R3, RZ, RZ, R10 ;  /* 0x000000ffff037224 */ /* 0x004fe400078e000a */
[----:B------:R-:W-:Y:S01]  /*1190*/  IMAD.WIDE.U32 R10, R14, UR4, R2 ;  /* 0x000000040e0a7c25 */ /* 0x000fe2000f8e0002 */
[----:B------:R-:W-:-:S03]  /*11a0*/  MOV R3, R9 ;  /* 0x0000000900037202 */ /* 0x000fc60000000f00 */
[----:B------:R-:W-:Y:S01]  /*11b0*/  IMAD.IADD R2, R11, 0x1, R13 ;  /* 0x000000010b027824 */ /* 0x000fe200078e020d */
[----:B------:R-:W-:Y:S06]  /*11c0*/  @!P0 BRA `(.L_x_404) ;  /* 0x0000000400208947 */ /* 0x000fec0003800000 */
[----:B------:R-:W0:Y:S01]  /*11d0*/  LDC.64 R16, c[0x0][0x268] ;  /* 0x00009a00ff107b82 */ /* 0x000e220000000a00 */
[----:B------:R-:W-:Y:S01]  /*11e0*/  ULDC.64 UR6, c[0x0][0x230] ;  /* 0x00008c0000067ab9 */ /* 0x000fe20000000a00 */
[----:B------:R1:W-:Y:S06]  /*11f0*/  STL.64 [R1+0x8], R4 ;  /* 0x0000080401007387 */ /* 0x0003ec0000100a00 */
[----:B------:R-:W2:Y:S08]  /*1200*/  LDC.64 R24, c[0x0][0x270] ;  /* 0x00009c00ff187b82 */ /* 0x000eb00000000a00 */
[----:B------:R-:W3:Y:S01]  /*1210*/  LDC.64 R18, c[0x0][0x238] ;  /* 0x00008e00ff127b82 */ /* 0x000ee20000000a00 */
[C---:B0-----:R-:W-:Y:S01]  /*1220*/  IMAD R14, R16.reuse, UR5, RZ ;  /* 0x00000005100e7c24 */ /* 0x041fe2000f8e02ff */
[----:B------:R-:W-:Y:S01]  /*1230*/  MOV R20, R10 ;  /* 0x0000000a00147202 */ /* 0x000fe20000000f00 */
[----:B------:R-:W-:-:S05]  /*1240*/  IMAD.WIDE.U32 R12, R16, UR4, R8 ;  /* 0x00000004100c7c25 */ /* 0x000fca000f8e0008 */
[----:B-1----:R-:W0:Y:S01]  /*1250*/  LDC.64 R4, c[0x0][0x240] ;  /* 0x00009000ff047b82 */ /* 0x002e220000000a00 */
[----:B------:R-:W-:Y:S01]  /*1260*/  IMAD R3, R17, UR4, R14 ;  /* 0x0000000411037c24 */ /* 0x000fe2000f8e020e */
[----:B------:R-:W-:-:S03]  /*1270*/  LEA R14, P0, R12, UR6, 0x3 ;  /* 0x000000060c0e7c11 */ /* 0x000fc6000f8018ff */
[----:B------:R-:W-:-:S03]  /*1280*/  IMAD.IADD R3, R13, 0x1, R3 ;  /* 0x000000010d037824 */ /* 0x000fc600078e0203 */
[----:B------:R-:W1:Y:S02]  /*1290*/  LDC.64 R16, c[0x0][0x258] ;  /* 0x00009600ff107b82 */ /* 0x000e640000000a00 */
[----:B------:R-:W-:Y:S01]  /*12a0*/  LEA.HI.X R15, R12, UR7, R3, 0x3, P0 ;  /* 0x000000070c0f7c11 */ /* 0x000fe200080f1c03 */
[----:B--2---:R-:W-:Y:S01]  /*12b0*/  IMAD R12, R24, UR5, RZ ;  /* 0x00000005180c7c24 */ /* 0x004fe2000f8e02ff */
[----:B------:R-:W-:-:S03]  /*12c0*/  ULDC.64 UR6, c[0x0][0x220] ;  /* 0x0000880000067ab9 */ /* 0x000fc60000000a00 */
[----:B------:R-:W1:Y:S01]  /*12d0*/  LDG.E.64 R22, desc[UR8][R14.64] ;  /* 0x000000080e167981 */ /* 0x000e62000c1e1b00 */
[----:B------:R-:W-:Y:S02]  /*12e0*/  IMAD.MOV.U32 R21, RZ, RZ, R2 ;  /* 0x000000ffff157224 */ /* 0x000fe400078e0002 */
[----:B------:R-:W-:Y:S02]  /*12f0*/  IMAD R3, R25, UR4, R12 ;  /* 0x0000000419037c24 */ /* 0x000fe4000f8e020c */
[----:B------:R-:W-:-:S04]  /*1300*/  IMAD.WIDE.U32 R24, R24, UR4, R8 ;  /* 0x0000000418187c25 */ /* 0x000fc8000f8e0008 */
[----:B------:R-:W-:Y:S01]  /*1310*/  IMAD.IADD R3, R25, 0x1, R3 ;  /* 0x0000000119037824 */ /* 0x000fe200078e0203 */
[----:B------:R-:W-:Y:S01]  /*1320*/  LEA R12, P0, R24, UR6, 0x3 ;  /* 0x00000006180c7c11 */ /* 0x000fe2000f8018ff */
[----:B-1----:R-:W-:-:S04]  /*1330*/  IMAD R13, R23, R16, RZ ;  /* 0x00000010170d7224 */ /* 0x002fc800078e02ff */
[C---:B------:R-:W-:Y:S02]  /*1340*/  IMAD R13, R22.reuse, R17, R13 ;  /* 0x00000011160d7224 */ /* 0x040fe400078e020d */
[----:B------:R-:W-:-:S03]  /*1350*/  IMAD.WIDE.U32 R22, R22, R16, R20 ;  /* 0x0000001016167225 */ /* 0x000fc600078e0014 */
[----:B---3--:R-:W-:Y:S02]  /*1360*/  LEA R26, P1, R22, R18, 0x3 ;  /* 0x00000012161a7211 */ /* 0x008fe400078218ff */
[----:B------:R-:W-:Y:S02]  /*1370*/  IADD3 R23, R23, R13, RZ ;  /* 0x0000000d17177210 */ /* 0x000fe40007ffe0ff */
[----:B------:R-:W-:Y:S02]  /*1380*/  LEA.HI.X R13, R24, UR7, R3, 0x3, P0 ;  /* 0x00000007180d7c11 */ /* 0x000fe400080f1c03 */
[----:B------:R-:W-:-:S03]  /*1390*/  LEA.HI.X R27, R22, R19, R23, 0x3, P1 ;  /* 0x00000013161b7211 */ /* 0x000fc600008f1c17 */
[----:B------:R-:W0:Y:S04]  /*13a0*/  LDG.E.64 R22, desc[UR8][R12.64] ;  /* 0x000000080c167981 */ /* 0x000e28000c1e1b00 */
[----:B------:R-:W0:Y:S01]  /*13b0*/  LDG.E.64 R24, desc[UR8][R26.64] ;  /* 0x000000081a187981 */ /* 0x000e22000c1e1b00 */
[----:B------:R-:W-:-:S04]  /*13c0*/  ISETP.NE.U32.AND P0, PT, R0, 0x1, PT ;  /* 0x000000010000780c */ /* 0x000fc80003f05070 */
[----:B------:R-:W-:Y:S01]  /*13d0*/  ISETP.NE.AND.EX P0, PT, RZ, RZ, PT, P0 ;  /* 0x000000ffff00720c */ /* 0x000fe20003f05300 */
[----:B0-----:R-:W-:Y:S01]  /*13e0*/  DFMA R22, R22, R4, R24 ;  /* 0x000000041616722b */ /* 0x001fe20000000018 */
[----:B------:R0:W5:Y:S01]  /*13f0*/  LDL.LU.64 R4, [R1+0x8] ;  /* 0x0000080001047983 */ /* 0x0001620000300a00 */
[----:B------:R-:W-:-:S05]  /*1400*/  IADD3 R24, P1, R8, 0x1, RZ ;  /* 0x0000000108187810 */ /* 0x000fca0007f3e0ff */
[----:B------:R0:W-:Y:S01]  /*1410*/  STG.E.64 desc[UR8][R26.64], R22 ;  /* 0x000000161a007986 */ /* 0x0001e2000c101b08 */
[----:B------:R-:W-:-:S04]  /*1420*/  IMAD.X R3, RZ, RZ, R9, P1 ;  /* 0x000000ffff037224 */ /* 0x000fc800008e0609 */
[----:B------:R-:W-:Y:S05]  /*1430*/  @!P0 BRA `(.L_x_404) ;  /* 0x0000000000848947 */ /* 0x000fea0003800000 */
[----:B0-----:R-:W2:Y:S04]  /*1440*/  LDG.E.64 R22, desc[UR8][R14.64+0x8] ;  /* 0x000008080e167981 */ /* 0x001ea8000c1e1b00 */
        /* <DEDUP_REMOVED lines=15> */
[----:B0-----:R-:W-:-:S04]  /*1540*/  IADD3 R24, P1, R8, 0x2, RZ ;  /* 0x0000000208187810 */ /* 0x001fc80007f3e0ff */
[----:B------:R-:W-:Y:S01]  /*1550*/  IADD3.X R3, RZ, R9, RZ, P1, !PT ;  /* 0x00000009ff037210 */ /* 0x000fe20000ffe4ff */
[----:B-1----:R-:W-:Y:S08]  /*1560*/  @!P0 BRA `(.L_x_404) ;  /* 0x0000000000388947 */ /* 0x002ff00003800000 */
        /* <DEDUP_REMOVED lines=14> */
.L_x_404:
[----:B------:R-:W-:Y:S05]  /*1650*/  BSYNC B1 ;  /* 0x0000000000017941 */ /* 0x000fea0003800000 */
.L_x_403:
[----:B------:R-:W-:Y:S02]  /*1660*/  LOP3.LUT R13, RZ, R8, RZ, 0x33, !PT ;  /* 0x00000008ff0d7212 */ /* 0x000fe400078e33ff */
[----:B------:R-:W-:Y:S02]  /*1670*/  LOP3.LUT R9, RZ, R9, RZ, 0x33, !PT ;  /* 0x00000009ff097212 */ /* 0x000fe400078e33ff */
[----:B------:R-:W-:-:S04]  /*1680*/  IADD3 R0, P1, R6, R13, RZ ;  /* 0x0000000d06007210 */ /* 0x000fc80007f3e0ff */
[----:B------:R-:W-:Y:S02]  /*1690*/  ISETP.GE.U32.AND P0, PT, R0, 0x3, PT ;  /* 0x000000030000780c */ /* 0x000fe40003f06070 */
[----:B------:R-:W-:-:S04]  /*16a0*/  IADD3.X R0, R7, R9, RZ, P1, !PT ;  /* 0x0000000907007210 */ /* 0x000fc80000ffe4ff */
[----:B------:R-:W-:-:S13]  /*16b0*/  ISETP.GE.U32.AND.EX P0, PT, R0, RZ, PT, P0 ;  /* 0x000000ff0000720c */ /* 0x000fda0003f06100 */
[----:B------:R-:W-:Y:S05]  /*16c0*/  @!P0 BRA `(.L_x_402) ;  /* 0x0000000400088947 */ /* 0x000fea0003800000 */
.L_x_405:
[----:B--2---:R-:W2:Y:S01]  /*16d0*/  LDC.64 R12, c[0x0][0x268] ;  /* 0x00009a00ff0c7b82 */ /* 0x004ea20000000a00 */
[----:B------:R-:W-:Y:S02]  /*16e0*/  IMAD.MOV.U32 R25, RZ, RZ, R3 ;  /* 0x000000ffff197224 */ /* 0x000fe400078e0003 */
[C---:B--2---:R-:W-:Y:S02]  /*16f0*/  IMAD R0, R12.reuse, UR5, RZ ;  /* 0x000000050c007c24 */ /* 0x044fe4000f8e02ff */
[----:B------:R-:W-:-:S04]  /*1700*/  IMAD.WIDE.U32 R8, R12, UR4, R24 ;  /* 0x000000040c087c25 */ /* 0x000fc8000f8e0018 */
[----:B------:R-:W-:Y:S01]  /*1710*/  IMAD R13, R13, UR4, R0 ;  /* 0x000000040d0d7c24 */ /* 0x000fe2000f8e0200 */
[----:B------:R-:W-:-:S03]  /*1720*/  LEA R12, P0, R8, UR10, 0x3 ;  /* 0x0000000a080c7c11 */ /* 0x000fc6000f8018ff */
[----:B------:R-:W-:-:S05]  /*1730*/  IMAD.IADD R9, R13, 0x1, R9 ;  /* 0x000000010d097824 */ /* 0x000fca00078e0209 */
[----:B------:R-:W-:Y:S02]  /*1740*/  LEA.HI.X R13, R8, UR11, R9, 0x3, P0 ;  /* 0x0000000b080d7c11 */ /* 0x000fe400080f1c09 */
[----:B------:R-:W2:Y:S03]  /*1750*/  LDC.64 R8, c[0x0][0x270] ;  /* 0x00009c00ff087b82 */ /* 0x000ea60000000a00 */
[----:B-1----:R-:W3:Y:S01]  /*1760*/  LDG.E.64 R18, desc[UR8][R12.64] ;  /* 0x000000080c127981 */ /* 0x002ee2000c1e1b00 */
[C---:B--2---:R-:W-:Y:S02]  /*1770*/  IMAD R0, R8.reuse, UR5, RZ ;  /* 0x0000000508007c24 */ /* 0x044fe4000f8e02ff */
[----:B------:R-:W-:Y:S01]  /*1780*/  IMAD.WIDE.U32 R16, R8, UR4, R24 ;  /* 0x0000000408107c25 */ /* 0x000fe2000f8e0018 */
[----:B------:R-:W-:-:S03]  /*1790*/  MOV R8, R10 ;  /* 0x0000000a00087202 */ /* 0x000fc60000000f00 */
[----:B------:R-:W-:Y:S02]  /*17a0*/  IMAD R21, R9, UR4, R0 ;  /* 0x0000000409157c24 */ /* 0x000fe4000f8e0200 */
[----:B------:R-:W-:Y:S02]  /*17b0*/  IMAD.MOV.U32 R9, RZ, RZ, R2 ;  /* 0x000000ffff097224 */ /* 0x000fe400078e0002 */
[----:B------:R-:W-:Y:S02]  /*17c0*/  IMAD.IADD R17, R21, 0x1, R17 ;  /* 0x0000000115117824 */ /* 0x000fe400078e0211 */
[----:B---3--:R-:W-:Y:S02]  /*17d0*/  IMAD R19, R19, UR12, RZ ;  /* 0x0000000c13137c24 */ /* 0x008fe4000f8e02ff */
[----:B------:R-:W-:-:S04]  /*17e0*/  IMAD.WIDE.U32 R14, R18, UR12, R8 ;  /* 0x0000000c120e7c25 */ /* 0x000fc8000f8e0008 */
[----:B------:R-:W-:Y:S01]  /*17f0*/  IMAD R19, R18, UR13, R19 ;  /* 0x0000000d12137c24 */ /* 0x000fe2000f8e0213 */
[----:B------:R-:W-:Y:S02]  /*1800*/  LEA R18, P0, R16, UR14, 0x3 ;  /* 0x0000000e10127c11 */ /* 0x000fe4000f8018ff */
[----:B------:R-:W-:Y:S02]  /*1810*/  LEA R20, P1, R14, UR16, 0x3 ;  /* 0x000000100e147c11 */ /* 0x000fe4000f8218ff */
[----:B------:R-:W-:Y:S02]  /*1820*/  IADD3 R15, R15, R19, RZ ;  /* 0x000000130f0f7210 */ /* 0x000fe40007ffe0ff */
[----:B------:R-:W-:Y:S02]  /*1830*/  LEA.HI.X R19, R16, UR15, R17, 0x3, P0 ;  /* 0x0000000f10137c11 */ /* 0x000fe400080f1c11 */
[----:B------:R-:W-:-:S03]  /*1840*/  LEA.HI.X R21, R14, UR17, R15, 0x3, P1 ;  /* 0x000000110e157c11 */ /* 0x000fc600088f1c0f */
[----:B------:R-:W0:Y:S04]  /*1850*/  LDG.E.64 R14, desc[UR8][R18.64] ;  /* 0x00000008120e7981 */ /* 0x000e28000c1e1b00 */
[----:B------:R-:W0:Y:S02]  /*1860*/  LDG.E.64 R16, desc[UR8][R20.64] ;  /* 0x0000000814107981 */ /* 0x000e24000c1e1b00 */
[----:B0-----:R-:W-:-:S07]  /*1870*/  DFMA R22, R14, UR18, R16 ;  /* 0x000000120e167c2b */ /* 0x001fce0008000010 */
[----:B------:R0:W-:Y:S04]  /*1880*/  STG.E.64 desc[UR8][R20.64], R22 ;  /* 0x0000001614007986 */ /* 0x0001e8000c101b08 */
[----:B------:R-:W2:Y:S02]  /*1890*/  LDG.E.64 R14, desc[UR8][R12.64+0x8] ;  /* 0x000008080c0e7981 */ /* 0x000ea4000c1e1b00 */
        /* <DEDUP_REMOVED lines=12> */
[----:B0-----:R-:W-:-:S04]  /*1960*/  IMAD.WIDE.U32 R20, R16, UR12, R8 ;  /* 0x0000000c10147c25 */ /* 0x001fc8000f8e0008 */
        /* <DEDUP_REMOVED lines=8> */
[----:B------:R-:W3:Y:S04]  /*19f0*/  LDG.E.64 R12, desc[UR8][R12.64+0x18] ;  /* 0x000018080c0c7981 */ /* 0x000ee8000c1e1b00 */
[----:B------:R-:W4:Y:S01]  /*1a00*/  LDG.E.64 R18, desc[UR8][R18.64+0x18] ;  /* 0x0000180812127981 */ /* 0x000f22000c1e1b00 */
[----:B---3--:R-:W-:Y:S02]  /*1a10*/  IMAD R23, R13, UR12, RZ ;  /* 0x0000000c0d177c24 */ /* 0x008fe4000f8e02ff */
[----:B-1----:R-:W-:-:S04]  /*1a20*/  IMAD.WIDE.U32 R14, R12, UR12, R8 ;  /* 0x0000000c0c0e7c25 */ /* 0x002fc8000f8e0008 */
[----:B------:R-:W-:Y:S01]  /*1a30*/  IMAD R9, R12, UR13, R23 ;  /* 0x0000000d0c097c24 */ /* 0x000fe2000f8e0217 */
[----:B------:R-:W-:-:S04]  /*1a40*/  LEA R8, P0, R14, UR16, 0x3 ;  /* 0x000000100e087c11 */ /* 0x000fc8000f8018ff */
[----:B------:R-:W-:-:S04]  /*1a50*/  IADD3 R9, R15, R9, RZ ;  /* 0x000000090f097210 */ /* 0x000fc80007ffe0ff */
[----:B------:R-:W-:-:S05]  /*1a60*/  LEA.HI.X R9, R14, UR17, R9, 0x3, P0 ;  /* 0x000000110e097c11 */ /* 0x000fca00080f1c09 */
[----:B------:R-:W4:Y:S01]  /*1a70*/  LDG.E.64 R14, desc[UR8][R8.64] ;  /* 0x00000008080e7981 */ /* 0x000f22000c1e1b00 */
[----:B------:R-:W-:-:S05]  /*1a80*/  IADD3 R24, P0, R24, 0x4, RZ ;  /* 0x0000000418187810 */ /* 0x000fca0007f1e0ff */
[----:B------:R-:W-:Y:S01]  /*1a90*/  IMAD.X R3, RZ, RZ, R3, P0 ;  /* 0x000000ffff037224 */ /* 0x000fe200000e0603 */
[----:B------:R-:W-:-:S04]  /*1aa0*/  ISETP.GE.U32.AND P0, PT, R24, R6, PT ;  /* 0x000000061800720c */ /* 0x000fc80003f06070 */
[----:B------:R-:W-:Y:S01]  /*1ab0*/  ISETP.GE.AND.EX P0, PT, R3, R7, PT, P0 ;  /* 0x000000070300720c */ /* 0x000fe20003f06300 */
[----:B----4-:R-:W-:-:S07]  /*1ac0*/  DFMA R14, R18, UR18, R14 ;  /* 0x00000012120e7c2b */ /* 0x010fce000800000e */
[----:B------:R2:W-:Y:S05]  /*1ad0*/  STG.E.64 desc[UR8][R8.64], R14 ;  /* 0x0000000e08007986 */ /* 0x0005ea000c101b08 */
[----:B------:R-:W-:Y:S05]  /*1ae0*/  @!P0 BRA `(.L_x_405) ;  /* 0xfffffff800f88947 */ /* 0x000fea000383ffff */
.L_x_402:
[----:B------:R-:W-:Y:S05]  /*1af0*/  BSYNC B0 ;  /* 0x0000000000007941 */ /* 0x000fea0003800000 */
.L_x_401:
[----:B------:R-:W3:Y:S01]  /*1b00*/  LDC.64 R2, c[0x0][0x278] ;  /* 0x00009e00ff027b82 */ /* 0x000ee20000000a00 */
[----:B------:R-:W-:-:S04]  /*1b10*/  UIADD3 UR4, UP0, UR4, 0x1, URZ ;  /* 0x0000000104047890 */ /* 0x000fc8000ff1e03f */
[----:B------:R-:W-:-:S06]  /*1b20*/  UIADD3.X UR5, URZ, UR5, URZ, UP0, !UPT ;  /* 0x000000053f057290 */ /* 0x000fcc00087fe43f */
[----:B------:R-:W-:Y:S01]  /*1b30*/  IMAD.U32 R0, RZ, RZ, UR5 ;  /* 0x00000005ff007e24 */ /* 0x000fe2000f8e00ff */
[----:B---3--:R-:W-:-:S04]  /*1b40*/  ISETP.LE.U32.AND P0, PT, R2, UR4, PT ;  /* 0x0000000402007c0c */ /* 0x008fc8000bf03070 */
[----:B------:R-:W-:-:S13]  /*1b50*/  ISETP.GE.AND.EX P0, PT, R0, R3, PT, P0 ;  /* 0x000000030000720c */ /* 0x000fda0003f06300 */
[----:B------:R-:W-:Y:S05]  /*1b60*/  @!P0 BRA `(.L_x_406) ;  /* 0xfffffff4000c8947 */ /* 0x000fea000383ffff */
[----:B------:R-:W-:Y:S05]  /*1b70*/  EXIT ;  /* 0x000000000000794d */ /* 0x000fea0003800000 */
.L_x_392:
        /* <DEDUP_REMOVED lines=13> */
.L_x_412:
[----:B0-----:R-:W0:Y:S01]  /*1c50*/  LDC.64 R2, c[0x0][0x260] ;  /* 0x00009800ff027b82 */ /* 0x001e220000000a00 */
        /* <DEDUP_REMOVED lines=18> */
[----:B------:R-:W-:Y:S01]  /*1d80*/  IMAD.IADD R2, R8, 0x1, -R10 ;  /* 0x0000000108027824 */ /* 0x000fe200078e0a0a */
[----:B------:R-:W-:Y:S01]  /*1d90*/  ULDC.64 UR10, c[0x0][0x250] ;  /* 0x00009400000a7ab9 */ /* 0x000fe20000000a00 */
[----:B------:R-:W-:Y:S01]  /*1da0*/  BSSY B1, `(.L_x_409) ;  /* 0x0000051000017945 */ /* 0x000fe20003800000 */
[----:B------:R-:W-:Y:S01]  /*1db0*/  IMAD R3, R5, UR10, RZ ;  /* 0x0000000a05037c24 */ /* 0x000fe2000f8e02ff */
[----:B------:R-:W-:Y:S02]  /*1dc0*/  MOV R24, R10 ;  /* 0x0000000a00187202 */ /* 0x000fe40000000f00 */
[----:B------:R-:W-:Y:S01]  /*1dd0*/  LOP3.LUT R2, R2, 0x3, RZ, 0xc0, !PT ;  /* 0x0000000302027812 */ /* 0x000fe200078ec0ff */
[----:B------:R-:W-:Y:S02]  /*1de0*/  IMAD R13, R4, UR11, R3 ;  /* 0x0000000b040d7c24 */ /* 0x000fe4000f8e0203 */
[----:B------:R-:W-:Y:S01]  /*1df0*/  IMAD.MOV.U32 R3, RZ, RZ, R11 ;  /* 0x000000ffff037224 */ /* 0x000fe200078e000b */
[----:B------:R-:W-:Y:S01]  /*1e00*/  ISETP.NE.U32.AND P0, PT, R2, RZ, PT ;  /* 0x000000ff0200720c */ /* 0x000fe20003f05070 */
[----:B------:R-:W-:-:S03]  /*1e10*/  IMAD.IADD R0, R7, 0x1, R13 ;  /* 0x0000000107007824 */ /* 0x000fc600078e020d */
[----:B------:R-:W-:-:S13]  /*1e20*/  ISETP.NE.AND.EX P0, PT, RZ, RZ, PT, P0 ;  /* 0x000000ffff00720c */ /* 0x000fda0003f05300 */
[----:B------:R-:W-:Y:S05]  /*1e30*/  @!P0 BRA `(.L_x_410) ;  /* 0x00000004001c8947 */ /* 0x000fea0003800000 */
[----:B------:R-:W0:Y:S01]  /*1e40*/  LDC.64 R16, c[0x0][0x268] ;  /* 0x00009a00ff107b82 */ /* 0x000e220000000a00 */
[----:B------:R-:W-:-:S07]  /*1e50*/  ULDC.64 UR10, c[0x0][0x230] ;  /* 0x00008c00000a7ab9 */ /* 0x000fce0000000a00 */
[----:B------:R-:W1:Y:S01]  /*1e60*/  LDC.64 R24, c[0x0][0x270] ;  /* 0x00009c00ff187b82 */ /* 0x000e620000000a00 */
[----:B------:R-:W-:Y:S02]  /*1e70*/  IMAD.MOV.U32 R20, RZ, RZ, R6 ;  /* 0x000000ffff147224 */ /* 0x000fe400078e0006 */
[----:B------:R-:W-:-:S05]  /*1e80*/  IMAD.MOV.U32 R21, RZ, RZ, R0 ;  /* 0x000000ffff157224 */ /* 0x000fca00078e0000 */
        /* <DEDUP_REMOVED lines=9> */
[----:B------:R-:W-:Y:S01]  /*1f20*/  ULDC.64 UR10, c[0x0][0x220] ;  /* 0x00008800000a7ab9 */ /* 0x000fe20000000a00 */
[----:B------:R-:W4:Y:S03]  /*1f30*/  LDC.64 R12, c[0x0][0x248] ;  /* 0x00009200ff0c7b82 */ /* 0x000f260000000a00 */
[----:B------:R-:W3:Y:S01]  /*1f40*/  LDG.E.64 R26, desc[UR8][R14.64] ;  /* 0x000000080e1a7981 */ /* 0x000ee2000c1e1b00 */
[C---:B----4-:R-:W-:Y:S02]  /*1f50*/  IMAD R22, R12.reuse, UR5, RZ ;  /* 0x000000050c167c24 */ /* 0x050fe4000f8e02ff */
[----:B------:R-:W-:-:S04]  /*1f60*/  IMAD.WIDE.U32 R20, R12, UR4, R20 ;  /* 0x000000040c147c25 */ /* 0x000fc8000f8e0014 */
[----:B------:R-:W-:Y:S02]  /*1f70*/  IMAD R13, R13, UR4, R22 ;  /* 0x000000040d0d7c24 */ /* 0x000fe4000f8e0216 */
[----:B-1----:R-:W-:-:S03]  /*1f80*/  IMAD R12, R24, UR5, RZ ;  /* 0x00000005180c7c24 */ /* 0x002fc6000f8e02ff */
[----:B------:R-:W-:Y:S01]  /*1f90*/  IADD3 R21, R21, R13, RZ ;  /* 0x0000000d15157210 */ /* 0x000fe20007ffe0ff */
[----:B------:R-:W-:Y:S02]  /*1fa0*/  IMAD R13, R25, UR4, R12 ;  /* 0x00000004190d7c24 */ /* 0x000fe4000f8e020c */
[----:B------:R-:W-:-:S04]  /*1fb0*/  IMAD.WIDE.U32 R24, R24, UR4, R10 ;  /* 0x0000000418187c25 */ /* 0x000fc8000f8e000a */
[----:B------:R-:W-:Y:S01]  /*1fc0*/  IMAD.IADD R13, R25, 0x1, R13 ;  /* 0x00000001190d7824 */ /* 0x000fe200078e020d */
[----:B------:R-:W-:-:S04]  /*1fd0*/  LEA R12, P0, R24, UR10, 0x3 ;  /* 0x0000000a180c7c11 */ /* 0x000fc8000f8018ff */
[----:B------:R-:W-:-:S05]  /*1fe0*/  LEA.HI.X R13, R24, UR11, R13, 0x3, P0 ;  /* 0x0000000b180d7c11 */ /* 0x000fca00080f1c0d */
[----:B------:R-:W0:Y:S01]  /*1ff0*/  LDG.E.64 R24, desc[UR8][R12.64] ;  /* 0x000000080c187981 */ /* 0x000e22000c1e1b00 */
[----:B---3--:R-:W-:-:S04]  /*2000*/  IMAD R3, R27, R16, RZ ;  /* 0x000000101b037224 */ /* 0x008fc800078e02ff */
[C---:B------:R-:W-:Y:S02]  /*2010*/  IMAD R3, R26.reuse, R17, R3 ;  /* 0x000000111a037224 */ /* 0x040fe400078e0203 */
[----:B------:R-:W-:-:S04]  /*2020*/  IMAD.WIDE.U32 R26, R26, R16, R20 ;  /* 0x000000101a1a7225 */ /* 0x000fc800078e0014 */
[----:B------:R-:W-:Y:S01]  /*2030*/  IMAD.IADD R3, R27, 0x1, R3 ;  /* 0x000000011b037824 */ /* 0x000fe200078e0203 */
[----:B--2---:R-:W-:-:S04]  /*2040*/  LEA R22, P1, R26, R18, 0x3 ;  /* 0x000000121a167211 */ /* 0x004fc800078218ff */
[----:B------:R-:W-:-:S05]  /*2050*/  LEA.HI.X R23, R26, R19, R3, 0x3, P1 ;  /* 0x000000131a177211 */ /* 0x000fca00008f1c03 */
[----:B------:R-:W0:Y:S01]  /*2060*/  LDG.E.64 R26, desc[UR8][R22.64] ;  /* 0x00000008161a7981 */ /* 0x000e22000c1e1b00 */
[----:B------:R-:W-:-:S04]  /*2070*/  ISETP.NE.U32.AND P0, PT, R2, 0x1, PT ;  /* 0x000000010200780c */ /* 0x000fc80003f05070 */
[----:B------:R-:W-:Y:S01]  /*2080*/  ISETP.NE.AND.EX P0, PT, RZ, RZ, PT, P0 ;  /* 0x000000ffff00720c */ /* 0x000fe20003f05300 */
[----:B0-----:R-:W-:-:S07]  /*2090*/  DFMA R26, R24, R28, R26 ;  /* 0x0000001c181a722b */ /* 0x001fce000000001a */
[----:B------:R0:W-:Y:S01]  /*20a0*/  STG.E.64 desc[UR8][R22.64], R26 ;  /* 0x0000001a16007986 */ /* 0x0001e2000c101b08 */
[----:B------:R-:W-:-:S04]  /*20b0*/  IADD3 R24, P1, R10, 0x1, RZ ;  /* 0x000000010a187810 */ /* 0x000fc80007f3e0ff */
[----:B------:R-:W-:Y:S01]  /*20c0*/  IADD3.X R3, RZ, R11, RZ, P1, !PT ;  /* 0x0000000bff037210 */ /* 0x000fe20000ffe4ff */
[----:B------:R-:W-:Y:S08]  /*20d0*/  @!P0 BRA `(.L_x_410) ;  /* 0x0000000000748947 */ /* 0x000ff00003800000 */
[----:B0-----:R-:W2:Y:S02]  /*20e0*/  LDG.E.64 R22, desc[UR8][R14.64+0x8] ;  /* 0x000008080e167981 */ /* 0x001ea4000c1e1b00 */
[-C--:B--2---:R-:W-:Y:S02]  /*20f0*/  IMAD R3, R23, R16.reuse, RZ ;  /* 0x0000001017037224 */ /* 0x084fe400078e02ff */
[----:B------:R-:W-:-:S04]  /*2100*/  IMAD.WIDE.U32 R24, R22, R16, R20 ;  /* 0x0000001016187225 */ /* 0x000fc800078e0014 */
[----:B------:R-:W-:Y:S01]  /*2110*/  IMAD R3, R22, R17, R3 ;  /* 0x0000001116037224 */ /* 0x000fe200078e0203 */
[----:B------:R-:W-:-:S03]  /*2120*/  LEA R22, P0, R24, R18, 0x3 ;  /* 0x0000001218167211 */ /* 0x000fc600078018ff */
[----:B------:R-:W-:-:S05]  /*2130*/  IMAD.IADD R3, R25, 0x1, R3 ;  /* 0x0000000119037824 */ /* 0x000fca00078e0203 */
[----:B------:R-:W-:Y:S02]  /*2140*/  LEA.HI.X R23, R24, R19, R3, 0x3, P0 ;  /* 0x0000001318177211 */ /* 0x000fe400000f1c03 */
[----:B------:R-:W2:Y:S04]  /*2150*/  LDG.E.64 R24, desc[UR8][R12.64+0x8] ;  /* 0x000008080c187981 */ /* 0x000ea8000c1e1b00 */
[----:B------:R-:W2:Y:S01]  /*2160*/  LDG.E.64 R26, desc[UR8][R22.64] ;  /* 0x00000008161a7981 */ /* 0x000ea2000c1e1b00 */
[----:B------:R-:W-:-:S04]  /*2170*/  ISETP.NE.U32.AND P0, PT, R2, 0x2, PT ;  /* 0x000000020200780c */ /* 0x000fc80003f05070 */
[----:B------:R-:W-:Y:S01]  /*2180*/  ISETP.NE.AND.EX P0, PT, RZ, RZ, PT, P0 ;  /* 0x000000ffff00720c */ /* 0x000fe20003f05300 */
[----:B--2---:R-:W-:Y:S01]  /*2190*/  DFMA R26, R24, R28, R26 ;  /* 0x0000001c181a722b */ /* 0x004fe2000000001a */
[----:B------:R-:W-:-:S06]  /*21a0*/  IADD3 R24, P1, R10, 0x2, RZ ;  /* 0x000000020a187810 */ /* 0x000fcc0007f3e0ff */
[----:B------:R1:W-:Y:S01]  /*21b0*/  STG.E.64 desc[UR8][R22.64], R26 ;  /* 0x0000001a16007986 */ /* 0x0003e2000c101b08 */
[----:B------:R-:W-:-:S04]  /*21c0*/  IMAD.X R3, RZ, RZ, R11, P1 ;  /* 0x000000ffff037224 */ /* 0x000fc800008e060b */
        /* <DEDUP_REMOVED lines=9> */
[----:B------:R-:W3:Y:S01]  /*2260*/  LDG.E.64 R2, desc[UR8][R18.64] ;  /* 0x0000000812027981 */ /* 0x000ee2000c1e1b00 */
[----:B------:R-:W-:Y:S01]  /*2270*/  IADD3 R24, P0, R10, 0x3, RZ ;  /* 0x000000030a187810 */ /* 0x000fe20007f1e0ff */
[----:B---3--:R-:W-:-:S07]  /*2280*/  DFMA R28, R12, R28, R2 ;  /* 0x0000001c0c1c722b */ /* 0x008fce0000000002 */
[----:B------:R2:W-:Y:S01]  /*2290*/  STG.E.64 desc[UR8][R18.64], R28 ;  /* 0x0000001c12007986 */ /* 0x0005e2000c101b08 */
[----:B------:R-:W-:-:S07]  /*22a0*/  IMAD.X R3, RZ, RZ, R11, P0 ;  /* 0x000000ffff037224 */ /* 0x000fce00000e060b */
.L_x_410:
[----:B------:R-:W-:Y:S05]  /*22b0*/  BSYNC B1 ;  /* 0x0000000000017941 */ /* 0x000fea0003800000 */
.L_x_409:
[----:B------:R-:W-:Y:S02]  /*22c0*/  LOP3.LUT R13, RZ, R10, RZ, 0x33, !PT ;  /* 0x0000000aff0d7212 */ /* 0x000fe400078e33ff */
[----:B------:R-:W-:Y:S02]  /*22d0*/  LOP3.LUT R11, RZ, R11, RZ, 0x33, !PT ;  /* 0x0000000bff0b7212 */ /* 0x000fe400078e33ff */
[----:B------:R-:W-:-:S04]  /*22e0*/  IADD3 R2, P1, R8, R13, RZ ;  /* 0x0000000d08027210 */ /* 0x000fc80007f3e0ff */
[----:B------:R-:W-:Y:S02]  /*22f0*/  ISETP.GE.U32.AND P0, PT, R2, 0x3, PT ;  /* 0x000000030200780c */ /* 0x000fe40003f06070 */
[----:B------:R-:W-:-:S04]  /*2300*/  IADD3.X R2, R9, R11, RZ, P1, !PT ;  /* 0x0000000b09027210 */ /* 0x000fc80000ffe4ff */
[----:B------:R-:W-:-:S13]  /*2310*/  ISETP.GE.U32.AND.EX P0, PT, R2, RZ, PT, P0 ;  /* 0x000000ff0200720c */ /* 0x000fda0003f06100 */
[----:B------:R-:W-:Y:S05]  /*2320*/  @!P0 BRA `(.L_x_408) ;  /* 0x0000000400208947 */ /* 0x000fea0003800000 */
[----:B------:R-:W3:Y:S01]  /*2330*/  LDC.64 R14, c[0x0][0x248] ;  /* 0x00009200ff0e7b82 */ /* 0x000ee20000000a00 */
[----:B------:R-:W-:Y:S01]  /*2340*/  MOV R13, R0 ;  /* 0x00000000000d7202 */ /* 0x000fe20000000f00 */
[----:B------:R-:W-:-:S06]  /*2350*/  IMAD.MOV.U32 R12, RZ, RZ, R6 ;  /* 0x000000ffff0c7224 */ /* 0x000fcc00078e0006 */
[----:B------:R-:W4:Y:S01]  /*2360*/  LDC.64 R10, c[0x0][0x268] ;  /* 0x00009a00ff0a7b82 */ /* 0x000f220000000a00 */
[C---:B---3--:R-:W-:Y:S02]  /*2370*/  IMAD R2, R14.reuse, UR5, RZ ;  /* 0x000000050e027c24 */ /* 0x048fe4000f8e02ff */
[----:B------:R-:W-:-:S04]  /*2380*/  IMAD.WIDE.U32 R12, R14, UR4, R12 ;  /* 0x000000040e0c7c25 */ /* 0x000fc8000f8e000c */
[----:B------:R-:W-:-:S04]  /*2390*/  IMAD R15, R15, UR4, R2 ;  /* 0x000000040f0f7c24 */ /* 0x000fc8000f8e0202 */
[----:B--2-4-:R-:W-:-:S07]  /*23a0*/  IMAD.IADD R19, R15, 0x1, R13 ;  /* 0x000000010f137824 */ /* 0x014fce00078e020d */
.L_x_411:
[----:B------:R-:W-:Y:S01]  /*23b0*/  MOV R2, R24 ;  /* 0x0000001800027202 */ /* 0x000fe20000000f00 */
[C---:B------:R-:W-:Y:S01]  /*23c0*/  IMAD R0, R10.reuse, UR5, RZ ;  /* 0x000000050a007c24 */ /* 0x040fe2000f8e02ff */
[----:B01----:R-:W0:Y:S03]  /*23d0*/  LDC.64 R22, c[0x0][0x270] ;  /* 0x00009c00ff167b82 */ /* 0x003e260000000a00 */
[----:B------:R-:W-:Y:S02]  /*23e0*/  IMAD R17, R11, UR4, R0 ;  /* 0x000000040b117c24 */ /* 0x000fe4000f8e0200 */
[----:B------:R-:W-:-:S04]  /*23f0*/  IMAD.WIDE.U32 R14, R10, UR4, R2 ;  /* 0x000000040a0e7c25 */ /* 0x000fc8000f8e0002 */
[----:B------:R-:W-:Y:S01]  /*2400*/  IMAD.IADD R15, R17, 0x1, R15 ;  /* 0x00000001110f7824 */ /* 0x000fe200078e020f */
[----:B------:R-:W-:-:S04]  /*2410*/  LEA R16, P0, R14, UR12, 0x3 ;  /* 0x0000000c0e107c11 */ /* 0x000fc8000f8018ff */
[----:B------:R-:W-:-:S05]  /*2420*/  LEA.HI.X R17, R14, UR13, R15, 0x3, P0 ;  /* 0x0000000d0e117c11 */ /* 0x000fca00080f1c0f */
[----:B------:R-:W2:Y:S01]  /*2430*/  LDG.E.64 R14, desc[UR8][R16.64] ;  /* 0x00000008100e7981 */ /* 0x000ea2000c1e1b00 */
[----:B------:R-:W-:Y:S01]  /*2440*/  MOV R18, R12 ;  /* 0x0000000c00127202 */ /* 0x000fe20000000f00 */
[C---:B0-----:R-:W-:Y:S02]  /*2450*/  IMAD R0, R22.reuse, UR5, RZ ;  /* 0x0000000516007c24 */ /* 0x041fe4000f8e02ff */
[----:B---3--:R-:W-:-:S04]  /*2460*/  IMAD.WIDE.U32 R20, R22, UR4, R2 ;  /* 0x0000000416147c25 */ /* 0x008fc8000f8e0002 */
[----:B------:R-:W-:Y:S02]  /*2470*/  IMAD R25, R23, UR4, R0 ;  /* 0x0000000417197c24 */ /* 0x000fe4000f8e0200 */
[----:B--2---:R-:W-:Y:S02]  /*2480*/  IMAD R15, R15, UR14, RZ ;  /* 0x0000000e0f0f7c24 */ /* 0x004fe4000f8e02ff */
[----:B------:R-:W-:-:S04]  /*2490*/  IMAD.WIDE.U32 R26, R14, UR14, R18 ;  /* 0x0000000e0e1a7c25 */ /* 0x000fc8000f8e0012 */
[----:B------:R-:W-:Y:S01]  /*24a0*/  IMAD R23, R14, UR15, R15 ;  /* 0x0000000f0e177c24 */ /* 0x000fe2000f8e020f */
[----:B------:R-:W-:Y:S01]  /*24b0*/  LEA R14, P0, R20, UR16, 0x3 ;  /* 0x00000010140e7c11 */ /* 0x000fe2000f8018ff */
[----:B------:R-:W-:Y:S01]  /*24c0*/  IMAD.IADD R15, R25, 0x1, R21 ;  /* 0x00000001190f7824 */ /* 0x000fe200078e0215 */
[----:B------:R-:W-:Y:S02]  /*24d0*/  LEA R22, P1, R26, UR18, 0x3 ;  /* 0x000000121a167c11 */ /* 0x000fe4000f8218ff */
[----:B------:R-:W-:Y:S02]  /*24e0*/  IADD3 R21, R27, R23, RZ ;  /* 0x000000171b157210 */ /* 0x000fe40007ffe0ff */
[----:B------:R-:W-:Y:S02]  /*24f0*/  LEA.HI.X R15, R20, UR17, R15, 0x3, P0 ;  /* 0x00000011140f7c11 */ /* 0x000fe400080f1c0f */
[----:B------:R-:W-:-:S03]  /*2500*/  LEA.HI.X R23, R26, UR19, R21, 0x3, P1 ;  /* 0x000000131a177c11 */ /* 0x000fc600088f1c15 */
        /* <DEDUP_REMOVED lines=12> */
[----:B0-----:R-:W2:Y:S02]  /*25d0*/  LDG.E.64 R22, desc[UR8][R20.64] ;  /* 0x0000000814167981 */ /* 0x001ea4000c1e1b00 */
[----:B--2---:R-:W-:-:S07]  /*25e0*/  DFMA R28, R26, UR20, R22 ;  /* 0x000000141a1c7c2b */ /* 0x004fce0008000016 */
[----:B------:R0:W-:Y:S04]  /*25f0*/  STG.E.64 desc[UR8][R20.64], R28 ;  /* 0x0000001c14007986 */ /* 0x0001e8000c101b08 */
[----:B------:R-:W2:Y:S02]  /*2600*/  LDG.E.64 R22, desc[UR8][R16.64+0x10] ;  /* 0x0000100810167981 */ /* 0x000ea4000c1e1b00 */
[----:B--2---:R-:W-:Y:S02]  /*2610*/  IMAD R23, R23, UR14, RZ ;  /* 0x0000000e17177c24 */ /* 0x004fe4000f8e02ff */
[----:B------:R-:W-:-:S04]  /*2620*/  IMAD.WIDE.U32 R26, R22, UR14, R18 ;  /* 0x0000000e161a7c25 */ /* 0x000fc8000f8e0012 */
[----:B------:R-:W-:Y:S01]  /*2630*/  IMAD R23, R22, UR15, R23 ;  /* 0x0000000f16177c24 */ /* 0x000fe2000f8e0217 */
[----:B------:R-:W-:-:S04]  /*2640*/  LEA R22, P0, R26, UR18, 0x3 ;  /* 0x000000121a167c11 */ /* 0x000fc8000f8018ff */
[----:B------:R-:W-:-:S04]  /*2650*/  IADD3 R23, R27, R23, RZ ;  /* 0x000000171b177210 */ /* 0x000fc80007ffe0ff */
[----:B------:R-:W-:Y:S02]  /*2660*/  LEA.HI.X R23, R26, UR19, R23, 0x3, P0 ;  /* 0x000000131a177c11 */ /* 0x000fe400080f1c17 */
[----:B------:R-:W2:Y:S04]  /*2670*/  LDG.E.64 R26, desc[UR8][R14.64+0x10] ;  /* 0x000010080e1a7981 */ /* 0x000ea8000c1e1b00 */
[----:B0-----:R-:W2:Y:S02]  /*2680*/  LDG.E.64 R20, desc[UR8][R22.64] ;  /* 0x0000000816147981 */ /* 0x001ea4000c1e1b00 */
[----:B--2---:R-:W-:-:S07]  /*2690*/  DFMA R26, R26, UR20, R20 ;  /* 0x000000141a1a7c2b */ /* 0x004fce0008000014 */
[----:B------:R0:W-:Y:S04]  /*26a0*/  STG.E.64 desc[UR8][R22.64], R26 ;  /* 0x0000001a16007986 */ /* 0x0001e8000c101b08 */
[----:B------:R-:W2:Y:S04]  /*26b0*/  LDG.E.64 R16, desc[UR8][R16.64+0x18] ;  /* 0x0000180810107981 */ /* 0x000ea8000c1e1b00 */
[----:B------:R-:W3:Y:S01]  /*26c0*/  LDG.E.64 R14, desc[UR8][R14.64+0x18] ;  /* 0x000018080e0e7981 */ /* 0x000ee2000c1e1b00 */
[----:B--2---:R-:W-:Y:S02]  /*26d0*/  IMAD R21, R17, UR14, RZ ;  /* 0x0000000e11157c24 */ /* 0x004fe4000f8e02ff */
[----:B0-----:R-:W-:-:S04]  /*26e0*/  IMAD.WIDE.U32 R26, R16, UR14, R18 ;  /* 0x0000000e101a7c25 */ /* 0x001fc8000f8e0012 */
[----:B------:R-:W-:Y:S01]  /*26f0*/  IMAD R21, R16, UR15, R21 ;  /* 0x0000000f10157c24 */ /* 0x000fe2000f8e0215 */
[----:B------:R-:W-:-:S03]  /*2700*/  LEA R20, P0, R26, UR18, 0x3 ;  /* 0x000000121a147c11 */ /* 0x000fc6000f8018ff */
[----:B------:R-:W-:-:S05]  /*2710*/  IMAD.IADD R21, R27, 0x1, R21 ;  /* 0x000000011b157824 */ /* 0x000fca00078e0215 */
[----:B------:R-:W-:-:S05]  /*2720*/  LEA.HI.X R21, R26, UR19, R21, 0x3, P0 ;  /* 0x000000131a157c11 */ /* 0x000fca00080f1c15 */
[----:B------:R-:W3:Y:S01]  /*2730*/  LDG.E.64 R28, desc[UR8][R20.64] ;  /* 0x00000008141c7981 */ /* 0x000ee2000c1e1b00 */
[----:B------:R-:W-:-:S04]  /*2740*/  IADD3 R24, P0, R24, 0x4, RZ ;  /* 0x0000000418187810 */ /* 0x000fc80007f1e0ff */
[----:B------:R-:W-:Y:S02]  /*2750*/  IADD3.X R3, RZ, R3, RZ, P0, !PT ;  /* 0x00000003ff037210 */ /* 0x000fe400007fe4ff */
[----:B------:R-:W-:-:S04]  /*2760*/  ISETP.GE.U32.AND P0, PT, R24, R8, PT ;  /* 0x000000081800720c */ /* 0x000fc80003f06070 */
[----:B------:R-:W-:Y:S01]  /*2770*/  ISETP.GE.AND.EX P0, PT, R3, R9, PT, P0 ;  /* 0x000000090300720c */ /* 0x000fe20003f06300 */
[----:B---3--:R-:W-:-:S07]  /*2780*/  DFMA R28, R14, UR20, R28 ;  /* 0x000000140e1c7c2b */ /* 0x008fce000800001c */
[----:B------:R3:W-:Y:S05]  /*2790*/  STG.E.64 desc[UR8][R20.64], R28 ;  /* 0x0000001c14007986 */ /* 0x0007ea000c101b08 */
[----:B------:R-:W-:Y:S05]  /*27a0*/  @!P0 BRA `(.L_x_411) ;  /* 0xfffffffc00008947 */ /* 0x000fea000383ffff */
.L_x_408:
[----:B------:R-:W-:Y:S05]  /*27b0*/  BSYNC B0 ;  /* 0x0000000000007941 */ /* 0x000fea0003800000 */
.L_x_407:
[----:B------:R-:W4:Y:S01]  /*27c0*/  LDC.64 R2, c[0x0][0x278] ;  /* 0x00009e00ff027b82 */ /* 0x000f220000000a00 */
[----:B------:R-:W-:-:S04]  /*27d0*/  UIADD3 UR4, UP0, UR4, 0x1, URZ ;  /* 0x0000000104047890 */ /* 0x000fc8000ff1e03f */
[----:B------:R-:W-:-:S06]  /*27e0*/  UIADD3.X UR5, URZ, UR5, URZ, UP0, !UPT ;  /* 0x000000053f057290 */ /* 0x000fcc00087fe43f */
[----:B------:R-:W-:Y:S01]  /*27f0*/  IMAD.U32 R0, RZ, RZ, UR5 ;  /* 0x00000005ff007e24 */ /* 0x000fe2000f8e00ff */
[----:B----4-:R-:W-:-:S04]  /*2800*/  ISETP.LE.U32.AND P0, PT, R2, UR4, PT ;  /* 0x0000000402007c0c */ /* 0x010fc8000bf03070 */
[----:B------:R-:W-:-:S13]  /*2810*/  ISETP.GE.AND.EX P0, PT, R0, R3, PT, P0 ;  /* 0x000000030000720c */ /* 0x000fda0003f06300 */
[----:B------:R-:W-:Y:S05]  /*2820*/  @!P0 BRA `(.L_x_412) ;  /* 0xfffffff400088947 */ /* 0x000fea000383ffff */
[----:B------:R-:W4:Y:S01]  /*2830*/  S2R R0, SR_TID.X ;  /* 0x0000000000007919 */ /* 0x000f220000002100 */
[----:B------:R-:W-:Y:S01]  /*2840*/  ULDC.64 UR4, c[0x0][0x250] ;  /* 0x0000940000047ab9 */ /* 0x000fe20000000a00 */
[----:B----4-:R-:W-:-:S04]  /*2850*/  IADD3 R0, R0, 0x100, RZ ;  /* 0x0000010000007810 */ /* 0x010fc80007ffe0ff */
[----:B--23--:R-:W-:-:S05]  /*2860*/  IADD3 R28, P0, R0, UR6, RZ ;  /* 0x00000006001c7c10 */ /* 0x00cfca000ff1e0ff */
[----:B------:R-:W-:Y:S02]  /*2870*/  IMAD.X R29, RZ, RZ, UR7, P0 ;  /* 0x00000007ff1d7e24 */ /* 0x000fe400080e06ff */
[----:B------:R-:W-:-:S04]  /*2880*/  IMAD.WIDE.U32 R4, R28, UR4, RZ ;  /* 0x000000041c047c25 */ /* 0x000fc8000f8e00ff */
[----:B------:R-:W-:Y:S01]  /*2890*/  IMAD R3, R29, UR4, RZ ;  /* 0x000000041d037c24 */ /* 0x000fe2000f8e02ff */
[----:B------:R-:W-:-:S03]  /*28a0*/  UMOV UR4, URZ ;  /* 0x0000003f00047c82 */ /* 0x000fc60008000000 */
[----:B------:R-:W-:Y:S01]  /*28b0*/  IMAD R3, R28, UR5, R3 ;  /* 0x000000051c037c24 */ /* 0x000fe2000f8e0203 */
[----:B------:R-:W-:-:S04]  /*28c0*/  UMOV UR5, URZ ;  /* 0x0000003f00057c82 */ /* 0x000fc80008000000 */
[----:B------:R-:W-:-:S05]  /*28d0*/  IADD3 R0, R5, R3, RZ ;  /* 0x0000000305007210 */ /* 0x000fca0007ffe0ff */
[----:B------:R2:W-:Y:S02]  /*28e0*/  STL [R1], R0 ;  /* 0x0000000001007387 */ /* 0x0005e40000100800 */
.L_x_418:
[----:B--2---:R-:W2:Y:S01]  /*28f0*/  LDC.64 R2, c[0x0][0x260] ;  /* 0x00009800ff027b82 */ /* 0x004ea20000000a00 */
        /* <DEDUP_REMOVED lines=15> */
[----:B---345:R-:W-:Y:S05]  /*29f0*/  @!P0 BRA `(.L_x_414) ;  /* 0x0000000800b48947 */ /* 0x038fea0003800000 */
[----:B------:R-:W2:Y:S01]  /*2a00*/  LDL R10, [R1] ;  /* 0x00000000010a7983 */ /* 0x000ea20000100800 */
[----:B------:R-:W3:Y:S01]  /*2a10*/  LDC.64 R14, c[0x0][0x248] ;  /* 0x00009200ff0e7b82 */ /* 0x000ee20000000a00 */
[----:B------:R-:W-:Y:S01]  /*2a20*/  IADD3 R0, R6, -R8, RZ ;  /* 0x8000000806007210 */ /* 0x000fe20007ffe0ff */
[----:B------:R-:W-:Y:S01]  /*2a30*/  IMAD.MOV.U32 R2, RZ, RZ, R4 ;  /* 0x000000ffff027224 */ /* 0x000fe200078e0004 */
[----:B------:R-:W-:Y:S01]  /*2a40*/  BSSY B1, `(.L_x_415) ;  /* 0x0000054000017945 */ /* 0x000fe20003800000 */
[----:B------:R-:W-:Y:S01]  /*2a50*/  IMAD.MOV.U32 R24, RZ, RZ, R8 ;  /* 0x000000ffff187224 */ /* 0x000fe200078e0008 */
[----:B------:R-:W-:-:S04]  /*2a60*/  LOP3.LUT R0, R0, 0x3, RZ, 0xc0, !PT ;  /* 0x0000000300007812 */ /* 0x000fc800078ec0ff */
[----:B------:R-:W-:-:S04]  /*2a70*/  ISETP.NE.U32.AND P0, PT, R0, RZ, PT ;  /* 0x000000ff0000720c */ /* 0x000fc80003f05070 */
[----:B------:R-:W-:Y:S01]  /*2a80*/  ISETP.NE.AND.EX P0, PT, RZ, RZ, PT, P0 ;  /* 0x000000ffff00720c */ /* 0x000fe20003f05300 */
[----:B---3--:R-:W-:-:S04]  /*2a90*/  IMAD R12, R14, UR5, RZ ;  /* 0x000000050e0c7c24 */ /* 0x008fc8000f8e02ff */
[----:B------:R-:W-:Y:S01]  /*2aa0*/  IMAD R13, R15, UR4, R12 ;  /* 0x000000040f0d7c24 */ /* 0x000fe2000f8e020c */
[----:B--2---:R-:W-:-:S03]  /*2ab0*/  MOV R3, R10 ;  /* 0x0000000a00037202 */ /* 0x004fc60000000f00 */
[----:B------:R-:W-:Y:S01]  /*2ac0*/  IMAD.WIDE.U32 R10, R14, UR4, R2 ;  /* 0x000000040e0a7c25 */ /* 0x000fe2000f8e0002 */
[----:B------:R-:W-:-:S03]  /*2ad0*/  MOV R3, R9 ;  /* 0x0000000900037202 */ /* 0x000fc60000000f00 */
[----:B------:R-:W-:Y:S01]  /*2ae0*/  IMAD.IADD R2, R11, 0x1, R13 ;  /* 0x000000010b027824 */ /* 0x000fe200078e020d */
[----:B------:R-:W-:Y:S06]  /*2af0*/  @!P0 BRA `(.L_x_416) ;  /* 0x0000000400208947 */ /* 0x000fec0003800000 */
[----:B------:R-:W2:Y:S01]  /*2b00*/  LDC.64 R16, c[0x0][0x268] ;  /* 0x00009a00ff107b82 */ /* 0x000ea20000000a00 */
[----:B------:R-:W-:Y:S01]  /*2b10*/  ULDC.64 UR6, c[0x0][0x230] ;  /* 0x00008c0000067ab9 */ /* 0x000fe20000000a00 */
[----:B------:R3:W-:Y:S06]  /*2b20*/  STL.64 [R1+0x8], R4 ;  /* 0x0000080401007387 */ /* 0x0007ec0000100a00 */
[----:B------:R-:W4:Y:S08]  /*2b30*/  LDC.64 R24, c[0x0][0x270] ;  /* 0x00009c00ff187b82 */ /* 0x000f300000000a00 */
[----:B------:R-:W0:Y:S01]  /*2b40*/  LDC.64 R18, c[0x0][0x238] ;  /* 0x00008e00ff127b82 */ /* 0x000e220000000a00 */
[C---:B--2---:R-:W-:Y:S01]  /*2b50*/  IMAD R14, R16.reuse, UR5, RZ ;  /* 0x00000005100e7c24 */ /* 0x044fe2000f8e02ff */
[----:B------:R-:W-:Y:S01]  /*2b60*/  MOV R21, R2 ;  /* 0x0000000200157202 */ /* 0x000fe20000000f00 */
[----:B------:R-:W-:-:S05]  /*2b70*/  IMAD.WIDE.U32 R12, R16, UR4, R8 ;  /* 0x00000004100c7c25 */ /* 0x000fca000f8e0008 */
[----:B---3--:R-:W2:Y:S01]  /*2b80*/  LDC.64 R4, c[0x0][0x240] ;  /* 0x00009000ff047b82 */ /* 0x008ea20000000a00 */
[----:B------:R-:W-:Y:S01]  /*2b90*/  IMAD R3, R17, UR4, R14 ;  /* 0x0000000411037c24 */ /* 0x000fe2000f8e020e */
[----:B------:R-:W-:-:S04]  /*2ba0*/  LEA R14, P0, R12, UR6, 0x3 ;  /* 0x000000060c0e7c11 */ /* 0x000fc8000f8018ff */
[----:B------:R-:W-:Y:S02]  /*2bb0*/  IADD3 R3, R13, R3, RZ ;  /* 0x000000030d037210 */ /* 0x000fe40007ffe0ff */
[----:B------:R-:W3:Y:S02]  /*2bc0*/  LDC.64 R16, c[0x0][0x258] ;  /* 0x00009600ff107b82 */ /* 0x000ee40000000a00 */
[----:B------:R-:W-:Y:S01]  /*2bd0*/  LEA.HI.X R15, R12, UR7, R3, 0x3, P0 ;  /* 0x000000070c0f7c11 */ /* 0x000fe200080f1c03 */
[----:B----4-:R-:W-:Y:S01]  /*2be0*/  IMAD R12, R24, UR5, RZ ;  /* 0x00000005180c7c24 */ /* 0x010fe2000f8e02ff */
[----:B------:R-:W-:-:S03]  /*2bf0*/  ULDC.64 UR6, c[0x0][0x220] ;  /* 0x0000880000067ab9 */ /* 0x000fc60000000a00 */
[----:B01----:R-:W3:Y:S01]  /*2c00*/  LDG.E.64 R22, desc[UR8][R14.64] ;  /* 0x000000080e167981 */ /* 0x003ee2000c1e1b00 */
[----:B------:R-:W-:Y:S02]  /*2c10*/  IMAD.MOV.U32 R20, RZ, RZ, R10 ;  /* 0x000000ffff147224 */ /* 0x000fe400078e000a */
[----:B------:R-:W-:Y:S02]  /*2c20*/  IMAD R3, R25, UR4, R12 ;  /* 0x0000000419037c24 */ /* 0x000fe4000f8e020c */
[----:B------:R-:W-:-:S04]  /*2c30*/  IMAD.WIDE.U32 R24, R24, UR4, R8 ;  /* 0x0000000418187c25 */ /* 0x000fc8000f8e0008 */
[----:B------:R-:W-:Y:S01]  /*2c40*/  IMAD.IADD R3, R25, 0x1, R3 ;  /* 0x0000000119037824 */ /* 0x000fe200078e0203 */
[----:B------:R-:W-:Y:S01]  /*2c50*/  LEA R12, P0, R24, UR6, 0x3 ;  /* 0x00000006180c7c11 */ /* 0x000fe2000f8018ff */
[----:B---3--:R-:W-:-:S04]  /*2c60*/  IMAD R13, R23, R16, RZ ;  /* 0x00000010170d7224 */ /* 0x008fc800078e02ff */
[C---:B------:R-:W-:Y:S02]  /*2c70*/  IMAD R13, R22.reuse, R17, R13 ;  /* 0x00000011160d7224 */ /* 0x040fe400078e020d */
[----:B------:R-:W-:-:S03]  /*2c80*/  IMAD.WIDE.U32 R22, R22, R16, R20 ;  /* 0x0000001016167225 */ /* 0x000fc600078e0014 */
[----:B------:R-:W-:Y:S02]  /*2c90*/  LEA R26, P1, R22, R18, 0x3 ;  /* 0x00000012161a7211 */ /* 0x000fe400078218ff */
[----:B------:R-:W-:Y:S02]  /*2ca0*/  IADD3 R23, R23, R13, RZ ;  /* 0x0000000d17177210 */ /* 0x000fe40007ffe0ff */
[----:B------:R-:W-:Y:S02]  /*2cb0*/  LEA.HI.X R13, R24, UR7, R3, 0x3, P0 ;  /* 0x00000007180d7c11 */ /* 0x000fe400080f1c03 */
[----:B------:R-:W-:-:S03]  /*2cc0*/  LEA.HI.X R27, R22, R19, R23, 0x3, P1 ;  /* 0x00000013161b7211 */ /* 0x000fc600008f1c17 */
[----:B------:R-:W2:Y:S04]  /*2cd0*/  LDG.E.64 R22, desc[UR8][R12.64] ;  /* 0x000000080c167981 */ /* 0x000ea8000c1e1b00 */
[----:B------:R-:W2:Y:S01]  /*2ce0*/  LDG.E.64 R24, desc[UR8][R26.64] ;  /* 0x000000081a187981 */ /* 0x000ea2000c1e1b00 */
[----:B------:R-:W-:-:S04]  /*2cf0*/  ISETP.NE.U32.AND P0, PT, R0, 0x1, PT ;  /* 0x000000010000780c */ /* 0x000fc80003f05070 */
[----:B------:R-:W-:Y:S01]  /*2d00*/  ISETP.NE.AND.EX P0, PT, RZ, RZ, PT, P0 ;  /* 0x000000ffff00720c */ /* 0x000fe20003f05300 */
[----:B--2---:R-:W-:Y:S01]  /*2d10*/  DFMA R22, R22, R4, R24 ;  /* 0x000000041616722b */ /* 0x004fe20000000018 */
[----:B------:R2:W5:Y:S01]  /*2d20*/  LDL.LU.64 R4, [R1+0x8] ;  /* 0x0000080001047983 */ /* 0x0005620000300a00 */
[----:B------:R-:W-:-:S05]  /*2d30*/  IADD3 R24, P1, R8, 0x1, RZ ;  /* 0x0000000108187810 */ /* 0x000fca0007f3e0ff */
[----:B------:R2:W-:Y:S01]  /*2d40*/  STG.E.64 desc[UR8][R26.64], R22 ;  /* 0x000000161a007986 */ /* 0x0005e2000c101b08 */
[----:B------:R-:W-:-:S04]  /*2d50*/  IMAD.X R3, RZ, RZ, R9, P1 ;  /* 0x000000ffff037224 */ /* 0x000fc800008e0609 */
[----:B------:R-:W-:Y:S05]  /*2d60*/  @!P0 BRA `(.L_x_416) ;  /* 0x0000000000848947 */ /* 0x000fea0003800000 */
[----:B--2---:R-:W2:Y:S04]  /*2d70*/  LDG.E.64 R22, desc[UR8][R14.64+0x8] ;  /* 0x000008080e167981 */ /* 0x004ea8000c1e1b00 */
[----:B-----5:R0:W-:Y:S02]  /*2d80*/  STL.64 [R1+0x8], R4 ;  /* 0x0000080401007387 */ /* 0x0201e40000100a00 */
[----:B0-----:R-:W0:Y:S01]  /*2d90*/  LDC.64 R4, c[0x0][0x240] ;  /* 0x00009000ff047b82 */ /* 0x001e220000000a00 */
[-C--:B--2---:R-:W-:Y:S02]  /*2da0*/  IMAD R3, R23, R16.reuse, RZ ;  /* 0x0000001017037224 */ /* 0x084fe400078e02ff */
[----:B------:R-:W-:-:S04]  /*2db0*/  IMAD.WIDE.U32 R24, R22, R16, R20 ;  /* 0x0000001016187225 */ /* 0x000fc800078e0014 */
[----:B------:R-:W-:Y:S01]  /*2dc0*/  IMAD R3, R22, R17, R3 ;  /* 0x0000001116037224 */ /* 0x000fe200078e0203 */
[----:B------:R-:W-:-:S04]  /*2dd0*/  LEA R22, P0, R24, R18, 0x3 ;  /* 0x0000001218167211 */ /* 0x000fc800078018ff */
[----:B------:R-:W-:-:S04]  /*2de0*/  IADD3 R3, R25, R3, RZ ;  /* 0x0000000319037210 */ /* 0x000fc80007ffe0ff */
        /* <DEDUP_REMOVED lines=8> */
[----:B0-----:R-:W-:-:S05]  /*2e70*/  IADD3 R24, P1, R8, 0x2, RZ ;  /* 0x0000000208187810 */ /* 0x001fca0007f3e0ff */
[----:B------:R-:W-:Y:S01]  /*2e80*/  IMAD.X R3, RZ, RZ, R9, P1 ;  /* 0x000000ffff037224 */ /* 0x000fe200008e0609 */
[----:B---3--:R-:W-:Y:S07]  /*2e90*/  @!P0 BRA `(.L_x_416) ;  /* 0x0000000000388947 */ /* 0x008fee0003800000 */
[----:B------:R-:W2:Y:S01]  /*2ea0*/  LDG.E.64 R14, desc[UR8][R14.64+0x10] ;  /* 0x000010080e0e7981 */ /* 0x000ea2000c1e1b00 */
[----:B------:R-:W0:Y:S03]  /*2eb0*/  LDC.64 R26, c[0x0][0x240] ;  /* 0x00009000ff1a7b82 */ /* 0x000e260000000a00 */
[----:B------:R-:W0:Y:S01]  /*2ec0*/  LDG.E.64 R12, desc[UR8][R12.64+0x10] ;  /* 0x000010080c0c7981 */ /* 0x000e22000c1e1b00 */
[-C--:B--2---:R-:W-:Y:S02]  /*2ed0*/  IMAD R0, R15, R16.reuse, RZ ;  /* 0x000000100f007224 */ /* 0x084fe400078e02ff */
[----:B------:R-:W-:-:S04]  /*2ee0*/  IMAD.WIDE.U32 R20, R14, R16, R20 ;  /* 0x000000100e147225 */ /* 0x000fc800078e0014 */
[----:B------:R-:W-:Y:S01]  /*2ef0*/  IMAD R17, R14, R17, R0 ;  /* 0x000000110e117224 */ /* 0x000fe200078e0200 */
[----:B------:R-:W-:-:S04]  /*2f00*/  LEA R18, P0, R20, R18, 0x3 ;  /* 0x0000001214127211 */ /* 0x000fc800078018ff */
[----:B------:R-:W-:-:S04]  /*2f10*/  IADD3 R0, R21, R17, RZ ;  /* 0x0000001115007210 */ /* 0x000fc80007ffe0ff */
[----:B------:R-:W-:-:S05]  /*2f20*/  LEA.HI.X R19, R20, R19, R0, 0x3, P0 ;  /* 0x0000001314137211 */ /* 0x000fca00000f1c00 */
[----:B------:R-:W0:Y:S01]  /*2f30*/  LDG.E.64 R16, desc[UR8][R18.64] ;  /* 0x0000000812107981 */ /* 0x000e22000c1e1b00 */
[----:B------:R-:W-:-:S05]  /*2f40*/  IADD3 R24, P0, R8, 0x3, RZ ;  /* 0x0000000308187810 */ /* 0x000fca0007f1e0ff */
[----:B------:R-:W-:Y:S01]  /*2f50*/  IMAD.X R3, RZ, RZ, R9, P0 ;  /* 0x000000ffff037224 */ /* 0x000fe200000e0609 */
[----:B0-----:R-:W-:-:S07]  /*2f60*/  DFMA R16, R12, R26, R16 ;  /* 0x0000001a0c10722b */ /* 0x001fce0000000010 */
[----:B------:R3:W-:Y:S04]  /*2f70*/  STG.E.64 desc[UR8][R18.64], R16 ;  /* 0x0000001012007986 */ /* 0x0007e8000c101b08 */
.L_x_416:
[----:B------:R-:W-:Y:S05]  /*2f80*/  BSYNC B1 ;  /* 0x0000000000017941 */ /* 0x000fea0003800000 */
.L_x_415:
[----:B------:R-:W-:Y:S02]  /*2f90*/  LOP3.LUT R13, RZ, R8, RZ, 0x33, !PT ;  /* 0x00000008ff0d7212 */ /* 0x000fe400078e33ff */
[----:B------:R-:W-:Y:S02]  /*2fa0*/  LOP3.LUT R9, RZ, R9, RZ, 0x33, !PT ;  /* 0x00000009ff097212 */ /* 0x000fe400078e33ff */
[----:B------:R-:W-:-:S04]  /*2fb0*/  IADD3 R0, P1, R6, R13, RZ ;  /* 0x0000000d06007210 */ /* 0x000fc80007f3e0ff */
[----:B------:R-:W-:Y:S02]  /*2fc0*/  ISETP.GE.U32.AND P0, PT, R0, 0x3, PT ;  /* 0x000000030000780c */ /* 0x000fe40003f06070 */
[----:B------:R-:W-:-:S04]  /*2fd0*/  IADD3.X R0, R7, R9, RZ, P1, !PT ;  /* 0x0000000907007210 */ /* 0x000fc80000ffe4ff */
[----:B------:R-:W-:-:S13]  /*2fe0*/  ISETP.GE.U32.AND.EX P0, PT, R0, RZ, PT, P0 ;  /* 0x000000ff0000720c */ /* 0x000fda0003f06100 */
[----:B------:R-:W-:Y:S05]  /*2ff0*/  @!P0 BRA `(.L_x_414) ;  /* 0x0000000400348947 */ /* 0x000fea0003800000 */
[----:B------:R-:W4:Y:S01]  /*3000*/  LDC.64 R12, c[0x0][0x270] ;  /* 0x00009c00ff0c7b82 */ /* 0x000f220000000a00 */
[----:B------:R-:W-:Y:S01]  /*3010*/  IMAD.MOV.U32 R25, RZ, RZ, R3 ;  /* 0x000000ffff197224 */ /* 0x000fe200078e0003 */
[----:B------:R-:W-:Y:S01]  /*3020*/  ULDC.64 UR10, c[0x0][0x230] ;  /* 0x00008c00000a7ab9 */ /* 0x000fe20000000a00 */
[----:B------:R-:W-:-:S05]  /*3030*/  ULDC.64 UR6, c[0x0][0x220] ;  /* 0x0000880000067ab9 */ /* 0x000fca0000000a00 */
[----:B------:R-:W0:Y:S01]  /*3040*/  LDC.64 R14, c[0x0][0x268] ;  /* 0x00009a00ff0e7b82 */ /* 0x000e220000000a00 */
[C---:B----4-:R-:W-:Y:S02]  /*3050*/  IMAD R0, R12.reuse, UR5, RZ ;  /* 0x000000050c007c24 */ /* 0x050fe4000f8e02ff */
[----:B------:R-:W-:-:S04]  /*3060*/  IMAD.WIDE.U32 R8, R12, UR4, R24 ;  /* 0x000000040c087c25 */ /* 0x000fc8000f8e0018 */
[----:B---3--:R-:W-:Y:S02]  /*3070*/  IMAD R17, R13, UR4, R0 ;  /* 0x000000040d117c24 */ /* 0x008fe4000f8e0200 */
[C---:B0-----:R-:W-:Y:S02]  /*3080*/  IMAD R16, R14.reuse, UR5, RZ ;  /* 0x000000050e107c24 */ /* 0x041fe4000f8e02ff */
[----:B------:R-:W-:Y:S01]  /*3090*/  IMAD.WIDE.U32 R12, R14, UR4, R24 ;  /* 0x000000040e0c7c25 */ /* 0x000fe2000f8e0018 */
[----:B------:R-:W-:-:S03]  /*30a0*/  LEA R14, P0, R8, UR6, 0x3 ;  /* 0x00000006080e7c11 */ /* 0x000fc6000f8018ff */
[----:B------:R-:W-:Y:S01]  /*30b0*/  IMAD R19, R15, UR4, R16 ;  /* 0x000000040f137c24 */ /* 0x000fe2000f8e0210 */
[----:B------:R-:W-:Y:S02]  /*30c0*/  IADD3 R15, R17, R9, RZ ;  /* 0x00000009110f7210 */ /* 0x000fe40007ffe0ff */
[----:B------:R-:W-:Y:S01]  /*30d0*/  LEA R0, P2, R12, UR10, 0x3 ;  /* 0x0000000a0c007c11 */ /* 0x000fe2000f8418ff */
[----:B------:R-:W-:Y:S01]  /*30e0*/  IMAD.IADD R9, R19, 0x1, R13 ;  /* 0x0000000113097824 */ /* 0x000fe200078e020d */
[----:B------:R-:W-:Y:S02]  /*30f0*/  IADD3 R14, P1, R14, 0x10, RZ ;  /* 0x000000100e0e7810 */ /* 0x000fe40007f3e0ff */
[----:B------:R-:W-:Y:S02]  /*3100*/  IADD3 R0, P3, R0, 0x10, RZ ;  /* 0x0000001000007810 */ /* 0x000fe40007f7e0ff */
[----:B------:R-:W-:Y:S02]  /*3110*/  LEA.HI.X R9, R12, UR11, R9, 0x3, P2 ;  /* 0x0000000b0c097c11 */ /* 0x000fe400090f1c09 */
[----:B------:R-:W-:-:S03]  /*3120*/  LEA.HI.X R8, R8, UR7, R15, 0x3, P0 ;  /* 0x0000000708087c11 */ /* 0x000fc600080f1c0f */
[----:B------:R-:W-:Y:S01]  /*3130*/  IMAD.X R9, RZ, RZ, R9, P3 ;  /* 0x000000ffff097224 */ /* 0x000fe200018e0609 */
[----:B------:R-:W-:-:S07]  /*3140*/  IADD3.X R15, RZ, R8, RZ, P1, !PT ;  /* 0x00000008ff0f7210 */ /* 0x000fce0000ffe4ff */
.L_x_417:
[----:B------:R-:W-:-:S05]  /*3150*/  MOV R8, R0 ;  /* 0x0000000000087202 */ /* 0x000fca0000000f00 */
[----:B----4-:R-:W3:Y:S01]  /*3160*/  LDG.E.64 R18, desc[UR8][R8.64+-0x10] ;  /* 0xfffff00808127981 */ /* 0x010ee2000c1e1b00 */
[----:B------:R-:W-:Y:S01]  /*3170*/  MOV R13, R2 ;  /* 0x00000002000d7202 */ /* 0x000fe20000000f00 */
[----:B------:R-:W-:Y:S02]  /*3180*/  IMAD.MOV.U32 R12, RZ, RZ, R10 ;  /* 0x000000ffff0c7224 */ /* 0x000fe400078e000a */
[----:B---3--:R-:W-:Y:S02]  /*3190*/  IMAD R19, R19, UR12, RZ ;  /* 0x0000000c13137c24 */ /* 0x008fe4000f8e02ff */
[----:B------:R-:W-:-:S04]  /*31a0*/  IMAD.WIDE.U32 R16, R18, UR12, R12 ;  /* 0x0000000c12107c25 */ /* 0x000fc8000f8e000c */
[----:B------:R-:W-:Y:S01]  /*31b0*/  IMAD R19, R18, UR13, R19 ;  /* 0x0000000d12137c24 */ /* 0x000fe2000f8e0213 */
[----:B------:R-:W-:-:S03]  /*31c0*/  LEA R18, P0, R16, UR14, 0x3 ;  /* 0x0000000e10127c11 */ /* 0x000fc6000f8018ff */
[----:B------:R-:W-:-:S05]  /*31d0*/  IMAD.IADD R17, R17, 0x1, R19 ;  /* 0x0000000111117824 */ /* 0x000fca00078e0213 */
[----:B------:R-:W-:Y:S02]  /*31e0*/  LEA.HI.X R19, R16, UR15, R17, 0x3, P0 ;  /* 0x0000000f10137c11 */ /* 0x000fe400080f1c11 */
[----:B------:R-:W1:Y:S04]  /*31f0*/  LDG.E.64 R16, desc[UR8][R14.64+-0x10] ;  /* 0xfffff0080e107981 */ /* 0x000e68000c1e1b00 */
[----:B------:R-:W1:Y:S02]  /*3200*/  LDG.E.64 R20, desc[UR8][R18.64] ;  /* 0x0000000812147981 */ /* 0x000e64000c1e1b00 */
[----:B-12---:R-:W-:-:S07]  /*3210*/  DFMA R22, R16, UR16, R20 ;  /* 0x0000001010167c2b */ /* 0x006fce0008000014 */
        /* <DEDUP_REMOVED lines=9> */
[----:B------:R-:W2:Y:S02]  /*32b0*/  LDG.E.64 R26, desc[UR8][R16.64] ;  /* 0x00000008101a7981 */ /* 0x000ea4000c1e1b00 */
[----:B--2---:R-:W-:-:S07]  /*32c0*/  DFMA R26, R20, UR16, R26 ;  /* 0x00000010141a7c2b */ /* 0x004fce000800001a */
[----:B------:R1:W-:Y:S04]  /*32d0*/  STG.E.64 desc[UR8][R16.64], R26 ;  /* 0x0000001a10007986 */ /* 0x0003e8000c101b08 */
[----:B0-----:R-:W2:Y:S02]  /*32e0*/  LDG.E.64 R18, desc[UR8][R8.64] ;  /* 0x0000000808127981 */ /* 0x001ea4000c1e1b00 */
        /* <DEDUP_REMOVED lines=12> */
[----:B-1----:R-:W-:-:S04]  /*33b0*/  IMAD.WIDE.U32 R16, R22, UR12, R12 ;  /* 0x0000000c16107c25 */ /* 0x002fc8000f8e000c */
[----:B------:R-:W-:Y:S01]  /*33c0*/  IMAD R23, R22, UR13, R23 ;  /* 0x0000000d16177c24 */ /* 0x000fe2000f8e0217 */
[----:B------:R-:W-:-:S04]  /*33d0*/  LEA R12, P0, R16, UR14, 0x3 ;  /* 0x0000000e100c7c11 */ /* 0x000fc8000f8018ff */
[----:B------:R-:W-:-:S04]  /*33e0*/  IADD3 R13, R17, R23, RZ ;  /* 0x00000017110d7210 */ /* 0x000fc80007ffe0ff */
[----:B------:R-:W-:Y:S02]  /*33f0*/  LEA.HI.X R13, R16, UR15, R13, 0x3, P0 ;  /* 0x0000000f100d7c11 */ /* 0x000fe400080f1c0d */
[----:B------:R0:W2:Y:S04]  /*3400*/  LDG.E.64 R16, desc[UR8][R14.64+0x8] ;  /* 0x000008080e107981 */ /* 0x0000a8000c1e1b00 */
[----:B------:R-:W2:Y:S01]  /*3410*/  LDG.E.64 R22, desc[UR8][R12.64] ;  /* 0x000000080c167981 */ /* 0x000ea2000c1e1b00 */
[----:B------:R-:W-:Y:S02]  /*3420*/  IADD3 R24, P0, R24, 0x4, RZ ;  /* 0x0000000418187810 */ /* 0x000fe40007f1e0ff */
[----:B------:R-:W-:-:S03]  /*3430*/  IADD3 R0, P2, R8, 0x20, RZ ;  /* 0x0000002008007810 */ /* 0x000fc60007f5e0ff */
[----:B------:R-:W-:Y:S01]  /*3440*/  IMAD.X R3, RZ, RZ, R3, P0 ;  /* 0x000000ffff037224 */ /* 0x000fe200000e0603 */
[----:B------:R-:W-:Y:S01]  /*3450*/  ISETP.GE.U32.AND P0, PT, R24, R6, PT ;  /* 0x000000061800720c */ /* 0x000fe20003f06070 */
[----:B------:R-:W-:Y:S01]  /*3460*/  IMAD.X R9, RZ, RZ, R9, P2 ;  /* 0x000000ffff097224 */ /* 0x000fe200010e0609 */
[----:B0-----:R-:W-:Y:S02]  /*3470*/  IADD3 R14, P1, R14, 0x20, RZ ;  /* 0x000000200e0e7810 */ /* 0x001fe40007f3e0ff */
[----:B------:R-:W-:Y:S02]  /*3480*/  ISETP.GE.AND.EX P0, PT, R3, R7, PT, P0 ;  /* 0x000000070300720c */ /* 0x000fe40003f06300 */
[----:B------:R-:W-:Y:S01]  /*3490*/  IADD3.X R15, RZ, R15, RZ, P1, !PT ;  /* 0x0000000fff0f7210 */ /* 0x000fe20000ffe4ff */
[----:B--2---:R-:W-:-:S07]  /*34a0*/  DFMA R16, R16, UR16, R22 ;  /* 0x0000001010107c2b */ /* 0x004fce0008000016 */
[----:B------:R4:W-:Y:S03]  /*34b0*/  STG.E.64 desc[UR8][R12.64], R16 ;  /* 0x000000100c007986 */ /* 0x0009e6000c101b08 */
[----:B------:R-:W-:Y:S05]  /*34c0*/  @!P0 BRA `(.L_x_417) ;  /* 0xfffffffc00208947 */ /* 0x000fea000383ffff */
.L_x_414:
[----:B------:R-:W-:Y:S05]  /*34d0*/  BSYNC B0 ;  /* 0x0000000000007941 */ /* 0x000fea0003800000 */
.L_x_413:
[----:B------:R-:W0:Y:S01]  /*34e0*/  LDC.64 R2, c[0x0][0x278] ;  /* 0x00009e00ff027b82 */ /* 0x000e220000000a00 */
[----:B------:R-:W-:-:S04]  /*34f0*/  UIADD3 UR4, UP0, UR4, 0x1, URZ ;  /* 0x0000000104047890 */ /* 0x000fc8000ff1e03f */
[----:B------:R-:W-:-:S06]  /*3500*/  UIADD3.X UR5, URZ, UR5, URZ, UP0, !UPT ;  /* 0x000000053f057290 */ /* 0x000fcc00087fe43f */
[----:B------:R-:W-:Y:S02]  /*3510*/  MOV R0, UR5 ;  /* 0x0000000500007c02 */ /* 0x000fe40008000f00 */
[----:B0-----:R-:W-:-:S04]  /*3520*/  ISETP.LE.U32.AND P0, PT, R2, UR4, PT ;  /* 0x0000000402007c0c */ /* 0x001fc8000bf03070 */
[----:B------:R-:W-:-:S13]  /*3530*/  ISETP.GE.AND.EX P0, PT, R0, R3, PT, P0 ;  /* 0x000000030000720c */ /* 0x000fda0003f06300 */
[----:B------:R-:W-:Y:S05]  /*3540*/  @!P0 BRA `(.L_x_418) ;  /* 0xfffffff000e88947 */ /* 0x000fea000383ffff */
[----:B------:R-:W-:Y:S05]  /*3550*/  EXIT ;  /* 0x000000000000794d */ /* 0x000fea0003800000 */
.L_x_419:
        /* <DEDUP_REMOVED lines=10> */
.L_x_8889:


//--------------------- .text._ZN3cub17CUB_300001_SM_9006detail8for_each13static_kernelINS2_12policy_hub_t12policy_500_tElNS2_12op_wrapper_tIlZZZZZN2at6native36add_out_dense_sparse_compressed_cudaERNS7_6TensorERKS9_SC_RKN3c106ScalarEENKUlvE_clEvENKUlvE4_clEvENKUlvE_clEvENKUlvE_clEvEUllE_N6thrust23THRUST_300001_SM_900_NS17counting_iteratorIlNSN_11use_defaultESP_SP_EEEEEEvT0_T1_ --------------------------
	.section	.text._ZN3cub17CUB_300001_SM_9006detail8for_each13static_kernelINS2_12policy_hub_t12policy_500_tElNS2_12op_wrapper_tIlZZZZZN2at6native36add_out_dense_sparse_compressed_cudaERNS7_6TensorERKS9_SC_RKN3c106ScalarEENKUlvE_clEvENKUlvE4_clEvENKUlvE_clEvENKUlvE_clEvEUllE_N6thrust23THRUST_300001_SM_900_NS17counting_iteratorIlNSN_11use_defaultESP_SP_EEEEEEvT0_T1_,"ax",@progbits
	.align	128
        .global         _ZN3cub17CUB_300001_SM_9006detail8for_each13static_kernelINS2_12policy_hub_t12policy_500_tElNS2_12op_wrapper_tIlZZZZZN2at6native36add_out_dense_sparse_compressed_cudaERNS7_6TensorERKS9_SC_RKN3c106ScalarEENKUlvE_clEvENKUlvE4_clEvENKUlvE_clEvENKUlvE_clEvEUllE_N6thrust23THRUST_300001_SM_900_NS17counting_iteratorIlNSN_11use_defaultESP_SP_EEEEEEvT0_T1_
        .type           _ZN3cub17CUB_300001_SM_9006detail8for_each13static_kernelINS2_12policy_hub_t12policy_500_tElNS2_12op_wrapper_tIlZZZZZN2at6native36add_out_dense_sparse_compressed_cudaERNS7_6TensorERKS9_SC_RKN3c106ScalarEENKUlvE_clEvENKUlvE4_clEvENKUlvE_clEvENKUlvE_clEvEUllE_N6thrust23THRUST_300001_SM_900_NS17counting_iteratorIlNSN_11use_defaultESP_SP_EEEEEEvT0_T1_,@function
        .size           _ZN3cub17CUB_300001_SM_9006detail8for_each13static_kernelINS2_12policy_hub_t12policy_500_tElNS2_12op_wrapper_tIlZZZZZN2at6native36add_out_dense_sparse_compressed_cudaERNS7_6TensorERKS9_SC_RKN3c106ScalarEENKUlvE_clEvENKUlvE4_clEvENKUlvE_clEvENKUlvE_clEvEUllE_N6thrust23THRUST_300001_SM_900_NS17counting_iteratorIlNSN_11use_defaultESP_SP_EEEEEEvT0_T1_,(.L_x_8890 - _ZN3cub17CUB_300001_SM_9006detail8for_each13static_kernelINS2_12policy_hub_t12policy_500_tElNS2_12op_wrapper_tIlZZZZZN2at6native36add_out_dense_sparse_compressed_cudaERNS7_6TensorERKS9_SC_RKN3c106ScalarEENKUlvE_clEvENKUlvE4_clEvENKUlvE_clEvENKUlvE_clEvEUllE_N6thrust23THRUST_300001_SM_900_NS17counting_iteratorIlNSN_11use_defaultESP_SP_EEEEEEvT0_T1_)
        .other          _ZN3cub17CUB_300001_SM_9006detail8for_each13static_kernelINS2_12policy_hub_t12policy_500_tElNS2_12op_wrapper_tIlZZZZZN2at6native36add_out_dense_sparse_compressed_cudaERNS7_6TensorERKS9_SC_RKN3c106ScalarEENKUlvE_clEvENKUlvE4_clEvENKUlvE_clEvENKUlvE_clEvEUllE_N6thrust23THRUST_300001_SM_900_NS17counting_iteratorIlNSN_11use_defaultESP_SP_EEEEEEvT0_T1_,@"STO_CUDA_ENTRY STV_DEFAULT"
_ZN3cub17CUB_300001_SM_9006detail8for_each13static_kernelINS2_12policy_hub_t12policy_500_tElNS2_12op_wrapper_tIlZZZZZN2at6native36add_out_dense_sparse_compressed_cudaERNS7_6TensorERKS9_SC_RKN3c106ScalarEENKUlvE_clEvENKUlvE4_clEvENKUlvE_clEvENKUlvE_clEvEUllE_N6thrust23THRUST_300001_SM_900_NS17counting_iteratorIlNSN_11use_defaultESP_SP_EEEEEEvT0_T1_:
.text._ZN3cub17CUB_300001_SM_9006detail8for_each13static_kernelINS2_12policy_hub_t12policy_500_tElNS2_12op_wrapper_tIlZZZZZN2at6native36add_out_dense_sparse_compressed_cudaERNS7_6TensorERKS9_SC_RKN3c106ScalarEENKUlvE_clEvENKUlvE4_clEvENKUlvE_clEvENKUlvE_clEvEUllE_N6thrust23THRUST_300001_SM_900_NS17counting_iteratorIlNSN_11use_defaultESP_SP_EEEEEEvT0_T1_:
        /* <DEDUP_REMOVED lines=32> */
[----:B------:R-:W-:-:S03]  /*0200*/  IMAD.MOV.U32 R0, RZ, RZ, RZ ;  /* 0x000000ffff007224 */ /* 0x000fc600078e00ff */
[----:B------:R-:W-:-:S09]  /*0210*/  IADD3.X R9, RZ, UR5, RZ, P0, !PT ;  /* 0x00000005ff097c10 */ /* 0x000fd200087fe4ff */
.L_x_428:
        /* <DEDUP_REMOVED lines=9> */
[----:B--2---:R-:W2:Y:S04]  /*02b0*/  LDG.E R6, desc[UR8][R4.64] ;  /* 0x0000000804067981 */ /* 0x004ea8000c1e1900 */
[----:B------:R-:W2:Y:S01]  /*02c0*/  LDG.E R3, desc[UR8][R4.64+0x4] ;  /* 0x0000040804037981 */ /* 0x000ea2000c1e1900 */
[----:B------:R-:W-:Y:S01]  /*02d0*/  BSSY B1, `(.L_x_423) ;  /* 0x0000099000017945 */ /* 0x000fe20003800000 */
[----:B--2---:R-:W-:-:S13]  /*02e0*/  ISETP.GT.AND P0, PT, R3, R6, PT ;  /* 0x000000060300720c */ /* 0x004fda0003f04270 */
[----:B01-3--:R-:W-:Y:S05]  /*02f0*/  @!P0 BRA `(.L_x_424) ;  /* 0x0000000800588947 */ /* 0x00bfea0003800000 */
[----:B------:R-:W-:Y:S01]  /*0300*/  ULDC.64 UR12, c[0x0][0x250] ;  /* 0x00009400000c7ab9 */ /* 0x000fe20000000a00 */
[----:B------:R-:W-:Y:S01]  /*0310*/  IMAD.IADD R26, R3, 0x1, -R6 ;  /* 0x00000001031a7824 */ /* 0x000fe200078e0a06 */
[----:B------:R-:W-:Y:S01]  /*0320*/  BSSY B2, `(.L_x_425) ;  /* 0x000004d000027945 */ /* 0x000fe20003800000 */
[----:B------:R-:W-:Y:S02]  /*0330*/  IMAD R11, R9, UR12, RZ ;  /* 0x0000000c090b7c24 */ /* 0x000fe4000f8e02ff */
        /* <DEDUP_REMOVED lines=25> */
[----:B------:R-:W-:Y:S02]  /*04d0*/  IMAD.MOV.U32 R16, RZ, RZ, R4 ;  /* 0x000000ffff107224 */ /* 0x000fe400078e0004 */
[----:B------:R-:W-:Y:S02]  /*04e0*/  IMAD R25, R2, UR12, RZ ;  /* 0x0000000c02197c24 */ /* 0x000fe4000f8e02ff */
[----:B------:R-:W-:-:S04]  /*04f0*/  IMAD.WIDE.U32 R20, R0, UR12, R6 ;  /* 0x0000000c00147c25 */ /* 0x000fc8000f8e0006 */
[----:B------:R-:W-:Y:S01]  /*0500*/  IMAD R25, R0, UR13, R25 ;  /* 0x0000000d00197c24 */ /* 0x000fe2000f8e0219 */
[----:B------:R-:W-:-:S03]  /*0510*/  ULDC.64 UR12, c[0x0][0x220] ;  /* 0x00008800000c7ab9 */ /* 0x000fc60000000a00 */
[----:B------:R-:W-:Y:S01]  /*0520*/  IMAD.IADD R21, R21, 0x1, R25 ;  /* 0x0000000115157824 */ /* 0x000fe200078e0219 */
[----:B---3--:R-:W-:-:S05]  /*0530*/  SHF.R.S32.HI R23, RZ, 0x1f, R19 ;  /* 0x0000001fff177819 */ /* 0x008fca0000011413 */
[-C--:B--2---:R-:W-:Y:S02]  /*0540*/  IMAD R18, R23, R12.reuse, RZ ;  /* 0x0000000c17127224 */ /* 0x084fe400078e02ff */
[----:B------:R-:W-:-:S04]  /*0550*/  IMAD.WIDE.U32 R22, R19, R12, R16 ;  /* 0x0000000c13167225 */ /* 0x000fc800078e0010 */
[----:B------:R-:W-:Y:S01]  /*0560*/  IMAD R19, R19, R13, R18 ;  /* 0x0000000d13137224 */ /* 0x000fe200078e0212 */
[----:B------:R-:W-:Y:S02]  /*0570*/  LEA R18, P0, R20, UR12, 0x3 ;  /* 0x0000000c14127c11 */ /* 0x000fe4000f8018ff */
[----:B0-----:R-:W-:Y:S02]  /*0580*/  LEA R24, P1, R22, R14, 0x3 ;  /* 0x0000000e16187211 */ /* 0x001fe400078218ff */
[----:B------:R-:W-:Y:S02]  /*0590*/  IADD3 R23, R23, R19, RZ ;  /* 0x0000001317177210 */ /* 0x000fe40007ffe0ff */
[----:B------:R-:W-:Y:S02]  /*05a0*/  LEA.HI.X R19, R20, UR13, R21, 0x3, P0 ;  /* 0x0000000d14137c11 */ /* 0x000fe400080f1c15 */
[----:B------:R-:W-:-:S03]  /*05b0*/  LEA.HI.X R25, R22, R15, R23, 0x3, P1 ;  /* 0x0000000f16197211 */ /* 0x000fc600008f1c17 */
[----:B------:R-:W1:Y:S04]  /*05c0*/  LDG.E.64 R22, desc[UR8][R18.64] ;  /* 0x0000000812167981 */ /* 0x000e68000c1e1b00 */
[----:B------:R-:W1:Y:S01]  /*05d0*/  LDG.E.64 R20, desc[UR8][R24.64] ;  /* 0x0000000818147981 */ /* 0x000e62000c1e1b00 */
[----:B------:R-:W-:Y:S01]  /*05e0*/  ISETP.NE.AND P0, PT, R26, 0x1, PT ;  /* 0x000000011a00780c */ /* 0x000fe20003f05270 */
[----:B------:R-:W-:Y:S01]  /*05f0*/  VIADD R27, R6, 0x1 ;  /* 0x00000001061b7836 */ /* 0x000fe20000000000 */
[----:B-1----:R-:W-:-:S07]  /*0600*/  DFMA R20, R22, R28, R20 ;  /* 0x0000001c1614722b */ /* 0x002fce0000000014 */
[----:B------:R0:W-:Y:S04]  /*0610*/  STG.E.64 desc[UR8][R24.64], R20 ;  /* 0x0000001418007986 */ /* 0x0001e8000c101b08 */
[----:B------:R-:W-:Y:S05]  /*0620*/  @!P0 BRA `(.L_x_426) ;  /* 0x0000000000708947 */ /* 0x000fea0003800000 */
[----:B0-----:R-:W2:Y:S04]  /*0630*/  LDG.E R21, desc[UR8][R10.64+0x4] ;  /* 0x000004080a157981 */ /* 0x001ea8000c1e1900 */
[----:B------:R-:W3:Y:S01]  /*0640*/  LDG.E.64 R24, desc[UR8][R18.64+0x8] ;  /* 0x0000080812187981 */ /* 0x000ee2000c1e1b00 */
[----:B--2---:R-:W-:-:S05]  /*0650*/  SHF.R.S32.HI R23, RZ, 0x1f, R21 ;  /* 0x0000001fff177819 */ /* 0x004fca0000011415 */
[-C--:B------:R-:W-:Y:S02]  /*0660*/  IMAD R20, R23, R12.reuse, RZ ;  /* 0x0000000c17147224 */ /* 0x080fe400078e02ff */
[----:B------:R-:W-:-:S04]  /*0670*/  IMAD.WIDE.U32 R22, R21, R12, R16 ;  /* 0x0000000c15167225 */ /* 0x000fc800078e0010 */
[----:B------:R-:W-:Y:S01]  /*0680*/  IMAD R21, R21, R13, R20 ;  /* 0x0000000d15157224 */ /* 0x000fe200078e0214 */
[----:B------:R-:W-:-:S03]  /*0690*/  LEA R20, P0, R22, R14, 0x3 ;  /* 0x0000000e16147211 */ /* 0x000fc600078018ff */
[----:B------:R-:W-:-:S05]  /*06a0*/  IMAD.IADD R21, R23, 0x1, R21 ;  /* 0x0000000117157824 */ /* 0x000fca00078e0215 */
[----:B------:R-:W-:-:S05]  /*06b0*/  LEA.HI.X R21, R22, R15, R21, 0x3, P0 ;  /* 0x0000000f16157211 */ /* 0x000fca00000f1c15 */
[----:B------:R-:W3:Y:S01]  /*06c0*/  LDG.E.64 R22, desc[UR8][R20.64] ;  /* 0x0000000814167981 */ /* 0x000ee2000c1e1b00 */
[----:B------:R-:W-:Y:S02]  /*06d0*/  ISETP.NE.AND P0, PT, R26, 0x2, PT ;  /* 0x000000021a00780c */ /* 0x000fe40003f05270 */
[----:B------:R-:W-:Y:S01]  /*06e0*/  IADD3 R27, R6, 0x2, RZ ;  /* 0x00000002061b7810 */ /* 0x000fe20007ffe0ff */
[----:B---3--:R-:W-:-:S07]  /*06f0*/  DFMA R22, R24, R28, R22 ;  /* 0x0000001c1816722b */ /* 0x008fce0000000016 */
[----:B------:R1:W-:Y:S03]  /*0700*/  STG.E.64 desc[UR8][R20.64], R22 ;  /* 0x0000001614007986 */ /* 0x0003e6000c101b08 */
[----:B------:R-:W-:Y:S05]  /*0710*/  @!P0 BRA `(.L_x_426) ;  /* 0x0000000000348947 */ /* 0x000fea0003800000 */
[----:B------:R-:W1:Y:S04]  /*0720*/  LDG.E R11, desc[UR8][R10.64+0x8] ;  /* 0x000008080a0b7981 */ /* 0x000e68000c1e1900 */
[----:B------:R-:W2:Y:S01]  /*0730*/  LDG.E.64 R18, desc[UR8][R18.64+0x10] ;  /* 0x0000100812127981 */ /* 0x000ea2000c1e1b00 */
[----:B-1----:R-:W-:-:S05]  /*0740*/  SHF.R.S32.HI R21, RZ, 0x1f, R11 ;  /* 0x0000001fff157819 */ /* 0x002fca000001140b */
[-C--:B------:R-:W-:Y:S02]  /*0750*/  IMAD R22, R21, R12.reuse, RZ ;  /* 0x0000000c15167224 */ /* 0x080fe400078e02ff */
[----:B------:R-:W-:-:S04]  /*0760*/  IMAD.WIDE.U32 R20, R11, R12, R16 ;  /* 0x0000000c0b147225 */ /* 0x000fc800078e0010 */
[----:B------:R-:W-:Y:S01]  /*0770*/  IMAD R13, R11, R13, R22 ;  /* 0x0000000d0b0d7224 */ /* 0x000fe200078e0216 */
[----:B------:R-:W-:-:S03]  /*0780*/  LEA R14, P0, R20, R14, 0x3 ;  /* 0x0000000e140e7211 */ /* 0x000fc600078018ff */
[----:B------:R-:W-:-:S05]  /*0790*/  IMAD.IADD R12, R21, 0x1, R13 ;  /* 0x00000001150c7824 */ /* 0x000fca00078e020d */
[----:B------:R-:W-:-:S05]  /*07a0*/  LEA.HI.X R15, R20, R15, R12, 0x3, P0 ;  /* 0x0000000f140f7211 */ /* 0x000fca00000f1c0c */
[----:B------:R-:W2:Y:S01]  /*07b0*/  LDG.E.64 R12, desc[UR8][R14.64] ;  /* 0x000000080e0c7981 */ /* 0x000ea2000c1e1b00 */
[----:B------:R-:W-:Y:S01]  /*07c0*/  VIADD R27, R6, 0x3 ;  /* 0x00000003061b7836 */ /* 0x000fe20000000000 */
[----:B--2---:R-:W-:-:S07]  /*07d0*/  DFMA R12, R18, R28, R12 ;  /* 0x0000001c120c722b */ /* 0x004fce000000000c */
[----:B------:R2:W-:Y:S04]  /*07e0*/  STG.E.64 desc[UR8][R14.64], R12 ;  /* 0x0000000c0e007986 */ /* 0x0005e8000c101b08 */
.L_x_426:
[----:B------:R-:W-:Y:S05]  /*07f0*/  BSYNC B2 ;  /* 0x0000000000027941 */ /* 0x000fea0003800000 */
.L_x_425:
[----:B------:R-:W-:-:S04]  /*0800*/  LOP3.LUT R6, RZ, R6, RZ, 0x33, !PT ;  /* 0x00000006ff067212 */ /* 0x000fc800078e33ff */
[----:B------:R-:W-:-:S04]  /*0810*/  IADD3 R6, R3, R6, RZ ;  /* 0x0000000603067210 */ /* 0x000fc80007ffe0ff */
[----:B------:R-:W-:-:S13]  /*0820*/  ISETP.GE.U32.AND P0, PT, R6, 0x3, PT ;  /* 0x000000030600780c */ /* 0x000fda0003f06070 */
[----:B------:R-:W-:Y:S05]  /*0830*/  @!P0 BRA `(.L_x_424) ;  /* 0x0000000400088947 */ /* 0x000fea0003800000 */
.L_x_427:
[--C-:B------:R-:W-:Y:S01]  /*0840*/  SHF.R.S32.HI R11, RZ, 0x1f, R27.reuse ;  /* 0x0000001fff0b7819 */ /* 0x100fe2000001141b */
[----:B------:R-:W-:Y:S02]  /*0850*/  IMAD R7, R2, UR14, RZ ;  /* 0x0000000e02077c24 */ /* 0x000fe4000f8e02ff */
[----:B------:R-:W-:Y:S02]  /*0860*/  IMAD.MOV.U32 R10, RZ, RZ, R27 ;  /* 0x000000ffff0a7224 */ /* 0x000fe400078e001b */
[C---:B------:R-:W-:Y:S02]  /*0870*/  IMAD R7, R0.reuse, UR15, R7 ;  /* 0x0000000f00077c24 */ /* 0x040fe4000f8e0207 */
[----:B--23--:R-:W-:-:S04]  /*0880*/  IMAD.WIDE.U32 R12, R0, UR14, R10 ;  /* 0x0000000e000c7c25 */ /* 0x00cfc8000f8e000a */
[----:B------:R-:W-:Y:S01]  /*0890*/  IMAD.IADD R7, R7, 0x1, R13 ;  /* 0x0000000107077824 */ /* 0x000fe200078e020d */
[----:B------:R-:W-:-:S04]  /*08a0*/  LEA R6, P0, R12, UR16, 0x2 ;  /* 0x000000100c067c11 */ /* 0x000fc8000f8010ff */
[----:B------:R-:W-:-:S05]  /*08b0*/  LEA.HI.X R7, R12, UR17, R7, 0x2, P0 ;  /* 0x000000110c077c11 */ /* 0x000fca00080f1407 */
[----:B------:R-:W2:Y:S01]  /*08c0*/  LDG.E R13, desc[UR8][R6.64] ;  /* 0x00000008060d7981 */ /* 0x000ea2000c1e1900 */
[----:B------:R-:W-:Y:S01]  /*08d0*/  MOV R16, R4 ;  /* 0x0000000400107202 */ /* 0x000fe20000000f00 */
[----:B------:R-:W-:-:S04]  /*08e0*/  IMAD R15, R2, UR20, RZ ;  /* 0x00000014020f7c24 */ /* 0x000fc8000f8e02ff */
[C---:B01----:R-:W-:Y:S02]  /*08f0*/  IMAD R21, R0.reuse, UR21, R15 ;  /* 0x0000001500157c24 */ /* 0x043fe4000f8e020f */
[----:B------:R-:W-:-:S04]  /*0900*/  IMAD.WIDE.U32 R14, R0, UR20, R10 ;  /* 0x00000014000e7c25 */ /* 0x000fc8000f8e000a */
[----:B------:R-:W-:Y:S01]  /*0910*/  IMAD.IADD R11, R21, 0x1, R15 ;  /* 0x00000001150b7824 */ /* 0x000fe200078e020f */
[----:B------:R-:W-:-:S04]  /*0920*/  LEA R10, P0, R14, UR22, 0x3 ;  /* 0x000000160e0a7c11 */ /* 0x000fc8000f8018ff */
[----:B------:R-:W-:-:S05]  /*0930*/  LEA.HI.X R11, R14, UR23, R11, 0x3, P0 ;  /* 0x000000170e0b7c11 */ /* 0x000fca00080f1c0b */
[----:B------:R-:W3:Y:S01]  /*0940*/  LDG.E.64 R14, desc[UR8][R10.64] ;  /* 0x000000080a0e7981 */ /* 0x000ee2000c1e1b00 */
[----:B--2---:R-:W-:Y:S01]  /*0950*/  SHF.R.S32.HI R12, RZ, 0x1f, R13 ;  /* 0x0000001fff0c7819 */ /* 0x004fe2000001140d */
[----:B------:R-:W-:-:S04]  /*0960*/  IMAD.WIDE.U32 R18, R13, UR18, R16 ;  /* 0x000000120d127c25 */ /* 0x000fc8000f8e0010 */
[----:B------:R-:W-:-:S04]  /*0970*/  IMAD R12, R12, UR18, RZ ;  /* 0x000000120c0c7c24 */ /* 0x000fc8000f8e02ff */
[----:B------:R-:W-:Y:S01]  /*0980*/  IMAD R13, R13, UR19, R12 ;  /* 0x000000130d0d7c24 */ /* 0x000fe2000f8e020c */
[----:B------:R-:W-:-:S03]  /*0990*/  LEA R12, P1, R18, UR24, 0x3 ;  /* 0x00000018120c7c11 */ /* 0x000fc6000f8218ff */
[----:B------:R-:W-:-:S05]  /*09a0*/  IMAD.IADD R13, R19, 0x1, R13 ;  /* 0x00000001130d7824 */ /* 0x000fca00078e020d */
[----:B------:R-:W-:-:S05]  /*09b0*/  LEA.HI.X R13, R18, UR25, R13, 0x3, P1 ;  /* 0x00000019120d7c11 */ /* 0x000fca00088f1c0d */
[----:B------:R-:W3:Y:S02]  /*09c0*/  LDG.E.64 R18, desc[UR8][R12.64] ;  /* 0x000000080c127981 */ /* 0x000ee4000c1e1b00 */
[----:B---3--:R-:W-:-:S07]  /*09d0*/  DFMA R20, R14, UR26, R18 ;  /* 0x0000001a0e147c2b */ /* 0x008fce0008000012 */
[----:B------:R0:W-:Y:S04]  /*09e0*/  STG.E.64 desc[UR8][R12.64], R20 ;  /* 0x000000140c007986 */ /* 0x0001e8000c101b08 */
        /* <DEDUP_REMOVED lines=12> */
[----:B0-----:R-:W2:Y:S02]  /*0ab0*/  LDG.E R13, desc[UR8][R6.64+0x8] ;  /* 0x00000808060d7981 */ /* 0x001ea4000c1e1900 */
[----:B--2---:R-:W-:Y:S01]  /*0ac0*/  SHF.R.S32.HI R12, RZ, 0x1f, R13 ;  /* 0x0000001fff0c7819 */ /* 0x004fe2000001140d */
[----:B------:R-:W-:-:S04]  /*0ad0*/  IMAD.WIDE.U32 R18, R13, UR18, R16 ;  /* 0x000000120d127c25 */ /* 0x000fc8000f8e0010 */
[----:B------:R-:W-:-:S04]  /*0ae0*/  IMAD R12, R12, UR18, RZ ;  /* 0x000000120c0c7c24 */ /* 0x000fc8000f8e02ff */
        /* <DEDUP_REMOVED lines=8> */
[----:B------:R-:W1:Y:S04]  /*0b70*/  LDG.E R7, desc[UR8][R6.64+0xc] ;  /* 0x00000c0806077981 */ /* 0x000e68000c1e1900 */
[----:B------:R-:W2:Y:S01]  /*0b80*/  LDG.E.64 R10, desc[UR8][R10.64+0x18] ;  /* 0x000018080a0a7981 */ /* 0x000ea2000c1e1b00 */
[----:B-1----:R-:W-:Y:S01]  /*0b90*/  SHF.R.S32.HI R14, RZ, 0x1f, R7 ;  /* 0x0000001fff0e7819 */ /* 0x002fe20000011407 */
[----:B------:R-:W-:-:S04]  /*0ba0*/  IMAD.WIDE.U32 R18, R7, UR18, R16 ;  /* 0x0000001207127c25 */ /* 0x000fc8000f8e0010 */
[----:B------:R-:W-:-:S04]  /*0bb0*/  IMAD R14, R14, UR18, RZ ;  /* 0x000000120e0e7c24 */ /* 0x000fc8000f8e02ff */
[----:B------:R-:W-:Y:S01]  /*0bc0*/  IMAD R15, R7, UR19, R14 ;  /* 0x00000013070f7c24 */ /* 0x000fe2000f8e020e */
[----:B------:R-:W-:-:S03]  /*0bd0*/  LEA R14, P0, R18, UR24, 0x3 ;  /* 0x00000018120e7c11 */ /* 0x000fc6000f8018ff */
[----:B------:R-:W-:-:S05]  /*0be0*/  IMAD.IADD R15, R19, 0x1, R15 ;  /* 0x00000001130f7824 */ /* 0x000fca00078e020f */
[----:B------:R-:W-:-:S05]  /*0bf0*/  LEA.HI.X R15, R18, UR25, R15, 0x3, P0 ;  /* 0x00000019120f7c11 */ /* 0x000fca00080f1c0f */
[----:B------:R-:W2:Y:S01]  /*0c00*/  LDG.E.64 R18, desc[UR8][R14.64] ;  /* 0x000000080e127981 */ /* 0x000ea2000c1e1b00 */
[----:B------:R-:W-:-:S04]  /*0c10*/  IADD3 R27, R27, 0x4, RZ ;  /* 0x000000041b1b7810 */ /* 0x000fc80007ffe0ff */
[----:B------:R-:W-:Y:S01]  /*0c20*/  ISETP.GE.AND P0, PT, R27, R3, PT ;  /* 0x000000031b00720c */ /* 0x000fe20003f06270 */
[----:B--2---:R-:W-:-:S07]  /*0c30*/  DFMA R18, R10, UR26, R18 ;  /* 0x0000001a0a127c2b */ /* 0x004fce0008000012 */
[----:B------:R3:W-:Y:S05]  /*0c40*/  STG.E.64 desc[UR8][R14.64], R18 ;  /* 0x000000120e007986 */ /* 0x0007ea000c101b08 */
[----:B------:R-:W-:Y:S05]  /*0c50*/  @!P0 BRA `(.L_x_427) ;  /* 0xfffffff800f88947 */ /* 0x000fea000383ffff */
.L_x_424:
[----:B------:R-:W-:Y:S05]  /*0c60*/  BSYNC B1 ;  /* 0x0000000000017941 */ /* 0x000fea0003800000 */
.L_x_423:
[----:B------:R-:W-:Y:S01]  /*0c70*/  VIADD R0, R0, 0x1 ;  /* 0x0000000100007836 */ /* 0x000fe20000000000 */
[----:B------:R-:W-:-:S04]  /*0c80*/  ULDC.64 UR12, c[0x0][0x278] ;  /* 0x00009e00000c7ab9 */ /* 0x000fc80000000a00 */
[----:B------:R-:W-:-:S04]  /*0c90*/  ISETP.GE.U32.AND P0, PT, R0, UR12, PT ;  /* 0x0000000c00007c0c */ /* 0x000fc8000bf06070 */
[----:B------:R-:W-:-:S13]  /*0ca0*/  ISETP.GE.AND.EX P0, PT, RZ, UR13, PT, P0 ;  /* 0x0000000dff007c0c */ /* 0x000fda000bf06300 */
[----:B------:R-:W-:Y:S05]  /*0cb0*/  @!P0 BRA `(.L_x_428) ;  /* 0xfffffff400588947 */ /* 0x000fea000383ffff */
.L_x_422:
[----:B------:R-:W-:Y:S05]  /*0cc0*/  BSYNC B0 ;  /* 0x0000000000007941 */ /* 0x000fea0003800000 */
.L_x_421:
        /* <DEDUP_REMOVED lines=15> */
[----:B------:R-:W-:-:S04]  /*0dc0*/  IMAD R3, R26, UR5, R3 ;  /* 0x000000051a037c24 */ /* 0x000fc8000f8e0203 */
[----:B------:R-:W-:-:S07]  /*0dd0*/  IMAD.IADD R28, R5, 0x1, R3 ;  /* 0x00000001051c7824 */ /* 0x000fce00078e0203 */
.L_x_434:
        /* <DEDUP_REMOVED lines=9> */
[----:B0-----:R-:W-:-:S04]  /*0e70*/  IMAD.WIDE.U32 R6, R2, UR4, R26 ;  /* 0x0000000402067c25 */ /* 0x001fc8000f8e001a */
        /* <DEDUP_REMOVED lines=8> */
[----:B--2--5:R-:W-:Y:S05]  /*0f00*/  @!P0 BRA `(.L_x_430) ;  /* 0x0000000800708947 */ /* 0x024fea0003800000 */
[----:B--23--:R-:W2:Y:S01]  /*0f10*/  LDC.64 R14, c[0x0][0x248] ;  /* 0x00009200ff0e7b82 */ /* 0x00cea20000000a00 */
[----:B------:R-:W-:Y:S01]  /*0f20*/  MOV R3, R28 ;  /* 0x0000001c00037202 */ /* 0x000fe20000000f00 */
[----:B------:R-:W-:Y:S01]  /*0f30*/  IMAD.IADD R10, R0, 0x1, -R6 ;  /* 0x00000001000a7824 */ /* 0x000fe200078e0a06 */
[----:B------:R-:W-:Y:S01]  /*0f40*/  BSSY B1, `(.L_x_431) ;  /* 0x0000050000017945 */ /* 0x000fe20003800000 */
[----:B------:R-:W-:Y:S02]  /*0f50*/  IMAD.MOV.U32 R2, RZ, RZ, R4 ;  /* 0x000000ffff027224 */ /* 0x000fe400078e0004 */
[----:B0-----:R-:W-:Y:S02]  /*0f60*/  IMAD.MOV.U32 R24, RZ, RZ, R6 ;  /* 0x000000ffff187224 */ /* 0x001fe400078e0006 */
[----:B--2---:R-:W-:Y:S01]  /*0f70*/  IMAD.WIDE.U32 R8, R14, UR4, R2 ;  /* 0x000000040e087c25 */ /* 0x004fe2000f8e0002 */
[----:B------:R-:W-:-:S03]  /*0f80*/  LOP3.LUT P0, R3, R10, 0x3, RZ, 0xc0, !PT ;  /* 0x000000030a037812 */ /* 0x000fc6000780c0ff */
[----:B------:R-:W-:-:S04]  /*0f90*/  IMAD R12, R14, UR5, RZ ;  /* 0x000000050e0c7c24 */ /* 0x000fc8000f8e02ff */
[----:B------:R-:W-:-:S04]  /*0fa0*/  IMAD R11, R15, UR4, R12 ;  /* 0x000000040f0b7c24 */ /* 0x000fc8000f8e020c */
[----:B------:R-:W-:Y:S02]  /*0fb0*/  IMAD.IADD R2, R9, 0x1, R11 ;  /* 0x0000000109027824 */ /* 0x000fe400078e020b */
[----:B------:R-:W-:Y:S05]  /*0fc0*/  @!P0 BRA `(.L_x_432) ;  /* 0x00000004001c8947 */ /* 0x000fea0003800000 */
[----:B------:R-:W0:Y:S01]  /*0fd0*/  LDC.64 R12, c[0x0][0x268] ;  /* 0x00009a00ff0c7b82 */ /* 0x000e220000000a00 */
[----:B------:R-:W-:Y:S01]  /*0fe0*/  SHF.R.S32.HI R7, RZ, 0x1f, R6 ;  /* 0x0000001fff077819 */ /* 0x000fe20000011406 */
[----:B------:R-:W-:Y:S01]  /*0ff0*/  ULDC.64 UR6, c[0x0][0x230] ;  /* 0x00008c0000067ab9 */ /* 0x000fe20000000a00 */
[----:B------:R2:W-:Y:S05]  /*1000*/  STL.64 [R1+0x8], R4 ;  /* 0x0000080401007387 */ /* 0x0005ea0000100a00 */
[----:B------:R-:W1:Y:S08]  /*1010*/  LDC.64 R16, c[0x0][0x270] ;  /* 0x00009c00ff107b82 */ /* 0x000e700000000a00 */
[----:B------:R-:W3:Y:S01]  /*1020*/  LDC.64 R14, c[0x0][0x238] ;  /* 0x00008e00ff0e7b82 */ /* 0x000ee20000000a00 */
[----:B0-----:R-:W-:-:S07]  /*1030*/  IMAD R10, R12, UR5, RZ ;  /* 0x000000050c0a7c24 */ /* 0x001fce000f8e02ff */
[----:B--2---:R-:W0:Y:S01]  /*1040*/  LDC.64 R4, c[0x0][0x240] ;  /* 0x00009000ff047b82 */ /* 0x004e220000000a00 */
[----:B------:R-:W-:Y:S02]  /*1050*/  IMAD R11, R13, UR4, R10 ;  /* 0x000000040d0b7c24 */ /* 0x000fe4000f8e020a */
[----:B------:R-:W-:-:S05]  /*1060*/  IMAD.WIDE.U32 R12, R12, UR4, R6 ;  /* 0x000000040c0c7c25 */ /* 0x000fca000f8e0006 */
[----:B------:R-:W-:Y:S02]  /*1070*/  IADD3 R11, R13, R11, RZ ;  /* 0x0000000b0d0b7210 */ /* 0x000fe40007ffe0ff */
[----:B------:R-:W-:-:S04]  /*1080*/  LEA R10, P0, R12, UR6, 0x2 ;  /* 0x000000060c0a7c11 */ /* 0x000fc8000f8010ff */
[----:B------:R-:W-:Y:S01]  /*1090*/  LEA.HI.X R11, R12, UR7, R11, 0x2, P0 ;  /* 0x000000070c0b7c11 */ /* 0x000fe200080f140b */
[C---:B-1----:R-:W-:Y:S01]  /*10a0*/  IMAD R20, R16.reuse, UR5, RZ ;  /* 0x0000000510147c24 */ /* 0x042fe2000f8e02ff */
[----:B------:R-:W1:Y:S01]  /*10b0*/  LDC.64 R12, c[0x0][0x258] ;  /* 0x00009600ff0c7b82 */ /* 0x000e620000000a00 */
[----:B------:R-:W-:Y:S01]  /*10c0*/  IMAD.WIDE.U32 R22, R16, UR4, R6 ;  /* 0x0000000410167c25 */ /* 0x000fe2000f8e0006 */
[----:B------:R-:W-:Y:S01]  /*10d0*/  ULDC.64 UR6, c[0x0][0x220] ;  /* 0x0000880000067ab9 */ /* 0x000fe20000000a00 */
[----:B------:R-:W2:Y:S02]  /*10e0*/  LDG.E R21, desc[UR8][R10.64] ;  /* 0x000000080a157981 */ /* 0x000ea4000c1e1900 */
[----:B------:R-:W-:Y:S01]  /*10f0*/  IMAD.MOV.U32 R16, RZ, RZ, R8 ;  /* 0x000000ffff107224 */ /* 0x000fe200078e0008 */
[----:B--2---:R-:W-:-:S05]  /*1100*/  SHF.R.S32.HI R19, RZ, 0x1f, R21 ;  /* 0x0000001fff137819 */ /* 0x004fca0000011415 */
[----:B-1----:R-:W-:Y:S02]  /*1110*/  IMAD R18, R19, R12, RZ ;  /* 0x0000000c13127224 */ /* 0x002fe400078e02ff */
[----:B------:R-:W-:Y:S02]  /*1120*/  IMAD R19, R17, UR4, R20 ;  /* 0x0000000411137c24 */ /* 0x000fe4000f8e0214 */
[----:B------:R-:W-:-:S03]  /*1130*/  IMAD.MOV.U32 R17, RZ, RZ, R2 ;  /* 0x000000ffff117224 */ /* 0x000fc600078e0002 */
[----:B------:R-:W-:Y:S01]  /*1140*/  IADD3 R19, R23, R19, RZ ;  /* 0x0000001317137210 */ /* 0x000fe20007ffe0ff */
[----:B------:R-:W-:-:S04]  /*1150*/  IMAD.WIDE.U32 R24, R21, R12, R16 ;  /* 0x0000000c15187225 */ /* 0x000fc800078e0010 */
[----:B------:R-:W-:Y:S01]  /*1160*/  IMAD R21, R21, R13, R18 ;  /* 0x0000000d15157224 */ /* 0x000fe200078e0212 */
[----:B------:R-:W-:Y:S02]  /*1170*/  LEA R18, P0, R22, UR6, 0x3 ;  /* 0x0000000616127c11 */ /* 0x000fe4000f8018ff */
[----:B---3--:R-:W-:Y:S01]  /*1180*/  LEA R20, P1, R24, R14, 0x3 ;  /* 0x0000000e18147211 */ /* 0x008fe200078218ff */
[----:B------:R-:W-:Y:S01]  /*1190*/  IMAD.IADD R21, R25, 0x1, R21 ;  /* 0x0000000119157824 */ /* 0x000fe200078e0215 */
[----:B------:R-:W-:-:S04]  /*11a0*/  LEA.HI.X R19, R22, UR7, R19, 0x3, P0 ;  /* 0x0000000716137c11 */ /* 0x000fc800080f1c13 */
[----:B------:R-:W-:Y:S01]  /*11b0*/  LEA.HI.X R21, R24, R15, R21, 0x3, P1 ;  /* 0x0000000f18157211 */ /* 0x000fe200008f1c15 */
[----:B------:R-:W0:Y:S04]  /*11c0*/  LDG.E.64 R22, desc[UR8][R18.64] ;  /* 0x0000000812167981 */ /* 0x000e28000c1e1b00 */
[----:B------:R-:W0:Y:S01]  /*11d0*/  LDG.E.64 R24, desc[UR8][R20.64] ;  /* 0x0000000814187981 */ /* 0x000e22000c1e1b00 */
[----:B------:R-:W-:Y:S01]  /*11e0*/  ISETP.NE.AND P0, PT, R3, 0x1, PT ;  /* 0x000000010300780c */ /* 0x000fe20003f05270 */
[----:B0-----:R-:W-:Y:S02]  /*11f0*/  DFMA R22, R22, R4, R24 ;  /* 0x000000041616722b */ /* 0x001fe40000000018 */
[----:B------:R0:W5:Y:S01]  /*1200*/  LDL.LU.64 R4, [R1+0x8] ;  /* 0x0000080001047983 */ /* 0x0001620000300a00 */
[----:B------:R-:W-:-:S04]  /*1210*/  VIADD R24, R6, 0x1 ;  /* 0x0000000106187836 */ /* 0x000fc80000000000 */
[----:B------:R0:W-:Y:S05]  /*1220*/  STG.E.64 desc[UR8][R20.64], R22 ;  /* 0x0000001614007986 */ /* 0x0001ea000c101b08 */
[----:B------:R-:W-:Y:S05]  /*1230*/  @!P0 BRA `(.L_x_432) ;  /* 0x0000000000808947 */ /* 0x000fea0003800000 */
[----:B0-----:R-:W2:Y:S04]  /*1240*/  LDG.E R21, desc[UR8][R10.64+0x4] ;  /* 0x000004080a157981 */ /* 0x001ea8000c1e1900 */
[----:B-----5:R0:W-:Y:S02]  /*1250*/  STL.64 [R1+0x8], R4 ;  /* 0x0000080401007387 */ /* 0x0201e40000100a00 */
[----:B0-----:R-:W0:Y:S01]  /*1260*/  LDC.64 R4, c[0x0][0x240] ;  /* 0x00009000ff047b82 */ /* 0x001e220000000a00 */
[----:B--2---:R-:W-:-:S05]  /*1270*/  SHF.R.S32.HI R23, RZ, 0x1f, R21 ;  /* 0x0000001fff177819 */ /* 0x004fca0000011415 */
[-C--:B------:R-:W-:Y:S02]  /*1280*/  IMAD R20, R23, R12.reuse, RZ ;  /* 0x0000000c17147224 */ /* 0x080fe400078e02ff */
[----:B------:R-:W-:-:S04]  /*1290*/  IMAD.WIDE.U32 R22, R21, R12, R16 ;  /* 0x0000000c15167225 */ /* 0x000fc800078e0010 */
[----:B------:R-:W-:Y:S01]  /*12a0*/  IMAD R21, R21, R13, R20 ;  /* 0x0000000d15157224 */ /* 0x000fe200078e0214 */
[----:B------:R-:W-:-:S04]  /*12b0*/  LEA R20, P0, R22, R14, 0x3 ;  /* 0x0000000e16147211 */ /* 0x000fc800078018ff */
[----:B------:R-:W-:-:S04]  /*12c0*/  IADD3 R21, R23, R21, RZ ;  /* 0x0000001517157210 */ /* 0x000fc80007ffe0ff */
[----:B------:R-:W-:Y:S02]  /*12d0*/  LEA.HI.X R21, R22, R15, R21, 0x3, P0 ;  /* 0x0000000f16157211 */ /* 0x000fe400000f1c15 */
[----:B------:R-:W0:Y:S04]  /*12e0*/  LDG.E.64 R22, desc[UR8][R18.64+0x8] ;  /* 0x0000080812167981 */ /* 0x000e28000c1e1b00 */
[----:B------:R-:W0:Y:S01]  /*12f0*/  LDG.E.64 R24, desc[UR8][R20.64] ;  /* 0x0000000814187981 */ /* 0x000e22000c1e1b00 */
[----:B------:R-:W-:Y:S01]  /*1300*/  ISETP.NE.AND P0, PT, R3, 0x2, PT ;  /* 0x000000020300780c */ /* 0x000fe20003f05270 */
[----:B0-----:R-:W-:Y:S02]  /*1310*/  DFMA R22, R22, R4, R24 ;  /* 0x000000041616722b */ /* 0x001fe40000000018 */
[----:B------:R2:W5:Y:S05]  /*1320*/  LDL.LU.64 R4, [R1+0x8] ;  /* 0x0000080001047983 */ /* 0x00056a0000300a00 */
[----:B------:R2:W-:Y:S01]  /*1330*/  STG.E.64 desc[UR8][R20.64], R22 ;  /* 0x0000001614007986 */ /* 0x0005e2000c101b08 */
[----:B------:R-:W-:-:S04]  /*1340*/  VIADD R24, R6, 0x2 ;  /* 0x0000000206187836 */ /* 0x000fc80000000000 */
[----:B------:R-:W-:Y:S05]  /*1350*/  @!P0 BRA `(.L_x_432) ;  /* 0x0000000000388947 */ /* 0x000fea0003800000 */
[----:B------:R-:W3:Y:S01]  /*1360*/  LDG.E R11, desc[UR8][R10.64+0x8] ;  /* 0x000008080a0b7981 */ /* 0x000ee2000c1e1900 */
[----:B--2---:R-:W0:Y:S03]  /*1370*/  LDC.64 R22, c[0x0][0x240] ;  /* 0x00009000ff167b82 */ /* 0x004e260000000a00 */
[----:B------:R-:W0:Y:S01]  /*1380*/  LDG.E.64 R18, desc[UR8][R18.64+0x10] ;  /* 0x0000100812127981 */ /* 0x000e22000c1e1b00 */
[----:B---3--:R-:W-:Y:S01]  /*1390*/  SHF.R.S32.HI R3, RZ, 0x1f, R11 ;  /* 0x0000001fff037819 */ /* 0x008fe2000001140b */
[----:B------:R-:W-:-:S04]  /*13a0*/  IMAD.WIDE.U32 R16, R11, R12, R16 ;  /* 0x0000000c0b107225 */ /* 0x000fc800078e0010 */
[----:B------:R-:W-:Y:S01]  /*13b0*/  IMAD R20, R3, R12, RZ ;  /* 0x0000000c03147224 */ /* 0x000fe200078e02ff */
[----:B------:R-:W-:-:S03]  /*13c0*/  LEA R14, P0, R16, R14, 0x3 ;  /* 0x0000000e100e7211 */ /* 0x000fc600078018ff */
[----:B------:R-:W-:-:S04]  /*13d0*/  IMAD R3, R11, R13, R20 ;  /* 0x0000000d0b037224 */ /* 0x000fc800078e0214 */
[----:B------:R-:W-:-:S05]  /*13e0*/  IMAD.IADD R3, R17, 0x1, R3 ;  /* 0x0000000111037824 */ /* 0x000fca00078e0203 */
[----:B------:R-:W-:-:S05]  /*13f0*/  LEA.HI.X R15, R16, R15, R3, 0x3, P0 ;  /* 0x0000000f100f7211 */ /* 0x000fca00000f1c03 */
[----:B------:R-:W0:Y:S01]  /*1400*/  LDG.E.64 R12, desc[UR8][R14.64] ;  /* 0x000000080e0c7981 */ /* 0x000e22000c1e1b00 */
[----:B------:R-:W-:Y:S01]  /*1410*/  IADD3 R24, R6, 0x3, RZ ;  /* 0x0000000306187810 */ /* 0x000fe20007ffe0ff */
[----:B0-----:R-:W-:-:S07]  /*1420*/  DFMA R12, R18, R22, R12 ;  /* 0x00000016120c722b */ /* 0x001fce000000000c */
[----:B------:R3:W-:Y:S04]  /*1430*/  STG.E.64 desc[UR8][R14.64], R12 ;  /* 0x0000000c0e007986 */ /* 0x0007e8000c101b08 */
.L_x_432:
[----:B------:R-:W-:Y:S05]  /*1440*/  BSYNC B1 ;  /* 0x0000000000017941 */ /* 0x000fea0003800000 */
.L_x_431:
[----:B------:R-:W-:Y:S01]  /*1450*/  LOP3.LUT R3, RZ, R6, RZ, 0x33, !PT ;  /* 0x00000006ff037212 */ /* 0x000fe200078e33ff */
[----:B------:R-:W4:Y:S04]  /*1460*/  LDC.64 R10, c[0x0][0x268] ;  /* 0x00009a00ff0a7b82 */ /* 0x000f280000000a00 */
[----:B------:R-:W-:-:S05]  /*1470*/  IMAD.IADD R3, R0, 0x1, R3 ;  /* 0x0000000100037824 */ /* 0x000fca00078e0203 */
[----:B------:R-:W-:-:S13]  /*1480*/  ISETP.GE.U32.AND P0, PT, R3, 0x3, PT ;  /* 0x000000030300780c */ /* 0x000fda0003f06070 */
[----:B------:R-:W-:Y:S05]  /*1490*/  @!P0 BRA `(.L_x_430) ;  /* 0x00000004000c8947 */ /* 0x000fea0003800000 */
.L_x_433:
[----:B0---4-:R-:W-:Y:S01]  /*14a0*/  IMAD R6, R10, UR5, RZ ;  /* 0x000000050a067c24 */ /* 0x011fe2000f8e02ff */
[----:B------:R-:W-:-:S03]  /*14b0*/  SHF.R.S32.HI R25, RZ, 0x1f, R24 ;  /* 0x0000001fff197819 */ /* 0x000fc60000011418 */
[----:B------:R-:W-:Y:S02]  /*14c0*/  IMAD R3, R11, UR4, R6 ;  /* 0x000000040b037c24 */ /* 0x000fe4000f8e0206 */
[----:B------:R-:W-:-:S04]  /*14d0*/  IMAD.WIDE.U32 R6, R10, UR4, R24 ;  /* 0x000000040a067c25 */ /* 0x000fc8000f8e0018 */
[----:B------:R-:W-:Y:S01]  /*14e0*/  IMAD.IADD R3, R3, 0x1, R7 ;  /* 0x0000000103037824 */ /* 0x000fe200078e0207 */
[----:B---3--:R-:W-:-:S04]  /*14f0*/  LEA R14, P0, R6, UR10, 0x2 ;  /* 0x0000000a060e7c11 */ /* 0x008fc8000f8010ff */
[----:B------:R-:W-:Y:S02]  /*1500*/  LEA.HI.X R15, R6, UR11, R3, 0x2, P0 ;  /* 0x0000000b060f7c11 */ /* 0x000fe400080f1403 */
[----:B------:R-:W3:Y:S03]  /*1510*/  LDC.64 R6, c[0x0][0x270] ;  /* 0x00009c00ff067b82 */ /* 0x000ee60000000a00 */
[----:B------:R-:W4:Y:S01]  /*1520*/  LDG.E R3, desc[UR8][R14.64] ;  /* 0x000000080e037981 */ /* 0x000f22000c1e1900 */
[C---:B---3--:R-:W-:Y:S02]  /*1530*/  IMAD R18, R6.reuse, UR5, RZ ;  /* 0x0000000506127c24 */ /* 0x048fe4000f8e02ff */
[----:B------:R-:W-:Y:S01]  /*1540*/  IMAD.WIDE.U32 R16, R6, UR4, R24 ;  /* 0x0000000406107c25 */ /* 0x000fe2000f8e0018 */
[----:B------:R-:W-:-:S03]  /*1550*/  MOV R6, R8 ;  /* 0x0000000800067202 */ /* 0x000fc60000000f00 */
[----:B------:R-:W-:Y:S02]  /*1560*/  IMAD R19, R7, UR4, R18 ;  /* 0x0000000407137c24 */ /* 0x000fe4000f8e0212 */
[----:B------:R-:W-:Y:S01]  /*1570*/  IMAD.MOV.U32 R7, RZ, RZ, R2 ;  /* 0x000000ffff077224 */ /* 0x000fe200078e0002 */
[----:B----4-:R-:W-:Y:S01]  /*1580*/  SHF.R.S32.HI R12, RZ, 0x1f, R3 ;  /* 0x0000001fff0c7819 */ /* 0x010fe20000011403 */
[----:B012---:R-:W-:-:S04]  /*1590*/  IMAD.WIDE.U32 R20, R3, UR12, R6 ;  /* 0x0000000c03147c25 */ /* 0x007fc8000f8e0006 */
        /* <DEDUP_REMOVED lines=8> */
[----:B------:R-:W2:Y:S04]  /*1620*/  LDG.E.64 R16, desc[UR8][R12.64] ;  /* 0x000000080c107981 */ /* 0x000ea8000c1e1b00 */
[----:B------:R-:W2:Y:S02]  /*1630*/  LDG.E.64 R20, desc[UR8][R18.64] ;  /* 0x0000000812147981 */ /* 0x000ea4000c1e1b00 */
[----:B--2---:R-:W-:-:S07]  /*1640*/  DFMA R22, R16, UR18, R20 ;  /* 0x0000001210167c2b */ /* 0x004fce0008000014 */
[----:B------:R0:W-:Y:S04]  /*1650*/  STG.E.64 desc[UR8][R18.64], R22 ;  /* 0x0000001612007986 */ /* 0x0001e8000c101b08 */
        /* <DEDUP_REMOVED lines=24> */
[----:B------:R-:W2:Y:S04]  /*17e0*/  LDG.E R15, desc[UR8][R14.64+0xc] ;  /* 0x00000c080e0f7981 */ /* 0x000ea8000c1e1900 */
[----:B------:R-:W3:Y:S01]  /*17f0*/  LDG.E.64 R12, desc[UR8][R12.64+0x18] ;  /* 0x000018080c0c7981 */ /* 0x000ee2000c1e1b00 */
[----:B--2---:R-:W-:Y:S01]  /*1800*/  SHF.R.S32.HI R3, RZ, 0x1f, R15 ;  /* 0x0000001fff037819 */ /* 0x004fe2000001140f */
[----:B------:R-:W-:-:S04]  /*1810*/  IMAD.WIDE.U32 R16, R15, UR12, R6 ;  /* 0x0000000c0f107c25 */ /* 0x000fc8000f8e0006 */
[----:B------:R-:W-:Y:S01]  /*1820*/  IMAD R22, R3, UR12, RZ ;  /* 0x0000000c03167c24 */ /* 0x000fe2000f8e02ff */
[----:B------:R-:W-:-:S03]  /*1830*/  LEA R6, P0, R16, UR16, 0x3 ;  /* 0x0000001010067c11 */ /* 0x000fc6000f8018ff */
[----:B------:R-:W-:-:S05]  /*1840*/  IMAD R3, R15, UR13, R22 ;  /* 0x0000000d0f037c24 */ /* 0x000fca000f8e0216 */
[----:B------:R-:W-:-:S04]  /*1850*/  IADD3 R3, R17, R3, RZ ;  /* 0x0000000311037210 */ /* 0x000fc80007ffe0ff */
[----:B------:R-:W-:-:S05]  /*1860*/  LEA.HI.X R7, R16, UR17, R3, 0x3, P0 ;  /* 0x0000001110077c11 */ /* 0x000fca00080f1c03 */
[----:B------:R-:W3:Y:S01]  /*1870*/  LDG.E.64 R16, desc[UR8][R6.64] ;  /* 0x0000000806107981 */ /* 0x000ee2000c1e1b00 */
[----:B------:R-:W-:-:S05]  /*1880*/  VIADD R24, R24, 0x4 ;  /* 0x0000000418187836 */ /* 0x000fca0000000000 */
[----:B------:R-:W-:Y:S01]  /*1890*/  ISETP.GE.AND P0, PT, R24, R0, PT ;  /* 0x000000001800720c */ /* 0x000fe20003f06270 */
[----:B---3--:R-:W-:-:S07]  /*18a0*/  DFMA R16, R12, UR18, R16 ;  /* 0x000000120c107c2b */ /* 0x008fce0008000010 */
[----:B------:R0:W-:Y:S05]  /*18b0*/  STG.E.64 desc[UR8][R6.64], R16 ;  /* 0x0000001006007986 */ /* 0x0001ea000c101b08 */
[----:B------:R-:W-:Y:S05]  /*18c0*/  @!P0 BRA `(.L_x_433) ;  /* 0xfffffff800f48947 */ /* 0x000fea000383ffff */
.L_x_430:
[----:B------:R-:W-:Y:S05]  /*18d0*/  BSYNC B0 ;  /* 0x0000000000007941 */ /* 0x000fea0003800000 */
.L_x_429:
[----:B------:R-:W1:Y:S01]  /*18e0*/  LDC.64 R2, c[0x0][0x278] ;  /* 0x00009e00ff027b82 */ /* 0x000e620000000a00 */
[----:B------:R-:W-:-:S06]  /*18f0*/  UIADD3 UR4, UR4, 0x1, URZ ;  /* 0x0000000104047890 */ /* 0x000fcc000fffe03f */
[----:B-1----:R-:W-:-:S04]  /*1900*/  ISETP.LE.U32.AND P0, PT, R2, UR4, PT ;  /* 0x0000000402007c0c */ /* 0x002fc8000bf03070 */
[----:B------:R-:W-:-:S13]  /*1910*/  ISETP.GE.AND.EX P0, PT, RZ, R3, PT, P0 ;  /* 0x00000003ff00720c */ /* 0x000fda0003f06300 */
[----:B------:R-:W-:Y:S05]  /*1920*/  @!P0 BRA `(.L_x_434) ;  /* 0xfffffff4002c8947 */ /* 0x000fea000383ffff */
[----:B------:R-:W-:Y:S05]  /*1930*/  EXIT ;  /* 0x000000000000794d */ /* 0x000fea0003800000 */
.L_x_420:
[----:B------:R-:W0:Y:S01]  /*1940*/  LDC.64 R2, c[0x0][0x278] ;  /* 0x00009e00ff027b82 */ /* 0x000e220000000a00 */
[----:B------:R-:W-:Y:S02]  /*1950*/  ULDC.64 UR6, c[0x0][0x218] ;  /* 0x0000860000067ab9 */ /* 0x000fe40000000a00 */
[----:B------:R-:W-:-:S04]  /*1960*/  UIADD3 UR6, UP0, UR4, UR6, URZ ;  /* 0x0000000604067290 */ /* 0x000fc8000ff1e03f */
[----:B------:R-:W-:Y:S01]  /*1970*/  UIADD3.X UR7, UR5, UR7, URZ, UP0, !UPT ;  /* 0x0000000705077290 */ /* 0x000fe200087fe43f */
[----:B0-----:R-:W-:-:S04]  /*1980*/  ISETP.GE.U32.AND P0, PT, R2, 0x1, PT ;  /* 0x000000010200780c */ /* 0x001fc80003f06070 */
[----:B------:R-:W-:-:S13]  /*1990*/  ISETP.GE.AND.EX P0, PT, R3, RZ, PT, P0 ;  /* 0x000000ff0300720c */ /* 0x000fda0003f06300 */
[----:B------:R-:W-:Y:S05]  /*19a0*/  @!P0 EXIT ;  /* 0x000000000000894d */ /* 0x000fea0003800000 */
[----:B------:R-:W0:Y:S01]  /*19b0*/  S2R R0, SR_TID.X ;  /* 0x0000000000007919 */ /* 0x000e220000002100 */
[----:B------:R-:W-:Y:S01]  /*19c0*/  UMOV UR4, URZ ;  /* 0x0000003f00047c82 */ /* 0x000fe20008000000 */
[----:B0-----:R-:W-:-:S05]  /*19d0*/  IADD3 R4, P0, R0, UR6, RZ ;  /* 0x0000000600047c10 */ /* 0x001fca000ff1e0ff */
[----:B------:R-:W-:-:S08]  /*19e0*/  IMAD.X R5, RZ, RZ, UR7, P0 ;  /* 0x00000007ff057e24 */ /* 0x000fd000080e06ff */
.L_x_440:
[----:B0-----:R-:W0:Y:S01]  /*19f0*/  LDC.64 R2, c[0x0][0x260] ;  /* 0x00009800ff027b82 */ /* 0x001e220000000a00 */
        /* <DEDUP_REMOVED lines=17> */
[----:B-1-34-:R-:W-:Y:S05]  /*1b10*/  @!P0 BRA `(.L_x_436) ;  /* 0x0000000800688947 */ /* 0x01afea0003800000 */
[----:B------:R-:W0:Y:S01]  /*1b20*/  LDC.64 R12, c[0x0][0x248] ;  /* 0x00009200ff0c7b82 */ /* 0x000e220000000a00 */
[----:B------:R-:W-:Y:S01]  /*1b30*/  ULDC.64 UR10, c[0x0][0x250] ;  /* 0x00009400000a7ab9 */ /* 0x000fe20000000a00 */
[----:B------:R-:W-:Y:S01]  /*1b40*/  IMAD.IADD R8, R0, 0x1, -R6 ;  /* 0x0000000100087824 */ /* 0x000fe200078e0a06 */
[----:B------:R-:W-:Y:S01]  /*1b50*/  BSSY B1, `(.L_x_437) ;  /* 0x000004e000017945 */ /* 0x000fe20003800000 */
[----:B------:R-:W-:Y:S02]  /*1b60*/  IMAD R9, R5, UR10, RZ ;  /* 0x0000000a05097c24 */ /* 0x000fe4000f8e02ff */
[----:B------:R-:W-:-:S04]  /*1b70*/  IMAD.WIDE.U32 R2, R4, UR10, RZ ;  /* 0x0000000a04027c25 */ /* 0x000fc8000f8e00ff */
[----:B------:R-:W-:Y:S02]  /*1b80*/  IMAD R9, R4, UR11, R9 ;  /* 0x0000000b04097c24 */ /* 0x000fe4000f8e0209 */
[----:B------:R-:W-:Y:S02]  /*1b90*/  IMAD.MOV.U32 R24, RZ, RZ, R6 ;  /* 0x000000ffff187224 */ /* 0x000fe400078e0006 */
[----:B------:R-:W-:Y:S01]  /*1ba0*/  IMAD.IADD R9, R3, 0x1, R9 ;  /* 0x0000000103097824 */ /* 0x000fe200078e0209 */
[----:B------:R-:W-:Y:S02]  /*1bb0*/  LOP3.LUT P0, R3, R8, 0x3, RZ, 0xc0, !PT ;  /* 0x0000000308037812 */ /* 0x000fe4000780c0ff */
[----:B------:R-:W-:Y:S01]  /*1bc0*/  MOV R8, R2 ;  /* 0x0000000200087202 */ /* 0x000fe20000000f00 */
[----:B0-----:R-:W-:-:S04]  /*1bd0*/  IMAD R10, R12, UR5, RZ ;  /* 0x000000050c0a7c24 */ /* 0x001fc8000f8e02ff */
        /* <DEDUP_REMOVED lines=11> */
[----:B------:R-:W-:-:S04]  /*1c90*/  IMAD.WIDE.U32 R12, R12, UR4, R6 ;  /* 0x000000040c0c7c25 */ /* 0x000fc8000f8e0006 */
[----:B------:R-:W-:Y:S01]  /*1ca0*/  IMAD.IADD R11, R13, 0x1, R11 ;  /* 0x000000010d0b7824 */ /* 0x000fe200078e020b */
        /* <DEDUP_REMOVED lines=8> */
[----:B------:R-:W-:Y:S02]  /*1d30*/  IMAD R27, R17, UR4, R20 ;  /* 0x00000004111b7c24 */ /* 0x000fe4000f8e0214 */
[----:B------:R-:W-:Y:S01]  /*1d40*/  IMAD.MOV.U32 R17, RZ, RZ, R2 ;  /* 0x000000ffff117224 */ /* 0x000fe200078e0002 */
[----:B---3--:R-:W-:Y:S01]  /*1d50*/  SHF.R.S32.HI R21, RZ, 0x1f, R19 ;  /* 0x0000001fff157819 */ /* 0x008fe20000011413 */
[----:B0-----:R-:W-:-:S04]  /*1d60*/  IMAD.WIDE.U32 R24, R19, R12, R16 ;  /* 0x0000000c13187225 */ /* 0x001fc800078e0010 */
[----:B------:R-:W-:Y:S01]  /*1d70*/  IMAD R18, R21, R12, RZ ;  /* 0x0000000c15127224 */ /* 0x000fe200078e02ff */
[----:B--2---:R-:W-:-:S03]  /*1d80*/  LEA R20, P1, R24, R14, 0x3 ;  /* 0x0000000e18147211 */ /* 0x004fc600078218ff */
[----:B------:R-:W-:Y:S01]  /*1d90*/  IMAD R21, R19, R13, R18 ;  /* 0x0000000d13157224 */ /* 0x000fe200078e0212 */
[----:B------:R-:W-:Y:S02]  /*1da0*/  IADD3 R19, R23, R27, RZ ;  /* 0x0000001b17137210 */ /* 0x000fe40007ffe0ff */
[C---:B------:R-:W-:Y:S01]  /*1db0*/  LEA R18, P0, R22.reuse, UR10, 0x3 ;  /* 0x0000000a16127c11 */ /* 0x040fe2000f8018ff */
[----:B------:R-:W-:Y:S01]  /*1dc0*/  IMAD.IADD R21, R25, 0x1, R21 ;  /* 0x0000000119157824 */ /* 0x000fe200078e0215 */
[----:B------:R-:W0:Y:S02]  /*1dd0*/  LDC.64 R26, c[0x0][0x240] ;  /* 0x00009000ff1a7b82 */ /* 0x000e240000000a00 */
[----:B------:R-:W-:Y:S02]  /*1de0*/  LEA.HI.X R19, R22, UR11, R19, 0x3, P0 ;  /* 0x0000000b16137c11 */ /* 0x000fe400080f1c13 */
[----:B------:R-:W-:-:S03]  /*1df0*/  LEA.HI.X R21, R24, R15, R21, 0x3, P1 ;  /* 0x0000000f18157211 */ /* 0x000fc600008f1c15 */
[----:B------:R-:W0:Y:S04]  /*1e00*/  LDG.E.64 R22, desc[UR8][R18.64] ;  /* 0x0000000812167981 */ /* 0x000e28000c1e1b00 */
[----:B------:R-:W0:Y:S01]  /*1e10*/  LDG.E.64 R24, desc[UR8][R20.64] ;  /* 0x0000000814187981 */ /* 0x000e22000c1e1b00 */
[----:B------:R-:W-:Y:S01]  /*1e20*/  ISETP.NE.AND P0, PT, R3, 0x1, PT ;  /* 0x000000010300780c */ /* 0x000fe20003f05270 */
[----:B0-----:R-:W-:Y:S01]  /*1e30*/  DFMA R22, R22, R26, R24 ;  /* 0x0000001a1616722b */ /* 0x001fe20000000018 */
[----:B------:R-:W-:-:S06]  /*1e40*/  IADD3 R24, R6, 0x1, RZ ;  /* 0x0000000106187810 */ /* 0x000fcc0007ffe0ff */
[----:B------:R0:W-:Y:S05]  /*1e50*/  STG.E.64 desc[UR8][R20.64], R22 ;  /* 0x0000001614007986 */ /* 0x0001ea000c101b08 */
[----:B------:R-:W-:Y:S05]  /*1e60*/  @!P0 BRA `(.L_x_438) ;  /* 0x0000000000708947 */ /* 0x000fea0003800000 */
[----:B0-----:R-:W2:Y:S02]  /*1e70*/  LDG.E R21, desc[UR8][R10.64+0x4] ;  /* 0x000004080a157981 */ /* 0x001ea4000c1e1900 */
[----:B--2---:R-:W-:-:S05]  /*1e80*/  SHF.R.S32.HI R23, RZ, 0x1f, R21 ;  /* 0x0000001fff177819 */ /* 0x004fca0000011415 */
[-C--:B------:R-:W-:Y:S02]  /*1e90*/  IMAD R20, R23, R12.reuse, RZ ;  /* 0x0000000c17147224 */ /* 0x080fe400078e02ff */
[----:B------:R-:W-:-:S04]  /*1ea0*/  IMAD.WIDE.U32 R22, R21, R12, R16 ;  /* 0x0000000c15167225 */ /* 0x000fc800078e0010 */
[----:B------:R-:W-:Y:S01]  /*1eb0*/  IMAD R21, R21, R13, R20 ;  /* 0x0000000d15157224 */ /* 0x000fe200078e0214 */
[----:B------:R-:W-:-:S03]  /*1ec0*/  LEA R20, P0, R22, R14, 0x3 ;  /* 0x0000000e16147211 */ /* 0x000fc600078018ff */
[----:B------:R-:W-:-:S05]  /*1ed0*/  IMAD.IADD R21, R23, 0x1, R21 ;  /* 0x0000000117157824 */ /* 0x000fca00078e0215 */
[----:B------:R-:W-:Y:S02]  /*1ee0*/  LEA.HI.X R21, R22, R15, R21, 0x3, P0 ;  /* 0x0000000f16157211 */ /* 0x000fe400000f1c15 */
[----:B------:R-:W2:Y:S04]  /*1ef0*/  LDG.E.64 R22, desc[UR8][R18.64+0x8] ;  /* 0x0000080812167981 */ /* 0x000ea8000c1e1b00 */
[----:B------:R-:W2:Y:S01]  /*1f00*/  LDG.E.64 R24, desc[UR8][R20.64] ;  /* 0x0000000814187981 */ /* 0x000ea2000c1e1b00 */
[----:B------:R-:W-:Y:S01]  /*1f10*/  ISETP.NE.AND P0, PT, R3, 0x2, PT ;  /* 0x000000020300780c */ /* 0x000fe20003f05270 */
[----:B--2---:R-:W-:Y:S01]  /*1f20*/  DFMA R22, R22, R26, R24 ;  /* 0x0000001a1616722b */ /* 0x004fe20000000018 */
[----:B------:R-:W-:-:S06]  /*1f30*/  IADD3 R24, R6, 0x2, RZ ;  /* 0x0000000206187810 */ /* 0x000fcc0007ffe0ff */
[----:B------:R1:W-:Y:S05]  /*1f40*/  STG.E.64 desc[UR8][R20.64], R22 ;  /* 0x0000001614007986 */ /* 0x0003ea000c101b08 */
[----:B------:R-:W-:Y:S05]  /*1f50*/  @!P0 BRA `(.L_x_438) ;  /* 0x0000000000348947 */ /* 0x000fea0003800000 */
[----:B------:R-:W2:Y:S04]  /*1f60*/  LDG.E R11, desc[UR8][R10.64+0x8] ;  /* 0x000008080a0b7981 */ /* 0x000ea8000c1e1900 */
[----:B------:R-:W3:Y:S01]  /*1f70*/  LDG.E.64 R18, desc[UR8][R18.64+0x10] ;  /* 0x0000100812127981 */ /* 0x000ee2000c1e1b00 */
[----:B--2---:R-:W-:Y:S01]  /*1f80*/  SHF.R.S32.HI R3, RZ, 0x1f, R11 ;  /* 0x0000001fff037819 */ /* 0x004fe2000001140b */
[----:B------:R-:W-:-:S04]  /*1f90*/  IMAD.WIDE.U32 R16, R11, R12, R16 ;  /* 0x0000000c0b107225 */ /* 0x000fc800078e0010 */
[----:B-1----:R-:W-:Y:S01]  /*1fa0*/  IMAD R20, R3, R12, RZ ;  /* 0x0000000c03147224 */ /* 0x002fe200078e02ff */
[----:B------:R-:W-:-:S03]  /*1fb0*/  LEA R14, P0, R16, R14, 0x3 ;  /* 0x0000000e100e7211 */ /* 0x000fc600078018ff */
[----:B------:R-:W-:-:S04]  /*1fc0*/  IMAD R3, R11, R13, R20 ;  /* 0x0000000d0b037224 */ /* 0x000fc800078e0214 */
[----:B------:R-:W-:-:S05]  /*1fd0*/  IMAD.IADD R3, R17, 0x1, R3 ;  /* 0x0000000111037824 */ /* 0x000fca00078e0203 */
[----:B------:R-:W-:-:S05]  /*1fe0*/  LEA.HI.X R15, R16, R15, R3, 0x3, P0 ;  /* 0x0000000f100f7211 */ /* 0x000fca00000f1c03 */
[----:B------:R-:W3:Y:S01]  /*1ff0*/  LDG.E.64 R12, desc[UR8][R14.64] ;  /* 0x000000080e0c7981 */ /* 0x000ee2000c1e1b00 */
[----:B------:R-:W-:Y:S01]  /*2000*/  IADD3 R24, R6, 0x3, RZ ;  /* 0x0000000306187810 */ /* 0x000fe20007ffe0ff */
[----:B---3--:R-:W-:-:S07]  /*2010*/  DFMA R12, R18, R26, R12 ;  /* 0x0000001a120c722b */ /* 0x008fce000000000c */
[----:B------:R2:W-:Y:S04]  /*2020*/  STG.E.64 desc[UR8][R14.64], R12 ;  /* 0x0000000c0e007986 */ /* 0x0005e8000c101b08 */
.L_x_438:
[----:B------:R-:W-:Y:S05]  /*2030*/  BSYNC B1 ;  /* 0x0000000000017941 */ /* 0x000fea0003800000 */
.L_x_437:
[----:B------:R-:W-:Y:S01]  /*2040*/  LOP3.LUT R3, RZ, R6, RZ, 0x33, !PT ;  /* 0x00000006ff037212 */ /* 0x000fe200078e33ff */
[----:B------:R-:W3:Y:S04]  /*2050*/  LDC.64 R10, c[0x0][0x268] ;  /* 0x00009a00ff0a7b82 */ /* 0x000ee80000000a00 */
[----:B------:R-:W-:-:S04]  /*2060*/  IMAD.IADD R3, R0, 0x1, R3 ;  /* 0x0000000100037824 */ /* 0x000fc800078e0203 */
[----:B--2---:R-:W2:Y:S01]  /*2070*/  LDC.64 R12, c[0x0][0x270] ;  /* 0x00009c00ff0c7b82 */ /* 0x004ea20000000a00 */
[----:B------:R-:W-:-:S13]  /*2080*/  ISETP.GE.U32.AND P0, PT, R3, 0x3, PT ;  /* 0x000000030300780c */ /* 0x000fda0003f06070 */
[----:B------:R-:W-:Y:S05]  /*2090*/  @!P0 BRA `(.L_x_436) ;  /* 0x0000000400088947 */ /* 0x000fea0003800000 */
.L_x_439:
[----:B------:R-:W-:Y:S01]  /*20a0*/  SHF.R.S32.HI R25, RZ, 0x1f, R24 ;  /* 0x0000001fff197819 */ /* 0x000fe20000011418 */
[----:B---3--:R-:W-:-:S04]  /*20b0*/  IMAD R6, R10, UR5, RZ ;  /* 0x000000050a067c24 */ /* 0x008fc8000f8e02ff */
[----:B------:R-:W-:Y:S02]  /*20c0*/  IMAD R3, R11, UR4, R6 ;  /* 0x000000040b037c24 */ /* 0x000fe4000f8e0206 */
[----:B----4-:R-:W-:-:S05]  /*20d0*/  IMAD.WIDE.U32 R14, R10, UR4, R24 ;  /* 0x000000040a0e7c25 */ /* 0x010fca000f8e0018 */
[----:B------:R-:W-:Y:S02]  /*20e0*/  IADD3 R3, R3, R15, RZ ;  /* 0x0000000f03037210 */ /* 0x000fe40007ffe0ff */
[----:B------:R-:W-:-:S04]  /*20f0*/  LEA R6, P0, R14, UR12, 0x2 ;  /* 0x0000000c0e067c11 */ /* 0x000fc8000f8010ff */
[----:B------:R-:W-:-:S05]  /*2100*/  LEA.HI.X R7, R14, UR13, R3, 0x2, P0 ;  /* 0x0000000d0e077c11 */ /* 0x000fca00080f1403 */
[----:B------:R-:W3:Y:S01]  /*2110*/  LDG.E R3, desc[UR8][R6.64] ;  /* 0x0000000806037981 */ /* 0x000ee2000c1e1900 */
[C---:B--2---:R-:W-:Y:S01]  /*2120*/  IMAD R16, R12.reuse, UR5, RZ ;  /* 0x000000050c107c24 */ /* 0x044fe2000f8e02ff */
[----:B------:R-:W-:Y:S01]  /*2130*/  MOV R15, R2 ;  /* 0x00000002000f7202 */ /* 0x000fe20000000f00 */
[----:B01----:R-:W-:-:S04]  /*2140*/  IMAD.WIDE.U32 R20, R12, UR4, R24 ;  /* 0x000000040c147c25 */ /* 0x003fc8000f8e0018 */
[----:B------:R-:W-:Y:S01]  /*2150*/  IMAD R17, R13, UR4, R16 ;  /* 0x000000040d117c24 */ /* 0x000fe2000f8e0210 */
[----:B---3--:R-:W-:-:S05]  /*2160*/  SHF.R.S32.HI R14, RZ, 0x1f, R3 ;  /* 0x0000001fff0e7819 */ /* 0x008fca0000011403 */
[----:B------:R-:W-:Y:S02]  /*2170*/  IMAD R16, R14, UR14, RZ ;  /* 0x0000000e0e107c24 */ /* 0x000fe4000f8e02ff */
[----:B------:R-:W-:Y:S02]  /*2180*/  IMAD.MOV.U32 R14, RZ, RZ, R8 ;  /* 0x000000ffff0e7224 */ /* 0x000fe400078e0008 */
[C---:B------:R-:W-:Y:S01]  /*2190*/  IMAD R19, R3.reuse, UR15, R16 ;  /* 0x0000000f03137c24 */ /* 0x040fe2000f8e0210 */
[----:B------:R-:W-:Y:S01]  /*21a0*/  LEA R16, P0, R20, UR16, 0x3 ;  /* 0x0000001014107c11 */ /* 0x000fe2000f8018ff */
[----:B------:R-:W-:-:S04]  /*21b0*/  IMAD.WIDE.U32 R22, R3, UR14, R14 ;  /* 0x0000000e03167c25 */ /* 0x000fc8000f8e000e */
        /* <DEDUP_REMOVED lines=21> */
[----:B------:R-:W0:Y:S02]  /*2310*/  LDG.E R3, desc[UR8][R6.64+0x8] ;  /* 0x0000080806037981 */ /* 0x000e24000c1e1900 */
[----:B0-----:R-:W-:Y:S01]  /*2320*/  SHF.R.S32.HI R18, RZ, 0x1f, R3 ;  /* 0x0000001fff127819 */ /* 0x001fe20000011403 */
        /* <DEDUP_REMOVED lines=10> */
[----:B------:R-:W2:Y:S04]  /*23d0*/  LDG.E R7, desc[UR8][R6.64+0xc] ;  /* 0x00000c0806077981 */ /* 0x000ea8000c1e1900 */
[----:B------:R-:W3:Y:S01]  /*23e0*/  LDG.E.64 R16, desc[UR8][R16.64+0x18] ;  /* 0x0000180810107981 */ /* 0x000ee2000c1e1b00 */
[----:B--2---:R-:W-:Y:S01]  /*23f0*/  SHF.R.S32.HI R3, RZ, 0x1f, R7 ;  /* 0x0000001fff037819 */ /* 0x004fe20000011407 */
[----:B-1----:R-:W-:-:S04]  /*2400*/  IMAD.WIDE.U32 R20, R7, UR14, R14 ;  /* 0x0000000e07147c25 */ /* 0x002fc8000f8e000e */
[----:B------:R-:W-:Y:S01]  /*2410*/  IMAD R26, R3, UR14, RZ ;  /* 0x0000000e031a7c24 */ /* 0x000fe2000f8e02ff */
[----:B------:R-:W-:-:S03]  /*2420*/  LEA R14, P0, R20, UR18, 0x3 ;  /* 0x00000012140e7c11 */ /* 0x000fc6000f8018ff */
[----:B------:R-:W-:-:S04]  /*2430*/  IMAD R3, R7, UR15, R26 ;  /* 0x0000000f07037c24 */ /* 0x000fc8000f8e021a */
[----:B------:R-:W-:-:S05]  /*2440*/  IMAD.IADD R3, R21, 0x1, R3 ;  /* 0x0000000115037824 */ /* 0x000fca00078e0203 */
[----:B------:R-:W-:-:S05]  /*2450*/  LEA.HI.X R15, R20, UR19, R3, 0x3, P0 ;  /* 0x00000013140f7c11 */ /* 0x000fca00080f1c03 */
[----:B------:R-:W3:Y:S01]  /*2460*/  LDG.E.64 R20, desc[UR8][R14.64] ;  /* 0x000000080e147981 */ /* 0x000ee2000c1e1b00 */
[----:B------:R-:W-:-:S04]  /*2470*/  IADD3 R24, R24, 0x4, RZ ;  /* 0x0000000418187810 */ /* 0x000fc80007ffe0ff */
[----:B------:R-:W-:Y:S01]  /*2480*/  ISETP.GE.AND P0, PT, R24, R0, PT ;  /* 0x000000001800720c */ /* 0x000fe20003f06270 */
[----:B---3--:R-:W-:-:S07]  /*2490*/  DFMA R20, R16, UR20, R20 ;  /* 0x0000001410147c2b */ /* 0x008fce0008000014 */
[----:B------:R4:W-:Y:S05]  /*24a0*/  STG.E.64 desc[UR8][R14.64], R20 ;  /* 0x000000140e007986 */ /* 0x0009ea000c101b08 */
[----:B------:R-:W-:Y:S05]  /*24b0*/  @!P0 BRA `(.L_x_439) ;  /* 0xfffffff800f88947 */ /* 0x000fea000383ffff */
.L_x_436:
[----:B------:R-:W-:Y:S05]  /*24c0*/  BSYNC B0 ;  /* 0x0000000000007941 */ /* 0x000fea0003800000 */
.L_x_435:
[----:B------:R-:W5:Y:S01]  /*24d0*/  LDC.64 R2, c[0x0][0x278] ;  /* 0x00009e00ff027b82 */ /* 0x000f620000000a00 */
[----:B------:R-:W-:-:S06]  /*24e0*/  UIADD3 UR4, UR4, 0x1, URZ ;  /* 0x0000000104047890 */ /* 0x000fcc000fffe03f */
[----:B-----5:R-:W-:-:S04]  /*24f0*/  ISETP.LE.U32.AND P0, PT, R2, UR4, PT ;  /* 0x0000000402007c0c */ /* 0x020fc8000bf03070 */
[----:B------:R-:W-:-:S13]  /*2500*/  ISETP.GE.AND.EX P0, PT, RZ, R3, PT, P0 ;  /* 0x00000003ff00720c */ /* 0x000fda0003f06300 */
[----:B------:R-:W-:Y:S05]  /*2510*/  @!P0 BRA `(.L_x_440) ;  /* 0xfffffff400348947 */ /* 0x000fea000383ffff */
[----:B------:R-:W5:Y:S01]  /*2520*/  S2R R6, SR_TID.X ;  /* 0x0000000000067919 */ /* 0x000f620000002100 */
[----:B------:R-:W-:Y:S01]  /*2530*/  ULDC.64 UR4, c[0x0][0x250] ;  /* 0x0000940000047ab9 */ /* 0x000fe20000000a00 */
[----:B-----5:R-:W-:-:S05]  /*2540*/  VIADD R0, R6, 0x100 ;  /* 0x0000010006007836 */ /* 0x020fca0000000000 */
[----:B------:R-:W-:-:S04]  /*2550*/  IADD3 R2, P0, R0, UR6, RZ ;  /* 0x0000000600027c10 */ /* 0x000fc8000ff1e0ff */
[----:B------:R-:W-:Y:S01]  /*2560*/  IADD3.X R3, RZ, UR7, RZ, P0, !PT ;  /* 0x00000007ff037c10 */ /* 0x000fe200087fe4ff */
[----:B------:R-:W-:-:S04]  /*2570*/  IMAD.WIDE.U32 R28, R2, UR4, RZ ;  /* 0x00000004021c7c25 */ /* 0x000fc8000f8e00ff */
[----:B------:R0:W-:Y:S01]  /*2580*/  STL.64 [R1], R2 ;  /* 0x0000000201007387 */ /* 0x0001e20000100a00 */
[----:B------:R-:W-:Y:S01]  /*2590*/  IMAD R0, R3, UR4, RZ ;  /* 0x0000000403007c24 */ /* 0x000fe2000f8e02ff */
[----:B------:R-:W-:-:S03]  /*25a0*/  UMOV UR4, URZ ;  /* 0x0000003f00047c82 */ /* 0x000fc60008000000 */
[----:B------:R-:W-:-:S04]  /*25b0*/  IMAD R27, R2, UR5, R0 ;  /* 0x00000005021b7c24 */ /* 0x000fc8000f8e0200 */
[----:B------:R-:W-:-:S07]  /*25c0*/  IMAD.IADD R27, R29, 0x1, R27 ;  /* 0x000000011d1b7824 */ /* 0x000fce00078e021b */
.L_x_446:
[----:B-----5:R-:W5:Y:S01]  /*25d0*/  LDL.64 R4, [R1] ;  /* 0x0000000001047983 */ /* 0x020f620000100a00 */
[----:B0-----:R-:W0:Y:S01]  /*25e0*/  LDC.64 R2, c[0x0][0x260] ;  /* 0x00009800ff027b82 */ /* 0x001e220000000a00 */
[----:B------:R-:W-:Y:S01]  /*25f0*/  USHF.R.S32.HI UR5, URZ, 0x1f, UR4 ;  /* 0x0000001f3f057899 */ /* 0x000fe20008011404 */
[----:B------:R-:W-:Y:S01]  /*2600*/  ULDC.64 UR6, c[0x0][0x228] ;  /* 0x00008a0000067ab9 */ /* 0x000fe20000000a00 */
[----:B------:R-:W-:Y:S01]  /*2610*/  ULDC.64 UR16, c[0x0][0x240] ;  /* 0x0000900000107ab9 */ /* 0x000fe20000000a00 */
[----:B------:R-:W-:Y:S01]  /*2620*/  ULDC.64 UR12, c[0x0][0x258] ;  /* 0x00009600000c7ab9 */ /* 0x000fe20000000a00 */
[----:B------:R-:W-:Y:S02]  /*2630*/  ULDC.64 UR14, c[0x0][0x238] ;  /* 0x00008e00000e7ab9 */ /* 0x000fe40000000a00 */
[----:B0-----:R-:W-:-:S04]  /*2640*/  IMAD R0, R2, UR5, RZ ;  /* 0x0000000502007c24 */ /* 0x001fc8000f8e02ff */
[----:B------:R-:W-:Y:S02]  /*2650*/  IMAD R3, R3, UR4, R0 ;  /* 0x0000000403037c24 */ /* 0x000fe4000f8e0200 */
[----:B-----5:R-:W-:-:S03]  /*2660*/  IMAD.WIDE.U32 R4, R2, UR4, R4 ;  /* 0x0000000402047c25 */ /* 0x020fc6000f8e0004 */
[----:B------:R-:W-:Y:S02]  /*2670*/  LEA R2, P0, R4, UR6, 0x2 ;  /* 0x0000000604027c11 */ /* 0x000fe4000f8010ff */
[----:B------:R-:W-:-:S04]  /*2680*/  IADD3 R3, R5, R3, RZ ;  /* 0x0000000305037210 */ /* 0x000fc80007ffe0ff */
[----:B------:R-:W-:-:S05]  /*2690*/  LEA.HI.X R3, R4, UR7, R3, 0x2, P0 ;  /* 0x0000000704037c11 */ /* 0x000fca00080f1403 */
[----:B------:R-:W5:Y:S04]  /*26a0*/  LDG.E R4, desc[UR8][R2.64] ;  /* 0x0000000802047981 */ /* 0x000f68000c1e1900 */
[----:B------:R-:W5:Y:S01]  /*26b0*/  LDG.E R0, desc[UR8][R2.64+0x4] ;  /* 0x0000040802007981 */ /* 0x000f62000c1e1900 */
[----:B------:R-:W-:Y:S01]  /*26c0*/  BSSY B0, `(.L_x_441) ;  /* 0x00000a6000007945 */ /* 0x000fe20003800000 */
[----:B-----5:R-:W-:-:S13]  /*26d0*/  ISETP.GT.AND P0, PT, R0, R4, PT ;  /* 0x000000040000720c */ /* 0x020fda0003f04270 */
[----:B------:R-:W-:Y:S05]  /*26e0*/  @!P0 BRA `(.L_x_442) ;  /* 0x00000008008c8947 */ /* 0x000fea0003800000 */
[----:B--2---:R-:W0:Y:S01]  /*26f0*/  LDC.64 R12, c[0x0][0x248] ;  /* 0x00009200ff0c7b82 */ /* 0x004e220000000a00 */
[--C-:B------:R-:W-:Y:S01]  /*2700*/  IMAD.IADD R3, R0, 0x1, -R4.reuse ;  /* 0x0000000100037824 */ /* 0x100fe200078e0a04 */
[----:B------:R-:W-:Y:S01]  /*2710*/  MOV R26, R28 ;  /* 0x0000001c001a7202 */ /* 0x000fe20000000f00 */
[----:B------:R-:W-:Y:S01]  /*2720*/  BSSY B1, `(.L_x_443) ;  /* 0x0000051000017945 */ /* 0x000fe20003800000 */
[----:B-1--4-:R-:W-:Y:S02]  /*2730*/  IMAD.MOV.U32 R20, RZ, RZ, R4 ;  /* 0x000000ffff147224 */ /* 0x012fe400078e0004 */
[----:B------:R-:W-:Y:S02]  /*2740*/  LOP3.LUT P0, R3, R3, 0x3, RZ, 0xc0, !PT ;  /* 0x0000000303037812 */ /* 0x000fe4000780c0ff */
[----:B------:R-:W1:Y:S01]  /*2750*/  LDC.64 R8, c[0x0][0x270] ;  /* 0x00009c00ff087b82 */ /* 0x000e620000000a00 */
[C---:B0-----:R-:W-:Y:S02]  /*2760*/  IMAD R2, R12.reuse, UR5, RZ ;  /* 0x000000050c027c24 */ /* 0x041fe4000f8e02ff */
[----:B------:R-:W-:-:S04]  /*2770*/  IMAD.WIDE.U32 R6, R12, UR4, R26 ;  /* 0x000000040c067c25 */ /* 0x000fc8000f8e001a */
[----:B---3--:R-:W-:Y:S02]  /*2780*/  IMAD R11, R13, UR4, R2 ;  /* 0x000000040d0b7c24 */ /* 0x008fe4000f8e0202 */
[----:B-1----:R-:W-:-:S03]  /*2790*/  IMAD R10, R8, UR5, RZ ;  /* 0x00000005080a7c24 */ /* 0x002fc6000f8e02ff */
[----:B------:R-:W-:Y:S01]  /*27a0*/  IADD3 R2, R7, R11, RZ ;  /* 0x0000000b07027210 */ /* 0x000fe20007ffe0ff */
[----:B------:R-:W-:Y:S02]  /*27b0*/  IMAD R13, R9, UR4, R10 ;  /* 0x00000004090d7c24 */ /* 0x000fe4000f8e020a */
[----:B------:R-:W-:-:S04]  /*27c0*/  IMAD.WIDE.U32 R8, R8, UR4, RZ ;  /* 0x0000000408087c25 */ /* 0x000fc8000f8e00ff */
[----:B------:R-:W-:Y:S01]  /*27d0*/  IMAD.IADD R26, R9, 0x1, R13 ;  /* 0x00000001091a7824 */ /* 0x000fe200078e020d */
[----:B------:R-:W-:Y:S06]  /*27e0*/  @!P0 BRA `(.L_x_444) ;  /* 0x0000000400108947 */ /* 0x000fec0003800000 */
[----:B------:R-:W0:Y:S01]  /*27f0*/  LDC.64 R12, c[0x0][0x268] ;  /* 0x00009a00ff0c7b82 */ /* 0x000e220000000a00 */
[----:B------:R-:W-:Y:S01]  /*2800*/  SHF.R.S32.HI R5, RZ, 0x1f, R4 ;  /* 0x0000001fff057819 */ /* 0x000fe20000011404 */
[----:B------:R-:W-:Y:S01]  /*2810*/  ULDC.64 UR6, c[0x0][0x230] ;  /* 0x00008c0000067ab9 */ /* 0x000fe20000000a00 */
[----:B------:R1:W-:Y:S05]  /*2820*/  STL.64 [R1+0x8], R28 ;  /* 0x0000081c01007387 */ /* 0x0003ea0000100a00 */
[----:B------:R-:W2:Y:S01]  /*2830*/  LDC.64 R14, c[0x0][0x238] ;  /* 0x00008e00ff0e7b82 */ /* 0x000ea20000000a00 */
[----:B------:R-:W-:-:S07]  /*2840*/  IMAD.MOV.U32 R16, RZ, RZ, R6 ;  /* 0x000000ffff107224 */ /* 0x000fce00078e0006 */
[----:B-1----:R-:W1:Y:S01]  /*2850*/  LDC.64 R28, c[0x0][0x240] ;  /* 0x00009000ff1c7b82 */ /* 0x002e620000000a00 */
[----:B0-----:R-:W-:-:S04]  /*2860*/  IMAD R10, R12, UR5, RZ ;  /* 0x000000050c0a7c24 */ /* 0x001fc8000f8e02ff */
[----:B------:R-:W-:Y:S02]  /*2870*/  IMAD R11, R13, UR4, R10 ;  /* 0x000000040d0b7c24 */ /* 0x000fe4000f8e020a */
[----:B------:R-:W-:-:S05]  /*2880*/  IMAD.WIDE.U32 R12, R12, UR4, R4 ;  /* 0x000000040c0c7c25 */ /* 0x000fca000f8e0004 */
[----:B------:R-:W-:Y:S02]  /*2890*/  IADD3 R11, R13, R11, RZ ;  /* 0x0000000b0d0b7210 */ /* 0x000fe40007ffe0ff */
[----:B------:R-:W-:-:S04]  /*28a0*/  LEA R10, P0, R12, UR6, 0x2 ;  /* 0x000000060c0a7c11 */ /* 0x000fc8000f8010ff */
[----:B------:R-:W-:Y:S01]  /*28b0*/  LEA.HI.X R11, R12, UR7, R11, 0x2, P0 ;  /* 0x000000070c0b7c11 */ /* 0x000fe200080f140b */
[----:B------:R-:W-:Y:S01]  /*28c0*/  ULDC.64 UR6, c[0x0][0x220] ;  /* 0x0000880000067ab9 */ /* 0x000fe20000000a00 */
[----:B------:R-:W0:Y:S03]  /*28d0*/  LDC.64 R12, c[0x0][0x258] ;  /* 0x00009600ff0c7b82 */ /* 0x000e260000000a00 */
[----:B------:R-:W3:Y:S01]  /*28e0*/  LDG.E R21, desc[UR8][R10.64] ;  /* 0x000000080a157981 */ /* 0x000ee2000c1e1900 */
[----:B------:R-:W-:Y:S02]  /*28f0*/  IADD3 R19, P0, R4, R8, RZ ;  /* 0x0000000804137210 */ /* 0x000fe40007f1e0ff */
[----:B---3--:R-:W-:-:S05]  /*2900*/  SHF.R.S32.HI R17, RZ, 0x1f, R21 ;  /* 0x0000001fff117819 */ /* 0x008fca0000011415 */
[----:B0-----:R-:W-:Y:S01]  /*2910*/  IMAD R24, R17, R12, RZ ;  /* 0x0000000c11187224 */ /* 0x001fe200078e02ff */
[----:B------:R-:W-:-:S03]  /*2920*/  MOV R17, R2 ;  /* 0x0000000200117202 */ /* 0x000fc60000000f00 */
[C---:B------:R-:W-:Y:S02]  /*2930*/  IMAD R24, R21.reuse, R13, R24 ;  /* 0x0000000d15187224 */ /* 0x040fe400078e0218 */
[----:B------:R-:W-:-:S04]  /*2940*/  IMAD.WIDE.U32 R22, R21, R12, R16 ;  /* 0x0000000c15167225 */ /* 0x000fc800078e0010 */
[----:B------:R-:W-:Y:S01]  /*2950*/  IMAD.X R21, R5, 0x1, R26, P0 ;  /* 0x0000000105157824 */ /* 0x000fe200000e061a */
[----:B------:R-:W-:Y:S02]  /*2960*/  LEA R18, P0, R19, UR6, 0x3 ;  /* 0x0000000613127c11 */ /* 0x000fe4000f8018ff */
[C---:B--2---:R-:W-:Y:S02]  /*2970*/  LEA R20, P1, R22.reuse, R14, 0x3 ;  /* 0x0000000e16147211 */ /* 0x044fe400078218ff */
[----:B------:R-:W-:Y:S02]  /*2980*/  IADD3 R24, R23, R24, RZ ;  /* 0x0000001817187210 */ /* 0x000fe40007ffe0ff */
[----:B------:R-:W-:Y:S02]  /*2990*/  LEA.HI.X R19, R19, UR7, R21, 0x3, P0 ;  /* 0x0000000713137c11 */ /* 0x000fe400080f1c15 */
[----:B------:R-:W-:-:S03]  /*29a0*/  LEA.HI.X R21, R22, R15, R24, 0x3, P1 ;  /* 0x0000000f16157211 */ /* 0x000fc600008f1c18 */
[----:B------:R-:W1:Y:S04]  /*29b0*/  LDG.E.64 R22, desc[UR8][R18.64] ;  /* 0x0000000812167981 */ /* 0x000e68000c1e1b00 */
[----:B------:R-:W1:Y:S01]  /*29c0*/  LDG.E.64 R24, desc[UR8][R20.64] ;  /* 0x0000000814187981 */ /* 0x000e62000c1e1b00 */
[----:B------:R-:W-:Y:S01]  /*29d0*/  ISETP.NE.AND P0, PT, R3, 0x1, PT ;  /* 0x000000010300780c */ /* 0x000fe20003f05270 */
[----:B-1----:R-:W-:Y:S02]  /*29e0*/  DFMA R22, R22, R28, R24 ;  /* 0x0000001c1616722b */ /* 0x002fe40000000018 */
[----:B------:R0:W5:Y:S05]  /*29f0*/  LDL.LU.64 R28, [R1+0x8] ;  /* 0x00000800011c7983 */ /* 0x00016a0000300a00 */
[----:B------:R1:W-:Y:S02]  /*2a00*/  STG.E.64 desc[UR8][R20.64], R22 ;  /* 0x0000001614007986 */ /* 0x0003e4000c101b08 */
[----:B-1----:R-:W-:-:S03]  /*2a10*/  VIADD R20, R4, 0x1 ;  /* 0x0000000104147836 */ /* 0x002fc60000000000 */
[----:B0-----:R-:W-:Y:S05]  /*2a20*/  @!P0 BRA `(.L_x_444) ;  /* 0x0000000000808947 */ /* 0x001fea0003800000 */
[----:B------:R-:W2:Y:S04]  /*2a30*/  LDG.E R21, desc[UR8][R10.64+0x4] ;  /* 0x000004080a157981 */ /* 0x000ea8000c1e1900 */
[----:B------:R0:W-:Y:S02]  /*2a40*/  STL.64 [R1+0x8], R6 ;  /* 0x0000080601007387 */ /* 0x0001e40000100a00 */
        /* <DEDUP_REMOVED lines=13> */
[----:B------:R1:W-:Y:S02]  /*2b20*/  STG.E.64 desc[UR8][R20.64], R22 ;  /* 0x0000001614007986 */ /* 0x0003e4000c101b08 */
[----:B-1----:R-:W-:-:S03]  /*2b30*/  VIADD R20, R4, 0x2 ;  /* 0x0000000204147836 */ /* 0x002fc60000000000 */
[----:B0-----:R-:W-:Y:S05]  /*2b40*/  @!P0 BRA `(.L_x_444) ;  /* 0x0000000000388947 */ /* 0x001fea0003800000 */
[----:B------:R-:W2:Y:S01]  /*2b50*/  LDG.E R11, desc[UR8][R10.64+0x8] ;  /* 0x000008080a0b7981 */ /* 0x000ea2000c1e1900 */
[----:B------:R-:W0:Y:S03]  /*2b60*/  LDC.64 R24, c[0x0][0x240] ;  /* 0x00009000ff187b82 */ /* 0x000e260000000a00 */
[----:B------:R-:W0:Y:S01]  /*2b70*/  LDG.E.64 R18, desc[UR8][R18.64+0x10] ;  /* 0x0000100812127981 */ /* 0x000e22000c1e1b00 */
[----:B--2---:R-:W-:Y:S01]  /*2b80*/  SHF.R.S32.HI R3, RZ, 0x1f, R11 ;  /* 0x0000001fff037819 */ /* 0x004fe2000001140b */
[----:B------:R-:W-:-:S04]  /*2b90*/  IMAD.WIDE.U32 R16, R11, R12, R16 ;  /* 0x0000000c0b107225 */ /* 0x000fc800078e0010 */
[----:B------:R-:W-:Y:S01]  /*2ba0*/  IMAD R20, R3, R12, RZ ;  /* 0x0000000c03147224 */ /* 0x000fe200078e02ff */
[----:B------:R-:W-:-:S03]  /*2bb0*/  LEA R14, P0, R16, R14, 0x3 ;  /* 0x0000000e100e7211 */ /* 0x000fc600078018ff */
[----:B------:R-:W-:-:S05]  /*2bc0*/  IMAD R3, R11, R13, R20 ;  /* 0x0000000d0b037224 */ /* 0x000fca00078e0214 */
[----:B------:R-:W-:-:S04]  /*2bd0*/  IADD3 R3, R17, R3, RZ ;  /* 0x0000000311037210 */ /* 0x000fc80007ffe0ff */
[----:B------:R-:W-:-:S05]  /*2be0*/  LEA.HI.X R15, R16, R15, R3, 0x3, P0 ;  /* 0x0000000f100f7211 */ /* 0x000fca00000f1c03 */
[----:B------:R-:W0:Y:S01]  /*2bf0*/  LDG.E.64 R12, desc[UR8][R14.64] ;  /* 0x000000080e0c7981 */ /* 0x000e22000c1e1b00 */
[----:B------:R-:W-:Y:S01]  /*2c00*/  VIADD R20, R4, 0x3 ;  /* 0x0000000304147836 */ /* 0x000fe20000000000 */
[----:B0-----:R-:W-:-:S07]  /*2c10*/  DFMA R12, R18, R24, R12 ;  /* 0x00000018120c722b */ /* 0x001fce000000000c */
[----:B------:R0:W-:Y:S04]  /*2c20*/  STG.E.64 desc[UR8][R14.64], R12 ;  /* 0x0000000c0e007986 */ /* 0x0001e8000c101b08 */
.L_x_444:
[----:B------:R-:W-:Y:S05]  /*2c30*/  BSYNC B1 ;  /* 0x0000000000017941 */ /* 0x000fea0003800000 */
.L_x_443:
[----:B------:R-:W-:-:S04]  /*2c40*/  LOP3.LUT R3, RZ, R4, RZ, 0x33, !PT ;  /* 0x00000004ff037212 */ /* 0x000fc800078e33ff */
[----:B------:R-:W-:-:S04]  /*2c50*/  IADD3 R3, R0, R3, RZ ;  /* 0x0000000300037210 */ /* 0x000fc80007ffe0ff */
[----:B------:R-:W-:-:S13]  /*2c60*/  ISETP.GE.U32.AND P0, PT, R3, 0x3, PT ;  /* 0x000000030300780c */ /* 0x000fda0003f06070 */
[----:B------:R-:W-:Y:S05]  /*2c70*/  @!P0 BRA `(.L_x_442) ;  /* 0x0000000400288947 */ /* 0x000fea0003800000 */
[----:B------:R-:W0:Y:S01]  /*2c80*/  LDC.64 R4, c[0x0][0x268] ;  /* 0x00009a00ff047b82 */ /* 0x000e220000000a00 */
[----:B------:R-:W-:Y:S01]  /*2c90*/  SHF.R.S32.HI R21, RZ, 0x1f, R20 ;  /* 0x0000001fff157819 */ /* 0x000fe20000011414 */
[----:B------:R-:W-:Y:S01]  /*2ca0*/  ULDC.64 UR6, c[0x0][0x220] ;  /* 0x0000880000067ab9 */ /* 0x000fe20000000a00 */
[----:B------:R-:W-:Y:S01]  /*2cb0*/  ULDC.64 UR10, c[0x0][0x230] ;  /* 0x00008c00000a7ab9 */ /* 0x000fe20000000a00 */
[----:B------:R-:W-:-:S04]  /*2cc0*/  LEA R3, P0, R8, UR6, 0x3 ;  /* 0x0000000608037c11 */ /* 0x000fc8000f8018ff */
[----:B------:R-:W-:Y:S01]  /*2cd0*/  LEA.HI.X R8, R8, UR7, R26, 0x3, P0 ;  /* 0x0000000708087c11 */ /* 0x000fe200080f1c1a */
[C---:B0-----:R-:W-:Y:S02]  /*2ce0*/  IMAD R12, R4.reuse, UR5, RZ ;  /* 0x00000005040c7c24 */ /* 0x041fe4000f8e02ff */
[----:B------:R-:W-:Y:S01]  /*2cf0*/  IMAD.WIDE.U32 R10, R4, UR4, R20 ;  /* 0x00000004040a7c25 */ /* 0x000fe2000f8e0014 */
[----:B------:R-:W-:-:S03]  /*2d00*/  MOV R4, R20 ;  /* 0x0000001400047202 */ /* 0x000fc60000000f00 */
[----:B------:R-:W-:Y:S01]  /*2d10*/  IMAD R9, R5, UR4, R12 ;  /* 0x0000000405097c24 */ /* 0x000fe2000f8e020c */
[----:B------:R-:W-:-:S03]  /*2d20*/  LEA R5, P1, R10, UR10, 0x2 ;  /* 0x0000000a0a057c11 */ /* 0x000fc6000f8210ff */
[----:B------:R-:W-:-:S05]  /*2d30*/  IMAD.IADD R11, R9, 0x1, R11 ;  /* 0x00000001090b7824 */ /* 0x000fca00078e020b */
[----:B------:R-:W-:-:S07]  /*2d40*/  LEA.HI.X R11, R10, UR11, R11, 0x2, P1 ;  /* 0x0000000b0a0b7c11 */ /* 0x000fce00088f140b */
.L_x_445:
[----:B------:R-:W-:-:S05]  /*2d50*/  IMAD.MOV.U32 R10, RZ, RZ, R5 ;  /* 0x000000ffff0a7224 */ /* 0x000fca00078e0005 */
[----:B------:R-:W2:Y:S01]  /*2d60*/  LDG.E R5, desc[UR8][R10.64] ;  /* 0x000000080a057981 */ /* 0x000ea2000c1e1900 */
[----:B0----5:R-:W-:Y:S01]  /*2d70*/  MOV R12, R6 ;  /* 0x00000006000c7202 */ /* 0x021fe20000000f00 */
[----:B------:R-:W-:Y:S01]  /*2d80*/  IMAD.MOV.U32 R13, RZ, RZ, R2 ;  /* 0x000000ffff0d7224 */ /* 0x000fe200078e0002 */
[----:B------:R-:W-:Y:S02]  /*2d90*/  MOV R15, R8 ;  /* 0x00000008000f7202 */ /* 0x000fe40000000f00 */
[----:B--2---:R-:W-:Y:S01]  /*2da0*/  SHF.R.S32.HI R9, RZ, 0x1f, R5 ;  /* 0x0000001fff097819 */ /* 0x004fe20000011405 */
[----:B------:R-:W-:-:S04]  /*2db0*/  IMAD.WIDE.U32 R18, R5, UR12, R12 ;  /* 0x0000000c05127c25 */ /* 0x000fc8000f8e000c */
[----:B------:R-:W-:Y:S01]  /*2dc0*/  IMAD R14, R9, UR12, RZ ;  /* 0x0000000c090e7c24 */ /* 0x000fe2000f8e02ff */
[----:B------:R-:W-:-:S03]  /*2dd0*/  LEA R16, P0, R18, UR14, 0x3 ;  /* 0x0000000e12107c11 */ /* 0x000fc6000f8018ff */
[----:B------:R-:W-:Y:S02]  /*2de0*/  IMAD R5, R5, UR13, R14 ;  /* 0x0000000d05057c24 */ /* 0x000fe4000f8e020e */
[----:B------:R-:W-:-:S03]  /*2df0*/  IMAD.MOV.U32 R14, RZ, RZ, R3 ;  /* 0x000000ffff0e7224 */ /* 0x000fc600078e0003 */
[----:B------:R-:W-:Y:S01]  /*2e00*/  IADD3 R5, R19, R5, RZ ;  /* 0x0000000513057210 */ /* 0x000fe20007ffe0ff */
[----:B------:R-:W-:-:S03]  /*2e10*/  IMAD.WIDE R14, R4, 0x8, R14 ;  /* 0x00000008040e7825 */ /* 0x000fc600078e020e */
[----:B------:R-:W-:Y:S02]  /*2e20*/  LEA.HI.X R17, R18, UR15, R5, 0x3, P0 ;  /* 0x0000000f12117c11 */ /* 0x000fe400080f1c05 */
[----:B------:R-:W2:Y:S04]  /*2e30*/  LDG.E.64 R18, desc[UR8][R14.64] ;  /* 0x000000080e127981 */ /* 0x000ea8000c1e1b00 */
[----:B------:R-:W2:Y:S02]  /*2e40*/  LDG.E.64 R22, desc[UR8][R16.64] ;  /* 0x0000000810167981 */ /* 0x000ea4000c1e1b00 */
[----:B--2---:R-:W-:-:S07]  /*2e50*/  DFMA R18, R18, UR16, R22 ;  /* 0x0000001012127c2b */ /* 0x004fce0008000016 */
[----:B------:R0:W-:Y:S04]  /*2e60*/  STG.E.64 desc[UR8][R16.64], R18 ;  /* 0x0000001210007986 */ /* 0x0001e8000c101b08 */
[----:B------:R-:W2:Y:S02]  /*2e70*/  LDG.E R5, desc[UR8][R10.64+0x4] ;  /* 0x000004080a057981 */ /* 0x000ea4000c1e1900 */
[----:B--2---:R-:W-:Y:S01]  /*2e80*/  SHF.R.S32.HI R9, RZ, 0x1f, R5 ;  /* 0x0000001fff097819 */ /* 0x004fe20000011405 */
[----:B0-----:R-:W-:-:S04]  /*2e90*/  IMAD.WIDE.U32 R18, R5, UR12, R12 ;  /* 0x0000000c05127c25 */ /* 0x001fc8000f8e000c */
[----:B------:R-:W-:Y:S01]  /*2ea0*/  IMAD R22, R9, UR12, RZ ;  /* 0x0000000c09167c24 */ /* 0x000fe2000f8e02ff */
[----:B------:R-:W-:-:S03]  /*2eb0*/  LEA R16, P0, R18, UR14, 0x3 ;  /* 0x0000000e12107c11 */ /* 0x000fc6000f8018ff */
[----:B------:R-:W-:-:S04]  /*2ec0*/  IMAD R5, R5, UR13, R22 ;  /* 0x0000000d05057c24 */ /* 0x000fc8000f8e0216 */
[----:B------:R-:W-:-:S05]  /*2ed0*/  IMAD.IADD R5, R19, 0x1, R5 ;  /* 0x0000000113057824 */ /* 0x000fca00078e0205 */
        /* <DEDUP_REMOVED lines=10> */
[----:B------:R-:W-:-:S05]  /*2f80*/  IMAD R5, R5, UR13, R22 ;  /* 0x0000000d05057c24 */ /* 0x000fca000f8e0216 */
        /* <DEDUP_REMOVED lines=12> */
[----:B------:R-:W-:-:S04]  /*3050*/  IMAD R5, R5, UR13, R24 ;  /* 0x0000000d05057c24 */ /* 0x000fc8000f8e0218 */
[----:B------:R-:W-:-:S05]  /*3060*/  IMAD.IADD R5, R23, 0x1, R5 ;  /* 0x0000000117057824 */ /* 0x000fca00078e0205 */
[----:B------:R-:W-:-:S05]  /*3070*/  LEA.HI.X R13, R22, UR15, R5, 0x3, P0 ;  /* 0x0000000f160d7c11 */ /* 0x000fca00080f1c05 */
[----:B------:R-:W3:Y:S01]  /*3080*/  LDG.E.64 R22, desc[UR8][R12.64] ;  /* 0x000000080c167981 */ /* 0x000ee2000c1e1b00 */
[----:B------:R-:W-:-:S04]  /*3090*/  IADD3 R20, R20, 0x4, RZ ;  /* 0x0000000414147810 */ /* 0x000fc80007ffe0ff */
[----:B------:R-:W-:Y:S02]  /*30a0*/  ISETP.GE.AND P0, PT, R20, R0, PT ;  /* 0x000000001400720c */ /* 0x000fe40003f06270 */
[----:B------:R-:W-:Y:S02]  /*30b0*/  IADD3 R5, P2, R10, 0x10, RZ ;  /* 0x000000100a057810 */ /* 0x000fe40007f5e0ff */
[----:B------:R-:W-:-:S03]  /*30c0*/  IADD3 R3, P1, R3, 0x20, RZ ;  /* 0x0000002003037810 */ /* 0x000fc60007f3e0ff */
[----:B------:R-:W-:Y:S01]  /*30d0*/  IMAD.X R11, RZ, RZ, R11, P2 ;  /* 0x000000ffff0b7224 */ /* 0x000fe200010e060b */
[----:B------:R-:W-:Y:S01]  /*30e0*/  IADD3.X R8, RZ, R8, RZ, P1, !PT ;  /* 0x00000008ff087210 */ /* 0x000fe20000ffe4ff */
[----:B---3--:R-:W-:-:S07]  /*30f0*/  DFMA R22, R14, UR16, R22 ;  /* 0x000000100e167c2b */ /* 0x008fce0008000016 */
[----:B------:R0:W-:Y:S01]  /*3100*/  STG.E.64 desc[UR8][R12.64], R22 ;  /* 0x000000160c007986 */ /* 0x0001e2000c101b08 */
[----:B------:R-:W-:Y:S05]  /*3110*/  @!P0 BRA `(.L_x_445) ;  /* 0xfffffffc000c8947 */ /* 0x000fea000383ffff */
.L_x_442:
[----:B------:R-:W-:Y:S05]  /*3120*/  BSYNC B0 ;  /* 0x0000000000007941 */ /* 0x000fea0003800000 */
.L_x_441:
[----:B------:R-:W1:Y:S01]  /*3130*/  LDC.64 R2, c[0x0][0x278] ;  /* 0x00009e00ff027b82 */ /* 0x000e620000000a00 */
[----:B------:R-:W-:-:S06]  /*3140*/  UIADD3 UR4, UR4, 0x1, URZ ;  /* 0x0000000104047890 */ /* 0x000fcc000fffe03f */
[----:B-1----:R-:W-:-:S04]  /*3150*/  ISETP.LE.U32.AND P0, PT, R2, UR4, PT ;  /* 0x0000000402007c0c */ /* 0x002fc8000bf03070 */
[----:B------:R-:W-:-:S13]  /*3160*/  ISETP.GE.AND.EX P0, PT, RZ, R3, PT, P0 ;  /* 0x00000003ff00720c */ /* 0x000fda0003f06300 */
[----:B------:R-:W-:Y:S05]  /*3170*/  @!P0 BRA `(.L_x_446) ;  /* 0xfffffff400148947 */ /* 0x000fea000383ffff */
[----:B------:R-:W-:Y:S05]  /*3180*/  EXIT ;  /* 0x000000000000794d */ /* 0x000fea0003800000 */
.L_x_447:
        /* <DEDUP_REMOVED lines=15> */
.L_x_8890:


//--------------------- .text._ZN3cub17CUB_300001_SM_9006detail8for_each13static_kernelINS2_12policy_hub_t12policy_500_tElNS2_12op_wrapper_tIlZZZZZN2at6native36add_out_dense_sparse_compressed_cudaERNS7_6TensorERKS9_SC_RKN3c106ScalarEENKUlvE_clEvENKUlvE3_clEvENKUlvE_clEvENKUlvE0_clEvEUllE_N6thrust23THRUST_300001_SM_900_NS17counting_iteratorIlNSN_11use_defaultESP_SP_EEEEEEvT0_T1_ --------------------------
	.section	.text._ZN3cub17CUB_300001_SM_9006detail8for_each13static_kernelINS2_12policy_hub_t12policy_500_tElNS2_12op_wrapper_tIlZZZZZN2at6native36add_out_dense_sparse_compressed_cudaERNS7_6TensorERKS9_SC_RKN3c106ScalarEENKUlvE_clEvENKUlvE3_clEvENKUlvE_clEvENKUlvE0_clEvEUllE_N6thrust23THRUST_300001_SM_900_NS17counting_iteratorIlNSN_11use_defaultESP_SP_EEEEEEvT0_T1_,"ax",@progbits
	.align	128
        .global         _ZN3cub17CUB_300001_SM_9006detail8for_each13static_kernelINS2_12policy_hub_t12policy_500_tElNS2_12op_wrapper_tIlZZZZZN2at6native36add_out_dense_sparse_compressed_cudaERNS7_6TensorERKS9_SC_RKN3c106ScalarEENKUlvE_clEvENKUlvE3_clEvENKUlvE_clEvENKUlvE0_clEvEUllE_N6thrust23THRUST_300001_SM_900_NS17counting_iteratorIlNSN_11use_defaultESP_SP_EEEEEEvT0_T1_
        .type           _ZN3cub17CUB_300001_SM_9006detail8for_each13static_kernelINS2_12policy_hub_t12policy_500_tElNS2_12op_wrapper_tIlZZZZZN2at6native36add_out_dense_sparse_compressed_cudaERNS7_6TensorERKS9_SC_RKN3c106ScalarEENKUlvE_clEvENKUlvE3_clEvENKUlvE_clEvENKUlvE0_clEvEUllE_N6thrust23THRUST_300001_SM_900_NS17counting_iteratorIlNSN_11use_defaultESP_SP_EEEEEEvT0_T1_,@function
        .size           _ZN3cub17CUB_300001_SM_9006detail8for_each13static_kernelINS2_12policy_hub_t12policy_500_tElNS2_12op_wrapper_tIlZZZZZN2at6native36add_out_dense_sparse_compressed_cudaERNS7_6TensorERKS9_SC_RKN3c106ScalarEENKUlvE_clEvENKUlvE3_clEvENKUlvE_clEvENKUlvE0_clEvEUllE_N6thrust23THRUST_300001_SM_900_NS17counting_iteratorIlNSN_11use_defaultESP_SP_EEEEEEvT0_T1_,(.L_x_8891 - _ZN3cub17CUB_300001_SM_9006detail8for_each13static_kernelINS2_12policy_hub_t12policy_500_tElNS2_12op_wrapper_tIlZZZZZN2at6native36add_out_dense_sparse_compressed_cudaERNS7_6TensorERKS9_SC_RKN3c106ScalarEENKUlvE_clEvENKUlvE3_clEvENKUlvE_clEvENKUlvE0_clEvEUllE_N6thrust23THRUST_300001_SM_900_NS17counting_iteratorIlNSN_11use_defaultESP_SP_EEEEEEvT0_T1_)
        .other          _ZN3cub17CUB_300001_SM_9006detail8for_each13static_kernelINS2_12policy_hub_t12policy_500_tElNS2_12op_wrapper_tIlZZZZZN2at6native36add_out_dense_sparse_compressed_cudaERNS7_6TensorERKS9_SC_RKN3c106ScalarEENKUlvE_clEvENKUlvE3_clEvENKUlvE_clEvENKUlvE0_clEvEUllE_N6thrust23THRUST_300001_SM_900_NS17counting_iteratorIlNSN_11use_defaultESP_SP_EEEEEEvT0_T1_,@"STO_CUDA_ENTRY STV_DEFAULT"
_ZN3cub17CUB_300001_SM_9006detail8for_each13static_kernelINS2_12policy_hub_t12policy_500_tElNS2_12op_wrapper_tIlZZZZZN2at6native36add_out_dense_sparse_compressed_cudaERNS7_6TensorERKS9_SC_RKN3c106ScalarEENKUlvE_clEvENKUlvE3_clEvENKUlvE_clEvENKUlvE0_clEvEUllE_N6thrust23THRUST_300001_SM_900_NS17counting_iteratorIlNSN_11use_defaultESP_SP_EEEEEEvT0_T1_:
.text._ZN3cub17CUB_300001_SM_9006detail8for_each13static_kernelINS2_12policy_hub_t12policy_500_tElNS2_12op_wrapper_tIlZZZZZN2at6native36add_out_dense_sparse_compressed_cudaERNS7_6TensorERKS9_SC_RKN3c106ScalarEENKUlvE_clEvENKUlvE3_clEvENKUlvE_clEvENKUlvE0_clEvEUllE_N6thrust23THRUST_300001_SM_900_NS17counting_iteratorIlNSN_11use_defaultESP_SP_EEEEEEvT0_T1_:
        /* <DEDUP_REMOVED lines=32> */
.L_x_456:
        /* <DEDUP_REMOVED lines=15> */
[----:B------:R-:W-:Y:S01]  /*02f0*/  BSSY B2, `(.L_x_453) ;  /* 0x0000052000027945 */ /* 0x000fe20003800000 */
[----:B------:R-:W-:Y:S02]  /*0300*/  IMAD.MOV.U32 R26, RZ, RZ, R6 ;  /* 0x000000ffff1a7224 */ /* 0x000fe400078e0006 */
[----:B------:R-:W-:Y:S01]  /*0310*/  LOP3.LUT R28, R28, 0x3, RZ, 0xc0, !PT ;  /* 0x000000031c1c7812 */ /* 0x000fe200078ec0ff */
[----:B------:R-:W-:-:S03]  /*0320*/  IMAD.MOV.U32 R5, RZ, RZ, R7 ;  /* 0x000000ffff057224 */ /* 0x000fc600078e0007 */
        /* <DEDUP_REMOVED lines=10> */
[----:B------:R-:W-:Y:S01]  /*03d0*/  LEA R16, P0, R4, UR12, 0x3 ;  /* 0x0000000c04107c11 */ /* 0x000fe2000f8018ff */
[----:B------:R-:W1:Y:S01]  /*03e0*/  LDC.U16 R26, c[0x0][0x240] ;  /* 0x00009000ff1a7b82 */ /* 0x000e620000000400 */
        /* <DEDUP_REMOVED lines=26> */
[----:B-1----:R-:W-:Y:S02]  /*0590*/  PRMT R27, R26, 0x9910, RZ ;  /* 0x000099101a1b7816 */ /* 0x002fe400000000ff */
[----:B------:R-:W-:Y:S02]  /*05a0*/  ISETP.NE.U32.AND P0, PT, R28, 0x1, PT ;  /* 0x000000011c00780c */ /* 0x000fe40003f05070 */
[----:B------:R-:W-:-:S02]  /*05b0*/  IADD3 R26, P1, R6, 0x1, RZ ;  /* 0x00000001061a7810 */ /* 0x000fc40007f3e0ff */
[----:B------:R-:W-:Y:S02]  /*05c0*/  ISETP.NE.AND.EX P0, PT, RZ, RZ, PT, P0 ;  /* 0x000000ffff00720c */ /* 0x000fe40003f05300 */
[----:B--2---:R-:W-:Y:S02]  /*05d0*/  PRMT R29, R5, 0x9910, RZ ;  /* 0x00009910051d7816 */ /* 0x004fe400000000ff */
[----:B------:R-:W-:-:S03]  /*05e0*/  IADD3.X R5, RZ, R7, RZ, P1, !PT ;  /* 0x00000007ff057210 */ /* 0x000fc60000ffe4ff */
[----:B---3--:R-:W-:-:S05]  /*05f0*/  IMAD R29, R27, R29, R4 ;  /* 0x0000001d1b1d7224 */ /* 0x008fca00078e0204 */
[----:B------:R0:W-:Y:S01]  /*0600*/  STG.E.U16 desc[UR8][R24.64], R29 ;  /* 0x0000001d18007986 */ /* 0x0001e2000c101508 */
[----:B------:R-:W-:Y:S05]  /*0610*/  @!P0 BRA `(.L_x_454) ;  /* 0x00000000007c8947 */ /* 0x000fea0003800000 */
        /* <DEDUP_REMOVED lines=11> */
[----:B--2---:R-:W-:-:S05]  /*06d0*/  PRMT R29, R4, 0x9910, RZ ;  /* 0x00009910041d7816 */ /* 0x004fca00000000ff */
[----:B---3--:R-:W-:Y:S01]  /*06e0*/  IMAD R29, R27, R29, R26 ;  /* 0x0000001d1b1d7224 */ /* 0x008fe200078e021a */
[----:B------:R-:W-:-:S04]  /*06f0*/  IADD3 R26, P1, R6, 0x2, RZ ;  /* 0x00000002061a7810 */ /* 0x000fc80007f3e0ff */
[----:B------:R1:W-:Y:S01]  /*0700*/  STG.E.U16 desc[UR8][R24.64], R29 ;  /* 0x0000001d18007986 */ /* 0x0003e2000c101508 */
[----:B------:R-:W-:Y:S01]  /*0710*/  IMAD.X R5, RZ, RZ, R7, P1 ;  /* 0x000000ffff057224 */ /* 0x000fe200008e0607 */
[----:B------:R-:W-:Y:S07]  /*0720*/  @!P0 BRA `(.L_x_454) ;  /* 0x0000000000388947 */ /* 0x000fee0003800000 */
[----:B------:R-:W2:Y:S04]  /*0730*/  LDG.E.64 R16, desc[UR8][R16.64+0x10] ;  /* 0x0000100810107981 */ /* 0x000ea8000c1e1b00 */
[----:B------:R-:W3:Y:S01]  /*0740*/  LDG.E.U16 R20, desc[UR8][R20.64+0x4] ;  /* 0x0000040814147981 */ /* 0x000ee2000c1e1500 */
[-C--:B--2---:R-:W-:Y:S02]  /*0750*/  IMAD R4, R17, R18.reuse, RZ ;  /* 0x0000001211047224 */ /* 0x084fe400078e02ff */
[----:B------:R-:W-:-:S04]  /*0760*/  IMAD.WIDE.U32 R14, R16, R18, R14 ;  /* 0x00000012100e7225 */ /* 0x000fc800078e000e */
[----:B------:R-:W-:Y:S01]  /*0770*/  IMAD R19, R16, R19, R4 ;  /* 0x0000001310137224 */ /* 0x000fe200078e0204 */
[----:B------:R-:W-:-:S04]  /*0780*/  LEA R22, P0, R14, R22, 0x1 ;  /* 0x000000160e167211 */ /* 0x000fc800078008ff */
[----:B------:R-:W-:-:S04]  /*0790*/  IADD3 R4, R15, R19, RZ ;  /* 0x000000130f047210 */ /* 0x000fc80007ffe0ff */
[----:B------:R-:W-:-:S05]  /*07a0*/  LEA.HI.X R23, R14, R23, R4, 0x1, P0 ;  /* 0x000000170e177211 */ /* 0x000fca00000f0c04 */
[----:B------:R-:W2:Y:S01]  /*07b0*/  LDG.E.U16 R4, desc[UR8][R22.64] ;  /* 0x0000000816047981 */ /* 0x000ea2000c1e1500 */
[----:B---3--:R-:W-:Y:S02]  /*07c0*/  PRMT R5, R20, 0x9910, RZ ;  /* 0x0000991014057816 */ /* 0x008fe400000000ff */
[----:B------:R-:W-:-:S03]  /*07d0*/  IADD3 R26, P0, R6, 0x3, RZ ;  /* 0x00000003061a7810 */ /* 0x000fc60007f1e0ff */
[----:B--2---:R-:W-:-:S05]  /*07e0*/  IMAD R27, R27, R5, R4 ;  /* 0x000000051b1b7224 */ /* 0x004fca00078e0204 */
[----:B------:R2:W-:Y:S01]  /*07f0*/  STG.E.U16 desc[UR8][R22.64], R27 ;  /* 0x0000001b16007986 */ /* 0x0005e2000c101508 */
[----:B------:R-:W-:-:S07]  /*0800*/  IMAD.X R5, RZ, RZ, R7, P0 ;  /* 0x000000ffff057224 */ /* 0x000fce00000e0607 */
.L_x_454:
[----:B------:R-:W-:Y:S05]  /*0810*/  BSYNC B2 ;  /* 0x0000000000027941 */ /* 0x000fea0003800000 */
.L_x_453:
[----:B------:R-:W-:Y:S02]  /*0820*/  LOP3.LUT R15, RZ, R6, RZ, 0x33, !PT ;  /* 0x00000006ff0f7212 */ /* 0x000fe400078e33ff */
[----:B------:R-:W-:Y:S02]  /*0830*/  LOP3.LUT R7, RZ, R7, RZ, 0x33, !PT ;  /* 0x00000007ff077212 */ /* 0x000fe400078e33ff */
[----:B------:R-:W-:-:S04]  /*0840*/  IADD3 R4, P1, R12, R15, RZ ;  /* 0x0000000f0c047210 */ /* 0x000fc80007f3e0ff */
[----:B------:R-:W-:Y:S01]  /*0850*/  ISETP.GE.U32.AND P0, PT, R4, 0x3, PT ;  /* 0x000000030400780c */ /* 0x000fe20003f06070 */
[----:B------:R-:W-:-:S05]  /*0860*/  IMAD.X R4, R13, 0x1, R7, P1 ;  /* 0x000000010d047824 */ /* 0x000fca00008e0607 */
[----:B------:R-:W-:-:S13]  /*0870*/  ISETP.GE.U32.AND.EX P0, PT, R4, RZ, PT, P0 ;  /* 0x000000ff0400720c */ /* 0x000fda0003f06100 */
[----:B------:R-:W-:Y:S05]  /*0880*/  @!P0 BRA `(.L_x_452) ;  /* 0x0000000400508947 */ /* 0x000fea0003800000 */
[----:B------:R-:W3:Y:S01]  /*0890*/  LDC.U16 R4, c[0x0][0x240] ;  /* 0x00009000ff047b82 */ /* 0x000ee20000000400 */
[----:B------:R-:W-:Y:S01]  /*08a0*/  ULDC.64 UR12, c[0x0][0x248] ;  /* 0x00009200000c7ab9 */ /* 0x000fe20000000a00 */
[----:B------:R-:W-:Y:S01]  /*08b0*/  MOV R6, R10 ;  /* 0x0000000a00067202 */ /* 0x000fe20000000f00 */
[----:B------:R-:W-:Y:S02]  /*08c0*/  IMAD.MOV.U32 R7, RZ, RZ, R3 ;  /* 0x000000ffff077224 */ /* 0x000fe400078e0003 */
[----:B------:R-:W-:Y:S02]  /*08d0*/  IMAD R17, R2, UR12, RZ ;  /* 0x0000000c02117c24 */ /* 0x000fe4000f8e02ff */
[----:B------:R-:W-:-:S04]  /*08e0*/  IMAD.WIDE.U32 R14, R0, UR12, R6 ;  /* 0x0000000c000e7c25 */ /* 0x000fc8000f8e0006 */
[----:B------:R-:W-:-:S04]  /*08f0*/  IMAD R7, R0, UR13, R17 ;  /* 0x0000000d00077c24 */ /* 0x000fc8000f8e0211 */
[----:B------:R-:W-:Y:S01]  /*0900*/  IMAD.IADD R7, R7, 0x1, R15 ;  /* 0x0000000107077824 */ /* 0x000fe200078e020f */
[----:B---3--:R-:W-:-:S07]  /*0910*/  PRMT R4, R4, 0x9910, RZ ;  /* 0x0000991004047816 */ /* 0x008fce00000000ff */
.L_x_455:
[----:B------:R-:W-:Y:S01]  /*0920*/  ULDC.64 UR12, c[0x0][0x268] ;  /* 0x00009a00000c7ab9 */ /* 0x000fe20000000a00 */
[----:B--23--:R-:W-:Y:S01]  /*0930*/  MOV R27, R5 ;  /* 0x00000005001b7202 */ /* 0x00cfe20000000f00 */
        /* <DEDUP_REMOVED lines=10> */
[----:B------:R-:W-:Y:S01]  /*09e0*/  IMAD R17, R2, UR12, RZ ;  /* 0x0000000c02117c24 */ /* 0x000fe2000f8e02ff */
[----:B------:R-:W-:Y:S01]  /*09f0*/  MOV R6, R14 ;  /* 0x0000000e00067202 */ /* 0x000fe20000000f00 */
[----:B------:R-:W-:-:S04]  /*0a00*/  IMAD.WIDE.U32 R20, R0, UR12, R26 ;  /* 0x0000000c00147c25 */ /* 0x000fc8000f8e001a */
[----:B------:R-:W-:Y:S01]  /*0a10*/  IMAD R17, R0, UR13, R17 ;  /* 0x0000000d00117c24 */ /* 0x000fe2000f8e0211 */
[----:B------:R-:W-:Y:S01]  /*0a20*/  ULDC.64 UR12, c[0x0][0x258] ;  /* 0x00009600000c7ab9 */ /* 0x000fe20000000a00 */
[----:B------:R-:W-:Y:S02]  /*0a30*/  LEA R16, P0, R20, UR14, 0x1 ;  /* 0x0000000e14107c11 */ /* 0x000fe4000f8008ff */
[----:B------:R-:W-:-:S05]  /*0a40*/  IMAD.IADD R17, R17, 0x1, R21 ;  /* 0x0000000111117824 */ /* 0x000fca00078e0215 */
[----:B------:R-:W-:Y:S01]  /*0a50*/  LEA.HI.X R17, R20, UR15, R17, 0x1, P0 ;  /* 0x0000000f14117c11 */ /* 0x000fe200080f0c11 */
[----:B------:R-:W-:Y:S01]  /*0a60*/  ULDC.64 UR14, c[0x0][0x238] ;  /* 0x00008e00000e7ab9 */ /* 0x000fe20000000a00 */
[----:B--2---:R-:W-:Y:S02]  /*0a70*/  IMAD R23, R23, UR12, RZ ;  /* 0x0000000c17177c24 */ /* 0x004fe4000f8e02ff */
[C---:B------:R-:W-:Y:S02]  /*0a80*/  IMAD.WIDE.U32 R20, R22.reuse, UR12, R6 ;  /* 0x0000000c16147c25 */ /* 0x040fe4000f8e0006 */
[----:B------:R-:W2:Y:S02]  /*0a90*/  LDG.E.U16 R6, desc[UR8][R16.64] ;  /* 0x0000000810067981 */ /* 0x000ea4000c1e1500 */
[----:B------:R-:W-:Y:S01]  /*0aa0*/  IMAD R23, R22, UR13, R23 ;  /* 0x0000000d16177c24 */ /* 0x000fe2000f8e0217 */
[----:B01----:R-:W-:-:S03]  /*0ab0*/  LEA R24, P0, R20, UR14, 0x1 ;  /* 0x0000000e14187c11 */ /* 0x003fc6000f8008ff */
[----:B------:R-:W-:-:S05]  /*0ac0*/  IMAD.IADD R21, R21, 0x1, R23 ;  /* 0x0000000115157824 */ /* 0x000fca00078e0217 */
[----:B------:R-:W-:-:S05]  /*0ad0*/  LEA.HI.X R25, R20, UR15, R21, 0x1, P0 ;  /* 0x0000000f14197c11 */ /* 0x000fca00080f0c15 */
[----:B------:R-:W3:Y:S01]  /*0ae0*/  LDG.E.U16 R21, desc[UR8][R24.64] ;  /* 0x0000000818157981 */ /* 0x000ee2000c1e1500 */
[----:B--2---:R-:W-:-:S05]  /*0af0*/  PRMT R27, R6, 0x9910, RZ ;  /* 0x00009910061b7816 */ /* 0x004fca00000000ff */
[----:B---3--:R-:W-:-:S05]  /*0b00*/  IMAD R27, R4, R27, R21 ;  /* 0x0000001b041b7224 */ /* 0x008fca00078e0215 */
[----:B------:R0:W-:Y:S04]  /*0b10*/  STG.E.U16 desc[UR8][R24.64], R27 ;  /* 0x0000001b18007986 */ /* 0x0001e8000c101508 */
[----:B------:R-:W2:Y:S01]  /*0b20*/  LDG.E.64 R20, desc[UR8][R18.64+0x8] ;  /* 0x0000080812147981 */ /* 0x000ea2000c1e1b00 */
[----:B------:R-:W-:Y:S02]  /*0b30*/  IMAD.MOV.U32 R6, RZ, RZ, R14 ;  /* 0x000000ffff067224 */ /* 0x000fe400078e000e */
[----:B--2---:R-:W-:-:S04]  /*0b40*/  IMAD R21, R21, UR12, RZ ;  /* 0x0000000c15157c24 */ /* 0x004fc8000f8e02ff */
[C---:B------:R-:W-:Y:S02]  /*0b50*/  IMAD R23, R20.reuse, UR13, R21 ;  /* 0x0000000d14177c24 */ /* 0x040fe4000f8e0215 */
[----:B------:R-:W-:-:S05]  /*0b60*/  IMAD.WIDE.U32 R20, R20, UR12, R6 ;  /* 0x0000000c14147c25 */ /* 0x000fca000f8e0006 */
[----:B------:R-:W-:Y:S02]  /*0b70*/  IADD3 R21, R21, R23, RZ ;  /* 0x0000001715157210 */ /* 0x000fe40007ffe0ff */
[----:B------:R-:W-:-:S04]  /*0b80*/  LEA R22, P0, R20, UR14, 0x1 ;  /* 0x0000000e14167c11 */ /* 0x000fc8000f8008ff */
[----:B------:R-:W-:Y:S02]  /*0b90*/  LEA.HI.X R23, R20, UR15, R21, 0x1, P0 ;  /* 0x0000000f14177c11 */ /* 0x000fe400080f0c15 */
[----:B------:R-:W0:Y:S04]  /*0ba0*/  LDG.E.U16 R20, desc[UR8][R16.64+0x2] ;  /* 0x0000020810147981 */ /* 0x000e28000c1e1500 */
[----:B------:R-:W2:Y:S01]  /*0bb0*/  LDG.E.U16 R21, desc[UR8][R22.64] ;  /* 0x0000000816157981 */ /* 0x000ea2000c1e1500 */
[----:B0-----:R-:W-:-:S05]  /*0bc0*/  PRMT R27, R20, 0x9910, RZ ;  /* 0x00009910141b7816 */ /* 0x001fca00000000ff */
[----:B--2---:R-:W-:-:S05]  /*0bd0*/  IMAD R27, R4, R27, R21 ;  /* 0x0000001b041b7224 */ /* 0x004fca00078e0215 */
[----:B------:R0:W-:Y:S04]  /*0be0*/  STG.E.U16 desc[UR8][R22.64], R27 ;  /* 0x0000001b16007986 */ /* 0x0001e8000c101508 */
[----:B------:R-:W2:Y:S02]  /*0bf0*/  LDG.E.64 R20, desc[UR8][R18.64+0x10] ;  /* 0x0000100812147981 */ /* 0x000ea4000c1e1b00 */
[----:B--2---:R-:W-:-:S04]  /*0c00*/  IMAD R21, R21, UR12, RZ ;  /* 0x0000000c15157c24 */ /* 0x004fc8000f8e02ff */
[C---:B------:R-:W-:Y:S02]  /*0c10*/  IMAD R25, R20.reuse, UR13, R21 ;  /* 0x0000000d14197c24 */ /* 0x040fe4000f8e0215 */
[----:B------:R-:W-:-:S04]  /*0c20*/  IMAD.WIDE.U32 R20, R20, UR12, R6 ;  /* 0x0000000c14147c25 */ /* 0x000fc8000f8e0006 */
[----:B------:R-:W-:Y:S01]  /*0c30*/  IMAD.IADD R21, R21, 0x1, R25 ;  /* 0x0000000115157824 */ /* 0x000fe200078e0219 */
[----:B------:R-:W-:-:S04]  /*0c40*/  LEA R24, P0, R20, UR14, 0x1 ;  /* 0x0000000e14187c11 */ /* 0x000fc8000f8008ff */
[----:B------:R-:W-:Y:S02]  /*0c50*/  LEA.HI.X R25, R20, UR15, R21, 0x1, P0 ;  /* 0x0000000f14197c11 */ /* 0x000fe400080f0c15 */
[----:B------:R-:W2:Y:S04]  /*0c60*/  LDG.E.U16 R20, desc[UR8][R16.64+0x4] ;  /* 0x0000040810147981 */ /* 0x000ea8000c1e1500 */
[----:B------:R-:W3:Y:S01]  /*0c70*/  LDG.E.U16 R21, desc[UR8][R24.64] ;  /* 0x0000000818157981 */ /* 0x000ee2000c1e1500 */
[----:B--2---:R-:W-:-:S05]  /*0c80*/  PRMT R20, R20, 0x9910, RZ ;  /* 0x0000991014147816 */ /* 0x004fca00000000ff */
[----:B0-----:R-:W-:-:S04]  /*0c90*/  IMAD.MOV.U32 R27, RZ, RZ, R20 ;  /* 0x000000ffff1b7224 */ /* 0x001fc800078e0014 */
[----:B---3--:R-:W-:-:S05]  /*0ca0*/  IMAD R27, R4, R27, R21 ;  /* 0x0000001b041b7224 */ /* 0x008fca00078e0215 */
[----:B------:R3:W-:Y:S04]  /*0cb0*/  STG.E.U16 desc[UR8][R24.64], R27 ;  /* 0x0000001b18007986 */ /* 0x0007e8000c101508 */
[----:B------:R-:W2:Y:S04]  /*0cc0*/  LDG.E.64 R18, desc[UR8][R18.64+0x18] ;  /* 0x0000180812127981 */ /* 0x000ea8000c1e1b00 */
[----:B------:R-:W4:Y:S01]  /*0cd0*/  LDG.E.U16 R16, desc[UR8][R16.64+0x6] ;  /* 0x0000060810107981 */ /* 0x000f22000c1e1500 */
[----:B--2---:R-:W-:Y:S02]  /*0ce0*/  IMAD R23, R19, UR12, RZ ;  /* 0x0000000c13177c24 */ /* 0x004fe4000f8e02ff */
[----:B------:R-:W-:-:S04]  /*0cf0*/  IMAD.WIDE.U32 R20, R18, UR12, R6 ;  /* 0x0000000c12147c25 */ /* 0x000fc8000f8e0006 */
[----:B------:R-:W-:Y:S01]  /*0d00*/  IMAD R23, R18, UR13, R23 ;  /* 0x0000000d12177c24 */ /* 0x000fe2000f8e0217 */
[----:B------:R-:W-:-:S04]  /*0d10*/  LEA R22, P0, R20, UR14, 0x1 ;  /* 0x0000000e14167c11 */ /* 0x000fc8000f8008ff */
[----:B------:R-:W-:-:S04]  /*0d20*/  IADD3 R21, R21, R23, RZ ;  /* 0x0000001715157210 */ /* 0x000fc80007ffe0ff */
[----:B------:R-:W-:-:S05]  /*0d30*/  LEA.HI.X R23, R20, UR15, R21, 0x1, P0 ;  /* 0x0000000f14177c11 */ /* 0x000fca00080f0c15 */
[----:B------:R-:W2:Y:S01]  /*0d40*/  LDG.E.U16 R21, desc[UR8][R22.64] ;  /* 0x0000000816157981 */ /* 0x000ea2000c1e1500 */
[----:B----4-:R-:W-:Y:S02]  /*0d50*/  PRMT R6, R16, 0x9910, RZ ;  /* 0x0000991010067816 */ /* 0x010fe400000000ff */
[----:B------:R-:W-:-:S05]  /*0d60*/  IADD3 R26, P0, R26, 0x4, RZ ;  /* 0x000000041a1a7810 */ /* 0x000fca0007f1e0ff */
[----:B------:R-:W-:Y:S01]  /*0d70*/  IMAD.X R5, RZ, RZ, R5, P0 ;  /* 0x000000ffff057224 */ /* 0x000fe200000e0605 */
[----:B------:R-:W-:-:S04]  /*0d80*/  ISETP.GE.U32.AND P0, PT, R26, R12, PT ;  /* 0x0000000c1a00720c */ /* 0x000fc80003f06070 */
[----:B------:R-:W-:Y:S01]  /*0d90*/  ISETP.GE.AND.EX P0, PT, R5, R13, PT, P0 ;  /* 0x0000000d0500720c */ /* 0x000fe20003f06300 */
[----:B--2---:R-:W-:-:S05]  /*0da0*/  IMAD R21, R4, R6, R21 ;  /* 0x0000000604157224 */ /* 0x004fca00078e0215 */
[----:B------:R3:W-:Y:S07]  /*0db0*/  STG.E.U16 desc[UR8][R22.64], R21 ;  /* 0x0000001516007986 */ /* 0x0007ee000c101508 */
[----:B------:R-:W-:Y:S05]  /*0dc0*/  @!P0 BRA `(.L_x_455) ;  /* 0xfffffff800d48947 */ /* 0x000fea000383ffff */
.L_x_452:
[----:B------:R-:W-:Y:S05]  /*0dd0*/  BSYNC B1 ;  /* 0x0000000000017941 */ /* 0x000fea0003800000 */
.L_x_451:
[----:B------:R-:W-:Y:S01]  /*0de0*/  IADD3 R0, P0, R0, 0x1, RZ ;  /* 0x0000000100007810 */ /* 0x000fe20007f1e0ff */
[----:B------:R-:W-:-:S04]  /*0df0*/  ULDC.64 UR12, c[0x0][0x278] ;  /* 0x00009e00000c7ab9 */ /* 0x000fc80000000a00 */
[----:B------:R-:W-:Y:S01]  /*0e00*/  IMAD.X R2, RZ, RZ, R2, P0 ;  /* 0x000000ffff027224 */ /* 0x000fe200000e0602 */
[----:B------:R-:W-:-:S04]  /*0e10*/  ISETP.GE.U32.AND P0, PT, R0, UR12, PT ;  /* 0x0000000c00007c0c */ /* 0x000fc8000bf06070 */
[----:B------:R-:W-:-:S13]  /*0e20*/  ISETP.GE.AND.EX P0, PT, R2, UR13, PT, P0 ;  /* 0x0000000d02007c0c */ /* 0x000fda000bf06300 */
[----:B------:R-:W-:Y:S05]  /*0e30*/  @!P0 BRA `(.L_x_456) ;  /* 0xfffffff000f08947 */ /* 0x000fea000383ffff */
.L_x_450:
[----:B------:R-:W-:Y:S05]  /*0e40*/  BSYNC B0 ;  /* 0x0000000000007941 */ /* 0x000fea0003800000 */
.L_x_449:
[----:B--23--:R-:W2:Y:S01]  /*0e50*/  S2R R22, SR_TID.X ;  /* 0x0000000000167919 */ /* 0x00cea20000002100 */
[----:B------:R-:W-:Y:S02]  /*0e60*/  ULDC UR4, c[0x0][0x210] ;  /* 0x0000840000047ab9 */ /* 0x000fe40000000800 */
[----:B------:R-:W-:-:S04]  /*0e70*/  UIMAD UR4, UR10, -0x200, UR4 ;  /* 0xfffffe000a0478a4 */ /* 0x000fc8000f8e0204 */
[----:B------:R-:W-:-:S06]  /*0e80*/  USHF.R.S32.HI UR7, URZ, 0x1f, UR4 ;  /* 0x0000001f3f077899 */ /* 0x000fcc0008011404 */
[----:B------:R-:W-:Y:S01]  /*0e90*/  IMAD.U32 R0, RZ, RZ, UR7 ;  /* 0x00000007ff007e24 */ /* 0x000fe2000f8e00ff */
[----:B--2---:R-:W-:-:S04]  /*0ea0*/  IADD3 R22, R22, 0x100, RZ ;  /* 0x0000010016167810 */ /* 0x004fc80007ffe0ff */
        /* <DEDUP_REMOVED lines=12> */
.L_x_462:
        /* <DEDUP_REMOVED lines=13> */
[----:B---3--:R-:W2:Y:S01]  /*1040*/  LDG.E.64 R16, desc[UR8][R4.64] ;  /* 0x0000000804107981 */ /* 0x008ea2000c1e1b00 */
[----:B------:R-:W-:Y:S01]  /*1050*/  BSSY B0, `(.L_x_457) ;  /* 0x00000aa000007945 */ /* 0x000fe20003800000 */
[----:B--2---:R-:W-:-:S04]  /*1060*/  ISETP.GT.U32.AND P0, PT, R18, R16, PT ;  /* 0x000000101200720c */ /* 0x004fc80003f04070 */
[----:B------:R-:W-:-:S13]  /*1070*/  ISETP.GT.AND.EX P0, PT, R19, R17, PT, P0 ;  /* 0x000000111300720c */ /* 0x000fda0003f04300 */
[----:B01----:R-:W-:Y:S05]  /*1080*/  @!P0 BRA `(.L_x_458) ;  /* 0x0000000800988947 */ /* 0x003fea0003800000 */
[----:B------:R-:W2:Y:S01]  /*1090*/  LDC.64 R6, c[0x0][0x248] ;  /* 0x00009200ff067b82 */ /* 0x000ea20000000a00 */
[--C-:B------:R-:W-:Y:S01]  /*10a0*/  IMAD.IADD R2, R18, 0x1, -R16.reuse ;  /* 0x0000000112027824 */ /* 0x100fe200078e0a10 */
[----:B------:R-:W-:Y:S01]  /*10b0*/  MOV R4, R20 ;  /* 0x0000001400047202 */ /* 0x000fe20000000f00 */
[----:B------:R-:W-:Y:S01]  /*10c0*/  IMAD.MOV.U32 R5, RZ, RZ, R3 ;  /* 0x000000ffff057224 */ /* 0x000fe200078e0003 */
[----:B------:R-:W-:Y:S01]  /*10d0*/  BSSY B1, `(.L_x_459) ;  /* 0x0000052000017945 */ /* 0x000fe20003800000 */
[----:B------:R-:W-:Y:S01]  /*10e0*/  IMAD.MOV.U32 R28, RZ, RZ, R16 ;  /* 0x000000ffff1c7224 */ /* 0x000fe200078e0010 */
[----:B------:R-:W-:Y:S02]  /*10f0*/  LOP3.LUT R2, R2, 0x3, RZ, 0xc0, !PT ;  /* 0x0000000302027812 */ /* 0x000fe400078ec0ff */
[----:B01----:R-:W-:Y:S02]  /*1100*/  MOV R29, R17 ;  /* 0x00000011001d7202 */ /* 0x003fe40000000f00 */
[----:B------:R-:W-:-:S04]  /*1110*/  ISETP.NE.U32.AND P0, PT, R2, RZ, PT ;  /* 0x000000ff0200720c */ /* 0x000fc80003f05070 */
[----:B------:R-:W-:Y:S01]  /*1120*/  ISETP.NE.AND.EX P0, PT, RZ, RZ, PT, P0 ;  /* 0x000000ffff00720c */ /* 0x000fe20003f05300 */
[C---:B--2---:R-:W-:Y:S02]  /*1130*/  IMAD R0, R6.reuse, UR5, RZ ;  /* 0x0000000506007c24 */ /* 0x044fe4000f8e02ff */
        /* <DEDUP_REMOVED lines=26> */
[----:B------:R-:W-:-:S04]  /*12e0*/  IMAD.WIDE.U32 R26, R26, R10, R4 ;  /* 0x0000000a1a1a7225 */ /* 0x000fc800078e0004 */
[----:B------:R-:W-:Y:S01]  /*12f0*/  IMAD.IADD R0, R27, 0x1, R25 ;  /* 0x000000011b007824 */ /* 0x000fe200078e0219 */
[----:B0-----:R-:W-:-:S04]  /*1300*/  LEA R24, P0, R26, R8, 0x1 ;  /* 0x000000081a187211 */ /* 0x001fc800078008ff */
[----:B------:R-:W-:Y:S02]  /*1310*/  LEA.HI.X R25, R26, R9, R0, 0x1, P0 ;  /* 0x000000091a197211 */ /* 0x000fe400000f0c00 */
[----:B------:R-:W2:Y:S01]  /*1320*/  LDG.E.U16 R0, desc[UR8][R6.64] ;  /* 0x0000000806007981 */ /* 0x000ea2000c1e1500 */
[----:B------:R-:W0:Y:S03]  /*1330*/  LDC.U16 R26, c[0x0][0x240] ;  /* 0x00009000ff1a7b82 */ /* 0x000e260000000400 */
[----:B------:R-:W3:Y:S01]  /*1340*/  LDG.E.U16 R27, desc[UR8][R24.64] ;  /* 0x00000008181b7981 */ /* 0x000ee2000c1e1500 */
[----:B------:R-:W-:-:S04]  /*1350*/  ISETP.NE.U32.AND P0, PT, R2, 0x1, PT ;  /* 0x000000010200780c */ /* 0x000fc80003f05070 */
[----:B------:R-:W-:Y:S02]  /*1360*/  ISETP.NE.AND.EX P0, PT, RZ, RZ, PT, P0 ;  /* 0x000000ffff00720c */ /* 0x000fe40003f05300 */
[----:B0-----:R-:W-:Y:S02]  /*1370*/  PRMT R26, R26, 0x9910, RZ ;  /* 0x000099101a1a7816 */ /* 0x001fe400000000ff */
[----:B--2---:R-:W-:Y:S02]  /*1380*/  PRMT R28, R0, 0x9910, RZ ;  /* 0x00009910001c7816 */ /* 0x004fe400000000ff */
[----:B------:R-:W-:-:S03]  /*1390*/  MOV R0, R26 ;  /* 0x0000001a00007202 */ /* 0x000fc60000000f00 */
[----:B------:R-:W-:Y:S01]  /*13a0*/  IMAD.MOV.U32 R26, RZ, RZ, R28 ;  /* 0x000000ffff1a7224 */ /* 0x000fe200078e001c */
[----:B------:R-:W-:-:S03]  /*13b0*/  IADD3 R28, P1, R16, 0x1, RZ ;  /* 0x00000001101c7810 */ /* 0x000fc60007f3e0ff */
[----:B---3--:R-:W-:Y:S02]  /*13c0*/  IMAD R27, R0, R26, R27 ;  /* 0x0000001a001b7224 */ /* 0x008fe400078e021b */
[----:B------:R-:W-:-:S03]  /*13d0*/  IMAD.X R29, RZ, RZ, R17, P1 ;  /* 0x000000ffff1d7224 */ /* 0x000fc600008e0611 */
[----:B------:R0:W-:Y:S01]  /*13e0*/  STG.E.U16 desc[UR8][R24.64], R27 ;  /* 0x0000001b18007986 */ /* 0x0001e2000c101508 */
        /* <DEDUP_REMOVED lines=11> */
[----:B------:R-:W-:Y:S02]  /*14a0*/  ISETP.NE.AND.EX P0, PT, RZ, RZ, PT, P0 ;  /* 0x000000ffff00720c */ /* 0x000fe40003f05300 */
[----:B------:R-:W-:-:S05]  /*14b0*/  IADD3 R28, P1, R16, 0x2, RZ ;  /* 0x00000002101c7810 */ /* 0x000fca0007f3e0ff */
[----:B------:R-:W-:Y:S01]  /*14c0*/  IMAD.X R29, RZ, RZ, R17, P1 ;  /* 0x000000ffff1d7224 */ /* 0x000fe200008e0611 */
[----:B--2---:R-:W-:-:S05]  /*14d0*/  PRMT R2, R2, 0x9910, RZ ;  /* 0x0000991002027816 */ /* 0x004fca00000000ff */
[----:B---3--:R-:W-:-:S05]  /*14e0*/  IMAD R25, R0, R2, R25 ;  /* 0x0000000200197224 */ /* 0x008fca00078e0219 */
[----:B------:R1:W-:Y:S01]  /*14f0*/  STG.E.U16 desc[UR8][R26.64], R25 ;  /* 0x000000191a007986 */ /* 0x0003e2000c101508 */
[----:B------:R-:W-:Y:S05]  /*1500*/  @!P0 BRA `(.L_x_460) ;  /* 0x0000000000388947 */ /* 0x000fea0003800000 */
[----:B------:R-:W2:Y:S04]  /*1510*/  LDG.E.64 R12, desc[UR8][R12.64+0x10] ;  /* 0x000010080c0c7981 */ /* 0x000ea8000c1e1b00 */
[----:B------:R-:W3:Y:S01]  /*1520*/  LDG.E.U16 R6, desc[UR8][R6.64+0x4] ;  /* 0x0000040806067981 */ /* 0x000ee2000c1e1500 */
[-C--:B--2---:R-:W-:Y:S02]  /*1530*/  IMAD R2, R13, R10.reuse, RZ ;  /* 0x0000000a0d027224 */ /* 0x084fe400078e02ff */
[----:B-1----:R-:W-:-:S04]  /*1540*/  IMAD.WIDE.U32 R24, R12, R10, R4 ;  /* 0x0000000a0c187225 */ /* 0x002fc800078e0004 */
[----:B------:R-:W-:Y:S01]  /*1550*/  IMAD R11, R12, R11, R2 ;  /* 0x0000000b0c0b7224 */ /* 0x000fe200078e0202 */
[----:B------:R-:W-:-:S03]  /*1560*/  LEA R8, P0, R24, R8, 0x1 ;  /* 0x0000000818087211 */ /* 0x000fc600078008ff */
[----:B------:R-:W-:-:S05]  /*1570*/  IMAD.IADD R2, R25, 0x1, R11 ;  /* 0x0000000119027824 */ /* 0x000fca00078e020b */
[----:B------:R-:W-:-:S05]  /*1580*/  LEA.HI.X R9, R24, R9, R2, 0x1, P0 ;  /* 0x0000000918097211 */ /* 0x000fca00000f0c02 */
[----:B------:R-:W2:Y:S01]  /*1590*/  LDG.E.U16 R11, desc[UR8][R8.64] ;  /* 0x00000008080b7981 */ /* 0x000ea2000c1e1500 */
[----:B---3--:R-:W-:Y:S02]  /*15a0*/  PRMT R2, R6, 0x9910, RZ ;  /* 0x0000991006027816 */ /* 0x008fe400000000ff */
[----:B------:R-:W-:-:S04]  /*15b0*/  IADD3 R28, P0, R16, 0x3, RZ ;  /* 0x00000003101c7810 */ /* 0x000fc80007f1e0ff */
[----:B------:R-:W-:Y:S01]  /*15c0*/  IADD3.X R29, RZ, R17, RZ, P0, !PT ;  /* 0x00000011ff1d7210 */ /* 0x000fe200007fe4ff */
[----:B--2---:R-:W-:-:S05]  /*15d0*/  IMAD R11, R0, R2, R11 ;  /* 0x00000002000b7224 */ /* 0x004fca00078e020b */
[----:B------:R2:W-:Y:S03]  /*15e0*/  STG.E.U16 desc[UR8][R8.64], R11 ;  /* 0x0000000b08007986 */ /* 0x0005e6000c101508 */
.L_x_460:
[----:B------:R-:W-:Y:S05]  /*15f0*/  BSYNC B1 ;  /* 0x0000000000017941 */ /* 0x000fea0003800000 */
.L_x_459:
[----:B------:R-:W-:-:S04]  /*1600*/  LOP3.LUT R7, RZ, R16, RZ, 0x33, !PT ;  /* 0x00000010ff077212 */ /* 0x000fc800078e33ff */
[----:B------:R-:W-:Y:S02]  /*1610*/  IADD3 R0, P1, R18, R7, RZ ;  /* 0x0000000712007210 */ /* 0x000fe40007f3e0ff */
[----:B------:R-:W-:Y:S02]  /*1620*/  LOP3.LUT R7, RZ, R17, RZ, 0x33, !PT ;  /* 0x00000011ff077212 */ /* 0x000fe400078e33ff */
[----:B------:R-:W-:-:S03]  /*1630*/  ISETP.GE.U32.AND P0, PT, R0, 0x3, PT ;  /* 0x000000030000780c */ /* 0x000fc60003f06070 */
[----:B------:R-:W-:-:S05]  /*1640*/  IMAD.X R0, R19, 0x1, R7, P1 ;  /* 0x0000000113007824 */ /* 0x000fca00008e0607 */
[----:B------:R-:W-:-:S13]  /*1650*/  ISETP.GE.U32.AND.EX P0, PT, R0, RZ, PT, P0 ;  /* 0x000000ff0000720c */ /* 0x000fda0003f06100 */
[----:B------:R-:W-:Y:S05]  /*1660*/  @!P0 BRA `(.L_x_458) ;  /* 0x0000000400208947 */ /* 0x000fea0003800000 */
[----:B------:R-:W3:Y:S02]  /*1670*/  LDC.U16 R0, c[0x0][0x240] ;  /* 0x00009000ff007b82 */ /* 0x000ee40000000400 */
[----:B---3--:R-:W-:-:S07]  /*1680*/  PRMT R0, R0, 0x9910, RZ ;  /* 0x0000991000007816 */ /* 0x008fce00000000ff */
.L_x_461:
[----:B--2---:R-:W2:Y:S02]  /*1690*/  LDC.64 R8, c[0x0][0x268] ;  /* 0x00009a00ff087b82 */ /* 0x004ea40000000a00 */
[C---:B--2---:R-:W-:Y:S02]  /*16a0*/  IMAD R2, R8.reuse, UR5, RZ ;  /* 0x0000000508027c24 */ /* 0x044fe4000f8e02ff */
[----:B------:R-:W-:-:S04]  /*16b0*/  IMAD.WIDE.U32 R6, R8, UR4, R28 ;  /* 0x0000000408067c25 */ /* 0x000fc8000f8e001c */
[----:B------:R-:W-:Y:S01]  /*16c0*/  IMAD R9, R9, UR4, R2 ;  /* 0x0000000409097c24 */ /* 0x000fe2000f8e0202 */
[----:B------:R-:W-:-:S03]  /*16d0*/  LEA R8, P0, R6, UR10, 0x3 ;  /* 0x0000000a06087c11 */ /* 0x000fc6000f8018ff */
[----:B------:R-:W-:-:S05]  /*16e0*/  IMAD.IADD R7, R9, 0x1, R7 ;  /* 0x0000000109077824 */ /* 0x000fca00078e0207 */
[----:B------:R-:W-:Y:S02]  /*16f0*/  LEA.HI.X R9, R6, UR11, R7, 0x3, P0 ;  /* 0x0000000b06097c11 */ /* 0x000fe400080f1c07 */
[----:B------:R-:W2:Y:S03]  /*1700*/  LDC.64 R6, c[0x0][0x270] ;  /* 0x00009c00ff067b82 */ /* 0x000ea60000000a00 */
[----:B---3--:R-:W3:Y:S01]  /*1710*/  LDG.E.64 R10, desc[UR8][R8.64] ;  /* 0x00000008080a7981 */ /* 0x008ee2000c1e1b00 */
[----:B------:R-:W-:Y:S02]  /*1720*/  IMAD.MOV.U32 R4, RZ, RZ, R14 ;  /* 0x000000ffff047224 */ /* 0x000fe400078e000e */
[C---:B--2---:R-:W-:Y:S02]  /*1730*/  IMAD R2, R6.reuse, UR5, RZ ;  /* 0x0000000506027c24 */ /* 0x044fe4000f8e02ff */
[----:B------:R-:W-:-:S04]  /*1740*/  IMAD.WIDE.U32 R12, R6, UR4, R28 ;  /* 0x00000004060c7c25 */ /* 0x000fc8000f8e001c */
[----:B------:R-:W-:Y:S01]  /*1750*/  IMAD R7, R7, UR4, R2 ;  /* 0x0000000407077c24 */ /* 0x000fe2000f8e0202 */
[----:B------:R-:W-:-:S04]  /*1760*/  LEA R6, P0, R12, UR14, 0x1 ;  /* 0x0000000e0c067c11 */ /* 0x000fc8000f8008ff */
[----:B------:R-:W-:-:S04]  /*1770*/  IADD3 R7, R7, R13, RZ ;  /* 0x0000000d07077210 */ /* 0x000fc80007ffe0ff */
[----:B------:R-:W-:-:S05]  /*1780*/  LEA.HI.X R7, R12, UR15, R7, 0x1, P0 ;  /* 0x0000000f0c077c11 */ /* 0x000fca00080f0c07 */
[----:B------:R-:W0:Y:S01]  /*1790*/  LDG.E.U16 R2, desc[UR8][R6.64] ;  /* 0x0000000806027981 */ /* 0x000e22000c1e1500 */
[----:B---3--:R-:W-:Y:S02]  /*17a0*/  IMAD R11, R11, UR12, RZ ;  /* 0x0000000c0b0b7c24 */ /* 0x008fe4000f8e02ff */
[----:B------:R-:W-:-:S04]  /*17b0*/  IMAD.WIDE.U32 R12, R10, UR12, R4 ;  /* 0x0000000c0a0c7c25 */ /* 0x000fc8000f8e0004 */
[----:B------:R-:W-:Y:S01]  /*17c0*/  IMAD R11, R10, UR13, R11 ;  /* 0x0000000d0a0b7c24 */ /* 0x000fe2000f8e020b */
[----:B------:R-:W-:-:S03]  /*17d0*/  LEA R16, P0, R12, UR16, 0x1 ;  /* 0x000000100c107c11 */ /* 0x000fc6000f8008ff */
[----:B------:R-:W-:-:S05]  /*17e0*/  IMAD.IADD R11, R13, 0x1, R11 ;  /* 0x000000010d0b7824 */ /* 0x000fca00078e020b */
[----:B------:R-:W-:-:S05]  /*17f0*/  LEA.HI.X R17, R12, UR17, R11, 0x1, P0 ;  /* 0x000000110c117c11 */ /* 0x000fca00080f0c0b */
[----:B------:R-:W2:Y:S01]  /*1800*/  LDG.E.U16 R11, desc[UR8][R16.64] ;  /* 0x00000008100b7981 */ /* 0x000ea2000c1e1500 */
[----:B01----:R-:W-:-:S05]  /*1810*/  PRMT R25, R2, 0x9910, RZ ;  /* 0x0000991002197816 */ /* 0x003fca00000000ff */
[----:B--2---:R-:W-:-:S05]  /*1820*/  IMAD R25, R0, R25, R11 ;  /* 0x0000001900197224 */ /* 0x004fca00078e020b */
        /* <DEDUP_REMOVED lines=10> */
[----:B---3--:R-:W-:-:S05]  /*18d0*/  PRMT R2, R2, 0x9910, RZ ;  /* 0x0000991002027816 */ /* 0x008fca00000000ff */
[----:B0-----:R-:W-:-:S04]  /*18e0*/  IMAD.MOV.U32 R25, RZ, RZ, R2 ;  /* 0x000000ffff197224 */ /* 0x001fc800078e0002 */
[----:B--2---:R-:W-:-:S05]  /*18f0*/  IMAD R25, R0, R25, R11 ;  /* 0x0000001900197224 */ /* 0x004fca00078e020b */
        /* <DEDUP_REMOVED lines=10> */
[----:B---3--:R-:W-:-:S04]  /*19a0*/  PRMT R2, R2, 0x9910, RZ ;  /* 0x0000991002027816 */ /* 0x008fc800000000ff */
[----:B0-----:R-:W-:-:S05]  /*19b0*/  MOV R25, R2 ;  /* 0x0000000200197202 */ /* 0x001fca0000000f00 */
[----:B--2---:R-:W-:-:S05]  /*19c0*/  IMAD R25, R0, R25, R11 ;  /* 0x0000001900197224 */ /* 0x004fca00078e020b */
[----:B------:R3:W-:Y:S04]  /*19d0*/  STG.E.U16 desc[UR8][R16.64], R25 ;  /* 0x0000001910007986 */ /* 0x0007e8000c101508 */
[----:B------:R-:W2:Y:S04]  /*19e0*/  LDG.E.64 R8, desc[UR8][R8.64+0x18] ;  /* 0x0000180808087981 */ /* 0x000ea8000c1e1b00 */
[----:B------:R-:W4:Y:S01]  /*19f0*/  LDG.E.U16 R6, desc[UR8][R6.64+0x6] ;  /* 0x0000060806067981 */ /* 0x000f22000c1e1500 */
[----:B--2---:R-:W-:Y:S02]  /*1a00*/  IMAD R11, R9, UR12, RZ ;  /* 0x0000000c090b7c24 */ /* 0x004fe4000f8e02ff */
[----:B------:R-:W-:-:S04]  /*1a10*/  IMAD.WIDE.U32 R12, R8, UR12, R4 ;  /* 0x0000000c080c7c25 */ /* 0x000fc8000f8e0004 */
[----:B------:R-:W-:Y:S01]  /*1a20*/  IMAD R11, R8, UR13, R11 ;  /* 0x0000000d080b7c24 */ /* 0x000fe2000f8e020b */
[----:B------:R-:W-:-:S03]  /*1a30*/  LEA R10, P0, R12, UR16, 0x1 ;  /* 0x000000100c0a7c11 */ /* 0x000fc6000f8008ff */
[----:B------:R-:W-:-:S05]  /*1a40*/  IMAD.IADD R11, R13, 0x1, R11 ;  /* 0x000000010d0b7824 */ /* 0x000fca00078e020b */
        /* <DEDUP_REMOVED lines=10> */
.L_x_458:
[----:B------:R-:W-:Y:S05]  /*1af0*/  BSYNC B0 ;  /* 0x0000000000007941 */ /* 0x000fea0003800000 */
.L_x_457:
        /* <DEDUP_REMOVED lines=8> */
.L_x_448:
        /* <DEDUP_REMOVED lines=8> */
[----:B------:R-:W-:-:S04]  /*1c00*/  ULDC.64 UR4, c[0x0][0x250] ;  /* 0x0000940000047ab9 */ /* 0x000fc80000000a00 */
[----:B------:R-:W-:Y:S02]  /*1c10*/  IMAD.X R7, RZ, RZ, UR7, P0 ;  /* 0x00000007ff077e24 */ /* 0x000fe400080e06ff */
[----:B------:R-:W-:-:S04]  /*1c20*/  IMAD.WIDE.U32 R4, R6, UR4, RZ ;  /* 0x0000000406047c25 */ /* 0x000fc8000f8e00ff */
[----:B------:R-:W-:Y:S01]  /*1c30*/  IMAD R3, R7, UR4, RZ ;  /* 0x0000000407037c24 */ /* 0x000fe2000f8e02ff */
[----:B------:R-:W-:-:S03]  /*1c40*/  UMOV UR4, URZ ;  /* 0x0000003f00047c82 */ /* 0x000fc60008000000 */
[----:B------:R-:W-:Y:S01]  /*1c50*/  IMAD R3, R6, UR5, R3 ;  /* 0x0000000506037c24 */ /* 0x000fe2000f8e0203 */
[----:B------:R-:W-:-:S03]  /*1c60*/  UMOV UR5, URZ ;  /* 0x0000003f00057c82 */ /* 0x000fc60008000000 */
[----:B------:R-:W-:-:S07]  /*1c70*/  IMAD.IADD R23, R5, 0x1, R3 ;  /* 0x0000000105177824 */ /* 0x000fce00078e0203 */
.L_x_468:
        /* <DEDUP_REMOVED lines=17> */
[----:B-1-3--:R-:W-:Y:S05]  /*1d90*/  @!P0 BRA `(.L_x_464) ;  /* 0x0000000800b08947 */ /* 0x00afea0003800000 */
[--C-:B------:R-:W-:Y:S01]  /*1da0*/  IMAD.IADD R24, R2, 0x1, -R8.reuse ;  /* 0x0000000102187824 */ /* 0x100fe200078e0a08 */
[----:B------:R-:W-:Y:S01]  /*1db0*/  BSSY B1, `(.L_x_465) ;  /* 0x0000053000017945 */ /* 0x000fe20003800000 */
[----:B------:R-:W-:Y:S01]  /*1dc0*/  IMAD.MOV.U32 R22, RZ, RZ, R8 ;  /* 0x000000ffff167224 */ /* 0x000fe200078e0008 */
[----:B------:R-:W-:Y:S02]  /*1dd0*/  MOV R25, R9 ;  /* 0x0000000900197202 */ /* 0x000fe40000000f00 */
[----:B------:R-:W-:-:S04]  /*1de0*/  LOP3.LUT R24, R24, 0x3, RZ, 0xc0, !PT ;  /* 0x0000000318187812 */ /* 0x000fc800078ec0ff */
[----:B------:R-:W-:-:S04]  /*1df0*/  ISETP.NE.U32.AND P0, PT, R24, RZ, PT ;  /* 0x000000ff1800720c */ /* 0x000fc80003f05070 */
[----:B------:R-:W-:-:S13]  /*1e00*/  ISETP.NE.AND.EX P0, PT, RZ, RZ, PT, P0 ;  /* 0x000000ffff00720c */ /* 0x000fda0003f05300 */
        /* <DEDUP_REMOVED lines=11> */
[----:B------:R-:W-:Y:S01]  /*1ec0*/  IMAD.MOV.U32 R22, RZ, RZ, R4 ;  /* 0x000000ffff167224 */ /* 0x000fe200078e0004 */
[----:B------:R-:W2:Y:S01]  /*1ed0*/  LDC.64 R12, c[0x0][0x258] ;  /* 0x00009600ff0c7b82 */ /* 0x000ea20000000a00 */
[----:B------:R-:W-:Y:S02]  /*1ee0*/  ULDC.64 UR10, c[0x0][0x220] ;  /* 0x00008800000a7ab9 */ /* 0x000fe40000000a00 */
[----:B------:R-:W2:Y:S01]  /*1ef0*/  LDG.E.64 R20, desc[UR8][R10.64] ;  /* 0x000000080a147981 */ /* 0x000ea2000c1e1b00 */
[C---:B0-----:R-:W-:Y:S02]  /*1f00*/  IMAD R18, R14.reuse, UR5, RZ ;  /* 0x000000050e127c24 */ /* 0x041fe4000f8e02ff */
[----:B------:R-:W-:Y:S02]  /*1f10*/  IMAD.WIDE.U32 R16, R14, UR4, R22 ;  /* 0x000000040e107c25 */ /* 0x000fe4000f8e0016 */
[----:B------:R-:W0:Y:S02]  /*1f20*/  LDC.U16 R22, c[0x0][0x240] ;  /* 0x00009000ff167b82 */ /* 0x000e240000000400 */
[----:B------:R-:W-:-:S02]  /*1f30*/  IMAD R19, R15, UR4, R18 ;  /* 0x000000040f137c24 */ /* 0x000fc4000f8e0212 */
[----:B-1----:R-:W-:-:S03]  /*1f40*/  IMAD R18, R26, UR5, RZ ;  /* 0x000000051a127c24 */ /* 0x002fc6000f8e02ff */
[----:B------:R-:W-:Y:S01]  /*1f50*/  IADD3 R17, R17, R19, RZ ;  /* 0x0000001311117210 */ /* 0x000fe20007ffe0ff */
[----:B------:R-:W1:Y:S01]  /*1f60*/  LDC.64 R14, c[0x0][0x238] ;  /* 0x00008e00ff0e7b82 */ /* 0x000e620000000a00 */
[----:B------:R-:W-:Y:S02]  /*1f70*/  IMAD R19, R27, UR4, R18 ;  /* 0x000000041b137c24 */ /* 0x000fe4000f8e0212 */
[----:B------:R-:W-:-:S04]  /*1f80*/  IMAD.WIDE.U32 R26, R26, UR4, R8 ;  /* 0x000000041a1a7c25 */ /* 0x000fc8000f8e0008 */
[----:B------:R-:W-:Y:S02]  /*1f90*/  IMAD.IADD R19, R27, 0x1, R19 ;  /* 0x000000011b137824 */ /* 0x000fe400078e0213 */
[----:B--2---:R-:W-:-:S04]  /*1fa0*/  IMAD R18, R21, R12, RZ ;  /* 0x0000000c15127224 */ /* 0x004fc800078e02ff */
[----:B------:R-:W-:Y:S01]  /*1fb0*/  IMAD R25, R20, R13, R18 ;  /* 0x0000000d14197224 */ /* 0x000fe200078e0212 */
[----:B------:R-:W-:Y:S01]  /*1fc0*/  LEA R18, P0, R26, UR10, 0x1 ;  /* 0x0000000a1a127c11 */ /* 0x000fe2000f8008ff */
[----:B------:R-:W-:-:S03]  /*1fd0*/  IMAD.WIDE.U32 R20, R20, R12, R16 ;  /* 0x0000000c14147225 */ /* 0x000fc600078e0010 */
[----:B------:R-:W-:Y:S01]  /*1fe0*/  LEA.HI.X R19, R26, UR11, R19, 0x1, P0 ;  /* 0x0000000b1a137c11 */ /* 0x000fe200080f0c13 */
[----:B------:R-:W-:Y:S01]  /*1ff0*/  IMAD.IADD R21, R21, 0x1, R25 ;  /* 0x0000000115157824 */ /* 0x000fe200078e0219 */
[----:B-1----:R-:W-:-:S04]  /*2000*/  LEA R26, P0, R20, R14, 0x1 ;  /* 0x0000000e141a7211 */ /* 0x002fc800078008ff */
[----:B------:R-:W-:Y:S02]  /*2010*/  LEA.HI.X R27, R20, R15, R21, 0x1, P0 ;  /* 0x0000000f141b7211 */ /* 0x000fe400000f0c15 */
[----:B------:R-:W2:Y:S04]  /*2020*/  LDG.E.U16 R20, desc[UR8][R18.64] ;  /* 0x0000000812147981 */ /* 0x000ea8000c1e1500 */
[----:B------:R-:W3:Y:S01]  /*2030*/  LDG.E.U16 R21, desc[UR8][R26.64] ;  /* 0x000000081a157981 */ /* 0x000ee2000c1e1500 */
[----:B0-----:R-:W-:Y:S02]  /*2040*/  PRMT R22, R22, 0x9910, RZ ;  /* 0x0000991016167816 */ /* 0x001fe400000000ff */
[----:B------:R-:W-:-:S04]  /*2050*/  ISETP.NE.U32.AND P0, PT, R24, 0x1, PT ;  /* 0x000000011800780c */ /* 0x000fc80003f05070 */
[----:B------:R-:W-:Y:S02]  /*2060*/  ISETP.NE.AND.EX P0, PT, RZ, RZ, PT, P0 ;  /* 0x000000ffff00720c */ /* 0x000fe40003f05300 */
[----:B--2---:R-:W-:Y:S02]  /*2070*/  PRMT R25, R20, 0x9910, RZ ;  /* 0x0000991014197816 */ /* 0x004fe400000000ff */
[----:B------:R-:W-:-:S03]  /*2080*/  MOV R20, R22 ;  /* 0x0000001600147202 */ /* 0x000fc60000000f00 */
[----:B------:R-:W-:-:S04]  /*2090*/  IMAD.MOV.U32 R22, RZ, RZ, R25 ;  /* 0x000000ffff167224 */ /* 0x000fc800078e0019 */
[----:B---3--:R-:W-:Y:S01]  /*20a0*/  IMAD R21, R22, R20, R21 ;  /* 0x0000001416157224 */ /* 0x008fe200078e0215 */
[----:B------:R-:W-:-:S04]  /*20b0*/  IADD3 R22, P1, R8, 0x1, RZ ;  /* 0x0000000108167810 */ /* 0x000fc80007f3e0ff */
[----:B------:R0:W-:Y:S01]  /*20c0*/  STG.E.U16 desc[UR8][R26.64], R21 ;  /* 0x000000151a007986 */ /* 0x0001e2000c101508 */
[----:B------:R-:W-:Y:S01]  /*20d0*/  IMAD.X R25, RZ, RZ, R9, P1 ;  /* 0x000000ffff197224 */ /* 0x000fe200008e0609 */
[----:B------:R-:W-:Y:S07]  /*20e0*/  @!P0 BRA `(.L_x_466) ;  /* 0x00000000007c8947 */ /* 0x000fee0003800000 */
[----:B0-----:R-:W2:Y:S01]  /*20f0*/  LDG.E.64 R26, desc[UR8][R10.64+0x8] ;  /* 0x000008080a1a7981 */ /* 0x001ea2000c1e1b00 */
[----:B------:R-:W-:Y:S01]  /*2100*/  ISETP.NE.U32.AND P0, PT, R24, 0x2, PT ;  /* 0x000000021800780c */ /* 0x000fe20003f05070 */
[-C--:B--2---:R-:W-:Y:S02]  /*2110*/  IMAD R21, R27, R12.reuse, RZ ;  /* 0x0000000c1b157224 */ /* 0x084fe400078e02ff */
[----:B------:R-:W-:-:S04]  /*2120*/  IMAD.WIDE.U32 R24, R26, R12, R16 ;  /* 0x0000000c1a187225 */ /* 0x000fc800078e0010 */
[----:B------:R-:W-:Y:S01]  /*2130*/  IMAD R21, R26, R13, R21 ;  /* 0x0000000d1a157224 */ /* 0x000fe200078e0215 */
[----:B------:R-:W-:-:S04]  /*2140*/  LEA R26, P1, R24, R14, 0x1 ;  /* 0x0000000e181a7211 */ /* 0x000fc800078208ff */
[----:B------:R-:W-:-:S04]  /*2150*/  IADD3 R21, R25, R21, RZ ;  /* 0x0000001519157210 */ /* 0x000fc80007ffe0ff */
[----:B------:R-:W-:Y:S02]  /*2160*/  LEA.HI.X R27, R24, R15, R21, 0x1, P1 ;  /* 0x0000000f181b7211 */ /* 0x000fe400008f0c15 */
[----:B------:R-:W2:Y:S04]  /*2170*/  LDG.E.U16 R21, desc[UR8][R18.64+0x2] ;  /* 0x0000020812157981 */ /* 0x000ea8000c1e1500 */
[----:B------:R-:W3:Y:S01]  /*2180*/  LDG.E.U16 R25, desc[UR8][R26.64] ;  /* 0x000000081a197981 */ /* 0x000ee2000c1e1500 */
[----:B------:R-:W-:Y:S02]  /*2190*/  ISETP.NE.AND.EX P0, PT, RZ, RZ, PT, P0 ;  /* 0x000000ffff00720c */ /* 0x000fe40003f05300 */
[----:B------:R-:W-:Y:S02]  /*21a0*/  IADD3 R22, P1, R8, 0x2, RZ ;  /* 0x0000000208167810 */ /* 0x000fe40007f3e0ff */
[----:B--2---:R-:W-:-:S05]  /*21b0*/  PRMT R21, R21, 0x9910, RZ ;  /* 0x0000991015157816 */ /* 0x004fca00000000ff */
[----:B---3--:R-:W-:Y:S02]  /*21c0*/  IMAD R21, R21, R20, R25 ;  /* 0x0000001415157224 */ /* 0x008fe400078e0219 */
[----:B------:R-:W-:-:S03]  /*21d0*/  IMAD.X R25, RZ, RZ, R9, P1 ;  /* 0x000000ffff197224 */ /* 0x000fc600008e0609 */
[----:B------:R1:W-:Y:S01]  /*21e0*/  STG.E.U16 desc[UR8][R26.64], R21 ;  /* 0x000000151a007986 */ /* 0x0003e2000c101508 */
[----:B------:R-:W-:Y:S05]  /*21f0*/  @!P0 BRA `(.L_x_466) ;  /* 0x0000000000388947 */ /* 0x000fea0003800000 */
[----:B------:R-:W1:Y:S04]  /*2200*/  LDG.E.64 R10, desc[UR8][R10.64+0x10] ;  /* 0x000010080a0a7981 */ /* 0x000e68000c1e1b00 */
[----:B------:R-:W2:Y:S01]  /*2210*/  LDG.E.U16 R18, desc[UR8][R18.64+0x4] ;  /* 0x0000040812127981 */ /* 0x000ea2000c1e1500 */
[-C--:B-1----:R-:W-:Y:S02]  /*2220*/  IMAD R21, R11, R12.reuse, RZ ;  /* 0x0000000c0b157224 */ /* 0x082fe400078e02ff */
[----:B------:R-:W-:-:S04]  /*2230*/  IMAD.WIDE.U32 R16, R10, R12, R16 ;  /* 0x0000000c0a107225 */ /* 0x000fc800078e0010 */
[----:B------:R-:W-:Y:S01]  /*2240*/  IMAD R21, R10, R13, R21 ;  /* 0x0000000d0a157224 */ /* 0x000fe200078e0215 */
[----:B------:R-:W-:-:S03]  /*2250*/  LEA R14, P0, R16, R14, 0x1 ;  /* 0x0000000e100e7211 */ /* 0x000fc600078008ff */
[----:B------:R-:W-:-:S05]  /*2260*/  IMAD.IADD R12, R17, 0x1, R21 ;  /* 0x00000001110c7824 */ /* 0x000fca00078e0215 */
[----:B------:R-:W-:-:S05]  /*2270*/  LEA.HI.X R15, R16, R15, R12, 0x1, P0 ;  /* 0x0000000f100f7211 */ /* 0x000fca00000f0c0c */
[----:B------:R-:W3:Y:S01]  /*2280*/  LDG.E.U16 R13, desc[UR8][R14.64] ;  /* 0x000000080e0d7981 */ /* 0x000ee2000c1e1500 */
[----:B--2---:R-:W-:Y:S02]  /*2290*/  PRMT R12, R18, 0x9910, RZ ;  /* 0x00009910120c7816 */ /* 0x004fe400000000ff */
[----:B------:R-:W-:-:S04]  /*22a0*/  IADD3 R22, P0, R8, 0x3, RZ ;  /* 0x0000000308167810 */ /* 0x000fc80007f1e0ff */
[----:B------:R-:W-:Y:S01]  /*22b0*/  IADD3.X R25, RZ, R9, RZ, P0, !PT ;  /* 0x00000009ff197210 */ /* 0x000fe200007fe4ff */
[----:B---3--:R-:W-:-:S05]  /*22c0*/  IMAD R13, R12, R20, R13 ;  /* 0x000000140c0d7224 */ /* 0x008fca00078e020d */
[----:B------:R2:W-:Y:S03]  /*22d0*/  STG.E.U16 desc[UR8][R14.64], R13 ;  /* 0x0000000d0e007986 */ /* 0x0005e6000c101508 */
.L_x_466:
[----:B------:R-:W-:Y:S05]  /*22e0*/  BSYNC B1 ;  /* 0x0000000000017941 */ /* 0x000fea0003800000 */
.L_x_465:
[----:B------:R-:W-:Y:S02]  /*22f0*/  LOP3.LUT R11, RZ, R8, RZ, 0x33, !PT ;  /* 0x00000008ff0b7212 */ /* 0x000fe400078e33ff */
[----:B------:R-:W-:Y:S02]  /*2300*/  LOP3.LUT R9, RZ, R9, RZ, 0x33, !PT ;  /* 0x00000009ff097212 */ /* 0x000fe400078e33ff */
[----:B------:R-:W-:-:S04]  /*2310*/  IADD3 R8, P1, R2, R11, RZ ;  /* 0x0000000b02087210 */ /* 0x000fc80007f3e0ff */
[----:B------:R-:W-:Y:S01]  /*2320*/  ISETP.GE.U32.AND P0, PT, R8, 0x3, PT ;  /* 0x000000030800780c */ /* 0x000fe20003f06070 */
[----:B------:R-:W-:-:S05]  /*2330*/  IMAD.X R8, R3, 0x1, R9, P1 ;  /* 0x0000000103087824 */ /* 0x000fca00008e0609 */
[----:B------:R-:W-:-:S13]  /*2340*/  ISETP.GE.U32.AND.EX P0, PT, R8, RZ, PT, P0 ;  /* 0x000000ff0800720c */ /* 0x000fda0003f06100 */
[----:B------:R-:W-:Y:S05]  /*2350*/  @!P0 BRA `(.L_x_464) ;  /* 0x0000000400408947 */ /* 0x000fea0003800000 */
[----:B------:R-:W3:Y:S01]  /*2360*/  LDC.64 R10, c[0x0][0x248] ;  /* 0x00009200ff0a7b82 */ /* 0x000ee20000000a00 */
[----:B------:R-:W-:Y:S01]  /*2370*/  MOV R9, R23 ;  /* 0x0000001700097202 */ /* 0x000fe20000000f00 */
[----:B------:R-:W-:-:S06]  /*2380*/  IMAD.MOV.U32 R8, RZ, RZ, R4 ;  /* 0x000000ffff087224 */ /* 0x000fcc00078e0004 */
[----:B--2---:R-:W2:Y:S01]  /*2390*/  LDC.U16 R13, c[0x0][0x240] ;  /* 0x00009000ff0d7b82 */ /* 0x004ea20000000400 */
[C---:B---3--:R-:W-:Y:S02]  /*23a0*/  IMAD R12, R10.reuse, UR5, RZ ;  /* 0x000000050a0c7c24 */ /* 0x048fe4000f8e02ff */
[----:B------:R-:W-:-:S04]  /*23b0*/  IMAD.WIDE.U32 R8, R10, UR4, R8 ;  /* 0x000000040a087c25 */ /* 0x000fc8000f8e0008 */
[----:B------:R-:W-:Y:S01]  /*23c0*/  IMAD R11, R11, UR4, R12 ;  /* 0x000000040b0b7c24 */ /* 0x000fe2000f8e020c */
[----:B--2---:R-:W-:-:S03]  /*23d0*/  PRMT R24, R13, 0x9910, RZ ;  /* 0x000099100d187816 */ /* 0x004fc600000000ff */
[----:B------:R-:W-:-:S07]  /*23e0*/  IMAD.IADD R15, R11, 0x1, R9 ;  /* 0x000000010b0f7824 */ /* 0x000fce00078e0209 */
.L_x_467:
[----:B------:R-:W2:Y:S01]  /*23f0*/  LDC.64 R10, c[0x0][0x268] ;  /* 0x00009a00ff0a7b82 */ /* 0x000ea20000000a00 */
[----:B---3--:R-:W-:Y:S01]  /*2400*/  MOV R17, R25 ;  /* 0x0000001900117202 */ /* 0x008fe20000000f00 */
        /* <DEDUP_REMOVED lines=8> */
[----:B------:R-:W3:Y:S01]  /*2490*/  LDG.E.64 R18, desc[UR8][R10.64] ;  /* 0x000000080a127981 */ /* 0x000ee2000c1e1b00 */
[C---:B--2---:R-:W-:Y:S02]  /*24a0*/  IMAD R14, R12.reuse, UR5, RZ ;  /* 0x000000050c0e7c24 */ /* 0x044fe4000f8e02ff */
[----:B------:R-:W-:-:S04]  /*24b0*/  IMAD.WIDE.U32 R16, R12, UR4, R16 ;  /* 0x000000040c107c25 */ /* 0x000fc8000f8e0010 */
[----:B------:R-:W-:Y:S01]  /*24c0*/  IMAD R13, R13, UR4, R14 ;  /* 0x000000040d0d7c24 */ /* 0x000fe2000f8e020e */
[----:B------:R-:W-:Y:S02]  /*24d0*/  LEA R12, P0, R16, UR16, 0x1 ;  /* 0x00000010100c7c11 */ /* 0x000fe4000f8008ff */
[----:B------:R-:W-:Y:S01]  /*24e0*/  MOV R14, R8 ;  /* 0x00000008000e7202 */ /* 0x000fe20000000f00 */
[----:B------:R-:W-:-:S05]  /*24f0*/  IMAD.IADD R13, R13, 0x1, R17 ;  /* 0x000000010d0d7824 */ /* 0x000fca00078e0211 */
[----:B------:R-:W-:Y:S01]  /*2500*/  LEA.HI.X R13, R16, UR17, R13, 0x1, P0 ;  /* 0x00000011100d7c11 */ /* 0x000fe200080f0c0d */
[----:B---3--:R-:W-:Y:S02]  /*2510*/  IMAD R19, R19, UR14, RZ ;  /* 0x0000000e13137c24 */ /* 0x008fe4000f8e02ff */
[C---:B------:R-:W-:Y:S02]  /*2520*/  IMAD.WIDE.U32 R16, R18.reuse, UR14, R14 ;  /* 0x0000000e12107c25 */ /* 0x040fe4000f8e000e */
[----:B------:R-:W2:Y:S02]  /*2530*/  LDG.E.U16 R14, desc[UR8][R12.64] ;  /* 0x000000080c0e7981 */ /* 0x000ea4000c1e1500 */
[----:B------:R-:W-:Y:S01]  /*2540*/  IMAD R19, R18, UR15, R19 ;  /* 0x0000000f12137c24 */ /* 0x000fe2000f8e0213 */
[----:B------:R-:W-:-:S03]  /*2550*/  LEA R20, P0, R16, UR18, 0x1 ;  /* 0x0000001210147c11 */ /* 0x000fc6000f8008ff */
[----:B------:R-:W-:-:S05]  /*2560*/  IMAD.IADD R17, R17, 0x1, R19 ;  /* 0x0000000111117824 */ /* 0x000fca00078e0213 */
[----:B01----:R-:W-:-:S05]  /*2570*/  LEA.HI.X R21, R16, UR19, R17, 0x1, P0 ;  /* 0x0000001310157c11 */ /* 0x003fca00080f0c11 */
        /* <DEDUP_REMOVED lines=8> */
[----:B------:R-:W-:-:S03]  /*2600*/  IMAD.WIDE.U32 R16, R16, UR14, R14 ;  /* 0x0000000e10107c25 */ /* 0x000fc6000f8e000e */
[C---:B------:R-:W-:Y:S02]  /*2610*/  LEA R18, P0, R16.reuse, UR18, 0x1 ;  /* 0x0000001210127c11 */ /* 0x040fe4000f8008ff */
[----:B------:R-:W-:Y:S02]  /*2620*/  IADD3 R19, R17, R19, RZ ;  /* 0x0000001311137210 */ /* 0x000fe40007ffe0ff */
[----:B------:R-:W2:Y:S02]  /*2630*/  LDG.E.U16 R17, desc[UR8][R12.64+0x2] ;  /* 0x000002080c117981 */ /* 0x000ea4000c1e1500 */
[----:B------:R-:W-:-:S05]  /*2640*/  LEA.HI.X R19, R16, UR19, R19, 0x1, P0 ;  /* 0x0000001310137c11 */ /* 0x000fca00080f0c13 */
[----:B------:R-:W3:Y:S01]  /*2650*/  LDG.E.U16 R29, desc[UR8][R18.64] ;  /* 0x00000008121d7981 */ /* 0x000ee2000c1e1500 */
[----:B--2---:R-:W-:-:S05]  /*2660*/  PRMT R16, R17, 0x9910, RZ ;  /* 0x0000991011107816 */ /* 0x004fca00000000ff */
[----:B---3--:R-:W-:-:S05]  /*2670*/  IMAD R29, R16, R24, R29 ;  /* 0x00000018101d7224 */ /* 0x008fca00078e021d */
[----:B------:R1:W-:Y:S04]  /*2680*/  STG.E.U16 desc[UR8][R18.64], R29 ;  /* 0x0000001d12007986 */ /* 0x0003e8000c101508 */
[----:B------:R-:W2:Y:S02]  /*2690*/  LDG.E.64 R16, desc[UR8][R10.64+0x10] ;  /* 0x000010080a107981 */ /* 0x000ea4000c1e1b00 */
[----:B--2---:R-:W-:-:S04]  /*26a0*/  IMAD R17, R17, UR14, RZ ;  /* 0x0000000e11117c24 */ /* 0x004fc8000f8e02ff */
[C---:B0-----:R-:W-:Y:S02]  /*26b0*/  IMAD R21, R16.reuse, UR15, R17 ;  /* 0x0000000f10157c24 */ /* 0x041fe4000f8e0211 */
[----:B------:R-:W-:-:S04]  /*26c0*/  IMAD.WIDE.U32 R16, R16, UR14, R14 ;  /* 0x0000000e10107c25 */ /* 0x000fc8000f8e000e */
[----:B------:R-:W-:Y:S01]  /*26d0*/  IMAD.IADD R21, R17, 0x1, R21 ;  /* 0x0000000111157824 */ /* 0x000fe200078e0215 */
[C---:B------:R-:W-:Y:S01]  /*26e0*/  LEA R20, P0, R16.reuse, UR18, 0x1 ;  /* 0x0000001210147c11 */ /* 0x040fe2000f8008ff */
[----:B------:R-:W2:Y:S03]  /*26f0*/  LDG.E.U16 R17, desc[UR8][R12.64+0x4] ;  /* 0x000004080c117981 */ /* 0x000ea6000c1e1500 */
[----:B------:R-:W-:-:S05]  /*2700*/  LEA.HI.X R21, R16, UR19, R21, 0x1, P0 ;  /* 0x0000001310157c11 */ /* 0x000fca00080f0c15 */
[----:B------:R-:W3:Y:S01]  /*2710*/  LDG.E.U16 R27, desc[UR8][R20.64] ;  /* 0x00000008141b7981 */ /* 0x000ee2000c1e1500 */
[----:B--2---:R-:W-:-:S05]  /*2720*/  PRMT R16, R17, 0x9910, RZ ;  /* 0x0000991011107816 */ /* 0x004fca00000000ff */
[----:B---3--:R-:W-:-:S05]  /*2730*/  IMAD R27, R16, R24, R27 ;  /* 0x00000018101b7224 */ /* 0x008fca00078e021b */
[----:B------:R3:W-:Y:S04]  /*2740*/  STG.E.U16 desc[UR8][R20.64], R27 ;  /* 0x0000001b14007986 */ /* 0x0007e8000c101508 */
[----:B------:R-:W1:Y:S04]  /*2750*/  LDG.E.64 R10, desc[UR8][R10.64+0x18] ;  /* 0x000018080a0a7981 */ /* 0x000e68000c1e1b00 */
[----:B------:R-:W2:Y:S01]  /*2760*/  LDG.E.U16 R12, desc[UR8][R12.64+0x6] ;  /* 0x000006080c0c7981 */ /* 0x000ea2000c1e1500 */
[----:B-1----:R-:W-:Y:S02]  /*2770*/  IMAD R19, R11, UR14, RZ ;  /* 0x0000000e0b137c24 */ /* 0x002fe4000f8e02ff */
[----:B------:R-:W-:-:S04]  /*2780*/  IMAD.WIDE.U32 R16, R10, UR14, R14 ;  /* 0x0000000e0a107c25 */ /* 0x000fc8000f8e000e */
[----:B------:R-:W-:Y:S01]  /*2790*/  IMAD R19, R10, UR15, R19 ;  /* 0x0000000f0a137c24 */ /* 0x000fe2000f8e0213 */
[----:B------:R-:W-:-:S03]  /*27a0*/  LEA R18, P0, R16, UR18, 0x1 ;  /* 0x0000001210127c11 */ /* 0x000fc6000f8008ff */
[----:B------:R-:W-:-:S05]  /*27b0*/  IMAD.IADD R17, R17, 0x1, R19 ;  /* 0x0000000111117824 */ /* 0x000fca00078e0213 */
[----:B------:R-:W-:-:S05]  /*27c0*/  LEA.HI.X R19, R16, UR19, R17, 0x1, P0 ;  /* 0x0000001310137c11 */ /* 0x000fca00080f0c11 */
[----:B------:R-:W4:Y:S01]  /*27d0*/  LDG.E.U16 R17, desc[UR8][R18.64] ;  /* 0x0000000812117981 */ /* 0x000f22000c1e1500 */
[----:B--2---:R-:W-:Y:S02]  /*27e0*/  PRMT R14, R12, 0x9910, RZ ;  /* 0x000099100c0e7816 */ /* 0x004fe400000000ff */
[----:B------:R-:W-:-:S04]  /*27f0*/  IADD3 R22, P0, R22, 0x4, RZ ;  /* 0x0000000416167810 */ /* 0x000fc80007f1e0ff */
[----:B------:R-:W-:Y:S02]  /*2800*/  IADD3.X R25, RZ, R25, RZ, P0, !PT ;  /* 0x00000019ff197210 */ /* 0x000fe400007fe4ff */
[----:B------:R-:W-:-:S04]  /*2810*/  ISETP.GE.U32.AND P0, PT, R22, R2, PT ;  /* 0x000000021600720c */ /* 0x000fc80003f06070 */
[----:B------:R-:W-:Y:S01]  /*2820*/  ISETP.GE.AND.EX P0, PT, R25, R3, PT, P0 ;  /* 0x000000031900720c */ /* 0x000fe20003f06300 */
[----:B----4-:R-:W-:-:S05]  /*2830*/  IMAD R17, R14, R24, R17 ;  /* 0x000000180e117224 */ /* 0x010fca00078e0211 */
[----:B------:R3:W-:Y:S07]  /*2840*/  STG.E.U16 desc[UR8][R18.64], R17 ;  /* 0x0000001112007986 */ /* 0x0007ee000c101508 */
[----:B------:R-:W-:Y:S05]  /*2850*/  @!P0 BRA `(.L_x_467) ;  /* 0xfffffff800e48947 */ /* 0x000fea000383ffff */
.L_x_464:
[----:B------:R-:W-:Y:S05]  /*2860*/  BSYNC B0 ;  /* 0x0000000000007941 */ /* 0x000fea0003800000 */
.L_x_463:
[----:B------:R-:W4:Y:S01]  /*2870*/  LDC.64 R2, c[0x0][0x278] ;  /* 0x00009e00ff027b82 */ /* 0x000f220000000a00 */
[----:B------:R-:W-:-:S04]  /*2880*/  UIADD3 UR4, UP0, UR4, 0x1, URZ ;  /* 0x0000000104047890 */ /* 0x000fc8000ff1e03f */
[----:B------:R-:W-:Y:S02]  /*2890*/  UIADD3.X UR5, URZ, UR5, URZ, UP0, !UPT ;  /* 0x000000053f057290 */ /* 0x000fe400087fe43f */
[----:B----4-:R-:W-:-:S04]  /*28a0*/  ISETP.LE.U32.AND P0, PT, R2, UR4, PT ;  /* 0x0000000402007c0c */ /* 0x010fc8000bf03070 */
[----:B------:R-:W-:-:S05]  /*28b0*/  IMAD.U32 R2, RZ, RZ, UR5 ;  /* 0x00000005ff027e24 */ /* 0x000fca000f8e00ff */
        /* <DEDUP_REMOVED lines=11> */
[----:B01-3--:R-:W-:-:S07]  /*2970*/  IMAD.IADD R27, R5, 0x1, R7 ;  /* 0x00000001051b7824 */ /* 0x00bfce00078e0207 */
.L_x_474:
        /* <DEDUP_REMOVED lines=10> */
[----:B---3--:R-:W3:Y:S04]  /*2a20*/  LDG.E.64 R6, desc[UR8][R10.64+0x8] ;  /* 0x000008080a067981 */ /* 0x008ee8000c1e1b00 */
[----:B------:R-:W3:Y:S01]  /*2a30*/  LDG.E.64 R8, desc[UR8][R10.64] ;  /* 0x000000080a087981 */ /* 0x000ee2000c1e1b00 */
[----:B------:R-:W-:Y:S01]  /*2a40*/  BSSY B0, `(.L_x_469) ;  /* 0x00000b3000007945 */ /* 0x000fe20003800000 */
[----:B---3--:R-:W-:-:S04]  /*2a50*/  ISETP.GT.U32.AND P0, PT, R6, R8, PT ;  /* 0x000000080600720c */ /* 0x008fc80003f04070 */
[----:B------:R-:W-:-:S13]  /*2a60*/  ISETP.GT.AND.EX P0, PT, R7, R9, PT, P0 ;  /* 0x000000090700720c */ /* 0x000fda0003f04300 */
[----:B-12---:R-:W-:Y:S05]  /*2a70*/  @!P0 BRA `(.L_x_470) ;  /* 0x0000000800bc8947 */ /* 0x006fea0003800000 */
[----:B--2---:R-:W0:Y:S01]  /*2a80*/  LDC.64 R12, c[0x0][0x248] ;  /* 0x00009200ff0c7b82 */ /* 0x004e220000000a00 */
[-C--:B------:R-:W-:Y:S01]  /*2a90*/  IADD3 R26, R6, -R8.reuse, RZ ;  /* 0x80000008061a7210 */ /* 0x080fe20007ffe0ff */
[----:B------:R-:W-:Y:S01]  /*2aa0*/  IMAD.MOV.U32 R10, RZ, RZ, R4 ;  /* 0x000000ffff0a7224 */ /* 0x000fe200078e0004 */
[----:B------:R-:W-:Y:S01]  /*2ab0*/  BSSY B1, `(.L_x_471) ;  /* 0x0000053000017945 */ /* 0x000fe20003800000 */
[----:B------:R-:W-:Y:S01]  /*2ac0*/  IMAD.MOV.U32 R11, RZ, RZ, R27 ;  /* 0x000000ffff0b7224 */ /* 0x000fe200078e001b */
[----:B------:R-:W-:Y:S01]  /*2ad0*/  LOP3.LUT R26, R26, 0x3, RZ, 0xc0, !PT ;  /* 0x000000031a1a7812 */ /* 0x000fe200078ec0ff */
[----:B------:R-:W-:Y:S01]  /*2ae0*/  IMAD.MOV.U32 R29, RZ, RZ, R9 ;  /* 0x000000ffff1d7224 */ /* 0x000fe200078e0009 */
[----:B------:R-:W-:Y:S02]  /*2af0*/  MOV R28, R8 ;  /* 0x00000008001c7202 */ /* 0x000fe40000000f00 */
        /* <DEDUP_REMOVED lines=31> */
[----:B--2---:R-:W-:-:S04]  /*2cf0*/  LEA R22, P0, R24, R18, 0x1 ;  /* 0x0000001218167211 */ /* 0x004fc800078008ff */
[----:B------:R-:W-:Y:S02]  /*2d00*/  LEA.HI.X R23, R24, R19, R0, 0x1, P0 ;  /* 0x0000001318177211 */ /* 0x000fe400000f0c00 */
[----:B------:R-:W2:Y:S01]  /*2d10*/  LDG.E.U16 R0, desc[UR8][R20.64] ;  /* 0x0000000814007981 */ /* 0x000ea2000c1e1500 */
[----:B------:R-:W0:Y:S03]  /*2d20*/  LDC.U16 R24, c[0x0][0x240] ;  /* 0x00009000ff187b82 */ /* 0x000e260000000400 */
[----:B------:R-:W3:Y:S01]  /*2d30*/  LDG.E.U16 R25, desc[UR8][R22.64] ;  /* 0x0000000816197981 */ /* 0x000ee2000c1e1500 */
[----:B------:R-:W-:-:S04]  /*2d40*/  ISETP.NE.U32.AND P0, PT, R26, 0x1, PT ;  /* 0x000000011a00780c */ /* 0x000fc80003f05070 */
[----:B------:R-:W-:Y:S02]  /*2d50*/  ISETP.NE.AND.EX P0, PT, RZ, RZ, PT, P0 ;  /* 0x000000ffff00720c */ /* 0x000fe40003f05300 */
[----:B0-----:R-:W-:Y:S02]  /*2d60*/  PRMT R24, R24, 0x9910, RZ ;  /* 0x0000991018187816 */ /* 0x001fe400000000ff */
[----:B--2---:R-:W-:-:S03]  /*2d70*/  PRMT R28, R0, 0x9910, RZ ;  /* 0x00009910001c7816 */ /* 0x004fc600000000ff */
[----:B------:R-:W-:Y:S01]  /*2d80*/  IMAD.MOV.U32 R0, RZ, RZ, R24 ;  /* 0x000000ffff007224 */ /* 0x000fe200078e0018 */
[----:B------:R-:W-:Y:S02]  /*2d90*/  MOV R24, R28 ;  /* 0x0000001c00187202 */ /* 0x000fe40000000f00 */
        /* <DEDUP_REMOVED lines=31> */
[----:B--2---:R-:W-:Y:S02]  /*2f90*/  PRMT R12, R20, 0x9910, RZ ;  /* 0x00009910140c7816 */ /* 0x004fe400000000ff */
[----:B------:R-:W-:-:S05]  /*2fa0*/  IADD3 R28, P0, R8, 0x3, RZ ;  /* 0x00000003081c7810 */ /* 0x000fca0007f1e0ff */
[----:B------:R-:W-:Y:S02]  /*2fb0*/  IMAD.X R29, RZ, RZ, R9, P0 ;  /* 0x000000ffff1d7224 */ /* 0x000fe400000e0609 */
[----:B---3--:R-:W-:-:S05]  /*2fc0*/  IMAD R17, R12, R0, R17 ;  /* 0x000000000c117224 */ /* 0x008fca00078e0211 */
[----:B------:R2:W-:Y:S02]  /*2fd0*/  STG.E.U16 desc[UR8][R18.64], R17 ;  /* 0x0000001112007986 */ /* 0x0005e4000c101508 */
.L_x_472:
[----:B------:R-:W-:Y:S05]  /*2fe0*/  BSYNC B1 ;  /* 0x0000000000017941 */ /* 0x000fea0003800000 */
.L_x_471:
        /* <DEDUP_REMOVED lines=8> */
[----:B------:R-:W-:Y:S01]  /*3070*/  ULDC.64 UR6, c[0x0][0x220] ;  /* 0x0000880000067ab9 */ /* 0x000fe20000000a00 */
[----:B------:R-:W-:-:S06]  /*3080*/  ULDC.64 UR10, c[0x0][0x230] ;  /* 0x00008c00000a7ab9 */ /* 0x000fcc0000000a00 */
[----:B------:R-:W4:Y:S08]  /*3090*/  LDC.64 R14, c[0x0][0x268] ;  /* 0x00009a00ff0e7b82 */ /* 0x000f300000000a00 */
[----:B--2---:R-:W2:Y:S01]  /*30a0*/  LDC.U16 R18, c[0x0][0x240] ;  /* 0x00009000ff127b82 */ /* 0x004ea20000000400 */
[----:B---3--:R-:W-:-:S04]  /*30b0*/  IMAD R0, R8, UR5, RZ ;  /* 0x0000000508007c24 */ /* 0x008fc8000f8e02ff */
[----:B------:R-:W-:Y:S02]  /*30c0*/  IMAD R19, R9, UR4, R0 ;  /* 0x0000000409137c24 */ /* 0x000fe4000f8e0200 */
[----:B------:R-:W-:-:S04]  /*30d0*/  IMAD.WIDE.U32 R8, R8, UR4, R28 ;  /* 0x0000000408087c25 */ /* 0x000fc8000f8e001c */
[C---:B----4-:R-:W-:Y:S02]  /*30e0*/  IMAD R12, R14.reuse, UR5, RZ ;  /* 0x000000050e0c7c24 */ /* 0x050fe4000f8e02ff */
        /* <DEDUP_REMOVED lines=10> */
[----:B------:R-:W-:Y:S01]  /*3190*/  IMAD.X R15, RZ, RZ, R8, P1 ;  /* 0x000000ffff0f7224 */ /* 0x000fe200008e0608 */
[----:B--2---:R-:W-:-:S02]  /*31a0*/  PRMT R0, R18, 0x9910, RZ ;  /* 0x0000991012007816 */ /* 0x004fc400000000ff */
[----:B------:R-:W-:-:S07]  /*31b0*/  IADD3.X R9, RZ, R9, RZ, P3, !PT ;  /* 0x00000009ff097210 */ /* 0x000fce0001ffe4ff */
.L_x_473:
[----:B------:R-:W-:-:S05]  /*31c0*/  IMAD.MOV.U32 R8, RZ, RZ, R12 ;  /* 0x000000ffff087224 */ /* 0x000fca00078e000c */
[----:B---3--:R-:W2:Y:S01]  /*31d0*/  LDG.E.64 R18, desc[UR8][R8.64+-0x10] ;  /* 0xfffff00808127981 */ /* 0x008ea2000c1e1b00 */
[----:B------:R-:W-:Y:S01]  /*31e0*/  MOV R12, R10 ;  /* 0x0000000a000c7202 */ /* 0x000fe20000000f00 */
[----:B--2---:R-:W-:-:S04]  /*31f0*/  IMAD R19, R19, UR12, RZ ;  /* 0x0000000c13137c24 */ /* 0x004fc8000f8e02ff */
[----:B------:R-:W-:-:S04]  /*3200*/  IMAD.WIDE.U32 R16, R18, UR12, R12 ;  /* 0x0000000c12107c25 */ /* 0x000fc8000f8e000c */
[----:B------:R-:W-:Y:S01]  /*3210*/  IMAD R19, R18, UR13, R19 ;  /* 0x0000000d12137c24 */ /* 0x000fe2000f8e0213 */
[----:B------:R-:W-:-:S03]  /*3220*/  LEA R18, P0, R16, UR14, 0x1 ;  /* 0x0000000e10127c11 */ /* 0x000fc6000f8008ff */
[----:B------:R-:W-:Y:S02]  /*3230*/  IMAD.IADD R19, R17, 0x1, R19 ;  /* 0x0000000111137824 */ /* 0x000fe400078e0213 */
[----:B------:R-:W0:Y:S03]  /*3240*/  LDG.E.U16 R17, desc[UR8][R14.64+-0x4] ;  /* 0xfffffc080e117981 */ /* 0x000e26000c1e1500 */
[----:B------:R-:W-:-:S05]  /*3250*/  LEA.HI.X R19, R16, UR15, R19, 0x1, P0 ;  /* 0x0000000f10137c11 */ /* 0x000fca00080f0c13 */
[----:B------:R-:W2:Y:S01]  /*3260*/  LDG.E.U16 R21, desc[UR8][R18.64] ;  /* 0x0000000812157981 */ /* 0x000ea2000c1e1500 */
[----:B01----:R-:W-:-:S05]  /*3270*/  PRMT R23, R17, 0x9910, RZ ;  /* 0x0000991011177816 */ /* 0x003fca00000000ff */
[----:B--2---:R-:W-:-:S05]  /*3280*/  IMAD R23, R23, R0, R21 ;  /* 0x0000000017177224 */ /* 0x004fca00078e0215 */
[----:B------:R0:W-:Y:S04]  /*3290*/  STG.E.U16 desc[UR8][R18.64], R23 ;  /* 0x0000001712007986 */ /* 0x0001e8000c101508 */
[----:B------:R-:W2:Y:S02]  /*32a0*/  LDG.E.64 R20, desc[UR8][R8.64+-0x8] ;  /* 0xfffff80808147981 */ /* 0x000ea4000c1e1b00 */
[----:B--2---:R-:W-:Y:S02]  /*32b0*/  IMAD R21, R21, UR12, RZ ;  /* 0x0000000c15157c24 */ /* 0x004fe4000f8e02ff */
[----:B------:R-:W-:-:S04]  /*32c0*/  IMAD.WIDE.U32 R16, R20, UR12, R12 ;  /* 0x0000000c14107c25 */ /* 0x000fc8000f8e000c */
[----:B------:R-:W-:Y:S01]  /*32d0*/  IMAD R21, R20, UR13, R21 ;  /* 0x0000000d14157c24 */ /* 0x000fe2000f8e0215 */
[----:B------:R-:W-:-:S04]  /*32e0*/  LEA R20, P0, R16, UR14, 0x1 ;  /* 0x0000000e10147c11 */ /* 0x000fc8000f8008ff */
[----:B------:R-:W-:Y:S02]  /*32f0*/  IADD3 R21, R17, R21, RZ ;  /* 0x0000001511157210 */ /* 0x000fe40007ffe0ff */
[----:B------:R-:W2:Y:S02]  /*3300*/  LDG.E.U16 R17, desc[UR8][R14.64+-0x2] ;  /* 0xfffffe080e117981 */ /* 0x000ea4000c1e1500 */
[----:B------:R-:W-:-:S05]  /*3310*/  LEA.HI.X R21, R16, UR15, R21, 0x1, P0 ;  /* 0x0000000f10157c11 */ /* 0x000fca00080f0c15 */
[----:B------:R-:W3:Y:S01]  /*3320*/  LDG.E.U16 R25, desc[UR8][R20.64] ;  /* 0x0000000814197981 */ /* 0x000ee2000c1e1500 */
[----:B--2---:R-:W-:-:S05]  /*3330*/  PRMT R16, R17, 0x9910, RZ ;  /* 0x0000991011107816 */ /* 0x004fca00000000ff */
[----:B---3--:R-:W-:-:S05]  /*3340*/  IMAD R25, R16, R0, R25 ;  /* 0x0000000010197224 */ /* 0x008fca00078e0219 */
[----:B------:R1:W-:Y:S04]  /*3350*/  STG.E.U16 desc[UR8][R20.64], R25 ;  /* 0x0000001914007986 */ /* 0x0003e8000c101508 */
[----:B0-----:R-:W2:Y:S02]  /*3360*/  LDG.E.64 R18, desc[UR8][R8.64] ;  /* 0x0000000808127981 */ /* 0x001ea4000c1e1b00 */
[----:B--2---:R-:W-:Y:S02]  /*3370*/  IMAD R19, R19, UR12, RZ ;  /* 0x0000000c13137c24 */ /* 0x004fe4000f8e02ff */
[----:B------:R-:W-:-:S04]  /*3380*/  IMAD.WIDE.U32 R16, R18, UR12, R12 ;  /* 0x0000000c12107c25 */ /* 0x000fc8000f8e000c */
[----:B------:R-:W-:Y:S01]  /*3390*/  IMAD R19, R18, UR13, R19 ;  /* 0x0000000d12137c24 */ /* 0x000fe2000f8e0213 */
[----:B------:R-:W-:-:S03]  /*33a0*/  LEA R18, P0, R16, UR14, 0x1 ;  /* 0x0000000e10127c11 */ /* 0x000fc6000f8008ff */
[----:B------:R-:W-:Y:S02]  /*33b0*/  IMAD.IADD R19, R17, 0x1, R19 ;  /* 0x0000000111137824 */ /* 0x000fe400078e0213 */
[----:B------:R-:W2:Y:S03]  /*33c0*/  LDG.E.U16 R17, desc[UR8][R14.64] ;  /* 0x000000080e117981 */ /* 0x000ea6000c1e1500 */
[----:B------:R-:W-:-:S05]  /*33d0*/  LEA.HI.X R19, R16, UR15, R19, 0x1, P0 ;  /* 0x0000000f10137c11 */ /* 0x000fca00080f0c13 */
[----:B------:R-:W3:Y:S01]  /*33e0*/  LDG.E.U16 R23, desc[UR8][R18.64] ;  /* 0x0000000812177981 */ /* 0x000ee2000c1e1500 */
[----:B--2---:R-:W-:-:S05]  /*33f0*/  PRMT R16, R17, 0x9910, RZ ;  /* 0x0000991011107816 */ /* 0x004fca00000000ff */
[----:B---3--:R-:W-:-:S05]  /*3400*/  IMAD R23, R16, R0, R23 ;  /* 0x0000000010177224 */ /* 0x008fca00078e0217 */
[----:B------:R3:W-:Y:S04]  /*3410*/  STG.E.U16 desc[UR8][R18.64], R23 ;  /* 0x0000001712007986 */ /* 0x0007e8000c101508 */
[----:B-1----:R-:W2:Y:S02]  /*3420*/  LDG.E.64 R20, desc[UR8][R8.64+0x8] ;  /* 0x0000080808147981 */ /* 0x002ea4000c1e1b00 */
[----:B--2---:R-:W-:Y:S02]  /*3430*/  IMAD R21, R21, UR12, RZ ;  /* 0x0000000c15157c24 */ /* 0x004fe4000f8e02ff */
[C---:B------:R-:W-:Y:S02]  /*3440*/  IMAD.WIDE.U32 R16, R20.reuse, UR12, R12 ;  /* 0x0000000c14107c25 */ /* 0x040fe4000f8e000c */
[----:B------:R0:W2:Y:S02]  /*3450*/  LDG.E.U16 R12, desc[UR8][R14.64+0x2] ;  /* 0x000002080e0c7981 */ /* 0x0000a4000c1e1500 */
[----:B------:R-:W-:Y:S01]  /*3460*/  IMAD R21, R20, UR13, R21 ;  /* 0x0000000d14157c24 */ /* 0x000fe2000f8e0215 */
[----:B------:R-:W-:-:S04]  /*3470*/  LEA R20, P0, R16, UR14, 0x1 ;  /* 0x0000000e10147c11 */ /* 0x000fc8000f8008ff */
[----:B------:R-:W-:-:S04]  /*3480*/  IADD3 R17, R17, R21, RZ ;  /* 0x0000001511117210 */ /* 0x000fc80007ffe0ff */
[----:B------:R-:W-:-:S05]  /*3490*/  LEA.HI.X R21, R16, UR15, R17, 0x1, P0 ;  /* 0x0000000f10157c11 */ /* 0x000fca00080f0c11 */
[----:B------:R-:W4:Y:S01]  /*34a0*/  LDG.E.U16 R17, desc[UR8][R20.64] ;  /* 0x0000000814117981 */ /* 0x000f22000c1e1500 */
[----:B------:R-:W-:-:S05]  /*34b0*/  IADD3 R28, P0, R28, 0x4, RZ ;  /* 0x000000041c1c7810 */ /* 0x000fca0007f1e0ff */
[----:B------:R-:W-:Y:S01]  /*34c0*/  IMAD.X R29, RZ, RZ, R29, P0 ;  /* 0x000000ffff1d7224 */ /* 0x000fe200000e061d */
[----:B------:R-:W-:-:S04]  /*34d0*/  ISETP.GE.U32.AND P0, PT, R28, R6, PT ;  /* 0x000000061c00720c */ /* 0x000fc80003f06070 */
[----:B------:R-:W-:Y:S02]  /*34e0*/  ISETP.GE.AND.EX P0, PT, R29, R7, PT, P0 ;  /* 0x000000071d00720c */ /* 0x000fe40003f06300 */
[----:B0-----:R-:W-:-:S04]  /*34f0*/  IADD3 R14, P1, R14, 0x8, RZ ;  /* 0x000000080e0e7810 */ /* 0x001fc80007f3e0ff */
[----:B------:R-:W-:Y:S02]  /*3500*/  IADD3.X R15, RZ, R15, RZ, P1, !PT ;  /* 0x0000000fff0f7210 */ /* 0x000fe40000ffe4ff */
[----:B--2---:R-:W-:-:S05]  /*3510*/  PRMT R12, R12, 0x9910, RZ ;  /* 0x000099100c0c7816 */ /* 0x004fca00000000ff */
[----:B----4-:R-:W-:-:S05]  /*3520*/  IMAD R17, R12, R0, R17 ;  /* 0x000000000c117224 */ /* 0x010fca00078e0211 */
[----:B------:R3:W-:Y:S01]  /*3530*/  STG.E.U16 desc[UR8][R20.64], R17 ;  /* 0x0000001114007986 */ /* 0x0007e2000c101508 */
[----:B------:R-:W-:-:S05]  /*3540*/  IADD3 R12, P2, R8, 0x20, RZ ;  /* 0x00000020080c7810 */ /* 0x000fca0007f5e0ff */
[----:B------:R-:W-:Y:S01]  /*3550*/  IMAD.X R9, RZ, RZ, R9, P2 ;  /* 0x000000ffff097224 */ /* 0x000fe200010e0609 */
[----:B------:R-:W-:Y:S07]  /*3560*/  @!P0 BRA `(.L_x_473) ;  /* 0xfffffffc00148947 */ /* 0x000fee000383ffff */
.L_x_470:
[----:B------:R-:W-:Y:S05]  /*3570*/  BSYNC B0 ;  /* 0x0000000000007941 */ /* 0x000fea0003800000 */
.L_x_469:
        /* <DEDUP_REMOVED lines=8> */
.L_x_475:
        /* <DEDUP_REMOVED lines=16> */
.L_x_8891:


//--------------------- .text._ZN3cub17CUB_300001_SM_9006detail8for_each13static_kernelINS2_12policy_hub_t12policy_500_tElNS2_12op_wrapper_tIlZZZZZN2at6native36add_out_dense_sparse_compressed_cudaERNS7_6TensorERKS9_SC_RKN3c106ScalarEENKUlvE_clEvENKUlvE3_clEvENKUlvE_clEvENKUlvE_clEvEUllE_N6thrust23THRUST_300001_SM_900_NS17counting_iteratorIlNSN_11use_defaultESP_SP_EEEEEEvT0_T1_ --------------------------
	.section	.text._ZN3cub17CUB_300001_SM_9006detail8for_each13static_kernelINS2_12policy_hub_t12policy_500_tElNS2_12op_wrapper_tIlZZZZZN2at6native36add_out_dense_sparse_compressed_cudaERNS7_6TensorERKS9_SC_RKN3c106ScalarEENKUlvE_clEvENKUlvE3_clEvENKUlvE_clEvENKUlvE_clEvEUllE_N6thrust23THRUST_300001_SM_900_NS17counting_iteratorIlNSN_11use_defaultESP_SP_EEEEEEvT0_T1_,"ax",@progbits
	.align	128
        .global         _ZN3cub17CUB_300001_SM_9006detail8for_each13static_kernelINS2_12policy_hub_t12policy_500_tElNS2_12op_wrapper_tIlZZZZZN2at6native36add_out_dense_sparse_compressed_cudaERNS7_6TensorERKS9_SC_RKN3c106ScalarEENKUlvE_clEvENKUlvE3_clEvENKUlvE_clEvENKUlvE_clEvEUllE_N6thrust23THRUST_300001_SM_900_NS17counting_iteratorIlNSN_11use_defaultESP_SP_EEEEEEvT0_T1_
        .type           _ZN3cub17CUB_300001_SM_9006detail8for_each13static_kernelINS2_12policy_hub_t12policy_500_tElNS2_12op_wrapper_tIlZZZZZN2at6native36add_out_dense_sparse_compressed_cudaERNS7_6TensorERKS9_SC_RKN3c106ScalarEENKUlvE_clEvENKUlvE3_clEvENKUlvE_clEvENKUlvE_clEvEUllE_N6thrust23THRUST_300001_SM_900_NS17counting_iteratorIlNSN_11use_defaultESP_SP_EEEEEEvT0_T1_,@function
        .size           _ZN3cub17CUB_300001_SM_9006detail8for_each13static_kernelINS2_12policy_hub_t12policy_500_tElNS2_12op_wrapper_tIlZZZZZN2at6native36add_out_dense_sparse_compressed_cudaERNS7_6TensorERKS9_SC_RKN3c106ScalarEENKUlvE_clEvENKUlvE3_clEvENKUlvE_clEvENKUlvE_clEvEUllE_N6thrust23THRUST_300001_SM_900_NS17counting_iteratorIlNSN_11use_defaultESP_SP_EEEEEEvT0_T1_,(.L_x_8892 - _ZN3cub17CUB_300001_SM_9006detail8for_each13static_kernelINS2_12policy_hub_t12policy_500_tElNS2_12op_wrapper_tIlZZZZZN2at6native36add_out_dense_sparse_compressed_cudaERNS7_6TensorERKS9_SC_RKN3c106ScalarEENKUlvE_clEvENKUlvE3_clEvENKUlvE_clEvENKUlvE_clEvEUllE_N6thrust23THRUST_300001_SM_900_NS17counting_iteratorIlNSN_11use_defaultESP_SP_EEEEEEvT0_T1_)
        .other          _ZN3cub17CUB_300001_SM_9006detail8for_each13static_kernelINS2_12policy_hub_t12policy_500_tElNS2_12op_wrapper_tIlZZZZZN2at6native36add_out_dense_sparse_compressed_cudaERNS7_6TensorERKS9_SC_RKN3c106ScalarEENKUlvE_clEvENKUlvE3_clEvENKUlvE_clEvENKUlvE_clEvEUllE_N6thrust23THRUST_300001_SM_900_NS17counting_iteratorIlNSN_11use_defaultESP_SP_EEEEEEvT0_T1_,@"STO_CUDA_ENTRY STV_DEFAULT"
_ZN3cub17CUB_300001_SM_9006detail8for_each13static_kernelINS2_12policy_hub_t12policy_500_tElNS2_12op_wrapper_tIlZZZZZN2at6native36add_out_dense_sparse_compressed_cudaERNS7_6TensorERKS9_SC_RKN3c106ScalarEENKUlvE_clEvENKUlvE3_clEvENKUlvE_clEvENKUlvE_clEvEUllE_N6thrust23THRUST_300001_SM_900_NS17counting_iteratorIlNSN_11use_defaultESP_SP_EEEEEEvT0_T1_:
.text._ZN3cub17CUB_300001_SM_9006detail8for_each13static_kernelINS2_12policy_hub_t12policy_500_tElNS2_12op_wrapper_tIlZZZZZN2at6native36add_out_dense_sparse_compressed_cudaERNS7_6TensorERKS9_SC_RKN3c106ScalarEENKUlvE_clEvENKUlvE3_clEvENKUlvE_clEvENKUlvE_clEvEUllE_N6thrust23THRUST_300001_SM_900_NS17counting_iteratorIlNSN_11use_defaultESP_SP_EEEEEEvT0_T1_:
        /* <DEDUP_REMOVED lines=25> */
[----:B------:R-:W-:-:S03]  /*0190*/  IMAD.MOV.U32 R0, RZ, RZ, RZ ;  /* 0x000000ffff007224 */ /* 0x000fc600078e00ff */
[----:B------:R-:W-:-:S09]  /*01a0*/  IADD3.X R7, RZ, UR5, RZ, P0, !PT ;  /* 0x00000005ff077c10 */ /* 0x000fd200087fe4ff */
.L_x_484:
[----:B------:R-:W-:Y:S01]  /*01b0*/  SHF.R.S32.HI R2, RZ, 0x1f, R0 ;  /* 0x0000001fff027819 */ /* 0x000fe20000011400 */
[----:B------:R-:W-:Y:S02]  /*01c0*/  ULDC.64 UR12, c[0x0][0x260] ;  /* 0x00009800000c7ab9 */ /* 0x000fe40000000a00 */
[----:B---3--:R-:W-:-:S04]  /*01d0*/  IMAD.WIDE.U32 R8, R0, UR12, R6 ;  /* 0x0000000c00087c25 */ /* 0x008fc8000f8e0006 */
        /* <DEDUP_REMOVED lines=10> */
[----:B01----:R-:W-:Y:S05]  /*0280*/  @!P0 BRA `(.L_x_480) ;  /* 0x0000000800a08947 */ /* 0x003fea0003800000 */
[----:B------:R-:W-:Y:S01]  /*0290*/  ULDC.64 UR12, c[0x0][0x250] ;  /* 0x00009400000c7ab9 */ /* 0x000fe20000000a00 */
[----:B------:R-:W-:Y:S01]  /*02a0*/  IMAD.IADD R10, R3, 0x1, -R8 ;  /* 0x00000001030a7824 */ /* 0x000fe200078e0a08 */
[----:B------:R-:W-:Y:S01]  /*02b0*/  BSSY B2, `(.L_x_481) ;  /* 0x0000053000027945 */ /* 0x000fe20003800000 */
[----:B------:R-:W-:Y:S02]  /*02c0*/  IMAD R11, R7, UR12, RZ ;  /* 0x0000000c070b7c24 */ /* 0x000fe4000f8e02ff */
[----:B------:R-:W-:-:S04]  /*02d0*/  IMAD.WIDE.U32 R4, R6, UR12, RZ ;  /* 0x0000000c06047c25 */ /* 0x000fc8000f8e00ff */
[----:B------:R-:W-:Y:S01]  /*02e0*/  IMAD R11, R6, UR13, R11 ;  /* 0x0000000d060b7c24 */ /* 0x000fe2000f8e020b */
[----:B------:R-:W-:Y:S01]  /*02f0*/  ULDC.64 UR12, c[0x0][0x248] ;  /* 0x00009200000c7ab9 */ /* 0x000fe20000000a00 */
[----:B------:R-:W-:Y:S02]  /*0300*/  IMAD.MOV.U32 R22, RZ, RZ, R8 ;  /* 0x000000ffff167224 */ /* 0x000fe400078e0008 */
[----:B------:R-:W-:Y:S01]  /*0310*/  IMAD R13, R2, UR12, RZ ;  /* 0x0000000c020d7c24 */ /* 0x000fe2000f8e02ff */
[----:B------:R-:W-:Y:S02]  /*0320*/  IADD3 R11, R5, R11, RZ ;  /* 0x0000000b050b7210 */ /* 0x000fe40007ffe0ff */
[----:B------:R-:W-:Y:S01]  /*0330*/  LOP3.LUT P0, R5, R10, 0x3, RZ, 0xc0, !PT ;  /* 0x000000030a057812 */ /* 0x000fe2000780c0ff */
[----:B------:R-:W-:Y:S02]  /*0340*/  IMAD.MOV.U32 R10, RZ, RZ, R4 ;  /* 0x000000ffff0a7224 */ /* 0x000fe400078e0004 */
[----:B------:R-:W-:-:S02]  /*0350*/  IMAD R13, R0, UR13, R13 ;  /* 0x0000000d000d7c24 */ /* 0x000fc4000f8e020d */
[----:B------:R-:W-:-:S05]  /*0360*/  IMAD.WIDE.U32 R10, R0, UR12, R10 ;  /* 0x0000000c000a7c25 */ /* 0x000fca000f8e000a */
[----:B------:R-:W-:-:S03]  /*0370*/  IADD3 R4, R11, R13, RZ ;  /* 0x0000000d0b047210 */ /* 0x000fc60007ffe0ff */
[----:B------:R-:W-:Y:S05]  /*0380*/  @!P0 BRA `(.L_x_482) ;  /* 0x0000000400148947 */ /* 0x000fea0003800000 */
[----:B------:R-:W-:Y:S01]  /*0390*/  ULDC.64 UR12, c[0x0][0x268] ;  /* 0x00009a00000c7ab9 */ /* 0x000fe20000000a00 */
[--C-:B------:R-:W-:Y:S01]  /*03a0*/  SHF.R.S32.HI R9, RZ, 0x1f, R8.reuse ;  /* 0x0000001fff097819 */ /* 0x100fe20000011408 */
[----:B------:R-:W-:Y:S01]  /*03b0*/  IMAD R13, R2, UR12, RZ ;  /* 0x0000000c020d7c24 */ /* 0x000fe2000f8e02ff */
[----:B------:R-:W0:Y:S03]  /*03c0*/  LDC.64 R16, c[0x0][0x238] ;  /* 0x00008e00ff107b82 */ /* 0x000e260000000a00 */
[C---:B------:R-:W-:Y:S02]  /*03d0*/  IMAD R13, R0.reuse, UR13, R13 ;  /* 0x0000000d000d7c24 */ /* 0x040fe4000f8e020d */
[----:B------:R-:W-:Y:S01]  /*03e0*/  IMAD.WIDE.U32 R14, R0, UR12, R8 ;  /* 0x0000000c000e7c25 */ /* 0x000fe2000f8e0008 */
[----:B------:R-:W-:Y:S02]  /*03f0*/  ULDC.64 UR12, c[0x0][0x230] ;  /* 0x00008c00000c7ab9 */ /* 0x000fe40000000a00 */
[----:B------:R-:W1:Y:S01]  /*0400*/  LDC.U16 R27, c[0x0][0x240] ;  /* 0x00009000ff1b7b82 */ /* 0x000e620000000400 */
        /* <DEDUP_REMOVED lines=10> */
[----:B------:R-:W-:Y:S02]  /*04b0*/  IMAD.MOV.U32 R18, RZ, RZ, R10 ;  /* 0x000000ffff127224 */ /* 0x000fe400078e000a */
[----:B------:R-:W-:Y:S01]  /*04c0*/  IMAD.IADD R21, R25, 0x1, R21 ;  /* 0x0000000119157824 */ /* 0x000fe200078e0215 */
[----:B---3--:R-:W-:-:S05]  /*04d0*/  SHF.R.S32.HI R19, RZ, 0x1f, R23 ;  /* 0x0000001fff137819 */ /* 0x008fca0000011417 */
[----:B--2---:R-:W-:Y:S01]  /*04e0*/  IMAD R20, R19, R14, RZ ;  /* 0x0000000e13147224 */ /* 0x004fe200078e02ff */
[----:B------:R-:W-:-:S03]  /*04f0*/  MOV R19, R4 ;  /* 0x0000000400137202 */ /* 0x000fc60000000f00 */
[C---:B------:R-:W-:Y:S01]  /*0500*/  IMAD R25, R23.reuse, R15, R20 ;  /* 0x0000000f17197224 */ /* 0x040fe200078e0214 */
[----:B------:R-:W-:Y:S01]  /*0510*/  LEA R20, P0, R24, UR12, 0x1 ;  /* 0x0000000c18147c11 */ /* 0x000fe2000f8008ff */
[----:B------:R-:W-:-:S03]  /*0520*/  IMAD.WIDE.U32 R22, R23, R14, R18 ;  /* 0x0000000e17167225 */ /* 0x000fc600078e0012 */
[----:B------:R-:W-:Y:S01]  /*0530*/  LEA.HI.X R21, R24, UR13, R21, 0x1, P0 ;  /* 0x0000000d18157c11 */ /* 0x000fe200080f0c15 */
[----:B------:R-:W-:Y:S01]  /*0540*/  IMAD.IADD R23, R23, 0x1, R25 ;  /* 0x0000000117177824 */ /* 0x000fe200078e0219 */
[----:B0-----:R-:W-:-:S04]  /*0550*/  LEA R24, P0, R22, R16, 0x1 ;  /* 0x0000001016187211 */ /* 0x001fc800078008ff */
[----:B------:R-:W-:Y:S02]  /*0560*/  LEA.HI.X R25, R22, R17, R23, 0x1, P0 ;  /* 0x0000001116197211 */ /* 0x000fe400000f0c17 */
[----:B------:R-:W2:Y:S04]  /*0570*/  LDG.E.U16 R23, desc[UR8][R20.64] ;  /* 0x0000000814177981 */ /* 0x000ea8000c1e1500 */
[----:B------:R-:W3:Y:S01]  /*0580*/  LDG.E.U16 R22, desc[UR8][R24.64] ;  /* 0x0000000818167981 */ /* 0x000ee2000c1e1500 */
[----:B-1----:R-:W-:Y:S02]  /*0590*/  PRMT R27, R27, 0x9910, RZ ;  /* 0x000099101b1b7816 */ /* 0x002fe400000000ff */
[----:B------:R-:W-:Y:S02]  /*05a0*/  ISETP.NE.AND P0, PT, R5, 0x1, PT ;  /* 0x000000010500780c */ /* 0x000fe40003f05270 */
[----:B--2---:R-:W-:-:S05]  /*05b0*/  PRMT R23, R23, 0x9910, RZ ;  /* 0x0000991017177816 */ /* 0x004fca00000000ff */
[----:B---3--:R-:W-:Y:S01]  /*05c0*/  IMAD R23, R27, R23, R22 ;  /* 0x000000171b177224 */ /* 0x008fe200078e0216 */
[----:B------:R-:W-:-:S04]  /*05d0*/  IADD3 R22, R8, 0x1, RZ ;  /* 0x0000000108167810 */ /* 0x000fc80007ffe0ff */
[----:B------:R0:W-:Y:S01]  /*05e0*/  STG.E.U16 desc[UR8][R24.64], R23 ;  /* 0x0000001718007986 */ /* 0x0001e2000c101508 */
[----:B------:R-:W-:Y:S05]  /*05f0*/  @!P0 BRA `(.L_x_482) ;  /* 0x0000000000788947 */ /* 0x000fea0003800000 */
[----:B0-----:R-:W2:Y:S02]  /*0600*/  LDG.E R23, desc[UR8][R12.64+0x4] ;  /* 0x000004080c177981 */ /* 0x001ea4000c1e1900 */
        /* <DEDUP_REMOVED lines=10> */
[----:B--2---:R-:W-:Y:S01]  /*06b0*/  PRMT R23, R22, 0x9910, RZ ;  /* 0x0000991016177816 */ /* 0x004fe200000000ff */
[----:B------:R-:W-:-:S04]  /*06c0*/  VIADD R22, R8, 0x2 ;  /* 0x0000000208167836 */ /* 0x000fc80000000000 */
[----:B---3--:R-:W-:-:S05]  /*06d0*/  IMAD R23, R27, R23, R28 ;  /* 0x000000171b177224 */ /* 0x008fca00078e021c */
        /* <DEDUP_REMOVED lines=12> */
[----:B---3--:R-:W-:Y:S01]  /*07a0*/  PRMT R5, R20, 0x9910, RZ ;  /* 0x0000991014057816 */ /* 0x008fe200000000ff */
[----:B------:R-:W-:-:S04]  /*07b0*/  VIADD R22, R8, 0x3 ;  /* 0x0000000308167836 */ /* 0x000fc80000000000 */
[----:B--2---:R-:W-:-:S05]  /*07c0*/  IMAD R27, R27, R5, R14 ;  /* 0x000000051b1b7224 */ /* 0x004fca00078e020e */
[----:B------:R2:W-:Y:S02]  /*07d0*/  STG.E.U16 desc[UR8][R16.64], R27 ;  /* 0x0000001b10007986 */ /* 0x0005e4000c101508 */
.L_x_482:
[----:B------:R-:W-:Y:S05]  /*07e0*/  BSYNC B2 ;  /* 0x0000000000027941 */ /* 0x000fea0003800000 */
.L_x_481:
[----:B------:R-:W-:-:S05]  /*07f0*/  LOP3.LUT R8, RZ, R8, RZ, 0x33, !PT ;  /* 0x00000008ff087212 */ /* 0x000fca00078e33ff */
[----:B------:R-:W-:-:S05]  /*0800*/  IMAD.IADD R8, R3, 0x1, R8 ;  /* 0x0000000103087824 */ /* 0x000fca00078e0208 */
[----:B------:R-:W-:-:S13]  /*0810*/  ISETP.GE.U32.AND P0, PT, R8, 0x3, PT ;  /* 0x000000030800780c */ /* 0x000fda0003f06070 */
[----:B------:R-:W-:Y:S05]  /*0820*/  @!P0 BRA `(.L_x_480) ;  /* 0x0000000400388947 */ /* 0x000fea0003800000 */
[----:B------:R-:W3:Y:S02]  /*0830*/  LDC.U16 R5, c[0x0][0x240] ;  /* 0x00009000ff057b82 */ /* 0x000ee40000000400 */
[----:B---3--:R-:W-:-:S07]  /*0840*/  PRMT R5, R5, 0x9910, RZ ;  /* 0x0000991005057816 */ /* 0x008fce00000000ff */
.L_x_483:
[----:B------:R-:W-:Y:S01]  /*0850*/  ULDC.64 UR12, c[0x0][0x268] ;  /* 0x00009a00000c7ab9 */ /* 0x000fe20000000a00 */
[----:B01----:R-:W-:Y:S01]  /*0860*/  SHF.R.S32.HI R23, RZ, 0x1f, R22 ;  /* 0x0000001fff177819 */ /* 0x003fe20000011416 */
[----:B---3--:R-:W-:Y:S01]  /*0870*/  IMAD R9, R2, UR12, RZ ;  /* 0x0000000c02097c24 */ /* 0x008fe2000f8e02ff */
[----:B------:R-:W-:-:S03]  /*0880*/  ULDC.64 UR14, c[0x0][0x220] ;  /* 0x00008800000e7ab9 */ /* 0x000fc60000000a00 */
[C---:B------:R-:W-:Y:S02]  /*0890*/  IMAD R13, R0.reuse, UR13, R9 ;  /* 0x0000000d000d7c24 */ /* 0x040fe4000f8e0209 */
[----:B------:R-:W-:Y:S01]  /*08a0*/  IMAD.WIDE.U32 R8, R0, UR12, R22 ;  /* 0x0000000c00087c25 */ /* 0x000fe2000f8e0016 */
[----:B------:R-:W-:-:S04]  /*08b0*/  ULDC.64 UR12, c[0x0][0x230] ;  /* 0x00008c00000c7ab9 */ /* 0x000fc80000000a00 */
[----:B------:R-:W-:Y:S02]  /*08c0*/  IADD3 R9, R13, R9, RZ ;  /* 0x000000090d097210 */ /* 0x000fe40007ffe0ff */
[----:B------:R-:W-:-:S04]  /*08d0*/  LEA R14, P0, R8, UR12, 0x2 ;  /* 0x0000000c080e7c11 */ /* 0x000fc8000f8010ff */
[----:B------:R-:W-:Y:S01]  /*08e0*/  LEA.HI.X R15, R8, UR13, R9, 0x2, P0 ;  /* 0x0000000d080f7c11 */ /* 0x000fe200080f1409 */
[----:B------:R-:W-:-:S04]  /*08f0*/  ULDC.64 UR12, c[0x0][0x270] ;  /* 0x00009c00000c7ab9 */ /* 0x000fc80000000a00 */
[----:B------:R-:W3:Y:S01]  /*0900*/  LDG.E R19, desc[UR8][R14.64] ;  /* 0x000000080e137981 */ /* 0x000ee2000c1e1900 */
[----:B------:R-:W-:Y:S02]  /*0910*/  IMAD R9, R2, UR12, RZ ;  /* 0x0000000c02097c24 */ /* 0x000fe4000f8e02ff */
[----:B--2---:R-:W-:-:S04]  /*0920*/  IMAD.WIDE.U32 R16, R0, UR12, R22 ;  /* 0x0000000c00107c25 */ /* 0x004fc8000f8e0016 */
[----:B------:R-:W-:Y:S01]  /*0930*/  IMAD R9, R0, UR13, R9 ;  /* 0x0000000d00097c24 */ /* 0x000fe2000f8e0209 */
[----:B------:R-:W-:Y:S01]  /*0940*/  ULDC.64 UR12, c[0x0][0x258] ;  /* 0x00009600000c7ab9 */ /* 0x000fe20000000a00 */
[----:B------:R-:W-:Y:S02]  /*0950*/  LEA R12, P0, R16, UR14, 0x1 ;  /* 0x0000000e100c7c11 */ /* 0x000fe4000f8008ff */
[----:B------:R-:W-:Y:S01]  /*0960*/  IMAD.IADD R13, R9, 0x1, R17 ;  /* 0x00000001090d7824 */ /* 0x000fe200078e0211 */
[----:B------:R-:W-:-:S04]  /*0970*/  MOV R9, R4 ;  /* 0x0000000400097202 */ /* 0x000fc80000000f00 */
[----:B------:R-:W-:Y:S01]  /*0980*/  LEA.HI.X R13, R16, UR15, R13, 0x1, P0 ;  /* 0x0000000f100d7c11 */ /* 0x000fe200080f0c0d */
[----:B------:R-:W-:Y:S01]  /*0990*/  ULDC.64 UR14, c[0x0][0x238] ;  /* 0x00008e00000e7ab9 */ /* 0x000fe20000000a00 */
[----:B---3--:R-:W-:-:S05]  /*09a0*/  SHF.R.S32.HI R8, RZ, 0x1f, R19 ;  /* 0x0000001fff087819 */ /* 0x008fca0000011413 */
[----:B------:R-:W-:Y:S02]  /*09b0*/  IMAD R18, R8, UR12, RZ ;  /* 0x0000000c08127c24 */ /* 0x000fe4000f8e02ff */
[----:B------:R-:W-:-:S04]  /*09c0*/  IMAD.MOV.U32 R8, RZ, RZ, R10 ;  /* 0x000000ffff087224 */ /* 0x000fc800078e000a */
        /* <DEDUP_REMOVED lines=10> */
[----:B------:R-:W2:Y:S02]  /*0a70*/  LDG.E R21, desc[UR8][R14.64+0x4] ;  /* 0x000004080e157981 */ /* 0x000ea4000c1e1900 */
[----:B--2---:R-:W-:-:S05]  /*0a80*/  SHF.R.S32.HI R16, RZ, 0x1f, R21 ;  /* 0x0000001fff107819 */ /* 0x004fca0000011415 */
[----:B------:R-:W-:Y:S02]  /*0a90*/  IMAD R20, R16, UR12, RZ ;  /* 0x0000000c10147c24 */ /* 0x000fe4000f8e02ff */
[----:B------:R-:W-:-:S04]  /*0aa0*/  IMAD.WIDE.U32 R16, R21, UR12, R8 ;  /* 0x0000000c15107c25 */ /* 0x000fc8000f8e0008 */
[----:B------:R-:W-:Y:S01]  /*0ab0*/  IMAD R21, R21, UR13, R20 ;  /* 0x0000000d15157c24 */ /* 0x000fe2000f8e0214 */
[----:B------:R-:W-:-:S03]  /*0ac0*/  LEA R20, P0, R16, UR14, 0x1 ;  /* 0x0000000e10147c11 */ /* 0x000fc6000f8008ff */
[----:B------:R-:W-:Y:S02]  /*0ad0*/  IMAD.IADD R21, R17, 0x1, R21 ;  /* 0x0000000111157824 */ /* 0x000fe400078e0215 */
[----:B------:R-:W0:Y:S03]  /*0ae0*/  LDG.E.U16 R17, desc[UR8][R12.64+0x2] ;  /* 0x000002080c117981 */ /* 0x000e26000c1e1500 */
[----:B------:R-:W-:-:S05]  /*0af0*/  LEA.HI.X R21, R16, UR15, R21, 0x1, P0 ;  /* 0x0000000f10157c11 */ /* 0x000fca00080f0c15 */
[----:B------:R-:W2:Y:S01]  /*0b00*/  LDG.E.U16 R16, desc[UR8][R20.64] ;  /* 0x0000000814107981 */ /* 0x000ea2000c1e1500 */
[----:B0-----:R-:W-:-:S05]  /*0b10*/  PRMT R23, R17, 0x9910, RZ ;  /* 0x0000991011177816 */ /* 0x001fca00000000ff */
[----:B--2---:R-:W-:-:S05]  /*0b20*/  IMAD R23, R5, R23, R16 ;  /* 0x0000001705177224 */ /* 0x004fca00078e0210 */
[----:B------:R0:W-:Y:S04]  /*0b30*/  STG.E.U16 desc[UR8][R20.64], R23 ;  /* 0x0000001714007986 */ /* 0x0001e8000c101508 */
[----:B------:R-:W2:Y:S02]  /*0b40*/  LDG.E R19, desc[UR8][R14.64+0x8] ;  /* 0x000008080e137981 */ /* 0x000ea4000c1e1900 */
[----:B--2---:R-:W-:-:S05]  /*0b50*/  SHF.R.S32.HI R16, RZ, 0x1f, R19 ;  /* 0x0000001fff107819 */ /* 0x004fca0000011413 */
[----:B------:R-:W-:Y:S02]  /*0b60*/  IMAD R18, R16, UR12, RZ ;  /* 0x0000000c10127c24 */ /* 0x000fe4000f8e02ff */
[----:B------:R-:W-:-:S04]  /*0b70*/  IMAD.WIDE.U32 R16, R19, UR12, R8 ;  /* 0x0000000c13107c25 */ /* 0x000fc8000f8e0008 */
[----:B------:R-:W-:Y:S01]  /*0b80*/  IMAD R19, R19, UR13, R18 ;  /* 0x0000000d13137c24 */ /* 0x000fe2000f8e0212 */
[----:B------:R-:W-:-:S04]  /*0b90*/  LEA R18, P0, R16, UR14, 0x1 ;  /* 0x0000000e10127c11 */ /* 0x000fc8000f8008ff */
[----:B------:R-:W-:Y:S02]  /*0ba0*/  IADD3 R19, R17, R19, RZ ;  /* 0x0000001311137210 */ /* 0x000fe40007ffe0ff */
[----:B------:R-:W0:Y:S02]  /*0bb0*/  LDG.E.U16 R17, desc[UR8][R12.64+0x4] ;  /* 0x000004080c117981 */ /* 0x000e24000c1e1500 */
[----:B------:R-:W-:-:S05]  /*0bc0*/  LEA.HI.X R19, R16, UR15, R19, 0x1, P0 ;  /* 0x0000000f10137c11 */ /* 0x000fca00080f0c13 */
[----:B------:R-:W2:Y:S01]  /*0bd0*/  LDG.E.U16 R16, desc[UR8][R18.64] ;  /* 0x0000000812107981 */ /* 0x000ea2000c1e1500 */
[----:B0-----:R-:W-:-:S05]  /*0be0*/  PRMT R21, R17, 0x9910, RZ ;  /* 0x0000991011157816 */ /* 0x001fca00000000ff */
[----:B--2---:R-:W-:-:S05]  /*0bf0*/  IMAD R21, R5, R21, R16 ;  /* 0x0000001505157224 */ /* 0x004fca00078e0210 */
[----:B------:R3:W-:Y:S04]  /*0c00*/  STG.E.U16 desc[UR8][R18.64], R21 ;  /* 0x0000001512007986 */ /* 0x0007e8000c101508 */
[----:B------:R-:W2:Y:S04]  /*0c10*/  LDG.E R15, desc[UR8][R14.64+0xc] ;  /* 0x00000c080e0f7981 */ /* 0x000ea8000c1e1900 */
[----:B------:R-:W4:Y:S01]  /*0c20*/  LDG.E.U16 R12, desc[UR8][R12.64+0x6] ;  /* 0x000006080c0c7981 */ /* 0x000f22000c1e1500 */
        /* <DEDUP_REMOVED lines=8> */
[----:B----4-:R-:W-:Y:S01]  /*0cb0*/  PRMT R15, R12, 0x9910, RZ ;  /* 0x000099100c0f7816 */ /* 0x010fe200000000ff */
[----:B------:R-:W-:-:S05]  /*0cc0*/  VIADD R22, R22, 0x4 ;  /* 0x0000000416167836 */ /* 0x000fca0000000000 */
[----:B------:R-:W-:Y:S01]  /*0cd0*/  ISETP.GE.AND P0, PT, R22, R3, PT ;  /* 0x000000031600720c */ /* 0x000fe20003f06270 */
[----:B--2---:R-:W-:-:S05]  /*0ce0*/  IMAD R15, R5, R15, R16 ;  /* 0x0000000f050f7224 */ /* 0x004fca00078e0210 */
[----:B------:R3:W-:Y:S07]  /*0cf0*/  STG.E.U16 desc[UR8][R8.64], R15 ;  /* 0x0000000f08007986 */ /* 0x0007ee000c101508 */
[----:B------:R-:W-:Y:S05]  /*0d00*/  @!P0 BRA `(.L_x_483) ;  /* 0xfffffff800d08947 */ /* 0x000fea000383ffff */
.L_x_480:
[----:B------:R-:W-:Y:S05]  /*0d10*/  BSYNC B1 ;  /* 0x0000000000017941 */ /* 0x000fea0003800000 */
.L_x_479:
[----:B------:R-:W-:Y:S01]  /*0d20*/  IADD3 R0, R0, 0x1, RZ ;  /* 0x0000000100007810 */ /* 0x000fe20007ffe0ff */
[----:B------:R-:W-:-:S03]  /*0d30*/  ULDC.64 UR12, c[0x0][0x278] ;  /* 0x00009e00000c7ab9 */ /* 0x000fc60000000a00 */
[----:B------:R-:W-:-:S04]  /*0d40*/  ISETP.GE.U32.AND P0, PT, R0, UR12, PT ;  /* 0x0000000c00007c0c */ /* 0x000fc8000bf06070 */
[----:B------:R-:W-:-:S13]  /*0d50*/  ISETP.GE.AND.EX P0, PT, RZ, UR13, PT, P0 ;  /* 0x0000000dff007c0c */ /* 0x000fda000bf06300 */
[----:B------:R-:W-:Y:S05]  /*0d60*/  @!P0 BRA `(.L_x_484) ;  /* 0xfffffff400108947 */ /* 0x000fea000383ffff */
.L_x_478:
[----:B------:R-:W-:Y:S05]  /*0d70*/  BSYNC B0 ;  /* 0x0000000000007941 */ /* 0x000fea0003800000 */
.L_x_477:
        /* <DEDUP_REMOVED lines=14> */
[----:B------:R-:W-:-:S04]  /*0e60*/  IMAD R3, R4, UR5, R3 ;  /* 0x0000000504037c24 */ /* 0x000fc8000f8e0203 */
[----:B------:R-:W-:-:S07]  /*0e70*/  IMAD.IADD R26, R7, 0x1, R3 ;  /* 0x00000001071a7824 */ /* 0x000fce00078e0203 */
.L_x_490:
[----:B----4-:R-:W4:Y:S01]  /*0e80*/  LDC.64 R2, c[0x0][0x260] ;  /* 0x00009800ff027b82 */ /* 0x010f220000000a00 */
[----:B------:R-:W-:Y:S01]  /*0e90*/  USHF.R.S32.HI UR5, URZ, 0x1f, UR4 ;  /* 0x0000001f3f057899 */ /* 0x000fe20008011404 */
[----:B------:R-:W-:Y:S01]  /*0ea0*/  ULDC.64 UR6, c[0x0][0x228] ;  /* 0x00008a0000067ab9 */ /* 0x000fe20000000a00 */
[----:B------:R-:W-:Y:S01]  /*0eb0*/  ULDC.64 UR10, c[0x0][0x230] ;  /* 0x00008c00000a7ab9 */ /* 0x000fe20000000a00 */
[----:B------:R-:W-:Y:S01]  /*0ec0*/  ULDC.64 UR14, c[0x0][0x220] ;  /* 0x00008800000e7ab9 */ /* 0x000fe20000000a00 */
[----:B------:R-:W-:Y:S01]  /*0ed0*/  ULDC.64 UR12, c[0x0][0x258] ;  /* 0x00009600000c7ab9 */ /* 0x000fe20000000a00 */
[----:B------:R-:W-:Y:S01]  /*0ee0*/  ULDC.64 UR16, c[0x0][0x238] ;  /* 0x00008e0000107ab9 */ /* 0x000fe20000000a00 */
[C---:B----4-:R-:W-:Y:S02]  /*0ef0*/  IMAD R0, R2.reuse, UR5, RZ ;  /* 0x0000000502007c24 */ /* 0x050fe4000f8e02ff */
[----:B---3--:R-:W-:-:S04]  /*0f00*/  IMAD.WIDE.U32 R8, R2, UR4, R4 ;  /* 0x0000000402087c25 */ /* 0x008fc8000f8e0004 */
[----:B------:R-:W-:Y:S01]  /*0f10*/  IMAD R3, R3, UR4, R0 ;  /* 0x0000000403037c24 */ /* 0x000fe2000f8e0200 */
[----:B------:R-:W-:-:S03]  /*0f20*/  LEA R2, P0, R8, UR6, 0x2 ;  /* 0x0000000608027c11 */ /* 0x000fc6000f8010ff */
[----:B------:R-:W-:-:S05]  /*0f30*/  IMAD.IADD R3, R9, 0x1, R3 ;  /* 0x0000000109037824 */ /* 0x000fca00078e0203 */
[----:B------:R-:W-:-:S05]  /*0f40*/  LEA.HI.X R3, R8, UR7, R3, 0x2, P0 ;  /* 0x0000000708037c11 */ /* 0x000fca00080f1403 */
[----:B------:R-:W3:Y:S04]  /*0f50*/  LDG.E R8, desc[UR8][R2.64] ;  /* 0x0000000802087981 */ /* 0x000ee8000c1e1900 */
[----:B------:R-:W3:Y:S01]  /*0f60*/  LDG.E R0, desc[UR8][R2.64+0x4] ;  /* 0x0000040802007981 */ /* 0x000ee2000c1e1900 */
[----:B------:R-:W-:Y:S01]  /*0f70*/  BSSY B0, `(.L_x_485) ;  /* 0x00000a3000007945 */ /* 0x000fe20003800000 */
[----:B---3--:R-:W-:-:S13]  /*0f80*/  ISETP.GT.AND P0, PT, R0, R8, PT ;  /* 0x000000080000720c */ /* 0x008fda0003f04270 */
[----:B0-2---:R-:W-:Y:S05]  /*0f90*/  @!P0 BRA `(.L_x_486) ;  /* 0x0000000800808947 */ /* 0x005fea0003800000 */
[----:B--2---:R-:W2:Y:S01]  /*0fa0*/  LDC.64 R16, c[0x0][0x248] ;  /* 0x00009200ff107b82 */ /* 0x004ea20000000a00 */
[----:B------:R-:W-:Y:S01]  /*0fb0*/  IMAD.MOV.U32 R2, RZ, RZ, R6 ;  /* 0x000000ffff027224 */ /* 0x000fe200078e0006 */
[----:B------:R-:W-:Y:S01]  /*0fc0*/  IADD3 R12, -R8, R0, RZ ;  /* 0x00000000080c7210 */ /* 0x000fe20007ffe1ff */
[----:B------:R-:W-:Y:S01]  /*0fd0*/  IMAD.MOV.U32 R3, RZ, RZ, R26 ;  /* 0x000000ffff037224 */ /* 0x000fe200078e001a */
        /* <DEDUP_REMOVED lines=13> */
[----:B--2---:R-:W-:-:S04]  /*10b0*/  IMAD R12, R14, UR5, RZ ;  /* 0x000000050e0c7c24 */ /* 0x004fc8000f8e02ff */
[----:B------:R-:W-:Y:S02]  /*10c0*/  IMAD R13, R15, UR4, R12 ;  /* 0x000000040f0d7c24 */ /* 0x000fe4000f8e020c */
[----:B------:R-:W-:-:S04]  /*10d0*/  IMAD.WIDE.U32 R14, R14, UR4, R8 ;  /* 0x000000040e0e7c25 */ /* 0x000fc8000f8e0008 */
[----:B------:R-:W-:Y:S01]  /*10e0*/  IMAD.IADD R13, R15, 0x1, R13 ;  /* 0x000000010f0d7824 */ /* 0x000fe200078e020d */
[----:B------:R-:W-:-:S04]  /*10f0*/  LEA R12, P0, R14, UR6, 0x2 ;  /* 0x000000060e0c7c11 */ /* 0x000fc8000f8010ff */
[----:B------:R-:W-:Y:S01]  /*1100*/  LEA.HI.X R13, R14, UR7, R13, 0x2, P0 ;  /* 0x000000070e0d7c11 */ /* 0x000fe200080f140d */
[C---:B---3--:R-:W-:Y:S01]  /*1110*/  IMAD R20, R18.reuse, UR5, RZ ;  /* 0x0000000512147c24 */ /* 0x048fe2000f8e02ff */
[----:B------:R-:W2:Y:S01]  /*1120*/  LDC.64 R14, c[0x0][0x258] ;  /* 0x00009600ff0e7b82 */ /* 0x000ea20000000a00 */
[----:B01----:R-:W-:Y:S01]  /*1130*/  IMAD.WIDE.U32 R24, R18, UR4, R8 ;  /* 0x0000000412187c25 */ /* 0x003fe2000f8e0008 */
[----:B------:R-:W-:Y:S01]  /*1140*/  ULDC.64 UR6, c[0x0][0x220] ;  /* 0x0000880000067ab9 */ /* 0x000fe20000000a00 */
[----:B------:R-:W3:Y:S01]  /*1150*/  LDG.E R23, desc[UR8][R12.64] ;  /* 0x000000080c177981 */ /* 0x000ee2000c1e1900 */
[----:B------:R-:W-:Y:S01]  /*1160*/  MOV R18, R10 ;  /* 0x0000000a00127202 */ /* 0x000fe20000000f00 */
[----:B------:R-:W-:Y:S02]  /*1170*/  IMAD R27, R19, UR4, R20 ;  /* 0x00000004131b7c24 */ /* 0x000fe4000f8e0214 */
[----:B------:R-:W-:Y:S01]  /*1180*/  IMAD.MOV.U32 R19, RZ, RZ, R2 ;  /* 0x000000ffff137224 */ /* 0x000fe200078e0002 */
[----:B---3--:R-:W-:-:S05]  /*1190*/  SHF.R.S32.HI R21, RZ, 0x1f, R23 ;  /* 0x0000001fff157819 */ /* 0x008fca0000011417 */
[-C--:B--2---:R-:W-:Y:S02]  /*11a0*/  IMAD R20, R21, R14.reuse, RZ ;  /* 0x0000000e15147224 */ /* 0x084fe400078e02ff */
[----:B------:R-:W-:Y:S02]  /*11b0*/  IMAD.IADD R21, R25, 0x1, R27 ;  /* 0x0000000119157824 */ /* 0x000fe400078e021b */
[C---:B------:R-:W-:Y:S01]  /*11c0*/  IMAD R25, R23.reuse, R15, R20 ;  /* 0x0000000f17197224 */ /* 0x040fe200078e0214 */
[C---:B------:R-:W-:Y:S01]  /*11d0*/  LEA R20, P0, R24.reuse, UR6, 0x1 ;  /* 0x0000000618147c11 */ /* 0x040fe2000f8008ff */
[----:B------:R-:W-:Y:S01]  /*11e0*/  IMAD.WIDE.U32 R22, R23, R14, R18 ;  /* 0x0000000e17167225 */ /* 0x000fe200078e0012 */
[----:B------:R-:W0:Y:S02]  /*11f0*/  LDC.U16 R27, c[0x0][0x240] ;  /* 0x00009000ff1b7b82 */ /* 0x000e240000000400 */
[----:B------:R-:W-:Y:S02]  /*1200*/  LEA.HI.X R21, R24, UR7, R21, 0x1, P0 ;  /* 0x0000000718157c11 */ /* 0x000fe400080f0c15 */
[----:B------:R-:W-:-:S02]  /*1210*/  IADD3 R23, R23, R25, RZ ;  /* 0x0000001917177210 */ /* 0x000fc40007ffe0ff */
[----:B----4-:R-:W-:-:S04]  /*1220*/  LEA R24, P0, R22, R16, 0x1 ;  /* 0x0000001016187211 */ /* 0x010fc800078008ff */
[----:B------:R-:W-:Y:S02]  /*1230*/  LEA.HI.X R25, R22, R17, R23, 0x1, P0 ;  /* 0x0000001116197211 */ /* 0x000fe400000f0c17 */
[----:B------:R-:W2:Y:S04]  /*1240*/  LDG.E.U16 R23, desc[UR8][R20.64] ;  /* 0x0000000814177981 */ /* 0x000ea8000c1e1500 */
[----:B------:R-:W3:Y:S01]  /*1250*/  LDG.E.U16 R22, desc[UR8][R24.64] ;  /* 0x0000000818167981 */ /* 0x000ee2000c1e1500 */
[----:B------:R-:W-:Y:S02]  /*1260*/  ISETP.NE.AND P0, PT, R3, 0x1, PT ;  /* 0x000000010300780c */ /* 0x000fe40003f05270 */
[----:B0-----:R-:W-:Y:S02]  /*1270*/  PRMT R27, R27, 0x9910, RZ ;  /* 0x000099101b1b7816 */ /* 0x001fe400000000ff */
[----:B--2---:R-:W-:-:S05]  /*1280*/  PRMT R23, R23, 0x9910, RZ ;  /* 0x0000991017177816 */ /* 0x004fca00000000ff */
[----:B---3--:R-:W-:Y:S02]  /*1290*/  IMAD R23, R27, R23, R22 ;  /* 0x000000171b177224 */ /* 0x008fe400078e0216 */
[----:B------:R-:W-:-:S03]  /*12a0*/  VIADD R22, R8, 0x1 ;  /* 0x0000000108167836 */ /* 0x000fc60000000000 */
        /* <DEDUP_REMOVED lines=13> */
[----:B--2---:R-:W-:Y:S02]  /*1380*/  PRMT R23, R22, 0x9910, RZ ;  /* 0x0000991016177816 */ /* 0x004fe400000000ff */
[----:B------:R-:W-:-:S03]  /*1390*/  IADD3 R22, R8, 0x2, RZ ;  /* 0x0000000208167810 */ /* 0x000fc60007ffe0ff */
[----:B---3--:R-:W-:-:S05]  /*13a0*/  IMAD R23, R27, R23, R28 ;  /* 0x000000171b177224 */ /* 0x008fca00078e021c */
[----:B------:R3:W-:Y:S01]  /*13b0*/  STG.E.U16 desc[UR8][R24.64], R23 ;  /* 0x0000001718007986 */ /* 0x0007e2000c101508 */
[----:B------:R-:W-:Y:S05]  /*13c0*/  @!P0 BRA `(.L_x_488) ;  /* 0x0000000000388947 */ /* 0x000fea0003800000 */
[----:B------:R-:W2:Y:S04]  /*13d0*/  LDG.E R13, desc[UR8][R12.64+0x8] ;  /* 0x000008080c0d7981 */ /* 0x000ea8000c1e1900 */
[----:B------:R-:W4:Y:S01]  /*13e0*/  LDG.E.U16 R20, desc[UR8][R20.64+0x4] ;  /* 0x0000040814147981 */ /* 0x000f22000c1e1500 */
        /* <DEDUP_REMOVED lines=8> */
[----:B----4-:R-:W-:Y:S01]  /*1470*/  PRMT R3, R20, 0x9910, RZ ;  /* 0x0000991014037816 */ /* 0x010fe200000000ff */
[----:B------:R-:W-:-:S04]  /*1480*/  VIADD R22, R8, 0x3 ;  /* 0x0000000308167836 */ /* 0x000fc80000000000 */
[----:B--2---:R-:W-:-:S05]  /*1490*/  IMAD R27, R27, R3, R14 ;  /* 0x000000031b1b7224 */ /* 0x004fca00078e020e */
[----:B------:R4:W-:Y:S02]  /*14a0*/  STG.E.U16 desc[UR8][R16.64], R27 ;  /* 0x0000001b10007986 */ /* 0x0009e4000c101508 */
.L_x_488:
[----:B------:R-:W-:Y:S05]  /*14b0*/  BSYNC B1 ;  /* 0x0000000000017941 */ /* 0x000fea0003800000 */
.L_x_487:
[----:B------:R-:W-:-:S04]  /*14c0*/  LOP3.LUT R3, RZ, R8, RZ, 0x33, !PT ;  /* 0x00000008ff037212 */ /* 0x000fc800078e33ff */
[----:B------:R-:W-:-:S04]  /*14d0*/  IADD3 R3, R0, R3, RZ ;  /* 0x0000000300037210 */ /* 0x000fc80007ffe0ff */
[----:B------:R-:W-:-:S13]  /*14e0*/  ISETP.GE.U32.AND P0, PT, R3, 0x3, PT ;  /* 0x000000030300780c */ /* 0x000fda0003f06070 */
[----:B------:R-:W-:Y:S05]  /*14f0*/  @!P0 BRA `(.L_x_486) ;  /* 0x0000000400288947 */ /* 0x000fea0003800000 */
[----:B------:R-:W5:Y:S08]  /*1500*/  LDC.U16 R3, c[0x0][0x240] ;  /* 0x00009000ff037b82 */ /* 0x000f700000000400 */
[----:B------:R-:W0:Y:S01]  /*1510*/  LDC.64 R8, c[0x0][0x268] ;  /* 0x00009a00ff087b82 */ /* 0x000e220000000a00 */
[----:B-----5:R-:W-:-:S07]  /*1520*/  PRMT R3, R3, 0x9910, RZ ;  /* 0x0000991003037816 */ /* 0x020fce00000000ff */
.L_x_489:
[----:B0-----:R-:W-:Y:S01]  /*1530*/  IMAD R12, R8, UR5, RZ ;  /* 0x00000005080c7c24 */ /* 0x001fe2000f8e02ff */
[----:B-123--:R-:W-:-:S03]  /*1540*/  SHF.R.S32.HI R23, RZ, 0x1f, R22 ;  /* 0x0000001fff177819 */ /* 0x00efc60000011416 */
[----:B------:R-:W-:Y:S02]  /*1550*/  IMAD R15, R9, UR4, R12 ;  /* 0x00000004090f7c24 */ /* 0x000fe4000f8e020c */
[----:B------:R-:W-:-:S04]  /*1560*/  IMAD.WIDE.U32 R12, R8, UR4, R22 ;  /* 0x00000004080c7c25 */ /* 0x000fc8000f8e0016 */
[----:B------:R-:W-:Y:S01]  /*1570*/  IMAD.IADD R13, R15, 0x1, R13 ;  /* 0x000000010f0d7824 */ /* 0x000fe200078e020d */
[----:B----4-:R-:W-:-:S04]  /*1580*/  LEA R16, P0, R12, UR10, 0x2 ;  /* 0x0000000a0c107c11 */ /* 0x010fc8000f8010ff */
[----:B------:R-:W-:Y:S02]  /*1590*/  LEA.HI.X R17, R12, UR11, R13, 0x2, P0 ;  /* 0x0000000b0c117c11 */ /* 0x000fe400080f140d */
[----:B------:R-:W0:Y:S03]  /*15a0*/  LDC.64 R12, c[0x0][0x270] ;  /* 0x00009c00ff0c7b82 */ /* 0x000e260000000a00 */
[----:B------:R-:W2:Y:S01]  /*15b0*/  LDG.E R21, desc[UR8][R16.64] ;  /* 0x0000000810157981 */ /* 0x000ea2000c1e1900 */
[C---:B0-----:R-:W-:Y:S02]  /*15c0*/  IMAD R14, R12.reuse, UR5, RZ ;  /* 0x000000050c0e7c24 */ /* 0x041fe4000f8e02ff */
[----:B------:R-:W-:-:S04]  /*15d0*/  IMAD.WIDE.U32 R18, R12, UR4, R22 ;  /* 0x000000040c127c25 */ /* 0x000fc8000f8e0016 */
[----:B------:R-:W-:Y:S01]  /*15e0*/  IMAD R13, R13, UR4, R14 ;  /* 0x000000040d0d7c24 */ /* 0x000fe2000f8e020e */
[----:B------:R-:W-:-:S03]  /*15f0*/  LEA R14, P0, R18, UR14, 0x1 ;  /* 0x0000000e120e7c11 */ /* 0x000fc6000f8008ff */
[----:B------:R-:W-:Y:S02]  /*1600*/  IMAD.IADD R15, R13, 0x1, R19 ;  /* 0x000000010d0f7824 */ /* 0x000fe400078e0213 */
[----:B------:R-:W-:-:S03]  /*1610*/  IMAD.MOV.U32 R13, RZ, RZ, R2 ;  /* 0x000000ffff0d7224 */ /* 0x000fc600078e0002 */
[----:B------:R-:W-:Y:S02]  /*1620*/  LEA.HI.X R15, R18, UR15, R15, 0x1, P0 ;  /* 0x0000000f120f7c11 */ /* 0x000fe400080f0c0f */
[----:B--2---:R-:W-:-:S05]  /*1630*/  SHF.R.S32.HI R12, RZ, 0x1f, R21 ;  /* 0x0000001fff0c7819 */ /* 0x004fca0000011415 */
[----:B------:R-:W-:Y:S01]  /*1640*/  IMAD R20, R12, UR12, RZ ;  /* 0x0000000c0c147c24 */ /* 0x000fe2000f8e02ff */
[----:B------:R-:W-:-:S05]  /*1650*/  MOV R12, R10 ;  /* 0x0000000a000c7202 */ /* 0x000fca0000000f00 */
        /* <DEDUP_REMOVED lines=46> */
[----:B---3--:R-:W-:Y:S02]  /*1940*/  PRMT R17, R14, 0x9910, RZ ;  /* 0x000099100e117816 */ /* 0x008fe400000000ff */
[----:B------:R-:W-:-:S04]  /*1950*/  IADD3 R22, R22, 0x4, RZ ;  /* 0x0000000416167810 */ /* 0x000fc80007ffe0ff */
[----:B------:R-:W-:Y:S01]  /*1960*/  ISETP.GE.AND P0, PT, R22, R0, PT ;  /* 0x000000001600720c */ /* 0x000fe20003f06270 */
[----:B--2---:R-:W-:-:S05]  /*1970*/  IMAD R17, R3, R17, R18 ;  /* 0x0000001103117224 */ /* 0x004fca00078e0212 */
[----:B------:R0:W-:Y:S07]  /*1980*/  STG.E.U16 desc[UR8][R12.64], R17 ;  /* 0x000000110c007986 */ /* 0x0001ee000c101508 */
[----:B------:R-:W-:Y:S05]  /*1990*/  @!P0 BRA `(.L_x_489) ;  /* 0xfffffff800e48947 */ /* 0x000fea000383ffff */
.L_x_486:
[----:B------:R-:W-:Y:S05]  /*19a0*/  BSYNC B0 ;  /* 0x0000000000007941 */ /* 0x000fea0003800000 */
.L_x_485:
[----:B------:R-:W5:Y:S01]  /*19b0*/  LDC.64 R2, c[0x0][0x278] ;  /* 0x00009e00ff027b82 */ /* 0x000f620000000a00 */
[----:B------:R-:W-:-:S06]  /*19c0*/  UIADD3 UR4, UR4, 0x1, URZ ;  /* 0x0000000104047890 */ /* 0x000fcc000fffe03f */
[----:B-----5:R-:W-:-:S04]  /*19d0*/  ISETP.LE.U32.AND P0, PT, R2, UR4, PT ;  /* 0x0000000402007c0c */ /* 0x020fc8000bf03070 */
[----:B------:R-:W-:-:S13]  /*19e0*/  ISETP.GE.AND.EX P0, PT, RZ, R3, PT, P0 ;  /* 0x00000003ff00720c */ /* 0x000fda0003f06300 */
[----:B------:R-:W-:Y:S05]  /*19f0*/  @!P0 BRA `(.L_x_490) ;  /* 0xfffffff400208947 */ /* 0x000fea000383ffff */
[----:B------:R-:W-:Y:S05]  /*1a00*/  EXIT ;  /* 0x000000000000794d */ /* 0x000fea0003800000 */
.L_x_476:
        /* <DEDUP_REMOVED lines=10> */
.L_x_496:
        /* <DEDUP_REMOVED lines=24> */
[----:B------:R-:W-:-:S03]  /*1c30*/  LOP3.LUT P0, R18, R18, 0x3, RZ, 0xc0, !PT ;  /* 0x0000000312127812 */ /* 0x000fc6000780c0ff */
        /* <DEDUP_REMOVED lines=26> */
[----:B------:R-:W-:-:S03]  /*1de0*/  LEA R14, P0, R20, UR10, 0x1 ;  /* 0x0000000a140e7c11 */ /* 0x000fc6000f8008ff */
[----:B------:R-:W-:Y:S01]  /*1df0*/  IMAD.IADD R21, R21, 0x1, R23 ;  /* 0x0000000115157824 */ /* 0x000fe200078e0217 */
[----:B---3--:R-:W-:Y:S01]  /*1e00*/  SHF.R.S32.HI R15, RZ, 0x1f, R25 ;  /* 0x0000001fff0f7819 */ /* 0x008fe20000011419 */
[----:B0-----:R-:W-:-:S04]  /*1e10*/  IMAD.WIDE.U32 R22, R25, R10, R16 ;  /* 0x0000000a19167225 */ /* 0x001fc800078e0010 */
[----:B------:R-:W-:Y:S01]  /*1e20*/  IMAD R0, R15, R10, RZ ;  /* 0x0000000a0f007224 */ /* 0x000fe200078e02ff */
[----:B------:R-:W-:Y:S02]  /*1e30*/  LEA.HI.X R15, R20, UR11, R21, 0x1, P0 ;  /* 0x0000000b140f7c11 */ /* 0x000fe400080f0c15 */
[----:B--2---:R-:W-:Y:S01]  /*1e40*/  LEA R20, P0, R22, R12, 0x1 ;  /* 0x0000000c16147211 */ /* 0x004fe200078008ff */
[----:B------:R-:W-:Y:S02]  /*1e50*/  IMAD R21, R25, R11, R0 ;  /* 0x0000000b19157224 */ /* 0x000fe400078e0200 */
[----:B------:R-:W2:Y:S02]  /*1e60*/  LDG.E.U16 R0, desc[UR8][R14.64] ;  /* 0x000000080e007981 */ /* 0x000ea4000c1e1500 */
[----:B------:R-:W-:-:S05]  /*1e70*/  IMAD.IADD R21, R23, 0x1, R21 ;  /* 0x0000000117157824 */ /* 0x000fca00078e0215 */
[----:B------:R-:W-:Y:S02]  /*1e80*/  LEA.HI.X R21, R22, R13, R21, 0x1, P0 ;  /* 0x0000000d16157211 */ /* 0x000fe400000f0c15 */
[----:B------:R-:W0:Y:S03]  /*1e90*/  LDC.U16 R22, c[0x0][0x240] ;  /* 0x00009000ff167b82 */ /* 0x000e260000000400 */
[----:B------:R-:W3:Y:S01]  /*1ea0*/  LDG.E.U16 R23, desc[UR8][R20.64] ;  /* 0x0000000814177981 */ /* 0x000ee2000c1e1500 */
[----:B------:R-:W-:Y:S02]  /*1eb0*/  ISETP.NE.AND P0, PT, R18, 0x1, PT ;  /* 0x000000011200780c */ /* 0x000fe40003f05270 */
[----:B0-----:R-:W-:Y:S02]  /*1ec0*/  PRMT R24, R22, 0x9910, RZ ;  /* 0x0000991016187816 */ /* 0x001fe400000000ff */
[----:B--2---:R-:W-:-:S05]  /*1ed0*/  PRMT R0, R0, 0x9910, RZ ;  /* 0x0000991000007816 */ /* 0x004fca00000000ff */
[----:B---3--:R-:W-:-:S05]  /*1ee0*/  IMAD R23, R0, R24, R23 ;  /* 0x0000001800177224 */ /* 0x008fca00078e0217 */
[----:B------:R0:W-:Y:S01]  /*1ef0*/  STG.E.U16 desc[UR8][R20.64], R23 ;  /* 0x0000001714007986 */ /* 0x0001e2000c101508 */
[----:B------:R-:W-:Y:S01]  /*1f00*/  VIADD R0, R2, 0x1 ;  /* 0x0000000102007836 */ /* 0x000fe20000000000 */
[----:B------:R-:W-:Y:S06]  /*1f10*/  @!P0 BRA `(.L_x_494) ;  /* 0x0000000000788947 */ /* 0x000fec0003800000 */
[----:B0-----:R-:W2:Y:S02]  /*1f20*/  LDG.E R23, desc[UR8][R8.64+0x4] ;  /* 0x0000040808177981 */ /* 0x001ea4000c1e1900 */
[----:B--2---:R-:W-:-:S05]  /*1f30*/  SHF.R.S32.HI R21, RZ, 0x1f, R23 ;  /* 0x0000001fff157819 */ /* 0x004fca0000011417 */
[-C--:B------:R-:W-:Y:S02]  /*1f40*/  IMAD R0, R21, R10.reuse, RZ ;  /* 0x0000000a15007224 */ /* 0x080fe400078e02ff */
[----:B------:R-:W-:-:S04]  /*1f50*/  IMAD.WIDE.U32 R20, R23, R10, R16 ;  /* 0x0000000a17147225 */ /* 0x000fc800078e0010 */
[----:B------:R-:W-:Y:S01]  /*1f60*/  IMAD R23, R23, R11, R0 ;  /* 0x0000000b17177224 */ /* 0x000fe200078e0200 */
[----:B------:R-:W-:Y:S01]  /*1f70*/  LEA R22, P0, R20, R12, 0x1 ;  /* 0x0000000c14167211 */ /* 0x000fe200078008ff */
[----:B------:R-:W2:Y:S03]  /*1f80*/  LDG.E.U16 R0, desc[UR8][R14.64+0x2] ;  /* 0x000002080e007981 */ /* 0x000ea6000c1e1500 */
[----:B------:R-:W-:-:S04]  /*1f90*/  IADD3 R21, R21, R23, RZ ;  /* 0x0000001715157210 */ /* 0x000fc80007ffe0ff */
[----:B------:R-:W-:-:S05]  /*1fa0*/  LEA.HI.X R23, R20, R13, R21, 0x1, P0 ;  /* 0x0000000d14177211 */ /* 0x000fca00000f0c15 */
[----:B------:R-:W3:Y:S01]  /*1fb0*/  LDG.E.U16 R21, desc[UR8][R22.64] ;  /* 0x0000000816157981 */ /* 0x000ee2000c1e1500 */
[----:B------:R-:W-:Y:S02]  /*1fc0*/  ISETP.NE.AND P0, PT, R18, 0x2, PT ;  /* 0x000000021200780c */ /* 0x000fe40003f05270 */
[----:B--2---:R-:W-:-:S05]  /*1fd0*/  PRMT R0, R0, 0x9910, RZ ;  /* 0x0000991000007816 */ /* 0x004fca00000000ff */
[----:B---3--:R-:W-:-:S05]  /*1fe0*/  IMAD R21, R0, R24, R21 ;  /* 0x0000001800157224 */ /* 0x008fca00078e0215 */
[----:B------:R1:W-:Y:S01]  /*1ff0*/  STG.E.U16 desc[UR8][R22.64], R21 ;  /* 0x0000001516007986 */ /* 0x0003e2000c101508 */
[----:B------:R-:W-:Y:S01]  /*2000*/  VIADD R0, R2, 0x2 ;  /* 0x0000000202007836 */ /* 0x000fe20000000000 */
[----:B------:R-:W-:Y:S06]  /*2010*/  @!P0 BRA `(.L_x_494) ;  /* 0x0000000000388947 */ /* 0x000fec0003800000 */
[----:B------:R-:W1:Y:S04]  /*2020*/  LDG.E R9, desc[UR8][R8.64+0x8] ;  /* 0x0000080808097981 */ /* 0x000e68000c1e1900 */
[----:B------:R-:W2:Y:S01]  /*2030*/  LDG.E.U16 R14, desc[UR8][R14.64+0x4] ;  /* 0x000004080e0e7981 */ /* 0x000ea2000c1e1500 */
[----:B-1----:R-:W-:-:S05]  /*2040*/  SHF.R.S32.HI R21, RZ, 0x1f, R9 ;  /* 0x0000001fff157819 */ /* 0x002fca0000011409 */
[-C--:B------:R-:W-:Y:S02]  /*2050*/  IMAD R0, R21, R10.reuse, RZ ;  /* 0x0000000a15007224 */ /* 0x080fe400078e02ff */
[----:B------:R-:W-:-:S04]  /*2060*/  IMAD.WIDE.U32 R20, R9, R10, R16 ;  /* 0x0000000a09147225 */ /* 0x000fc800078e0010 */
[----:B------:R-:W-:Y:S01]  /*2070*/  IMAD R11, R9, R11, R0 ;  /* 0x0000000b090b7224 */ /* 0x000fe200078e0200 */
[----:B------:R-:W-:-:S03]  /*2080*/  LEA R12, P0, R20, R12, 0x1 ;  /* 0x0000000c140c7211 */ /* 0x000fc600078008ff */
[----:B------:R-:W-:-:S05]  /*2090*/  IMAD.IADD R0, R21, 0x1, R11 ;  /* 0x0000000115007824 */ /* 0x000fca00078e020b */
[----:B------:R-:W-:-:S05]  /*20a0*/  LEA.HI.X R13, R20, R13, R0, 0x1, P0 ;  /* 0x0000000d140d7211 */ /* 0x000fca00000f0c00 */
[----:B------:R-:W3:Y:S01]  /*20b0*/  LDG.E.U16 R11, desc[UR8][R12.64] ;  /* 0x000000080c0b7981 */ /* 0x000ee2000c1e1500 */
[----:B--2---:R-:W-:-:S05]  /*20c0*/  PRMT R0, R14, 0x9910, RZ ;  /* 0x000099100e007816 */ /* 0x004fca00000000ff */
[----:B---3--:R-:W-:-:S05]  /*20d0*/  IMAD R11, R0, R24, R11 ;  /* 0x00000018000b7224 */ /* 0x008fca00078e020b */
[----:B------:R2:W-:Y:S01]  /*20e0*/  STG.E.U16 desc[UR8][R12.64], R11 ;  /* 0x0000000b0c007986 */ /* 0x0005e2000c101508 */
[----:B------:R-:W-:-:S07]  /*20f0*/  IADD3 R0, R2, 0x3, RZ ;  /* 0x0000000302007810 */ /* 0x000fce0007ffe0ff */
.L_x_494:
[----:B------:R-:W-:Y:S05]  /*2100*/  BSYNC B1 ;  /* 0x0000000000017941 */ /* 0x000fea0003800000 */
.L_x_493:
[----:B------:R-:W-:-:S05]  /*2110*/  LOP3.LUT R2, RZ, R2, RZ, 0x33, !PT ;  /* 0x00000002ff027212 */ /* 0x000fca00078e33ff */
[----:B------:R-:W-:-:S05]  /*2120*/  IMAD.IADD R2, R19, 0x1, R2 ;  /* 0x0000000113027824 */ /* 0x000fca00078e0202 */
[----:B------:R-:W-:-:S13]  /*2130*/  ISETP.GE.U32.AND P0, PT, R2, 0x3, PT ;  /* 0x000000030200780c */ /* 0x000fda0003f06070 */
[----:B------:R-:W-:Y:S05]  /*2140*/  @!P0 BRA `(.L_x_492) ;  /* 0x0000000400288947 */ /* 0x000fea0003800000 */
[----:B------:R-:W3:Y:S08]  /*2150*/  LDC.U16 R10, c[0x0][0x240] ;  /* 0x00009000ff0a7b82 */ /* 0x000ef00000000400 */
[----:B------:R-:W4:Y:S08]  /*2160*/  LDC.64 R2, c[0x0][0x268] ;  /* 0x00009a00ff027b82 */ /* 0x000f300000000a00 */
[----:B------:R-:W0:Y:S01]  /*2170*/  LDC.64 R8, c[0x0][0x270] ;  /* 0x00009c00ff087b82 */ /* 0x000e220000000a00 */
[----:B---3--:R-:W-:-:S07]  /*2180*/  PRMT R14, R10, 0x9910, RZ ;  /* 0x000099100a0e7816 */ /* 0x008fce00000000ff */
.L_x_495:
[----:B----4-:R-:W-:Y:S01]  /*2190*/  IMAD R10, R2, UR5, RZ ;  /* 0x00000005020a7c24 */ /* 0x010fe2000f8e02ff */
[----:B--2---:R-:W-:-:S03]  /*21a0*/  SHF.R.S32.HI R11, RZ, 0x1f, R0 ;  /* 0x0000001fff0b7819 */ /* 0x004fc60000011400 */
[----:B------:R-:W-:Y:S02]  /*21b0*/  IMAD R13, R3, UR4, R10 ;  /* 0x00000004030d7c24 */ /* 0x000fe4000f8e020a */
[----:B------:R-:W-:-:S04]  /*21c0*/  IMAD.MOV.U32 R10, RZ, RZ, R0 ;  /* 0x000000ffff0a7224 */ /* 0x000fc800078e0000 */
[----:B01-3--:R-:W-:-:S05]  /*21d0*/  IMAD.WIDE.U32 R20, R2, UR4, R10 ;  /* 0x0000000402147c25 */ /* 0x00bfca000f8e000a */
[----:B------:R-:W-:Y:S02]  /*21e0*/  IADD3 R13, R13, R21, RZ ;  /* 0x000000150d0d7210 */ /* 0x000fe40007ffe0ff */
[----:B------:R-:W-:-:S04]  /*21f0*/  LEA R12, P0, R20, UR12, 0x2 ;  /* 0x0000000c140c7c11 */ /* 0x000fc8000f8010ff */
[----:B------:R-:W-:-:S05]  /*2200*/  LEA.HI.X R13, R20, UR13, R13, 0x2, P0 ;  /* 0x0000000d140d7c11 */ /* 0x000fca00080f140d */
[----:B------:R-:W2:Y:S01]  /*2210*/  LDG.E R15, desc[UR8][R12.64] ;  /* 0x000000080c0f7981 */ /* 0x000ea2000c1e1900 */
[C---:B------:R-:W-:Y:S02]  /*2220*/  IMAD R16, R8.reuse, UR5, RZ ;  /* 0x0000000508107c24 */ /* 0x040fe4000f8e02ff */
[----:B------:R-:W-:-:S04]  /*2230*/  IMAD.WIDE.U32 R20, R8, UR4, R10 ;  /* 0x0000000408147c25 */ /* 0x000fc8000f8e000a */
[----:B------:R-:W-:Y:S01]  /*2240*/  IMAD R23, R9, UR4, R16 ;  /* 0x0000000409177c24 */ /* 0x000fe2000f8e0210 */
[----:B------:R-:W-:Y:S01]  /*2250*/  LEA R10, P0, R20, UR16, 0x1 ;  /* 0x00000010140a7c11 */ /* 0x000fe2000f8008ff */
[----:B------:R-:W-:Y:S02]  /*2260*/  IMAD.MOV.U32 R16, RZ, RZ, R6 ;  /* 0x000000ffff107224 */ /* 0x000fe400078e0006 */
[----:B------:R-:W-:Y:S01]  /*2270*/  IMAD.IADD R21, R23, 0x1, R21 ;  /* 0x0000000117157824 */ /* 0x000fe200078e0215 */
[----:B--2---:R-:W-:-:S05]  /*2280*/  SHF.R.S32.HI R11, RZ, 0x1f, R15 ;  /* 0x0000001fff0b7819 */ /* 0x004fca000001140f */
[----:B------:R-:W-:Y:S01]  /*2290*/  IMAD R18, R11, UR14, RZ ;  /* 0x0000000e0b127c24 */ /* 0x000fe2000f8e02ff */
[----:B------:R-:W-:Y:S01]  /*22a0*/  LEA.HI.X R11, R20, UR17, R21, 0x1, P0 ;  /* 0x00000011140b7c11 */ /* 0x000fe200080f0c15 */
        /* <DEDUP_REMOVED lines=10> */
[----:B------:R-:W2:Y:S02]  /*2350*/  LDG.E R25, desc[UR8][R12.64+0x4] ;  /* 0x000004080c197981 */ /* 0x000ea4000c1e1900 */
[----:B--2---:R-:W-:Y:S01]  /*2360*/  SHF.R.S32.HI R18, RZ, 0x1f, R25 ;  /* 0x0000001fff127819 */ /* 0x004fe20000011419 */
[----:B------:R-:W-:-:S04]  /*2370*/  IMAD.WIDE.U32 R20, R25, UR14, R16 ;  /* 0x0000000e19147c25 */ /* 0x000fc8000f8e0010 */
[----:B------:R-:W-:Y:S01]  /*2380*/  IMAD R18, R18, UR14, RZ ;  /* 0x0000000e12127c24 */ /* 0x000fe2000f8e02ff */
[----:B------:R-:W-:-:S03]  /*2390*/  LEA R24, P0, R20, UR18, 0x1 ;  /* 0x0000001214187c11 */ /* 0x000fc6000f8008ff */
[----:B------:R-:W-:Y:S02]  /*23a0*/  IMAD R25, R25, UR15, R18 ;  /* 0x0000000f19197c24 */ /* 0x000fe4000f8e0212 */
[----:B------:R-:W0:Y:S02]  /*23b0*/  LDG.E.U16 R18, desc[UR8][R10.64+0x2] ;  /* 0x000002080a127981 */ /* 0x000e24000c1e1500 */
[----:B------:R-:W-:-:S05]  /*23c0*/  IMAD.IADD R21, R21, 0x1, R25 ;  /* 0x0000000115157824 */ /* 0x000fca00078e0219 */
[----:B------:R-:W-:-:S05]  /*23d0*/  LEA.HI.X R25, R20, UR19, R21, 0x1, P0 ;  /* 0x0000001314197c11 */ /* 0x000fca00080f0c15 */
[----:B------:R-:W2:Y:S01]  /*23e0*/  LDG.E.U16 R21, desc[UR8][R24.64] ;  /* 0x0000000818157981 */ /* 0x000ea2000c1e1500 */
[----:B0-----:R-:W-:-:S05]  /*23f0*/  PRMT R15, R18, 0x9910, RZ ;  /* 0x00009910120f7816 */ /* 0x001fca00000000ff */
[----:B--2---:R-:W-:-:S05]  /*2400*/  IMAD R15, R15, R14, R21 ;  /* 0x0000000e0f0f7224 */ /* 0x004fca00078e0215 */
[----:B------:R0:W-:Y:S04]  /*2410*/  STG.E.U16 desc[UR8][R24.64], R15 ;  /* 0x0000000f18007986 */ /* 0x0001e8000c101508 */
[----:B------:R-:W2:Y:S02]  /*2420*/  LDG.E R23, desc[UR8][R12.64+0x8] ;  /* 0x000008080c177981 */ /* 0x000ea4000c1e1900 */
[----:B--2---:R-:W-:Y:S01]  /*2430*/  SHF.R.S32.HI R18, RZ, 0x1f, R23 ;  /* 0x0000001fff127819 */ /* 0x004fe20000011417 */
[----:B------:R-:W-:-:S04]  /*2440*/  IMAD.WIDE.U32 R20, R23, UR14, R16 ;  /* 0x0000000e17147c25 */ /* 0x000fc8000f8e0010 */
[----:B------:R-:W-:-:S04]  /*2450*/  IMAD R18, R18, UR14, RZ ;  /* 0x0000000e12127c24 */ /* 0x000fc8000f8e02ff */
[----:B------:R-:W-:Y:S01]  /*2460*/  IMAD R23, R23, UR15, R18 ;  /* 0x0000000f17177c24 */ /* 0x000fe2000f8e0212 */
[----:B------:R-:W-:Y:S01]  /*2470*/  LEA R22, P0, R20, UR18, 0x1 ;  /* 0x0000001214167c11 */ /* 0x000fe2000f8008ff */
[----:B------:R-:W0:Y:S02]  /*2480*/  LDG.E.U16 R18, desc[UR8][R10.64+0x4] ;  /* 0x000004080a127981 */ /* 0x000e24000c1e1500 */
[----:B------:R-:W-:-:S05]  /*2490*/  IMAD.IADD R21, R21, 0x1, R23 ;  /* 0x0000000115157824 */ /* 0x000fca00078e0217 */
[----:B------:R-:W-:-:S05]  /*24a0*/  LEA.HI.X R23, R20, UR19, R21, 0x1, P0 ;  /* 0x0000001314177c11 */ /* 0x000fca00080f0c15 */
[----:B------:R-:W2:Y:S01]  /*24b0*/  LDG.E.U16 R21, desc[UR8][R22.64] ;  /* 0x0000000816157981 */ /* 0x000ea2000c1e1500 */
[----:B0-----:R-:W-:-:S05]  /*24c0*/  PRMT R15, R18, 0x9910, RZ ;  /* 0x00009910120f7816 */ /* 0x001fca00000000ff */
[----:B--2---:R-:W-:-:S05]  /*24d0*/  IMAD R15, R15, R14, R21 ;  /* 0x0000000e0f0f7224 */ /* 0x004fca00078e0215 */
[----:B------:R3:W-:Y:S04]  /*24e0*/  STG.E.U16 desc[UR8][R22.64], R15 ;  /* 0x0000000f16007986 */ /* 0x0007e8000c101508 */
[----:B------:R-:W2:Y:S04]  /*24f0*/  LDG.E R13, desc[UR8][R12.64+0xc] ;  /* 0x00000c080c0d7981 */ /* 0x000ea8000c1e1900 */
        /* <DEDUP_REMOVED lines=15> */
.L_x_492:
[----:B------:R-:W-:Y:S05]  /*25f0*/  BSYNC B0 ;  /* 0x0000000000007941 */ /* 0x000fea0003800000 */
.L_x_491:
[----:B------:R-:W4:Y:S01]  /*2600*/  LDC.64 R2, c[0x0][0x278] ;  /* 0x00009e00ff027b82 */ /* 0x000f220000000a00 */
[----:B------:R-:W-:-:S06]  /*2610*/  UIADD3 UR4, UR4, 0x1, URZ ;  /* 0x0000000104047890 */ /* 0x000fcc000fffe03f */
[----:B----4-:R-:W-:-:S04]  /*2620*/  ISETP.LE.U32.AND P0, PT, R2, UR4, PT ;  /* 0x0000000402007c0c */ /* 0x010fc8000bf03070 */
[----:B------:R-:W-:-:S13]  /*2630*/  ISETP.GE.AND.EX P0, PT, RZ, R3, PT, P0 ;  /* 0x00000003ff00720c */ /* 0x000fda0003f06300 */
[----:B------:R-:W-:Y:S05]  /*2640*/  @!P0 BRA `(.L_x_496) ;  /* 0xfffffff400188947 */ /* 0x000fea000383ffff */
[----:B------:R-:W-:Y:S01]  /*2650*/  VIADD R26, R26, 0x100 ;  /* 0x000001001a1a7836 */ /* 0x000fe20000000000 */
[----:B------:R-:W-:-:S04]  /*2660*/  ULDC.64 UR4, c[0x0][0x250] ;  /* 0x0000940000047ab9 */ /* 0x000fc80000000a00 */
[----:B------:R-:W-:-:S04]  /*2670*/  IADD3 R28, P0, R26, UR6, RZ ;  /* 0x000000061a1c7c10 */ /* 0x000fc8000ff1e0ff */
[----:B------:R-:W-:Y:S01]  /*2680*/  IADD3.X R29, RZ, UR7, RZ, P0, !PT ;  /* 0x00000007ff1d7c10 */ /* 0x000fe200087fe4ff */
[----:B--2---:R-:W-:-:S04]  /*2690*/  IMAD.WIDE.U32 R10, R28, UR4, RZ ;  /* 0x000000041c0a7c25 */ /* 0x004fc8000f8e00ff */
[----:B------:R-:W-:Y:S01]  /*26a0*/  IMAD R3, R29, UR4, RZ ;  /* 0x000000041d037c24 */ /* 0x000fe2000f8e02ff */
[----:B------:R-:W-:-:S03]  /*26b0*/  UMOV UR4, URZ ;  /* 0x0000003f00047c82 */ /* 0x000fc60008000000 */
[----:B------:R-:W-:-:S04]  /*26c0*/  IMAD R3, R28, UR5, R3 ;  /* 0x000000051c037c24 */ /* 0x000fc8000f8e0203 */
[----:B------:R-:W-:-:S07]  /*26d0*/  IMAD.IADD R27, R11, 0x1, R3 ;  /* 0x000000010b1b7824 */ /* 0x000fce00078e0203 */
.L_x_502:
        /* <DEDUP_REMOVED lines=15> */
[----:B-1--4-:R-:W-:Y:S05]  /*27d0*/  @!P0 BRA `(.L_x_498) ;  /* 0x0000000800bc8947 */ /* 0x012fea0003800000 */
[----:B------:R-:W2:Y:S01]  /*27e0*/  LDC.64 R16, c[0x0][0x248] ;  /* 0x00009200ff107b82 */ /* 0x000ea20000000a00 */
[----:B------:R-:W-:Y:S01]  /*27f0*/  IADD3 R2, -R8, R0, RZ ;  /* 0x0000000008027210 */ /* 0x000fe20007ffe1ff */
[----:B------:R-:W-:Y:S01]  /*2800*/  IMAD.MOV.U32 R26, RZ, RZ, R10 ;  /* 0x000000ffff1a7224 */ /* 0x000fe200078e000a */
[----:B------:R-:W-:Y:S01]  /*2810*/  BSSY B1, `(.L_x_499) ;  /* 0x0000057000017945 */ /* 0x000fe20003800000 */
[----:B-1-3--:R-:W-:Y:S01]  /*2820*/  IMAD.MOV.U32 R22, RZ, RZ, R8 ;  /* 0x000000ffff167224 */ /* 0x00afe200078e0008 */
[----:B------:R-:W-:-:S03]  /*2830*/  LOP3.LUT P0, R2, R2, 0x3, RZ, 0xc0, !PT ;  /* 0x0000000302027812 */ /* 0x000fc6000780c0ff */
[----:B------:R-:W1:Y:S01]  /*2840*/  LDC.64 R4, c[0x0][0x270] ;  /* 0x00009c00ff047b82 */ /* 0x000e620000000a00 */
[C---:B--2---:R-:W-:Y:S02]  /*2850*/  IMAD R12, R16.reuse, UR5, RZ ;  /* 0x00000005100c7c24 */ /* 0x044fe4000f8e02ff */
[----:B------:R-:W-:-:S04]  /*2860*/  IMAD.WIDE.U32 R6, R16, UR4, R26 ;  /* 0x0000000410067c25 */ /* 0x000fc8000f8e001a */
[----:B------:R-:W-:Y:S02]  /*2870*/  IMAD R3, R17, UR4, R12 ;  /* 0x0000000411037c24 */ /* 0x000fe4000f8e020c */
[----:B-1----:R-:W-:-:S03]  /*2880*/  IMAD R14, R4, UR5, RZ ;  /* 0x00000005040e7c24 */ /* 0x002fc6000f8e02ff */
[----:B------:R-:W-:Y:S01]  /*2890*/  IADD3 R3, R7, R3, RZ ;  /* 0x0000000307037210 */ /* 0x000fe20007ffe0ff */
[----:B------:R-:W-:Y:S02]  /*28a0*/  IMAD R13, R5, UR4, R14 ;  /* 0x00000004050d7c24 */ /* 0x000fe4000f8e020e */
[----:B------:R-:W-:-:S04]  /*28b0*/  IMAD.WIDE.U32 R4, R4, UR4, RZ ;  /* 0x0000000404047c25 */ /* 0x000fc8000f8e00ff */
[----:B------:R-:W-:Y:S01]  /*28c0*/  IMAD.IADD R26, R5, 0x1, R13 ;  /* 0x00000001051a7824 */ /* 0x000fe200078e020d */
[----:B------:R-:W-:Y:S06]  /*28d0*/  @!P0 BRA `(.L_x_500) ;  /* 0x0000000400288947 */ /* 0x000fec0003800000 */
[----:B------:R-:W1:Y:S01]  /*28e0*/  LDC.64 R14, c[0x0][0x268] ;  /* 0x00009a00ff0e7b82 */ /* 0x000e620000000a00 */
[----:B------:R-:W-:Y:S01]  /*28f0*/  SHF.R.S32.HI R9, RZ, 0x1f, R8 ;  /* 0x0000001fff097819 */ /* 0x000fe20000011408 */
[----:B------:R-:W-:Y:S01]  /*2900*/  ULDC.64 UR6, c[0x0][0x230] ;  /* 0x00008c0000067ab9 */ /* 0x000fe20000000a00 */
[----:B------:R2:W-:Y:S05]  /*2910*/  STL [R1], R0 ;  /* 0x0000000001007387 */ /* 0x0005ea0000100800 */
[----:B------:R-:W3:Y:S08]  /*2920*/  LDC.64 R16, c[0x0][0x238] ;  /* 0x00008e00ff107b82 */ /* 0x000ef00000000a00 */
[----:B--2---:R-:W2:Y:S01]  /*2930*/  LDC.U16 R0, c[0x0][0x240] ;  /* 0x00009000ff007b82 */ /* 0x004ea20000000400 */
[----:B-1----:R-:W-:-:S04]  /*2940*/  IMAD R12, R14, UR5, RZ ;  /* 0x000000050e0c7c24 */ /* 0x002fc8000f8e02ff */
[----:B------:R-:W-:Y:S02]  /*2950*/  IMAD R13, R15, UR4, R12 ;  /* 0x000000040f0d7c24 */ /* 0x000fe4000f8e020c */
[----:B------:R-:W-:-:S05]  /*2960*/  IMAD.WIDE.U32 R14, R14, UR4, R8 ;  /* 0x000000040e0e7c25 */ /* 0x000fca000f8e0008 */
[----:B------:R-:W-:Y:S02]  /*2970*/  IADD3 R13, R15, R13, RZ ;  /* 0x0000000d0f0d7210 */ /* 0x000fe40007ffe0ff */
[----:B------:R-:W-:-:S04]  /*2980*/  LEA R12, P0, R14, UR6, 0x2 ;  /* 0x000000060e0c7c11 */ /* 0x000fc8000f8010ff */
[----:B------:R-:W-:Y:S01]  /*2990*/  LEA.HI.X R13, R14, UR7, R13, 0x2, P0 ;  /* 0x000000070e0d7c11 */ /* 0x000fe200080f140d */
[----:B------:R-:W-:Y:S01]  /*29a0*/  ULDC.64 UR6, c[0x0][0x220] ;  /* 0x0000880000067ab9 */ /* 0x000fe20000000a00 */
[----:B------:R-:W1:Y:S03]  /*29b0*/  LDC.64 R14, c[0x0][0x258] ;  /* 0x00009600ff0e7b82 */ /* 0x000e660000000a00 */
[----:B0-----:R-:W4:Y:S02]  /*29c0*/  LDG.E R21, desc[UR8][R12.64] ;  /* 0x000000080c157981 */ /* 0x001f24000c1e1900 */
[----:B----4-:R-:W-:-:S05]  /*29d0*/  SHF.R.S32.HI R19, RZ, 0x1f, R21 ;  /* 0x0000001fff137819 */ /* 0x010fca0000011415 */
[----:B-1----:R-:W-:Y:S01]  /*29e0*/  IMAD R18, R19, R14, RZ ;  /* 0x0000000e13127224 */ /* 0x002fe200078e02ff */
[----:B------:R-:W-:-:S03]  /*29f0*/  MOV R19, R3 ;  /* 0x0000000300137202 */ /* 0x000fc60000000f00 */
[----:B------:R-:W-:Y:S02]  /*2a00*/  IMAD R23, R21, R15, R18 ;  /* 0x0000000f15177224 */ /* 0x000fe400078e0212 */
[----:B------:R-:W-:-:S04]  /*2a10*/  IMAD.MOV.U32 R18, RZ, RZ, R6 ;  /* 0x000000ffff127224 */ /* 0x000fc800078e0006 */
[----:B------:R-:W-:-:S04]  /*2a20*/  IMAD.WIDE.U32 R20, R21, R14, R18 ;  /* 0x0000000e15147225 */ /* 0x000fc800078e0012 */
[----:B------:R-:W-:Y:S01]  /*2a30*/  IMAD.IADD R21, R21, 0x1, R23 ;  /* 0x0000000115157824 */ /* 0x000fe200078e0217 */
[----:B---3--:R-:W-:-:S04]  /*2a40*/  LEA R22, P0, R20, R16, 0x1 ;  /* 0x0000001014167211 */ /* 0x008fc800078008ff */
[----:B------:R-:W-:Y:S02]  /*2a50*/  LEA.HI.X R23, R20, R17, R21, 0x1, P0 ;  /* 0x0000001114177211 */ /* 0x000fe400000f0c15 */
[----:B------:R-:W-:-:S04]  /*2a60*/  IADD3 R21, P0, R8, R4, RZ ;  /* 0x0000000408157210 */ /* 0x000fc80007f1e0ff */
[----:B------:R-:W-:Y:S02]  /*2a70*/  IADD3.X R24, R9, R26, RZ, P0, !PT ;  /* 0x0000001a09187210 */ /* 0x000fe400007fe4ff */
[----:B------:R-:W-:-:S04]  /*2a80*/  LEA R20, P0, R21, UR6, 0x1 ;  /* 0x0000000615147c11 */ /* 0x000fc8000f8008ff */
[----:B------:R-:W-:Y:S02]  /*2a90*/  LEA.HI.X R21, R21, UR7, R24, 0x1, P0 ;  /* 0x0000000715157c11 */ /* 0x000fe400080f0c18 */
[----:B------:R-:W3:Y:S04]  /*2aa0*/  LDG.E.U16 R24, desc[UR8][R22.64] ;  /* 0x0000000816187981 */ /* 0x000ee8000c1e1500 */
[----:B------:R-:W4:Y:S01]  /*2ab0*/  LDG.E.U16 R25, desc[UR8][R20.64] ;  /* 0x0000000814197981 */ /* 0x000f22000c1e1500 */
[----:B--2---:R-:W-:Y:S02]  /*2ac0*/  PRMT R0, R0, 0x9910, RZ ;  /* 0x0000991000007816 */ /* 0x004fe400000000ff */
[----:B------:R-:W-:Y:S02]  /*2ad0*/  ISETP.NE.AND P0, PT, R2, 0x1, PT ;  /* 0x000000010200780c */ /* 0x000fe40003f05270 */
[----:B----4-:R-:W-:-:S05]  /*2ae0*/  PRMT R25, R25, 0x9910, RZ ;  /* 0x0000991019197816 */ /* 0x010fca00000000ff */
[----:B---3--:R-:W-:Y:S02]  /*2af0*/  IMAD R25, R25, R0, R24 ;  /* 0x0000000019197224 */ /* 0x008fe400078e0218 */
[----:B------:R1:W5:Y:S04]  /*2b00*/  LDL.LU R0, [R1] ;  /* 0x0000000001007983 */ /* 0x0003680000300800 */
[----:B------:R0:W-:Y:S02]  /*2b10*/  STG.E.U16 desc[UR8][R22.64], R25 ;  /* 0x0000001916007986 */ /* 0x0001e4000c101508 */
[----:B0-----:R-:W-:Y:S01]  /*2b20*/  VIADD R22, R8, 0x1 ;  /* 0x0000000108167836 */ /* 0x001fe20000000000 */
[----:B-1----:R-:W-:Y:S06]  /*2b30*/  @!P0 BRA `(.L_x_500) ;  /* 0x0000000000908947 */ /* 0x002fec0003800000 */
[----:B------:R-:W2:Y:S01]  /*2b40*/  LDG.E R23, desc[UR8][R12.64+0x4] ;  /* 0x000004080c177981 */ /* 0x000ea2000c1e1900 */
[----:B------:R-:W0:Y:S03]  /*2b50*/  LDC.U16 R24, c[0x0][0x240] ;  /* 0x00009000ff187b82 */ /* 0x000e260000000400 */
[----:B-----5:R0:W-:Y:S02]  /*2b60*/  STL [R1], R0 ;  /* 0x0000000001007387 */ /* 0x0201e40000100800 */
[----:B0-----:R-:W-:Y:S02]  /*2b70*/  PRMT R0, R24, 0x9910, RZ ;  /* 0x0000991018007816 */ /* 0x001fe400000000ff */
        /* <DEDUP_REMOVED lines=9> */
[----:B------:R-:W-:Y:S02]  /*2c10*/  ISETP.NE.AND P0, PT, R2, 0x2, PT ;  /* 0x000000020200780c */ /* 0x000fe40003f05270 */
[----:B--2---:R-:W-:-:S05]  /*2c20*/  PRMT R23, R23, 0x9910, RZ ;  /* 0x0000991017177816 */ /* 0x004fca00000000ff */
[----:B---3--:R-:W-:Y:S02]  /*2c30*/  IMAD R23, R23, R0, R22 ;  /* 0x0000000017177224 */ /* 0x008fe400078e0216 */
[----:B------:R1:W5:Y:S04]  /*2c40*/  LDL.LU R0, [R1] ;  /* 0x0000000001007983 */ /* 0x0003680000300800 */
[----:B------:R1:W-:Y:S01]  /*2c50*/  STG.E.U16 desc[UR8][R24.64], R23 ;  /* 0x0000001718007986 */ /* 0x0003e2000c101508 */
[----:B------:R-:W-:Y:S01]  /*2c60*/  VIADD R22, R8, 0x2 ;  /* 0x0000000208167836 */ /* 0x000fe20000000000 */
[----:B------:R-:W-:Y:S06]  /*2c70*/  @!P0 BRA `(.L_x_500) ;  /* 0x0000000000408947 */ /* 0x000fec0003800000 */
[----:B------:R-:W2:Y:S01]  /*2c80*/  LDG.E R13, desc[UR8][R12.64+0x8] ;  /* 0x000008080c0d7981 */ /* 0x000ea2000c1e1900 */
[----:B-1----:R-:W0:Y:S03]  /*2c90*/  LDC.U16 R25, c[0x0][0x240] ;  /* 0x00009000ff197b82 */ /* 0x002e260000000400 */
[----:B------:R-:W3:Y:S01]  /*2ca0*/  LDG.E.U16 R20, desc[UR8][R20.64+0x4] ;  /* 0x0000040814147981 */ /* 0x000ee2000c1e1500 */
[----:B0-----:R-:W-:Y:S02]  /*2cb0*/  PRMT R25, R25, 0x9910, RZ ;  /* 0x0000991019197816 */ /* 0x001fe400000000ff */
        /* <DEDUP_REMOVED lines=12> */
.L_x_500:
[----:B------:R-:W-:Y:S05]  /*2d80*/  BSYNC B1 ;  /* 0x0000000000017941 */ /* 0x000fea0003800000 */
.L_x_499:
[----:B------:R-:W-:-:S04]  /*2d90*/  LOP3.LUT R9, RZ, R8, RZ, 0x33, !PT ;  /* 0x00000008ff097212 */ /* 0x000fc800078e33ff */
[----:B-----5:R-:W-:-:S04]  /*2da0*/  IADD3 R9, R0, R9, RZ ;  /* 0x0000000900097210 */ /* 0x020fc80007ffe0ff */
[----:B------:R-:W-:-:S13]  /*2db0*/  ISETP.GE.U32.AND P0, PT, R9, 0x3, PT ;  /* 0x000000030900780c */ /* 0x000fda0003f06070 */
[----:B------:R-:W-:Y:S05]  /*2dc0*/  @!P0 BRA `(.L_x_498) ;  /* 0x0000000400408947 */ /* 0x000fea0003800000 */
[----:B--2---:R-:W2:Y:S01]  /*2dd0*/  LDC.64 R12, c[0x0][0x268] ;  /* 0x00009a00ff0c7b82 */ /* 0x004ea20000000a00 */
[----:B01----:R-:W-:Y:S01]  /*2de0*/  SHF.R.S32.HI R23, RZ, 0x1f, R22 ;  /* 0x0000001fff177819 */ /* 0x003fe20000011416 */
[----:B------:R-:W-:Y:S01]  /*2df0*/  ULDC.64 UR10, c[0x0][0x230] ;  /* 0x00008c00000a7ab9 */ /* 0x000fe20000000a00 */
[----:B------:R-:W-:-:S05]  /*2e00*/  ULDC.64 UR6, c[0x0][0x220] ;  /* 0x0000880000067ab9 */ /* 0x000fca0000000a00 */
[----:B------:R-:W0:Y:S01]  /*2e10*/  LDC.U16 R5, c[0x0][0x240] ;  /* 0x00009000ff057b82 */ /* 0x000e220000000400 */
[C---:B--2---:R-:W-:Y:S02]  /*2e20*/  IMAD R2, R12.reuse, UR5, RZ ;  /* 0x000000050c027c24 */ /* 0x044fe4000f8e02ff */
[----:B------:R-:W-:-:S04]  /*2e30*/  IMAD.WIDE.U32 R8, R12, UR4, R22 ;  /* 0x000000040c087c25 */ /* 0x000fc8000f8e0016 */
[----:B------:R-:W-:Y:S01]  /*2e40*/  IMAD R13, R13, UR4, R2 ;  /* 0x000000040d0d7c24 */ /* 0x000fe2000f8e0202 */
[----:B------:R-:W-:Y:S02]  /*2e50*/  LEA R12, P1, R8, UR10, 0x2 ;  /* 0x0000000a080c7c11 */ /* 0x000fe4000f8210ff */
[C---:B------:R-:W-:Y:S01]  /*2e60*/  LEA R2, P0, R4.reuse, UR6, 0x1 ;  /* 0x0000000604027c11 */ /* 0x040fe2000f8008ff */
[----:B------:R-:W-:Y:S01]  /*2e70*/  IMAD.IADD R13, R13, 0x1, R9 ;  /* 0x000000010d0d7824 */ /* 0x000fe200078e0209 */
[----:B0-----:R-:W-:Y:S02]  /*2e80*/  PRMT R9, R5, 0x9910, RZ ;  /* 0x0000991005097816 */ /* 0x001fe400000000ff */
[----:B------:R-:W-:Y:S02]  /*2e90*/  LEA.HI.X R4, R4, UR7, R26, 0x1, P0 ;  /* 0x0000000704047c11 */ /* 0x000fe400080f0c1a */
[----:B------:R-:W-:Y:S01]  /*2ea0*/  LEA.HI.X R13, R8, UR11, R13, 0x2, P1 ;  /* 0x0000000b080d7c11 */ /* 0x000fe200088f140d */
[----:B------:R-:W-:Y:S01]  /*2eb0*/  IMAD.MOV.U32 R8, RZ, RZ, R9 ;  /* 0x000000ffff087224 */ /* 0x000fe200078e0009 */
[----:B------:R-:W-:-:S07]  /*2ec0*/  MOV R5, R22 ;  /* 0x0000001600057202 */ /* 0x000fce0000000f00 */
.L_x_501:
[----:B------:R-:W2:Y:S01]  /*2ed0*/  LDG.E R9, desc[UR8][R12.64] ;  /* 0x000000080c097981 */ /* 0x000ea2000c1e1900 */
[----:B----4-:R-:W-:Y:S01]  /*2ee0*/  IMAD.MOV.U32 R15, RZ, RZ, R3 ;  /* 0x000000ffff0f7224 */ /* 0x010fe200078e0003 */
[----:B------:R-:W-:Y:S01]  /*2ef0*/  MOV R16, R2 ;  /* 0x0000000200107202 */ /* 0x000fe20000000f00 */
[----:B------:R-:W-:-:S04]  /*2f00*/  IMAD.MOV.U32 R17, RZ, RZ, R4 ;  /* 0x000000ffff117224 */ /* 0x000fc800078e0004 */
[----:B------:R-:W-:Y:S01]  /*2f10*/  IMAD.WIDE R16, R5, 0x2, R16 ;  /* 0x0000000205107825 */ /* 0x000fe200078e0210 */
[----:B--2---:R-:W-:-:S05]  /*2f20*/  SHF.R.S32.HI R14, RZ, 0x1f, R9 ;  /* 0x0000001fff0e7819 */ /* 0x004fca0000011409 */
[----:B------:R-:W-:Y:S01]  /*2f30*/  IMAD R20, R14, UR12, RZ ;  /* 0x0000000c0e147c24 */ /* 0x000fe2000f8e02ff */
[----:B------:R-:W-:-:S05]  /*2f40*/  MOV R14, R6 ;  /* 0x00000006000e7202 */ /* 0x000fca0000000f00 */
        /* <DEDUP_REMOVED lines=15> */
[----:B0-----:R-:W-:-:S03]  /*3040*/  LEA R20, P0, R18, UR14, 0x1 ;  /* 0x0000000e12147c11 */ /* 0x001fc6000f8008ff */
        /* <DEDUP_REMOVED lines=12> */
[----:B0-----:R-:W-:-:S04]  /*3110*/  LEA R20, P0, R18, UR14, 0x1 ;  /* 0x0000000e12147c11 */ /* 0x001fc8000f8008ff */
[----:B------:R-:W-:Y:S02]  /*3120*/  IADD3 R19, R19, R9, RZ ;  /* 0x0000000913137210 */ /* 0x000fe40007ffe0ff */
[----:B------:R-:W2:Y:S02]  /*3130*/  LDG.E.U16 R9, desc[UR8][R16.64+0x4] ;  /* 0x0000040810097981 */ /* 0x000ea4000c1e1500 */
[----:B------:R-:W-:-:S05]  /*3140*/  LEA.HI.X R21, R18, UR15, R19, 0x1, P0 ;  /* 0x0000000f12157c11 */ /* 0x000fca00080f0c13 */
[----:B------:R-:W3:Y:S01]  /*3150*/  LDG.E.U16 R19, desc[UR8][R20.64] ;  /* 0x0000000814137981 */ /* 0x000ee2000c1e1500 */
[----:B--2---:R-:W-:-:S05]  /*3160*/  PRMT R9, R9, 0x9910, RZ ;  /* 0x0000991009097816 */ /* 0x004fca00000000ff */
[----:B---3--:R-:W-:-:S05]  /*3170*/  IMAD R9, R9, R8, R19 ;  /* 0x0000000809097224 */ /* 0x008fca00078e0213 */
        /* <DEDUP_REMOVED lines=11> */
[----:B0-----:R-:W-:Y:S02]  /*3230*/  PRMT R9, R16, 0x9910, RZ ;  /* 0x0000991010097816 */ /* 0x001fe400000000ff */
[----:B------:R-:W-:-:S04]  /*3240*/  IADD3 R22, R22, 0x4, RZ ;  /* 0x0000000416167810 */ /* 0x000fc80007ffe0ff */
[----:B------:R-:W-:Y:S02]  /*3250*/  ISETP.GE.AND P0, PT, R22, R0, PT ;  /* 0x000000001600720c */ /* 0x000fe40003f06270 */
[----:B------:R-:W-:Y:S02]  /*3260*/  IADD3 R12, P2, R12, 0x10, RZ ;  /* 0x000000100c0c7810 */ /* 0x000fe40007f5e0ff */
[----:B------:R-:W-:-:S03]  /*3270*/  IADD3 R2, P1, R2, 0x8, RZ ;  /* 0x0000000802027810 */ /* 0x000fc60007f3e0ff */
[----:B------:R-:W-:Y:S01]  /*3280*/  IMAD.X R13, RZ, RZ, R13, P2 ;  /* 0x000000ffff0d7224 */ /* 0x000fe200010e060d */
[----:B------:R-:W-:Y:S01]  /*3290*/  IADD3.X R4, RZ, R4, RZ, P1, !PT ;  /* 0x00000004ff047210 */ /* 0x000fe20000ffe4ff */
[----:B--2---:R-:W-:-:S05]  /*32a0*/  IMAD R15, R9, R8, R15 ;  /* 0x00000008090f7224 */ /* 0x004fca00078e020f */
[----:B------:R4:W-:Y:S01]  /*32b0*/  STG.E.U16 desc[UR8][R18.64], R15 ;  /* 0x0000000f12007986 */ /* 0x0009e2000c101508 */
[----:B------:R-:W-:Y:S05]  /*32c0*/  @!P0 BRA `(.L_x_501) ;  /* 0xfffffffc00008947 */ /* 0x000fea000383ffff */
.L_x_498:
[----:B------:R-:W-:Y:S05]  /*32d0*/  BSYNC B0 ;  /* 0x0000000000007941 */ /* 0x000fea0003800000 */
.L_x_497:
[----:B------:R-:W5:Y:S01]  /*32e0*/  LDC.64 R2, c[0x0][0x278] ;  /* 0x00009e00ff027b82 */ /* 0x000f620000000a00 */
[----:B------:R-:W-:-:S06]  /*32f0*/  UIADD3 UR4, UR4, 0x1, URZ ;  /* 0x0000000104047890 */ /* 0x000fcc000fffe03f */
[----:B-----5:R-:W-:-:S04]  /*3300*/  ISETP.LE.U32.AND P0, PT, R2, UR4, PT ;  /* 0x0000000402007c0c */ /* 0x020fc8000bf03070 */
[----:B------:R-:W-:-:S13]  /*3310*/  ISETP.GE.AND.EX P0, PT, RZ, R3, PT, P0 ;  /* 0x00000003ff00720c */ /* 0x000fda0003f06300 */
[----:B------:R-:W-:Y:S05]  /*3320*/  @!P0 BRA `(.L_x_502) ;  /* 0xfffffff000ec8947 */ /* 0x000fea000383ffff */
[----:B------:R-:W-:Y:S05]  /*3330*/  EXIT ;  /* 0x000000000000794d */ /* 0x000fea0003800000 */
.L_x_503:
        /* <DEDUP_REMOVED lines=12> */
.L_x_8892:


//--------------------- .text._ZN3cub17CUB_300001_SM_9006detail8for_each13static_kernelINS2_12policy_hub_t12policy_500_tElNS2_12op_wrapper_tIlZZZZZN2at6native36add_out_dense_sparse_compressed_cudaERNS7_6TensorERKS9_SC_RKN3c106ScalarEENKUlvE_clEvENKUlvE2_clEvENKUlvE_clEvENKUlvE0_clEvEUllE_N6thrust23THRUST_300001_SM_900_NS17counting_iteratorIlNSN_11use_defaultESP_SP_EEEEEEvT0_T1_ --------------------------
	.section	.text._ZN3cub17CUB_300001_SM_9006detail8for_each13static_kernelINS2_12policy_hub_t12policy_500_tElNS2_12op_wrapper_tIlZZZZZN2at6native36add_out_dense_sparse_compressed_cudaERNS7_6TensorERKS9_SC_RKN3c106ScalarEENKUlvE_clEvENKUlvE2_clEvENKUlvE_clEvENKUlvE0_clEvEUllE_N6thrust23THRUST_300001_SM_900_NS17counting_iteratorIlNSN_11use_defaultESP_SP_EEEEEEvT0_T1_,"ax",@progbits
	.align	128
        .global         _ZN3cub17CUB_300001_SM_9006detail8for_each13static_kernelINS2_12policy_hub_t12policy_500_tElNS2_12op_wrapper_tIlZZZZZN2at6native36add_out_dense_sparse_compressed_cudaERNS7_6TensorERKS9_SC_RKN3c106ScalarEENKUlvE_clEvENKUlvE2_clEvENKUlvE_clEvENKUlvE0_clEvEUllE_N6thrust23THRUST_300001_SM_900_NS17counting_iteratorIlNSN_11use_defaultESP_SP_EEEEEEvT0_T1_
        .type           _ZN3cub17CUB_300001_SM_9006detail8for_each13static_kernelINS2_12policy_hub_t12policy_500_tElNS2_12op_wrapper_tIlZZZZZN2at6native36add_out_dense_sparse_compressed_cudaERNS7_6TensorERKS9_SC_RKN3c106ScalarEENKUlvE_clEvENKUlvE2_clEvENKUlvE_clEvENKUlvE0_clEvEUllE_N6thrust23THRUST_300001_SM_900_NS17counting_iteratorIlNSN_11use_defaultESP_SP_EEEEEEvT0_T1_,@function
        .size           _ZN3cub17CUB_300001_SM_9006detail8for_each13static_kernelINS2_12policy_hub_t12policy_500_tElNS2_12op_wrapper_tIlZZZZZN2at6native36add_out_dense_sparse_compressed_cudaERNS7_6TensorERKS9_SC_RKN3c106ScalarEENKUlvE_clEvENKUlvE2_clEvENKUlvE_clEvENKUlvE0_clEvEUllE_N6thrust23THRUST_300001_SM_900_NS17counting_iteratorIlNSN_11use_defaultESP_SP_EEEEEEvT0_T1_,(.L_x_8893 - _ZN3cub17CUB_300001_SM_9006detail8for_each13static_kernelINS2_12policy_hub_t12policy_500_tElNS2_12op_wrapper_tIlZZZZZN2at6native36add_out_dense_sparse_compressed_cudaERNS7_6TensorERKS9_SC_RKN3c106ScalarEENKUlvE_clEvENKUlvE2_clEvENKUlvE_clEvENKUlvE0_clEvEUllE_N6thrust23THRUST_300001_SM_900_NS17counting_iteratorIlNSN_11use_defaultESP_SP_EEEEEEvT0_T1_)
        .other          _ZN3cub17CUB_300001_SM_9006detail8for_each13static_kernelINS2_12policy_hub_t12policy_500_tElNS2_12op_wrapper_tIlZZZZZN2at6native36add_out_dense_sparse_compressed_cudaERNS7_6TensorERKS9_SC_RKN3c106ScalarEENKUlvE_clEvENKUlvE2_clEvENKUlvE_clEvENKUlvE0_clEvEUllE_N6thrust23THRUST_300001_SM_900_NS17counting_iteratorIlNSN_11use_defaultESP_SP_EEEEEEvT0_T1_,@"STO_CUDA_ENTRY STV_DEFAULT"
_ZN3cub17CUB_300001_SM_9006detail8for_each13static_kernelINS2_12policy_hub_t12policy_500_tElNS2_12op_wrapper_tIlZZZZZN2at6native36add_out_dense_sparse_compressed_cudaERNS7_6TensorERKS9_SC_RKN3c106ScalarEENKUlvE_clEvENKUlvE2_clEvENKUlvE_clEvENKUlvE0_clEvEUllE_N6thrust23THRUST_300001_SM_900_NS17counting_iteratorIlNSN_11use_defaultESP_SP_EEEEEEvT0_T1_:
.text._ZN3cub17CUB_300001_SM_9006detail8for_each13static_kernelINS2_12policy_hub_t12policy_500_tElNS2_12op_wrapper_tIlZZZZZN2at6native36add_out_dense_sparse_compressed_cudaERNS7_6TensorERKS9_SC_RKN3c106ScalarEENKUlvE_clEvENKUlvE2_clEvENKUlvE_clEvENKUlvE0_clEvEUllE_N6thrust23THRUST_300001_SM_900_NS17counting_iteratorIlNSN_11use_defaultESP_SP_EEEEEEvT0_T1_:
        /* <DEDUP_REMOVED lines=23> */
[----:B------:R-:W-:Y:S01]  /*0170*/  IADD3 R6, R6, UR6, RZ ;  /* 0x0000000606067c10 */ /* 0x000fe2000fffe0ff */
[----:B------:R-:W-:Y:S01]  /*0180*/  ULDC UR4, c[0x0][0x250] ;  /* 0x0000940000047ab9 */ /* 0x000fe20000000800 */
[----:B------:R-:W-:-:S03]  /*0190*/  CS2R R8, SRZ ;  /* 0x0000000000087805 */ /* 0x000fc6000001ff00 */
[----:B------:R-:W-:-:S07]  /*01a0*/  IMAD.WIDE.U32 R4, R6, UR4, RZ ;  /* 0x0000000406047c25 */ /* 0x000fce000f8e00ff */
.L_x_512:
[----:B0-----:R-:W0:Y:S01]  /*01b0*/  S2R R0, SR_TID.X ;  /* 0x0000000000007919 */ /* 0x001e220000002100 */
[----:B------:R-:W-:Y:S01]  /*01c0*/  ULDC.64 UR10, c[0x0][0x260] ;  /* 0x00009800000a7ab9 */ /* 0x000fe20000000a00 */
[----:B0-----:R-:W-:Y:S01]  /*01d0*/  IADD3 RZ, P0, R0, UR6, RZ ;  /* 0x0000000600ff7c10 */ /* 0x001fe2000ff1e0ff */
[----:B------:R-:W-:-:S04]  /*01e0*/  IMAD R0, R8, UR10, RZ ;  /* 0x0000000a08007c24 */ /* 0x000fc8000f8e02ff */
[----:B------:R-:W-:Y:S02]  /*01f0*/  IMAD.X R7, RZ, RZ, UR5, P0 ;  /* 0x00000005ff077e24 */ /* 0x000fe400080e06ff */
[C---:B------:R-:W-:Y:S02]  /*0200*/  IMAD R11, R9.reuse, UR11, R0 ;  /* 0x0000000b090b7c24 */ /* 0x040fe4000f8e0200 */
[----:B------:R-:W-:Y:S01]  /*0210*/  IMAD.WIDE.U32 R2, R9, UR10, R6 ;  /* 0x0000000a09027c25 */ /* 0x000fe2000f8e0006 */
[----:B------:R-:W-:-:S04]  /*0220*/  ULDC.64 UR10, c[0x0][0x228] ;  /* 0x00008a00000a7ab9 */ /* 0x000fc80000000a00 */
[----:B------:R-:W-:Y:S02]  /*0230*/  IADD3 R3, R3, R11, RZ ;  /* 0x0000000b03037210 */ /* 0x000fe40007ffe0ff */
[----:B------:R-:W-:-:S04]  /*0240*/  LEA R10, P0, R2, UR10, 0x3 ;  /* 0x0000000a020a7c11 */ /* 0x000fc8000f8018ff */
[----:B------:R-:W-:-:S05]  /*0250*/  LEA.HI.X R11, R2, UR11, R3, 0x3, P0 ;  /* 0x0000000b020b7c11 */ /* 0x000fca00080f1c03 */
[----:B--2---:R-:W2:Y:S04]  /*0260*/  LDG.E.64 R2, desc[UR8][R10.64+0x8] ;  /* 0x000008080a027981 */ /* 0x004ea8000c1e1b00 */
[----:B---3--:R-:W2:Y:S01]  /*0270*/  LDG.E.64 R20, desc[UR8][R10.64] ;  /* 0x000000080a147981 */ /* 0x008ea2000c1e1b00 */
[----:B------:R-:W-:Y:S01]  /*0280*/  BSSY B1, `(.L_x_507) ;  /* 0x00000c1000017945 */ /* 0x000fe20003800000 */
[----:B--2---:R-:W-:-:S04]  /*0290*/  ISETP.GT.U32.AND P0, PT, R2, R20, PT ;  /* 0x000000140200720c */ /* 0x004fc80003f04070 */
[----:B------:R-:W-:-:S13]  /*02a0*/  ISETP.GT.AND.EX P0, PT, R3, R21, PT, P0 ;  /* 0x000000150300720c */ /* 0x000fda0003f04300 */
[----:B-1----:R-:W-:Y:S05]  /*02b0*/  @!P0 BRA `(.L_x_508) ;  /* 0x0000000800f48947 */ /* 0x002fea0003800000 */
        /* <DEDUP_REMOVED lines=8> */
[----:B------:R-:W-:-:S02]  /*0340*/  ISETP.NE.U32.AND P0, PT, R0, RZ, PT ;  /* 0x000000ff0000720c */ /* 0x000fc40003f05070 */
[----:B------:R-:W-:Y:S02]  /*0350*/  IADD3 R27, R5, R27, RZ ;  /* 0x0000001b051b7210 */ /* 0x000fe40007ffe0ff */
[----:B------:R-:W-:-:S13]  /*0360*/  ISETP.NE.AND.EX P0, PT, RZ, RZ, PT, P0 ;  /* 0x000000ffff00720c */ /* 0x000fda0003f05300 */
[----:B------:R-:W-:Y:S05]  /*0370*/  @!P0 BRA `(.L_x_510) ;  /* 0x0000000400408947 */ /* 0x000fea0003800000 */
[----:B------:R-:W-:Y:S01]  /*0380*/  ULDC.64 UR10, c[0x0][0x268] ;  /* 0x00009a00000a7ab9 */ /* 0x000fe20000000a00 */
[----:B------:R-:W0:Y:S01]  /*0390*/  LDC.64 R18, c[0x0][0x258] ;  /* 0x00009600ff127b82 */ /* 0x000e220000000a00 */
[----:B------:R-:W-:Y:S02]  /*03a0*/  IMAD R12, R8, UR10, RZ ;  /* 0x0000000a080c7c24 */ /* 0x000fe4000f8e02ff */
[----:B------:R-:W-:-:S04]  /*03b0*/  IMAD.WIDE.U32 R10, R9, UR10, R20 ;  /* 0x0000000a090a7c25 */ /* 0x000fc8000f8e0014 */
[----:B------:R-:W-:Y:S01]  /*03c0*/  IMAD R13, R9, UR11, R12 ;  /* 0x0000000b090d7c24 */ /* 0x000fe2000f8e020c */
[----:B------:R-:W-:Y:S01]  /*03d0*/  ULDC.64 UR10, c[0x0][0x230] ;  /* 0x00008c00000a7ab9 */ /* 0x000fe20000000a00 */
[----:B------:R-:W1:Y:S01]  /*03e0*/  LDC.64 R16, c[0x0][0x238] ;  /* 0x00008e00ff107b82 */ /* 0x000e620000000a00 */
[----:B------:R-:W-:Y:S01]  /*03f0*/  LEA R22, P0, R10, UR10, 0x3 ;  /* 0x0000000a0a167c11 */ /* 0x000fe2000f8018ff */
[----:B------:R-:W-:-:S05]  /*0400*/  IMAD.IADD R11, R11, 0x1, R13 ;  /* 0x000000010b0b7824 */ /* 0x000fca00078e020d */
[----:B------:R-:W-:Y:S01]  /*0410*/  LEA.HI.X R23, R10, UR11, R11, 0x3, P0 ;  /* 0x0000000b0a177c11 */ /* 0x000fe200080f1c0b */
[----:B------:R-:W-:-:S04]  /*0420*/  ULDC.64 UR10, c[0x0][0x248] ;  /* 0x00009200000a7ab9 */ /* 0x000fc80000000a00 */
[----:B------:R-:W0:Y:S01]  /*0430*/  LDG.E.64 R10, desc[UR8][R22.64] ;  /* 0x00000008160a7981 */ /* 0x000e22000c1e1b00 */
[----:B------:R-:W-:Y:S01]  /*0440*/  MOV R26, R4 ;  /* 0x00000004001a7202 */ /* 0x000fe20000000f00 */
[----:B------:R-:W-:-:S04]  /*0450*/  IMAD R12, R8, UR10, RZ ;  /* 0x0000000a080c7c24 */ /* 0x000fc8000f8e02ff */
[----:B------:R-:W-:-:S04]  /*0460*/  IMAD.WIDE.U32 R14, R9, UR10, R26 ;  /* 0x0000000a090e7c25 */ /* 0x000fc8000f8e001a */
[C---:B------:R-:W-:Y:S01]  /*0470*/  IMAD R13, R9.reuse, UR11, R12 ;  /* 0x0000000b090d7c24 */ /* 0x040fe2000f8e020c */
[----:B------:R-:W-:Y:S02]  /*0480*/  ULDC.64 UR10, c[0x0][0x270] ;  /* 0x00009c00000a7ab9 */ /* 0x000fe40000000a00 */
[----:B------:R-:W-:Y:S02]  /*0490*/  IMAD R12, R8, UR10, RZ ;  /* 0x0000000a080c7c24 */ /* 0x000fe4000f8e02ff */
[----:B------:R-:W-:-:S04]  /*04a0*/  IMAD.WIDE.U32 R28, R9, UR10, R20 ;  /* 0x0000000a091c7c25 */ /* 0x000fc8000f8e0014 */
[----:B------:R-:W-:Y:S01]  /*04b0*/  IMAD R25, R9, UR11, R12 ;  /* 0x0000000b09197c24 */ /* 0x000fe2000f8e020c */
[----:B------:R-:W-:Y:S01]  /*04c0*/  ULDC.64 UR10, c[0x0][0x220] ;  /* 0x00008800000a7ab9 */ /* 0x000fe20000000a00 */
[----:B------:R-:W-:Y:S01]  /*04d0*/  IMAD.IADD R15, R15, 0x1, R13 ;  /* 0x000000010f0f7824 */ /* 0x000fe200078e020d */
[----:B------:R-:W-:Y:S01]  /*04e0*/  LEA R12, P0, R28, UR10, 0x3 ;  /* 0x0000000a1c0c7c11 */ /* 0x000fe2000f8018ff */
[-C--:B0-----:R-:W-:Y:S01]  /*04f0*/  IMAD R13, R11, R18.reuse, RZ ;  /* 0x000000120b0d7224 */ /* 0x081fe200078e02ff */
[----:B------:R-:W-:Y:S01]  /*0500*/  IADD3 R11, R29, R25, RZ ;  /* 0x000000191d0b7210 */ /* 0x000fe20007ffe0ff */
[----:B------:R-:W-:-:S04]  /*0510*/  IMAD.WIDE.U32 R24, R10, R18, R14 ;  /* 0x000000120a187225 */ /* 0x000fc800078e000e */
[----:B------:R-:W-:Y:S01]  /*0520*/  IMAD R29, R10, R19, R13 ;  /* 0x000000130a1d7224 */ /* 0x000fe200078e020d */
[----:B------:R-:W-:Y:S02]  /*0530*/  LEA.HI.X R13, R28, UR11, R11, 0x3, P0 ;  /* 0x0000000b1c0d7c11 */ /* 0x000fe400080f1c0b */
[----:B-1----:R-:W-:Y:S01]  /*0540*/  LEA R28, P0, R24, R16, 0x3 ;  /* 0x00000010181c7211 */ /* 0x002fe200078018ff */
[----:B------:R-:W-:-:S05]  /*0550*/  IMAD.IADD R10, R25, 0x1, R29 ;  /* 0x00000001190a7824 */ /* 0x000fca00078e021d */
[----:B------:R-:W-:Y:S02]  /*0560*/  LEA.HI.X R29, R24, R17, R10, 0x3, P0 ;  /* 0x00000011181d7211 */ /* 0x000fe400000f1c0a */
[----:B------:R-:W2:Y:S01]  /*0570*/  LDG.E.64 R10, desc[UR8][R12.64] ;  /* 0x000000080c0a7981 */ /* 0x000ea2000c1e1b00 */
[----:B------:R-:W2:Y:S03]  /*0580*/  LDC.64 R24, c[0x0][0x240] ;  /* 0x00009000ff187b82 */ /* 0x000ea60000000a00 */
[----:B------:R-:W3:Y:S01]  /*0590*/  LDG.E.64 R30, desc[UR8][R28.64] ;  /* 0x000000081c1e7981 */ /* 0x000ee2000c1e1b00 */
[----:B------:R-:W-:-:S04]  /*05a0*/  ISETP.NE.U32.AND P0, PT, R0, 0x1, PT ;  /* 0x000000010000780c */ /* 0x000fc80003f05070 */
[----:B------:R-:W-:Y:S01]  /*05b0*/  ISETP.NE.AND.EX P0, PT, RZ, RZ, PT, P0 ;  /* 0x000000ffff00720c */ /* 0x000fe20003f05300 */
[----:B--2---:R-:W-:-:S04]  /*05c0*/  IMAD R11, R11, R24, RZ ;  /* 0x000000180b0b7224 */ /* 0x004fc800078e02ff */
[C---:B------:R-:W-:Y:S02]  /*05d0*/  IMAD R11, R10.reuse, R25, R11 ;  /* 0x000000190a0b7224 */ /* 0x040fe400078e020b */
[----:B---3--:R-:W-:Y:S01]  /*05e0*/  IMAD.WIDE.U32 R30, R10, R24, R30 ;  /* 0x000000180a1e7225 */ /* 0x008fe200078e001e */
[----:B------:R-:W-:-:S04]  /*05f0*/  IADD3 R10, P1, R20, 0x1, RZ ;  /* 0x00000001140a7810 */ /* 0x000fc80007f3e0ff */
[----:B------:R-:W-:Y:S01]  /*0600*/  IADD3 R31, R31, R11, RZ ;  /* 0x0000000b1f1f7210 */ /* 0x000fe20007ffe0ff */
[----:B------:R-:W-:-:S04]  /*0610*/  IMAD.X R11, RZ, RZ, R21, P1 ;  /* 0x000000ffff0b7224 */ /* 0x000fc800008e0615 */
[----:B------:R0:W-:Y:S01]  /*0620*/  STG.E.64 desc[UR8][R28.64], R30 ;  /* 0x0000001e1c007986 */ /* 0x0001e2000c101b08 */
[----:B------:R-:W-:Y:S05]  /*0630*/  @!P0 BRA `(.L_x_510) ;  /* 0x0000000000908947 */ /* 0x000fea0003800000 */
[----:B0-----:R-:W2:Y:S02]  /*0640*/  LDG.E.64 R28, desc[UR8][R22.64+0x8] ;  /* 0x00000808161c7981 */ /* 0x001ea4000c1e1b00 */
[-C--:B--2---:R-:W-:Y:S02]  /*0650*/  IMAD R26, R29, R18.reuse, RZ ;  /* 0x000000121d1a7224 */ /* 0x084fe400078e02ff */
[----:B------:R-:W-:-:S04]  /*0660*/  IMAD.WIDE.U32 R10, R28, R18, R14 ;  /* 0x000000121c0a7225 */ /* 0x000fc800078e000e */
[----:B------:R-:W-:Y:S01]  /*0670*/  IMAD R29, R28, R19, R26 ;  /* 0x000000131c1d7224 */ /* 0x000fe200078e021a */
[----:B------:R-:W-:-:S04]  /*0680*/  LEA R28, P0, R10, R16, 0x3 ;  /* 0x000000100a1c7211 */ /* 0x000fc800078018ff */
[----:B------:R-:W-:-:S04]  /*0690*/  IADD3 R11, R11, R29, RZ ;  /* 0x0000001d0b0b7210 */ /* 0x000fc80007ffe0ff */
[----:B------:R-:W-:Y:S02]  /*06a0*/  LEA.HI.X R29, R10, R17, R11, 0x3, P0 ;  /* 0x000000110a1d7211 */ /* 0x000fe400000f1c0b */
[----:B------:R-:W2:Y:S04]  /*06b0*/  LDG.E.64 R10, desc[UR8][R12.64+0x8] ;  /* 0x000008080c0a7981 */ /* 0x000ea8000c1e1b00 */
        /* <DEDUP_REMOVED lines=20> */
[----:B---3--:R-:W-:-:S04]  /*0800*/  IMAD R0, R13, R24, RZ ;  /* 0x000000180d007224 */ /* 0x008fc800078e02ff */
[C---:B------:R-:W-:Y:S02]  /*0810*/  IMAD R15, R12.reuse, R25, R0 ;  /* 0x000000190c0f7224 */ /* 0x040fe400078e0200 */
[----:B--2---:R-:W-:-:S04]  /*0820*/  IMAD.WIDE.U32 R10, R12, R24, R10 ;  /* 0x000000180c0a7225 */ /* 0x004fc800078e000a */
[----:B------:R-:W-:Y:S01]  /*0830*/  IMAD.MOV.U32 R14, RZ, RZ, R10 ;  /* 0x000000ffff0e7224 */ /* 0x000fe200078e000a */
[----:B------:R-:W-:-:S05]  /*0840*/  IADD3 R15, R11, R15, RZ ;  /* 0x0000000f0b0f7210 */ /* 0x000fca0007ffe0ff */
[----:B------:R2:W-:Y:S01]  /*0850*/  STG.E.64 desc[UR8][R16.64], R14 ;  /* 0x0000000e10007986 */ /* 0x0005e2000c101b08 */
[----:B------:R-:W-:-:S04]  /*0860*/  IADD3 R10, P0, R20, 0x3, RZ ;  /* 0x00000003140a7810 */ /* 0x000fc80007f1e0ff */
[----:B------:R-:W-:-:S09]  /*0870*/  IADD3.X R11, RZ, R21, RZ, P0, !PT ;  /* 0x00000015ff0b7210 */ /* 0x000fd200007fe4ff */
.L_x_510:
[----:B------:R-:W-:Y:S05]  /*0880*/  BSYNC B2 ;  /* 0x0000000000027941 */ /* 0x000fea0003800000 */
.L_x_509:
[----:B------:R-:W-:-:S04]  /*0890*/  LOP3.LUT R13, RZ, R20, RZ, 0x33, !PT ;  /* 0x00000014ff0d7212 */ /* 0x000fc800078e33ff */
[----:B------:R-:W-:Y:S02]  /*08a0*/  IADD3 R0, P1, R2, R13, RZ ;  /* 0x0000000d02007210 */ /* 0x000fe40007f3e0ff */
[----:B------:R-:W-:Y:S02]  /*08b0*/  LOP3.LUT R13, RZ, R21, RZ, 0x33, !PT ;  /* 0x00000015ff0d7212 */ /* 0x000fe400078e33ff */
        /* <DEDUP_REMOVED lines=10> */
.L_x_511:
[----:B------:R-:W-:Y:S01]  /*0960*/  ULDC.64 UR10, c[0x0][0x268] ;  /* 0x00009a00000a7ab9 */ /* 0x000fe20000000a00 */
[----:B------:R-:W-:Y:S01]  /*0970*/  IMAD.MOV.U32 R18, RZ, RZ, R12 ;  /* 0x000000ffff127224 */ /* 0x000fe200078e000c */
[----:B------:R-:W-:Y:S01]  /*0980*/  ULDC.64 UR12, c[0x0][0x220] ;  /* 0x00008800000c7ab9 */ /* 0x000fe20000000a00 */
[----:B------:R-:W-:Y:S01]  /*0990*/  IMAD R0, R8, UR10, RZ ;  /* 0x0000000a08007c24 */ /* 0x000fe2000f8e02ff */
[----:B------:R-:W-:Y:S01]  /*09a0*/  ULDC.64 UR14, c[0x0][0x238] ;  /* 0x00008e00000e7ab9 */ /* 0x000fe20000000a00 */
[----:B--2---:R-:W-:-:S04]  /*09b0*/  IMAD.WIDE.U32 R14, R9, UR10, R10 ;  /* 0x0000000a090e7c25 */ /* 0x004fc8000f8e000a */
[----:B------:R-:W-:Y:S01]  /*09c0*/  IMAD R17, R9, UR11, R0 ;  /* 0x0000000b09117c24 */ /* 0x000fe2000f8e0200 */
[----:B------:R-:W-:Y:S02]  /*09d0*/  ULDC.64 UR10, c[0x0][0x230] ;  /* 0x00008c00000a7ab9 */ /* 0x000fe40000000a00 */
[----:B------:R-:W-:Y:S02]  /*09e0*/  LEA R16, P0, R14, UR10, 0x3 ;  /* 0x0000000a0e107c11 */ /* 0x000fe4000f8018ff */
[----:B------:R-:W-:-:S04]  /*09f0*/  IADD3 R15, R17, R15, RZ ;  /* 0x0000000f110f7210 */ /* 0x000fc80007ffe0ff */
[----:B------:R-:W-:Y:S01]  /*0a00*/  LEA.HI.X R17, R14, UR11, R15, 0x3, P0 ;  /* 0x0000000b0e117c11 */ /* 0x000fe200080f1c0f */
[----:B------:R-:W-:-:S04]  /*0a10*/  ULDC.64 UR10, c[0x0][0x270] ;  /* 0x00009c00000a7ab9 */ /* 0x000fc80000000a00 */
[----:B---3--:R-:W2:Y:S01]  /*0a20*/  LDG.E.64 R22, desc[UR8][R16.64] ;  /* 0x0000000810167981 */ /* 0x008ea2000c1e1b00 */
[----:B------:R-:W-:Y:S02]  /*0a30*/  IMAD R0, R8, UR10, RZ ;  /* 0x0000000a08007c24 */ /* 0x000fe4000f8e02ff */
[----:B------:R-:W-:-:S04]  /*0a40*/  IMAD.WIDE.U32 R24, R9, UR10, R10 ;  /* 0x0000000a09187c25 */ /* 0x000fc8000f8e000a */
[----:B------:R-:W-:Y:S01]  /*0a50*/  IMAD R15, R9, UR11, R0 ;  /* 0x0000000b090f7c24 */ /* 0x000fe2000f8e0200 */
[----:B------:R-:W-:Y:S01]  /*0a60*/  ULDC.64 UR10, c[0x0][0x258] ;  /* 0x00009600000a7ab9 */ /* 0x000fe20000000a00 */
[----:B------:R-:W-:-:S03]  /*0a70*/  LEA R14, P0, R24, UR12, 0x3 ;  /* 0x0000000c180e7c11 */ /* 0x000fc6000f8018ff */
[----:B------:R-:W-:-:S04]  /*0a80*/  IADD3 R15, R15, R25, RZ ;  /* 0x000000190f0f7210 */ /* 0x000fc80007ffe0ff */
[----:B------:R-:W-:Y:S01]  /*0a90*/  LEA.HI.X R15, R24, UR13, R15, 0x3, P0 ;  /* 0x0000000d180f7c11 */ /* 0x000fe200080f1c0f */
[----:B------:R-:W-:Y:S01]  /*0aa0*/  ULDC.64 UR12, c[0x0][0x240] ;  /* 0x00009000000c7ab9 */ /* 0x000fe20000000a00 */
[----:B--2---:R-:W-:Y:S02]  /*0ab0*/  IMAD R23, R23, UR10, RZ ;  /* 0x0000000a17177c24 */ /* 0x004fe4000f8e02ff */
[----:B------:R-:W-:-:S04]  /*0ac0*/  IMAD.WIDE.U32 R20, R22, UR10, R18 ;  /* 0x0000000a16147c25 */ /* 0x000fc8000f8e0012 */
[----:B------:R-:W-:Y:S01]  /*0ad0*/  IMAD R23, R22, UR11, R23 ;  /* 0x0000000b16177c24 */ /* 0x000fe2000f8e0217 */
[----:B------:R-:W-:-:S04]  /*0ae0*/  LEA R24, P0, R20, UR14, 0x3 ;  /* 0x0000000e14187c11 */ /* 0x000fc8000f8018ff */
[----:B------:R-:W-:-:S04]  /*0af0*/  IADD3 R21, R21, R23, RZ ;  /* 0x0000001715157210 */ /* 0x000fc80007ffe0ff */
[----:B------:R-:W-:Y:S02]  /*0b00*/  LEA.HI.X R25, R20, UR15, R21, 0x3, P0 ;  /* 0x0000000f14197c11 */ /* 0x000fe400080f1c15 */
[----:B------:R-:W2:Y:S04]  /*0b10*/  LDG.E.64 R20, desc[UR8][R14.64] ;  /* 0x000000080e147981 */ /* 0x000ea8000c1e1b00 */
[----:B------:R-:W3:Y:S01]  /*0b20*/  LDG.E.64 R22, desc[UR8][R24.64] ;  /* 0x0000000818167981 */ /* 0x000ee2000c1e1b00 */
[----:B--2---:R-:W-:Y:S02]  /*0b30*/  IMAD R21, R21, UR12, RZ ;  /* 0x0000000c15157c24 */ /* 0x004fe4000f8e02ff */
[----:B---3--:R-:W-:-:S04]  /*0b40*/  IMAD.WIDE.U32 R22, R20, UR12, R22 ;  /* 0x0000000c14167c25 */ /* 0x008fc8000f8e0016 */
[----:B------:R-:W-:Y:S01]  /*0b50*/  IMAD R21, R20, UR13, R21 ;  /* 0x0000000d14157c24 */ /* 0x000fe2000f8e0215 */
[----:B01----:R-:W-:-:S03]  /*0b60*/  MOV R28, R22 ;  /* 0x00000016001c7202 */ /* 0x003fc60000000f00 */
[----:B------:R-:W-:-:S05]  /*0b70*/  IMAD.IADD R29, R23, 0x1, R21 ;  /* 0x00000001171d7824 */ /* 0x000fca00078e0215 */
        /* <DEDUP_REMOVED lines=13> */
[----:B0-----:R-:W-:-:S03]  /*0c50*/  MOV R28, R26 ;  /* 0x0000001a001c7202 */ /* 0x001fc60000000f00 */
        /* <DEDUP_REMOVED lines=11> */
[----:B--2---:R-:W-:-:S04]  /*0d10*/  IMAD R25, R25, UR12, RZ ;  /* 0x0000000c19197c24 */ /* 0x004fc8000f8e02ff */
[C---:B------:R-:W-:Y:S02]  /*0d20*/  IMAD R25, R24.reuse, UR13, R25 ;  /* 0x0000000d18197c24 */ /* 0x040fe4000f8e0219 */
[----:B---3--:R-:W-:-:S04]  /*0d30*/  IMAD.WIDE.U32 R26, R24, UR12, R26 ;  /* 0x0000000c181a7c25 */ /* 0x008fc8000f8e001a */
[----:B------:R-:W-:-:S05]  /*0d40*/  IMAD.IADD R27, R27, 0x1, R25 ;  /* 0x000000011b1b7824 */ /* 0x000fca00078e0219 */
        /* <DEDUP_REMOVED lines=9> */
[----:B------:R-:W4:Y:S01]  /*0de0*/  LDG.E.64 R24, desc[UR8][R22.64] ;  /* 0x0000000816187981 */ /* 0x000f22000c1e1b00 */
[----:B--2---:R-:W-:-:S04]  /*0df0*/  IMAD R29, R15, UR12, RZ ;  /* 0x0000000c0f1d7c24 */ /* 0x004fc8000f8e02ff */
[----:B------:R-:W-:Y:S01]  /*0e00*/  IMAD R29, R14, UR13, R29 ;  /* 0x0000000d0e1d7c24 */ /* 0x000fe2000f8e021d */
[----:B------:R-:W-:-:S05]  /*0e10*/  IADD3 R10, P0, R10, 0x4, RZ ;  /* 0x000000040a0a7810 */ /* 0x000fca0007f1e0ff */
[----:B------:R-:W-:Y:S01]  /*0e20*/  IMAD.X R11, RZ, RZ, R11, P0 ;  /* 0x000000ffff0b7224 */ /* 0x000fe200000e060b */
[----:B------:R-:W-:-:S04]  /*0e30*/  ISETP.GE.U32.AND P0, PT, R10, R2, PT ;  /* 0x000000020a00720c */ /* 0x000fc80003f06070 */
[----:B------:R-:W-:Y:S01]  /*0e40*/  ISETP.GE.AND.EX P0, PT, R11, R3, PT, P0 ;  /* 0x000000030b00720c */ /* 0x000fe20003f06300 */
[----:B----4-:R-:W-:-:S05]  /*0e50*/  IMAD.WIDE.U32 R24, R14, UR12, R24 ;  /* 0x0000000c0e187c25 */ /* 0x010fca000f8e0018 */
[----:B------:R-:W-:-:S05]  /*0e60*/  IADD3 R25, R25, R29, RZ ;  /* 0x0000001d19197210 */ /* 0x000fca0007ffe0ff */
[----:B------:R3:W-:Y:S02]  /*0e70*/  STG.E.64 desc[UR8][R22.64], R24 ;  /* 0x0000001816007986 */ /* 0x0007e4000c101b08 */
[----:B------:R-:W-:Y:S05]  /*0e80*/  @!P0 BRA `(.L_x_511) ;  /* 0xfffffff800b48947 */ /* 0x000fea000383ffff */
.L_x_508:
[----:B------:R-:W-:Y:S05]  /*0e90*/  BSYNC B1 ;  /* 0x0000000000017941 */ /* 0x000fea0003800000 */
.L_x_507:
[----:B------:R-:W-:Y:S01]  /*0ea0*/  IADD3 R9, P0, R9, 0x1, RZ ;  /* 0x0000000109097810 */ /* 0x000fe20007f1e0ff */
[----:B------:R-:W-:-:S03]  /*0eb0*/  ULDC.64 UR10, c[0x0][0x278] ;  /* 0x00009e00000a7ab9 */ /* 0x000fc60000000a00 */
[----:B------:R-:W-:Y:S02]  /*0ec0*/  IADD3.X R8, RZ, R8, RZ, P0, !PT ;  /* 0x00000008ff087210 */ /* 0x000fe400007fe4ff */
[----:B------:R-:W-:-:S04]  /*0ed0*/  ISETP.GE.U32.AND P0, PT, R9, UR10, PT ;  /* 0x0000000a09007c0c */ /* 0x000fc8000bf06070 */
[----:B------:R-:W-:-:S13]  /*0ee0*/  ISETP.GE.AND.EX P0, PT, R8, UR11, PT, P0 ;  /* 0x0000000b08007c0c */ /* 0x000fda000bf06300 */
[----:B------:R-:W-:Y:S05]  /*0ef0*/  @!P0 BRA `(.L_x_512) ;  /* 0xfffffff000ac8947 */ /* 0x000fea000383ffff */
.L_x_506:
[----:B------:R-:W-:Y:S05]  /*0f00*/  BSYNC B0 ;  /* 0x0000000000007941 */ /* 0x000fea0003800000 */
.L_x_505:
[----:B------:R-:W4:Y:S01]  /*0f10*/  S2R R2, SR_TID.X ;  /* 0x0000000000027919 */ /* 0x000f220000002100 */
[----:B------:R-:W5:Y:S01]  /*0f20*/  S2UR UR4, SR_CTAID.X ;  /* 0x00000000000479c3 */ /* 0x000f620000002500 */
[----:B------:R-:W-:Y:S02]  /*0f30*/  ULDC UR7, c[0x0][0x210] ;  /* 0x0000840000077ab9 */ /* 0x000fe40000000800 */
[----:B-----5:R-:W-:-:S04]  /*0f40*/  UIMAD UR4, UR4, -0x200, UR7 ;  /* 0xfffffe00040478a4 */ /* 0x020fc8000f8e0207 */
[----:B------:R-:W-:Y:S01]  /*0f50*/  USHF.R.S32.HI UR7, URZ, 0x1f, UR4 ;  /* 0x0000001f3f077899 */ /* 0x000fe20008011404 */
[----:B----4-:R-:W-:-:S05]  /*0f60*/  IADD3 R2, R2, 0x100, RZ ;  /* 0x0000010002027810 */ /* 0x010fca0007ffe0ff */
        /* <DEDUP_REMOVED lines=13> */
.L_x_518:
[----:B----4-:R-:W4:Y:S01]  /*1040*/  LDC.64 R8, c[0x0][0x260] ;  /* 0x00009800ff087b82 */ /* 0x010f220000000a00 */
        /* <DEDUP_REMOVED lines=12> */
[----:B------:R-:W4:Y:S04]  /*1110*/  LDG.E.64 R6, desc[UR8][R8.64+0x8] ;  /* 0x0000080808067981 */ /* 0x000f28000c1e1b00 */
[----:B--2---:R-:W4:Y:S01]  /*1120*/  LDG.E.64 R14, desc[UR8][R8.64] ;  /* 0x00000008080e7981 */ /* 0x004f22000c1e1b00 */
[----:B------:R-:W-:Y:S01]  /*1130*/  BSSY B0, `(.L_x_513) ;  /* 0x00000b3000007945 */ /* 0x000fe20003800000 */
[----:B----4-:R-:W-:-:S04]  /*1140*/  ISETP.GT.U32.AND P0, PT, R6, R14, PT ;  /* 0x0000000e0600720c */ /* 0x010fc80003f04070 */
[----:B------:R-:W-:-:S13]  /*1150*/  ISETP.GT.AND.EX P0, PT, R7, R15, PT, P0 ;  /* 0x0000000f0700720c */ /* 0x000fda0003f04300 */
[----:B-1-3--:R-:W-:Y:S05]  /*1160*/  @!P0 BRA `(.L_x_514) ;  /* 0x0000000800bc8947 */ /* 0x00afea0003800000 */
[----:B------:R-:W2:Y:S01]  /*1170*/  LDC.64 R16, c[0x0][0x248] ;  /* 0x00009200ff107b82 */ /* 0x000ea20000000a00 */
[----:B------:R-:W-:Y:S01]  /*1180*/  IADD3 R0, R6, -R14, RZ ;  /* 0x8000000e06007210 */ /* 0x000fe20007ffe0ff */
[----:B------:R-:W-:Y:S01]  /*1190*/  BSSY B1, `(.L_x_515) ;  /* 0x0000056000017945 */ /* 0x000fe20003800000 */
[----:B------:R-:W-:Y:S02]  /*11a0*/  MOV R12, R4 ;  /* 0x00000004000c7202 */ /* 0x000fe40000000f00 */
[----:B------:R-:W-:Y:S02]  /*11b0*/  LOP3.LUT R0, R0, 0x3, RZ, 0xc0, !PT ;  /* 0x0000000300007812 */ /* 0x000fe400078ec0ff */
[----:B---3--:R-:W-:Y:S02]  /*11c0*/  MOV R27, R15 ;  /* 0x0000000f001b7202 */ /* 0x008fe40000000f00 */
[----:B------:R-:W-:-:S04]  /*11d0*/  ISETP.NE.U32.AND P0, PT, R0, RZ, PT ;  /* 0x000000ff0000720c */ /* 0x000fc80003f05070 */
[----:B------:R-:W-:Y:S01]  /*11e0*/  ISETP.NE.AND.EX P0, PT, RZ, RZ, PT, P0 ;  /* 0x000000ffff00720c */ /* 0x000fe20003f05300 */
[C---:B--2---:R-:W-:Y:S02]  /*11f0*/  IMAD R10, R16.reuse, UR5, RZ ;  /* 0x00000005100a7c24 */ /* 0x044fe4000f8e02ff */
[----:B------:R-:W-:-:S04]  /*1200*/  IMAD.WIDE.U32 R8, R16, UR4, R12 ;  /* 0x0000000410087c25 */ /* 0x000fc8000f8e000c */
[----:B------:R-:W-:Y:S02]  /*1210*/  IMAD R17, R17, UR4, R10 ;  /* 0x0000000411117c24 */ /* 0x000fe4000f8e020a */
[----:B------:R-:W-:-:S03]  /*1220*/  IMAD.MOV.U32 R12, RZ, RZ, R14 ;  /* 0x000000ffff0c7224 */ /* 0x000fc600078e000e */
[----:B------:R-:W-:Y:S01]  /*1230*/  IADD3 R17, R9, R17, RZ ;  /* 0x0000001109117210 */ /* 0x000fe20007ffe0ff */
[----:B------:R-:W-:Y:S06]  /*1240*/  @!P0 BRA `(.L_x_516) ;  /* 0x0000000400288947 */ /* 0x000fec0003800000 */
[----:B------:R-:W2:Y:S01]  /*1250*/  LDC.64 R18, c[0x0][0x268] ;  /* 0x00009a00ff127b82 */ /* 0x000ea20000000a00 */
[----:B------:R-:W-:-:S07]  /*1260*/  ULDC.64 UR6, c[0x0][0x230] ;  /* 0x00008c0000067ab9 */ /* 0x000fce0000000a00 */
[----:B------:R-:W3:Y:S08]  /*1270*/  LDC.64 R24, c[0x0][0x270] ;  /* 0x00009c00ff187b82 */ /* 0x000ef00000000a00 */
[----:B------:R-:W4:Y:S01]  /*1280*/  LDC.64 R20, c[0x0][0x258] ;  /* 0x00009600ff147b82 */ /* 0x000f220000000a00 */
[----:B--2---:R-:W-:-:S07]  /*1290*/  IMAD R12, R18, UR5, RZ ;  /* 0x00000005120c7c24 */ /* 0x004fce000f8e02ff */
[----:B------:R-:W2:Y:S01]  /*12a0*/  LDC.64 R22, c[0x0][0x238] ;  /* 0x00008e00ff167b82 */ /* 0x000ea20000000a00 */
[----:B------:R-:W-:-:S04]  /*12b0*/  IMAD.WIDE.U32 R10, R18, UR4, R14 ;  /* 0x00000004120a7c25 */ /* 0x000fc8000f8e000e */
[----:B------:R-:W-:Y:S01]  /*12c0*/  IMAD R19, R19, UR4, R12 ;  /* 0x0000000413137c24 */ /* 0x000fe2000f8e020c */
[----:B------:R-:W-:-:S03]  /*12d0*/  LEA R18, P0, R10, UR6, 0x3 ;  /* 0x000000060a127c11 */ /* 0x000fc6000f8018ff */
[----:B------:R-:W-:-:S05]  /*12e0*/  IMAD.IADD R11, R11, 0x1, R19 ;  /* 0x000000010b0b7824 */ /* 0x000fca00078e0213 */
[----:B------:R-:W-:Y:S01]  /*12f0*/  LEA.HI.X R19, R10, UR7, R11, 0x3, P0 ;  /* 0x000000070a137c11 */ /* 0x000fe200080f1c0b */
[C---:B---3--:R-:W-:Y:S01]  /*1300*/  IMAD R10, R24.reuse, UR5, RZ ;  /* 0x00000005180a7c24 */ /* 0x048fe2000f8e02ff */
[----:B------:R-:W-:Y:S01]  /*1310*/  MOV R16, R8 ;  /* 0x0000000800107202 */ /* 0x000fe20000000f00 */
[----:B------:R-:W-:Y:S01]  /*1320*/  IMAD.WIDE.U32 R26, R24, UR4, R14 ;  /* 0x00000004181a7c25 */ /* 0x000fe2000f8e000e */
[----:B------:R-:W-:Y:S01]  /*1330*/  ULDC.64 UR6, c[0x0][0x220] ;  /* 0x0000880000067ab9 */ /* 0x000fe20000000a00 */
[----:B01----:R-:W4:Y:S02]  /*1340*/  LDG.E.64 R28, desc[UR8][R18.64] ;  /* 0x00000008121c7981 */ /* 0x003f24000c1e1b00 */
[----:B------:R-:W-:Y:S01]  /*1350*/  IMAD R11, R25, UR4, R10 ;  /* 0x00000004190b7c24 */ /* 0x000fe2000f8e020a */
[----:B------:R-:W-:-:S04]  /*1360*/  LEA R10, P0, R26, UR6, 0x3 ;  /* 0x000000061a0a7c11 */ /* 0x000fc8000f8018ff */
[----:B------:R-:W-:-:S04]  /*1370*/  IADD3 R11, R27, R11, RZ ;  /* 0x0000000b1b0b7210 */ /* 0x000fc80007ffe0ff */
[----:B------:R-:W-:-:S05]  /*1380*/  LEA.HI.X R11, R26, UR7, R11, 0x3, P0 ;  /* 0x000000071a0b7c11 */ /* 0x000fca00080f1c0b */
[----:B------:R-:W3:Y:S01]  /*1390*/  LDG.E.64 R26, desc[UR8][R10.64] ;  /* 0x000000080a1a7981 */ /* 0x000ee2000c1e1b00 */
[-C--:B----4-:R-:W-:Y:S02]  /*13a0*/  IMAD R12, R29, R20.reuse, RZ ;  /* 0x000000141d0c7224 */ /* 0x090fe400078e02ff */
[----:B------:R-:W-:-:S04]  /*13b0*/  IMAD.WIDE.U32 R24, R28, R20, R16 ;  /* 0x000000141c187225 */ /* 0x000fc800078e0010 */
[----:B------:R-:W-:Y:S01]  /*13c0*/  IMAD R29, R28, R21, R12 ;  /* 0x000000151c1d7224 */ /* 0x000fe200078e020c */
[----:B--2---:R-:W-:-:S03]  /*13d0*/  LEA R28, P0, R24, R22, 0x3 ;  /* 0x00000016181c7211 */ /* 0x004fc600078018ff */
[----:B------:R-:W-:-:S05]  /*13e0*/  IMAD.IADD R12, R25, 0x1, R29 ;  /* 0x00000001190c7824 */ /* 0x000fca00078e021d */
[----:B------:R-:W-:Y:S02]  /*13f0*/  LEA.HI.X R29, R24, R23, R12, 0x3, P0 ;  /* 0x00000017181d7211 */ /* 0x000fe400000f1c0c */
[----:B------:R-:W3:Y:S03]  /*1400*/  LDC.64 R24, c[0x0][0x240] ;  /* 0x00009000ff187b82 */ /* 0x000ee60000000a00 */
[----:B------:R-:W2:Y:S01]  /*1410*/  LDG.E.64 R30, desc[UR8][R28.64] ;  /* 0x000000081c1e7981 */ /* 0x000ea2000c1e1b00 */
[----:B------:R-:W-:Y:S01]  /*1420*/  ISETP.NE.U32.AND P0, PT, R0, 0x1, PT ;  /* 0x000000010000780c */ /* 0x000fe20003f05070 */
[----:B---3--:R-:W-:-:S04]  /*1430*/  IMAD R12, R27, R24, RZ ;  /* 0x000000181b0c7224 */ /* 0x008fc800078e02ff */
[----:B------:R-:W-:Y:S01]  /*1440*/  IMAD R27, R26, R25, R12 ;  /* 0x000000191a1b7224 */ /* 0x000fe200078e020c */
[----:B------:R-:W-:Y:S02]  /*1450*/  ISETP.NE.AND.EX P0, PT, RZ, RZ, PT, P0 ;  /* 0x000000ffff00720c */ /* 0x000fe40003f05300 */
[----:B------:R-:W-:Y:S01]  /*1460*/  IADD3 R12, P1, R14, 0x1, RZ ;  /* 0x000000010e0c7810 */ /* 0x000fe20007f3e0ff */
[----:B--2---:R-:W-:-:S05]  /*1470*/  IMAD.WIDE.U32 R30, R26, R24, R30 ;  /* 0x000000181a1e7225 */ /* 0x004fca00078e001e */
[----:B------:R-:W-:-:S05]  /*1480*/  IADD3 R31, R31, R27, RZ ;  /* 0x0000001b1f1f7210 */ /* 0x000fca0007ffe0ff */
[----:B------:R2:W-:Y:S01]  /*1490*/  STG.E.64 desc[UR8][R28.64], R30 ;  /* 0x0000001e1c007986 */ /* 0x0005e2000c101b08 */
[----:B------:R-:W-:Y:S01]  /*14a0*/  IADD3.X R27, RZ, R15, RZ, P1, !PT ;  /* 0x0000000fff1b7210 */ /* 0x000fe20000ffe4ff */
[----:B------:R-:W-:Y:S06]  /*14b0*/  @!P0 BRA `(.L_x_516) ;  /* 0x00000000008c8947 */ /* 0x000fec0003800000 */
[----:B--2---:R-:W2:Y:S02]  /*14c0*/  LDG.E.64 R28, desc[UR8][R18.64+0x8] ;  /* 0x00000808121c7981 */ /* 0x004ea4000c1e1b00 */
[-C--:B--2---:R-:W-:Y:S02]  /*14d0*/  IMAD R12, R29, R20.reuse, RZ ;  /* 0x000000141d0c7224 */ /* 0x084fe400078e02ff */
[----:B------:R-:W-:-:S04]  /*14e0*/  IMAD.WIDE.U32 R26, R28, R20, R16 ;  /* 0x000000141c1a7225 */ /* 0x000fc800078e0010 */
[----:B------:R-:W-:Y:S01]  /*14f0*/  IMAD R29, R28, R21, R12 ;  /* 0x000000151c1d7224 */ /* 0x000fe200078e020c */
[----:B------:R-:W-:-:S03]  /*1500*/  LEA R28, P0, R26, R22, 0x3 ;  /* 0x000000161a1c7211 */ /* 0x000fc600078018ff */
[----:B------:R-:W-:-:S05]  /*1510*/  IMAD.IADD R12, R27, 0x1, R29 ;  /* 0x000000011b0c7824 */ /* 0x000fca00078e021d */
[----:B------:R-:W-:Y:S02]  /*1520*/  LEA.HI.X R29, R26, R23, R12, 0x3, P0 ;  /* 0x000000171a1d7211 */ /* 0x000fe400000f1c0c */
[----:B------:R-:W2:Y:S04]  /*1530*/  LDG.E.64 R26, desc[UR8][R10.64+0x8] ;  /* 0x000008080a1a7981 */ /* 0x000ea8000c1e1b00 */
[----:B------:R-:W3:Y:S01]  /*1540*/  LDG.E.64 R30, desc[UR8][R28.64] ;  /* 0x000000081c1e7981 */ /* 0x000ee2000c1e1b00 */
[----:B------:R-:W-:-:S04]  /*1550*/  ISETP.NE.U32.AND P0, PT, R0, 0x2, PT ;  /* 0x000000020000780c */ /* 0x000fc80003f05070 */
[----:B------:R-:W-:Y:S01]  /*1560*/  ISETP.NE.AND.EX P0, PT, RZ, RZ, PT, P0 ;  /* 0x000000ffff00720c */ /* 0x000fe20003f05300 */
[----:B--2---:R-:W-:-:S04]  /*1570*/  IMAD R12, R27, R24, RZ ;  /* 0x000000181b0c7224 */ /* 0x004fc800078e02ff */
[----:B------:R-:W-:Y:S01]  /*1580*/  IMAD R27, R26, R25, R12 ;  /* 0x000000191a1b7224 */ /* 0x000fe200078e020c */
[----:B------:R-:W-:Y:S01]  /*1590*/  IADD3 R12, P1, R14, 0x2, RZ ;  /* 0x000000020e0c7810 */ /* 0x000fe20007f3e0ff */
[----:B---3--:R-:W-:-:S05]  /*15a0*/  IMAD.WIDE.U32 R30, R26, R24, R30 ;  /* 0x000000181a1e7225 */ /* 0x008fca00078e001e */
[----:B------:R-:W-:Y:S02]  /*15b0*/  IADD3 R31, R31, R27, RZ ;  /* 0x0000001b1f1f7210 */ /* 0x000fe40007ffe0ff */
[----:B------:R-:W-:-:S03]  /*15c0*/  IADD3.X R27, RZ, R15, RZ, P1, !PT ;  /* 0x0000000fff1b7210 */ /* 0x000fc60000ffe4ff */
[----:B------:R3:W-:Y:S01]  /*15d0*/  STG.E.64 desc[UR8][R28.64], R30 ;  /* 0x0000001e1c007986 */ /* 0x0007e2000c101b08 */
[----:B------:R-:W-:Y:S05]  /*15e0*/  @!P0 BRA `(.L_x_516) ;  /* 0x0000000000408947 */ /* 0x000fea0003800000 */
[----:B------:R-:W2:Y:S04]  /*15f0*/  LDG.E.64 R18, desc[UR8][R18.64+0x10] ;  /* 0x0000100812127981 */ /* 0x000ea8000c1e1b00 */
[----:B------:R-:W4:Y:S01]  /*1600*/  LDG.E.64 R10, desc[UR8][R10.64+0x10] ;  /* 0x000010080a0a7981 */ /* 0x000f22000c1e1b00 */
[-C--:B--2---:R-:W-:Y:S02]  /*1610*/  IMAD R0, R19, R20.reuse, RZ ;  /* 0x0000001413007224 */ /* 0x084fe400078e02ff */
[----:B------:R-:W-:-:S04]  /*1620*/  IMAD.WIDE.U32 R26, R18, R20, R16 ;  /* 0x00000014121a7225 */ /* 0x000fc800078e0010 */
[----:B------:R-:W-:Y:S01]  /*1630*/  IMAD R21, R18, R21, R0 ;  /* 0x0000001512157224 */ /* 0x000fe200078e0200 */
[----:B------:R-:W-:-:S03]  /*1640*/  LEA R22, P0, R26, R22, 0x3 ;  /* 0x000000161a167211 */ /* 0x000fc600078018ff */
[----:B------:R-:W-:-:S05]  /*1650*/  IMAD.IADD R0, R27, 0x1, R21 ;  /* 0x000000011b007824 */ /* 0x000fca00078e0215 */
[----:B------:R-:W-:-:S05]  /*1660*/  LEA.HI.X R23, R26, R23, R0, 0x3, P0 ;  /* 0x000000171a177211 */ /* 0x000fca00000f1c00 */
[----:B------:R-:W2:Y:S01]  /*1670*/  LDG.E.64 R20, desc[UR8][R22.64] ;  /* 0x0000000816147981 */ /* 0x000ea2000c1e1b00 */
[----:B----4-:R-:W-:-:S04]  /*1680*/  IMAD R0, R11, R24, RZ ;  /* 0x000000180b007224 */ /* 0x010fc800078e02ff */
[----:B------:R-:W-:Y:S01]  /*1690*/  IMAD R25, R10, R25, R0 ;  /* 0x000000190a197224 */ /* 0x000fe200078e0200 */
[----:B------:R-:W-:-:S04]  /*16a0*/  IADD3 R12, P0, R14, 0x3, RZ ;  /* 0x000000030e0c7810 */ /* 0x000fc80007f1e0ff */
[----:B------:R-:W-:Y:S01]  /*16b0*/  IADD3.X R27, RZ, R15, RZ, P0, !PT ;  /* 0x0000000fff1b7210 */ /* 0x000fe200007fe4ff */
[----:B--2---:R-:W-:-:S05]  /*16c0*/  IMAD.WIDE.U32 R20, R10, R24, R20 ;  /* 0x000000180a147225 */ /* 0x004fca00078e0014 */
[----:B------:R-:W-:-:S05]  /*16d0*/  IADD3 R21, R21, R25, RZ ;  /* 0x0000001915157210 */ /* 0x000fca0007ffe0ff */
[----:B------:R4:W-:Y:S02]  /*16e0*/  STG.E.64 desc[UR8][R22.64], R20 ;  /* 0x0000001416007986 */ /* 0x0009e4000c101b08 */
.L_x_516:
[----:B------:R-:W-:Y:S05]  /*16f0*/  BSYNC B1 ;  /* 0x0000000000017941 */ /* 0x000fea0003800000 */
.L_x_515:
[----:B------:R-:W-:-:S04]  /*1700*/  LOP3.LUT R11, RZ, R14, RZ, 0x33, !PT ;  /* 0x0000000eff0b7212 */ /* 0x000fc800078e33ff */
[----:B------:R-:W-:Y:S02]  /*1710*/  IADD3 R0, P1, R6, R11, RZ ;  /* 0x0000000b06007210 */ /* 0x000fe40007f3e0ff */
[----:B------:R-:W-:Y:S02]  /*1720*/  LOP3.LUT R11, RZ, R15, RZ, 0x33, !PT ;  /* 0x0000000fff0b7212 */ /* 0x000fe400078e33ff */
[----:B------:R-:W-:-:S03]  /*1730*/  ISETP.GE.U32.AND P0, PT, R0, 0x3, PT ;  /* 0x000000030000780c */ /* 0x000fc60003f06070 */
[----:B------:R-:W-:-:S05]  /*1740*/  IMAD.X R0, R7, 0x1, R11, P1 ;  /* 0x0000000107007824 */ /* 0x000fca00008e060b */
[----:B------:R-:W-:-:S13]  /*1750*/  ISETP.GE.U32.AND.EX P0, PT, R0, RZ, PT, P0 ;  /* 0x000000ff0000720c */ /* 0x000fda0003f06100 */
[----:B------:R-:W-:Y:S05]  /*1760*/  @!P0 BRA `(.L_x_514) ;  /* 0x00000004003c8947 */ /* 0x000fea0003800000 */
.L_x_517:
[----:B------:R-:W5:Y:S01]  /*1770*/  LDC.64 R14, c[0x0][0x268] ;  /* 0x00009a00ff0e7b82 */ /* 0x000f620000000a00 */
[----:B------:R-:W-:Y:S01]  /*1780*/  MOV R26, R12 ;  /* 0x0000000c001a7202 */ /* 0x000fe20000000f00 */
[----:B-----5:R-:W-:-:S04]  /*1790*/  IMAD R0, R14, UR5, RZ ;  /* 0x000000050e007c24 */ /* 0x020fc8000f8e02ff */
[----:B------:R-:W-:-:S04]  /*17a0*/  IMAD.WIDE.U32 R10, R14, UR4, R26 ;  /* 0x000000040e0a7c25 */ /* 0x000fc8000f8e001a */
[----:B------:R-:W-:Y:S01]  /*17b0*/  IMAD R15, R15, UR4, R0 ;  /* 0x000000040f0f7c24 */ /* 0x000fe2000f8e0200 */
[----:B------:R-:W-:-:S04]  /*17c0*/  LEA R14, P0, R10, UR10, 0x3 ;  /* 0x0000000a0a0e7c11 */ /* 0x000fc8000f8018ff */
[----:B------:R-:W-:-:S04]  /*17d0*/  IADD3 R11, R15, R11, RZ ;  /* 0x0000000b0f0b7210 */ /* 0x000fc80007ffe0ff */
[----:B------:R-:W-:Y:S02]  /*17e0*/  LEA.HI.X R15, R10, UR11, R11, 0x3, P0 ;  /* 0x0000000b0a0f7c11 */ /* 0x000fe400080f1c0b */
[----:B------:R-:W5:Y:S03]  /*17f0*/  LDC.64 R10, c[0x0][0x270] ;  /* 0x00009c00ff0a7b82 */ /* 0x000f660000000a00 */
[----:B-1----:R-:W2:Y:S01]  /*1800*/  LDG.E.64 R18, desc[UR8][R14.64] ;  /* 0x000000080e127981 */ /* 0x002ea2000c1e1b00 */
[----:B------:R-:W-:Y:S02]  /*1810*/  IMAD.MOV.U32 R16, RZ, RZ, R8 ;  /* 0x000000ffff107224 */ /* 0x000fe400078e0008 */
[C---:B-----5:R-:W-:Y:S02]  /*1820*/  IMAD R0, R10.reuse, UR5, RZ ;  /* 0x000000050a007c24 */ /* 0x060fe4000f8e02ff */
[----:B----4-:R-:W-:-:S04]  /*1830*/  IMAD.WIDE.U32 R20, R10, UR4, R26 ;  /* 0x000000040a147c25 */ /* 0x010fc8000f8e001a */
[----:B------:R-:W-:Y:S01]  /*1840*/  IMAD R11, R11, UR4, R0 ;  /* 0x000000040b0b7c24 */ /* 0x000fe2000f8e0200 */
[----:B------:R-:W-:-:S04]  /*1850*/  LEA R10, P0, R20, UR14, 0x3 ;  /* 0x0000000e140a7c11 */ /* 0x000fc8000f8018ff */
[----:B------:R-:W-:-:S04]  /*1860*/  IADD3 R11, R11, R21, RZ ;  /* 0x000000150b0b7210 */ /* 0x000fc80007ffe0ff */
[----:B------:R-:W-:-:S05]  /*1870*/  LEA.HI.X R11, R20, UR15, R11, 0x3, P0 ;  /* 0x0000000f140b7c11 */ /* 0x000fca00080f1c0b */
[----:B------:R-:W4:Y:S01]  /*1880*/  LDG.E.64 R20, desc[UR8][R10.64] ;  /* 0x000000080a147981 */ /* 0x000f22000c1e1b00 */
[----:B--2---:R-:W-:Y:S02]  /*1890*/  IMAD R19, R19, UR12, RZ ;  /* 0x0000000c13137c24 */ /* 0x004fe4000f8e02ff */
[----:B------:R-:W-:-:S04]  /*18a0*/  IMAD.WIDE.U32 R22, R18, UR12, R16 ;  /* 0x0000000c12167c25 */ /* 0x000fc8000f8e0010 */
[----:B------:R-:W-:Y:S01]  /*18b0*/  IMAD R19, R18, UR13, R19 ;  /* 0x0000000d12137c24 */ /* 0x000fe2000f8e0213 */
[----:B------:R-:W-:-:S04]  /*18c0*/  LEA R18, P0, R22, UR16, 0x3 ;  /* 0x0000001016127c11 */ /* 0x000fc8000f8018ff */
[----:B------:R-:W-:-:S04]  /*18d0*/  IADD3 R19, R23, R19, RZ ;  /* 0x0000001317137210 */ /* 0x000fc80007ffe0ff */
[----:B------:R-:W-:-:S05]  /*18e0*/  LEA.HI.X R19, R22, UR17, R19, 0x3, P0 ;  /* 0x0000001116137c11 */ /* 0x000fca00080f1c13 */
[----:B------:R-:W2:Y:S01]  /*18f0*/  LDG.E.64 R22, desc[UR8][R18.64] ;  /* 0x0000000812167981 */ /* 0x000ea2000c1e1b00 */
[----:B----4-:R-:W-:-:S04]  /*1900*/  IMAD R21, R21, UR18, RZ ;  /* 0x0000001215157c24 */ /* 0x010fc8000f8e02ff */
[C---:B------:R-:W-:Y:S02]  /*1910*/  IMAD R21, R20.reuse, UR19, R21 ;  /* 0x0000001314157c24 */ /* 0x040fe4000f8e0215 */
[----:B--2---:R-:W-:-:S04]  /*1920*/  IMAD.WIDE.U32 R22, R20, UR18, R22 ;  /* 0x0000001214167c25 */ /* 0x004fc8000f8e0016 */
[----:B01-3--:R-:W-:Y:S01]  /*1930*/  IMAD.IADD R29, R23, 0x1, R21 ;  /* 0x00000001171d7824 */ /* 0x00bfe200078e0215 */
[----:B------:R-:W-:-:S05]  /*1940*/  MOV R28, R22 ;  /* 0x00000016001c7202 */ /* 0x000fca0000000f00 */
        /* <DEDUP_REMOVED lines=8> */
[----:B------:R-:W0:Y:S04]  /*19d0*/  LDG.E.64 R22, desc[UR8][R10.64+0x8] ;  /* 0x000008080a167981 */ /* 0x000e28000c1e1b00 */
[----:B------:R-:W2:Y:S01]  /*19e0*/  LDG.E.64 R24, desc[UR8][R20.64] ;  /* 0x0000000814187981 */ /* 0x000ea2000c1e1b00 */
[----:B0-----:R-:W-:Y:S02]  /*19f0*/  IMAD R19, R23, UR18, RZ ;  /* 0x0000001217137c24 */ /* 0x001fe4000f8e02ff */
[----:B--2---:R-:W-:-:S04]  /*1a00*/  IMAD.WIDE.U32 R24, R22, UR18, R24 ;  /* 0x0000001216187c25 */ /* 0x004fc8000f8e0018 */
[----:B------:R-:W-:Y:S01]  /*1a10*/  IMAD R19, R22, UR19, R19 ;  /* 0x0000001316137c24 */ /* 0x000fe2000f8e0213 */
[----:B------:R-:W-:-:S03]  /*1a20*/  MOV R28, R24 ;  /* 0x00000018001c7202 */ /* 0x000fc60000000f00 */
        /* <DEDUP_REMOVED lines=25> */
[----:B--2---:R-:W-:-:S04]  /*1bc0*/  IMAD R29, R11, UR18, RZ ;  /* 0x000000120b1d7c24 */ /* 0x004fc8000f8e02ff */
[----:B------:R-:W-:Y:S01]  /*1bd0*/  IMAD R29, R10, UR19, R29 ;  /* 0x000000130a1d7c24 */ /* 0x000fe2000f8e021d */
[----:B------:R-:W-:-:S05]  /*1be0*/  IADD3 R12, P0, R12, 0x4, RZ ;  /* 0x000000040c0c7810 */ /* 0x000fca0007f1e0ff */
[----:B------:R-:W-:Y:S01]  /*1bf0*/  IMAD.X R27, RZ, RZ, R27, P0 ;  /* 0x000000ffff1b7224 */ /* 0x000fe200000e061b */
[----:B------:R-:W-:-:S04]  /*1c00*/  ISETP.GE.U32.AND P0, PT, R12, R6, PT ;  /* 0x000000060c00720c */ /* 0x000fc80003f06070 */
[----:B------:R-:W-:Y:S01]  /*1c10*/  ISETP.GE.AND.EX P0, PT, R27, R7, PT, P0 ;  /* 0x000000071b00720c */ /* 0x000fe20003f06300 */
[----:B---3--:R-:W-:-:S05]  /*1c20*/  IMAD.WIDE.U32 R22, R10, UR18, R22 ;  /* 0x000000120a167c25 */ /* 0x008fca000f8e0016 */
[----:B------:R-:W-:-:S05]  /*1c30*/  IADD3 R23, R23, R29, RZ ;  /* 0x0000001d17177210 */ /* 0x000fca0007ffe0ff */
[----:B------:R1:W-:Y:S02]  /*1c40*/  STG.E.64 desc[UR8][R20.64], R22 ;  /* 0x0000001614007986 */ /* 0x0003e4000c101b08 */
[----:B------:R-:W-:Y:S05]  /*1c50*/  @!P0 BRA `(.L_x_517) ;  /* 0xfffffff800c48947 */ /* 0x000fea000383ffff */
.L_x_514:
[----:B------:R-:W-:Y:S05]  /*1c60*/  BSYNC B0 ;  /* 0x0000000000007941 */ /* 0x000fea0003800000 */
.L_x_513:
        /* <DEDUP_REMOVED lines=8> */
.L_x_504:
        /* <DEDUP_REMOVED lines=10> */
.L_x_524:
[----:B0-----:R-:W0:Y:S01]  /*1d90*/  LDC.64 R4, c[0x0][0x260] ;  /* 0x00009800ff047b82 */ /* 0x001e220000000a00 */
[----:B------:R-:W-:Y:S01]  /*1da0*/  IADD3 RZ, P0, R6, UR6, RZ ;  /* 0x0000000606ff7c10 */ /* 0x000fe2000ff1e0ff */
[----:B------:R-:W-:Y:S01]  /*1db0*/  ULDC.64 UR10, c[0x0][0x228] ;  /* 0x00008a00000a7ab9 */ /* 0x000fe20000000a00 */
[----:B------:R-:W-:Y:S01]  /*1dc0*/  ULDC.64 UR12, c[0x0][0x230] ;  /* 0x00008c00000c7ab9 */ /* 0x000fe20000000a00 */
[----:B------:R-:W-:Y:S01]  /*1dd0*/  ULDC.64 UR16, c[0x0][0x220] ;  /* 0x0000880000107ab9 */ /* 0x000fe20000000a00 */
[----:B------:R-:W-:Y:S01]  /*1de0*/  ULDC.64 UR14, c[0x0][0x258] ;  /* 0x00009600000e7ab9 */ /* 0x000fe20000000a00 */
[----:B------:R-:W-:Y:S01]  /*1df0*/  IMAD.X R3, RZ, RZ, UR7, P0 ;  /* 0x00000007ff037e24 */ /* 0x000fe200080e06ff */
        /* <DEDUP_REMOVED lines=19> */
[----:B------:R-:W-:Y:S01]  /*1f30*/  IMAD.WIDE.U32 R8, R2, UR10, RZ ;  /* 0x0000000a02087c25 */ /* 0x000fe2000f8e00ff */
[----:B------:R-:W-:Y:S02]  /*1f40*/  MOV R25, R15 ;  /* 0x0000000f00197202 */ /* 0x000fe40000000f00 */
[----:B------:R-:W-:Y:S01]  /*1f50*/  ISETP.NE.U32.AND P0, PT, R0, RZ, PT ;  /* 0x000000ff0000720c */ /* 0x000fe20003f05070 */
[----:B------:R-:W-:Y:S02]  /*1f60*/  IMAD R7, R2, UR11, R7 ;  /* 0x0000000b02077c24 */ /* 0x000fe4000f8e0207 */
[----:B------:R-:W-:Y:S01]  /*1f70*/  IMAD.MOV.U32 R24, RZ, RZ, R14 ;  /* 0x000000ffff187224 */ /* 0x000fe200078e000e */
[----:B------:R-:W-:-:S02]  /*1f80*/  ISETP.NE.AND.EX P0, PT, RZ, RZ, PT, P0 ;  /* 0x000000ffff00720c */ /* 0x000fc40003f05300 */
        /* <DEDUP_REMOVED lines=13> */
[C---:B-1----:R-:W-:Y:S01]  /*2060*/  IMAD R24, R26.reuse, UR5, RZ ;  /* 0x000000051a187c24 */ /* 0x042fe2000f8e02ff */
[----:B------:R-:W1:Y:S01]  /*2070*/  LDC.64 R10, c[0x0][0x270] ;  /* 0x00009c00ff0a7b82 */ /* 0x000e620000000a00 */
[----:B------:R-:W-:Y:S01]  /*2080*/  MOV R12, R8 ;  /* 0x00000008000c7202 */ /* 0x000fe20000000f00 */
[----:B------:R-:W-:Y:S01]  /*2090*/  ULDC.64 UR10, c[0x0][0x220] ;  /* 0x00008800000a7ab9 */ /* 0x000fe20000000a00 */
[----:B------:R-:W2:Y:S01]  /*20a0*/  LDG.E.64 R22, desc[UR8][R16.64] ;  /* 0x0000000810167981 */ /* 0x000ea2000c1e1b00 */
[----:B------:R-:W-:Y:S01]  /*20b0*/  MOV R13, R7 ;  /* 0x00000007000d7202 */ /* 0x000fe20000000f00 */
[----:B------:R-:W-:Y:S02]  /*20c0*/  IMAD R25, R27, UR4, R24 ;  /* 0x000000041b197c24 */ /* 0x000fe4000f8e0218 */
[----:B------:R-:W-:-:S04]  /*20d0*/  IMAD.WIDE.U32 R12, R26, UR4, R12 ;  /* 0x000000041a0c7c25 */ /* 0x000fc8000f8e000c */
[----:B------:R-:W-:Y:S02]  /*20e0*/  IMAD.IADD R13, R13, 0x1, R25 ;  /* 0x000000010d0d7824 */ /* 0x000fe400078e0219 */
[C---:B-1----:R-:W-:Y:S02]  /*20f0*/  IMAD R26, R10.reuse, UR5, RZ ;  /* 0x000000050a1a7c24 */ /* 0x042fe4000f8e02ff */
[----:B------:R-:W-:-:S04]  /*2100*/  IMAD.WIDE.U32 R24, R10, UR4, R14 ;  /* 0x000000040a187c25 */ /* 0x000fc8000f8e000e */
        /* <DEDUP_REMOVED lines=14> */
[----:B---3--:R-:W-:-:S04]  /*21f0*/  IMAD R25, R25, R22, RZ ;  /* 0x0000001619197224 */ /* 0x008fc800078e02ff */
[C---:B------:R-:W-:Y:S01]  /*2200*/  IMAD R25, R24.reuse, R23, R25 ;  /* 0x0000001718197224 */ /* 0x040fe200078e0219 */
[----:B------:R-:W-:Y:S01]  /*2210*/  ISETP.NE.AND.EX P0, PT, RZ, RZ, PT, P0 ;  /* 0x000000ffff00720c */ /* 0x000fe20003f05300 */
[----:B--2---:R-:W-:-:S04]  /*2220*/  IMAD.WIDE.U32 R28, R24, R22, R28 ;  /* 0x00000016181c7225 */ /* 0x004fc800078e001c */
[----:B------:R-:W-:-:S05]  /*2230*/  IMAD.IADD R29, R29, 0x1, R25 ;  /* 0x000000011d1d7824 */ /* 0x000fca00078e0219 */
        /* <DEDUP_REMOVED lines=18> */
[----:B------:R-:W-:-:S03]  /*2360*/  IADD3 R24, P1, R14, 0x2, RZ ;  /* 0x000000020e187810 */ /* 0x000fc60007f3e0ff */
[----:B------:R-:W-:Y:S01]  /*2370*/  IMAD.IADD R29, R29, 0x1, R25 ;  /* 0x000000011d1d7824 */ /* 0x000fe200078e0219 */
        /* <DEDUP_REMOVED lines=13> */
[----:B------:R-:W-:Y:S01]  /*2450*/  IMAD R23, R10, R23, R0 ;  /* 0x000000170a177224 */ /* 0x000fe200078e0200 */
[----:B------:R-:W-:-:S04]  /*2460*/  IADD3 R24, P0, R14, 0x3, RZ ;  /* 0x000000030e187810 */ /* 0x000fc80007f1e0ff */
[----:B------:R-:W-:Y:S01]  /*2470*/  IADD3.X R25, RZ, R15, RZ, P0, !PT ;  /* 0x0000000fff197210 */ /* 0x000fe200007fe4ff */
[----:B--2---:R-:W-:-:S04]  /*2480*/  IMAD.WIDE.U32 R12, R10, R22, R12 ;  /* 0x000000160a0c7225 */ /* 0x004fc800078e000c */
[----:B------:R-:W-:-:S05]  /*2490*/  IMAD.IADD R13, R13, 0x1, R23 ;  /* 0x000000010d0d7824 */ /* 0x000fca00078e0217 */
[----:B------:R2:W-:Y:S02]  /*24a0*/  STG.E.64 desc[UR8][R20.64], R12 ;  /* 0x0000000c14007986 */ /* 0x0005e4000c101b08 */
.L_x_522:
[----:B------:R-:W-:Y:S05]  /*24b0*/  BSYNC B1 ;  /* 0x0000000000017941 */ /* 0x000fea0003800000 */
.L_x_521:
[----:B------:R-:W-:-:S04]  /*24c0*/  LOP3.LUT R11, RZ, R14, RZ, 0x33, !PT ;  /* 0x0000000eff0b7212 */ /* 0x000fc800078e33ff */
[----:B------:R-:W-:Y:S02]  /*24d0*/  IADD3 R0, P1, R4, R11, RZ ;  /* 0x0000000b04007210 */ /* 0x000fe40007f3e0ff */
[----:B------:R-:W-:Y:S02]  /*24e0*/  LOP3.LUT R11, RZ, R15, RZ, 0x33, !PT ;  /* 0x0000000fff0b7212 */ /* 0x000fe400078e33ff */
[----:B------:R-:W-:Y:S02]  /*24f0*/  ISETP.GE.U32.AND P0, PT, R0, 0x3, PT ;  /* 0x000000030000780c */ /* 0x000fe40003f06070 */
[----:B------:R-:W-:-:S04]  /*2500*/  IADD3.X R0, R5, R11, RZ, P1, !PT ;  /* 0x0000000b05007210 */ /* 0x000fc80000ffe4ff */
[----:B------:R-:W-:-:S13]  /*2510*/  ISETP.GE.U32.AND.EX P0, PT, R0, RZ, PT, P0 ;  /* 0x000000ff0000720c */ /* 0x000fda0003f06100 */
[----:B------:R-:W-:Y:S05]  /*2520*/  @!P0 BRA `(.L_x_520) ;  /* 0x00000004005c8947 */ /* 0x000fea0003800000 */
[----:B--2---:R-:W2:Y:S01]  /*2530*/  LDC.64 R12, c[0x0][0x248] ;  /* 0x00009200ff0c7b82 */ /* 0x004ea20000000a00 */
[----:B------:R-:W-:-:S07]  /*2540*/  IMAD.MOV.U32 R9, RZ, RZ, R7 ;  /* 0x000000ffff097224 */ /* 0x000fce00078e0007 */
[----:B------:R-:W3:Y:S01]  /*2550*/  LDC.64 R10, c[0x0][0x268] ;  /* 0x00009a00ff0a7b82 */ /* 0x000ee20000000a00 */
[C---:B--2---:R-:W-:Y:S02]  /*2560*/  IMAD R0, R12.reuse, UR5, RZ ;  /* 0x000000050c007c24 */ /* 0x044fe4000f8e02ff */
[----:B------:R-:W-:-:S04]  /*2570*/  IMAD.WIDE.U32 R8, R12, UR4, R8 ;  /* 0x000000040c087c25 */ /* 0x000fc8000f8e0008 */
[----:B------:R-:W-:-:S05]  /*2580*/  IMAD R7, R13, UR4, R0 ;  /* 0x000000040d077c24 */ /* 0x000fca000f8e0200 */
[----:B---3--:R-:W-:-:S07]  /*2590*/  IADD3 R7, R7, R9, RZ ;  /* 0x0000000907077210 */ /* 0x008fce0007ffe0ff */
.L_x_523:
[C---:B------:R-:W-:Y:S02]  /*25a0*/  IMAD R0, R10.reuse, UR5, RZ ;  /* 0x000000050a007c24 */ /* 0x040fe4000f8e02ff */
[----:B------:R-:W-:-:S04]  /*25b0*/  IMAD.WIDE.U32 R12, R10, UR4, R24 ;  /* 0x000000040a0c7c25 */ /* 0x000fc8000f8e0018 */
[----:B------:R-:W-:Y:S01]  /*25c0*/  IMAD R15, R11, UR4, R0 ;  /* 0x000000040b0f7c24 */ /* 0x000fe2000f8e0200 */
[----:B------:R-:W-:-:S04]  /*25d0*/  LEA R14, P0, R12, UR12, 0x3 ;  /* 0x0000000c0c0e7c11 */ /* 0x000fc8000f8018ff */
[----:B------:R-:W-:-:S04]  /*25e0*/  IADD3 R13, R15, R13, RZ ;  /* 0x0000000d0f0d7210 */ /* 0x000fc80007ffe0ff */
[----:B------:R-:W-:Y:S02]  /*25f0*/  LEA.HI.X R15, R12, UR13, R13, 0x3, P0 ;  /* 0x0000000d0c0f7c11 */ /* 0x000fe400080f1c0d */
[----:B------:R-:W2:Y:S03]  /*2600*/  LDC.64 R12, c[0x0][0x270] ;  /* 0x00009c00ff0c7b82 */ /* 0x000ea60000000a00 */
[----:B---3--:R-:W3:Y:S01]  /*2610*/  LDG.E.64 R16, desc[UR8][R14.64] ;  /* 0x000000080e107981 */ /* 0x008ee2000c1e1b00 */
[----:B------:R-:W-:Y:S01]  /*2620*/  MOV R21, R7 ;  /* 0x0000000700157202 */ /* 0x000fe20000000f00 */
[----:B------:R-:W-:Y:S02]  /*2630*/  IMAD.MOV.U32 R20, RZ, RZ, R8 ;  /* 0x000000ffff147224 */ /* 0x000fe400078e0008 */
[C---:B--2---:R-:W-:Y:S02]  /*2640*/  IMAD R0, R12.reuse, UR5, RZ ;  /* 0x000000050c007c24 */ /* 0x044fe4000f8e02ff */
[----:B------:R-:W-:-:S04]  /*2650*/  IMAD.WIDE.U32 R18, R12, UR4, R24 ;  /* 0x000000040c127c25 */ /* 0x000fc8000f8e0018 */
[----:B------:R-:W-:Y:S01]  /*2660*/  IMAD R13, R13, UR4, R0 ;  /* 0x000000040d0d7c24 */ /* 0x000fe2000f8e0200 */
[----:B------:R-:W-:-:S04]  /*2670*/  LEA R12, P0, R18, UR16, 0x3 ;  /* 0x00000010120c7c11 */ /* 0x000fc8000f8018ff */
[----:B------:R-:W-:-:S04]  /*2680*/  IADD3 R13, R13, R19, RZ ;  /* 0x000000130d0d7210 */ /* 0x000fc80007ffe0ff */
[----:B------:R-:W-:-:S05]  /*2690*/  LEA.HI.X R13, R18, UR17, R13, 0x3, P0 ;  /* 0x00000011120d7c11 */ /* 0x000fca00080f1c0d */
[----:B------:R-:W2:Y:S01]  /*26a0*/  LDG.E.64 R18, desc[UR8][R12.64] ;  /* 0x000000080c127981 */ /* 0x000ea2000c1e1b00 */
[----:B---3--:R-:W-:Y:S02]  /*26b0*/  IMAD R17, R17, UR14, RZ ;  /* 0x0000000e11117c24 */ /* 0x008fe4000f8e02ff */
[----:B------:R-:W-:-:S04]  /*26c0*/  IMAD.WIDE.U32 R20, R16, UR14, R20 ;  /* 0x0000000e10147c25 */ /* 0x000fc8000f8e0014 */
[----:B------:R-:W-:Y:S01]  /*26d0*/  IMAD R17, R16, UR15, R17 ;  /* 0x0000000f10117c24 */ /* 0x000fe2000f8e0211 */
[----:B------:R-:W-:-:S03]  /*26e0*/  LEA R16, P0, R20, UR18, 0x3 ;  /* 0x0000001214107c11 */ /* 0x000fc6000f8018ff */
[----:B------:R-:W-:-:S05]  /*26f0*/  IMAD.IADD R17, R21, 0x1, R17 ;  /* 0x0000000115117824 */ /* 0x000fca00078e0211 */
[----:B------:R-:W-:-:S05]  /*2700*/  LEA.HI.X R17, R20, UR19, R17, 0x3, P0 ;  /* 0x0000001314117c11 */ /* 0x000fca00080f1c11 */
[----:B------:R-:W3:Y:S01]  /*2710*/  LDG.E.64 R20, desc[UR8][R16.64] ;  /* 0x0000000810147981 */ /* 0x000ee2000c1e1b00 */
[----:B--2---:R-:W-:-:S04]  /*2720*/  IMAD R19, R19, UR20, RZ ;  /* 0x0000001413137c24 */ /* 0x004fc8000f8e02ff */
[C---:B------:R-:W-:Y:S02]  /*2730*/  IMAD R19, R18.reuse, UR21, R19 ;  /* 0x0000001512137c24 */ /* 0x040fe4000f8e0213 */
[----:B---3--:R-:W-:-:S05]  /*2740*/  IMAD.WIDE.U32 R20, R18, UR20, R20 ;  /* 0x0000001412147c25 */ /* 0x008fca000f8e0014 */
[----:B01----:R-:W-:Y:S02]  /*2750*/  IADD3 R27, R21, R19, RZ ;  /* 0x00000013151b7210 */ /* 0x003fe40007ffe0ff */
[----:B------:R-:W-:-:S05]  /*2760*/  MOV R26, R20 ;  /* 0x00000014001a7202 */ /* 0x000fca0000000f00 */
[----:B------:R0:W-:Y:S04]  /*2770*/  STG.E.64 desc[UR8][R16.64], R26 ;  /* 0x0000001a10007986 */ /* 0x0001e8000c101b08 */
[----:B------:R-:W2:Y:S01]  /*2780*/  LDG.E.64 R18, desc[UR8][R14.64+0x8] ;  /* 0x000008080e127981 */ /* 0x000ea2000c1e1b00 */
[----:B0-----:R-:W-:Y:S01]  /*2790*/  MOV R17, R7 ;  /* 0x0000000700117202 */ /* 0x001fe20000000f00 */
[----:B------:R-:W-:Y:S02]  /*27a0*/  IMAD.MOV.U32 R16, RZ, RZ, R8 ;  /* 0x000000ffff107224 */ /* 0x000fe400078e0008 */
        /* <DEDUP_REMOVED lines=28> */
[----:B------:R-:W2:Y:S04]  /*2970*/  LDG.E.64 R14, desc[UR8][R14.64+0x18] ;  /* 0x000018080e0e7981 */ /* 0x000ea8000c1e1b00 */
[----:B------:R-:W4:Y:S01]  /*2980*/  LDG.E.64 R12, desc[UR8][R12.64+0x18] ;  /* 0x000018080c0c7981 */ /* 0x000f22000c1e1b00 */
[----:B--2---:R-:W-:Y:S02]  /*2990*/  IMAD R23, R15, UR14, RZ ;  /* 0x0000000e0f177c24 */ /* 0x004fe4000f8e02ff */
[----:B0-----:R-:W-:-:S04]  /*29a0*/  IMAD.WIDE.U32 R18, R14, UR14, R16 ;  /* 0x0000000e0e127c25 */ /* 0x001fc8000f8e0010 */
[----:B------:R-:W-:Y:S01]  /*29b0*/  IMAD R17, R14, UR15, R23 ;  /* 0x0000000f0e117c24 */ /* 0x000fe2000f8e0217 */
[----:B------:R-:W-:-:S04]  /*29c0*/  LEA R16, P0, R18, UR18, 0x3 ;  /* 0x0000001212107c11 */ /* 0x000fc8000f8018ff */
[----:B------:R-:W-:-:S04]  /*29d0*/  IADD3 R17, R19, R17, RZ ;  /* 0x0000001113117210 */ /* 0x000fc80007ffe0ff */
[----:B------:R-:W-:-:S05]  /*29e0*/  LEA.HI.X R17, R18, UR19, R17, 0x3, P0 ;  /* 0x0000001312117c11 */ /* 0x000fca00080f1c11 */
[----:B------:R-:W2:Y:S01]  /*29f0*/  LDG.E.64 R18, desc[UR8][R16.64] ;  /* 0x0000000810127981 */ /* 0x000ea2000c1e1b00 */
[----:B----4-:R-:W-:-:S04]  /*2a00*/  IMAD R23, R13, UR20, RZ ;  /* 0x000000140d177c24 */ /* 0x010fc8000f8e02ff */
[----:B------:R-:W-:Y:S01]  /*2a10*/  IMAD R23, R12, UR21, R23 ;  /* 0x000000150c177c24 */ /* 0x000fe2000f8e0217 */
[----:B------:R-:W-:-:S05]  /*2a20*/  IADD3 R24, P0, R24, 0x4, RZ ;  /* 0x0000000418187810 */ /* 0x000fca0007f1e0ff */
[----:B------:R-:W-:Y:S01]  /*2a30*/  IMAD.X R25, RZ, RZ, R25, P0 ;  /* 0x000000ffff197224 */ /* 0x000fe200000e0619 */
[----:B------:R-:W-:-:S04]  /*2a40*/  ISETP.GE.U32.AND P0, PT, R24, R4, PT ;  /* 0x000000041800720c */ /* 0x000fc80003f06070 */
[----:B------:R-:W-:Y:S01]  /*2a50*/  ISETP.GE.AND.EX P0, PT, R25, R5, PT, P0 ;  /* 0x000000051900720c */ /* 0x000fe20003f06300 */
[----:B--2---:R-:W-:-:S05]  /*2a60*/  IMAD.WIDE.U32 R18, R12, UR20, R18 ;  /* 0x000000140c127c25 */ /* 0x004fca000f8e0012 */
[----:B------:R-:W-:-:S05]  /*2a70*/  IADD3 R19, R19, R23, RZ ;  /* 0x0000001713137210 */ /* 0x000fca0007ffe0ff */
[----:B------:R3:W-:Y:S02]  /*2a80*/  STG.E.64 desc[UR8][R16.64], R18 ;  /* 0x0000001210007986 */ /* 0x0007e4000c101b08 */
[----:B------:R-:W-:Y:S05]  /*2a90*/  @!P0 BRA `(.L_x_523) ;  /* 0xfffffff800c08947 */ /* 0x000fea000383ffff */
.L_x_520:
[----:B------:R-:W-:Y:S05]  /*2aa0*/  BSYNC B0 ;  /* 0x0000000000007941 */ /* 0x000fea0003800000 */
.L_x_519:
[----:B------:R-:W4:Y:S01]  /*2ab0*/  LDC.64 R4, c[0x0][0x278] ;  /* 0x00009e00ff047b82 */ /* 0x000f220000000a00 */
[----:B------:R-:W-:-:S04]  /*2ac0*/  UIADD3 UR4, UP0, UR4, 0x1, URZ ;  /* 0x0000000104047890 */ /* 0x000fc8000ff1e03f */
[----:B------:R-:W-:-:S06]  /*2ad0*/  UIADD3.X UR5, URZ, UR5, URZ, UP0, !UPT ;  /* 0x000000053f057290 */ /* 0x000fcc00087fe43f */
[----:B------:R-:W-:Y:S02]  /*2ae0*/  MOV R0, UR5 ;  /* 0x0000000500007c02 */ /* 0x000fe40008000f00 */
[----:B----4-:R-:W-:-:S04]  /*2af0*/  ISETP.LE.U32.AND P0, PT, R4, UR4, PT ;  /* 0x0000000404007c0c */ /* 0x010fc8000bf03070 */
        /* <DEDUP_REMOVED lines=10> */
[----:B------:R-:W-:-:S04]  /*2ba0*/  UMOV UR5, URZ ;  /* 0x0000003f00057c82 */ /* 0x000fc80008000000 */
[----:B------:R-:W-:-:S07]  /*2bb0*/  IADD3 R11, R5, R7, RZ ;  /* 0x00000007050b7210 */ /* 0x000fce0007ffe0ff */
.L_x_530:
[----:B------:R-:W4:Y:S01]  /*2bc0*/  LDC.64 R8, c[0x0][0x260] ;  /* 0x00009800ff087b82 */ /* 0x000f220000000a00 */
        /* <DEDUP_REMOVED lines=11> */
[----:B---3--:R-:W4:Y:S01]  /*2c80*/  LDG.E.64 R16, desc[UR8][R8.64] ;  /* 0x0000000808107981 */ /* 0x008f22000c1e1b00 */
[----:B------:R-:W-:Y:S01]  /*2c90*/  BSSY B0, `(.L_x_525) ;  /* 0x00000be000007945 */ /* 0x000fe20003800000 */
[----:B----4-:R-:W-:-:S04]  /*2ca0*/  ISETP.GT.U32.AND P0, PT, R6, R16, PT ;  /* 0x000000100600720c */ /* 0x010fc80003f04070 */
[----:B------:R-:W-:-:S13]  /*2cb0*/  ISETP.GT.AND.EX P0, PT, R7, R17, PT, P0 ;  /* 0x000000110700720c */ /* 0x000fda0003f04300 */
[----:B012---:R-:W-:Y:S05]  /*2cc0*/  @!P0 BRA `(.L_x_526) ;  /* 0x0000000800e88947 */ /* 0x007fea0003800000 */
[----:B------:R-:W2:Y:S01]  /*2cd0*/  LDC.64 R14, c[0x0][0x248] ;  /* 0x00009200ff0e7b82 */ /* 0x000ea20000000a00 */
[----:B------:R-:W-:Y:S01]  /*2ce0*/  IMAD.IADD R0, R6, 0x1, -R16 ;  /* 0x0000000106007824 */ /* 0x000fe200078e0a10 */
[----:B------:R-:W-:Y:S01]  /*2cf0*/  MOV R10, R4 ;  /* 0x00000004000a7202 */ /* 0x000fe20000000f00 */
[----:B------:R-:W-:Y:S01]  /*2d00*/  BSSY B1, `(.L_x_527) ;  /* 0x0000055000017945 */ /* 0x000fe20003800000 */
[----:B01----:R-:W-:Y:S01]  /*2d10*/  MOV R26, R16 ;  /* 0x00000010001a7202 */ /* 0x003fe20000000f00 */
[----:B------:R-:W-:Y:S01]  /*2d20*/  IMAD.MOV.U32 R27, RZ, RZ, R17 ;  /* 0x000000ffff1b7224 */ /* 0x000fe200078e0011 */
        /* <DEDUP_REMOVED lines=82> */
.L_x_528:
[----:B------:R-:W-:Y:S05]  /*3250*/  BSYNC B1 ;  /* 0x0000000000017941 */ /* 0x000fea0003800000 */
.L_x_527:
[----:B------:R-:W-:-:S04]  /*3260*/  LOP3.LUT R15, RZ, R16, RZ, 0x33, !PT ;  /* 0x00000010ff0f7212 */ /* 0x000fc800078e33ff */
[----:B------:R-:W-:Y:S02]  /*3270*/  IADD3 R0, P1, R6, R15, RZ ;  /* 0x0000000f06007210 */ /* 0x000fe40007f3e0ff */
[----:B------:R-:W-:Y:S02]  /*3280*/  LOP3.LUT R15, RZ, R17, RZ, 0x33, !PT ;  /* 0x00000011ff0f7212 */ /* 0x000fe400078e33ff */
[----:B------:R-:W-:Y:S02]  /*3290*/  ISETP.GE.U32.AND P0, PT, R0, 0x3, PT ;  /* 0x000000030000780c */ /* 0x000fe40003f06070 */
[----:B------:R-:W-:-:S04]  /*32a0*/  IADD3.X R0, R7, R15, RZ, P1, !PT ;  /* 0x0000000f07007210 */ /* 0x000fc80000ffe4ff */
[----:B------:R-:W-:-:S13]  /*32b0*/  ISETP.GE.U32.AND.EX P0, PT, R0, RZ, PT, P0 ;  /* 0x000000ff0000720c */ /* 0x000fda0003f06100 */
[----:B------:R-:W-:Y:S05]  /*32c0*/  @!P0 BRA `(.L_x_526) ;  /* 0x0000000400688947 */ /* 0x000fea0003800000 */
[----:B------:R-:W3:Y:S01]  /*32d0*/  LDC.64 R16, c[0x0][0x270] ;  /* 0x00009c00ff107b82 */ /* 0x000ee20000000a00 */
[----:B------:R-:W-:Y:S01]  /*32e0*/  ULDC.64 UR10, c[0x0][0x230] ;  /* 0x00008c00000a7ab9 */ /* 0x000fe20000000a00 */
[----:B------:R-:W-:-:S06]  /*32f0*/  ULDC.64 UR6, c[0x0][0x220] ;  /* 0x0000880000067ab9 */ /* 0x000fcc0000000a00 */
[----:B--2---:R-:W2:Y:S01]  /*3300*/  LDC.64 R20, c[0x0][0x268] ;  /* 0x00009a00ff147b82 */ /* 0x004ea20000000a00 */
[C---:B---3--:R-:W-:Y:S02]  /*3310*/  IMAD R0, R16.reuse, UR5, RZ ;  /* 0x0000000510007c24 */ /* 0x048fe4000f8e02ff */
[----:B------:R-:W-:-:S04]  /*3320*/  IMAD.WIDE.U32 R14, R16, UR4, R26 ;  /* 0x00000004100e7c25 */ /* 0x000fc8000f8e001a */
[----:B------:R-:W-:Y:S01]  /*3330*/  IMAD R17, R17, UR4, R0 ;  /* 0x0000000411117c24 */ /* 0x000fe2000f8e0200 */
[----:B------:R-:W-:Y:S01]  /*3340*/  LEA R16, P0, R14, UR6, 0x3 ;  /* 0x000000060e107c11 */ /* 0x000fe2000f8018ff */
[C---:B--2---:R-:W-:Y:S02]  /*3350*/  IMAD R10, R20.reuse, UR5, RZ ;  /* 0x00000005140a7c24 */ /* 0x044fe4000f8e02ff */
        /* <DEDUP_REMOVED lines=11> */
.L_x_529:
[----:B------:R-:W-:-:S05]  /*3410*/  MOV R14, R0 ;  /* 0x00000000000e7202 */ /* 0x000fca0000000f00 */
[----:B---3--:R-:W2:Y:S01]  /*3420*/  LDG.E.64 R18, desc[UR8][R14.64+-0x10] ;  /* 0xfffff0080e127981 */ /* 0x008ea2000c1e1b00 */
[----:B------:R-:W-:Y:S01]  /*3430*/  MOV R12, R8 ;  /* 0x00000008000c7202 */ /* 0x000fe20000000f00 */
[----:B--2---:R-:W-:-:S04]  /*3440*/  IMAD R19, R19, UR12, RZ ;  /* 0x0000000c13137c24 */ /* 0x004fc8000f8e02ff */
[----:B------:R-:W-:-:S04]  /*3450*/  IMAD.WIDE.U32 R20, R18, UR12, R12 ;  /* 0x0000000c12147c25 */ /* 0x000fc8000f8e000c */
[----:B------:R-:W-:Y:S01]  /*3460*/  IMAD R19, R18, UR13, R19 ;  /* 0x0000000d12137c24 */ /* 0x000fe2000f8e0213 */
[----:B------:R-:W-:-:S03]  /*3470*/  LEA R18, P0, R20, UR14, 0x3 ;  /* 0x0000000e14127c11 */ /* 0x000fc6000f8018ff */
[----:B------:R-:W-:-:S05]  /*3480*/  IMAD.IADD R19, R21, 0x1, R19 ;  /* 0x0000000115137824 */ /* 0x000fca00078e0213 */
[----:B------:R-:W-:Y:S02]  /*3490*/  LEA.HI.X R19, R20, UR15, R19, 0x3, P0 ;  /* 0x0000000f14137c11 */ /* 0x000fe400080f1c13 */
[----:B------:R-:W2:Y:S04]  /*34a0*/  LDG.E.64 R20, desc[UR8][R16.64+-0x10] ;  /* 0xfffff00810147981 */ /* 0x000ea8000c1e1b00 */
[----:B------:R-:W3:Y:S01]  /*34b0*/  LDG.E.64 R22, desc[UR8][R18.64] ;  /* 0x0000000812167981 */ /* 0x000ee2000c1e1b00 */
[----:B--2---:R-:W-:-:S04]  /*34c0*/  IMAD R21, R21, UR16, RZ ;  /* 0x0000001015157c24 */ /* 0x004fc8000f8e02ff */
[C---:B------:R-:W-:Y:S02]  /*34d0*/  IMAD R21, R20.reuse, UR17, R21 ;  /* 0x0000001114157c24 */ /* 0x040fe4000f8e0215 */
[----:B---3--:R-:W-:-:S05]  /*34e0*/  IMAD.WIDE.U32 R22, R20, UR16, R22 ;  /* 0x0000001014167c25 */ /* 0x008fca000f8e0016 */
[----:B01----:R-:W-:Y:S02]  /*34f0*/  IADD3 R29, R23, R21, RZ ;  /* 0x00000015171d7210 */ /* 0x003fe40007ffe0ff */
[----:B------:R-:W-:-:S05]  /*3500*/  MOV R28, R22 ;  /* 0x00000016001c7202 */ /* 0x000fca0000000f00 */
        /* <DEDUP_REMOVED lines=13> */
[----:B0-----:R-:W-:Y:S02]  /*35e0*/  IADD3 R29, R25, R23, RZ ;  /* 0x00000017191d7210 */ /* 0x001fe40007ffe0ff */
        /* <DEDUP_REMOVED lines=24> */
[----:B------:R0:W2:Y:S04]  /*3770*/  LDG.E.64 R22, desc[UR8][R16.64+0x8] ;  /* 0x0000080810167981 */ /* 0x0000a8000c1e1b00 */
[----:B------:R-:W4:Y:S01]  /*3780*/  LDG.E.64 R24, desc[UR8][R20.64] ;  /* 0x0000000814187981 */ /* 0x000f22000c1e1b00 */
[----:B------:R-:W-:Y:S02]  /*3790*/  IADD3 R26, P0, R26, 0x4, RZ ;  /* 0x000000041a1a7810 */ /* 0x000fe40007f1e0ff */
[----:B------:R-:W-:Y:S02]  /*37a0*/  IADD3 R0, P2, R14, 0x20, RZ ;  /* 0x000000200e007810 */ /* 0x000fe40007f5e0ff */
[----:B------:R-:W-:-:S02]  /*37b0*/  IADD3.X R27, RZ, R27, RZ, P0, !PT ;  /* 0x0000001bff1b7210 */ /* 0x000fc400007fe4ff */
[----:B------:R-:W-:Y:S02]  /*37c0*/  ISETP.GE.U32.AND P0, PT, R26, R6, PT ;  /* 0x000000061a00720c */ /* 0x000fe40003f06070 */
[----:B0-----:R-:W-:Y:S02]  /*37d0*/  IADD3 R16, P1, R16, 0x20, RZ ;  /* 0x0000002010107810 */ /* 0x001fe40007f3e0ff */
[----:B------:R-:W-:Y:S02]  /*37e0*/  ISETP.GE.AND.EX P0, PT, R27, R7, PT, P0 ;  /* 0x000000071b00720c */ /* 0x000fe40003f06300 */
[----:B------:R-:W-:Y:S01]  /*37f0*/  IADD3.X R15, RZ, R15, RZ, P2, !PT ;  /* 0x0000000fff0f7210 */ /* 0x000fe200017fe4ff */
[----:B------:R-:W-:Y:S02]  /*3800*/  IMAD.X R17, RZ, RZ, R17, P1 ;  /* 0x000000ffff117224 */ /* 0x000fe400008e0611 */
[----:B--2---:R-:W-:-:S04]  /*3810*/  IMAD R23, R23, UR16, RZ ;  /* 0x0000001017177c24 */ /* 0x004fc8000f8e02ff */
[C---:B------:R-:W-:Y:S02]  /*3820*/  IMAD R23, R22.reuse, UR17, R23 ;  /* 0x0000001116177c24 */ /* 0x040fe4000f8e0217 */
[----:B----4-:R-:W-:-:S05]  /*3830*/  IMAD.WIDE.U32 R24, R22, UR16, R24 ;  /* 0x0000001016187c25 */ /* 0x010fca000f8e0018 */
[----:B------:R-:W-:-:S05]  /*3840*/  IADD3 R25, R25, R23, RZ ;  /* 0x0000001719197210 */ /* 0x000fca0007ffe0ff */
[----:B------:R3:W-:Y:S01]  /*3850*/  STG.E.64 desc[UR8][R20.64], R24 ;  /* 0x0000001814007986 */ /* 0x0007e2000c101b08 */
[----:B------:R-:W-:Y:S05]  /*3860*/  @!P0 BRA `(.L_x_529) ;  /* 0xfffffff800e88947 */ /* 0x000fea000383ffff */
.L_x_526:
[----:B------:R-:W-:Y:S05]  /*3870*/  BSYNC B0 ;  /* 0x0000000000007941 */ /* 0x000fea0003800000 */
.L_x_525:
        /* <DEDUP_REMOVED lines=8> */
.L_x_531:
        /* <DEDUP_REMOVED lines=16> */
.L_x_8893:


//--------------------- .text._ZN3cub17CUB_300001_SM_9006detail8for_each13static_kernelINS2_12policy_hub_t12policy_500_tElNS2_12op_wrapper_tIlZZZZZN2at6native36add_out_dense_sparse_compressed_cudaERNS7_6TensorERKS9_SC_RKN3c106ScalarEENKUlvE_clEvENKUlvE2_clEvENKUlvE_clEvENKUlvE_clEvEUllE_N6thrust23THRUST_300001_SM_900_NS17counting_iteratorIlNSN_11use_defaultESP_SP_EEEEEEvT0_T1_ --------------------------
	.section	.text._ZN3cub17CUB_300001_SM_9006detail8for_each13static_kernelINS2_12policy_hub_t12policy_500_tElNS2_12op_wrapper_tIlZZZZZN2at6native36add_out_dense_sparse_compressed_cudaERNS7_6TensorERKS9_SC_RKN3c106ScalarEENKUlvE_clEvENKUlvE2_clEvENKUlvE_clEvENKUlvE_clEvEUllE_N6thrust23THRUST_300001_SM_900_NS17counting_iteratorIlNSN_11use_defaultESP_SP_EEEEEEvT0_T1_,"ax",@progbits
	.align	128
        .global         _ZN3cub17CUB_300001_SM_9006detail8for_each13static_kernelINS2_12policy_hub_t12policy_500_tElNS2_12op_wrapper_tIlZZZZZN2at6native36add_out_dense_sparse_compressed_cudaERNS7_6TensorERKS9_SC_RKN3c106ScalarEENKUlvE_clEvENKUlvE2_clEvENKUlvE_clEvENKUlvE_clEvEUllE_N6thrust23THRUST_300001_SM_900_NS17counting_iteratorIlNSN_11use_defaultESP_SP_EEEEEEvT0_T1_
        .type           _ZN3cub17CUB_300001_SM_9006detail8for_each13static_kernelINS2_12policy_hub_t12policy_500_tElNS2_12op_wrapper_tIlZZZZZN2at6native36add_out_dense_sparse_compressed_cudaERNS7_6TensorERKS9_SC_RKN3c106ScalarEENKUlvE_clEvENKUlvE2_clEvENKUlvE_clEvENKUlvE_clEvEUllE_N6thrust23THRUST_300001_SM_900_NS17counting_iteratorIlNSN_11use_defaultESP_SP_EEEEEEvT0_T1_,@function
        .size           _ZN3cub17CUB_300001_SM_9006detail8for_each13static_kernelINS2_12policy_hub_t12policy_500_tElNS2_12op_wrapper_tIlZZZZZN2at6native36add_out_dense_sparse_compressed_cudaERNS7_6TensorERKS9_SC_RKN3c106ScalarEENKUlvE_clEvENKUlvE2_clEvENKUlvE_clEvENKUlvE_clEvEUllE_N6thrust23THRUST_300001_SM_900_NS17counting_iteratorIlNSN_11use_defaultESP_SP_EEEEEEvT0_T1_,(.L_x_8894 - _ZN3cub17CUB_300001_SM_9006detail8for_each13static_kernelINS2_12policy_hub_t12policy_500_tElNS2_12op_wrapper_tIlZZZZZN2at6native36add_out_dense_sparse_compressed_cudaERNS7_6TensorERKS9_SC_RKN3c106ScalarEENKUlvE_clEvENKUlvE2_clEvENKUlvE_clEvENKUlvE_clEvEUllE_N6thrust23THRUST_300001_SM_900_NS17counting_iteratorIlNSN_11use_defaultESP_SP_EEEEEEvT0_T1_)
        .other          _ZN3cub17CUB_300001_SM_9006detail8for_each13static_kernelINS2_12policy_hub_t12policy_500_tElNS2_12op_wrapper_tIlZZZZZN2at6native36add_out_dense_sparse_compressed_cudaERNS7_6TensorERKS9_SC_RKN3c106ScalarEENKUlvE_clEvENKUlvE2_clEvENKUlvE_clEvENKUlvE_clEvEUllE_N6thrust23THRUST_300001_SM_900_NS17counting_iteratorIlNSN_11use_defaultESP_SP_EEEEEEvT0_T1_,@"STO_CUDA_ENTRY STV_DEFAULT"
_ZN3cub17CUB_300001_SM_9006detail8for_each13static_kernelINS2_12policy_hub_t12policy_500_tElNS2_12op_wrapper_tIlZZZZZN2at6native36add_out_dense_sparse_compressed_cudaERNS7_6TensorERKS9_SC_RKN3c106ScalarEENKUlvE_clEvENKUlvE2_clEvENKUlvE_clEvENKUlvE_clEvEUllE_N6thrust23THRUST_300001_SM_900_NS17counting_iteratorIlNSN_11use_defaultESP_SP_EEEEEEvT0_T1_:
.text._ZN3cub17CUB_300001_SM_9006detail8for_each13static_kernelINS2_12policy_hub_t12policy_500_tElNS2_12op_wrapper_tIlZZZZZN2at6native36add_out_dense_sparse_compressed_cudaERNS7_6TensorERKS9_SC_RKN3c106ScalarEENKUlvE_clEvENKUlvE2_clEvENKUlvE_clEvENKUlvE_clEvEUllE_N6thrust23THRUST_300001_SM_900_NS17counting_iteratorIlNSN_11use_defaultESP_SP_EEEEEEvT0_T1_:
[----:B------:R-:W0:Y:S08]  /*0000*/  LDC R1, c[0x0][0x28] ;  /* 0x00000a00ff017b82 */ /* 0x000e300000000800 */
[----:B------:R-:W1:Y:S01]  /*0010*/  S2UR UR10, SR_CTAID.X ;  /* 0x00000000000a79c3 */ /* 0x000e620000002500 */
[----:B------:R-:W2:Y:S01]  /*0020*/  S2R R4, SR_TID.X ;  /* 0x0000000000047919 */ /* 0x000ea20000002100 */
[----:B------:R-:W-:Y:S01]  /*0030*/  ULDC.64 UR8, c[0x0][0x208] ;  /* 0x0000820000087ab9 */ /* 0x000fe20000000a00 */
[----:B0-----:R-:W-:-:S05]  /*0040*/  IADD3 R1, R1, -0x18, RZ ;  /* 0xffffffe801017810 */ /* 0x001fca0007ffe0ff */
        /* <DEDUP_REMOVED lines=26> */
[----:B------:R-:W-:Y:S01]  /*01f0*/  IADD3 RZ, P0, R4, UR6, RZ ;  /* 0x0000000604ff7c10 */ /* 0x000fe2000ff1e0ff */
[----:B------:R-:W-:-:S04]  /*0200*/  HFMA2.MMA R0, -RZ, RZ, 0, 0 ;  /* 0x00000000ff007435 */ /* 0x000fc800000001ff */
[----:B------:R-:W-:-:S08]  /*0210*/  IMAD.X R7, RZ, RZ, UR5, P0 ;  /* 0x00000005ff077e24 */ /* 0x000fd000080e06ff */
.L_x_540:
[----:B0-----:R-:W0:Y:S01]  /*0220*/  S2R R3, SR_TID.X ;  /* 0x0000000000037919 */ /* 0x001e220000002100 */
[----:B------:R-:W-:Y:S01]  /*0230*/  SHF.R.S32.HI R2, RZ, 0x1f, R0 ;  /* 0x0000001fff027819 */ /* 0x000fe20000011400 */
[----:B------:R-:W-:Y:S01]  /*0240*/  ULDC.64 UR12, c[0x0][0x260] ;  /* 0x00009800000c7ab9 */ /* 0x000fe20000000a00 */
[----:B0-----:R-:W-:-:S03]  /*0250*/  IADD3 R6, R3, UR6, RZ ;  /* 0x0000000603067c10 */ /* 0x001fc6000fffe0ff */
[----:B------:R-:W-:Y:S02]  /*0260*/  IMAD R3, R2, UR12, RZ ;  /* 0x0000000c02037c24 */ /* 0x000fe4000f8e02ff */
[----:B------:R-:W-:-:S04]  /*0270*/  IMAD.WIDE.U32 R8, R0, UR12, R6 ;  /* 0x0000000c00087c25 */ /* 0x000fc8000f8e0006 */
        /* <DEDUP_REMOVED lines=21> */
[----:B------:R-:W-:Y:S01]  /*03d0*/  IMAD R13, R0, UR13, R13 ;  /* 0x0000000d000d7c24 */ /* 0x000fe2000f8e020d */
[----:B------:R-:W-:-:S05]  /*03e0*/  MOV R10, R4 ;  /* 0x00000004000a7202 */ /* 0x000fca0000000f00 */
[----:B------:R-:W-:-:S05]  /*03f0*/  IMAD.WIDE.U32 R10, R0, UR12, R10 ;  /* 0x0000000c000a7c25 */ /* 0x000fca000f8e000a */
[----:B------:R-:W-:Y:S01]  /*0400*/  IADD3 R4, R11, R13, RZ ;  /* 0x0000000d0b047210 */ /* 0x000fe20007ffe0ff */
[----:B------:R-:W-:Y:S06]  /*0410*/  @!P0 BRA `(.L_x_538) ;  /* 0x0000000400488947 */ /* 0x000fec0003800000 */
[----:B------:R-:W-:Y:S01]  /*0420*/  ULDC.64 UR12, c[0x0][0x268] ;  /* 0x00009a00000c7ab9 */ /* 0x000fe20000000a00 */
[--C-:B------:R-:W-:Y:S01]  /*0430*/  SHF.R.S32.HI R9, RZ, 0x1f, R8.reuse ;  /* 0x0000001fff097819 */ /* 0x100fe20000011408 */
[----:B------:R-:W-:Y:S01]  /*0440*/  IMAD R13, R2, UR12, RZ ;  /* 0x0000000c020d7c24 */ /* 0x000fe2000f8e02ff */
[----:B------:R-:W0:Y:S01]  /*0450*/  LDC.64 R16, c[0x0][0x238] ;  /* 0x00008e00ff107b82 */ /* 0x000e220000000a00 */
[----:B------:R1:W-:Y:S02]  /*0460*/  STL [R1+0x10], R3 ;  /* 0x0000100301007387 */ /* 0x0003e40000100800 */
[C---:B------:R-:W-:Y:S02]  /*0470*/  IMAD R13, R0.reuse, UR13, R13 ;  /* 0x0000000d000d7c24 */ /* 0x040fe4000f8e020d */
[----:B------:R-:W-:Y:S01]  /*0480*/  IMAD.WIDE.U32 R14, R0, UR12, R8 ;  /* 0x0000000c000e7c25 */ /* 0x000fe2000f8e0008 */
[----:B------:R-:W-:-:S04]  /*0490*/  ULDC.64 UR12, c[0x0][0x230] ;  /* 0x00008c00000c7ab9 */ /* 0x000fc80000000a00 */
[----:B------:R-:W-:Y:S02]  /*04a0*/  IADD3 R13, R15, R13, RZ ;  /* 0x0000000d0f0d7210 */ /* 0x000fe40007ffe0ff */
[----:B------:R-:W-:-:S04]  /*04b0*/  LEA R12, P0, R14, UR12, 0x2 ;  /* 0x0000000c0e0c7c11 */ /* 0x000fc8000f8010ff */
[----:B------:R-:W-:Y:S01]  /*04c0*/  LEA.HI.X R13, R14, UR13, R13, 0x2, P0 ;  /* 0x0000000d0e0d7c11 */ /* 0x000fe200080f140d */
[----:B------:R-:W-:Y:S01]  /*04d0*/  ULDC.64 UR12, c[0x0][0x270] ;  /* 0x00009c00000c7ab9 */ /* 0x000fe20000000a00 */
[----:B------:R-:W2:Y:S03]  /*04e0*/  LDC.64 R14, c[0x0][0x258] ;  /* 0x00009600ff0e7b82 */ /* 0x000ea60000000a00 */
[----:B------:R-:W3:Y:S01]  /*04f0*/  LDG.E R25, desc[UR8][R12.64] ;  /* 0x000000080c197981 */ /* 0x000ee2000c1e1900 */
[----:B------:R-:W-:Y:S01]  /*0500*/  IMAD R21, R2, UR12, RZ ;  /* 0x0000000c02157c24 */ /* 0x000fe2000f8e02ff */
[----:B------:R-:W-:Y:S01]  /*0510*/  MOV R27, R4 ;  /* 0x00000004001b7202 */ /* 0x000fe20000000f00 */
[----:B------:R-:W-:-:S04]  /*0520*/  IMAD.WIDE.U32 R22, R0, UR12, R8 ;  /* 0x0000000c00167c25 */ /* 0x000fc8000f8e0008 */
[----:B------:R-:W-:Y:S01]  /*0530*/  IMAD R21, R0, UR13, R21 ;  /* 0x0000000d00157c24 */ /* 0x000fe2000f8e0215 */
[----:B------:R-:W-:Y:S01]  /*0540*/  ULDC.64 UR12, c[0x0][0x220] ;  /* 0x00008800000c7ab9 */ /* 0x000fe20000000a00 */
[----:B------:R-:W-:Y:S01]  /*0550*/  IMAD.MOV.U32 R26, RZ, RZ, R10 ;  /* 0x000000ffff1a7224 */ /* 0x000fe200078e000a */
[----:B------:R-:W-:Y:S02]  /*0560*/  LEA R18, P0, R22, UR12, 0x3 ;  /* 0x0000000c16127c11 */ /* 0x000fe4000f8018ff */
[----:B---3--:R-:W-:-:S05]  /*0570*/  SHF.R.S32.HI R19, RZ, 0x1f, R25 ;  /* 0x0000001fff137819 */ /* 0x008fca0000011419 */
[-C--:B--2---:R-:W-:Y:S01]  /*0580*/  IMAD R24, R19, R14.reuse, RZ ;  /* 0x0000000e13187224 */ /* 0x084fe200078e02ff */
[----:B------:R-:W-:Y:S01]  /*0590*/  IADD3 R19, R23, R21, RZ ;  /* 0x0000001517137210 */ /* 0x000fe20007ffe0ff */
[----:B------:R-:W-:-:S03]  /*05a0*/  IMAD.WIDE.U32 R20, R25, R14, R26 ;  /* 0x0000000e19147225 */ /* 0x000fc600078e001a */
[----:B------:R-:W-:Y:S01]  /*05b0*/  LEA.HI.X R19, R22, UR13, R19, 0x3, P0 ;  /* 0x0000000d16137c11 */ /* 0x000fe200080f1c13 */
[----:B------:R-:W-:Y:S01]  /*05c0*/  IMAD R23, R25, R15, R24 ;  /* 0x0000000f19177224 */ /* 0x000fe200078e0218 */
[----:B0-----:R-:W-:-:S03]  /*05d0*/  LEA R22, P0, R20, R16, 0x3 ;  /* 0x0000001014167211 */ /* 0x001fc600078018ff */
[----:B------:R-:W-:Y:S01]  /*05e0*/  IMAD.IADD R23, R21, 0x1, R23 ;  /* 0x0000000115177824 */ /* 0x000fe200078e0217 */
[----:B------:R-:W2:Y:S04]  /*05f0*/  LDG.E.64 R24, desc[UR8][R18.64] ;  /* 0x0000000812187981 */ /* 0x000ea8000c1e1b00 */
[----:B------:R-:W-:Y:S02]  /*0600*/  LEA.HI.X R23, R20, R17, R23, 0x3, P0 ;  /* 0x0000001114177211 */ /* 0x000fe400000f1c17 */
[----:B------:R-:W2:Y:S03]  /*0610*/  LDC.64 R20, c[0x0][0x240] ;  /* 0x00009000ff147b82 */ /* 0x000ea60000000a00 */
[----:B------:R-:W3:Y:S01]  /*0620*/  LDG.E.64 R28, desc[UR8][R22.64] ;  /* 0x00000008161c7981 */ /* 0x000ee2000c1e1b00 */
[----:B--2---:R-:W-:-:S04]  /*0630*/  IMAD R25, R25, R20, RZ ;  /* 0x0000001419197224 */ /* 0x004fc800078e02ff */
[----:B-1----:R-:W-:-:S05]  /*0640*/  IMAD R3, R24, R21, R25 ;  /* 0x0000001518037224 */ /* 0x002fca00078e0219 */
[----:B------:R0:W-:Y:S01]  /*0650*/  STL [R1], R3 ;  /* 0x0000000301007387 */ /* 0x0001e20000100800 */
[----:B---3--:R-:W-:-:S03]  /*0660*/  IMAD.WIDE.U32 R24, R24, R20, R28 ;  /* 0x0000001418187225 */ /* 0x008fc600078e001c */
[----:B0-----:R0:W5:Y:S04]  /*0670*/  LDL.LU R3, [R1+0x10] ;  /* 0x0000100001037983 */ /* 0x0011680000300800 */
[----:B------:R-:W2:Y:S01]  /*0680*/  LDL.LU R29, [R1] ;  /* 0x00000000011d7983 */ /* 0x000ea20000300800 */
[----:B------:R-:W-:Y:S02]  /*0690*/  ISETP.NE.AND P0, PT, R5, 0x1, PT ;  /* 0x000000010500780c */ /* 0x000fe40003f05270 */
[----:B------:R-:W-:Y:S02]  /*06a0*/  IADD3 R28, R8, 0x1, RZ ;  /* 0x00000001081c7810 */ /* 0x000fe40007ffe0ff */
[----:B--2---:R-:W-:-:S05]  /*06b0*/  IADD3 R25, R25, R29, RZ ;  /* 0x0000001d19197210 */ /* 0x004fca0007ffe0ff */
[----:B------:R0:W-:Y:S04]  /*06c0*/  STG.E.64 desc[UR8][R22.64], R24 ;  /* 0x0000001816007986 */ /* 0x0001e8000c101b08 */
[----:B------:R-:W-:Y:S05]  /*06d0*/  @!P0 BRA `(.L_x_538) ;  /* 0x0000000000988947 */ /* 0x000fea0003800000 */
[----:B0-----:R-:W2:Y:S04]  /*06e0*/  LDG.E R23, desc[UR8][R12.64+0x4] ;  /* 0x000004080c177981 */ /* 0x001ea8000c1e1900 */
[----:B------:R0:W-:Y:S01]  /*06f0*/  STL [R1+0x10], R0 ;  /* 0x0000100001007387 */ /* 0x0001e20000100800 */
        /* <DEDUP_REMOVED lines=8> */
[----:B------:R-:W3:Y:S01]  /*0780*/  LDG.E.64 R28, desc[UR8][R22.64] ;  /* 0x00000008161c7981 */ /* 0x000ee2000c1e1b00 */
[----:B--2---:R-:W-:-:S04]  /*0790*/  IMAD R25, R25, R20, RZ ;  /* 0x0000001419197224 */ /* 0x004fc800078e02ff */
[C---:B0-----:R-:W-:Y:S02]  /*07a0*/  IMAD R0, R24.reuse, R21, R25 ;  /* 0x0000001518007224 */ /* 0x041fe400078e0219 */
[----:B---3--:R-:W-:-:S03]  /*07b0*/  IMAD.WIDE.U32 R24, R24, R20, R28 ;  /* 0x0000001418187225 */ /* 0x008fc600078e001c */
[----:B------:R0:W-:Y:S04]  /*07c0*/  STL [R1], R0 ;  /* 0x0000000001007387 */ /* 0x0001e80000100800 */
[----:B0-----:R1:W5:Y:S04]  /*07d0*/  LDL.LU R0, [R1+0x10] ;  /* 0x0000100001007983 */ /* 0x0013680000300800 */
[----:B------:R-:W2:Y:S01]  /*07e0*/  LDL.LU R29, [R1] ;  /* 0x00000000011d7983 */ /* 0x000ea20000300800 */
[----:B------:R-:W-:Y:S02]  /*07f0*/  ISETP.NE.AND P0, PT, R5, 0x2, PT ;  /* 0x000000020500780c */ /* 0x000fe40003f05270 */
[----:B------:R-:W-:-:S02]  /*0800*/  IADD3 R28, R8, 0x2, RZ ;  /* 0x00000002081c7810 */ /* 0x000fc40007ffe0ff */
[----:B--2---:R-:W-:-:S05]  /*0810*/  IADD3 R25, R25, R29, RZ ;  /* 0x0000001d19197210 */ /* 0x004fca0007ffe0ff */
[----:B------:R1:W-:Y:S04]  /*0820*/  STG.E.64 desc[UR8][R22.64], R24 ;  /* 0x0000001816007986 */ /* 0x0003e8000c101b08 */
[----:B------:R-:W-:Y:S05]  /*0830*/  @!P0 BRA `(.L_x_538) ;  /* 0x0000000000408947 */ /* 0x000fea0003800000 */
[----:B------:R-:W2:Y:S04]  /*0840*/  LDG.E R13, desc[UR8][R12.64+0x8] ;  /* 0x000008080c0d7981 */ /* 0x000ea8000c1e1900 */
[----:B------:R-:W3:Y:S01]  /*0850*/  LDG.E.64 R18, desc[UR8][R18.64+0x10] ;  /* 0x0000100812127981 */ /* 0x000ee2000c1e1b00 */
[----:B--2---:R-:W-:Y:S01]  /*0860*/  SHF.R.S32.HI R5, RZ, 0x1f, R13 ;  /* 0x0000001fff057819 */ /* 0x004fe2000001140d */
[----:B-1----:R-:W-:-:S04]  /*0870*/  IMAD.WIDE.U32 R22, R13, R14, R26 ;  /* 0x0000000e0d167225 */ /* 0x002fc800078e001a */
[----:B------:R-:W-:Y:S01]  /*0880*/  IMAD R24, R5, R14, RZ ;  /* 0x0000000e05187224 */ /* 0x000fe200078e02ff */
[----:B------:R-:W-:-:S03]  /*0890*/  LEA R16, P0, R22, R16, 0x3 ;  /* 0x0000001016107211 */ /* 0x000fc600078018ff */
[----:B------:R-:W-:-:S04]  /*08a0*/  IMAD R5, R13, R15, R24 ;  /* 0x0000000f0d057224 */ /* 0x000fc800078e0218 */
[----:B------:R-:W-:-:S05]  /*08b0*/  IMAD.IADD R5, R23, 0x1, R5 ;  /* 0x0000000117057824 */ /* 0x000fca00078e0205 */
[----:B------:R-:W-:-:S05]  /*08c0*/  LEA.HI.X R17, R22, R17, R5, 0x3, P0 ;  /* 0x0000001116117211 */ /* 0x000fca00000f1c05 */
[----:B------:R-:W2:Y:S01]  /*08d0*/  LDG.E.64 R14, desc[UR8][R16.64] ;  /* 0x00000008100e7981 */ /* 0x000ea2000c1e1b00 */
[----:B---3--:R-:W-:-:S04]  /*08e0*/  IMAD R5, R19, R20, RZ ;  /* 0x0000001413057224 */ /* 0x008fc800078e02ff */
[----:B------:R-:W-:Y:S01]  /*08f0*/  IMAD R5, R18, R21, R5 ;  /* 0x0000001512057224 */ /* 0x000fe200078e0205 */
[----:B------:R-:W-:Y:S01]  /*0900*/  IADD3 R28, R8, 0x3, RZ ;  /* 0x00000003081c7810 */ /* 0x000fe20007ffe0ff */
[----:B--2---:R-:W-:-:S05]  /*0910*/  IMAD.WIDE.U32 R14, R18, R20, R14 ;  /* 0x00000014120e7225 */ /* 0x004fca00078e000e */
[----:B------:R-:W-:-:S05]  /*0920*/  IADD3 R15, R15, R5, RZ ;  /* 0x000000050f0f7210 */ /* 0x000fca0007ffe0ff */
[----:B------:R2:W-:Y:S02]  /*0930*/  STG.E.64 desc[UR8][R16.64], R14 ;  /* 0x0000000e10007986 */ /* 0x0005e4000c101b08 */
.L_x_538:
[----:B------:R-:W-:Y:S05]  /*0940*/  BSYNC B2 ;  /* 0x0000000000027941 */ /* 0x000fea0003800000 */
.L_x_537:
[----:B------:R-:W-:-:S05]  /*0950*/  LOP3.LUT R8, RZ, R8, RZ, 0x33, !PT ;  /* 0x00000008ff087212 */ /* 0x000fca00078e33ff */
[----:B-----5:R-:W-:-:S05]  /*0960*/  IMAD.IADD R8, R3, 0x1, R8 ;  /* 0x0000000103087824 */ /* 0x020fca00078e0208 */
[----:B------:R-:W-:-:S13]  /*0970*/  ISETP.GE.U32.AND P0, PT, R8, 0x3, PT ;  /* 0x000000030800780c */ /* 0x000fda0003f06070 */
[----:B------:R-:W-:Y:S05]  /*0980*/  @!P0 BRA `(.L_x_536) ;  /* 0x0000000400408947 */ /* 0x000fea0003800000 */
.L_x_539:
[----:B------:R-:W-:Y:S01]  /*0990*/  SHF.R.S32.HI R29, RZ, 0x1f, R28 ;  /* 0x0000001fff1d7819 */ /* 0x000fe2000001141c */
[----:B------:R-:W-:-:S04]  /*09a0*/  IMAD R5, R2, UR14, RZ ;  /* 0x0000000e02057c24 */ /* 0x000fc8000f8e02ff */
[C---:B------:R-:W-:Y:S02]  /*09b0*/  IMAD R5, R0.reuse, UR15, R5 ;  /* 0x0000000f00057c24 */ /* 0x040fe4000f8e0205 */
[----:B------:R-:W-:-:S05]  /*09c0*/  IMAD.WIDE.U32 R8, R0, UR14, R28 ;  /* 0x0000000e00087c25 */ /* 0x000fca000f8e001c */
[----:B------:R-:W-:Y:S02]  /*09d0*/  IADD3 R5, R5, R9, RZ ;  /* 0x0000000905057210 */ /* 0x000fe40007ffe0ff */
[----:B--2---:R-:W-:-:S04]  /*09e0*/  LEA R14, P0, R8, UR16, 0x2 ;  /* 0x00000010080e7c11 */ /* 0x004fc8000f8010ff */
[----:B------:R-:W-:-:S05]  /*09f0*/  LEA.HI.X R15, R8, UR17, R5, 0x2, P0 ;  /* 0x00000011080f7c11 */ /* 0x000fca00080f1405 */
[----:B------:R-:W2:Y:S01]  /*0a00*/  LDG.E R5, desc[UR8][R14.64] ;  /* 0x000000080e057981 */ /* 0x000ea2000c1e1900 */
[----:B------:R-:W-:Y:S01]  /*0a10*/  IMAD R9, R2, UR20, RZ ;  /* 0x0000001402097c24 */ /* 0x000fe2000f8e02ff */
[----:B---3--:R-:W-:Y:S01]  /*0a20*/  MOV R12, R10 ;  /* 0x0000000a000c7202 */ /* 0x008fe20000000f00 */
[----:B------:R-:W-:-:S04]  /*0a30*/  IMAD.WIDE.U32 R16, R0, UR20, R28 ;  /* 0x0000001400107c25 */ /* 0x000fc8000f8e001c */
[----:B------:R-:W-:Y:S02]  /*0a40*/  IMAD R9, R0, UR21, R9 ;  /* 0x0000001500097c24 */ /* 0x000fe4000f8e0209 */
[----:B------:R-:W-:-:S03]  /*0a50*/  IMAD.MOV.U32 R13, RZ, RZ, R4 ;  /* 0x000000ffff0d7224 */ /* 0x000fc600078e0004 */
[----:B------:R-:W-:Y:S02]  /*0a60*/  IADD3 R9, R9, R17, RZ ;  /* 0x0000001109097210 */ /* 0x000fe40007ffe0ff */
[----:B--2---:R-:W-:Y:S01]  /*0a70*/  SHF.R.S32.HI R8, RZ, 0x1f, R5 ;  /* 0x0000001fff087819 */ /* 0x004fe20000011405 */
[----:B------:R-:W-:-:S04]  /*0a80*/  IMAD.WIDE.U32 R18, R5, UR18, R12 ;  /* 0x0000001205127c25 */ /* 0x000fc8000f8e000c */
[----:B------:R-:W-:Y:S01]  /*0a90*/  IMAD R20, R8, UR18, RZ ;  /* 0x0000001208147c24 */ /* 0x000fe2000f8e02ff */
[----:B------:R-:W-:-:S03]  /*0aa0*/  LEA R8, P0, R16, UR22, 0x3 ;  /* 0x0000001610087c11 */ /* 0x000fc6000f8018ff */
[----:B------:R-:W-:Y:S01]  /*0ab0*/  IMAD R5, R5, UR19, R20 ;  /* 0x0000001305057c24 */ /* 0x000fe2000f8e0214 */
[----:B------:R-:W-:Y:S02]  /*0ac0*/  LEA.HI.X R9, R16, UR23, R9, 0x3, P0 ;  /* 0x0000001710097c11 */ /* 0x000fe400080f1c09 */
[C---:B------:R-:W-:Y:S02]  /*0ad0*/  LEA R16, P0, R18.reuse, UR24, 0x3 ;  /* 0x0000001812107c11 */ /* 0x040fe4000f8018ff */
[----:B------:R-:W-:Y:S01]  /*0ae0*/  IADD3 R5, R19, R5, RZ ;  /* 0x0000000513057210 */ /* 0x000fe20007ffe0ff */
[----:B------:R-:W2:Y:S03]  /*0af0*/  LDG.E.64 R20, desc[UR8][R8.64] ;  /* 0x0000000808147981 */ /* 0x000ea6000c1e1b00 */
[----:B------:R-:W-:-:S05]  /*0b00*/  LEA.HI.X R17, R18, UR25, R5, 0x3, P0 ;  /* 0x0000001912117c11 */ /* 0x000fca00080f1c05 */
[----:B------:R-:W3:Y:S01]  /*0b10*/  LDG.E.64 R18, desc[UR8][R16.64] ;  /* 0x0000000810127981 */ /* 0x000ee2000c1e1b00 */
[----:B--2---:R-:W-:-:S04]  /*0b20*/  IMAD R5, R21, UR26, RZ ;  /* 0x0000001a15057c24 */ /* 0x004fc8000f8e02ff */
[C---:B------:R-:W-:Y:S02]  /*0b30*/  IMAD R5, R20.reuse, UR27, R5 ;  /* 0x0000001b14057c24 */ /* 0x040fe4000f8e0205 */
[----:B---3--:R-:W-:-:S04]  /*0b40*/  IMAD.WIDE.U32 R18, R20, UR26, R18 ;  /* 0x0000001a14127c25 */ /* 0x008fc8000f8e0012 */
[----:B01----:R-:W-:Y:S01]  /*0b50*/  IMAD.IADD R25, R19, 0x1, R5 ;  /* 0x0000000113197824 */ /* 0x003fe200078e0205 */
[----:B------:R-:W-:-:S05]  /*0b60*/  MOV R24, R18 ;  /* 0x0000001200187202 */ /* 0x000fca0000000f00 */
        /* <DEDUP_REMOVED lines=11> */
[----:B---3--:R-:W-:-:S04]  /*0c20*/  IMAD R5, R23, UR26, RZ ;  /* 0x0000001a17057c24 */ /* 0x008fc8000f8e02ff */
[C---:B------:R-:W-:Y:S02]  /*0c30*/  IMAD R5, R22.reuse, UR27, R5 ;  /* 0x0000001b16057c24 */ /* 0x040fe4000f8e0205 */
[----:B--2---:R-:W-:-:S04]  /*0c40*/  IMAD.WIDE.U32 R20, R22, UR26, R20 ;  /* 0x0000001a16147c25 */ /* 0x004fc8000f8e0014 */
[----:B0-----:R-:W-:Y:S01]  /*0c50*/  IMAD.IADD R25, R21, 0x1, R5 ;  /* 0x0000000115197824 */ /* 0x001fe200078e0205 */
        /* <DEDUP_REMOVED lines=15> */
[----:B------:R-:W-:-:S05]  /*0d50*/  IMAD.IADD R21, R21, 0x1, R5 ;  /* 0x0000000115157824 */ /* 0x000fca00078e0205 */
[----:B------:R3:W-:Y:S04]  /*0d60*/  STG.E.64 desc[UR8][R16.64], R20 ;  /* 0x0000001410007986 */ /* 0x0007e8000c101b08 */
[----:B------:R-:W2:Y:S04]  /*0d70*/  LDG.E R15, desc[UR8][R14.64+0xc] ;  /* 0x00000c080e0f7981 */ /* 0x000ea8000c1e1900 */
[----:B------:R-:W4:Y:S01]  /*0d80*/  LDG.E.64 R8, desc[UR8][R8.64+0x18] ;  /* 0x0000180808087981 */ /* 0x000f22000c1e1b00 */
[----:B--2---:R-:W-:Y:S01]  /*0d90*/  SHF.R.S32.HI R5, RZ, 0x1f, R15 ;  /* 0x0000001fff057819 */ /* 0x004fe2000001140f */
[----:B0-----:R-:W-:-:S04]  /*0da0*/  IMAD.WIDE.U32 R18, R15, UR18, R12 ;  /* 0x000000120f127c25 */ /* 0x001fc8000f8e000c */
[----:B------:R-:W-:-:S04]  /*0db0*/  IMAD R22, R5, UR18, RZ ;  /* 0x0000001205167c24 */ /* 0x000fc8000f8e02ff */
[----:B------:R-:W-:Y:S01]  /*0dc0*/  IMAD R5, R15, UR19, R22 ;  /* 0x000000130f057c24 */ /* 0x000fe2000f8e0216 */
[----:B------:R-:W-:-:S04]  /*0dd0*/  LEA R12, P0, R18, UR24, 0x3 ;  /* 0x00000018120c7c11 */ /* 0x000fc8000f8018ff */
[----:B------:R-:W-:-:S04]  /*0de0*/  IADD3 R5, R19, R5, RZ ;  /* 0x0000000513057210 */ /* 0x000fc80007ffe0ff */
[----:B------:R-:W-:-:S05]  /*0df0*/  LEA.HI.X R13, R18, UR25, R5, 0x3, P0 ;  /* 0x00000019120d7c11 */ /* 0x000fca00080f1c05 */
[----:B------:R-:W2:Y:S01]  /*0e00*/  LDG.E.64 R18, desc[UR8][R12.64] ;  /* 0x000000080c127981 */ /* 0x000ea2000c1e1b00 */
[----:B----4-:R-:W-:-:S04]  /*0e10*/  IMAD R5, R9, UR26, RZ ;  /* 0x0000001a09057c24 */ /* 0x010fc8000f8e02ff */
[----:B------:R-:W-:Y:S02]  /*0e20*/  IMAD R5, R8, UR27, R5 ;  /* 0x0000001b08057c24 */ /* 0x000fe4000f8e0205 */
[----:B------:R-:W-:-:S05]  /*0e30*/  VIADD R28, R28, 0x4 ;  /* 0x000000041c1c7836 */ /* 0x000fca0000000000 */
[----:B------:R-:W-:Y:S01]  /*0e40*/  ISETP.GE.AND P0, PT, R28, R3, PT ;  /* 0x000000031c00720c */ /* 0x000fe20003f06270 */
[----:B--2---:R-:W-:-:S05]  /*0e50*/  IMAD.WIDE.U32 R18, R8, UR26, R18 ;  /* 0x0000001a08127c25 */ /* 0x004fca000f8e0012 */
[----:B------:R-:W-:-:S05]  /*0e60*/  IADD3 R19, R19, R5, RZ ;  /* 0x0000000513137210 */ /* 0x000fca0007ffe0ff */
[----:B------:R3:W-:Y:S02]  /*0e70*/  STG.E.64 desc[UR8][R12.64], R18 ;  /* 0x000000120c007986 */ /* 0x0007e4000c101b08 */
[----:B------:R-:W-:Y:S05]  /*0e80*/  @!P0 BRA `(.L_x_539) ;  /* 0xfffffff800c08947 */ /* 0x000fea000383ffff */
.L_x_536:
[----:B------:R-:W-:Y:S05]  /*0e90*/  BSYNC B1 ;  /* 0x0000000000017941 */ /* 0x000fea0003800000 */
.L_x_535:
[----:B------:R-:W-:Y:S01]  /*0ea0*/  IADD3 R0, R0, 0x1, RZ ;  /* 0x0000000100007810 */ /* 0x000fe20007ffe0ff */
[----:B------:R-:W-:-:S03]  /*0eb0*/  ULDC.64 UR12, c[0x0][0x278] ;  /* 0x00009e00000c7ab9 */ /* 0x000fc60000000a00 */
[----:B------:R-:W-:-:S04]  /*0ec0*/  ISETP.GE.U32.AND P0, PT, R0, UR12, PT ;  /* 0x0000000c00007c0c */ /* 0x000fc8000bf06070 */
[----:B------:R-:W-:-:S13]  /*0ed0*/  ISETP.GE.AND.EX P0, PT, RZ, UR13, PT, P0 ;  /* 0x0000000dff007c0c */ /* 0x000fda000bf06300 */
[----:B------:R-:W-:Y:S05]  /*0ee0*/  @!P0 BRA `(.L_x_540) ;  /* 0xfffffff000cc8947 */ /* 0x000fea000383ffff */
.L_x_534:
[----:B------:R-:W-:Y:S05]  /*0ef0*/  BSYNC B0 ;  /* 0x0000000000007941 */ /* 0x000fea0003800000 */
.L_x_533:
[----:B------:R-:W4:Y:S01]  /*0f00*/  S2R R2, SR_TID.X ;  /* 0x0000000000027919 */ /* 0x000f220000002100 */
[----:B------:R-:W-:Y:S02]  /*0f10*/  ULDC UR4, c[0x0][0x210] ;  /* 0x0000840000047ab9 */ /* 0x000fe40000000800 */
[----:B------:R-:W-:-:S04]  /*0f20*/  UIMAD UR4, UR10, -0x200, UR4 ;  /* 0xfffffe000a0478a4 */ /* 0x000fc8000f8e0204 */
[----:B------:R-:W-:-:S06]  /*0f30*/  USHF.R.S32.HI UR7, URZ, 0x1f, UR4 ;  /* 0x0000001f3f077899 */ /* 0x000fcc0008011404 */
[----:B------:R-:W-:Y:S01]  /*0f40*/  IMAD.U32 R0, RZ, RZ, UR7 ;  /* 0x00000007ff007e24 */ /* 0x000fe2000f8e00ff */
[----:B----4-:R-:W-:-:S04]  /*0f50*/  IADD3 R28, R2, 0x100, RZ ;  /* 0x00000100021c7810 */ /* 0x010fc80007ffe0ff */
        /* <DEDUP_REMOVED lines=10> */
[----:B------:R-:W-:-:S05]  /*1000*/  IADD3 R0, R27, R3, RZ ;  /* 0x000000031b007210 */ /* 0x000fca0007ffe0ff */
[----:B------:R4:W-:Y:S02]  /*1010*/  STL [R1], R0 ;  /* 0x0000000001007387 */ /* 0x0009e40000100800 */
.L_x_546:
        /* <DEDUP_REMOVED lines=19> */
[----:B------:R-:W4:Y:S01]  /*1150*/  LDL R6, [R1] ;  /* 0x0000000001067983 */ /* 0x000f220000100800 */
[----:B---3--:R-:W3:Y:S01]  /*1160*/  LDC.64 R12, c[0x0][0x248] ;  /* 0x00009200ff0c7b82 */ /* 0x008ee20000000a00 */
[----:B------:R-:W-:Y:S01]  /*1170*/  MOV R2, R26 ;  /* 0x0000001a00027202 */ /* 0x000fe20000000f00 */
[----:B------:R-:W-:Y:S01]  /*1180*/  BSSY B1, `(.L_x_543) ;  /* 0x0000054000017945 */ /* 0x000fe20003800000 */
[----:B------:R-:W-:Y:S02]  /*1190*/  IADD3 R8, -R4, R0, RZ ;  /* 0x0000000004087210 */ /* 0x000fe40007ffe1ff */
[----:B01----:R-:W-:Y:S01]  /*11a0*/  MOV R22, R4 ;  /* 0x0000000400167202 */ /* 0x003fe20000000f00 */
[----:B---3--:R-:W-:-:S04]  /*11b0*/  IMAD R10, R12, UR5, RZ ;  /* 0x000000050c0a7c24 */ /* 0x008fc8000f8e02ff */
[----:B------:R-:W-:Y:S02]  /*11c0*/  IMAD R9, R13, UR4, R10 ;  /* 0x000000040d097c24 */ /* 0x000fe4000f8e020a */
[----:B----4-:R-:W-:Y:S02]  /*11d0*/  IMAD.MOV.U32 R3, RZ, RZ, R6 ;  /* 0x000000ffff037224 */ /* 0x010fe400078e0006 */
[----:B------:R-:W-:Y:S01]  /*11e0*/  IMAD.WIDE.U32 R6, R12, UR4, R2 ;  /* 0x000000040c067c25 */ /* 0x000fe2000f8e0002 */
[----:B------:R-:W-:-:S04]  /*11f0*/  LOP3.LUT P0, R3, R8, 0x3, RZ, 0xc0, !PT ;  /* 0x0000000308037812 */ /* 0x000fc8000780c0ff */
[----:B------:R-:W-:-:S09]  /*1200*/  IADD3 R2, R7, R9, RZ ;  /* 0x0000000907027210 */ /* 0x000fd20007ffe0ff */
[----:B------:R-:W-:Y:S05]  /*1210*/  @!P0 BRA `(.L_x_544) ;  /* 0x0000000400288947 */ /* 0x000fea0003800000 */
[----:B------:R-:W0:Y:S01]  /*1220*/  LDC.64 R10, c[0x0][0x268] ;  /* 0x00009a00ff0a7b82 */ /* 0x000e220000000a00 */
[----:B------:R-:W-:Y:S01]  /*1230*/  SHF.R.S32.HI R5, RZ, 0x1f, R4 ;  /* 0x0000001fff057819 */ /* 0x000fe20000011404 */
[----:B------:R-:W-:-:S06]  /*1240*/  ULDC.64 UR6, c[0x0][0x230] ;  /* 0x00008c0000067ab9 */ /* 0x000fcc0000000a00 */
[----:B--2---:R-:W1:Y:S08]  /*1250*/  LDC.64 R14, c[0x0][0x270] ;  /* 0x00009c00ff0e7b82 */ /* 0x004e700000000a00 */
        /* <DEDUP_REMOVED lines=14> */
[----:B------:R-:W-:Y:S02]  /*1340*/  MOV R15, R2 ;  /* 0x00000002000f7202 */ /* 0x000fe40000000f00 */
[----:B------:R-:W-:Y:S01]  /*1350*/  LEA R16, P0, R20, UR6, 0x3 ;  /* 0x0000000614107c11 */ /* 0x000fe2000f8018ff */
[----:B------:R-:W-:Y:S01]  /*1360*/  IMAD.IADD R23, R21, 0x1, R23 ;  /* 0x0000000115177824 */ /* 0x000fe200078e0217 */
[----:B---3--:R-:W-:-:S05]  /*1370*/  SHF.R.S32.HI R19, RZ, 0x1f, R17 ;  /* 0x0000001fff137819 */ /* 0x008fca0000011411 */
[-C--:B0-----:R-:W-:Y:S02]  /*1380*/  IMAD R22, R19, R10.reuse, RZ ;  /* 0x0000000a13167224 */ /* 0x081fe400078e02ff */
[----:B------:R-:W-:-:S04]  /*1390*/  IMAD.WIDE.U32 R18, R17, R10, R14 ;  /* 0x0000000a11127225 */ /* 0x000fc800078e000e */
[----:B------:R-:W-:Y:S01]  /*13a0*/  IMAD R21, R17, R11, R22 ;  /* 0x0000000b11157224 */ /* 0x000fe200078e0216 */
[----:B------:R-:W-:Y:S02]  /*13b0*/  LEA.HI.X R17, R20, UR7, R23, 0x3, P0 ;  /* 0x0000000714117c11 */ /* 0x000fe400080f1c17 */
[C---:B--2---:R-:W-:Y:S02]  /*13c0*/  LEA R20, P0, R18.reuse, R12, 0x3 ;  /* 0x0000000c12147211 */ /* 0x044fe400078018ff */
[----:B------:R-:W-:Y:S01]  /*13d0*/  IADD3 R21, R19, R21, RZ ;  /* 0x0000001513157210 */ /* 0x000fe20007ffe0ff */
[----:B------:R-:W2:Y:S03]  /*13e0*/  LDG.E.64 R22, desc[UR8][R16.64] ;  /* 0x0000000810167981 */ /* 0x000ea6000c1e1b00 */
[----:B------:R-:W-:Y:S02]  /*13f0*/  LEA.HI.X R21, R18, R13, R21, 0x3, P0 ;  /* 0x0000000d12157211 */ /* 0x000fe400000f1c15 */
[----:B------:R-:W2:Y:S03]  /*1400*/  LDC.64 R18, c[0x0][0x240] ;  /* 0x00009000ff127b82 */ /* 0x000ea60000000a00 */
[----:B------:R-:W3:Y:S01]  /*1410*/  LDG.E.64 R24, desc[UR8][R20.64] ;  /* 0x0000000814187981 */ /* 0x000ee2000c1e1b00 */
[----:B------:R-:W-:Y:S01]  /*1420*/  ISETP.NE.AND P0, PT, R3, 0x1, PT ;  /* 0x000000010300780c */ /* 0x000fe20003f05270 */
[----:B--2---:R-:W-:-:S04]  /*1430*/  IMAD R23, R23, R18, RZ ;  /* 0x0000001217177224 */ /* 0x004fc800078e02ff */
[C---:B------:R-:W-:Y:S02]  /*1440*/  IMAD R23, R22.reuse, R19, R23 ;  /* 0x0000001316177224 */ /* 0x040fe400078e0217 */
[----:B---3--:R-:W-:-:S05]  /*1450*/  IMAD.WIDE.U32 R24, R22, R18, R24 ;  /* 0x0000001216187225 */ /* 0x008fca00078e0018 */
[----:B------:R-:W-:-:S05]  /*1460*/  IADD3 R25, R25, R23, RZ ;  /* 0x0000001719197210 */ /* 0x000fca0007ffe0ff */
[----:B------:R0:W-:Y:S01]  /*1470*/  STG.E.64 desc[UR8][R20.64], R24 ;  /* 0x0000001814007986 */ /* 0x0001e2000c101b08 */
[----:B------:R-:W-:Y:S01]  /*1480*/  VIADD R22, R4, 0x1 ;  /* 0x0000000104167836 */ /* 0x000fe20000000000 */
[----:B------:R-:W-:Y:S06]  /*1490*/  @!P0 BRA `(.L_x_544) ;  /* 0x0000000000888947 */ /* 0x000fec0003800000 */
[----:B0-----:R-:W2:Y:S02]  /*14a0*/  LDG.E R21, desc[UR8][R8.64+0x4] ;  /* 0x0000040808157981 */ /* 0x001ea4000c1e1900 */
[----:B--2---:R-:W-:-:S05]  /*14b0*/  SHF.R.S32.HI R23, RZ, 0x1f, R21 ;  /* 0x0000001fff177819 */ /* 0x004fca0000011415 */
[-C--:B------:R-:W-:Y:S02]  /*14c0*/  IMAD R20, R23, R10.reuse, RZ ;  /* 0x0000000a17147224 */ /* 0x080fe400078e02ff */
[----:B------:R-:W-:-:S04]  /*14d0*/  IMAD.WIDE.U32 R22, R21, R10, R14 ;  /* 0x0000000a15167225 */ /* 0x000fc800078e000e */
[----:B------:R-:W-:Y:S01]  /*14e0*/  IMAD R21, R21, R11, R20 ;  /* 0x0000000b15157224 */ /* 0x000fe200078e0214 */
[----:B------:R-:W-:-:S04]  /*14f0*/  LEA R20, P0, R22, R12, 0x3 ;  /* 0x0000000c16147211 */ /* 0x000fc800078018ff */
[----:B------:R-:W-:-:S04]  /*1500*/  IADD3 R21, R23, R21, RZ ;  /* 0x0000001517157210 */ /* 0x000fc80007ffe0ff */
[----:B------:R-:W-:Y:S02]  /*1510*/  LEA.HI.X R21, R22, R13, R21, 0x3, P0 ;  /* 0x0000000d16157211 */ /* 0x000fe400000f1c15 */
[----:B------:R-:W2:Y:S04]  /*1520*/  LDG.E.64 R22, desc[UR8][R16.64+0x8] ;  /* 0x0000080810167981 */ /* 0x000ea8000c1e1b00 */
[----:B------:R-:W3:Y:S01]  /*1530*/  LDG.E.64 R24, desc[UR8][R20.64] ;  /* 0x0000000814187981 */ /* 0x000ee2000c1e1b00 */
[----:B------:R-:W-:Y:S01]  /*1540*/  ISETP.NE.AND P0, PT, R3, 0x2, PT ;  /* 0x000000020300780c */ /* 0x000fe20003f05270 */
[----:B--2---:R-:W-:-:S04]  /*1550*/  IMAD R23, R23, R18, RZ ;  /* 0x0000001217177224 */ /* 0x004fc800078e02ff */
[C---:B------:R-:W-:Y:S02]  /*1560*/  IMAD R23, R22.reuse, R19, R23 ;  /* 0x0000001316177224 */ /* 0x040fe400078e0217 */
[----:B---3--:R-:W-:-:S04]  /*1570*/  IMAD.WIDE.U32 R24, R22, R18, R24 ;  /* 0x0000001216187225 */ /* 0x008fc800078e0018 */
[----:B------:R-:W-:Y:S01]  /*1580*/  VIADD R22, R4, 0x2 ;  /* 0x0000000204167836 */ /* 0x000fe20000000000 */
[----:B------:R-:W-:-:S05]  /*1590*/  IADD3 R25, R25, R23, RZ ;  /* 0x0000001719197210 */ /* 0x000fca0007ffe0ff */
[----:B------:R1:W-:Y:S01]  /*15a0*/  STG.E.64 desc[UR8][R20.64], R24 ;  /* 0x0000001814007986 */ /* 0x0003e2000c101b08 */
[----:B------:R-:W-:Y:S05]  /*15b0*/  @!P0 BRA `(.L_x_544) ;  /* 0x0000000000408947 */ /* 0x000fea0003800000 */
[----:B------:R-:W2:Y:S04]  /*15c0*/  LDG.E R9, desc[UR8][R8.64+0x8] ;  /* 0x0000080808097981 */ /* 0x000ea8000c1e1900 */
[----:B------:R-:W3:Y:S01]  /*15d0*/  LDG.E.64 R16, desc[UR8][R16.64+0x10] ;  /* 0x0000100810107981 */ /* 0x000ee2000c1e1b00 */
[----:B--2---:R-:W-:Y:S01]  /*15e0*/  SHF.R.S32.HI R3, RZ, 0x1f, R9 ;  /* 0x0000001fff037819 */ /* 0x004fe20000011409 */
[----:B------:R-:W-:-:S04]  /*15f0*/  IMAD.WIDE.U32 R14, R9, R10, R14 ;  /* 0x0000000a090e7225 */ /* 0x000fc800078e000e */
[----:B-1----:R-:W-:Y:S01]  /*1600*/  IMAD R20, R3, R10, RZ ;  /* 0x0000000a03147224 */ /* 0x002fe200078e02ff */
[----:B------:R-:W-:-:S03]  /*1610*/  LEA R12, P0, R14, R12, 0x3 ;  /* 0x0000000c0e0c7211 */ /* 0x000fc600078018ff */
[----:B------:R-:W-:-:S05]  /*1620*/  IMAD R3, R9, R11, R20 ;  /* 0x0000000b09037224 */ /* 0x000fca00078e0214 */
[----:B------:R-:W-:-:S04]  /*1630*/  IADD3 R3, R15, R3, RZ ;  /* 0x000000030f037210 */ /* 0x000fc80007ffe0ff */
[----:B------:R-:W-:-:S05]  /*1640*/  LEA.HI.X R13, R14, R13, R3, 0x3, P0 ;  /* 0x0000000d0e0d7211 */ /* 0x000fca00000f1c03 */
[----:B------:R-:W2:Y:S01]  /*1650*/  LDG.E.64 R10, desc[UR8][R12.64] ;  /* 0x000000080c0a7981 */ /* 0x000ea2000c1e1b00 */
[----:B---3--:R-:W-:-:S04]  /*1660*/  IMAD R3, R17, R18, RZ ;  /* 0x0000001211037224 */ /* 0x008fc800078e02ff */
[----:B------:R-:W-:Y:S02]  /*1670*/  IMAD R3, R16, R19, R3 ;  /* 0x0000001310037224 */ /* 0x000fe400078e0203 */
[----:B------:R-:W-:Y:S02]  /*1680*/  VIADD R22, R4, 0x3 ;  /* 0x0000000304167836 */ /* 0x000fe40000000000 */
[----:B--2---:R-:W-:-:S05]  /*1690*/  IMAD.WIDE.U32 R10, R16, R18, R10 ;  /* 0x00000012100a7225 */ /* 0x004fca00078e000a */
[----:B------:R-:W-:-:S05]  /*16a0*/  IADD3 R11, R11, R3, RZ ;  /* 0x000000030b0b7210 */ /* 0x000fca0007ffe0ff */
[----:B------:R3:W-:Y:S02]  /*16b0*/  STG.E.64 desc[UR8][R12.64], R10 ;  /* 0x0000000a0c007986 */ /* 0x0007e4000c101b08 */
.L_x_544:
[----:B------:R-:W-:Y:S05]  /*16c0*/  BSYNC B1 ;  /* 0x0000000000017941 */ /* 0x000fea0003800000 */
.L_x_543:
[----:B------:R-:W-:-:S04]  /*16d0*/  LOP3.LUT R3, RZ, R4, RZ, 0x33, !PT ;  /* 0x00000004ff037212 */ /* 0x000fc800078e33ff */
[----:B------:R-:W-:-:S04]  /*16e0*/  IADD3 R3, R0, R3, RZ ;  /* 0x0000000300037210 */ /* 0x000fc80007ffe0ff */
[----:B------:R-:W-:-:S13]  /*16f0*/  ISETP.GE.U32.AND P0, PT, R3, 0x3, PT ;  /* 0x000000030300780c */ /* 0x000fda0003f06070 */
[----:B------:R-:W-:Y:S05]  /*1700*/  @!P0 BRA `(.L_x_542) ;  /* 0x0000000400488947 */ /* 0x000fea0003800000 */
.L_x_545:
[----:B----4-:R-:W4:Y:S01]  /*1710*/  LDC.64 R4, c[0x0][0x268] ;  /* 0x00009a00ff047b82 */ /* 0x010f220000000a00 */
[----:B------:R-:W-:Y:S01]  /*1720*/  SHF.R.S32.HI R23, RZ, 0x1f, R22 ;  /* 0x0000001fff177819 */ /* 0x000fe20000011416 */
[----:B----4-:R-:W-:-:S04]  /*1730*/  IMAD R8, R4, UR5, RZ ;  /* 0x0000000504087c24 */ /* 0x010fc8000f8e02ff */
[----:B------:R-:W-:Y:S02]  /*1740*/  IMAD R3, R5, UR4, R8 ;  /* 0x0000000405037c24 */ /* 0x000fe4000f8e0208 */
[----:B------:R-:W-:-:S05]  /*1750*/  IMAD.WIDE.U32 R4, R4, UR4, R22 ;  /* 0x0000000404047c25 */ /* 0x000fca000f8e0016 */
[----:B------:R-:W-:Y:S02]  /*1760*/  IADD3 R3, R3, R5, RZ ;  /* 0x0000000503037210 */ /* 0x000fe40007ffe0ff */
[----:B---3--:R-:W-:-:S04]  /*1770*/  LEA R10, P0, R4, UR10, 0x2 ;  /* 0x0000000a040a7c11 */ /* 0x008fc8000f8010ff */
[----:B------:R-:W-:Y:S02]  /*1780*/  LEA.HI.X R11, R4, UR11, R3, 0x2, P0 ;  /* 0x0000000b040b7c11 */ /* 0x000fe400080f1403 */
[----:B------:R-:W3:Y:S03]  /*1790*/  LDC.64 R4, c[0x0][0x270] ;  /* 0x00009c00ff047b82 */ /* 0x000ee60000000a00 */
[----:B------:R-:W4:Y:S01]  /*17a0*/  LDG.E R3, desc[UR8][R10.64] ;  /* 0x000000080a037981 */ /* 0x000f22000c1e1900 */
[----:B------:R-:W-:Y:S01]  /*17b0*/  MOV R9, R2 ;  /* 0x0000000200097202 */ /* 0x000fe20000000f00 */
[C---:B---3--:R-:W-:Y:S02]  /*17c0*/  IMAD R8, R4.reuse, UR5, RZ ;  /* 0x0000000504087c24 */ /* 0x048fe4000f8e02ff */
[----:B------:R-:W-:-:S04]  /*17d0*/  IMAD.WIDE.U32 R12, R4, UR4, R22 ;  /* 0x00000004040c7c25 */ /* 0x000fc8000f8e0016 */
[----:B------:R-:W-:Y:S02]  /*17e0*/  IMAD R5, R5, UR4, R8 ;  /* 0x0000000405057c24 */ /* 0x000fe4000f8e0208 */
[----:B------:R-:W-:-:S03]  /*17f0*/  IMAD.MOV.U32 R8, RZ, RZ, R6 ;  /* 0x000000ffff087224 */ /* 0x000fc600078e0006 */
[----:B------:R-:W-:Y:S02]  /*1800*/  IADD3 R5, R5, R13, RZ ;  /* 0x0000000d05057210 */ /* 0x000fe40007ffe0ff */
[----:B----4-:R-:W-:Y:S01]  /*1810*/  SHF.R.S32.HI R4, RZ, 0x1f, R3 ;  /* 0x0000001fff047819 */ /* 0x010fe20000011403 */
[----:B--2---:R-:W-:-:S04]  /*1820*/  IMAD.WIDE.U32 R14, R3, UR12, R8 ;  /* 0x0000000c030e7c25 */ /* 0x004fc8000f8e0008 */
[----:B------:R-:W-:Y:S01]  /*1830*/  IMAD R16, R4, UR12, RZ ;  /* 0x0000000c04107c24 */ /* 0x000fe2000f8e02ff */
[----:B------:R-:W-:-:S03]  /*1840*/  LEA R4, P0, R12, UR14, 0x3 ;  /* 0x0000000e0c047c11 */ /* 0x000fc6000f8018ff */
[----:B------:R-:W-:Y:S01]  /*1850*/  IMAD R3, R3, UR13, R16 ;  /* 0x0000000d03037c24 */ /* 0x000fe2000f8e0210 */
[----:B------:R-:W-:Y:S02]  /*1860*/  LEA.HI.X R5, R12, UR15, R5, 0x3, P0 ;  /* 0x0000000f0c057c11 */ /* 0x000fe400080f1c05 */
[----:B------:R-:W-:Y:S01]  /*1870*/  LEA R12, P0, R14, UR16, 0x3 ;  /* 0x000000100e0c7c11 */ /* 0x000fe2000f8018ff */
        /* <DEDUP_REMOVED lines=39> */
[----:B------:R-:W-:-:S05]  /*1af0*/  IADD3 R19, R19, R3, RZ ;  /* 0x0000000313137210 */ /* 0x000fca0007ffe0ff */
[----:B------:R4:W-:Y:S04]  /*1b00*/  STG.E.64 desc[UR8][R12.64], R18 ;  /* 0x000000120c007986 */ /* 0x0009e8000c101b08 */
[----:B------:R-:W2:Y:S04]  /*1b10*/  LDG.E R11, desc[UR8][R10.64+0xc] ;  /* 0x00000c080a0b7981 */ /* 0x000ea8000c1e1900 */
[----:B------:R-:W3:Y:S01]  /*1b20*/  LDG.E.64 R4, desc[UR8][R4.64+0x18] ;  /* 0x0000180804047981 */ /* 0x000ee2000c1e1b00 */
[----:B--2---:R-:W-:Y:S01]  /*1b30*/  SHF.R.S32.HI R3, RZ, 0x1f, R11 ;  /* 0x0000001fff037819 */ /* 0x004fe2000001140b */
[----:B0-----:R-:W-:-:S04]  /*1b40*/  IMAD.WIDE.U32 R14, R11, UR12, R8 ;  /* 0x0000000c0b0e7c25 */ /* 0x001fc8000f8e0008 */
[----:B------:R-:W-:Y:S01]  /*1b50*/  IMAD R16, R3, UR12, RZ ;  /* 0x0000000c03107c24 */ /* 0x000fe2000f8e02ff */
[----:B------:R-:W-:-:S03]  /*1b60*/  LEA R8, P0, R14, UR16, 0x3 ;  /* 0x000000100e087c11 */ /* 0x000fc6000f8018ff */
[----:B------:R-:W-:-:S05]  /*1b70*/  IMAD R3, R11, UR13, R16 ;  /* 0x0000000d0b037c24 */ /* 0x000fca000f8e0210 */
[----:B------:R-:W-:-:S04]  /*1b80*/  IADD3 R3, R15, R3, RZ ;  /* 0x000000030f037210 */ /* 0x000fc80007ffe0ff */
[----:B------:R-:W-:-:S05]  /*1b90*/  LEA.HI.X R9, R14, UR17, R3, 0x3, P0 ;  /* 0x000000110e097c11 */ /* 0x000fca00080f1c03 */
[----:B------:R-:W2:Y:S01]  /*1ba0*/  LDG.E.64 R14, desc[UR8][R8.64] ;  /* 0x00000008080e7981 */ /* 0x000ea2000c1e1b00 */
[----:B---3--:R-:W-:-:S04]  /*1bb0*/  IMAD R3, R5, UR18, RZ ;  /* 0x0000001205037c24 */ /* 0x008fc8000f8e02ff */
[----:B------:R-:W-:Y:S01]  /*1bc0*/  IMAD R3, R4, UR19, R3 ;  /* 0x0000001304037c24 */ /* 0x000fe2000f8e0203 */
[----:B------:R-:W-:-:S04]  /*1bd0*/  IADD3 R22, R22, 0x4, RZ ;  /* 0x0000000416167810 */ /* 0x000fc80007ffe0ff */
[----:B------:R-:W-:Y:S01]  /*1be0*/  ISETP.GE.AND P0, PT, R22, R0, PT ;  /* 0x000000001600720c */ /* 0x000fe20003f06270 */
[----:B--2---:R-:W-:-:S04]  /*1bf0*/  IMAD.WIDE.U32 R14, R4, UR18, R14 ;  /* 0x00000012040e7c25 */ /* 0x004fc8000f8e000e */
[----:B------:R-:W-:-:S05]  /*1c00*/  IMAD.IADD R15, R15, 0x1, R3 ;  /* 0x000000010f0f7824 */ /* 0x000fca00078e0203 */
[----:B------:R4:W-:Y:S03]  /*1c10*/  STG.E.64 desc[UR8][R8.64], R14 ;  /* 0x0000000e08007986 */ /* 0x0009e6000c101b08 */
[----:B------:R-:W-:Y:S05]  /*1c20*/  @!P0 BRA `(.L_x_545) ;  /* 0xfffffff800b88947 */ /* 0x000fea000383ffff */
.L_x_542:
[----:B------:R-:W-:Y:S05]  /*1c30*/  BSYNC B0 ;  /* 0x0000000000007941 */ /* 0x000fea0003800000 */
.L_x_541:
[----:B------:R-:W5:Y:S01]  /*1c40*/  LDC.64 R2, c[0x0][0x278] ;  /* 0x00009e00ff027b82 */ /* 0x000f620000000a00 */
[----:B------:R-:W-:-:S06]  /*1c50*/  UIADD3 UR4, UR4, 0x1, URZ ;  /* 0x0000000104047890 */ /* 0x000fcc000fffe03f */
[----:B-----5:R-:W-:-:S04]  /*1c60*/  ISETP.LE.U32.AND P0, PT, R2, UR4, PT ;  /* 0x0000000402007c0c */ /* 0x020fc8000bf03070 */
[----:B------:R-:W-:-:S13]  /*1c70*/  ISETP.GE.AND.EX P0, PT, RZ, R3, PT, P0 ;  /* 0x00000003ff00720c */ /* 0x000fda0003f06300 */
[----:B------:R-:W-:Y:S05]  /*1c80*/  @!P0 BRA `(.L_x_546) ;  /* 0xfffffff000e48947 */ /* 0x000fea000383ffff */
[----:B------:R-:W-:Y:S05]  /*1c90*/  EXIT ;  /* 0x000000000000794d */ /* 0x000fea0003800000 */
.L_x_532:
        /* <DEDUP_REMOVED lines=9> */
[----:B0-----:R-:W-:-:S04]  /*1d30*/  IADD3 R4, P0, R0, UR6, RZ ;  /* 0x0000000600047c10 */ /* 0x001fc8000ff1e0ff */
[----:B------:R-:W-:-:S09]  /*1d40*/  IADD3.X R5, RZ, UR7, RZ, P0, !PT ;  /* 0x00000007ff057c10 */ /* 0x000fd200087fe4ff */
.L_x_552:
        /* <DEDUP_REMOVED lines=9> */
[----:B---3--:R-:W-:-:S04]  /*1de0*/  IMAD.WIDE.U32 R6, R2, UR4, R4 ;  /* 0x0000000402067c25 */ /* 0x008fc8000f8e0004 */
        /* <DEDUP_REMOVED lines=14> */
[----:B------:R-:W-:Y:S01]  /*1ed0*/  IMAD.WIDE.U32 R2, R4, UR10, RZ ;  /* 0x0000000a04027c25 */ /* 0x000fe2000f8e00ff */
[----:B------:R-:W-:-:S03]  /*1ee0*/  MOV R24, R6 ;  /* 0x0000000600187202 */ /* 0x000fc60000000f00 */
[----:B------:R-:W-:-:S05]  /*1ef0*/  IMAD R9, R4, UR11, R9 ;  /* 0x0000000b04097c24 */ /* 0x000fca000f8e0209 */
[----:B------:R-:W-:Y:S02]  /*1f00*/  IADD3 R9, R3, R9, RZ ;  /* 0x0000000903097210 */ /* 0x000fe40007ffe0ff */
[----:B------:R-:W-:Y:S01]  /*1f10*/  LOP3.LUT P0, R3, R8, 0x3, RZ, 0xc0, !PT ;  /* 0x0000000308037812 */ /* 0x000fe2000780c0ff */
[----:B------:R-:W-:Y:S02]  /*1f20*/  IMAD.MOV.U32 R8, RZ, RZ, R2 ;  /* 0x000000ffff087224 */ /* 0x000fe400078e0002 */
        /* <DEDUP_REMOVED lines=32> */
[----:B------:R-:W-:Y:S02]  /*2130*/  IADD3 R21, R21, R25, RZ ;  /* 0x0000001915157210 */ /* 0x000fe40007ffe0ff */
[----:B------:R-:W2:Y:S02]  /*2140*/  LDG.E.64 R24, desc[UR8][R18.64] ;  /* 0x0000000812187981 */ /* 0x000ea4000c1e1b00 */
        /* <DEDUP_REMOVED lines=45> */
.L_x_550:
[----:B------:R-:W-:Y:S05]  /*2420*/  BSYNC B1 ;  /* 0x0000000000017941 */ /* 0x000fea0003800000 */
.L_x_549:
[----:B------:R-:W-:Y:S02]  /*2430*/  LOP3.LUT R3, RZ, R6, RZ, 0x33, !PT ;  /* 0x00000006ff037212 */ /* 0x000fe400078e33ff */
[----:B------:R-:W3:Y:S02]  /*2440*/  LDC.64 R6, c[0x0][0x268] ;  /* 0x00009a00ff067b82 */ /* 0x000ee40000000a00 */
[----:B------:R-:W-:-:S04]  /*2450*/  IADD3 R3, R0, R3, RZ ;  /* 0x0000000300037210 */ /* 0x000fc80007ffe0ff */
[----:B------:R-:W-:-:S13]  /*2460*/  ISETP.GE.U32.AND P0, PT, R3, 0x3, PT ;  /* 0x000000030300780c */ /* 0x000fda0003f06070 */
[----:B------:R-:W-:Y:S05]  /*2470*/  @!P0 BRA `(.L_x_548) ;  /* 0x0000000400448947 */ /* 0x000fea0003800000 */
.L_x_551:
[----:B---3--:R-:W-:Y:S01]  /*2480*/  IMAD R10, R6, UR5, RZ ;  /* 0x00000005060a7c24 */ /* 0x008fe2000f8e02ff */
[----:B------:R-:W-:-:S03]  /*2490*/  SHF.R.S32.HI R25, RZ, 0x1f, R24 ;  /* 0x0000001fff197819 */ /* 0x000fc60000011418 */
[----:B------:R-:W-:Y:S02]  /*24a0*/  IMAD R3, R7, UR4, R10 ;  /* 0x0000000407037c24 */ /* 0x000fe4000f8e020a */
[----:B------:R-:W-:-:S05]  /*24b0*/  IMAD.WIDE.U32 R10, R6, UR4, R24 ;  /* 0x00000004060a7c25 */ /* 0x000fca000f8e0018 */
[----:B------:R-:W-:Y:S02]  /*24c0*/  IADD3 R3, R3, R11, RZ ;  /* 0x0000000b03037210 */ /* 0x000fe40007ffe0ff */
[----:B--2---:R-:W-:-:S04]  /*24d0*/  LEA R14, P0, R10, UR12, 0x2 ;  /* 0x0000000c0a0e7c11 */ /* 0x004fc8000f8010ff */
[----:B------:R-:W-:Y:S02]  /*24e0*/  LEA.HI.X R15, R10, UR13, R3, 0x2, P0 ;  /* 0x0000000d0a0f7c11 */ /* 0x000fe400080f1403 */
[----:B------:R-:W2:Y:S03]  /*24f0*/  LDC.64 R10, c[0x0][0x270] ;  /* 0x00009c00ff0a7b82 */ /* 0x000ea60000000a00 */
[----:B------:R-:W3:Y:S01]  /*2500*/  LDG.E R3, desc[UR8][R14.64] ;  /* 0x000000080e037981 */ /* 0x000ee2000c1e1900 */
[----:B----4-:R-:W-:Y:S01]  /*2510*/  MOV R13, R2 ;  /* 0x00000002000d7202 */ /* 0x010fe20000000f00 */
[C---:B--2---:R-:W-:Y:S02]  /*2520*/  IMAD R12, R10.reuse, UR5, RZ ;  /* 0x000000050a0c7c24 */ /* 0x044fe4000f8e02ff */
[----:B------:R-:W-:-:S04]  /*2530*/  IMAD.WIDE.U32 R16, R10, UR4, R24 ;  /* 0x000000040a107c25 */ /* 0x000fc8000f8e0018 */
[----:B------:R-:W-:Y:S02]  /*2540*/  IMAD R11, R11, UR4, R12 ;  /* 0x000000040b0b7c24 */ /* 0x000fe4000f8e020c */
[----:B------:R-:W-:-:S03]  /*2550*/  IMAD.MOV.U32 R12, RZ, RZ, R8 ;  /* 0x000000ffff0c7224 */ /* 0x000fc600078e0008 */
[----:B------:R-:W-:Y:S02]  /*2560*/  IADD3 R11, R11, R17, RZ ;  /* 0x000000110b0b7210 */ /* 0x000fe40007ffe0ff */
[----:B---3--:R-:W-:Y:S01]  /*2570*/  SHF.R.S32.HI R10, RZ, 0x1f, R3 ;  /* 0x0000001fff0a7819 */ /* 0x008fe20000011403 */
[----:B------:R-:W-:-:S04]  /*2580*/  IMAD.WIDE.U32 R18, R3, UR14, R12 ;  /* 0x0000000e03127c25 */ /* 0x000fc8000f8e000c */
        /* <DEDUP_REMOVED lines=64> */
.L_x_548:
[----:B------:R-:W-:Y:S05]  /*2990*/  BSYNC B0 ;  /* 0x0000000000007941 */ /* 0x000fea0003800000 */
.L_x_547:
[----:B------:R-:W5:Y:S01]  /*29a0*/  LDC.64 R2, c[0x0][0x278] ;  /* 0x00009e00ff027b82 */ /* 0x000f620000000a00 */
[----:B------:R-:W-:-:S06]  /*29b0*/  UIADD3 UR4, UR4, 0x1, URZ ;  /* 0x0000000104047890 */ /* 0x000fcc000fffe03f */
[----:B-----5:R-:W-:-:S04]  /*29c0*/  ISETP.LE.U32.AND P0, PT, R2, UR4, PT ;  /* 0x0000000402007c0c */ /* 0x020fc8000bf03070 */
[----:B------:R-:W-:-:S13]  /*29d0*/  ISETP.GE.AND.EX P0, PT, RZ, R3, PT, P0 ;  /* 0x00000003ff00720c */ /* 0x000fda0003f06300 */
[----:B------:R-:W-:Y:S05]  /*29e0*/  @!P0 BRA `(.L_x_552) ;  /* 0xfffffff000d88947 */ /* 0x000fea000383ffff */
[----:B------:R-:W5:Y:S01]  /*29f0*/  S2R R10, SR_TID.X ;  /* 0x00000000000a7919 */ /* 0x000f620000002100 */
[----:B------:R-:W-:Y:S01]  /*2a00*/  ULDC.64 UR4, c[0x0][0x250] ;  /* 0x0000940000047ab9 */ /* 0x000fe20000000a00 */
[----:B-----5:R-:W-:-:S04]  /*2a10*/  IADD3 R0, R10, 0x100, RZ ;  /* 0x000001000a007810 */ /* 0x020fc80007ffe0ff */
[----:B------:R-:W-:-:S05]  /*2a20*/  IADD3 R4, P0, R0, UR6, RZ ;  /* 0x0000000600047c10 */ /* 0x000fca000ff1e0ff */
[----:B------:R-:W-:Y:S02]  /*2a30*/  IMAD.X R5, RZ, RZ, UR7, P0 ;  /* 0x00000007ff057e24 */ /* 0x000fe400080e06ff */
[----:B------:R-:W-:-:S03]  /*2a40*/  IMAD.WIDE.U32 R2, R4, UR4, RZ ;  /* 0x0000000404027c25 */ /* 0x000fc6000f8e00ff */
[----:B------:R0:W-:Y:S01]  /*2a50*/  STL.64 [R1+0x8], R4 ;  /* 0x0000080401007387 */ /* 0x0001e20000100a00 */
[----:B------:R-:W-:Y:S01]  /*2a60*/  IMAD R0, R5, UR4, RZ ;  /* 0x0000000405007c24 */ /* 0x000fe2000f8e02ff */
[----:B------:R-:W-:Y:S02]  /*2a70*/  UMOV UR4, URZ ;  /* 0x0000003f00047c82 */ /* 0x000fe40008000000 */
[----:B------:R0:W-:Y:S01]  /*2a80*/  STL.64 [R1], R2 ;  /* 0x0000000201007387 */ /* 0x0001e20000100a00 */
[----:B------:R-:W-:-:S05]  /*2a90*/  IMAD R0, R4, UR5, R0 ;  /* 0x0000000504007c24 */ /* 0x000fca000f8e0200 */
[----:B------:R-:W-:-:S07]  /*2aa0*/  IADD3 R29, R3, R0, RZ ;  /* 0x00000000031d7210 */ /* 0x000fce0007ffe0ff */
.L_x_558:
[----:B0-----:R-:W5:Y:S01]  /*2ab0*/  LDL.64 R4, [R1+0x8] ;  /* 0x0000080001047983 */ /* 0x001f620000100a00 */
[----:B------:R-:W0:Y:S01]  /*2ac0*/  LDC.64 R2, c[0x0][0x260] ;  /* 0x00009800ff027b82 */ /* 0x000e220000000a00 */
        /* <DEDUP_REMOVED lines=16> */
[----:B------:R-:W5:Y:S01]  /*2bd0*/  LDL.64 R8, [R1] ;  /* 0x0000000001087983 */ /* 0x000f620000100a00 */
[----:B----4-:R-:W0:Y:S01]  /*2be0*/  LDC.64 R16, c[0x0][0x270] ;  /* 0x00009c00ff107b82 */ /* 0x010e220000000a00 */
[----:B------:R-:W-:Y:S01]  /*2bf0*/  IMAD.IADD R2, R0, 0x1, -R20 ;  /* 0x0000000100027824 */ /* 0x000fe200078e0a14 */
[----:B------:R-:W-:Y:S01]  /*2c00*/  BSSY B1, `(.L_x_555) ;  /* 0x0000057000017945 */ /* 0x000fe20003800000 */
[----:B-1----:R-:W-:-:S03]  /*2c10*/  MOV R22, R20 ;  /* 0x0000001400167202 */ /* 0x002fc60000000f00 */
[----:B------:R-:W-:Y:S02]  /*2c20*/  LOP3.LUT P0, RZ, R2, 0x3, RZ, 0xc0, !PT ;  /* 0x0000000302ff7812 */ /* 0x000fe4000780c0ff */
[----:B---3--:R-:W1:Y:S01]  /*2c30*/  LDC.64 R6, c[0x0][0x248] ;  /* 0x00009200ff067b82 */ /* 0x008e620000000a00 */
[----:B0-----:R-:W-:-:S04]  /*2c40*/  IMAD R4, R16, UR5, RZ ;  /* 0x0000000510047c24 */ /* 0x001fc8000f8e02ff */
[----:B------:R-:W-:Y:S02]  /*2c50*/  IMAD R5, R17, UR4, R4 ;  /* 0x0000000411057c24 */ /* 0x000fe4000f8e0204 */
[----:B------:R-:W-:-:S04]  /*2c60*/  IMAD.WIDE.U32 R16, R16, UR4, RZ ;  /* 0x0000000410107c25 */ /* 0x000fc8000f8e00ff */
[----:B-1----:R-:W-:-:S04]  /*2c70*/  IMAD R2, R6, UR5, RZ ;  /* 0x0000000506027c24 */ /* 0x002fc8000f8e02ff */
[----:B------:R-:W-:Y:S01]  /*2c80*/  IMAD R3, R7, UR4, R2 ;  /* 0x0000000407037c24 */ /* 0x000fe2000f8e0202 */
[----:B-----5:R-:W-:-:S05]  /*2c90*/  MOV R28, R8 ;  /* 0x00000008001c7202 */ /* 0x020fca0000000f00 */
[----:B------:R-:W-:Y:S01]  /*2ca0*/  IMAD.WIDE.U32 R18, R6, UR4, R28 ;  /* 0x0000000406127c25 */ /* 0x000fe2000f8e001c */
[----:B------:R-:W-:-:S03]  /*2cb0*/  IADD3 R28, R17, R5, RZ ;  /* 0x00000005111c7210 */ /* 0x000fc60007ffe0ff */
[----:B------:R-:W-:Y:S01]  /*2cc0*/  IMAD.IADD R2, R19, 0x1, R3 ;  /* 0x0000000113027824 */ /* 0x000fe200078e0203 */
[----:B------:R-:W-:Y:S06]  /*2cd0*/  @!P0 BRA `(.L_x_556) ;  /* 0x0000000400248947 */ /* 0x000fec0003800000 */
[----:B------:R-:W0:Y:S01]  /*2ce0*/  LDC.64 R6, c[0x0][0x268] ;  /* 0x00009a00ff067b82 */ /* 0x000e220000000a00 */
[----:B------:R-:W-:Y:S01]  /*2cf0*/  SHF.R.S32.HI R21, RZ, 0x1f, R20 ;  /* 0x0000001fff157819 */ /* 0x000fe20000011414 */
[----:B------:R-:W-:-:S06]  /*2d00*/  ULDC.64 UR6, c[0x0][0x230] ;  /* 0x00008c0000067ab9 */ /* 0x000fcc0000000a00 */
[----:B--2---:R-:W1:Y:S08]  /*2d10*/  LDC.64 R12, c[0x0][0x258] ;  /* 0x00009600ff0c7b82 */ /* 0x004e700000000a00 */
[----:B------:R-:W2:Y:S01]  /*2d20*/  LDC.64 R10, c[0x0][0x238] ;  /* 0x00008e00ff0a7b82 */ /* 0x000ea20000000a00 */
[----:B0-----:R-:W-:-:S04]  /*2d30*/  IMAD R4, R6, UR5, RZ ;  /* 0x0000000506047c24 */ /* 0x001fc8000f8e02ff */
[----:B------:R-:W-:Y:S02]  /*2d40*/  IMAD R3, R7, UR4, R4 ;  /* 0x0000000407037c24 */ /* 0x000fe4000f8e0204 */
[----:B------:R-:W-:-:S05]  /*2d50*/  IMAD.WIDE.U32 R4, R6, UR4, R20 ;  /* 0x0000000406047c25 */ /* 0x000fca000f8e0014 */
[----:B------:R-:W-:Y:S02]  /*2d60*/  IADD3 R3, R5, R3, RZ ;  /* 0x0000000305037210 */ /* 0x000fe40007ffe0ff */
[----:B------:R-:W-:-:S04]  /*2d70*/  LEA R14, P0, R4, UR6, 0x2 ;  /* 0x00000006040e7c11 */ /* 0x000fc8000f8010ff */
[----:B------:R-:W-:Y:S01]  /*2d80*/  LEA.HI.X R15, R4, UR7, R3, 0x2, P0 ;  /* 0x00000007040f7c11 */ /* 0x000fe200080f1403 */
[----:B------:R-:W-:Y:S01]  /*2d90*/  IMAD.MOV.U32 R8, RZ, RZ, R18 ;  /* 0x000000ffff087224 */ /* 0x000fe200078e0012 */
[----:B------:R-:W-:Y:S01]  /*2da0*/  MOV R9, R2 ;  /* 0x0000000200097202 */ /* 0x000fe20000000f00 */
[----:B------:R-:W-:Y:S02]  /*2db0*/  ULDC.64 UR6, c[0x0][0x220] ;  /* 0x0000880000067ab9 */ /* 0x000fe40000000a00 */
[----:B------:R-:W3:Y:S01]  /*2dc0*/  LDG.E R3, desc[UR8][R14.64] ;  /* 0x000000080e037981 */ /* 0x000ee2000c1e1900 */
[----:B------:R-:W-:-:S04]  /*2dd0*/  IADD3 R7, P0, R20, R16, RZ ;  /* 0x0000001014077210 */ /* 0x000fc80007f1e0ff */
[----:B------:R-:W-:Y:S02]  /*2de0*/  IADD3.X R22, R21, R28, RZ, P0, !PT ;  /* 0x0000001c15167210 */ /* 0x000fe400007fe4ff */
[----:B------:R-:W-:-:S04]  /*2df0*/  LEA R6, P0, R7, UR6, 0x3 ;  /* 0x0000000607067c11 */ /* 0x000fc8000f8018ff */
[----:B------:R-:W-:-:S05]  /*2e00*/  LEA.HI.X R7, R7, UR7, R22, 0x3, P0 ;  /* 0x0000000707077c11 */ /* 0x000fca00080f1c16 */
[----:B------:R-:W4:Y:S01]  /*2e10*/  LDG.E.64 R24, desc[UR8][R6.64] ;  /* 0x0000000806187981 */ /* 0x000f22000c1e1b00 */
[----:B---3--:R-:W-:Y:S01]  /*2e20*/  SHF.R.S32.HI R23, RZ, 0x1f, R3 ;  /* 0x0000001fff177819 */ /* 0x008fe20000011403 */
[----:B-1----:R-:W-:-:S04]  /*2e30*/  IMAD.WIDE.U32 R4, R3, R12, R8 ;  /* 0x0000000c03047225 */ /* 0x002fc800078e0008 */
[----:B------:R-:W-:Y:S01]  /*2e40*/  IMAD R23, R23, R12, RZ ;  /* 0x0000000c17177224 */ /* 0x000fe200078e02ff */
[----:B--2---:R-:W-:-:S03]  /*2e50*/  LEA R22, P0, R4, R10, 0x3 ;  /* 0x0000000a04167211 */ /* 0x004fc600078018ff */
[----:B------:R-:W-:-:S04]  /*2e60*/  IMAD R3, R3, R13, R23 ;  /* 0x0000000d03037224 */ /* 0x000fc800078e0217 */
[----:B------:R-:W-:-:S05]  /*2e70*/  IMAD.IADD R3, R5, 0x1, R3 ;  /* 0x0000000105037824 */ /* 0x000fca00078e0203 */
[----:B------:R-:W-:Y:S02]  /*2e80*/  LEA.HI.X R23, R4, R11, R3, 0x3, P0 ;  /* 0x0000000b04177211 */ /* 0x000fe400000f1c03 */
[----:B------:R-:W4:Y:S03]  /*2e90*/  LDC.64 R4, c[0x0][0x240] ;  /* 0x00009000ff047b82 */ /* 0x000f260000000a00 */
[----:B------:R-:W2:Y:S01]  /*2ea0*/  LDG.E.64 R26, desc[UR8][R22.64] ;  /* 0x00000008161a7981 */ /* 0x000ea2000c1e1b00 */
[----:B----4-:R-:W-:-:S04]  /*2eb0*/  IMAD R3, R25, R4, RZ ;  /* 0x0000000419037224 */ /* 0x010fc800078e02ff */
[C---:B------:R-:W-:Y:S02]  /*2ec0*/  IMAD R3, R24.reuse, R5, R3 ;  /* 0x0000000518037224 */ /* 0x040fe400078e0203 */
[----:B--2---:R-:W-:-:S05]  /*2ed0*/  IMAD.WIDE.U32 R26, R24, R4, R26 ;  /* 0x00000004181a7225 */ /* 0x004fca00078e001a */
[----:B------:R-:W-:Y:S02]  /*2ee0*/  IADD3 R27, R27, R3, RZ ;  /* 0x000000031b1b7210 */ /* 0x000fe40007ffe0ff */
[----:B------:R-:W-:-:S04]  /*2ef0*/  IADD3 R3, -R20, R0, RZ ;  /* 0x0000000014037210 */ /* 0x000fc80007ffe1ff */
[----:B------:R-:W-:-:S04]  /*2f00*/  LOP3.LUT R3, R3, 0x3, RZ, 0xc0, !PT ;  /* 0x0000000303037812 */ /* 0x000fc800078ec0ff */
[----:B------:R-:W-:Y:S01]  /*2f10*/  ISETP.NE.AND P0, PT, R3, 0x1, PT ;  /* 0x000000010300780c */ /* 0x000fe20003f05270 */
[----:B------:R0:W-:Y:S02]  /*2f20*/  STG.E.64 desc[UR8][R22.64], R26 ;  /* 0x0000001a16007986 */ /* 0x0001e4000c101b08 */
[----:B0-----:R-:W-:-:S10]  /*2f30*/  IADD3 R22, R20, 0x1, RZ ;  /* 0x0000000114167810 */ /* 0x001fd40007ffe0ff */
[----:B------:R-:W-:Y:S05]  /*2f40*/  @!P0 BRA `(.L_x_556) ;  /* 0x0000000000888947 */ /* 0x000fea0003800000 */
[----:B------:R-:W2:Y:S02]  /*2f50*/  LDG.E R23, desc[UR8][R14.64+0x4] ;  /* 0x000004080e177981 */ /* 0x000ea4000c1e1900 */
        /* <DEDUP_REMOVED lines=9> */
[----:B------:R-:W-:Y:S01]  /*2ff0*/  ISETP.NE.AND P0, PT, R3, 0x2, PT ;  /* 0x000000020300780c */ /* 0x000fe20003f05270 */
[----:B--2---:R-:W-:-:S04]  /*3000*/  IMAD R25, R25, R4, RZ ;  /* 0x0000000419197224 */ /* 0x004fc800078e02ff */
[C---:B------:R-:W-:Y:S02]  /*3010*/  IMAD R25, R24.reuse, R5, R25 ;  /* 0x0000000518197224 */ /* 0x040fe400078e0219 */
[----:B---3--:R-:W-:-:S05]  /*3020*/  IMAD.WIDE.U32 R26, R24, R4, R26 ;  /* 0x00000004181a7225 */ /* 0x008fca00078e001a */
[----:B------:R-:W-:-:S05]  /*3030*/  IADD3 R27, R27, R25, RZ ;  /* 0x000000191b1b7210 */ /* 0x000fca0007ffe0ff */
[----:B------:R0:W-:Y:S02]  /*3040*/  STG.E.64 desc[UR8][R22.64], R26 ;  /* 0x0000001a16007986 */ /* 0x0001e4000c101b08 */
[----:B0-----:R-:W-:Y:S01]  /*3050*/  IADD3 R22, R20, 0x2, RZ ;  /* 0x0000000214167810 */ /* 0x001fe20007ffe0ff */
[----:B------:R-:W-:Y:S06]  /*3060*/  @!P0 BRA `(.L_x_556) ;  /* 0x0000000000408947 */ /* 0x000fec0003800000 */
        /* <DEDUP_REMOVED lines=10> */
[----:B---3--:R-:W-:-:S04]  /*3110*/  IMAD R3, R7, R4, RZ ;  /* 0x0000000407037224 */ /* 0x008fc800078e02ff */
[----:B------:R-:W-:Y:S01]  /*3120*/  IMAD R3, R6, R5, R3 ;  /* 0x0000000506037224 */ /* 0x000fe200078e0203 */
[----:B------:R-:W-:Y:S01]  /*3130*/  IADD3 R22, R20, 0x3, RZ ;  /* 0x0000000314167810 */ /* 0x000fe20007ffe0ff */
[----:B--2---:R-:W-:-:S04]  /*3140*/  IMAD.WIDE.U32 R8, R6, R4, R8 ;  /* 0x0000000406087225 */ /* 0x004fc800078e0008 */
[----:B------:R-:W-:-:S05]  /*3150*/  IMAD.IADD R9, R9, 0x1, R3 ;  /* 0x0000000109097824 */ /* 0x000fca00078e0203 */
[----:B------:R0:W-:Y:S02]  /*3160*/  STG.E.64 desc[UR8][R10.64], R8 ;  /* 0x000000080a007986 */ /* 0x0001e4000c101b08 */
.L_x_556:
[----:B------:R-:W-:Y:S05]  /*3170*/  BSYNC B1 ;  /* 0x0000000000017941 */ /* 0x000fea0003800000 */
.L_x_555:
        /* <DEDUP_REMOVED lines=11> */
[----:B------:R-:W-:-:S04]  /*3230*/  IMAD.WIDE.U32 R6, R4, UR4, R22 ;  /* 0x0000000404067c25 */ /* 0x000fc8000f8e0016 */
[----:B------:R-:W-:Y:S01]  /*3240*/  IMAD R9, R5, UR4, R8 ;  /* 0x0000000405097c24 */ /* 0x000fe2000f8e0208 */
[----:B------:R-:W-:Y:S01]  /*3250*/  LEA R5, P1, R6, UR10, 0x2 ;  /* 0x0000000a06057c11 */ /* 0x000fe2000f8210ff */
[----:B------:R-:W-:-:S03]  /*3260*/  IMAD.MOV.U32 R4, RZ, RZ, R22 ;  /* 0x000000ffff047224 */ /* 0x000fc600078e0016 */
[----:B------:R-:W-:-:S04]  /*3270*/  IADD3 R7, R9, R7, RZ ;  /* 0x0000000709077210 */ /* 0x000fc80007ffe0ff */
[----:B------:R-:W-:-:S07]  /*3280*/  LEA.HI.X R7, R6, UR11, R7, 0x2, P1 ;  /* 0x0000000b06077c11 */ /* 0x000fce00088f1407 */
.L_x_557:
[----:B------:R-:W-:-:S05]  /*3290*/  MOV R6, R5 ;  /* 0x0000000500067202 */ /* 0x000fca0000000f00 */
[----:B------:R-:W3:Y:S01]  /*32a0*/  LDG.E R5, desc[UR8][R6.64] ;  /* 0x0000000806057981 */ /* 0x000ee2000c1e1900 */
[----:B------:R-:W-:Y:S02]  /*32b0*/  MOV R9, R2 ;  /* 0x0000000200097202 */ /* 0x000fe40000000f00 */
[----:B---3--:R-:W-:-:S05]  /*32c0*/  SHF.R.S32.HI R8, RZ, 0x1f, R5 ;  /* 0x0000001fff087819 */ /* 0x008fca0000011405 */
[----:B------:R-:W-:Y:S01]  /*32d0*/  IMAD R10, R8, UR12, RZ ;  /* 0x0000000c080a7c24 */ /* 0x000fe2000f8e02ff */
[----:B------:R-:W-:-:S05]  /*32e0*/  MOV R8, R18 ;  /* 0x0000001200087202 */ /* 0x000fca0000000f00 */
[----:B--2---:R-:W-:Y:S01]  /*32f0*/  IMAD.WIDE.U32 R12, R5, UR12, R8 ;  /* 0x0000000c050c7c25 */ /* 0x004fe2000f8e0008 */
[----:B------:R-:W-:-:S03]  /*3300*/  MOV R9, R16 ;  /* 0x0000001000097202 */ /* 0x000fc60000000f00 */
[----:B------:R-:W-:Y:S02]  /*3310*/  IMAD R5, R5, UR13, R10 ;  /* 0x0000000d05057c24 */ /* 0x000fe4000f8e020a */
[----:B------:R-:W-:-:S03]  /*3320*/  IMAD.MOV.U32 R8, RZ, RZ, R3 ;  /* 0x000000ffff087224 */ /* 0x000fc600078e0003 */
[----:B------:R-:W-:Y:S01]  /*3330*/  IADD3 R5, R13, R5, RZ ;  /* 0x000000050d057210 */ /* 0x000fe20007ffe0ff */
[----:B------:R-:W-:Y:S01]  /*3340*/  IMAD.WIDE R10, R4, 0x8, R8 ;  /* 0x00000008040a7825 */ /* 0x000fe200078e0208 */
[----:B------:R-:W-:-:S04]  /*3350*/  LEA R8, P0, R12, UR14, 0x3 ;  /* 0x0000000e0c087c11 */ /* 0x000fc8000f8018ff */
[----:B------:R-:W-:Y:S02]  /*3360*/  LEA.HI.X R9, R12, UR15, R5, 0x3, P0 ;  /* 0x0000000f0c097c11 */ /* 0x000fe400080f1c05 */
[----:B------:R-:W2:Y:S04]  /*3370*/  LDG.E.64 R12, desc[UR8][R10.64] ;  /* 0x000000080a0c7981 */ /* 0x000ea8000c1e1b00 */
[----:B------:R-:W3:Y:S01]  /*3380*/  LDG.E.64 R14, desc[UR8][R8.64] ;  /* 0x00000008080e7981 */ /* 0x000ee2000c1e1b00 */
[----:B--2---:R-:W-:-:S04]  /*3390*/  IMAD R5, R13, UR16, RZ ;  /* 0x000000100d057c24 */ /* 0x004fc8000f8e02ff */
[C---:B------:R-:W-:Y:S02]  /*33a0*/  IMAD R5, R12.reuse, UR17, R5 ;  /* 0x000000110c057c24 */ /* 0x040fe4000f8e0205 */
[----:B---3--:R-:W-:-:S04]  /*33b0*/  IMAD.WIDE.U32 R14, R12, UR16, R14 ;  /* 0x000000100c0e7c25 */ /* 0x008fc8000f8e000e */
[----:B------:R-:W-:Y:S01]  /*33c0*/  IMAD.MOV.U32 R20, RZ, RZ, R14 ;  /* 0x000000ffff147224 */ /* 0x000fe200078e000e */
[----:B------:R-:W-:-:S05]  /*33d0*/  IADD3 R21, R15, R5, RZ ;  /* 0x000000050f157210 */ /* 0x000fca0007ffe0ff */
[----:B------:R0:W-:Y:S04]  /*33e0*/  STG.E.64 desc[UR8][R8.64], R20 ;  /* 0x0000001408007986 */ /* 0x0001e8000c101b08 */
[----:B------:R-:W2:Y:S01]  /*33f0*/  LDG.E R5, desc[UR8][R6.64+0x4] ;  /* 0x0000040806057981 */ /* 0x000ea2000c1e1900 */
[----:B0-----:R-:W-:Y:S02]  /*3400*/  MOV R8, R18 ;  /* 0x0000001200087202 */ /* 0x001fe40000000f00 */
[----:B------:R-:W-:Y:S02]  /*3410*/  MOV R9, R2 ;  /* 0x0000000200097202 */ /* 0x000fe40000000f00 */
        /* <DEDUP_REMOVED lines=14> */
[----:B------:R-:W2:Y:S02]  /*3500*/  LDG.E R5, desc[UR8][R6.64+0x8] ;  /* 0x0000080806057981 */ /* 0x000ea4000c1e1900 */
[----:B--2---:R-:W-:-:S05]  /*3510*/  SHF.R.S32.HI R14, RZ, 0x1f, R5 ;  /* 0x0000001fff0e7819 */ /* 0x004fca0000011405 */
[----:B------:R-:W-:Y:S02]  /*3520*/  IMAD R24, R14, UR12, RZ ;  /* 0x0000000c0e187c24 */ /* 0x000fe4000f8e02ff */
[----:B------:R-:W-:-:S04]  /*3530*/  IMAD.WIDE.U32 R14, R5, UR12, R8 ;  /* 0x0000000c050e7c25 */ /* 0x000fc8000f8e0008 */
[----:B------:R-:W-:Y:S01]  /*3540*/  IMAD R5, R5, UR13, R24 ;  /* 0x0000000d05057c24 */ /* 0x000fe2000f8e0218 */
[----:B0-----:R-:W-:-:S04]  /*3550*/  LEA R12, P0, R14, UR14, 0x3 ;  /* 0x0000000e0e0c7c11 */ /* 0x001fc8000f8018ff */
[----:B------:R-:W-:-:S04]  /*3560*/  IADD3 R5, R15, R5, RZ ;  /* 0x000000050f057210 */ /* 0x000fc80007ffe0ff */
        /* <DEDUP_REMOVED lines=18> */
[----:B---3--:R-:W-:-:S04]  /*3690*/  IMAD R5, R11, UR16, RZ ;  /* 0x000000100b057c24 */ /* 0x008fc8000f8e02ff */
[----:B------:R-:W-:Y:S01]  /*36a0*/  IMAD R5, R10, UR17, R5 ;  /* 0x000000110a057c24 */ /* 0x000fe2000f8e0205 */
[----:B------:R-:W-:Y:S02]  /*36b0*/  IADD3 R22, R22, 0x4, RZ ;  /* 0x0000000416167810 */ /* 0x000fe40007ffe0ff */
[----:B------:R-:W-:-:S04]  /*36c0*/  IADD3 R3, P0, R3, 0x20, RZ ;  /* 0x0000002003037810 */ /* 0x000fc80007f1e0ff */
[----:B------:R-:W-:Y:S01]  /*36d0*/  IADD3.X R16, RZ, R16, RZ, P0, !PT ;  /* 0x00000010ff107210 */ /* 0x000fe200007fe4ff */
[----:B--2---:R-:W-:-:S04]  /*36e0*/  IMAD.WIDE.U32 R14, R10, UR16, R14 ;  /* 0x000000100a0e7c25 */ /* 0x004fc8000f8e000e */
[----:B------:R-:W-:Y:S01]  /*36f0*/  IMAD.IADD R15, R15, 0x1, R5 ;  /* 0x000000010f0f7824 */ /* 0x000fe200078e0205 */
[----:B------:R-:W-:-:S04]  /*3700*/  IADD3 R5, P1, R6, 0x10, RZ ;  /* 0x0000001006057810 */ /* 0x000fc80007f3e0ff */
[----:B------:R0:W-:Y:S01]  /*3710*/  STG.E.64 desc[UR8][R8.64], R14 ;  /* 0x0000000e08007986 */ /* 0x0001e2000c101b08 */
[----:B------:R-:W-:Y:S02]  /*3720*/  IADD3.X R7, RZ, R7, RZ, P1, !PT ;  /* 0x00000007ff077210 */ /* 0x000fe40000ffe4ff */
[----:B------:R-:W-:-:S13]  /*3730*/  ISETP.GE.AND P1, PT, R22, R0, PT ;  /* 0x000000001600720c */ /* 0x000fda0003f26270 */
[----:B0-----:R-:W-:Y:S05]  /*3740*/  @!P1 BRA `(.L_x_557) ;  /* 0xfffffff800d09947 */ /* 0x001fea000383ffff */
.L_x_554:
[----:B------:R-:W-:Y:S05]  /*3750*/  BSYNC B0 ;  /* 0x0000000000007941 */ /* 0x000fea0003800000 */
.L_x_553:
[----:B------:R-:W5:Y:S01]  /*3760*/  LDC.64 R2, c[0x0][0x278] ;  /* 0x00009e00ff027b82 */ /* 0x000f620000000a00 */
[----:B------:R-:W-:-:S06]  /*3770*/  UIADD3 UR4, UR4, 0x1, URZ ;  /* 0x0000000104047890 */ /* 0x000fcc000fffe03f */
[----:B-----5:R-:W-:-:S04]  /*3780*/  ISETP.LE.U32.AND P0, PT, R2, UR4, PT ;  /* 0x0000000402007c0c */ /* 0x020fc8000bf03070 */
[----:B------:R-:W-:-:S13]  /*3790*/  ISETP.GE.AND.EX P0, PT, RZ, R3, PT, P0 ;  /* 0x00000003ff00720c */ /* 0x000fda0003f06300 */
[----:B------:R-:W-:Y:S05]  /*37a0*/  @!P0 BRA `(.L_x_558) ;  /* 0xfffffff000c08947 */ /* 0x000fea000383ffff */
[----:B------:R-:W-:Y:S05]  /*37b0*/  EXIT ;  /* 0x000000000000794d */ /* 0x000fea0003800000 */
.L_x_559:
        /* <DEDUP_REMOVED lines=12> */
.L_x_8894:


//--------------------- .text._ZN3cub17CUB_300001_SM_9006detail8for_each13static_kernelINS2_12policy_hub_t12policy_500_tElNS2_12op_wrapper_tIlZZZZZN2at6native36add_out_dense_sparse_compressed_cudaERNS7_6TensorERKS9_SC_RKN3c106ScalarEENKUlvE_clEvENKUlvE1_clEvENKUlvE_clEvENKUlvE0_clEvEUllE_N6thrust23THRUST_300001_SM_900_NS17counting_iteratorIlNSN_11use_defaultESP_SP_EEEEEEvT0_T1_ --------------------------
	.section	.text._ZN3cub17CUB_300001_SM_9006detail8for_each13static_kernelINS2_12policy_hub_t12policy_500_tElNS2_12op_wrapper_tIlZZZZZN2at6native36add_out_dense_sparse_compressed_cudaERNS7_6TensorERKS9_SC_RKN3c106ScalarEENKUlvE_clEvENKUlvE1_clEvENKUlvE_clEvENKUlvE0_clEvEUllE_N6thrust23THRUST_300001_SM_900_NS17counting_iteratorIlNSN_11use_defaultESP_SP_EEEEEEvT0_T1_,"ax",@progbits
	.align	128
        .global         _ZN3cub17CUB_300001_SM_9006detail8for_each13static_kernelINS2_12policy_hub_t12policy_500_tElNS2_12op_wrapper_tIlZZZZZN2at6native36add_out_dense_sparse_compressed_cudaERNS7_6TensorERKS9_SC_RKN3c106ScalarEENKUlvE_clEvENKUlvE1_clEvENKUlvE_clEvENKUlvE0_clEvEUllE_N6thrust23THRUST_300001_SM_900_NS17counting_iteratorIlNSN_11use_defaultESP_SP_EEEEEEvT0_T1_
        .type           _ZN3cub17CUB_300001_SM_9006detail8for_each13static_kernelINS2_12policy_hub_t12policy_500_tElNS2_12op_wrapper_tIlZZZZZN2at6native36add_out_dense_sparse_compressed_cudaERNS7_6TensorERKS9_SC_RKN3c106ScalarEENKUlvE_clEvENKUlvE1_clEvENKUlvE_clEvENKUlvE0_clEvEUllE_N6thrust23THRUST_300001_SM_900_NS17counting_iteratorIlNSN_11use_defaultESP_SP_EEEEEEvT0_T1_,@function
        .size           _ZN3cub17CUB_300001_SM_9006detail8for_each13static_kernelINS2_12policy_hub_t12policy_500_tElNS2_12op_wrapper_tIlZZZZZN2at6native36add_out_dense_sparse_compressed_cudaERNS7_6TensorERKS9_SC_RKN3c106ScalarEENKUlvE_clEvENKUlvE1_clEvENKUlvE_clEvENKUlvE0_clEvEUllE_N6thrust23THRUST_300001_SM_900_NS17counting_iteratorIlNSN_11use_defaultESP_SP_EEEEEEvT0_T1_,(.L_x_8895 - _ZN3cub17CUB_300001_SM_9006detail8for_each13static_kernelINS2_12policy_hub_t12policy_500_tElNS2_12op_wrapper_tIlZZZZZN2at6native36add_out_dense_sparse_compressed_cudaERNS7_6TensorERKS9_SC_RKN3c106ScalarEENKUlvE_clEvENKUlvE1_clEvENKUlvE_clEvENKUlvE0_clEvEUllE_N6thrust23THRUST_300001_SM_900_NS17counting_iteratorIlNSN_11use_defaultESP_SP_EEEEEEvT0_T1_)
        .other          _ZN3cub17CUB_300001_SM_9006detail8for_each13static_kernelINS2_12policy_hub_t12policy_500_tElNS2_12op_wrapper_tIlZZZZZN2at6native36add_out_dense_sparse_compressed_cudaERNS7_6TensorERKS9_SC_RKN3c106ScalarEENKUlvE_clEvENKUlvE1_clEvENKUlvE_clEvENKUlvE0_clEvEUllE_N6thrust23THRUST_300001_SM_900_NS17counting_iteratorIlNSN_11use_defaultESP_SP_EEEEEEvT0_T1_,@"STO_CUDA_ENTRY STV_DEFAULT"
_ZN3cub17CUB_300001_SM_9006detail8for_each13static_kernelINS2_12policy_hub_t12policy_500_tElNS2_12op_wrapper_tIlZZZZZN2at6native36add_out_dense_sparse_compressed_cudaERNS7_6TensorERKS9_SC_RKN3c106ScalarEENKUlvE_clEvENKUlvE1_clEvENKUlvE_clEvENKUlvE0_clEvEUllE_N6thrust23THRUST_300001_SM_900_NS17counting_iteratorIlNSN_11use_defaultESP_SP_EEEEEEvT0_T1_:
.text._ZN3cub17CUB_300001_SM_9006detail8for_each13static_kernelINS2_12policy_hub_t12policy_500_tElNS2_12op_wrapper_tIlZZZZZN2at6native36add_out_dense_sparse_compressed_cudaERNS7_6TensorERKS9_SC_RKN3c106ScalarEENKUlvE_clEvENKUlvE1_clEvENKUlvE_clEvENKUlvE0_clEvEUllE_N6thrust23THRUST_300001_SM_900_NS17counting_iteratorIlNSN_11use_defaultESP_SP_EEEEEEvT0_T1_:
        /* <DEDUP_REMOVED lines=32> */
.L_x_568:
        /* <DEDUP_REMOVED lines=59> */
[----:B-1----:R-:W-:Y:S01]  /*05b0*/  IMAD R29, R5, R26, R4 ;  /* 0x0000001a051d7224 */ /* 0x002fe200078e0204 */
        /* <DEDUP_REMOVED lines=15> */
[----:B--2---:R-:W-:Y:S01]  /*06b0*/  IMAD R27, R5, R26, R4 ;  /* 0x0000001a051b7224 */ /* 0x004fe200078e0204 */
        /* <DEDUP_REMOVED lines=13> */
[----:B---3--:R-:W-:-:S05]  /*0790*/  IMAD R15, R21, R26, R4 ;  /* 0x0000001a150f7224 */ /* 0x008fca00078e0204 */
[----:B------:R2:W-:Y:S01]  /*07a0*/  STG.E desc[UR8][R22.64], R15 ;  /* 0x0000000f16007986 */ /* 0x0005e2000c101908 */
[----:B------:R-:W-:-:S05]  /*07b0*/  IADD3 R4, P0, R6, 0x3, RZ ;  /* 0x0000000306047810 */ /* 0x000fca0007f1e0ff */
[----:B------:R-:W-:-:S08]  /*07c0*/  IMAD.X R5, RZ, RZ, R7, P0 ;  /* 0x000000ffff057224 */ /* 0x000fd000000e0607 */
.L_x_566:
[----:B------:R-:W-:Y:S05]  /*07d0*/  BSYNC B2 ;  /* 0x0000000000027941 */ /* 0x000fea0003800000 */
.L_x_565:
        /* <DEDUP_REMOVED lines=14> */
.L_x_567:
        /* <DEDUP_REMOVED lines=29> */
[----:B0-----:R-:W-:-:S05]  /*0a90*/  IMAD R29, R22, UR4, R23 ;  /* 0x00000004161d7c24 */ /* 0x001fca000f8e0217 */
        /* <DEDUP_REMOVED lines=10> */
[----:B--2---:R-:W-:-:S05]  /*0b40*/  IMAD R25, R6, UR4, R23 ;  /* 0x0000000406197c24 */ /* 0x004fca000f8e0217 */
        /* <DEDUP_REMOVED lines=11> */
[----:B-1----:R-:W-:-:S05]  /*0c00*/  IMAD R27, R18, UR4, R19 ;  /* 0x00000004121b7c24 */ /* 0x002fca000f8e0213 */
        /* <DEDUP_REMOVED lines=14> */
[----:B----4-:R-:W-:-:S05]  /*0cf0*/  IMAD R25, R20, UR4, R25 ;  /* 0x0000000414197c24 */ /* 0x010fca000f8e0219 */
[----:B------:R2:W-:Y:S07]  /*0d00*/  STG.E desc[UR8][R18.64], R25 ;  /* 0x0000001912007986 */ /* 0x0005ee000c101908 */
[----:B------:R-:W-:Y:S05]  /*0d10*/  @!P0 BRA `(.L_x_567) ;  /* 0xfffffff800e88947 */ /* 0x000fea000383ffff */
.L_x_564:
[----:B------:R-:W-:Y:S05]  /*0d20*/  BSYNC B1 ;  /* 0x0000000000017941 */ /* 0x000fea0003800000 */
.L_x_563:
[----:B------:R-:W-:Y:S01]  /*0d30*/  IADD3 R0, P0, R0, 0x1, RZ ;  /* 0x0000000100007810 */ /* 0x000fe20007f1e0ff */
[----:B------:R-:W-:-:S04]  /*0d40*/  ULDC.64 UR10, c[0x0][0x278] ;  /* 0x00009e00000a7ab9 */ /* 0x000fc80000000a00 */
[----:B------:R-:W-:Y:S01]  /*0d50*/  IMAD.X R2, RZ, RZ, R2, P0 ;  /* 0x000000ffff027224 */ /* 0x000fe200000e0602 */
[----:B------:R-:W-:-:S04]  /*0d60*/  ISETP.GE.U32.AND P0, PT, R0, UR10, PT ;  /* 0x0000000a00007c0c */ /* 0x000fc8000bf06070 */
[----:B------:R-:W-:-:S13]  /*0d70*/  ISETP.GE.AND.EX P0, PT, R2, UR11, PT, P0 ;  /* 0x0000000b02007c0c */ /* 0x000fda000bf06300 */
[----:B------:R-:W-:Y:S05]  /*0d80*/  @!P0 BRA `(.L_x_568) ;  /* 0xfffffff4001c8947 */ /* 0x000fea000383ffff */
.L_x_562:
[----:B------:R-:W-:Y:S05]  /*0d90*/  BSYNC B0 ;  /* 0x0000000000007941 */ /* 0x000fea0003800000 */
.L_x_561:
        /* <DEDUP_REMOVED lines=19> */
.L_x_574:
        /* <DEDUP_REMOVED lines=67> */
[----:B--2---:R-:W-:-:S05]  /*1300*/  IMAD R27, R27, R0, R26 ;  /* 0x000000001b1b7224 */ /* 0x004fca00078e021a */
        /* <DEDUP_REMOVED lines=15> */
[----:B--2---:R-:W-:-:S05]  /*1400*/  IMAD R25, R25, R0, R2 ;  /* 0x0000000019197224 */ /* 0x004fca00078e0202 */
        /* <DEDUP_REMOVED lines=13> */
[----:B----4-:R-:W-:-:S05]  /*14e0*/  IMAD R11, R7, R0, R2 ;  /* 0x00000000070b7224 */ /* 0x010fca00078e0202 */
[----:B------:R3:W-:Y:S02]  /*14f0*/  STG.E desc[UR8][R8.64], R11 ;  /* 0x0000000b08007986 */ /* 0x0007e4000c101908 */
.L_x_572:
[----:B------:R-:W-:Y:S05]  /*1500*/  BSYNC B1 ;  /* 0x0000000000017941 */ /* 0x000fea0003800000 */
.L_x_571:
        /* <DEDUP_REMOVED lines=8> */
.L_x_573:
        /* <DEDUP_REMOVED lines=23> */
[----:B012---:R-:W-:-:S05]  /*1700*/  IMAD R27, R0, UR18, R13 ;  /* 0x00000012001b7c24 */ /* 0x007fca000f8e020d */
        /* <DEDUP_REMOVED lines=10> */
[----:B---3--:R-:W-:-:S05]  /*17b0*/  IMAD R0, R0, UR18, R25 ;  /* 0x0000001200007c24 */ /* 0x008fca000f8e0219 */
        /* <DEDUP_REMOVED lines=10> */
[----:B--2---:R-:W-:-:S05]  /*1860*/  IMAD R27, R2, UR18, R25 ;  /* 0x00000012021b7c24 */ /* 0x004fca000f8e0219 */
        /* <DEDUP_REMOVED lines=14> */
[----:B--2---:R-:W-:-:S05]  /*1950*/  IMAD R25, R8, UR18, R25 ;  /* 0x0000001208197c24 */ /* 0x004fca000f8e0219 */
[----:B------:R4:W-:Y:S07]  /*1960*/  STG.E desc[UR8][R12.64], R25 ;  /* 0x000000190c007986 */ /* 0x0009ee000c101908 */
[----:B------:R-:W-:Y:S05]  /*1970*/  @!P0 BRA `(.L_x_573) ;  /* 0xfffffffc00048947 */ /* 0x000fea000383ffff */
.L_x_570:
[----:B------:R-:W-:Y:S05]  /*1980*/  BSYNC B0 ;  /* 0x0000000000007941 */ /* 0x000fea0003800000 */
.L_x_569:
        /* <DEDUP_REMOVED lines=8> */
.L_x_560:
        /* <DEDUP_REMOVED lines=13> */
.L_x_580:
        /* <DEDUP_REMOVED lines=68> */
[----:B--2---:R-:W-:Y:S01]  /*1f20*/  IMAD R27, R23, R26, R22 ;  /* 0x0000001a171b7224 */ /* 0x004fe200078e0216 */
        /* <DEDUP_REMOVED lines=16> */
[----:B--2---:R-:W-:-:S05]  /*2030*/  IMAD R27, R23, R26, R20 ;  /* 0x0000001a171b7224 */ /* 0x004fca00078e0214 */
        /* <DEDUP_REMOVED lines=14> */
[----:B---3--:R-:W-:-:S05]  /*2120*/  IMAD R13, R19, R26, R12 ;  /* 0x0000001a130d7224 */ /* 0x008fca00078e020c */
[----:B------:R2:W-:Y:S03]  /*2130*/  STG.E desc[UR8][R14.64], R13 ;  /* 0x0000000d0e007986 */ /* 0x0005e6000c101908 */
.L_x_578:
[----:B------:R-:W-:Y:S05]  /*2140*/  BSYNC B1 ;  /* 0x0000000000017941 */ /* 0x000fea0003800000 */
.L_x_577:
        /* <DEDUP_REMOVED lines=14> */
.L_x_579:
        /* <DEDUP_REMOVED lines=23> */
[----:B--2---:R-:W-:-:S05]  /*23a0*/  IMAD R27, R16, UR20, R17 ;  /* 0x00000014101b7c24 */ /* 0x004fca000f8e0211 */
        /* <DEDUP_REMOVED lines=10> */
[----:B0-----:R-:W-:-:S05]  /*2450*/  IMAD R27, R18, UR20, R19 ;  /* 0x00000014121b7c24 */ /* 0x001fca000f8e0213 */
        /* <DEDUP_REMOVED lines=10> */
[----:B--2---:R-:W-:-:S05]  /*2500*/  IMAD R29, R24, UR20, R25 ;  /* 0x00000014181d7c24 */ /* 0x004fca000f8e0219 */
        /* <DEDUP_REMOVED lines=14> */
[----:B--2---:R-:W-:-:S05]  /*25f0*/  IMAD R25, R14, UR20, R25 ;  /* 0x000000140e197c24 */ /* 0x004fca000f8e0219 */
[----:B------:R3:W-:Y:S07]  /*2600*/  STG.E desc[UR8][R16.64], R25 ;  /* 0x0000001910007986 */ /* 0x0007ee000c101908 */
[----:B------:R-:W-:Y:S05]  /*2610*/  @!P0 BRA `(.L_x_579) ;  /* 0xfffffffc00048947 */ /* 0x000fea000383ffff */
.L_x_576:
[----:B------:R-:W-:Y:S05]  /*2620*/  BSYNC B0 ;  /* 0x0000000000007941 */ /* 0x000fea0003800000 */
.L_x_575:
        /* <DEDUP_REMOVED lines=17> */
.L_x_586:
        /* <DEDUP_REMOVED lines=81> */
[----:B--2---:R-:W-:-:S05]  /*2c50*/  IMAD R23, R23, R0, R22 ;  /* 0x0000000017177224 */ /* 0x004fca00078e0216 */
        /* <DEDUP_REMOVED lines=13> */
[----:B--2---:R-:W-:-:S05]  /*2d30*/  IMAD R17, R21, R0, R12 ;  /* 0x0000000015117224 */ /* 0x004fca00078e020c */
[----:B------:R2:W-:Y:S02]  /*2d40*/  STG.E desc[UR8][R18.64], R17 ;  /* 0x0000001112007986 */ /* 0x0005e4000c101908 */
.L_x_584:
[----:B------:R-:W-:Y:S05]  /*2d50*/  BSYNC B1 ;  /* 0x0000000000017941 */ /* 0x000fea0003800000 */
.L_x_583:
        /* <DEDUP_REMOVED lines=27> */
.L_x_585:
        /* <DEDUP_REMOVED lines=11> */
[----:B01----:R-:W-:-:S05]  /*2fc0*/  IMAD R23, R0, UR16, R17 ;  /* 0x0000001000177c24 */ /* 0x003fca000f8e0211 */
        /* <DEDUP_REMOVED lines=10> */
[----:B---3--:R-:W-:-:S05]  /*3070*/  IMAD R25, R0, UR16, R21 ;  /* 0x0000001000197c24 */ /* 0x008fca000f8e0215 */
        /* <DEDUP_REMOVED lines=10> */
[----:B---3--:R-:W-:-:S05]  /*3120*/  IMAD R23, R0, UR16, R21 ;  /* 0x0000001000177c24 */ /* 0x008fca000f8e0215 */
        /* <DEDUP_REMOVED lines=16> */
[----:B---3--:R-:W-:-:S05]  /*3230*/  IMAD R21, R0, UR16, R21 ;  /* 0x0000001000157c24 */ /* 0x008fca000f8e0215 */
[----:B------:R4:W-:Y:S01]  /*3240*/  STG.E desc[UR8][R16.64], R21 ;  /* 0x0000001510007986 */ /* 0x0009e2000c101908 */
[----:B------:R-:W-:-:S05]  /*3250*/  IADD3 R0, P2, R8, 0x20, RZ ;  /* 0x0000002008007810 */ /* 0x000fca0007f5e0ff */
[----:B------:R-:W-:Y:S01]  /*3260*/  IMAD.X R9, RZ, RZ, R9, P2 ;  /* 0x000000ffff097224 */ /* 0x000fe200010e0609 */
[----:B------:R-:W-:Y:S07]  /*3270*/  @!P0 BRA `(.L_x_585) ;  /* 0xfffffffc00248947 */ /* 0x000fee000383ffff */
.L_x_582:
[----:B------:R-:W-:Y:S05]  /*3280*/  BSYNC B0 ;  /* 0x0000000000007941 */ /* 0x000fea0003800000 */
.L_x_581:
        /* <DEDUP_REMOVED lines=8> */
.L_x_587:
        /* <DEDUP_REMOVED lines=15> */
.L_x_8895:


//--------------------- .text._ZN3cub17CUB_300001_SM_9006detail8for_each13static_kernelINS2_12policy_hub_t12policy_500_tElNS2_12op_wrapper_tIlZZZZZN2at6native36add_out_dense_sparse_compressed_cudaERNS7_6TensorERKS9_SC_RKN3c106ScalarEENKUlvE_clEvENKUlvE1_clEvENKUlvE_clEvENKUlvE_clEvEUllE_N6thrust23THRUST_300001_SM_900_NS17counting_iteratorIlNSN_11use_defaultESP_SP_EEEEEEvT0_T1_ --------------------------
	.section	.text._ZN3cub17CUB_300001_SM_9006detail8for_each13static_kernelINS2_12policy_hub_t12policy_500_tElNS2_12op_wrapper_tIlZZZZZN2at6native36add_out_dense_sparse_compressed_cudaERNS7_6TensorERKS9_SC_RKN3c106ScalarEENKUlvE_clEvENKUlvE1_clEvENKUlvE_clEvENKUlvE_clEvEUllE_N6thrust23THRUST_300001_SM_900_NS17counting_iteratorIlNSN_11use_defaultESP_SP_EEEEEEvT0_T1_,"ax",@progbits
	.align	128
        .global         _ZN3cub17CUB_300001_SM_9006detail8for_each13static_kernelINS2_12policy_hub_t12policy_500_tElNS2_12op_wrapper_tIlZZZZZN2at6native36add_out_dense_sparse_compressed_cudaERNS7_6TensorERKS9_SC_RKN3c106ScalarEENKUlvE_clEvENKUlvE1_clEvENKUlvE_clEvENKUlvE_clEvEUllE_N6thrust23THRUST_300001_SM_900_NS17counting_iteratorIlNSN_11use_defaultESP_SP_EEEEEEvT0_T1_
        .type           _ZN3cub17CUB_300001_SM_9006detail8for_each13static_kernelINS2_12policy_hub_t12policy_500_tElNS2_12op_wrapper_tIlZZZZZN2at6native36add_out_dense_sparse_compressed_cudaERNS7_6TensorERKS9_SC_RKN3c106ScalarEENKUlvE_clEvENKUlvE1_clEvENKUlvE_clEvENKUlvE_clEvEUllE_N6thrust23THRUST_300001_SM_900_NS17counting_iteratorIlNSN_11use_defaultESP_SP_EEEEEEvT0_T1_,@function
        .size           _ZN3cub17CUB_300001_SM_9006detail8for_each13static_kernelINS2_12policy_hub_t12policy_500_tElNS2_12op_wrapper_tIlZZZZZN2at6native36add_out_dense_sparse_compressed_cudaERNS7_6TensorERKS9_SC_RKN3c106ScalarEENKUlvE_clEvENKUlvE1_clEvENKUlvE_clEvENKUlvE_clEvEUllE_N6thrust23THRUST_300001_SM_900_NS17counting_iteratorIlNSN_11use_defaultESP_SP_EEEEEEvT0_T1_,(.L_x_8896 - _ZN3cub17CUB_300001_SM_9006detail8for_each13static_kernelINS2_12policy_hub_t12policy_500_tElNS2_12op_wrapper_tIlZZZZZN2at6native36add_out_dense_sparse_compressed_cudaERNS7_6TensorERKS9_SC_RKN3c106ScalarEENKUlvE_clEvENKUlvE1_clEvENKUlvE_clEvENKUlvE_clEvEUllE_N6thrust23THRUST_300001_SM_900_NS17counting_iteratorIlNSN_11use_defaultESP_SP_EEEEEEvT0_T1_)
        .other          _ZN3cub17CUB_300001_SM_9006detail8for_each13static_kernelINS2_12policy_hub_t12policy_500_tElNS2_12op_wrapper_tIlZZZZZN2at6native36add_out_dense_sparse_compressed_cudaERNS7_6TensorERKS9_SC_RKN3c106ScalarEENKUlvE_clEvENKUlvE1_clEvENKUlvE_clEvENKUlvE_clEvEUllE_N6thrust23THRUST_300001_SM_900_NS17counting_iteratorIlNSN_11use_defaultESP_SP_EEEEEEvT0_T1_,@"STO_CUDA_ENTRY STV_DEFAULT"
_ZN3cub17CUB_300001_SM_9006detail8for_each13static_kernelINS2_12policy_hub_t12policy_500_tElNS2_12op_wrapper_tIlZZZZZN2at6native36add_out_dense_sparse_compressed_cudaERNS7_6TensorERKS9_SC_RKN3c106ScalarEENKUlvE_clEvENKUlvE1_clEvENKUlvE_clEvENKUlvE_clEvEUllE_N6thrust23THRUST_300001_SM_900_NS17counting_iteratorIlNSN_11use_defaultESP_SP_EEEEEEvT0_T1_:
.text._ZN3cub17CUB_300001_SM_9006detail8for_each13static_kernelINS2_12policy_hub_t12policy_500_tElNS2_12op_wrapper_tIlZZZZZN2at6native36add_out_dense_sparse_compressed_cudaERNS7_6TensorERKS9_SC_RKN3c106ScalarEENKUlvE_clEvENKUlvE1_clEvENKUlvE_clEvENKUlvE_clEvEUllE_N6thrust23THRUST_300001_SM_900_NS17counting_iteratorIlNSN_11use_defaultESP_SP_EEEEEEvT0_T1_:
        /* <DEDUP_REMOVED lines=33> */
.L_x_596:
        /* <DEDUP_REMOVED lines=62> */
[----:B-1----:R-:W-:-:S05]  /*05f0*/  IMAD R25, R25, R26, R24 ;  /* 0x0000001a19197224 */ /* 0x002fca00078e0218 */
        /* <DEDUP_REMOVED lines=14> */
[----:B--2---:R-:W-:-:S05]  /*06e0*/  IMAD R23, R23, R26, R22 ;  /* 0x0000001a17177224 */ /* 0x004fca00078e0216 */
        /* <DEDUP_REMOVED lines=13> */
[----:B---3--:R-:W-:-:S05]  /*07c0*/  IMAD R5, R21, R26, R5 ;  /* 0x0000001a15057224 */ /* 0x008fca00078e0205 */
[----:B------:R2:W-:Y:S02]  /*07d0*/  STG.E desc[UR8][R16.64], R5 ;  /* 0x0000000510007986 */ /* 0x0005e4000c101908 */
.L_x_594:
[----:B------:R-:W-:Y:S05]  /*07e0*/  BSYNC B2 ;  /* 0x0000000000027941 */ /* 0x000fea0003800000 */
.L_x_593:
[----:B--2---:R-:W-:-:S04]  /*07f0*/  LOP3.LUT R5, RZ, R8, RZ, 0x33, !PT ;  /* 0x00000008ff057212 */ /* 0x004fc800078e33ff */
[----:B------:R-:W-:-:S04]  /*0800*/  IADD3 R5, R4, R5, RZ ;  /* 0x0000000504057210 */ /* 0x000fc80007ffe0ff */
[----:B------:R-:W-:-:S13]  /*0810*/  ISETP.GE.U32.AND P0, PT, R5, 0x3, PT ;  /* 0x000000030500780c */ /* 0x000fda0003f06070 */
[----:B------:R-:W-:Y:S05]  /*0820*/  @!P0 BRA `(.L_x_592) ;  /* 0x0000000400088947 */ /* 0x000fea0003800000 */
.L_x_595:
        /* <DEDUP_REMOVED lines=49> */
[----:B--2---:R-:W-:-:S05]  /*0b40*/  IMAD R5, R20, UR11, R21 ;  /* 0x0000000b14057c24 */ /* 0x004fca000f8e0215 */
        /* <DEDUP_REMOVED lines=13> */
[----:B----4-:R-:W-:-:S05]  /*0c20*/  IMAD R21, R8, UR11, R21 ;  /* 0x0000000b08157c24 */ /* 0x010fca000f8e0215 */
[----:B------:R2:W-:Y:S07]  /*0c30*/  STG.E desc[UR8][R14.64], R21 ;  /* 0x000000150e007986 */ /* 0x0005ee000c101908 */
[----:B------:R-:W-:Y:S05]  /*0c40*/  @!P0 BRA `(.L_x_595) ;  /* 0xfffffff800f88947 */ /* 0x000fea000383ffff */
.L_x_592:
[----:B------:R-:W-:Y:S05]  /*0c50*/  BSYNC B1 ;  /* 0x0000000000017941 */ /* 0x000fea0003800000 */
.L_x_591:
[----:B------:R-:W-:Y:S01]  /*0c60*/  IADD3 R2, R2, 0x1, RZ ;  /* 0x0000000102027810 */ /* 0x000fe20007ffe0ff */
[----:B------:R-:W-:-:S03]  /*0c70*/  ULDC.64 UR12, c[0x0][0x278] ;  /* 0x00009e00000c7ab9 */ /* 0x000fc60000000a00 */
[----:B------:R-:W-:-:S04]  /*0c80*/  ISETP.GE.U32.AND P0, PT, R2, UR12, PT ;  /* 0x0000000c02007c0c */ /* 0x000fc8000bf06070 */
[----:B------:R-:W-:-:S13]  /*0c90*/  ISETP.GE.AND.EX P0, PT, RZ, UR13, PT, P0 ;  /* 0x0000000dff007c0c */ /* 0x000fda000bf06300 */
[----:B------:R-:W-:Y:S05]  /*0ca0*/  @!P0 BRA `(.L_x_596) ;  /* 0xfffffff400588947 */ /* 0x000fea000383ffff */
.L_x_590:
[----:B------:R-:W-:Y:S05]  /*0cb0*/  BSYNC B0 ;  /* 0x0000000000007941 */ /* 0x000fea0003800000 */
.L_x_589:
        /* <DEDUP_REMOVED lines=16> */
.L_x_602:
        /* <DEDUP_REMOVED lines=63> */
[----:B--2---:R-:W-:-:S05]  /*11b0*/  IMAD R25, R25, R26, R24 ;  /* 0x0000001a19197224 */ /* 0x004fca00078e0218 */
        /* <DEDUP_REMOVED lines=14> */
[----:B--2---:R-:W-:-:S05]  /*12a0*/  IMAD R23, R23, R26, R22 ;  /* 0x0000001a17177224 */ /* 0x004fca00078e0216 */
        /* <DEDUP_REMOVED lines=13> */
[----:B--2---:R-:W-:-:S05]  /*1380*/  IMAD R17, R21, R26, R2 ;  /* 0x0000001a15117224 */ /* 0x004fca00078e0202 */
[----:B------:R4:W-:Y:S02]  /*1390*/  STG.E desc[UR8][R18.64], R17 ;  /* 0x0000001112007986 */ /* 0x0009e4000c101908 */
.L_x_600:
[----:B------:R-:W-:Y:S05]  /*13a0*/  BSYNC B1 ;  /* 0x0000000000017941 */ /* 0x000fea0003800000 */
.L_x_599:
[----:B------:R-:W-:Y:S01]  /*13b0*/  LOP3.LUT R9, RZ, R8, RZ, 0x33, !PT ;  /* 0x00000008ff097212 */ /* 0x000fe200078e33ff */
[----:B------:R-:W0:Y:S04]  /*13c0*/  LDC.64 R14, c[0x0][0x268] ;  /* 0x00009a00ff0e7b82 */ /* 0x000e280000000a00 */
[----:B------:R-:W-:-:S05]  /*13d0*/  IMAD.IADD R9, R0, 0x1, R9 ;  /* 0x0000000100097824 */ /* 0x000fca00078e0209 */
[----:B------:R-:W-:-:S13]  /*13e0*/  ISETP.GE.U32.AND P0, PT, R9, 0x3, PT ;  /* 0x000000030900780c */ /* 0x000fda0003f06070 */
[----:B------:R-:W-:Y:S05]  /*13f0*/  @!P0 BRA `(.L_x_598) ;  /* 0x00000004000c8947 */ /* 0x000fea0003800000 */
.L_x_601:
        /* <DEDUP_REMOVED lines=26> */
[----:B--2---:R-:W-:-:S05]  /*15a0*/  IMAD R25, R2, UR18, R19 ;  /* 0x0000001202197c24 */ /* 0x004fca000f8e0213 */
        /* <DEDUP_REMOVED lines=11> */
[----:B0-----:R-:W-:-:S05]  /*1660*/  IMAD R25, R2, UR18, R21 ;  /* 0x0000001202197c24 */ /* 0x001fca000f8e0215 */
        /* <DEDUP_REMOVED lines=11> */
[----:B0-----:R-:W-:-:S05]  /*1720*/  IMAD R25, R2, UR18, R23 ;  /* 0x0000001202197c24 */ /* 0x001fca000f8e0217 */
        /* <DEDUP_REMOVED lines=13> */
[----:B---3--:R-:W-:-:S05]  /*1800*/  IMAD R23, R8, UR18, R23 ;  /* 0x0000001208177c24 */ /* 0x008fca000f8e0217 */
[----:B------:R0:W-:Y:S07]  /*1810*/  STG.E desc[UR8][R18.64], R23 ;  /* 0x0000001712007986 */ /* 0x0001ee000c101908 */
[----:B------:R-:W-:Y:S05]  /*1820*/  @!P0 BRA `(.L_x_601) ;  /* 0xfffffff800f48947 */ /* 0x000fea000383ffff */
.L_x_598:
[----:B------:R-:W-:Y:S05]  /*1830*/  BSYNC B0 ;  /* 0x0000000000007941 */ /* 0x000fea0003800000 */
.L_x_597:
[----:B------:R-:W5:Y:S01]  /*1840*/  LDC.64 R4, c[0x0][0x278] ;  /* 0x00009e00ff047b82 */ /* 0x000f620000000a00 */
[----:B------:R-:W-:-:S06]  /*1850*/  UIADD3 UR4, UR4, 0x1, URZ ;  /* 0x0000000104047890 */ /* 0x000fcc000fffe03f */
[----:B-----5:R-:W-:-:S04]  /*1860*/  ISETP.LE.U32.AND P0, PT, R4, UR4, PT ;  /* 0x0000000404007c0c */ /* 0x020fc8000bf03070 */
[----:B------:R-:W-:-:S13]  /*1870*/  ISETP.GE.AND.EX P0, PT, RZ, R5, PT, P0 ;  /* 0x00000005ff00720c */ /* 0x000fda0003f06300 */
[----:B------:R-:W-:Y:S05]  /*1880*/  @!P0 BRA `(.L_x_602) ;  /* 0xfffffff4004c8947 */ /* 0x000fea000383ffff */
[----:B------:R-:W-:Y:S05]  /*1890*/  EXIT ;  /* 0x000000000000794d */ /* 0x000fea0003800000 */
.L_x_588:
        /* <DEDUP_REMOVED lines=10> */
.L_x_608:
        /* <DEDUP_REMOVED lines=66> */
[----:B0-----:R-:W-:Y:S02]  /*1d60*/  IMAD R19, R19, R26, R18 ;  /* 0x0000001a13137224 */ /* 0x001fe400078e0212 */
[----:B------:R-:W-:-:S03]  /*1d70*/  VIADD R18, R2, 0x1 ;  /* 0x0000000102127836 */ /* 0x000fc60000000000 */
        /* <DEDUP_REMOVED lines=13> */
[----:B--2---:R-:W-:Y:S02]  /*1e50*/  IMAD R19, R19, R26, R18 ;  /* 0x0000001a13137224 */ /* 0x004fe400078e0212 */
[----:B------:R-:W-:-:S03]  /*1e60*/  VIADD R18, R2, 0x2 ;  /* 0x0000000202127836 */ /* 0x000fc60000000000 */
        /* <DEDUP_REMOVED lines=13> */
[----:B--2---:R-:W-:-:S05]  /*1f40*/  IMAD R11, R17, R26, R10 ;  /* 0x0000001a110b7224 */ /* 0x004fca00078e020a */
[----:B------:R2:W-:Y:S02]  /*1f50*/  STG.E desc[UR8][R12.64], R11 ;  /* 0x0000000b0c007986 */ /* 0x0005e4000c101908 */
.L_x_606:
[----:B------:R-:W-:Y:S05]  /*1f60*/  BSYNC B1 ;  /* 0x0000000000017941 */ /* 0x000fea0003800000 */
.L_x_605:
[----:B------:R-:W-:Y:S01]  /*1f70*/  LOP3.LUT R2, RZ, R2, RZ, 0x33, !PT ;  /* 0x00000002ff027212 */ /* 0x000fe200078e33ff */
[----:B------:R-:W3:Y:S03]  /*1f80*/  LDC.64 R8, c[0x0][0x268] ;  /* 0x00009a00ff087b82 */ /* 0x000ee60000000a00 */
[----:B------:R-:W-:-:S04]  /*1f90*/  IADD3 R2, R25, R2, RZ ;  /* 0x0000000219027210 */ /* 0x000fc80007ffe0ff */
[----:B------:R-:W-:Y:S01]  /*1fa0*/  ISETP.GE.U32.AND P0, PT, R2, 0x3, PT ;  /* 0x000000030200780c */ /* 0x000fe20003f06070 */
[----:B--2---:R-:W2:-:S12]  /*1fb0*/  LDC.64 R10, c[0x0][0x270] ;  /* 0x00009c00ff0a7b82 */ /* 0x004e980000000a00 */
[----:B------:R-:W-:Y:S05]  /*1fc0*/  @!P0 BRA `(.L_x_604) ;  /* 0x0000000400048947 */ /* 0x000fea0003800000 */
.L_x_607:
        /* <DEDUP_REMOVED lines=65> */
.L_x_604:
[----:B------:R-:W-:Y:S05]  /*23e0*/  BSYNC B0 ;  /* 0x0000000000007941 */ /* 0x000fea0003800000 */
.L_x_603:
        /* <DEDUP_REMOVED lines=9> */
.L_x_614:
        /* <DEDUP_REMOVED lines=68> */
[----:B--2---:R-:W-:-:S05]  /*28c0*/  IMAD R29, R27, R2, R28 ;  /* 0x000000021b1d7224 */ /* 0x004fca00078e021c */
        /* <DEDUP_REMOVED lines=29> */
[----:B---3--:R-:W-:-:S05]  /*2aa0*/  IMAD R17, R23, R2, R16 ;  /* 0x0000000217117224 */ /* 0x008fca00078e0210 */
[----:B------:R3:W-:Y:S02]  /*2ab0*/  STG.E desc[UR8][R18.64], R17 ;  /* 0x0000001112007986 */ /* 0x0007e4000c101908 */
.L_x_612:
[----:B------:R-:W-:Y:S05]  /*2ac0*/  BSYNC B1 ;  /* 0x0000000000017941 */ /* 0x000fea0003800000 */
.L_x_611:
        /* <DEDUP_REMOVED lines=12> */
.L_x_613:
        /* <DEDUP_REMOVED lines=58> */
[----:B---3--:R-:W-:-:S05]  /*2f30*/  IMAD R17, R10, UR16, R17 ;  /* 0x000000100a117c24 */ /* 0x008fca000f8e0211 */
[----:B------:R0:W-:Y:S01]  /*2f40*/  STG.E desc[UR8][R18.64], R17 ;  /* 0x0000001112007986 */ /* 0x0001e2000c101908 */
[----:B------:R-:W-:Y:S05]  /*2f50*/  @!P0 BRA `(.L_x_613) ;  /* 0xfffffffc000c8947 */ /* 0x000fea000383ffff */
.L_x_610:
[----:B------:R-:W-:Y:S05]  /*2f60*/  BSYNC B0 ;  /* 0x0000000000007941 */ /* 0x000fea0003800000 */
.L_x_609:
[----:B------:R-:W5:Y:S01]  /*2f70*/  LDC.64 R2, c[0x0][0x278] ;  /* 0x00009e00ff027b82 */ /* 0x000f620000000a00 */
[----:B------:R-:W-:-:S06]  /*2f80*/  UIADD3 UR4, UR4, 0x1, URZ ;  /* 0x0000000104047890 */ /* 0x000fcc000fffe03f */
[----:B-----5:R-:W-:-:S04]  /*2f90*/  ISETP.LE.U32.AND P0, PT, R2, UR4, PT ;  /* 0x0000000402007c0c */ /* 0x020fc8000bf03070 */
[----:B------:R-:W-:-:S13]  /*2fa0*/  ISETP.GE.AND.EX P0, PT, RZ, R3, PT, P0 ;  /* 0x00000003ff00720c */ /* 0x000fda0003f06300 */
[----:B------:R-:W-:Y:S05]  /*2fb0*/  @!P0 BRA `(.L_x_614) ;  /* 0xfffffff400308947 */ /* 0x000fea000383ffff */
[----:B------:R-:W-:Y:S05]  /*2fc0*/  EXIT ;  /* 0x000000000000794d */ /* 0x000fea0003800000 */
.L_x_615:
        /* <DEDUP_REMOVED lines=11> */
.L_x_8896:


//--------------------- .text._ZN3cub17CUB_300001_SM_9006detail8for_each13static_kernelINS2_12policy_hub_t12policy_500_tElNS2_12op_wrapper_tIlZZZZZN2at6native36add_out_dense_sparse_compressed_cudaERNS7_6TensorERKS9_SC_RKN3c106ScalarEENKUlvE_clEvENKUlvE0_clEvENKUlvE_clEvENKUlvE0_clEvEUllE_N6thrust23THRUST_300001_SM_900_NS17counting_iteratorIlNSN_11use_defaultESP_SP_EEEEEEvT0_T1_ --------------------------
	.section	.text._ZN3cub17CUB_300001_SM_9006detail8for_each13static_kernelINS2_12policy_hub_t12policy_500_tElNS2_12op_wrapper_tIlZZZZZN2at6native36add_out_dense_sparse_compressed_cudaERNS7_6TensorERKS9_SC_RKN3c106ScalarEENKUlvE_clEvENKUlvE0_clEvENKUlvE_clEvENKUlvE0_clEvEUllE_N6thrust23THRUST_300001_SM_900_NS17counting_iteratorIlNSN_11use_defaultESP_SP_EEEEEEvT0_T1_,"ax",@progbits
	.align	128
        .global         _ZN3cub17CUB_300001_SM_9006detail8for_each13static_kernelINS2_12policy_hub_t12policy_500_tElNS2_12op_wrapper_tIlZZZZZN2at6native36add_out_dense_sparse_compressed_cudaERNS7_6TensorERKS9_SC_RKN3c106ScalarEENKUlvE_clEvENKUlvE0_clEvENKUlvE_clEvENKUlvE0_clEvEUllE_N6thrust23THRUST_300001_SM_900_NS17counting_iteratorIlNSN_11use_defaultESP_SP_EEEEEEvT0_T1_
        .type           _ZN3cub17CUB_300001_SM_9006detail8for_each13static_kernelINS2_12policy_hub_t12policy_500_tElNS2_12op_wrapper_tIlZZZZZN2at6native36add_out_dense_sparse_compressed_cudaERNS7_6TensorERKS9_SC_RKN3c106ScalarEENKUlvE_clEvENKUlvE0_clEvENKUlvE_clEvENKUlvE0_clEvEUllE_N6thrust23THRUST_300001_SM_900_NS17counting_iteratorIlNSN_11use_defaultESP_SP_EEEEEEvT0_T1_,@function
        .size           _ZN3cub17CUB_300001_SM_9006detail8for_each13static_kernelINS2_12policy_hub_t12policy_500_tElNS2_12op_wrapper_tIlZZZZZN2at6native36add_out_dense_sparse_compressed_cudaERNS7_6TensorERKS9_SC_RKN3c106ScalarEENKUlvE_clEvENKUlvE0_clEvENKUlvE_clEvENKUlvE0_clEvEUllE_N6thrust23THRUST_300001_SM_900_NS17counting_iteratorIlNSN_11use_defaultESP_SP_EEEEEEvT0_T1_,(.L_x_8897 - _ZN3cub17CUB_300001_SM_9006detail8for_each13static_kernelINS2_12policy_hub_t12policy_500_tElNS2_12op_wrapper_tIlZZZZZN2at6native36add_out_dense_sparse_compressed_cudaERNS7_6TensorERKS9_SC_RKN3c106ScalarEENKUlvE_clEvENKUlvE0_clEvENKUlvE_clEvENKUlvE0_clEvEUllE_N6thrust23THRUST_300001_SM_900_NS17counting_iteratorIlNSN_11use_defaultESP_SP_EEEEEEvT0_T1_)
        .other          _ZN3cub17CUB_300001_SM_9006detail8for_each13static_kernelINS2_12policy_hub_t12policy_500_tElNS2_12op_wrapper_tIlZZZZZN2at6native36add_out_dense_sparse_compressed_cudaERNS7_6TensorERKS9_SC_RKN3c106ScalarEENKUlvE_clEvENKUlvE0_clEvENKUlvE_clEvENKUlvE0_clEvEUllE_N6thrust23THRUST_300001_SM_900_NS17counting_iteratorIlNSN_11use_defaultESP_SP_EEEEEEvT0_T1_,@"STO_CUDA_ENTRY STV_DEFAULT"
_ZN3cub17CUB_300001_SM_9006detail8for_each13static_kernelINS2_12policy_hub_t12policy_500_tElNS2_12op_wrapper_tIlZZZZZN2at6native36add_out_dense_sparse_compressed_cudaERNS7_6TensorERKS9_SC_RKN3c106ScalarEENKUlvE_clEvENKUlvE0_clEvENKUlvE_clEvENKUlvE0_clEvEUllE_N6thrust23THRUST_300001_SM_900_NS17counting_iteratorIlNSN_11use_defaultESP_SP_EEEEEEvT0_T1_:
.text._ZN3cub17CUB_300001_SM_9006detail8for_each13static_kernelINS2_12policy_hub_t12policy_500_tElNS2_12op_wrapper_tIlZZZZZN2at6native36add_out_dense_sparse_compressed_cudaERNS7_6TensorERKS9_SC_RKN3c106ScalarEENKUlvE_clEvENKUlvE0_clEvENKUlvE_clEvENKUlvE0_clEvEUllE_N6thrust23THRUST_300001_SM_900_NS17counting_iteratorIlNSN_11use_defaultESP_SP_EEEEEEvT0_T1_:
[----:B------:R-:W-:Y:S08]  /*0000*/  LDC R1, c[0x0][0x28] ;  /* 0x00000a00ff017b82 */ /* 0x000ff00000000800 */
[----:B------:R-:W0:Y:S01]  /*0010*/  S2UR UR10, SR_CTAID.X ;  /* 0x00000000000a79c3 */ /* 0x000e220000002500 */
[----:B------:R-:W1:Y:S01]  /*0020*/  S2R R26, SR_TID.X ;  /* 0x00000000001a7919 */ /* 0x000e620000002100 */
[----:B------:R-:W-:-:S06]  /*0030*/  ULDC.64 UR8, c[0x0][0x208] ;  /* 0x0000820000087ab9 */ /* 0x000fcc0000000a00 */
[----:B------:R-:W2:Y:S08]  /*0040*/  LDC.64 R4, c[0x0][0x210] ;  /* 0x00008400ff047b82 */ /* 0x000eb00000000a00 */
[----:B------:R-:W3:Y:S01]  /*0050*/  LDC.U8 R0, c[0x0][0x240] ;  /* 0x00009000ff007b82 */ /* 0x000ee20000000000 */
        /* <DEDUP_REMOVED lines=19> */
[----:B------:R-:W-:-:S04]  /*0190*/  ULDC.64 UR12, c[0x0][0x250] ;  /* 0x00009400000c7ab9 */ /* 0x000fc80000000a00 */
[----:B------:R-:W-:Y:S02]  /*01a0*/  IMAD.X R11, RZ, RZ, UR5, P0 ;  /* 0x00000005ff0b7e24 */ /* 0x000fe400080e06ff */
[----:B------:R-:W-:-:S04]  /*01b0*/  IMAD.WIDE.U32 R12, R10, UR12, RZ ;  /* 0x0000000c0a0c7c25 */ /* 0x000fc8000f8e00ff */
[----:B------:R-:W-:-:S04]  /*01c0*/  IMAD R3, R11, UR12, RZ ;  /* 0x0000000c0b037c24 */ /* 0x000fc8000f8e02ff */
[----:B------:R-:W-:Y:S01]  /*01d0*/  IMAD R5, R10, UR13, R3 ;  /* 0x0000000d0a057c24 */ /* 0x000fe2000f8e0203 */
[----:B------:R-:W-:-:S03]  /*01e0*/  CS2R R2, SRZ ;  /* 0x0000000000027805 */ /* 0x000fc6000001ff00 */
[----:B------:R-:W-:-:S07]  /*01f0*/  IMAD.IADD R5, R13, 0x1, R5 ;  /* 0x000000010d057824 */ /* 0x000fce00078e0205 */
.L_x_624:
[----:B------:R-:W-:Y:S02]  /*0200*/  ULDC.64 UR12, c[0x0][0x260] ;  /* 0x00009800000c7ab9 */ /* 0x000fe40000000a00 */
[----:B------:R-:W-:Y:S02]  /*0210*/  IMAD R7, R3, UR12, RZ ;  /* 0x0000000c03077c24 */ /* 0x000fe4000f8e02ff */
[----:B------:R-:W-:-:S04]  /*0220*/  IMAD.WIDE.U32 R8, R2, UR12, R10 ;  /* 0x0000000c02087c25 */ /* 0x000fc8000f8e000a */
[----:B------:R-:W-:Y:S01]  /*0230*/  IMAD R7, R2, UR13, R7 ;  /* 0x0000000d02077c24 */ /* 0x000fe2000f8e0207 */
[----:B------:R-:W-:Y:S02]  /*0240*/  ULDC.64 UR12, c[0x0][0x228] ;  /* 0x00008a00000c7ab9 */ /* 0x000fe40000000a00 */
[----:B------:R-:W-:Y:S02]  /*0250*/  LEA R6, P0, R8, UR12, 0x3 ;  /* 0x0000000c08067c11 */ /* 0x000fe4000f8018ff */
[----:B------:R-:W-:-:S04]  /*0260*/  IADD3 R7, R9, R7, RZ ;  /* 0x0000000709077210 */ /* 0x000fc80007ffe0ff */
[----:B------:R-:W-:-:S05]  /*0270*/  LEA.HI.X R7, R8, UR13, R7, 0x3, P0 ;  /* 0x0000000d08077c11 */ /* 0x000fca00080f1c07 */
[----:B--2---:R-:W2:Y:S04]  /*0280*/  LDG.E.64 R14, desc[UR8][R6.64+0x8] ;  /* 0x00000808060e7981 */ /* 0x004ea8000c1e1b00 */
[----:B------:R-:W2:Y:S01]  /*0290*/  LDG.E.64 R22, desc[UR8][R6.64] ;  /* 0x0000000806167981 */ /* 0x000ea2000c1e1b00 */
[----:B------:R-:W-:Y:S01]  /*02a0*/  BSSY B1, `(.L_x_619) ;  /* 0x000009d000017945 */ /* 0x000fe20003800000 */
[----:B--2---:R-:W-:-:S04]  /*02b0*/  ISETP.GT.U32.AND P0, PT, R14, R22, PT ;  /* 0x000000160e00720c */ /* 0x004fc80003f04070 */
[----:B------:R-:W-:-:S13]  /*02c0*/  ISETP.GT.AND.EX P0, PT, R15, R23, PT, P0 ;  /* 0x000000170f00720c */ /* 0x000fda0003f04300 */
[----:B01----:R-:W-:Y:S05]  /*02d0*/  @!P0 BRA `(.L_x_620) ;  /* 0x0000000800648947 */ /* 0x003fea0003800000 */
        /* <DEDUP_REMOVED lines=9> */
[----:B------:R-:W0:Y:S01]  /*0370*/  LDC.64 R18, c[0x0][0x258] ;  /* 0x00009600ff127b82 */ /* 0x000e220000000a00 */
        /* <DEDUP_REMOVED lines=8> */
[----:B------:R-:W0:Y:S01]  /*0400*/  LDG.E.64 R6, desc[UR8][R20.64] ;  /* 0x0000000814067981 */ /* 0x000e22000c1e1b00 */
[----:B------:R-:W-:Y:S02]  /*0410*/  IMAD R17, R3, UR12, RZ ;  /* 0x0000000c03117c24 */ /* 0x000fe4000f8e02ff */
[----:B------:R-:W-:-:S04]  /*0420*/  IMAD.WIDE.U32 R8, R2, UR12, R22 ;  /* 0x0000000c02087c25 */ /* 0x000fc8000f8e0016 */
[----:B------:R-:W-:Y:S01]  /*0430*/  IMAD R17, R2, UR13, R17 ;  /* 0x0000000d02117c24 */ /* 0x000fe2000f8e0211 */
[----:B------:R-:W-:Y:S01]  /*0440*/  ULDC.64 UR12, c[0x0][0x220] ;  /* 0x00008800000c7ab9 */ /* 0x000fe20000000a00 */
[----:B------:R-:W-:Y:S01]  /*0450*/  IMAD.MOV.U32 R4, RZ, RZ, R12 ;  /* 0x000000ffff047224 */ /* 0x000fe200078e000c */
[----:B------:R-:W-:-:S04]  /*0460*/  IADD3 R16, P0, R8, UR12, RZ ;  /* 0x0000000c08107c10 */ /* 0x000fc8000ff1e0ff */
[----:B------:R-:W-:Y:S01]  /*0470*/  IADD3.X R17, R9, UR13, R17, P0, !PT ;  /* 0x0000000d09117c10 */ /* 0x000fe200087fe411 */
[----:B------:R-:W-:Y:S01]  /*0480*/  ULDC.64 UR12, c[0x0][0x248] ;  /* 0x00009200000c7ab9 */ /* 0x000fe20000000a00 */
[----:B------:R-:W1:Y:S01]  /*0490*/  LDC.64 R8, c[0x0][0x238] ;  /* 0x00008e00ff087b82 */ /* 0x000e620000000a00 */
[----:B------:R-:W-:Y:S02]  /*04a0*/  IMAD R27, R3, UR12, RZ ;  /* 0x0000000c031b7c24 */ /* 0x000fe4000f8e02ff */
[----:B------:R-:W-:-:S04]  /*04b0*/  IMAD.WIDE.U32 R24, R2, UR12, R4 ;  /* 0x0000000c02187c25 */ /* 0x000fc8000f8e0004 */
[----:B------:R-:W-:-:S05]  /*04c0*/  IMAD R27, R2, UR13, R27 ;  /* 0x0000000d021b7c24 */ /* 0x000fca000f8e021b */
[----:B------:R-:W-:Y:S01]  /*04d0*/  IADD3 R25, R25, R27, RZ ;  /* 0x0000001b19197210 */ /* 0x000fe20007ffe0ff */
[----:B0-----:R-:W-:-:S04]  /*04e0*/  IMAD R4, R7, R18, RZ ;  /* 0x0000001207047224 */ /* 0x001fc800078e02ff */
[C---:B------:R-:W-:Y:S02]  /*04f0*/  IMAD R4, R6.reuse, R19, R4 ;  /* 0x0000001306047224 */ /* 0x040fe400078e0204 */
[----:B------:R-:W-:-:S03]  /*0500*/  IMAD.WIDE.U32 R6, R6, R18, R24 ;  /* 0x0000001206067225 */ /* 0x000fc600078e0018 */
[----:B-1----:R-:W-:-:S04]  /*0510*/  IADD3 R28, P0, R6, R8, RZ ;  /* 0x00000008061c7210 */ /* 0x002fc80007f1e0ff */
[----:B------:R-:W-:Y:S02]  /*0520*/  IADD3.X R29, R9, R7, R4, P0, !PT ;  /* 0x00000007091d7210 */ /* 0x000fe400007fe404 */
[----:B------:R-:W2:Y:S04]  /*0530*/  LDG.E.U8 R7, desc[UR8][R16.64] ;  /* 0x0000000810077981 */ /* 0x000ea8000c1e1100 */
[----:B------:R-:W2:Y:S01]  /*0540*/  LDG.E.U8 R6, desc[UR8][R28.64] ;  /* 0x000000081c067981 */ /* 0x000ea2000c1e1100 */
[----:B------:R-:W-:Y:S02]  /*0550*/  PRMT R4, R0, 0x9910, RZ ;  /* 0x0000991000047816 */ /* 0x000fe400000000ff */
[----:B------:R-:W-:-:S04]  /*0560*/  ISETP.NE.U32.AND P0, PT, R26, 0x1, PT ;  /* 0x000000011a00780c */ /* 0x000fc80003f05070 */
[----:B------:R-:W-:Y:S01]  /*0570*/  ISETP.NE.AND.EX P0, PT, RZ, RZ, PT, P0 ;  /* 0x000000ffff00720c */ /* 0x000fe20003f05300 */
[----:B--2---:R-:W-:Y:S01]  /*0580*/  IMAD R27, R7, R4, R6 ;  /* 0x00000004071b7224 */ /* 0x004fe200078e0206 */
[----:B------:R-:W-:-:S04]  /*0590*/  IADD3 R6, P1, R22, 0x1, RZ ;  /* 0x0000000116067810 */ /* 0x000fc80007f3e0ff */
[----:B------:R0:W-:Y:S01]  /*05a0*/  STG.E.U8 desc[UR8][R28.64], R27 ;  /* 0x0000001b1c007986 */ /* 0x0001e2000c101108 */
[----:B------:R-:W-:-:S06]  /*05b0*/  IMAD.X R7, RZ, RZ, R23, P1 ;  /* 0x000000ffff077224 */ /* 0x000fcc00008e0617 */
[----:B------:R-:W-:Y:S05]  /*05c0*/  @!P0 BRA `(.L_x_622) ;  /* 0x00000000006c8947 */ /* 0x000fea0003800000 */
[----:B------:R-:W0:Y:S01]  /*05d0*/  LDG.E.64 R6, desc[UR8][R20.64+0x8] ;  /* 0x0000080814067981 */ /* 0x000e22000c1e1b00 */
[----:B------:R-:W-:Y:S01]  /*05e0*/  ISETP.NE.U32.AND P0, PT, R26, 0x2, PT ;  /* 0x000000021a00780c */ /* 0x000fe20003f05070 */
[----:B0-----:R-:W-:-:S04]  /*05f0*/  IMAD R27, R7, R18, RZ ;  /* 0x00000012071b7224 */ /* 0x001fc800078e02ff */
[C---:B------:R-:W-:Y:S02]  /*0600*/  IMAD R27, R6.reuse, R19, R27 ;  /* 0x00000013061b7224 */ /* 0x040fe400078e021b */
[----:B------:R-:W-:-:S03]  /*0610*/  IMAD.WIDE.U32 R6, R6, R18, R24 ;  /* 0x0000001206067225 */ /* 0x000fc600078e0018 */
[----:B------:R-:W-:-:S04]  /*0620*/  IADD3 R26, P1, R6, R8, RZ ;  /* 0x00000008061a7210 */ /* 0x000fc80007f3e0ff */
[----:B------:R-:W-:Y:S02]  /*0630*/  IADD3.X R27, R9, R7, R27, P1, !PT ;  /* 0x00000007091b7210 */ /* 0x000fe40000ffe41b */
[----:B------:R-:W2:Y:S04]  /*0640*/  LDG.E.U8 R7, desc[UR8][R16.64+0x1] ;  /* 0x0000010810077981 */ /* 0x000ea8000c1e1100 */
[----:B------:R-:W2:Y:S01]  /*0650*/  LDG.E.U8 R6, desc[UR8][R26.64] ;  /* 0x000000081a067981 */ /* 0x000ea2000c1e1100 */
[----:B------:R-:W-:Y:S01]  /*0660*/  ISETP.NE.AND.EX P0, PT, RZ, RZ, PT, P0 ;  /* 0x000000ffff00720c */ /* 0x000fe20003f05300 */
[----:B--2---:R-:W-:Y:S01]  /*0670*/  IMAD R29, R7, R4, R6 ;  /* 0x00000004071d7224 */ /* 0x004fe200078e0206 */
[----:B------:R-:W-:-:S04]  /*0680*/  IADD3 R6, P1, R22, 0x2, RZ ;  /* 0x0000000216067810 */ /* 0x000fc80007f3e0ff */
[----:B------:R1:W-:Y:S01]  /*0690*/  STG.E.U8 desc[UR8][R26.64], R29 ;  /* 0x0000001d1a007986 */ /* 0x0003e2000c101108 */
[----:B------:R-:W-:-:S06]  /*06a0*/  IMAD.X R7, RZ, RZ, R23, P1 ;  /* 0x000000ffff077224 */ /* 0x000fcc00008e0617 */
[----:B------:R-:W-:Y:S05]  /*06b0*/  @!P0 BRA `(.L_x_622) ;  /* 0x0000000000308947 */ /* 0x000fea0003800000 */
[----:B------:R-:W2:Y:S04]  /*06c0*/  LDG.E.64 R20, desc[UR8][R20.64+0x10] ;  /* 0x0000100814147981 */ /* 0x000ea8000c1e1b00 */
[----:B------:R-:W3:Y:S01]  /*06d0*/  LDG.E.U8 R17, desc[UR8][R16.64+0x2] ;  /* 0x0000020810117981 */ /* 0x000ee2000c1e1100 */
[----:B--2---:R-:W-:-:S04]  /*06e0*/  IMAD.WIDE.U32 R24, R20, R18, R24 ;  /* 0x0000001214187225 */ /* 0x004fc800078e0018 */
[----:B------:R-:W-:Y:S01]  /*06f0*/  IMAD R18, R21, R18, RZ ;  /* 0x0000001215127224 */ /* 0x000fe200078e02ff */
[----:B------:R-:W-:-:S03]  /*0700*/  IADD3 R8, P0, R24, R8, RZ ;  /* 0x0000000818087210 */ /* 0x000fc60007f1e0ff */
[----:B------:R-:W-:-:S05]  /*0710*/  IMAD R18, R20, R19, R18 ;  /* 0x0000001314127224 */ /* 0x000fca00078e0212 */
[----:B------:R-:W-:-:S05]  /*0720*/  IADD3.X R9, R9, R25, R18, P0, !PT ;  /* 0x0000001909097210 */ /* 0x000fca00007fe412 */
[----:B------:R-:W3:Y:S02]  /*0730*/  LDG.E.U8 R6, desc[UR8][R8.64] ;  /* 0x0000000808067981 */ /* 0x000ee4000c1e1100 */
[----:B---3--:R-:W-:-:S05]  /*0740*/  IMAD R19, R17, R4, R6 ;  /* 0x0000000411137224 */ /* 0x008fca00078e0206 */
[----:B------:R2:W-:Y:S01]  /*0750*/  STG.E.U8 desc[UR8][R8.64], R19 ;  /* 0x0000001308007986 */ /* 0x0005e2000c101108 */
[----:B------:R-:W-:-:S04]  /*0760*/  IADD3 R6, P0, R22, 0x3, RZ ;  /* 0x0000000316067810 */ /* 0x000fc80007f1e0ff */
[----:B------:R-:W-:-:S09]  /*0770*/  IADD3.X R7, RZ, R23, RZ, P0, !PT ;  /* 0x00000017ff077210 */ /* 0x000fd200007fe4ff */
.L_x_622:
[----:B------:R-:W-:Y:S05]  /*0780*/  BSYNC B2 ;  /* 0x0000000000027941 */ /* 0x000fea0003800000 */
.L_x_621:
[----:B--2---:R-:W-:-:S04]  /*0790*/  LOP3.LUT R9, RZ, R22, RZ, 0x33, !PT ;  /* 0x00000016ff097212 */ /* 0x004fc800078e33ff */
[----:B------:R-:W-:Y:S02]  /*07a0*/  IADD3 R4, P1, R14, R9, RZ ;  /* 0x000000090e047210 */ /* 0x000fe40007f3e0ff */
[----:B------:R-:W-:Y:S02]  /*07b0*/  LOP3.LUT R9, RZ, R23, RZ, 0x33, !PT ;  /* 0x00000017ff097212 */ /* 0x000fe400078e33ff */
[----:B------:R-:W-:-:S03]  /*07c0*/  ISETP.GE.U32.AND P0, PT, R4, 0x3, PT ;  /* 0x000000030400780c */ /* 0x000fc60003f06070 */
        /* <DEDUP_REMOVED lines=9> */
.L_x_623:
[----:B------:R-:W-:Y:S01]  /*0860*/  ULDC.64 UR12, c[0x0][0x268] ;  /* 0x00009a00000c7ab9 */ /* 0x000fe20000000a00 */
[----:B------:R-:W-:Y:S01]  /*0870*/  ULDC.64 UR14, c[0x0][0x270] ;  /* 0x00009c00000e7ab9 */ /* 0x000fe20000000a00 */
        /* <DEDUP_REMOVED lines=9> */
[----:B--2---:R-:W2:Y:S01]  /*0910*/  LDG.E.64 R22, desc[UR8][R20.64] ;  /* 0x0000000814167981 */ /* 0x004ea2000c1e1b00 */
[----:B------:R-:W-:Y:S02]  /*0920*/  IMAD.MOV.U32 R8, RZ, RZ, R16 ;  /* 0x000000ffff087224 */ /* 0x000fe400078e0010 */
[----:B01----:R-:W-:Y:S02]  /*0930*/  IMAD R27, R3, UR14, RZ ;  /* 0x0000000e031b7c24 */ /* 0x003fe4000f8e02ff */
[----:B------:R-:W-:-:S04]  /*0940*/  IMAD.WIDE.U32 R18, R2, UR14, R6 ;  /* 0x0000000e02127c25 */ /* 0x000fc8000f8e0006 */
[----:B------:R-:W-:Y:S01]  /*0950*/  IMAD R27, R2, UR15, R27 ;  /* 0x0000000f021b7c24 */ /* 0x000fe2000f8e021b */
[----:B------:R-:W-:Y:S02]  /*0960*/  ULDC.64 UR14, c[0x0][0x220] ;  /* 0x00008800000e7ab9 */ /* 0x000fe40000000a00 */
[----:B------:R-:W-:-:S04]  /*0970*/  IADD3 R18, P0, R18, UR14, RZ ;  /* 0x0000000e12127c10 */ /* 0x000fc8000ff1e0ff */
[----:B------:R-:W-:Y:S01]  /*0980*/  IADD3.X R19, R27, UR15, R19, P0, !PT ;  /* 0x0000000f1b137c10 */ /* 0x000fe200087fe413 */
[----:B--2---:R-:W-:-:S04]  /*0990*/  IMAD R25, R23, UR12, RZ ;  /* 0x0000000c17197c24 */ /* 0x004fc8000f8e02ff */
[C---:B------:R-:W-:Y:S02]  /*09a0*/  IMAD R25, R22.reuse, UR13, R25 ;  /* 0x0000000d16197c24 */ /* 0x040fe4000f8e0219 */
[----:B------:R-:W-:-:S03]  /*09b0*/  IMAD.WIDE.U32 R22, R22, UR12, R8 ;  /* 0x0000000c16167c25 */ /* 0x000fc6000f8e0008 */
[----:B------:R-:W-:-:S04]  /*09c0*/  IADD3 R26, P1, R22, UR16, RZ ;  /* 0x00000010161a7c10 */ /* 0x000fc8000ff3e0ff */
[----:B------:R-:W-:Y:S02]  /*09d0*/  IADD3.X R27, R23, UR17, R25, P1, !PT ;  /* 0x00000011171b7c10 */ /* 0x000fe40008ffe419 */
[----:B------:R-:W2:Y:S04]  /*09e0*/  LDG.E.U8 R23, desc[UR8][R18.64] ;  /* 0x0000000812177981 */ /* 0x000ea8000c1e1100 */
[----:B------:R-:W2:Y:S01]  /*09f0*/  LDG.E.U8 R8, desc[UR8][R26.64] ;  /* 0x000000081a087981 */ /* 0x000ea2000c1e1100 */
[----:B------:R-:W-:-:S05]  /*0a00*/  PRMT R4, R0, 0x9910, RZ ;  /* 0x0000991000047816 */ /* 0x000fca00000000ff */
[----:B--2---:R-:W-:-:S05]  /*0a10*/  IMAD R29, R23, R4, R8 ;  /* 0x00000004171d7224 */ /* 0x004fca00078e0208 */
[----:B------:R0:W-:Y:S04]  /*0a20*/  STG.E.U8 desc[UR8][R26.64], R29 ;  /* 0x0000001d1a007986 */ /* 0x0001e8000c101108 */
[----:B------:R-:W2:Y:S01]  /*0a30*/  LDG.E.64 R22, desc[UR8][R20.64+0x8] ;  /* 0x0000080814167981 */ /* 0x000ea2000c1e1b00 */
[----:B------:R-:W-:Y:S01]  /*0a40*/  MOV R8, R16 ;  /* 0x0000001000087202 */ /* 0x000fe20000000f00 */
[----:B--2---:R-:W-:-:S04]  /*0a50*/  IMAD R23, R23, UR12, RZ ;  /* 0x0000000c17177c24 */ /* 0x004fc8000f8e02ff */
[C---:B------:R-:W-:Y:S02]  /*0a60*/  IMAD R25, R22.reuse, UR13, R23 ;  /* 0x0000000d16197c24 */ /* 0x040fe4000f8e0217 */
[----:B------:R-:W-:-:S03]  /*0a70*/  IMAD.WIDE.U32 R22, R22, UR12, R8 ;  /* 0x0000000c16167c25 */ /* 0x000fc6000f8e0008 */
[----:B------:R-:W-:-:S04]  /*0a80*/  IADD3 R24, P0, R22, UR16, RZ ;  /* 0x0000001016187c10 */ /* 0x000fc8000ff1e0ff */
[----:B------:R-:W-:Y:S02]  /*0a90*/  IADD3.X R25, R23, UR17, R25, P0, !PT ;  /* 0x0000001117197c10 */ /* 0x000fe400087fe419 */
[----:B------:R-:W2:Y:S04]  /*0aa0*/  LDG.E.U8 R23, desc[UR8][R18.64+0x1] ;  /* 0x0000010812177981 */ /* 0x000ea8000c1e1100 */
[----:B------:R-:W2:Y:S02]  /*0ab0*/  LDG.E.U8 R22, desc[UR8][R24.64] ;  /* 0x0000000818167981 */ /* 0x000ea4000c1e1100 */
[----:B--2---:R-:W-:-:S05]  /*0ac0*/  IMAD R28, R23, R4, R22 ;  /* 0x00000004171c7224 */ /* 0x004fca00078e0216 */
[----:B------:R1:W-:Y:S04]  /*0ad0*/  STG.E.U8 desc[UR8][R24.64], R28 ;  /* 0x0000001c18007986 */ /* 0x0003e8000c101108 */
[----:B------:R-:W2:Y:S02]  /*0ae0*/  LDG.E.64 R22, desc[UR8][R20.64+0x10] ;  /* 0x0000100814167981 */ /* 0x000ea4000c1e1b00 */
[----:B--2---:R-:W-:-:S04]  /*0af0*/  IMAD R23, R23, UR12, RZ ;  /* 0x0000000c17177c24 */ /* 0x004fc8000f8e02ff */
[C---:B0-----:R-:W-:Y:S02]  /*0b00*/  IMAD R27, R22.reuse, UR13, R23 ;  /* 0x0000000d161b7c24 */ /* 0x041fe4000f8e0217 */
[----:B------:R-:W-:-:S03]  /*0b10*/  IMAD.WIDE.U32 R22, R22, UR12, R8 ;  /* 0x0000000c16167c25 */ /* 0x000fc6000f8e0008 */
[----:B------:R-:W-:-:S04]  /*0b20*/  IADD3 R22, P0, R22, UR16, RZ ;  /* 0x0000001016167c10 */ /* 0x000fc8000ff1e0ff */
[----:B------:R-:W-:Y:S02]  /*0b30*/  IADD3.X R23, R23, UR17, R27, P0, !PT ;  /* 0x0000001117177c10 */ /* 0x000fe400087fe41b */
[----:B------:R-:W2:Y:S04]  /*0b40*/  LDG.E.U8 R27, desc[UR8][R18.64+0x2] ;  /* 0x00000208121b7981 */ /* 0x000ea8000c1e1100 */
[----:B------:R-:W2:Y:S02]  /*0b50*/  LDG.E.U8 R26, desc[UR8][R22.64] ;  /* 0x00000008161a7981 */ /* 0x000ea4000c1e1100 */
[----:B--2---:R-:W-:-:S05]  /*0b60*/  IMAD R29, R27, R4, R26 ;  /* 0x000000041b1d7224 */ /* 0x004fca00078e021a */
[----:B------:R2:W-:Y:S04]  /*0b70*/  STG.E.U8 desc[UR8][R22.64], R29 ;  /* 0x0000001d16007986 */ /* 0x0005e8000c101108 */
[----:B-1----:R-:W3:Y:S02]  /*0b80*/  LDG.E.64 R24, desc[UR8][R20.64+0x18] ;  /* 0x0000180814187981 */ /* 0x002ee4000c1e1b00 */
[----:B---3--:R-:W-:-:S04]  /*0b90*/  IMAD.WIDE.U32 R26, R24, UR12, R8 ;  /* 0x0000000c181a7c25 */ /* 0x008fc8000f8e0008 */
[----:B------:R-:W-:-:S04]  /*0ba0*/  IMAD R25, R25, UR12, RZ ;  /* 0x0000000c19197c24 */ /* 0x000fc8000f8e02ff */
[----:B------:R-:W-:Y:S01]  /*0bb0*/  IMAD R25, R24, UR13, R25 ;  /* 0x0000000d18197c24 */ /* 0x000fe2000f8e0219 */
[----:B------:R-:W-:-:S04]  /*0bc0*/  IADD3 R24, P0, R26, UR16, RZ ;  /* 0x000000101a187c10 */ /* 0x000fc8000ff1e0ff */
[----:B------:R-:W-:Y:S02]  /*0bd0*/  IADD3.X R25, R27, UR17, R25, P0, !PT ;  /* 0x000000111b197c10 */ /* 0x000fe400087fe419 */
[----:B------:R-:W3:Y:S04]  /*0be0*/  LDG.E.U8 R27, desc[UR8][R18.64+0x3] ;  /* 0x00000308121b7981 */ /* 0x000ee8000c1e1100 */
[----:B------:R-:W3:Y:S01]  /*0bf0*/  LDG.E.U8 R8, desc[UR8][R24.64] ;  /* 0x0000000818087981 */ /* 0x000ee2000c1e1100 */
[----:B------:R-:W-:-:S05]  /*0c00*/  IADD3 R6, P0, R6, 0x4, RZ ;  /* 0x0000000406067810 */ /* 0x000fca0007f1e0ff */
[----:B------:R-:W-:Y:S01]  /*0c10*/  IMAD.X R7, RZ, RZ, R7, P0 ;  /* 0x000000ffff077224 */ /* 0x000fe200000e0607 */
[----:B------:R-:W-:-:S04]  /*0c20*/  ISETP.GE.U32.AND P0, PT, R6, R14, PT ;  /* 0x0000000e0600720c */ /* 0x000fc80003f06070 */
[----:B------:R-:W-:Y:S01]  /*0c30*/  ISETP.GE.AND.EX P0, PT, R7, R15, PT, P0 ;  /* 0x0000000f0700720c */ /* 0x000fe20003f06300 */
[----:B---3--:R-:W-:-:S05]  /*0c40*/  IMAD R27, R27, R4, R8 ;  /* 0x000000041b1b7224 */ /* 0x008fca00078e0208 */
[----:B------:R2:W-:Y:S07]  /*0c50*/  STG.E.U8 desc[UR8][R24.64], R27 ;  /* 0x0000001b18007986 */ /* 0x0005ee000c101108 */
[----:B------:R-:W-:Y:S05]  /*0c60*/  @!P0 BRA `(.L_x_623) ;  /* 0xfffffff800fc8947 */ /* 0x000fea000383ffff */
.L_x_620:
[----:B------:R-:W-:Y:S05]  /*0c70*/  BSYNC B1 ;  /* 0x0000000000017941 */ /* 0x000fea0003800000 */
.L_x_619:
[----:B------:R-:W-:Y:S01]  /*0c80*/  IADD3 R2, P0, R2, 0x1, RZ ;  /* 0x0000000102027810 */ /* 0x000fe20007f1e0ff */
[----:B------:R-:W-:-:S04]  /*0c90*/  ULDC.64 UR12, c[0x0][0x278] ;  /* 0x00009e00000c7ab9 */ /* 0x000fc80000000a00 */
[----:B------:R-:W-:Y:S01]  /*0ca0*/  IMAD.X R3, RZ, RZ, R3, P0 ;  /* 0x000000ffff037224 */ /* 0x000fe200000e0603 */
[----:B------:R-:W-:-:S04]  /*0cb0*/  ISETP.GE.U32.AND P0, PT, R2, UR12, PT ;  /* 0x0000000c02007c0c */ /* 0x000fc8000bf06070 */
[----:B------:R-:W-:-:S13]  /*0cc0*/  ISETP.GE.AND.EX P0, PT, R3, UR13, PT, P0 ;  /* 0x0000000d03007c0c */ /* 0x000fda000bf06300 */
[----:B------:R-:W-:Y:S05]  /*0cd0*/  @!P0 BRA `(.L_x_624) ;  /* 0xfffffff400488947 */ /* 0x000fea000383ffff */
.L_x_618:
[----:B------:R-:W-:Y:S05]  /*0ce0*/  BSYNC B0 ;  /* 0x0000000000007941 */ /* 0x000fea0003800000 */
.L_x_617:
[----:B------:R-:W3:Y:S01]  /*0cf0*/  S2R R4, SR_TID.X ;  /* 0x0000000000047919 */ /* 0x000ee20000002100 */
[----:B------:R-:W-:Y:S02]  /*0d00*/  ULDC UR4, c[0x0][0x210] ;  /* 0x0000840000047ab9 */ /* 0x000fe40000000800 */
[----:B------:R-:W-:-:S04]  /*0d10*/  UIMAD UR4, UR10, -0x200, UR4 ;  /* 0xfffffe000a0478a4 */ /* 0x000fc8000f8e0204 */
[----:B------:R-:W-:-:S06]  /*0d20*/  USHF.R.S32.HI UR7, URZ, 0x1f, UR4 ;  /* 0x0000001f3f077899 */ /* 0x000fcc0008011404 */
[----:B------:R-:W-:Y:S01]  /*0d30*/  IMAD.U32 R2, RZ, RZ, UR7 ;  /* 0x00000007ff027e24 */ /* 0x000fe2000f8e00ff */
[----:B---3--:R-:W-:-:S04]  /*0d40*/  IADD3 R4, R4, 0x100, RZ ;  /* 0x0000010004047810 */ /* 0x008fc80007ffe0ff */
        /* <DEDUP_REMOVED lines=12> */
.L_x_630:
        /* <DEDUP_REMOVED lines=9> */
[----:B------:R-:W-:-:S03]  /*0ea0*/  LEA R12, P0, R8, UR6, 0x3 ;  /* 0x00000006080c7c11 */ /* 0x000fc6000f8018ff */
[----:B------:R-:W-:-:S05]  /*0eb0*/  IMAD.IADD R9, R9, 0x1, R11 ;  /* 0x0000000109097824 */ /* 0x000fca00078e020b */
[----:B------:R-:W-:-:S05]  /*0ec0*/  LEA.HI.X R13, R8, UR7, R9, 0x3, P0 ;  /* 0x00000007080d7c11 */ /* 0x000fca00080f1c09 */
[----:B------:R-:W3:Y:S04]  /*0ed0*/  LDG.E.64 R8, desc[UR8][R12.64+0x8] ;  /* 0x000008080c087981 */ /* 0x000ee8000c1e1b00 */
[----:B------:R-:W3:Y:S01]  /*0ee0*/  LDG.E.64 R10, desc[UR8][R12.64] ;  /* 0x000000080c0a7981 */ /* 0x000ee2000c1e1b00 */
[----:B------:R-:W-:Y:S01]  /*0ef0*/  BSSY B0, `(.L_x_625) ;  /* 0x0000094000007945 */ /* 0x000fe20003800000 */
[----:B---3--:R-:W-:-:S04]  /*0f00*/  ISETP.GT.U32.AND P0, PT, R8, R10, PT ;  /* 0x0000000a0800720c */ /* 0x008fc80003f04070 */
[----:B------:R-:W-:-:S13]  /*0f10*/  ISETP.GT.AND.EX P0, PT, R9, R11, PT, P0 ;  /* 0x0000000b0900720c */ /* 0x000fda0003f04300 */
[----:B012---:R-:W-:Y:S05]  /*0f20*/  @!P0 BRA `(.L_x_626) ;  /* 0x0000000800408947 */ /* 0x007fea0003800000 */
[----:B------:R-:W3:Y:S01]  /*0f30*/  LDC.64 R16, c[0x0][0x248] ;  /* 0x00009200ff107b82 */ /* 0x000ee20000000a00 */
[-C--:B-1----:R-:W-:Y:S01]  /*0f40*/  IADD3 R26, R8, -R10.reuse, RZ ;  /* 0x8000000a081a7210 */ /* 0x082fe20007ffe0ff */
[----:B------:R-:W-:Y:S01]  /*0f50*/  IMAD.MOV.U32 R2, RZ, RZ, R6 ;  /* 0x000000ffff027224 */ /* 0x000fe200078e0006 */
[----:B------:R-:W-:Y:S01]  /*0f60*/  BSSY B1, `(.L_x_627) ;  /* 0x0000048000017945 */ /* 0x000fe20003800000 */
[----:B0-----:R-:W-:Y:S01]  /*0f70*/  MOV R28, R10 ;  /* 0x0000000a001c7202 */ /* 0x001fe20000000f00 */
[----:B--2---:R-:W-:Y:S01]  /*0f80*/  IMAD.MOV.U32 R27, RZ, RZ, R11 ;  /* 0x000000ffff1b7224 */ /* 0x004fe200078e000b */
[----:B------:R-:W-:-:S04]  /*0f90*/  LOP3.LUT R26, R26, 0x3, RZ, 0xc0, !PT ;  /* 0x000000031a1a7812 */ /* 0x000fc800078ec0ff */
[----:B------:R-:W-:-:S04]  /*0fa0*/  ISETP.NE.U32.AND P0, PT, R26, RZ, PT ;  /* 0x000000ff1a00720c */ /* 0x000fc80003f05070 */
[----:B------:R-:W-:Y:S01]  /*0fb0*/  ISETP.NE.AND.EX P0, PT, RZ, RZ, PT, P0 ;  /* 0x000000ffff00720c */ /* 0x000fe20003f05300 */
[C---:B---3--:R-:W-:Y:S02]  /*0fc0*/  IMAD R14, R16.reuse, UR5, RZ ;  /* 0x00000005100e7c24 */ /* 0x048fe4000f8e02ff */
        /* <DEDUP_REMOVED lines=16> */
[----:B------:R-:W-:Y:S01]  /*10d0*/  MOV R14, R12 ;  /* 0x0000000c000e7202 */ /* 0x000fe20000000f00 */
[----:B------:R-:W-:Y:S01]  /*10e0*/  ULDC.64 UR6, c[0x0][0x220] ;  /* 0x0000880000067ab9 */ /* 0x000fe20000000a00 */
[----:B------:R-:W0:Y:S01]  /*10f0*/  LDG.E.64 R24, desc[UR8][R16.64] ;  /* 0x0000000810187981 */ /* 0x000e22000c1e1b00 */
[----:B------:R-:W-:Y:S02]  /*1100*/  IMAD R27, R23, UR4, R2 ;  /* 0x00000004171b7c24 */ /* 0x000fe4000f8e0202 */
[----:B------:R-:W-:-:S03]  /*1110*/  IMAD.WIDE.U32 R22, R22, UR4, R10 ;  /* 0x0000000416167c25 */ /* 0x000fc6000f8e000a */
[----:B------:R-:W-:-:S04]  /*1120*/  IADD3 R22, P0, R22, UR6, RZ ;  /* 0x0000000616167c10 */ /* 0x000fc8000ff1e0ff */
[----:B------:R-:W-:-:S05]  /*1130*/  IADD3.X R23, R23, UR7, R27, P0, !PT ;  /* 0x0000000717177c10 */ /* 0x000fca00087fe41b */
[----:B------:R-:W3:Y:S01]  /*1140*/  LDG.E.U8 R28, desc[UR8][R22.64] ;  /* 0x00000008161c7981 */ /* 0x000ee2000c1e1100 */
[----:B0-----:R-:W-:-:S04]  /*1150*/  IMAD R2, R25, R18, RZ ;  /* 0x0000001219027224 */ /* 0x001fc800078e02ff */
[C---:B------:R-:W-:Y:S02]  /*1160*/  IMAD R2, R24.reuse, R19, R2 ;  /* 0x0000001318027224 */ /* 0x040fe400078e0202 */
[----:B------:R-:W-:-:S03]  /*1170*/  IMAD.WIDE.U32 R24, R24, R18, R14 ;  /* 0x0000001218187225 */ /* 0x000fc600078e000e */
[----:B--2---:R-:W-:-:S04]  /*1180*/  IADD3 R24, P0, R24, R20, RZ ;  /* 0x0000001418187210 */ /* 0x004fc80007f1e0ff */
[----:B------:R-:W-:-:S05]  /*1190*/  IADD3.X R25, R21, R25, R2, P0, !PT ;  /* 0x0000001915197210 */ /* 0x000fca00007fe402 */
[----:B------:R-:W3:Y:S01]  /*11a0*/  LDG.E.U8 R27, desc[UR8][R24.64] ;  /* 0x00000008181b7981 */ /* 0x000ee2000c1e1100 */
[----:B------:R-:W-:Y:S02]  /*11b0*/  PRMT R2, R0, 0x9910, RZ ;  /* 0x0000991000027816 */ /* 0x000fe400000000ff */
[----:B------:R-:W-:-:S04]  /*11c0*/  ISETP.NE.U32.AND P0, PT, R26, 0x1, PT ;  /* 0x000000011a00780c */ /* 0x000fc80003f05070 */
[----:B------:R-:W-:Y:S01]  /*11d0*/  ISETP.NE.AND.EX P0, PT, RZ, RZ, PT, P0 ;  /* 0x000000ffff00720c */ /* 0x000fe20003f05300 */
[----:B---3--:R-:W-:-:S05]  /*11e0*/  IMAD R29, R28, R2, R27 ;  /* 0x000000021c1d7224 */ /* 0x008fca00078e021b */
[----:B------:R0:W-:Y:S01]  /*11f0*/  STG.E.U8 desc[UR8][R24.64], R29 ;  /* 0x0000001d18007986 */ /* 0x0001e2000c101108 */
[----:B------:R-:W-:-:S05]  /*1200*/  IADD3 R28, P1, R10, 0x1, RZ ;  /* 0x000000010a1c7810 */ /* 0x000fca0007f3e0ff */
[----:B------:R-:W-:Y:S01]  /*1210*/  IMAD.X R27, RZ, RZ, R11, P1 ;  /* 0x000000ffff1b7224 */ /* 0x000fe200008e060b */
[----:B------:R-:W-:Y:S07]  /*1220*/  @!P0 BRA `(.L_x_628) ;  /* 0x00000000006c8947 */ /* 0x000fee0003800000 */
[----:B0-----:R-:W2:Y:S01]  /*1230*/  LDG.E.64 R24, desc[UR8][R16.64+0x8] ;  /* 0x0000080810187981 */ /* 0x001ea2000c1e1b00 */
[----:B------:R-:W-:-:S03]  /*1240*/  ISETP.NE.U32.AND P0, PT, R26, 0x2, PT ;  /* 0x000000021a00780c */ /* 0x000fc60003f05070 */
[----:B------:R-:W3:Y:S01]  /*1250*/  LDG.E.U8 R27, desc[UR8][R22.64+0x1] ;  /* 0x00000108161b7981 */ /* 0x000ee2000c1e1100 */
[----:B--2---:R-:W-:-:S04]  /*1260*/  IMAD R26, R25, R18, RZ ;  /* 0x00000012191a7224 */ /* 0x004fc800078e02ff */
[C---:B------:R-:W-:Y:S02]  /*1270*/  IMAD R26, R24.reuse, R19, R26 ;  /* 0x00000013181a7224 */ /* 0x040fe400078e021a */
[----:B------:R-:W-:-:S03]  /*1280*/  IMAD.WIDE.U32 R24, R24, R18, R14 ;  /* 0x0000001218187225 */ /* 0x000fc600078e000e */
[----:B------:R-:W-:-:S04]  /*1290*/  IADD3 R24, P1, R24, R20, RZ ;  /* 0x0000001418187210 */ /* 0x000fc80007f3e0ff */
[----:B------:R-:W-:-:S05]  /*12a0*/  IADD3.X R25, R21, R25, R26, P1, !PT ;  /* 0x0000001915197210 */ /* 0x000fca0000ffe41a */
[----:B------:R-:W3:Y:S01]  /*12b0*/  LDG.E.U8 R26, desc[UR8][R24.64] ;  /* 0x00000008181a7981 */ /* 0x000ee2000c1e1100 */
[----:B------:R-:W-:Y:S02]  /*12c0*/  ISETP.NE.AND.EX P0, PT, RZ, RZ, PT, P0 ;  /* 0x000000ffff00720c */ /* 0x000fe40003f05300 */
[----:B------:R-:W-:Y:S01]  /*12d0*/  IADD3 R28, P1, R10, 0x2, RZ ;  /* 0x000000020a1c7810 */ /* 0x000fe20007f3e0ff */
[----:B---3--:R-:W-:-:S05]  /*12e0*/  IMAD R29, R27, R2, R26 ;  /* 0x000000021b1d7224 */ /* 0x008fca00078e021a */
[----:B------:R1:W-:Y:S01]  /*12f0*/  STG.E.U8 desc[UR8][R24.64], R29 ;  /* 0x0000001d18007986 */ /* 0x0003e2000c101108 */
[----:B------:R-:W-:-:S04]  /*1300*/  IADD3.X R27, RZ, R11, RZ, P1, !PT ;  /* 0x0000000bff1b7210 */ /* 0x000fc80000ffe4ff */
[----:B------:R-:W-:Y:S05]  /*1310*/  @!P0 BRA `(.L_x_628) ;  /* 0x0000000000308947 */ /* 0x000fea0003800000 */
[----:B------:R-:W1:Y:S04]  /*1320*/  LDG.E.64 R16, desc[UR8][R16.64+0x10] ;  /* 0x0000100810107981 */ /* 0x000e68000c1e1b00 */
[----:B------:R-:W2:Y:S01]  /*1330*/  LDG.E.U8 R23, desc[UR8][R22.64+0x2] ;  /* 0x0000020816177981 */ /* 0x000ea2000c1e1100 */
[----:B-1----:R-:W-:-:S04]  /*1340*/  IMAD.WIDE.U32 R24, R16, R18, R14 ;  /* 0x0000001210187225 */ /* 0x002fc800078e000e */
[----:B------:R-:W-:Y:S01]  /*1350*/  IMAD R18, R17, R18, RZ ;  /* 0x0000001211127224 */ /* 0x000fe200078e02ff */
[----:B------:R-:W-:-:S03]  /*1360*/  IADD3 R20, P0, R24, R20, RZ ;  /* 0x0000001418147210 */ /* 0x000fc60007f1e0ff */
[----:B------:R-:W-:-:S05]  /*1370*/  IMAD R18, R16, R19, R18 ;  /* 0x0000001310127224 */ /* 0x000fca00078e0212 */
[----:B------:R-:W-:-:S05]  /*1380*/  IADD3.X R21, R21, R25, R18, P0, !PT ;  /* 0x0000001915157210 */ /* 0x000fca00007fe412 */
[----:B------:R-:W2:Y:S01]  /*1390*/  LDG.E.U8 R14, desc[UR8][R20.64] ;  /* 0x00000008140e7981 */ /* 0x000ea2000c1e1100 */
[----:B------:R-:W-:-:S05]  /*13a0*/  IADD3 R28, P0, R10, 0x3, RZ ;  /* 0x000000030a1c7810 */ /* 0x000fca0007f1e0ff */
[----:B------:R-:W-:Y:S02]  /*13b0*/  IMAD.X R27, RZ, RZ, R11, P0 ;  /* 0x000000ffff1b7224 */ /* 0x000fe400000e060b */
[----:B--2---:R-:W-:-:S05]  /*13c0*/  IMAD R19, R23, R2, R14 ;  /* 0x0000000217137224 */ /* 0x004fca00078e020e */
[----:B------:R2:W-:Y:S02]  /*13d0*/  STG.E.U8 desc[UR8][R20.64], R19 ;  /* 0x0000001314007986 */ /* 0x0005e4000c101108 */
.L_x_628:
[----:B------:R-:W-:Y:S05]  /*13e0*/  BSYNC B1 ;  /* 0x0000000000017941 */ /* 0x000fea0003800000 */
.L_x_627:
[----:B------:R-:W-:Y:S02]  /*13f0*/  LOP3.LUT R17, RZ, R10, RZ, 0x33, !PT ;  /* 0x0000000aff117212 */ /* 0x000fe400078e33ff */
[----:B------:R-:W-:Y:S02]  /*1400*/  LOP3.LUT R11, RZ, R11, RZ, 0x33, !PT ;  /* 0x0000000bff0b7212 */ /* 0x000fe400078e33ff */
[----:B------:R-:W-:-:S04]  /*1410*/  IADD3 R2, P1, R8, R17, RZ ;  /* 0x0000001108027210 */ /* 0x000fc80007f3e0ff */
[----:B------:R-:W-:Y:S02]  /*1420*/  ISETP.GE.U32.AND P0, PT, R2, 0x3, PT ;  /* 0x000000030200780c */ /* 0x000fe40003f06070 */
[----:B------:R-:W-:-:S04]  /*1430*/  IADD3.X R2, R9, R11, RZ, P1, !PT ;  /* 0x0000000b09027210 */ /* 0x000fc80000ffe4ff */
[----:B------:R-:W-:-:S13]  /*1440*/  ISETP.GE.U32.AND.EX P0, PT, R2, RZ, PT, P0 ;  /* 0x000000ff0200720c */ /* 0x000fda0003f06100 */
[----:B------:R-:W-:Y:S05]  /*1450*/  @!P0 BRA `(.L_x_626) ;  /* 0x0000000000f48947 */ /* 0x000fea0003800000 */
[----:B------:R-:W-:-:S07]  /*1460*/  PRMT R2, R0, 0x9910, RZ ;  /* 0x0000991000027816 */ /* 0x000fce00000000ff */
.L_x_629:
[----:B---3--:R-:W3:Y:S01]  /*1470*/  LDC.64 R16, c[0x0][0x268] ;  /* 0x00009a00ff107b82 */ /* 0x008ee20000000a00 */
[----:B------:R-:W-:-:S07]  /*1480*/  IMAD.MOV.U32 R26, RZ, RZ, R28 ;  /* 0x000000ffff1a7224 */ /* 0x000fce00078e001c */
[----:B--2---:R-:W2:Y:S01]  /*1490*/  LDC.64 R20, c[0x0][0x270] ;  /* 0x00009c00ff147b82 */ /* 0x004ea20000000a00 */
[C---:B---3--:R-:W-:Y:S02]  /*14a0*/  IMAD R14, R16.reuse, UR5, RZ ;  /* 0x00000005100e7c24 */ /* 0x048fe4000f8e02ff */
        /* <DEDUP_REMOVED lines=8> */
[----:B------:R-:W-:Y:S01]  /*1530*/  IMAD R23, R21, UR4, R14 ;  /* 0x0000000415177c24 */ /* 0x000fe2000f8e020e */
[----:B------:R-:W-:Y:S01]  /*1540*/  IADD3 R10, P0, R10, UR14, RZ ;  /* 0x0000000e0a0a7c10 */ /* 0x000fe2000ff1e0ff */
[----:B------:R-:W-:-:S03]  /*1550*/  IMAD.MOV.U32 R14, RZ, RZ, R12 ;  /* 0x000000ffff0e7224 */ /* 0x000fc600078e000c */
[----:B------:R-:W-:Y:S01]  /*1560*/  IADD3.X R11, R23, UR15, R11, P0, !PT ;  /* 0x0000000f170b7c10 */ /* 0x000fe200087fe40b */
[----:B---3--:R-:W-:-:S04]  /*1570*/  IMAD R19, R19, UR12, RZ ;  /* 0x0000000c13137c24 */ /* 0x008fc8000f8e02ff */
[C---:B------:R-:W-:Y:S02]  /*1580*/  IMAD R21, R18.reuse, UR13, R19 ;  /* 0x0000000d12157c24 */ /* 0x040fe4000f8e0213 */
[----:B------:R-:W-:-:S03]  /*1590*/  IMAD.WIDE.U32 R18, R18, UR12, R14 ;  /* 0x0000000c12127c25 */ /* 0x000fc6000f8e000e */
[----:B------:R-:W-:-:S04]  /*15a0*/  IADD3 R22, P0, R18, UR16, RZ ;  /* 0x0000001012167c10 */ /* 0x000fc8000ff1e0ff */
[----:B------:R-:W-:Y:S02]  /*15b0*/  IADD3.X R23, R19, UR17, R21, P0, !PT ;  /* 0x0000001113177c10 */ /* 0x000fe400087fe415 */
[----:B------:R-:W0:Y:S04]  /*15c0*/  LDG.E.U8 R19, desc[UR8][R10.64] ;  /* 0x000000080a137981 */ /* 0x000e28000c1e1100 */
[----:B------:R-:W0:Y:S02]  /*15d0*/  LDG.E.U8 R18, desc[UR8][R22.64] ;  /* 0x0000000816127981 */ /* 0x000e24000c1e1100 */
[----:B01----:R-:W-:-:S05]  /*15e0*/  IMAD R29, R19, R2, R18 ;  /* 0x00000002131d7224 */ /* 0x003fca00078e0212 */
[----:B------:R0:W-:Y:S04]  /*15f0*/  STG.E.U8 desc[UR8][R22.64], R29 ;  /* 0x0000001d16007986 */ /* 0x0001e8000c101108 */
[----:B------:R-:W2:Y:S02]  /*1600*/  LDG.E.64 R18, desc[UR8][R16.64+0x8] ;  /* 0x0000080810127981 */ /* 0x000ea4000c1e1b00 */
[----:B--2---:R-:W-:Y:S02]  /*1610*/  IMAD R19, R19, UR12, RZ ;  /* 0x0000000c13137c24 */ /* 0x004fe4000f8e02ff */
[----:B------:R-:W-:-:S04]  /*1620*/  IMAD.WIDE.U32 R20, R18, UR12, R14 ;  /* 0x0000000c12147c25 */ /* 0x000fc8000f8e000e */
[----:B------:R-:W-:Y:S01]  /*1630*/  IMAD R19, R18, UR13, R19 ;  /* 0x0000000d12137c24 */ /* 0x000fe2000f8e0213 */
[----:B------:R-:W-:-:S04]  /*1640*/  IADD3 R24, P0, R20, UR16, RZ ;  /* 0x0000001014187c10 */ /* 0x000fc8000ff1e0ff */
[----:B------:R-:W-:Y:S02]  /*1650*/  IADD3.X R25, R21, UR17, R19, P0, !PT ;  /* 0x0000001115197c10 */ /* 0x000fe400087fe413 */
[----:B------:R-:W2:Y:S04]  /*1660*/  LDG.E.U8 R19, desc[UR8][R10.64+0x1] ;  /* 0x000001080a137981 */ /* 0x000ea8000c1e1100 */
[----:B------:R-:W2:Y:S02]  /*1670*/  LDG.E.U8 R18, desc[UR8][R24.64] ;  /* 0x0000000818127981 */ /* 0x000ea4000c1e1100 */
[----:B--2---:R-:W-:-:S05]  /*1680*/  IMAD R26, R19, R2, R18 ;  /* 0x00000002131a7224 */ /* 0x004fca00078e0212 */
[----:B------:R3:W-:Y:S04]  /*1690*/  STG.E.U8 desc[UR8][R24.64], R26 ;  /* 0x0000001a18007986 */ /* 0x0007e8000c101108 */
[----:B------:R-:W2:Y:S02]  /*16a0*/  LDG.E.64 R18, desc[UR8][R16.64+0x10] ;  /* 0x0000100810127981 */ /* 0x000ea4000c1e1b00 */
[----:B--2---:R-:W-:Y:S02]  /*16b0*/  IMAD R19, R19, UR12, RZ ;  /* 0x0000000c13137c24 */ /* 0x004fe4000f8e02ff */
[----:B------:R-:W-:-:S04]  /*16c0*/  IMAD.WIDE.U32 R20, R18, UR12, R14 ;  /* 0x0000000c12147c25 */ /* 0x000fc8000f8e000e */
[----:B------:R-:W-:Y:S01]  /*16d0*/  IMAD R19, R18, UR13, R19 ;  /* 0x0000000d12137c24 */ /* 0x000fe2000f8e0213 */
[----:B------:R-:W-:-:S04]  /*16e0*/  IADD3 R18, P0, R20, UR16, RZ ;  /* 0x0000001014127c10 */ /* 0x000fc8000ff1e0ff */
[----:B------:R-:W-:Y:S02]  /*16f0*/  IADD3.X R19, R21, UR17, R19, P0, !PT ;  /* 0x0000001115137c10 */ /* 0x000fe400087fe413 */
[----:B------:R-:W0:Y:S04]  /*1700*/  LDG.E.U8 R21, desc[UR8][R10.64+0x2] ;  /* 0x000002080a157981 */ /* 0x000e28000c1e1100 */
[----:B------:R-:W0:Y:S02]  /*1710*/  LDG.E.U8 R20, desc[UR8][R18.64] ;  /* 0x0000000812147981 */ /* 0x000e24000c1e1100 */
[----:B0-----:R-:W-:-:S05]  /*1720*/  IMAD R29, R21, R2, R20 ;  /* 0x00000002151d7224 */ /* 0x001fca00078e0214 */
[----:B------:R3:W-:Y:S04]  /*1730*/  STG.E.U8 desc[UR8][R18.64], R29 ;  /* 0x0000001d12007986 */ /* 0x0007e8000c101108 */
[----:B------:R-:W2:Y:S02]  /*1740*/  LDG.E.64 R20, desc[UR8][R16.64+0x18] ;  /* 0x0000180810147981 */ /* 0x000ea4000c1e1b00 */
[----:B--2---:R-:W-:-:S04]  /*1750*/  IMAD.WIDE.U32 R22, R20, UR12, R14 ;  /* 0x0000000c14167c25 */ /* 0x004fc8000f8e000e */
[----:B------:R-:W-:-:S04]  /*1760*/  IMAD R21, R21, UR12, RZ ;  /* 0x0000000c15157c24 */ /* 0x000fc8000f8e02ff */
[----:B------:R-:W-:Y:S01]  /*1770*/  IMAD R21, R20, UR13, R21 ;  /* 0x0000000d14157c24 */ /* 0x000fe2000f8e0215 */
[----:B------:R-:W-:-:S04]  /*1780*/  IADD3 R20, P0, R22, UR16, RZ ;  /* 0x0000001016147c10 */ /* 0x000fc8000ff1e0ff */
[----:B------:R-:W-:Y:S02]  /*1790*/  IADD3.X R21, R23, UR17, R21, P0, !PT ;  /* 0x0000001117157c10 */ /* 0x000fe400087fe415 */
[----:B------:R-:W2:Y:S04]  /*17a0*/  LDG.E.U8 R23, desc[UR8][R10.64+0x3] ;  /* 0x000003080a177981 */ /* 0x000ea8000c1e1100 */
[----:B------:R-:W2:Y:S01]  /*17b0*/  LDG.E.U8 R14, desc[UR8][R20.64] ;  /* 0x00000008140e7981 */ /* 0x000ea2000c1e1100 */
[----:B------:R-:W-:-:S04]  /*17c0*/  IADD3 R28, P0, R28, 0x4, RZ ;  /* 0x000000041c1c7810 */ /* 0x000fc80007f1e0ff */
[----:B------:R-:W-:Y:S02]  /*17d0*/  IADD3.X R27, RZ, R27, RZ, P0, !PT ;  /* 0x0000001bff1b7210 */ /* 0x000fe400007fe4ff */
[----:B------:R-:W-:-:S04]  /*17e0*/  ISETP.GE.U32.AND P0, PT, R28, R8, PT ;  /* 0x000000081c00720c */ /* 0x000fc80003f06070 */
[----:B------:R-:W-:Y:S01]  /*17f0*/  ISETP.GE.AND.EX P0, PT, R27, R9, PT, P0 ;  /* 0x000000091b00720c */ /* 0x000fe20003f06300 */
[----:B--2---:R-:W-:-:S05]  /*1800*/  IMAD R23, R23, R2, R14 ;  /* 0x0000000217177224 */ /* 0x004fca00078e020e */
[----:B------:R3:W-:Y:S07]  /*1810*/  STG.E.U8 desc[UR8][R20.64], R23 ;  /* 0x0000001714007986 */ /* 0x0007ee000c101108 */
[----:B------:R-:W-:Y:S05]  /*1820*/  @!P0 BRA `(.L_x_629) ;  /* 0xfffffffc00108947 */ /* 0x000fea000383ffff */
.L_x_626:
[----:B------:R-:W-:Y:S05]  /*1830*/  BSYNC B0 ;  /* 0x0000000000007941 */ /* 0x000fea0003800000 */
.L_x_625:
        /* <DEDUP_REMOVED lines=8> */
.L_x_616:
        /* <DEDUP_REMOVED lines=16> */
.L_x_636:
        /* <DEDUP_REMOVED lines=40> */
[----:B------:R-:W0:Y:S01]  /*1c40*/  LDG.E.64 R20, desc[UR8][R12.64] ;  /* 0x000000080c147981 */ /* 0x000e22000c1e1b00 */
[----:B------:R-:W-:Y:S01]  /*1c50*/  MOV R25, R3 ;  /* 0x0000000300197202 */ /* 0x000fe20000000f00 */
[----:B------:R-:W-:Y:S01]  /*1c60*/  IMAD R19, R19, UR4, R24 ;  /* 0x0000000413137c24 */ /* 0x000fe2000f8e0218 */
[----:B------:R-:W-:Y:S01]  /*1c70*/  IADD3 R16, P0, R16, UR10, RZ ;  /* 0x0000000a10107c10 */ /* 0x000fe2000ff1e0ff */
[----:B--2---:R-:W-:-:S03]  /*1c80*/  IMAD R24, R22, UR5, RZ ;  /* 0x0000000516187c24 */ /* 0x004fc6000f8e02ff */
[----:B------:R-:W-:Y:S01]  /*1c90*/  IADD3.X R17, R17, UR11, R19, P0, !PT ;  /* 0x0000000b11117c10 */ /* 0x000fe200087fe413 */
[----:B------:R-:W-:Y:S01]  /*1ca0*/  IMAD R27, R23, UR4, R24 ;  /* 0x00000004171b7c24 */ /* 0x000fe2000f8e0218 */
[----:B------:R-:W1:Y:S01]  /*1cb0*/  LDC.64 R18, c[0x0][0x238] ;  /* 0x00008e00ff127b82 */ /* 0x000e620000000a00 */
[----:B------:R-:W-:-:S04]  /*1cc0*/  IMAD.MOV.U32 R24, RZ, RZ, R6 ;  /* 0x000000ffff187224 */ /* 0x000fc800078e0006 */
[----:B------:R-:W-:-:S04]  /*1cd0*/  IMAD.WIDE.U32 R22, R22, UR4, R24 ;  /* 0x0000000416167c25 */ /* 0x000fc8000f8e0018 */
[----:B------:R-:W-:Y:S02]  /*1ce0*/  IMAD.IADD R23, R23, 0x1, R27 ;  /* 0x0000000117177824 */ /* 0x000fe400078e021b */
[----:B0-----:R-:W-:-:S04]  /*1cf0*/  IMAD R21, R21, R14, RZ ;  /* 0x0000000e15157224 */ /* 0x001fc800078e02ff */
[C---:B------:R-:W-:Y:S02]  /*1d00*/  IMAD R25, R20.reuse, R15, R21 ;  /* 0x0000000f14197224 */ /* 0x040fe400078e0215 */
[----:B------:R-:W-:-:S03]  /*1d10*/  IMAD.WIDE.U32 R20, R20, R14, R22 ;  /* 0x0000000e14147225 */ /* 0x000fc600078e0016 */
[----:B-1----:R-:W-:-:S03]  /*1d20*/  IADD3 R24, P0, R20, R18, RZ ;  /* 0x0000001214187210 */ /* 0x002fc60007f1e0ff */
[----:B------:R-:W2:Y:S01]  /*1d30*/  LDG.E.U8 R20, desc[UR8][R16.64] ;  /* 0x0000000810147981 */ /* 0x000ea2000c1e1100 */
[----:B------:R-:W-:-:S05]  /*1d40*/  IADD3.X R25, R19, R21, R25, P0, !PT ;  /* 0x0000001513197210 */ /* 0x000fca00007fe419 */
[----:B------:R-:W2:Y:S01]  /*1d50*/  LDG.E.U8 R21, desc[UR8][R24.64] ;  /* 0x0000000818157981 */ /* 0x000ea2000c1e1100 */
[----:B------:R-:W-:Y:S02]  /*1d60*/  PRMT R27, R0, 0x9910, RZ ;  /* 0x00009910001b7816 */ /* 0x000fe400000000ff */
[----:B------:R-:W-:-:S04]  /*1d70*/  ISETP.NE.U32.AND P0, PT, R2, 0x1, PT ;  /* 0x000000010200780c */ /* 0x000fc80003f05070 */
[----:B------:R-:W-:Y:S01]  /*1d80*/  ISETP.NE.AND.EX P0, PT, RZ, RZ, PT, P0 ;  /* 0x000000ffff00720c */ /* 0x000fe20003f05300 */
[----:B--2---:R-:W-:-:S05]  /*1d90*/  IMAD R29, R20, R27, R21 ;  /* 0x0000001b141d7224 */ /* 0x004fca00078e0215 */
[----:B------:R0:W-:Y:S01]  /*1da0*/  STG.E.U8 desc[UR8][R24.64], R29 ;  /* 0x0000001d18007986 */ /* 0x0001e2000c101108 */
[----:B------:R-:W-:-:S04]  /*1db0*/  IADD3 R20, P1, R10, 0x1, RZ ;  /* 0x000000010a147810 */ /* 0x000fc80007f3e0ff */
[----:B------:R-:W-:Y:S02]  /*1dc0*/  IADD3.X R21, RZ, R11, RZ, P1, !PT ;  /* 0x0000000bff157210 */ /* 0x000fe40000ffe4ff */
[----:B------:R-:W-:Y:S07]  /*1dd0*/  @!P0 BRA `(.L_x_634) ;  /* 0x00000000006c8947 */ /* 0x000fee0003800000 */
[----:B------:R-:W2:Y:S01]  /*1de0*/  LDG.E.64 R20, desc[UR8][R12.64+0x8] ;  /* 0x000008080c147981 */ /* 0x000ea2000c1e1b00 */
[----:B------:R-:W-:Y:S01]  /*1df0*/  ISETP.NE.U32.AND P0, PT, R2, 0x2, PT ;  /* 0x000000020200780c */ /* 0x000fe20003f05070 */
[----:B--2---:R-:W-:-:S04]  /*1e00*/  IMAD R2, R21, R14, RZ ;  /* 0x0000000e15027224 */ /* 0x004fc800078e02ff */
[C---:B------:R-:W-:Y:S02]  /*1e10*/  IMAD R2, R20.reuse, R15, R2 ;  /* 0x0000000f14027224 */ /* 0x040fe400078e0202 */
[----:B------:R-:W-:-:S03]  /*1e20*/  IMAD.WIDE.U32 R20, R20, R14, R22 ;  /* 0x0000000e14147225 */ /* 0x000fc600078e0016 */
[----:B0-----:R-:W-:-:S04]  /*1e30*/  IADD3 R24, P1, R20, R18, RZ ;  /* 0x0000001214187210 */ /* 0x001fc80007f3e0ff */
        /* <DEDUP_REMOVED lines=16> */
[----:B------:R-:W3:Y:S01]  /*1f40*/  LDG.E.U8 R2, desc[UR8][R18.64] ;  /* 0x0000000812027981 */ /* 0x000ee2000c1e1100 */
[----:B------:R-:W-:-:S04]  /*1f50*/  IADD3 R20, P0, R10, 0x3, RZ ;  /* 0x000000030a147810 */ /* 0x000fc80007f1e0ff */
[----:B------:R-:W-:Y:S01]  /*1f60*/  IADD3.X R21, RZ, R11, RZ, P0, !PT ;  /* 0x0000000bff157210 */ /* 0x000fe200007fe4ff */
[----:B---3--:R-:W-:-:S05]  /*1f70*/  IMAD R27, R16, R27, R2 ;  /* 0x0000001b101b7224 */ /* 0x008fca00078e0202 */
[----:B------:R2:W-:Y:S03]  /*1f80*/  STG.E.U8 desc[UR8][R18.64], R27 ;  /* 0x0000001b12007986 */ /* 0x0005e6000c101108 */
.L_x_634:
[----:B------:R-:W-:Y:S05]  /*1f90*/  BSYNC B1 ;  /* 0x0000000000017941 */ /* 0x000fea0003800000 */
.L_x_633:
        /* <DEDUP_REMOVED lines=9> */
[----:B---3--:R-:W-:-:S04]  /*2030*/  IMAD R14, R12, UR5, RZ ;  /* 0x000000050c0e7c24 */ /* 0x008fc8000f8e02ff */
[----:B------:R-:W-:-:S04]  /*2040*/  IMAD.WIDE.U32 R10, R12, UR4, R2 ;  /* 0x000000040c0a7c25 */ /* 0x000fc8000f8e0002 */
[----:B------:R-:W-:-:S04]  /*2050*/  IMAD R13, R13, UR4, R14 ;  /* 0x000000040d0d7c24 */ /* 0x000fc8000f8e020e */
[----:B01----:R-:W-:-:S07]  /*2060*/  IMAD.IADD R25, R13, 0x1, R11 ;  /* 0x000000010d197824 */ /* 0x003fce00078e020b */
.L_x_635:
[----:B------:R-:W0:Y:S08]  /*2070*/  LDC.64 R12, c[0x0][0x268] ;  /* 0x00009a00ff0c7b82 */ /* 0x000e300000000a00 */
[----:B---3--:R-:W1:Y:S01]  /*2080*/  LDC.64 R16, c[0x0][0x270] ;  /* 0x00009c00ff107b82 */ /* 0x008e620000000a00 */
[C---:B0-----:R-:W-:Y:S02]  /*2090*/  IMAD R2, R12.reuse, UR5, RZ ;  /* 0x000000050c027c24 */ /* 0x041fe4000f8e02ff */
[----:B------:R-:W-:-:S04]  /*20a0*/  IMAD.WIDE.U32 R14, R12, UR4, R20 ;  /* 0x000000040c0e7c25 */ /* 0x000fc8000f8e0014 */
[----:B------:R-:W-:Y:S01]  /*20b0*/  IMAD R13, R13, UR4, R2 ;  /* 0x000000040d0d7c24 */ /* 0x000fe2000f8e0202 */
[----:B------:R-:W-:-:S04]  /*20c0*/  LEA R12, P0, R14, UR12, 0x3 ;  /* 0x0000000c0e0c7c11 */ /* 0x000fc8000f8018ff */
[----:B------:R-:W-:-:S04]  /*20d0*/  IADD3 R13, R13, R15, RZ ;  /* 0x0000000f0d0d7210 */ /* 0x000fc80007ffe0ff */
[----:B------:R-:W-:-:S05]  /*20e0*/  LEA.HI.X R13, R14, UR13, R13, 0x3, P0 ;  /* 0x0000000d0e0d7c11 */ /* 0x000fca00080f1c0d */
[----:B--2---:R-:W2:Y:S01]  /*20f0*/  LDG.E.64 R18, desc[UR8][R12.64] ;  /* 0x000000080c127981 */ /* 0x004ea2000c1e1b00 */
[----:B------:R-:W-:Y:S01]  /*2100*/  MOV R23, R25 ;  /* 0x0000001900177202 */ /* 0x000fe20000000f00 */
[----:B------:R-:W-:Y:S02]  /*2110*/  IMAD.MOV.U32 R22, RZ, RZ, R10 ;  /* 0x000000ffff167224 */ /* 0x000fe400078e000a */
[----:B-1----:R-:W-:-:S04]  /*2120*/  IMAD.WIDE.U32 R14, R16, UR4, R20 ;  /* 0x00000004100e7c25 */ /* 0x002fc8000f8e0014 */
[----:B------:R-:W-:Y:S01]  /*2130*/  IMAD R16, R16, UR5, RZ ;  /* 0x0000000510107c24 */ /* 0x000fe2000f8e02ff */
[----:B------:R-:W-:-:S03]  /*2140*/  IADD3 R14, P0, R14, UR16, RZ ;  /* 0x000000100e0e7c10 */ /* 0x000fc6000ff1e0ff */
[----:B------:R-:W-:-:S05]  /*2150*/  IMAD R17, R17, UR4, R16 ;  /* 0x0000000411117c24 */ /* 0x000fca000f8e0210 */
[----:B------:R-:W-:-:S05]  /*2160*/  IADD3.X R15, R17, UR17, R15, P0, !PT ;  /* 0x00000011110f7c10 */ /* 0x000fca00087fe40f */
[----:B------:R-:W3:Y:S01]  /*2170*/  LDG.E.U8 R17, desc[UR8][R14.64] ;  /* 0x000000080e117981 */ /* 0x000ee2000c1e1100 */
[----:B--2---:R-:W-:Y:S02]  /*2180*/  IMAD R19, R19, UR14, RZ ;  /* 0x0000000e13137c24 */ /* 0x004fe4000f8e02ff */
[----:B------:R-:W-:-:S04]  /*2190*/  IMAD.WIDE.U32 R22, R18, UR14, R22 ;  /* 0x0000000e12167c25 */ /* 0x000fc8000f8e0016 */
[----:B------:R-:W-:Y:S01]  /*21a0*/  IMAD R19, R18, UR15, R19 ;  /* 0x0000000f12137c24 */ /* 0x000fe2000f8e0213 */
[----:B------:R-:W-:-:S04]  /*21b0*/  IADD3 R28, P1, R22, UR18, RZ ;  /* 0x00000012161c7c10 */ /* 0x000fc8000ff3e0ff */
[----:B------:R-:W-:-:S05]  /*21c0*/  IADD3.X R29, R23, UR19, R19, P1, !PT ;  /* 0x00000013171d7c10 */ /* 0x000fca0008ffe413 */
[----:B------:R-:W3:Y:S01]  /*21d0*/  LDG.E.U8 R16, desc[UR8][R28.64] ;  /* 0x000000081c107981 */ /* 0x000ee2000c1e1100 */
[----:B------:R-:W-:-:S05]  /*21e0*/  PRMT R2, R0, 0x9910, RZ ;  /* 0x0000991000027816 */ /* 0x000fca00000000ff */
[----:B---3--:R-:W-:-:S05]  /*21f0*/  IMAD R27, R17, R2, R16 ;  /* 0x00000002111b7224 */ /* 0x008fca00078e0210 */
[----:B------:R-:W-:Y:S04]  /*2200*/  STG.E.U8 desc[UR8][R28.64], R27 ;  /* 0x0000001b1c007986 */ /* 0x000fe8000c101108 */
[----:B------:R-:W2:Y:S01]  /*2210*/  LDG.E.64 R18, desc[UR8][R12.64+0x8] ;  /* 0x000008080c127981 */ /* 0x000ea2000c1e1b00 */
[----:B------:R-:W-:Y:S02]  /*2220*/  IMAD.MOV.U32 R24, RZ, RZ, R10 ;  /* 0x000000ffff187224 */ /* 0x000fe400078e000a */
        /* <DEDUP_REMOVED lines=9> */
[----:B0-----:R-:W2:Y:S02]  /*22c0*/  LDG.E.64 R18, desc[UR8][R12.64+0x10] ;  /* 0x000010080c127981 */ /* 0x001ea4000c1e1b00 */
        /* <DEDUP_REMOVED lines=24> */
.L_x_632:
[----:B------:R-:W-:Y:S05]  /*2450*/  BSYNC B0 ;  /* 0x0000000000007941 */ /* 0x000fea0003800000 */
.L_x_631:
        /* <DEDUP_REMOVED lines=17> */
.L_x_642:
[----:B------:R-:W4:Y:S01]  /*2570*/  LDC.64 R4, c[0x0][0x260] ;  /* 0x00009800ff047b82 */ /* 0x000f220000000a00 */
        /* <DEDUP_REMOVED lines=10> */
[----:B--23--:R-:W4:Y:S01]  /*2620*/  LDG.E.64 R26, desc[UR8][R4.64] ;  /* 0x00000008041a7981 */ /* 0x00cf22000c1e1b00 */
[----:B------:R-:W-:Y:S01]  /*2630*/  BSSY B0, `(.L_x_637) ;  /* 0x000009c000007945 */ /* 0x000fe20003800000 */
[----:B----4-:R-:W-:-:S04]  /*2640*/  ISETP.GT.U32.AND P0, PT, R12, R26, PT ;  /* 0x0000001a0c00720c */ /* 0x010fc80003f04070 */
[----:B------:R-:W-:-:S13]  /*2650*/  ISETP.GT.AND.EX P0, PT, R13, R27, PT, P0 ;  /* 0x0000001b0d00720c */ /* 0x000fda0003f04300 */
[----:B01----:R-:W-:Y:S05]  /*2660*/  @!P0 BRA `(.L_x_638) ;  /* 0x0000000800608947 */ /* 0x003fea0003800000 */
[----:B------:R-:W2:Y:S01]  /*2670*/  LDC.64 R16, c[0x0][0x248] ;  /* 0x00009200ff107b82 */ /* 0x000ea20000000a00 */
[-C--:B------:R-:W-:Y:S01]  /*2680*/  IADD3 R4, R12, -R26.reuse, RZ ;  /* 0x8000001a0c047210 */ /* 0x080fe20007ffe0ff */
[----:B------:R-:W-:Y:S01]  /*2690*/  IMAD.MOV.U32 R2, RZ, RZ, R10 ;  /* 0x000000ffff027224 */ /* 0x000fe200078e000a */
        /* <DEDUP_REMOVED lines=21> */
[----:B------:R-:W-:Y:S01]  /*27f0*/  ULDC.64 UR6, c[0x0][0x220] ;  /* 0x0000880000067ab9 */ /* 0x000fe20000000a00 */
[----:B------:R-:W2:Y:S03]  /*2800*/  LDC.64 R16, c[0x0][0x270] ;  /* 0x00009c00ff107b82 */ /* 0x000ea60000000a00 */
[----:B------:R-:W1:Y:S01]  /*2810*/  LDG.E.64 R24, desc[UR8][R22.64] ;  /* 0x0000000816187981 */ /* 0x000e62000c1e1b00 */
[----:B------:R-:W-:Y:S01]  /*2820*/  MOV R6, R14 ;  /* 0x0000000e00067202 */ /* 0x000fe20000000f00 */
[----:B--2---:R-:W-:-:S04]  /*2830*/  IMAD R2, R16, UR5, RZ ;  /* 0x0000000510027c24 */ /* 0x004fc8000f8e02ff */
[----:B------:R-:W-:Y:S02]  /*2840*/  IMAD R5, R17, UR4, R2 ;  /* 0x0000000411057c24 */ /* 0x000fe4000f8e0202 */
[----:B------:R-:W-:-:S03]  /*2850*/  IMAD.WIDE.U32 R16, R16, UR4, R26 ;  /* 0x0000000410107c25 */ /* 0x000fc6000f8e001a */
[----:B------:R-:W-:-:S04]  /*2860*/  IADD3 R16, P0, R16, UR6, RZ ;  /* 0x0000000610107c10 */ /* 0x000fc8000ff1e0ff */
[----:B------:R-:W-:Y:S01]  /*2870*/  IADD3.X R17, R17, UR7, R5, P0, !PT ;  /* 0x0000000711117c10 */ /* 0x000fe200087fe405 */
[----:B-1----:R-:W-:-:S04]  /*2880*/  IMAD R2, R25, R20, RZ ;  /* 0x0000001419027224 */ /* 0x002fc800078e02ff */
[C---:B------:R-:W-:Y:S02]  /*2890*/  IMAD R2, R24.reuse, R21, R2 ;  /* 0x0000001518027224 */ /* 0x040fe400078e0202 */
[----:B------:R-:W-:-:S03]  /*28a0*/  IMAD.WIDE.U32 R24, R24, R20, R6 ;  /* 0x0000001418187225 */ /* 0x000fc600078e0006 */
[----:B0-----:R-:W-:-:S03]  /*28b0*/  IADD3 R28, P0, R24, R18, RZ ;  /* 0x00000012181c7210 */ /* 0x001fc60007f1e0ff */
        /* <DEDUP_REMOVED lines=8> */
[----:B------:R-:W-:-:S05]  /*2940*/  IADD3 R24, P1, R26, 0x1, RZ ;  /* 0x000000011a187810 */ /* 0x000fca0007f3e0ff */
[----:B------:R-:W-:Y:S01]  /*2950*/  IMAD.X R5, RZ, RZ, R27, P1 ;  /* 0x000000ffff057224 */ /* 0x000fe200008e061b */
[----:B------:R-:W-:Y:S07]  /*2960*/  @!P0 BRA `(.L_x_640) ;  /* 0x00000000006c8947 */ /* 0x000fee0003800000 */
[----:B------:R-:W-:Y:S02]  /*2970*/  ISETP.NE.U32.AND P0, PT, R4, 0x2, PT ;  /* 0x000000020400780c */ /* 0x000fe40003f05070 */
[----:B------:R-:W2:Y:S02]  /*2980*/  LDG.E.64 R4, desc[UR8][R22.64+0x8] ;  /* 0x0000080816047981 */ /* 0x000ea4000c1e1b00 */
[----:B--2---:R-:W-:-:S04]  /*2990*/  IMAD R24, R5, R20, RZ ;  /* 0x0000001405187224 */ /* 0x004fc800078e02ff */
[C---:B------:R-:W-:Y:S02]  /*29a0*/  IMAD R24, R4.reuse, R21, R24 ;  /* 0x0000001504187224 */ /* 0x040fe400078e0218 */
[----:B------:R-:W-:-:S03]  /*29b0*/  IMAD.WIDE.U32 R4, R4, R20, R6 ;  /* 0x0000001404047225 */ /* 0x000fc600078e0006 */
[----:B0-----:R-:W-:-:S04]  /*29c0*/  IADD3 R28, P1, R4, R18, RZ ;  /* 0x00000012041c7210 */ /* 0x001fc80007f3e0ff */
[----:B------:R-:W-:Y:S02]  /*29d0*/  IADD3.X R29, R19, R5, R24, P1, !PT ;  /* 0x00000005131d7210 */ /* 0x000fe40000ffe418 */
[----:B------:R-:W2:Y:S04]  /*29e0*/  LDG.E.U8 R5, desc[UR8][R16.64+0x1] ;  /* 0x0000010810057981 */ /* 0x000ea8000c1e1100 */
[----:B------:R-:W2:Y:S01]  /*29f0*/  LDG.E.U8 R4, desc[UR8][R28.64] ;  /* 0x000000081c047981 */ /* 0x000ea2000c1e1100 */
[----:B------:R-:W-:Y:S02]  /*2a00*/  ISETP.NE.AND.EX P0, PT, RZ, RZ, PT, P0 ;  /* 0x000000ffff00720c */ /* 0x000fe40003f05300 */
[----:B------:R-:W-:Y:S01]  /*2a10*/  IADD3 R24, P1, R26, 0x2, RZ ;  /* 0x000000021a187810 */ /* 0x000fe20007f3e0ff */
[----:B--2---:R-:W-:-:S03]  /*2a20*/  IMAD R25, R5, R2, R4 ;  /* 0x0000000205197224 */ /* 0x004fc600078e0204 */
[----:B------:R-:W-:Y:S02]  /*2a30*/  IADD3.X R5, RZ, R27, RZ, P1, !PT ;  /* 0x0000001bff057210 */ /* 0x000fe40000ffe4ff */
[----:B------:R1:W-:Y:S05]  /*2a40*/  STG.E.U8 desc[UR8][R28.64], R25 ;  /* 0x000000191c007986 */ /* 0x0003ea000c101108 */
        /* <DEDUP_REMOVED lines=9> */
[----:B------:R-:W-:-:S05]  /*2ae0*/  IADD3 R24, P0, R26, 0x3, RZ ;  /* 0x000000031a187810 */ /* 0x000fca0007f1e0ff */
[----:B------:R-:W-:Y:S02]  /*2af0*/  IMAD.X R5, RZ, RZ, R27, P0 ;  /* 0x000000ffff057224 */ /* 0x000fe400000e061b */
[----:B---3--:R-:W-:-:S05]  /*2b00*/  IMAD R21, R17, R2, R4 ;  /* 0x0000000211157224 */ /* 0x008fca00078e0204 */
[----:B------:R2:W-:Y:S02]  /*2b10*/  STG.E.U8 desc[UR8][R18.64], R21 ;  /* 0x0000001512007986 */ /* 0x0005e4000c101108 */
.L_x_640:
[----:B------:R-:W-:Y:S05]  /*2b20*/  BSYNC B1 ;  /* 0x0000000000017941 */ /* 0x000fea0003800000 */
.L_x_639:
        /* <DEDUP_REMOVED lines=8> */
[----:B------:R-:W-:Y:S01]  /*2bb0*/  IMAD.MOV.U32 R4, RZ, RZ, R24 ;  /* 0x000000ffff047224 */ /* 0x000fe200078e0018 */
[----:B------:R-:W-:-:S06]  /*2bc0*/  ULDC.64 UR6, c[0x0][0x230] ;  /* 0x00008c0000067ab9 */ /* 0x000fcc0000000a00 */
[----:B------:R-:W4:Y:S08]  /*2bd0*/  LDC.64 R16, c[0x0][0x270] ;  /* 0x00009c00ff107b82 */ /* 0x000f300000000a00 */
[----:B--2---:R-:W2:Y:S01]  /*2be0*/  LDC.64 R20, c[0x0][0x220] ;  /* 0x00008800ff147b82 */ /* 0x004ea20000000a00 */
[C---:B---3--:R-:W-:Y:S02]  /*2bf0*/  IMAD R6, R22.reuse, UR5, RZ ;  /* 0x0000000516067c24 */ /* 0x048fe4000f8e02ff */
[----:B------:R-:W-:Y:S01]  /*2c00*/  IMAD.WIDE.U32 R18, R22, UR4, R4 ;  /* 0x0000000416127c25 */ /* 0x000fe2000f8e0004 */
[----:B------:R-:W-:-:S03]  /*2c10*/  PRMT R4, R0, 0x9910, RZ ;  /* 0x0000991000047816 */ /* 0x000fc600000000ff */
[----:B01----:R-:W-:Y:S01]  /*2c20*/  IMAD R25, R23, UR4, R6 ;  /* 0x0000000417197c24 */ /* 0x003fe2000f8e0206 */
[----:B------:R-:W-:Y:S01]  /*2c30*/  LEA R6, P0, R18, UR6, 0x3 ;  /* 0x0000000612067c11 */ /* 0x000fe2000f8018ff */
[----:B----4-:R-:W-:-:S03]  /*2c40*/  IMAD R2, R16, UR5, RZ ;  /* 0x0000000510027c24 */ /* 0x010fc6000f8e02ff */
[----:B------:R-:W-:Y:S01]  /*2c50*/  IADD3 R19, R25, R19, RZ ;  /* 0x0000001319137210 */ /* 0x000fe20007ffe0ff */
[----:B------:R-:W-:Y:S01]  /*2c60*/  IMAD R23, R17, UR4, R2 ;  /* 0x0000000411177c24 */ /* 0x000fe2000f8e0202 */
[----:B------:R-:W-:Y:S02]  /*2c70*/  IADD3 R6, P1, R6, 0x10, RZ ;  /* 0x0000001006067810 */ /* 0x000fe40007f3e0ff */
[----:B------:R-:W-:Y:S01]  /*2c80*/  LEA.HI.X R19, R18, UR7, R19, 0x3, P0 ;  /* 0x0000000712137c11 */ /* 0x000fe200080f1c13 */
[----:B--2---:R-:W-:-:S03]  /*2c90*/  IMAD.WIDE.U32 R16, R16, UR4, R20 ;  /* 0x0000000410107c25 */ /* 0x004fc6000f8e0014 */
[----:B------:R-:W-:Y:S01]  /*2ca0*/  IADD3.X R19, RZ, R19, RZ, P1, !PT ;  /* 0x00000013ff137210 */ /* 0x000fe20000ffe4ff */
[----:B------:R-:W-:-:S07]  /*2cb0*/  IMAD.IADD R2, R23, 0x1, R17 ;  /* 0x0000000117027824 */ /* 0x000fce00078e0211 */
.L_x_641:
[----:B------:R-:W-:-:S05]  /*2cc0*/  IMAD.MOV.U32 R18, RZ, RZ, R6 ;  /* 0x000000ffff127224 */ /* 0x000fca00078e0006 */
[----:B---3--:R-:W2:Y:S01]  /*2cd0*/  LDG.E.64 R22, desc[UR8][R18.64+-0x10] ;  /* 0xfffff00812167981 */ /* 0x008ea2000c1e1b00 */
[----:B------:R-:W-:Y:S01]  /*2ce0*/  MOV R6, R14 ;  /* 0x0000000e00067202 */ /* 0x000fe20000000f00 */
[----:B--2---:R-:W-:-:S04]  /*2cf0*/  IMAD R23, R23, UR10, RZ ;  /* 0x0000000a17177c24 */ /* 0x004fc8000f8e02ff */
[----:B------:R-:W-:-:S04]  /*2d00*/  IMAD.WIDE.U32 R20, R22, UR10, R6 ;  /* 0x0000000a16147c25 */ /* 0x000fc8000f8e0006 */
[----:B------:R-:W-:Y:S01]  /*2d10*/  IMAD R23, R22, UR11, R23 ;  /* 0x0000000b16177c24 */ /* 0x000fe2000f8e0217 */
[----:B------:R-:W-:-:S04]  /*2d20*/  IADD3 R28, P0, R20, UR12, RZ ;  /* 0x0000000c141c7c10 */ /* 0x000fc8000ff1e0ff */
[----:B------:R-:W-:Y:S02]  /*2d30*/  IADD3.X R29, R21, UR13, R23, P0, !PT ;  /* 0x0000000d151d7c10 */ /* 0x000fe400087fe417 */
[----:B------:R-:W-:-:S03]  /*2d40*/  IADD3 R20, P0, R24, R16, RZ ;  /* 0x0000001018147210 */ /* 0x000fc60007f1e0ff */
[----:B------:R-:W2:Y:S02]  /*2d50*/  LDG.E.U8 R22, desc[UR8][R28.64] ;  /* 0x000000081c167981 */ /* 0x000ea4000c1e1100 */
[----:B------:R-:W-:-:S05]  /*2d60*/  IMAD.X R21, R5, 0x1, R2, P0 ;  /* 0x0000000105157824 */ /* 0x000fca00000e0602 */
        /* <DEDUP_REMOVED lines=23> */
[----:B0-----:R-:W2:Y:S02]  /*2ee0*/  LDG.E.64 R26, desc[UR8][R18.64+0x8] ;  /* 0x00000808121a7981 */ /* 0x001ea4000c1e1b00 */
        /* <DEDUP_REMOVED lines=12> */
[----:B------:R3:W-:Y:S01]  /*2fb0*/  STG.E.U8 desc[UR8][R26.64], R29 ;  /* 0x0000001d1a007986 */ /* 0x0007e2000c101108 */
[----:B------:R-:W-:-:S05]  /*2fc0*/  IADD3 R6, P1, R18, 0x20, RZ ;  /* 0x0000002012067810 */ /* 0x000fca0007f3e0ff */
[----:B------:R-:W-:Y:S01]  /*2fd0*/  IMAD.X R19, RZ, RZ, R19, P1 ;  /* 0x000000ffff137224 */ /* 0x000fe200008e0613 */
[----:B------:R-:W-:Y:S07]  /*2fe0*/  @!P0 BRA `(.L_x_641) ;  /* 0xfffffffc00348947 */ /* 0x000fee000383ffff */
.L_x_638:
[----:B------:R-:W-:Y:S05]  /*2ff0*/  BSYNC B0 ;  /* 0x0000000000007941 */ /* 0x000fea0003800000 */
.L_x_637:
        /* <DEDUP_REMOVED lines=8> */
.L_x_643:
        /* <DEDUP_REMOVED lines=16> */
.L_x_8897:


//--------------------- .text._ZN3cub17CUB_300001_SM_9006detail8for_each13static_kernelINS2_12policy_hub_t12policy_500_tElNS2_12op_wrapper_tIlZZZZZN2at6native36add_out_dense_sparse_compressed_cudaERNS7_6TensorERKS9_SC_RKN3c106ScalarEENKUlvE_clEvENKUlvE0_clEvENKUlvE_clEvENKUlvE_clEvEUllE_N6thrust23THRUST_300001_SM_900_NS17counting_iteratorIlNSN_11use_defaultESP_SP_EEEEEEvT0_T1_ --------------------------
	.section	.text._ZN3cub17CUB_300001_SM_9006detail8for_each13static_kernelINS2_12policy_hub_t12policy_500_tElNS2_12op_wrapper_tIlZZZZZN2at6native36add_out_dense_sparse_compressed_cudaERNS7_6TensorERKS9_SC_RKN3c106ScalarEENKUlvE_clEvENKUlvE0_clEvENKUlvE_clEvENKUlvE_clEvEUllE_N6thrust23THRUST_300001_SM_900_NS17counting_iteratorIlNSN_11use_defaultESP_SP_EEEEEEvT0_T1_,"ax",@progbits
	.align	128
        .global         _ZN3cub17CUB_300001_SM_9006detail8for_each13static_kernelINS2_12policy_hub_t12policy_500_tElNS2_12op_wrapper_tIlZZZZZN2at6native36add_out_dense_sparse_compressed_cudaERNS7_6TensorERKS9_SC_RKN3c106ScalarEENKUlvE_clEvENKUlvE0_clEvENKUlvE_clEvENKUlvE_clEvEUllE_N6thrust23THRUST_300001_SM_900_NS17counting_iteratorIlNSN_11use_defaultESP_SP_EEEEEEvT0_T1_
        .type           _ZN3cub17CUB_300001_SM_9006detail8for_each13static_kernelINS2_12policy_hub_t12policy_500_tElNS2_12op_wrapper_tIlZZZZZN2at6native36add_out_dense_sparse_compressed_cudaERNS7_6TensorERKS9_SC_RKN3c106ScalarEENKUlvE_clEvENKUlvE0_clEvENKUlvE_clEvENKUlvE_clEvEUllE_N6thrust23THRUST_300001_SM_900_NS17counting_iteratorIlNSN_11use_defaultESP_SP_EEEEEEvT0_T1_,@function
        .size           _ZN3cub17CUB_300001_SM_9006detail8for_each13static_kernelINS2_12policy_hub_t12policy_500_tElNS2_12op_wrapper_tIlZZZZZN2at6native36add_out_dense_sparse_compressed_cudaERNS7_6TensorERKS9_SC_RKN3c106ScalarEENKUlvE_clEvENKUlvE0_clEvENKUlvE_clEvENKUlvE_clEvEUllE_N6thrust23THRUST_300001_SM_900_NS17counting_iteratorIlNSN_11use_defaultESP_SP_EEEEEEvT0_T1_,(.L_x_8898 - _ZN3cub17CUB_300001_SM_9006detail8for_each13static_kernelINS2_12policy_hub_t12policy_500_tElNS2_12op_wrapper_tIlZZZZZN2at6native36add_out_dense_sparse_compressed_cudaERNS7_6TensorERKS9_SC_RKN3c106ScalarEENKUlvE_clEvENKUlvE0_clEvENKUlvE_clEvENKUlvE_clEvEUllE_N6thrust23THRUST_300001_SM_900_NS17counting_iteratorIlNSN_11use_defaultESP_SP_EEEEEEvT0_T1_)
        .other          _ZN3cub17CUB_300001_SM_9006detail8for_each13static_kernelINS2_12policy_hub_t12policy_500_tElNS2_12op_wrapper_tIlZZZZZN2at6native36add_out_dense_sparse_compressed_cudaERNS7_6TensorERKS9_SC_RKN3c106ScalarEENKUlvE_clEvENKUlvE0_clEvENKUlvE_clEvENKUlvE_clEvEUllE_N6thrust23THRUST_300001_SM_900_NS17counting_iteratorIlNSN_11use_defaultESP_SP_EEEEEEvT0_T1_,@"STO_CUDA_ENTRY STV_DEFAULT"
_ZN3cub17CUB_300001_SM_9006detail8for_each13static_kernelINS2_12policy_hub_t12policy_500_tElNS2_12op_wrapper_tIlZZZZZN2at6native36add_out_dense_sparse_compressed_cudaERNS7_6TensorERKS9_SC_RKN3c106ScalarEENKUlvE_clEvENKUlvE0_clEvENKUlvE_clEvENKUlvE_clEvEUllE_N6thrust23THRUST_300001_SM_900_NS17counting_iteratorIlNSN_11use_defaultESP_SP_EEEEEEvT0_T1_:
.text._ZN3cub17CUB_300001_SM_9006detail8for_each13static_kernelINS2_12policy_hub_t12policy_500_tElNS2_12op_wrapper_tIlZZZZZN2at6native36add_out_dense_sparse_compressed_cudaERNS7_6TensorERKS9_SC_RKN3c106ScalarEENKUlvE_clEvENKUlvE0_clEvENKUlvE_clEvENKUlvE_clEvEUllE_N6thrust23THRUST_300001_SM_900_NS17counting_iteratorIlNSN_11use_defaultESP_SP_EEEEEEvT0_T1_:
        /* <DEDUP_REMOVED lines=25> */
[----:B------:R-:W-:-:S04]  /*0190*/  IMAD.MOV.U32 R4, RZ, RZ, RZ ;  /* 0x000000ffff047224 */ /* 0x000fc800078e00ff */
[----:B------:R-:W-:-:S08]  /*01a0*/  IMAD.X R7, RZ, RZ, UR5, P0 ;  /* 0x00000005ff077e24 */ /* 0x000fd000080e06ff */
.L_x_652:
        /* <DEDUP_REMOVED lines=32> */
[----:B------:R-:W0:Y:S01]  /*03b0*/  LDC.64 R16, c[0x0][0x238] ;  /* 0x00008e00ff107b82 */ /* 0x000e220000000a00 */
[----:B------:R-:W-:Y:S02]  /*03c0*/  ULDC.64 UR14, c[0x0][0x220] ;  /* 0x00008800000e7ab9 */ /* 0x000fe40000000a00 */
[C---:B------:R-:W-:Y:S02]  /*03d0*/  IMAD R13, R4.reuse, UR13, R13 ;  /* 0x0000000d040d7c24 */ /* 0x040fe4000f8e020d */
[----:B------:R-:W-:Y:S01]  /*03e0*/  IMAD.WIDE.U32 R14, R4, UR12, R8 ;  /* 0x0000000c040e7c25 */ /* 0x000fe2000f8e0008 */
[----:B------:R-:W-:-:S03]  /*03f0*/  ULDC.64 UR12, c[0x0][0x230] ;  /* 0x00008c00000c7ab9 */ /* 0x000fc60000000a00 */
[----:B------:R-:W-:Y:S01]  /*0400*/  IMAD.IADD R13, R15, 0x1, R13 ;  /* 0x000000010f0d7824 */ /* 0x000fe200078e020d */
        /* <DEDUP_REMOVED lines=9> */
[----:B------:R-:W-:-:S04]  /*04a0*/  IADD3 R18, P0, R18, UR14, RZ ;  /* 0x0000000e12127c10 */ /* 0x000fc8000ff1e0ff */
[----:B------:R-:W-:Y:S02]  /*04b0*/  IADD3.X R19, R19, UR15, R29, P0, !PT ;  /* 0x0000000f13137c10 */ /* 0x000fe400087fe41d */
[----:B--2---:R-:W-:-:S05]  /*04c0*/  SHF.R.S32.HI R23, RZ, 0x1f, R27 ;  /* 0x0000001fff177819 */ /* 0x004fca000001141b */
[-C--:B-1----:R-:W-:Y:S02]  /*04d0*/  IMAD R0, R23, R14.reuse, RZ ;  /* 0x0000000e17007224 */ /* 0x082fe400078e02ff */
[----:B------:R-:W-:-:S04]  /*04e0*/  IMAD.WIDE.U32 R22, R27, R14, R20 ;  /* 0x0000000e1b167225 */ /* 0x000fc800078e0014 */
[----:B------:R-:W-:Y:S01]  /*04f0*/  IMAD R0, R27, R15, R0 ;  /* 0x0000000f1b007224 */ /* 0x000fe200078e0200 */
[----:B0-----:R-:W-:Y:S01]  /*0500*/  IADD3 R22, P0, R22, R16, RZ ;  /* 0x0000001016167210 */ /* 0x001fe20007f1e0ff */
[----:B------:R-:W2:Y:S03]  /*0510*/  LDG.E.U8 R27, desc[UR10][R18.64] ;  /* 0x0000000a121b7981 */ /* 0x000ea6000c1e1100 */
[----:B------:R-:W-:-:S05]  /*0520*/  IADD3.X R23, R17, R23, R0, P0, !PT ;  /* 0x0000001711177210 */ /* 0x000fca00007fe400 */
[----:B------:R-:W2:Y:S01]  /*0530*/  LDG.E.U8 R26, desc[UR10][R22.64] ;  /* 0x0000000a161a7981 */ /* 0x000ea2000c1e1100 */
[----:B------:R-:W-:Y:S02]  /*0540*/  PRMT R0, R3, 0x9910, RZ ;  /* 0x0000991003007816 */ /* 0x000fe400000000ff */
[----:B------:R-:W-:-:S03]  /*0550*/  ISETP.NE.AND P0, PT, R24, 0x1, PT ;  /* 0x000000011800780c */ /* 0x000fc60003f05270 */
[----:B--2---:R-:W-:-:S05]  /*0560*/  IMAD R27, R27, R0, R26 ;  /* 0x000000001b1b7224 */ /* 0x004fca00078e021a */
[----:B------:R0:W-:Y:S01]  /*0570*/  STG.E.U8 desc[UR10][R22.64], R27 ;  /* 0x0000001b16007986 */ /* 0x0001e2000c10110a */
[----:B------:R-:W-:-:S04]  /*0580*/  VIADD R26, R8, 0x1 ;  /* 0x00000001081a7836 */ /* 0x000fc80000000000 */
[----:B------:R-:W-:Y:S05]  /*0590*/  @!P0 BRA `(.L_x_650) ;  /* 0x0000000000688947 */ /* 0x000fea0003800000 */
[----:B0-----:R-:W2:Y:S02]  /*05a0*/  LDG.E R23, desc[UR10][R12.64+0x4] ;  /* 0x0000040a0c177981 */ /* 0x001ea4000c1e1900 */
[----:B--2---:R-:W-:-:S05]  /*05b0*/  SHF.R.S32.HI R27, RZ, 0x1f, R23 ;  /* 0x0000001fff1b7819 */ /* 0x004fca0000011417 */
[-C--:B------:R-:W-:Y:S02]  /*05c0*/  IMAD R26, R27, R14.reuse, RZ ;  /* 0x0000000e1b1a7224 */ /* 0x080fe400078e02ff */
[----:B------:R-:W2:Y:S02]  /*05d0*/  LDG.E.U8 R27, desc[UR10][R18.64+0x1] ;  /* 0x0000010a121b7981 */ /* 0x000ea4000c1e1100 */
[C---:B------:R-:W-:Y:S02]  /*05e0*/  IMAD R26, R23.reuse, R15, R26 ;  /* 0x0000000f171a7224 */ /* 0x040fe400078e021a */
[----:B------:R-:W-:-:S03]  /*05f0*/  IMAD.WIDE.U32 R22, R23, R14, R20 ;  /* 0x0000000e17167225 */ /* 0x000fc600078e0014 */
[----:B------:R-:W-:-:S04]  /*0600*/  IADD3 R22, P0, R22, R16, RZ ;  /* 0x0000001016167210 */ /* 0x000fc80007f1e0ff */
[----:B------:R-:W-:-:S05]  /*0610*/  IADD3.X R23, R17, R23, R26, P0, !PT ;  /* 0x0000001711177210 */ /* 0x000fca00007fe41a */
[----:B------:R-:W2:Y:S01]  /*0620*/  LDG.E.U8 R26, desc[UR10][R22.64] ;  /* 0x0000000a161a7981 */ /* 0x000ea2000c1e1100 */
[----:B------:R-:W-:Y:S01]  /*0630*/  ISETP.NE.AND P0, PT, R24, 0x2, PT ;  /* 0x000000021800780c */ /* 0x000fe20003f05270 */
[----:B--2---:R-:W-:-:S05]  /*0640*/  IMAD R27, R27, R0, R26 ;  /* 0x000000001b1b7224 */ /* 0x004fca00078e021a */
[----:B------:R1:W-:Y:S01]  /*0650*/  STG.E.U8 desc[UR10][R22.64], R27 ;  /* 0x0000001b16007986 */ /* 0x0003e2000c10110a */
[----:B------:R-:W-:-:S06]  /*0660*/  IADD3 R26, R8, 0x2, RZ ;  /* 0x00000002081a7810 */ /* 0x000fcc0007ffe0ff */
[----:B------:R-:W-:Y:S05]  /*0670*/  @!P0 BRA `(.L_x_650) ;  /* 0x0000000000308947 */ /* 0x000fea0003800000 */
[----:B------:R-:W1:Y:S04]  /*0680*/  LDG.E R13, desc[UR10][R12.64+0x8] ;  /* 0x0000080a0c0d7981 */ /* 0x000e68000c1e1900 */
[----:B------:R-:W2:Y:S01]  /*0690*/  LDG.E.U8 R19, desc[UR10][R18.64+0x2] ;  /* 0x0000020a12137981 */ /* 0x000ea2000c1e1100 */
[----:B-1----:R-:W-:Y:S01]  /*06a0*/  SHF.R.S32.HI R27, RZ, 0x1f, R13 ;  /* 0x0000001fff1b7819 */ /* 0x002fe2000001140d */
[----:B------:R-:W-:-:S04]  /*06b0*/  IMAD.WIDE.U32 R22, R13, R14, R20 ;  /* 0x0000000e0d167225 */ /* 0x000fc800078e0014 */
[----:B------:R-:W-:Y:S01]  /*06c0*/  IMAD R14, R27, R14, RZ ;  /* 0x0000000e1b0e7224 */ /* 0x000fe200078e02ff */
[----:B------:R-:W-:-:S03]  /*06d0*/  IADD3 R16, P0, R22, R16, RZ ;  /* 0x0000001016107210 */ /* 0x000fc60007f1e0ff */
[----:B------:R-:W-:-:S05]  /*06e0*/  IMAD R14, R13, R15, R14 ;  /* 0x0000000f0d0e7224 */ /* 0x000fca00078e020e */
[----:B------:R-:W-:-:S05]  /*06f0*/  IADD3.X R17, R17, R23, R14, P0, !PT ;  /* 0x0000001711117210 */ /* 0x000fca00007fe40e */
[----:B------:R-:W2:Y:S01]  /*0700*/  LDG.E.U8 R14, desc[UR10][R16.64] ;  /* 0x0000000a100e7981 */ /* 0x000ea2000c1e1100 */
[----:B------:R-:W-:Y:S02]  /*0710*/  VIADD R26, R8, 0x3 ;  /* 0x00000003081a7836 */ /* 0x000fe40000000000 */
[----:B--2---:R-:W-:-:S05]  /*0720*/  IMAD R15, R19, R0, R14 ;  /* 0x00000000130f7224 */ /* 0x004fca00078e020e */
[----:B------:R2:W-:Y:S02]  /*0730*/  STG.E.U8 desc[UR10][R16.64], R15 ;  /* 0x0000000f10007986 */ /* 0x0005e4000c10110a */
.L_x_650:
[----:B------:R-:W-:Y:S05]  /*0740*/  BSYNC B2 ;  /* 0x0000000000027941 */ /* 0x000fea0003800000 */
.L_x_649:
[----:B------:R-:W-:-:S04]  /*0750*/  LOP3.LUT R0, RZ, R8, RZ, 0x33, !PT ;  /* 0x00000008ff007212 */ /* 0x000fc800078e33ff */
[----:B------:R-:W-:-:S04]  /*0760*/  IADD3 R0, R25, R0, RZ ;  /* 0x0000000019007210 */ /* 0x000fc80007ffe0ff */
[----:B------:R-:W-:-:S13]  /*0770*/  ISETP.GE.U32.AND P0, PT, R0, 0x3, PT ;  /* 0x000000030000780c */ /* 0x000fda0003f06070 */
[----:B------:R-:W-:Y:S05]  /*0780*/  @!P0 BRA `(.L_x_648) ;  /* 0x00000004000c8947 */ /* 0x000fea0003800000 */
[----:B------:R-:W-:-:S07]  /*0790*/  PRMT R0, R3, 0x9910, RZ ;  /* 0x0000991003007816 */ /* 0x000fce00000000ff */
.L_x_651:
[----:B------:R-:W-:Y:S01]  /*07a0*/  ULDC.64 UR12, c[0x0][0x268] ;  /* 0x00009a00000c7ab9 */ /* 0x000fe20000000a00 */
[--C-:B01----:R-:W-:Y:S01]  /*07b0*/  SHF.R.S32.HI R27, RZ, 0x1f, R26.reuse ;  /* 0x0000001fff1b7819 */ /* 0x103fe2000001141a */
[----:B------:R-:W-:Y:S01]  /*07c0*/  IMAD R9, R5, UR12, RZ ;  /* 0x0000000c05097c24 */ /* 0x000fe2000f8e02ff */
[----:B------:R-:W-:Y:S01]  /*07d0*/  MOV R20, R10 ;  /* 0x0000000a00147202 */ /* 0x000fe20000000f00 */
[----:B------:R-:W-:Y:S01]  /*07e0*/  ULDC.64 UR14, c[0x0][0x220] ;  /* 0x00008800000e7ab9 */ /* 0x000fe20000000a00 */
[----:B------:R-:W-:Y:S01]  /*07f0*/  ULDC.64 UR16, c[0x0][0x238] ;  /* 0x00008e0000107ab9 */ /* 0x000fe20000000a00 */
[C---:B------:R-:W-:Y:S02]  /*0800*/  IMAD R9, R4.reuse, UR13, R9 ;  /* 0x0000000d04097c24 */ /* 0x040fe4000f8e0209 */
[----:B---3--:R-:W-:Y:S01]  /*0810*/  IMAD.WIDE.U32 R12, R4, UR12, R26 ;  /* 0x0000000c040c7c25 */ /* 0x008fe2000f8e001a */
[----:B------:R-:W-:-:S03]  /*0820*/  ULDC.64 UR12, c[0x0][0x230] ;  /* 0x00008c00000c7ab9 */ /* 0x000fc60000000a00 */
[----:B------:R-:W-:Y:S01]  /*0830*/  IMAD.IADD R9, R9, 0x1, R13 ;  /* 0x0000000109097824 */ /* 0x000fe200078e020d */
[----:B------:R-:W-:-:S04]  /*0840*/  LEA R8, P0, R12, UR12, 0x2 ;  /* 0x0000000c0c087c11 */ /* 0x000fc8000f8010ff */
[----:B------:R-:W-:Y:S01]  /*0850*/  LEA.HI.X R9, R12, UR13, R9, 0x2, P0 ;  /* 0x0000000d0c097c11 */ /* 0x000fe200080f1409 */
[----:B------:R-:W-:-:S04]  /*0860*/  ULDC.64 UR12, c[0x0][0x270] ;  /* 0x00009c00000c7ab9 */ /* 0x000fc80000000a00 */
[----:B--2---:R-:W2:Y:S01]  /*0870*/  LDG.E R17, desc[UR10][R8.64] ;  /* 0x0000000a08117981 */ /* 0x004ea2000c1e1900 */
[----:B------:R-:W-:Y:S02]  /*0880*/  IMAD R13, R5, UR12, RZ ;  /* 0x0000000c050d7c24 */ /* 0x000fe4000f8e02ff */
[----:B------:R-:W-:-:S04]  /*0890*/  IMAD.WIDE.U32 R14, R4, UR12, R26 ;  /* 0x0000000c040e7c25 */ /* 0x000fc8000f8e001a */
[----:B------:R-:W-:Y:S01]  /*08a0*/  IMAD R19, R4, UR13, R13 ;  /* 0x0000000d04137c24 */ /* 0x000fe2000f8e020d */
[----:B------:R-:W-:Y:S01]  /*08b0*/  ULDC.64 UR12, c[0x0][0x258] ;  /* 0x00009600000c7ab9 */ /* 0x000fe20000000a00 */
        /* <DEDUP_REMOVED lines=8> */
[----:B------:R-:W2:Y:S04]  /*0940*/  LDG.E.U8 R17, desc[UR10][R14.64] ;  /* 0x0000000a0e117981 */ /* 0x000ea8000c1e1100 */
[----:B------:R-:W2:Y:S02]  /*0950*/  LDG.E.U8 R16, desc[UR10][R12.64] ;  /* 0x0000000a0c107981 */ /* 0x000ea4000c1e1100 */
[----:B--2---:R-:W-:-:S05]  /*0960*/  IMAD R19, R17, R0, R16 ;  /* 0x0000000011137224 */ /* 0x004fca00078e0210 */
        /* <DEDUP_REMOVED lines=12> */
[----:B0-----:R-:W2:Y:S02]  /*0a30*/  LDG.E R19, desc[UR10][R8.64+0x8] ;  /* 0x0000080a08137981 */ /* 0x001ea4000c1e1900 */
        /* <DEDUP_REMOVED lines=10> */
[----:B------:R-:W2:Y:S04]  /*0ae0*/  LDG.E R9, desc[UR10][R8.64+0xc] ;  /* 0x00000c0a08097981 */ /* 0x000ea8000c1e1900 */
[----:B------:R-:W4:Y:S01]  /*0af0*/  LDG.E.U8 R15, desc[UR10][R14.64+0x3] ;  /* 0x0000030a0e0f7981 */ /* 0x000f22000c1e1100 */
[----:B--2---:R-:W-:Y:S01]  /*0b00*/  SHF.R.S32.HI R18, RZ, 0x1f, R9 ;  /* 0x0000001fff127819 */ /* 0x004fe20000011409 */
[----:B-1----:R-:W-:-:S04]  /*0b10*/  IMAD.WIDE.U32 R16, R9, UR12, R20 ;  /* 0x0000000c09107c25 */ /* 0x002fc8000f8e0014 */
[----:B------:R-:W-:Y:S01]  /*0b20*/  IMAD R18, R18, UR12, RZ ;  /* 0x0000000c12127c24 */ /* 0x000fe2000f8e02ff */
[----:B------:R-:W-:-:S03]  /*0b30*/  IADD3 R16, P0, R16, UR16, RZ ;  /* 0x0000001010107c10 */ /* 0x000fc6000ff1e0ff */
[----:B------:R-:W-:-:S05]  /*0b40*/  IMAD R23, R9, UR13, R18 ;  /* 0x0000000d09177c24 */ /* 0x000fca000f8e0212 */
[----:B------:R-:W-:-:S05]  /*0b50*/  IADD3.X R17, R17, UR17, R23, P0, !PT ;  /* 0x0000001111117c10 */ /* 0x000fca00087fe417 */
[----:B------:R-:W4:Y:S01]  /*0b60*/  LDG.E.U8 R18, desc[UR10][R16.64] ;  /* 0x0000000a10127981 */ /* 0x000f22000c1e1100 */
[----:B------:R-:W-:-:S05]  /*0b70*/  VIADD R26, R26, 0x4 ;  /* 0x000000041a1a7836 */ /* 0x000fca0000000000 */
[----:B------:R-:W-:Y:S01]  /*0b80*/  ISETP.GE.AND P0, PT, R26, R25, PT ;  /* 0x000000191a00720c */ /* 0x000fe20003f06270 */
[----:B----4-:R-:W-:-:S05]  /*0b90*/  IMAD R23, R15, R0, R18 ;  /* 0x000000000f177224 */ /* 0x010fca00078e0212 */
[----:B------:R3:W-:Y:S07]  /*0ba0*/  STG.E.U8 desc[UR10][R16.64], R23 ;  /* 0x0000001710007986 */ /* 0x0007ee000c10110a */
[----:B------:R-:W-:Y:S05]  /*0bb0*/  @!P0 BRA `(.L_x_651) ;  /* 0xfffffff800f88947 */ /* 0x000fea000383ffff */
.L_x_648:
[----:B------:R-:W-:Y:S05]  /*0bc0*/  BSYNC B1 ;  /* 0x0000000000017941 */ /* 0x000fea0003800000 */
.L_x_647:
[----:B------:R-:W-:Y:S01]  /*0bd0*/  IADD3 R4, R4, 0x1, RZ ;  /* 0x0000000104047810 */ /* 0x000fe20007ffe0ff */
[----:B------:R-:W-:-:S03]  /*0be0*/  ULDC.64 UR12, c[0x0][0x278] ;  /* 0x00009e00000c7ab9 */ /* 0x000fc60000000a00 */
[----:B------:R-:W-:-:S04]  /*0bf0*/  ISETP.GE.U32.AND P0, PT, R4, UR12, PT ;  /* 0x0000000c04007c0c */ /* 0x000fc8000bf06070 */
[----:B------:R-:W-:-:S13]  /*0c00*/  ISETP.GE.AND.EX P0, PT, RZ, UR13, PT, P0 ;  /* 0x0000000dff007c0c */ /* 0x000fda000bf06300 */
[----:B------:R-:W-:Y:S05]  /*0c10*/  @!P0 BRA `(.L_x_652) ;  /* 0xfffffff400648947 */ /* 0x000fea000383ffff */
.L_x_646:
[----:B------:R-:W-:Y:S05]  /*0c20*/  BSYNC B0 ;  /* 0x0000000000007941 */ /* 0x000fea0003800000 */
.L_x_645:
        /* <DEDUP_REMOVED lines=16> */
.L_x_658:
        /* <DEDUP_REMOVED lines=17> */
[----:B01--4-:R-:W-:Y:S05]  /*0e40*/  @!P0 BRA `(.L_x_654) ;  /* 0x00000008002c8947 */ /* 0x013fea0003800000 */
[----:B01----:R-:W0:Y:S01]  /*0e50*/  LDC.64 R22, c[0x0][0x248] ;  /* 0x00009200ff167b82 */ /* 0x003e220000000a00 */
[----:B------:R-:W-:Y:S01]  /*0e60*/  IMAD.MOV.U32 R4, RZ, RZ, R8 ;  /* 0x000000ffff047224 */ /* 0x000fe200078e0008 */
[----:B------:R-:W-:Y:S01]  /*0e70*/  IADD3 R0, -R10, R2, RZ ;  /* 0x000000020a007210 */ /* 0x000fe20007ffe1ff */
[----:B------:R-:W-:Y:S01]  /*0e80*/  BSSY B1, `(.L_x_655) ;  /* 0x0000044000017945 */ /* 0x000fe20003800000 */
[----:B------:R-:W-:Y:S01]  /*0e90*/  MOV R26, R10 ;  /* 0x0000000a001a7202 */ /* 0x000fe20000000f00 */
[----:B0-----:R-:W-:Y:S01]  /*0ea0*/  IMAD.WIDE.U32 R12, R22, UR4, R4 ;  /* 0x00000004160c7c25 */ /* 0x001fe2000f8e0004 */
[----:B------:R-:W-:-:S03]  /*0eb0*/  LOP3.LUT P0, R4, R0, 0x3, RZ, 0xc0, !PT ;  /* 0x0000000300047812 */ /* 0x000fc6000780c0ff */
[----:B------:R-:W-:-:S04]  /*0ec0*/  IMAD R14, R22, UR5, RZ ;  /* 0x00000005160e7c24 */ /* 0x000fc8000f8e02ff */
[----:B------:R-:W-:-:S04]  /*0ed0*/  IMAD R23, R23, UR4, R14 ;  /* 0x0000000417177c24 */ /* 0x000fc8000f8e020e */
[----:B------:R-:W-:Y:S02]  /*0ee0*/  IMAD.IADD R23, R13, 0x1, R23 ;  /* 0x000000010d177824 */ /* 0x000fe400078e0217 */
[----:B------:R-:W-:Y:S05]  /*0ef0*/  @!P0 BRA `(.L_x_656) ;  /* 0x0000000000f08947 */ /* 0x000fea0003800000 */
[----:B--2---:R-:W0:Y:S01]  /*0f00*/  LDC.64 R14, c[0x0][0x268] ;  /* 0x00009a00ff0e7b82 */ /* 0x004e220000000a00 */
        /* <DEDUP_REMOVED lines=10> */
[C---:B-1----:R-:W-:Y:S01]  /*0fb0*/  IMAD.WIDE.U32 R24, R20.reuse, UR4, R10 ;  /* 0x0000000414187c25 */ /* 0x042fe2000f8e000a */
[----:B------:R-:W0:Y:S01]  /*0fc0*/  LDC.64 R16, c[0x0][0x258] ;  /* 0x00009600ff107b82 */ /* 0x000e220000000a00 */
[----:B------:R-:W-:Y:S02]  /*0fd0*/  ULDC.64 UR6, c[0x0][0x220] ;  /* 0x0000880000067ab9 */ /* 0x000fe40000000a00 */
[----:B------:R-:W3:Y:S01]  /*0fe0*/  LDG.E R27, desc[UR10][R14.64] ;  /* 0x0000000a0e1b7981 */ /* 0x000ee2000c1e1900 */
[----:B------:R-:W-:Y:S02]  /*0ff0*/  IMAD R20, R20, UR5, RZ ;  /* 0x0000000514147c24 */ /* 0x000fe4000f8e02ff */
[----:B------:R-:W-:Y:S02]  /*1000*/  IMAD.MOV.U32 R22, RZ, RZ, R12 ;  /* 0x000000ffff167224 */ /* 0x000fe400078e000c */
[----:B------:R-:W-:Y:S01]  /*1010*/  IMAD R21, R21, UR4, R20 ;  /* 0x0000000415157c24 */ /* 0x000fe2000f8e0214 */
[----:B------:R-:W-:-:S04]  /*1020*/  IADD3 R20, P0, R24, UR6, RZ ;  /* 0x0000000618147c10 */ /* 0x000fc8000ff1e0ff */
[----:B------:R-:W-:Y:S02]  /*1030*/  IADD3.X R21, R25, UR7, R21, P0, !PT ;  /* 0x0000000719157c10 */ /* 0x000fe400087fe415 */
[----:B---3--:R-:W-:Y:S01]  /*1040*/  SHF.R.S32.HI R29, RZ, 0x1f, R27 ;  /* 0x0000001fff1d7819 */ /* 0x008fe2000001141b */
[----:B0-----:R-:W-:-:S04]  /*1050*/  IMAD.WIDE.U32 R24, R27, R16, R22 ;  /* 0x000000101b187225 */ /* 0x001fc800078e0016 */
[----:B------:R-:W-:Y:S01]  /*1060*/  IMAD R0, R29, R16, RZ ;  /* 0x000000101d007224 */ /* 0x000fe200078e02ff */
[----:B--2---:R-:W-:-:S03]  /*1070*/  IADD3 R24, P0, R24, R18, RZ ;  /* 0x0000001218187210 */ /* 0x004fc60007f1e0ff */
[----:B------:R-:W-:Y:S02]  /*1080*/  IMAD R0, R27, R17, R0 ;  /* 0x000000111b007224 */ /* 0x000fe400078e0200 */
[----:B------:R-:W2:Y:S03]  /*1090*/  LDG.E.U8 R27, desc[UR10][R20.64] ;  /* 0x0000000a141b7981 */ /* 0x000ea6000c1e1100 */
[----:B------:R-:W-:-:S05]  /*10a0*/  IADD3.X R25, R19, R25, R0, P0, !PT ;  /* 0x0000001913197210 */ /* 0x000fca00007fe400 */
[----:B------:R-:W2:Y:S01]  /*10b0*/  LDG.E.U8 R26, desc[UR10][R24.64] ;  /* 0x0000000a181a7981 */ /* 0x000ea2000c1e1100 */
[----:B------:R-:W-:Y:S02]  /*10c0*/  PRMT R0, R3, 0x9910, RZ ;  /* 0x0000991003007816 */ /* 0x000fe400000000ff */
[----:B------:R-:W-:-:S03]  /*10d0*/  ISETP.NE.AND P0, PT, R4, 0x1, PT ;  /* 0x000000010400780c */ /* 0x000fc60003f05270 */
[----:B--2---:R-:W-:-:S05]  /*10e0*/  IMAD R27, R27, R0, R26 ;  /* 0x000000001b1b7224 */ /* 0x004fca00078e021a */
[----:B------:R0:W-:Y:S01]  /*10f0*/  STG.E.U8 desc[UR10][R24.64], R27 ;  /* 0x0000001b18007986 */ /* 0x0001e2000c10110a */
[----:B------:R-:W-:-:S04]  /*1100*/  IADD3 R26, R10, 0x1, RZ ;  /* 0x000000010a1a7810 */ /* 0x000fc80007ffe0ff */
        /* <DEDUP_REMOVED lines=13> */
[----:B------:R-:W-:-:S06]  /*11e0*/  VIADD R26, R10, 0x2 ;  /* 0x000000020a1a7836 */ /* 0x000fcc0000000000 */
        /* <DEDUP_REMOVED lines=10> */
[----:B------:R-:W-:Y:S01]  /*1290*/  IADD3 R26, R10, 0x3, RZ ;  /* 0x000000030a1a7810 */ /* 0x000fe20007ffe0ff */
[----:B--2---:R-:W-:-:S05]  /*12a0*/  IMAD R17, R21, R0, R4 ;  /* 0x0000000015117224 */ /* 0x004fca00078e0204 */
[----:B------:R3:W-:Y:S02]  /*12b0*/  STG.E.U8 desc[UR10][R18.64], R17 ;  /* 0x0000001112007986 */ /* 0x0007e4000c10110a */
.L_x_656:
[----:B------:R-:W-:Y:S05]  /*12c0*/  BSYNC B1 ;  /* 0x0000000000017941 */ /* 0x000fea0003800000 */
.L_x_655:
[----:B------:R-:W-:-:S05]  /*12d0*/  LOP3.LUT R11, RZ, R10, RZ, 0x33, !PT ;  /* 0x0000000aff0b7212 */ /* 0x000fca00078e33ff */
[----:B------:R-:W-:-:S05]  /*12e0*/  IMAD.IADD R11, R2, 0x1, R11 ;  /* 0x00000001020b7824 */ /* 0x000fca00078e020b */
[----:B------:R-:W-:-:S13]  /*12f0*/  ISETP.GE.U32.AND P0, PT, R11, 0x3, PT ;  /* 0x000000030b00780c */ /* 0x000fda0003f06070 */
[----:B------:R-:W-:Y:S05]  /*1300*/  @!P0 BRA `(.L_x_654) ;  /* 0x0000000000fc8947 */ /* 0x000fea0003800000 */
[----:B------:R-:W-:-:S07]  /*1310*/  PRMT R0, R3, 0x9910, RZ ;  /* 0x0000991003007816 */ /* 0x000fce00000000ff */
.L_x_657:
[----:B--2-4-:R-:W2:Y:S01]  /*1320*/  LDC.64 R14, c[0x0][0x268] ;  /* 0x00009a00ff0e7b82 */ /* 0x014ea20000000a00 */
[----:B01----:R-:W-:-:S07]  /*1330*/  SHF.R.S32.HI R27, RZ, 0x1f, R26 ;  /* 0x0000001fff1b7819 */ /* 0x003fce000001141a */
[----:B---3--:R-:W0:Y:S01]  /*1340*/  LDC.64 R16, c[0x0][0x270] ;  /* 0x00009c00ff107b82 */ /* 0x008e220000000a00 */
[----:B--2---:R-:W-:-:S04]  /*1350*/  IMAD R4, R14, UR5, RZ ;  /* 0x000000050e047c24 */ /* 0x004fc8000f8e02ff */
[----:B------:R-:W-:Y:S02]  /*1360*/  IMAD R11, R15, UR4, R4 ;  /* 0x000000040f0b7c24 */ /* 0x000fe4000f8e0204 */
[----:B------:R-:W-:-:S05]  /*1370*/  IMAD.WIDE.U32 R14, R14, UR4, R26 ;  /* 0x000000040e0e7c25 */ /* 0x000fca000f8e001a */
[----:B------:R-:W-:Y:S02]  /*1380*/  IADD3 R11, R11, R15, RZ ;  /* 0x0000000f0b0b7210 */ /* 0x000fe40007ffe0ff */
[----:B------:R-:W-:-:S04]  /*1390*/  LEA R10, P0, R14, UR8, 0x2 ;  /* 0x000000080e0a7c11 */ /* 0x000fc8000f8010ff */
[----:B------:R-:W-:-:S05]  /*13a0*/  LEA.HI.X R11, R14, UR9, R11, 0x2, P0 ;  /* 0x000000090e0b7c11 */ /* 0x000fca00080f140b */
[----:B------:R-:W2:Y:S01]  /*13b0*/  LDG.E R21, desc[UR10][R10.64] ;  /* 0x0000000a0a157981 */ /* 0x000ea2000c1e1900 */
[----:B------:R-:W-:Y:S02]  /*13c0*/  IMAD.MOV.U32 R22, RZ, RZ, R12 ;  /* 0x000000ffff167224 */ /* 0x000fe400078e000c */
[----:B0-----:R-:W-:-:S04]  /*13d0*/  IMAD.WIDE.U32 R18, R16, UR4, R26 ;  /* 0x0000000410127c25 */ /* 0x001fc8000f8e001a */
[----:B------:R-:W-:-:S04]  /*13e0*/  IMAD R16, R16, UR5, RZ ;  /* 0x0000000510107c24 */ /* 0x000fc8000f8e02ff */
[----:B------:R-:W-:Y:S01]  /*13f0*/  IMAD R17, R17, UR4, R16 ;  /* 0x0000000411117c24 */ /* 0x000fe2000f8e0210 */
[----:B------:R-:W-:-:S04]  /*1400*/  IADD3 R16, P0, R18, UR14, RZ ;  /* 0x0000000e12107c10 */ /* 0x000fc8000ff1e0ff */
[----:B------:R-:W-:-:S05]  /*1410*/  IADD3.X R17, R17, UR15, R19, P0, !PT ;  /* 0x0000000f11117c10 */ /* 0x000fca00087fe413 */
[----:B------:R-:W3:Y:S01]  /*1420*/  LDG.E.U8 R19, desc[UR10][R16.64] ;  /* 0x0000000a10137981 */ /* 0x000ee2000c1e1100 */
[----:B--2---:R-:W-:Y:S01]  /*1430*/  SHF.R.S32.HI R4, RZ, 0x1f, R21 ;  /* 0x0000001fff047819 */ /* 0x004fe20000011415 */
[----:B------:R-:W-:-:S04]  /*1440*/  IMAD.WIDE.U32 R14, R21, UR12, R22 ;  /* 0x0000000c150e7c25 */ /* 0x000fc8000f8e0016 */
[----:B------:R-:W-:Y:S01]  /*1450*/  IMAD R4, R4, UR12, RZ ;  /* 0x0000000c04047c24 */ /* 0x000fe2000f8e02ff */
[----:B------:R-:W-:-:S03]  /*1460*/  IADD3 R14, P1, R14, UR16, RZ ;  /* 0x000000100e0e7c10 */ /* 0x000fc6000ff3e0ff */
[----:B------:R-:W-:-:S05]  /*1470*/  IMAD R21, R21, UR13, R4 ;  /* 0x0000000d15157c24 */ /* 0x000fca000f8e0204 */
[----:B------:R-:W-:-:S05]  /*1480*/  IADD3.X R15, R15, UR17, R21, P1, !PT ;  /* 0x000000110f0f7c10 */ /* 0x000fca0008ffe415 */
[----:B------:R-:W3:Y:S02]  /*1490*/  LDG.E.U8 R4, desc[UR10][R14.64] ;  /* 0x0000000a0e047981 */ /* 0x000ee4000c1e1100 */
[----:B---3--:R-:W-:-:S05]  /*14a0*/  IMAD R21, R19, R0, R4 ;  /* 0x0000000013157224 */ /* 0x008fca00078e0204 */
        /* <DEDUP_REMOVED lines=24> */
[----:B------:R-:W3:Y:S01]  /*1630*/  LDG.E.U8 R17, desc[UR10][R16.64+0x3] ;  /* 0x0000030a10117981 */ /* 0x000ee2000c1e1100 */
[----:B--2---:R-:W-:Y:S01]  /*1640*/  SHF.R.S32.HI R4, RZ, 0x1f, R11 ;  /* 0x0000001fff047819 */ /* 0x004fe2000001140b */
[----:B-1----:R-:W-:-:S04]  /*1650*/  IMAD.WIDE.U32 R18, R11, UR12, R22 ;  /* 0x0000000c0b127c25 */ /* 0x002fc8000f8e0016 */
[----:B------:R-:W-:Y:S01]  /*1660*/  IMAD R4, R4, UR12, RZ ;  /* 0x0000000c04047c24 */ /* 0x000fe2000f8e02ff */
[----:B------:R-:W-:-:S03]  /*1670*/  IADD3 R18, P0, R18, UR16, RZ ;  /* 0x0000001012127c10 */ /* 0x000fc6000ff1e0ff */
[----:B------:R-:W-:-:S05]  /*1680*/  IMAD R25, R11, UR13, R4 ;  /* 0x0000000d0b197c24 */ /* 0x000fca000f8e0204 */
[----:B------:R-:W-:-:S05]  /*1690*/  IADD3.X R19, R19, UR17, R25, P0, !PT ;  /* 0x0000001113137c10 */ /* 0x000fca00087fe419 */
[----:B------:R-:W3:Y:S01]  /*16a0*/  LDG.E.U8 R4, desc[UR10][R18.64] ;  /* 0x0000000a12047981 */ /* 0x000ee2000c1e1100 */
[----:B------:R-:W-:-:S04]  /*16b0*/  IADD3 R26, R26, 0x4, RZ ;  /* 0x000000041a1a7810 */ /* 0x000fc80007ffe0ff */
[----:B------:R-:W-:Y:S01]  /*16c0*/  ISETP.GE.AND P0, PT, R26, R2, PT ;  /* 0x000000021a00720c */ /* 0x000fe20003f06270 */
[----:B---3--:R-:W-:-:S05]  /*16d0*/  IMAD R25, R17, R0, R4 ;  /* 0x0000000011197224 */ /* 0x008fca00078e0204 */
[----:B------:R4:W-:Y:S07]  /*16e0*/  STG.E.U8 desc[UR10][R18.64], R25 ;  /* 0x0000001912007986 */ /* 0x0009ee000c10110a */
[----:B------:R-:W-:Y:S05]  /*16f0*/  @!P0 BRA `(.L_x_657) ;  /* 0xfffffffc00088947 */ /* 0x000fea000383ffff */
.L_x_654:
[----:B------:R-:W-:Y:S05]  /*1700*/  BSYNC B0 ;  /* 0x0000000000007941 */ /* 0x000fea0003800000 */
.L_x_653:
[----:B------:R-:W5:Y:S01]  /*1710*/  LDC.64 R10, c[0x0][0x278] ;  /* 0x00009e00ff0a7b82 */ /* 0x000f620000000a00 */
[----:B------:R-:W-:-:S06]  /*1720*/  UIADD3 UR4, UR4, 0x1, URZ ;  /* 0x0000000104047890 */ /* 0x000fcc000fffe03f */
[----:B-----5:R-:W-:-:S04]  /*1730*/  ISETP.LE.U32.AND P0, PT, R10, UR4, PT ;  /* 0x000000040a007c0c */ /* 0x020fc8000bf03070 */
[----:B------:R-:W-:-:S13]  /*1740*/  ISETP.GE.AND.EX P0, PT, RZ, R11, PT, P0 ;  /* 0x0000000bff00720c */ /* 0x000fda0003f06300 */
[----:B------:R-:W-:Y:S05]  /*1750*/  @!P0 BRA `(.L_x_658) ;  /* 0xfffffff400748947 */ /* 0x000fea000383ffff */
[----:B------:R-:W-:Y:S05]  /*1760*/  EXIT ;  /* 0x000000000000794d */ /* 0x000fea0003800000 */
.L_x_644:
        /* <DEDUP_REMOVED lines=10> */
.L_x_664:
        /* <DEDUP_REMOVED lines=25> */
[----:B------:R-:W-:-:S05]  /*19a0*/  IMAD R11, R4, UR9, R11 ;  /* 0x00000009040b7c24 */ /* 0x000fca000f8e020b */
[----:B------:R-:W-:Y:S01]  /*19b0*/  IADD3 R9, R9, R11, RZ ;  /* 0x0000000b09097210 */ /* 0x000fe20007ffe0ff */
        /* <DEDUP_REMOVED lines=22> */
[----:B------:R-:W-:Y:S02]  /*1b20*/  IADD3 R16, P0, R16, UR8, RZ ;  /* 0x0000000810107c10 */ /* 0x000fe4000ff1e0ff */
[----:B------:R-:W-:Y:S01]  /*1b30*/  MOV R18, R8 ;  /* 0x0000000800127202 */ /* 0x000fe20000000f00 */
[----:B------:R-:W-:-:S05]  /*1b40*/  IMAD R23, R23, UR4, R22 ;  /* 0x0000000417177c24 */ /* 0x000fca000f8e0216 */
        /* <DEDUP_REMOVED lines=18> */
[----:B------:R-:W-:-:S04]  /*1c70*/  IMAD.WIDE.U32 R22, R25, R12, R18 ;  /* 0x0000000c19167225 */ /* 0x000fc800078e0012 */
[----:B------:R-:W-:Y:S01]  /*1c80*/  IMAD R0, R25, R13, R0 ;  /* 0x0000000d19007224 */ /* 0x000fe200078e0200 */
[----:B------:R-:W-:Y:S01]  /*1c90*/  IADD3 R22, P0, R22, R14, RZ ;  /* 0x0000000e16167210 */ /* 0x000fe20007f1e0ff */
[----:B------:R-:W2:Y:S03]  /*1ca0*/  LDG.E.U8 R25, desc[UR10][R16.64+0x1] ;  /* 0x0000010a10197981 */ /* 0x000ea6000c1e1100 */
        /* <DEDUP_REMOVED lines=15> */
[----:B------:R-:W2:Y:S02]  /*1da0*/  LDG.E.U8 R0, desc[UR10][R14.64] ;  /* 0x0000000a0e007981 */ /* 0x000ea4000c1e1100 */
[----:B--2---:R-:W-:-:S05]  /*1db0*/  IMAD R13, R17, R24, R0 ;  /* 0x00000018110d7224 */ /* 0x004fca00078e0200 */
[----:B------:R2:W-:Y:S01]  /*1dc0*/  STG.E.U8 desc[UR10][R14.64], R13 ;  /* 0x0000000d0e007986 */ /* 0x0005e2000c10110a */
[----:B------:R-:W-:-:S07]  /*1dd0*/  VIADD R0, R6, 0x3 ;  /* 0x0000000306007836 */ /* 0x000fce0000000000 */
.L_x_662:
[----:B------:R-:W-:Y:S05]  /*1de0*/  BSYNC B1 ;  /* 0x0000000000017941 */ /* 0x000fea0003800000 */
.L_x_661:
[----:B------:R-:W-:-:S04]  /*1df0*/  LOP3.LUT R6, RZ, R6, RZ, 0x33, !PT ;  /* 0x00000006ff067212 */ /* 0x000fc800078e33ff */
[----:B------:R-:W-:-:S04]  /*1e00*/  IADD3 R6, R21, R6, RZ ;  /* 0x0000000615067210 */ /* 0x000fc80007ffe0ff */
[----:B------:R-:W-:-:S13]  /*1e10*/  ISETP.GE.U32.AND P0, PT, R6, 0x3, PT ;  /* 0x000000030600780c */ /* 0x000fda0003f06070 */
[----:B------:R-:W-:Y:S05]  /*1e20*/  @!P0 BRA `(.L_x_660) ;  /* 0x0000000400008947 */ /* 0x000fea0003800000 */
[----:B------:R-:W3:Y:S01]  /*1e30*/  LDC.64 R6, c[0x0][0x268] ;  /* 0x00009a00ff067b82 */ /* 0x000ee20000000a00 */
[----:B------:R-:W-:-:S07]  /*1e40*/  PRMT R16, R3, 0x9910, RZ ;  /* 0x0000991003107816 */ /* 0x000fce00000000ff */
.L_x_663:
[--C-:B--2-4-:R-:W-:Y:S01]  /*1e50*/  SHF.R.S32.HI R13, RZ, 0x1f, R0.reuse ;  /* 0x0000001fff0d7819 */ /* 0x114fe20000011400 */
[C---:B---3--:R-:W-:Y:S02]  /*1e60*/  IMAD R10, R6.reuse, UR5, RZ ;  /* 0x00000005060a7c24 */ /* 0x048fe4000f8e02ff */
        /* <DEDUP_REMOVED lines=9> */
[----:B01----:R-:W-:-:S04]  /*1f00*/  IMAD.WIDE.U32 R22, R14, UR4, R12 ;  /* 0x000000040e167c25 */ /* 0x003fc8000f8e000c */
[----:B------:R-:W-:-:S04]  /*1f10*/  IMAD R14, R14, UR5, RZ ;  /* 0x000000050e0e7c24 */ /* 0x000fc8000f8e02ff */
        /* <DEDUP_REMOVED lines=49> */
.L_x_660:
[----:B------:R-:W-:Y:S05]  /*2230*/  BSYNC B0 ;  /* 0x0000000000007941 */ /* 0x000fea0003800000 */
.L_x_659:
[----:B------:R-:W3:Y:S01]  /*2240*/  LDC.64 R6, c[0x0][0x278] ;  /* 0x00009e00ff067b82 */ /* 0x000ee20000000a00 */
[----:B------:R-:W-:-:S06]  /*2250*/  UIADD3 UR4, UR4, 0x1, URZ ;  /* 0x0000000104047890 */ /* 0x000fcc000fffe03f */
[----:B---3--:R-:W-:-:S04]  /*2260*/  ISETP.LE.U32.AND P0, PT, R6, UR4, PT ;  /* 0x0000000406007c0c */ /* 0x008fc8000bf03070 */
[----:B------:R-:W-:-:S13]  /*2270*/  ISETP.GE.AND.EX P0, PT, RZ, R7, PT, P0 ;  /* 0x00000007ff00720c */ /* 0x000fda0003f06300 */
        /* <DEDUP_REMOVED lines=8> */
[----:B------:R-:W-:-:S04]  /*2300*/  IMAD R5, R8, UR5, R5 ;  /* 0x0000000508057c24 */ /* 0x000fc8000f8e0205 */
[----:B------:R-:W-:-:S07]  /*2310*/  IMAD.IADD R5, R11, 0x1, R5 ;  /* 0x000000010b057824 */ /* 0x000fce00078e0205 */
.L_x_670:
[----:B---3--:R-:W3:Y:S01]  /*2320*/  LDC.64 R6, c[0x0][0x260] ;  /* 0x00009800ff067b82 */ /* 0x008ee20000000a00 */
[----:B------:R-:W-:Y:S01]  /*2330*/  USHF.R.S32.HI UR5, URZ, 0x1f, UR4 ;  /* 0x0000001f3f057899 */ /* 0x000fe20008011404 */
[----:B------:R-:W-:Y:S01]  /*2340*/  ULDC.64 UR6, c[0x0][0x228] ;  /* 0x00008a0000067ab9 */ /* 0x000fe20000000a00 */
[----:B------:R-:W-:Y:S01]  /*2350*/  ULDC.64 UR14, c[0x0][0x258] ;  /* 0x00009600000e7ab9 */ /* 0x000fe20000000a00 */
[----:B------:R-:W-:-:S03]  /*2360*/  ULDC.64 UR16, c[0x0][0x238] ;  /* 0x00008e0000107ab9 */ /* 0x000fc60000000a00 */
[C---:B---3--:R-:W-:Y:S02]  /*2370*/  IMAD R0, R6.reuse, UR5, RZ ;  /* 0x0000000506007c24 */ /* 0x048fe4000f8e02ff */
[----:B--2-4-:R-:W-:-:S04]  /*2380*/  IMAD.WIDE.U32 R12, R6, UR4, R8 ;  /* 0x00000004060c7c25 */ /* 0x014fc8000f8e0008 */
        /* <DEDUP_REMOVED lines=8> */
[----:B------:R-:W-:Y:S05]  /*2410*/  @!P0 BRA `(.L_x_666) ;  /* 0x0000000800648947 */ /* 0x000fea0003800000 */
[----:B------:R-:W2:Y:S01]  /*2420*/  LDC.64 R16, c[0x0][0x248] ;  /* 0x00009200ff107b82 */ /* 0x000ea20000000a00 */
[----:B------:R-:W-:Y:S01]  /*2430*/  MOV R4, R10 ;  /* 0x0000000a00047202 */ /* 0x000fe20000000f00 */
[--C-:B------:R-:W-:Y:S01]  /*2440*/  IMAD.IADD R2, R0, 0x1, -R14.reuse ;  /* 0x0000000100027824 */ /* 0x100fe200078e0a0e */
        /* <DEDUP_REMOVED lines=13> */
[C---:B--2---:R-:W-:Y:S02]  /*2520*/  IMAD R2, R16.reuse, UR5, RZ ;  /* 0x0000000510027c24 */ /* 0x044fe4000f8e02ff */
[----:B------:R-:W-:-:S04]  /*2530*/  IMAD.WIDE.U32 R18, R16, UR4, R14 ;  /* 0x0000000410127c25 */ /* 0x000fc8000f8e000e */
[----:B------:R-:W-:Y:S01]  /*2540*/  IMAD R17, R17, UR4, R2 ;  /* 0x0000000411117c24 */ /* 0x000fe2000f8e0202 */
[----:B------:R-:W-:-:S03]  /*2550*/  LEA R16, P0, R18, UR6, 0x2 ;  /* 0x0000000612107c11 */ /* 0x000fc6000f8010ff */
[----:B------:R-:W-:-:S05]  /*2560*/  IMAD.IADD R17, R19, 0x1, R17 ;  /* 0x0000000113117824 */ /* 0x000fca00078e0211 */
[----:B------:R-:W-:Y:S01]  /*2570*/  LEA.HI.X R17, R18, UR7, R17, 0x2, P0 ;  /* 0x0000000712117c11 */ /* 0x000fe200080f1411 */
[C---:B0-----:R-:W-:Y:S01]  /*2580*/  IMAD.WIDE.U32 R24, R22.reuse, UR4, R14 ;  /* 0x0000000416187c25 */ /* 0x041fe2000f8e000e */
[----:B------:R-:W0:Y:S01]  /*2590*/  LDC.64 R18, c[0x0][0x258] ;  /* 0x00009600ff127b82 */ /* 0x000e220000000a00 */
[----:B------:R-:W-:Y:S02]  /*25a0*/  ULDC.64 UR6, c[0x0][0x220] ;  /* 0x0000880000067ab9 */ /* 0x000fe40000000a00 */
[----:B------:R-:W2:Y:S01]  /*25b0*/  LDG.E R27, desc[UR10][R16.64] ;  /* 0x0000000a101b7981 */ /* 0x000ea2000c1e1900 */
[----:B------:R-:W-:Y:S01]  /*25c0*/  IMAD R22, R22, UR5, RZ ;  /* 0x0000000516167c24 */ /* 0x000fe2000f8e02ff */
[----:B------:R-:W-:-:S03]  /*25d0*/  MOV R6, R12 ;  /* 0x0000000c00067202 */ /* 0x000fc60000000f00 */
[----:B------:R-:W-:Y:S01]  /*25e0*/  IMAD R23, R23, UR4, R22 ;  /* 0x0000000417177c24 */ /* 0x000fe2000f8e0216 */
[----:B------:R-:W-:-:S04]  /*25f0*/  IADD3 R22, P0, R24, UR6, RZ ;  /* 0x0000000618167c10 */ /* 0x000fc8000ff1e0ff */
[----:B------:R-:W-:Y:S02]  /*2600*/  IADD3.X R23, R25, UR7, R23, P0, !PT ;  /* 0x0000000719177c10 */ /* 0x000fe400087fe417 */
[----:B--2---:R-:W-:Y:S01]  /*2610*/  SHF.R.S32.HI R29, RZ, 0x1f, R27 ;  /* 0x0000001fff1d7819 */ /* 0x004fe2000001141b */
[----:B0-----:R-:W-:-:S04]  /*2620*/  IMAD.WIDE.U32 R24, R27, R18, R6 ;  /* 0x000000121b187225 */ /* 0x001fc800078e0006 */
[----:B------:R-:W-:Y:S01]  /*2630*/  IMAD R2, R29, R18, RZ ;  /* 0x000000121d027224 */ /* 0x000fe200078e02ff */
[----:B-1----:R-:W-:-:S03]  /*2640*/  IADD3 R24, P0, R24, R20, RZ ;  /* 0x0000001418187210 */ /* 0x002fc60007f1e0ff */
        /* <DEDUP_REMOVED lines=10> */
[----:B--2---:R-:W2:Y:S02]  /*26f0*/  LDG.E R25, desc[UR10][R16.64+0x4] ;  /* 0x0000040a10197981 */ /* 0x004ea4000c1e1900 */
        /* <DEDUP_REMOVED lines=13> */
[----:B------:R-:W2:Y:S04]  /*27d0*/  LDG.E R17, desc[UR10][R16.64+0x8] ;  /* 0x0000080a10117981 */ /* 0x000ea8000c1e1900 */
[----:B------:R-:W4:Y:S01]  /*27e0*/  LDG.E.U8 R23, desc[UR10][R22.64+0x2] ;  /* 0x0000020a16177981 */ /* 0x000f22000c1e1100 */
[----:B--2---:R-:W-:Y:S01]  /*27f0*/  SHF.R.S32.HI R27, RZ, 0x1f, R17 ;  /* 0x0000001fff1b7819 */ /* 0x004fe20000011411 */
[----:B---3--:R-:W-:-:S04]  /*2800*/  IMAD.WIDE.U32 R24, R17, R18, R6 ;  /* 0x0000001211187225 */ /* 0x008fc800078e0006 */
[----:B------:R-:W-:Y:S01]  /*2810*/  IMAD R18, R27, R18, RZ ;  /* 0x000000121b127224 */ /* 0x000fe200078e02ff */
[----:B------:R-:W-:-:S03]  /*2820*/  IADD3 R20, P0, R24, R20, RZ ;  /* 0x0000001418147210 */ /* 0x000fc60007f1e0ff */
[----:B------:R-:W-:-:S05]  /*2830*/  IMAD R18, R17, R19, R18 ;  /* 0x0000001311127224 */ /* 0x000fca00078e0212 */
[----:B------:R-:W-:-:S05]  /*2840*/  IADD3.X R21, R21, R25, R18, P0, !PT ;  /* 0x0000001915157210 */ /* 0x000fca00007fe412 */
[----:B------:R-:W4:Y:S01]  /*2850*/  LDG.E.U8 R4, desc[UR10][R20.64] ;  /* 0x0000000a14047981 */ /* 0x000f22000c1e1100 */
[----:B------:R-:W-:Y:S02]  /*2860*/  VIADD R27, R14, 0x3 ;  /* 0x000000030e1b7836 */ /* 0x000fe40000000000 */
[----:B----4-:R-:W-:-:S05]  /*2870*/  IMAD R19, R23, R2, R4 ;  /* 0x0000000217137224 */ /* 0x010fca00078e0204 */
[----:B------:R4:W-:Y:S02]  /*2880*/  STG.E.U8 desc[UR10][R20.64], R19 ;  /* 0x0000001314007986 */ /* 0x0009e4000c10110a */
.L_x_668:
[----:B------:R-:W-:Y:S05]  /*2890*/  BSYNC B1 ;  /* 0x0000000000017941 */ /* 0x000fea0003800000 */
.L_x_667:
[----:B------:R-:W-:-:S04]  /*28a0*/  LOP3.LUT R15, RZ, R14, RZ, 0x33, !PT ;  /* 0x0000000eff0f7212 */ /* 0x000fc800078e33ff */
[----:B------:R-:W-:-:S04]  /*28b0*/  IADD3 R15, R0, R15, RZ ;  /* 0x0000000f000f7210 */ /* 0x000fc80007ffe0ff */
[----:B------:R-:W-:-:S13]  /*28c0*/  ISETP.GE.U32.AND P0, PT, R15, 0x3, PT ;  /* 0x000000030f00780c */ /* 0x000fda0003f06070 */
[----:B------:R-:W-:Y:S05]  /*28d0*/  @!P0 BRA `(.L_x_666) ;  /* 0x0000000400348947 */ /* 0x000fea0003800000 */
[----:B------:R-:W5:Y:S01]  /*28e0*/  LDC.64 R16, c[0x0][0x268] ;  /* 0x00009a00ff107b82 */ /* 0x000f620000000a00 */
[----:B------:R-:W-:Y:S01]  /*28f0*/  ULDC.64 UR6, c[0x0][0x220] ;  /* 0x0000880000067ab9 */ /* 0x000fe20000000a00 */
[----:B------:R-:W-:Y:S01]  /*2900*/  ULDC.64 UR8, c[0x0][0x270] ;  /* 0x00009c0000087ab9 */ /* 0x000fe20000000a00 */
[--C-:B------:R-:W-:Y:S01]  /*2910*/  SHF.R.S32.HI R15, RZ, 0x1f, R27.reuse ;  /* 0x0000001fff0f7819 */ /* 0x100fe2000001141b */
[----:B------:R-:W-:Y:S01]  /*2920*/  UIMAD.WIDE.U32 UR6, UR4, UR8, UR6 ;  /* 0x00000008040672a5 */ /* 0x000fe2000f8e0006 */
[----:B------:R-:W-:Y:S01]  /*2930*/  IMAD.MOV.U32 R14, RZ, RZ, R27 ;  /* 0x000000ffff0e7224 */ /* 0x000fe200078e001b */
[----:B------:R-:W-:Y:S01]  /*2940*/  UIMAD UR8, UR5, UR8, URZ ;  /* 0x00000008050872a4 */ /* 0x000fe2000f8e023f */
[----:B0123--:R-:W-:Y:S01]  /*2950*/  MOV R25, R27 ;  /* 0x0000001b00197202 */ /* 0x00ffe20000000f00 */
[----:B------:R-:W-:Y:S02]  /*2960*/  ULDC.64 UR12, c[0x0][0x230] ;  /* 0x00008c00000c7ab9 */ /* 0x000fe40000000a00 */
[----:B------:R-:W-:Y:S01]  /*2970*/  UIMAD UR8, UR4, UR9, UR8 ;  /* 0x00000009040872a4 */ /* 0x000fe2000f8e0208 */
[----:B------:R-:W-:Y:S01]  /*2980*/  MOV R18, UR6 ;  /* 0x0000000600127c02 */ /* 0x000fe20008000f00 */
[----:B----4-:R-:W-:-:S02]  /*2990*/  IMAD.U32 R19, RZ, RZ, UR7 ;  /* 0x00000007ff137e24 */ /* 0x010fc4000f8e00ff */
[----:B------:R-:W-:Y:S02]  /*29a0*/  UIADD3 UR6, UR8, UR7, URZ ;  /* 0x0000000708067290 */ /* 0x000fe4000fffe03f */
[----:B------:R-:W-:-:S04]  /*29b0*/  IMAD.MOV.U32 R4, RZ, RZ, R18 ;  /* 0x000000ffff047224 */ /* 0x000fc800078e0012 */
[----:B------:R-:W-:Y:S02]  /*29c0*/  IMAD.U32 R23, RZ, RZ, UR6 ;  /* 0x00000006ff177e24 */ /* 0x000fe4000f8e00ff */
[----:B-----5:R-:W-:-:S04]  /*29d0*/  IMAD R2, R16, UR5, RZ ;  /* 0x0000000510027c24 */ /* 0x020fc8000f8e02ff */
[----:B------:R-:W-:Y:S01]  /*29e0*/  IMAD R21, R17, UR4, R2 ;  /* 0x0000000411157c24 */ /* 0x000fe2000f8e0202 */
[----:B------:R-:W-:Y:S01]  /*29f0*/  PRMT R2, R3, 0x9910, RZ ;  /* 0x0000991003027816 */ /* 0x000fe200000000ff */
[----:B------:R-:W-:-:S05]  /*2a00*/  IMAD.WIDE.U32 R16, R16, UR4, R14 ;  /* 0x0000000410107c25 */ /* 0x000fca000f8e000e */
[----:B------:R-:W-:Y:S02]  /*2a10*/  IADD3 R17, R21, R17, RZ ;  /* 0x0000001115117210 */ /* 0x000fe40007ffe0ff */
[----:B------:R-:W-:-:S04]  /*2a20*/  LEA R20, P0, R16, UR12, 0x2 ;  /* 0x0000000c10147c11 */ /* 0x000fc8000f8010ff */
[----:B------:R-:W-:-:S09]  /*2a30*/  LEA.HI.X R17, R16, UR13, R17, 0x2, P0 ;  /* 0x0000000d10117c11 */ /* 0x000fd200080f1411 */
.L_x_669:
[----:B------:R-:W-:-:S05]  /*2a40*/  MOV R16, R20 ;  /* 0x0000001400107202 */ /* 0x000fca0000000f00 */
[----:B------:R-:W2:Y:S01]  /*2a50*/  LDG.E R21, desc[UR10][R16.64] ;  /* 0x0000000a10157981 */ /* 0x000ea2000c1e1900 */
[----:B0-----:R-:W-:Y:S01]  /*2a60*/  IMAD.MOV.U32 R6, RZ, RZ, R12 ;  /* 0x000000ffff067224 */ /* 0x001fe200078e000c */
[----:B--2---:R-:W-:-:S03]  /*2a70*/  SHF.R.S32.HI R20, RZ, 0x1f, R21 ;  /* 0x0000001fff147819 */ /* 0x004fc60000011415 */
[----:B------:R-:W-:-:S04]  /*2a80*/  IMAD.WIDE.U32 R18, R21, UR14, R6 ;  /* 0x0000000e15127c25 */ /* 0x000fc8000f8e0006 */
[----:B------:R-:W-:-:S04]  /*2a90*/  IMAD R20, R20, UR14, RZ ;  /* 0x0000000e14147c24 */ /* 0x000fc8000f8e02ff */
[----:B------:R-:W-:Y:S01]  /*2aa0*/  IMAD R21, R21, UR15, R20 ;  /* 0x0000000f15157c24 */ /* 0x000fe2000f8e0214 */
[----:B------:R-:W-:Y:S02]  /*2ab0*/  IADD3 R20, P0, R18, UR16, RZ ;  /* 0x0000001012147c10 */ /* 0x000fe4000ff1e0ff */
[----:B------:R-:W-:Y:S02]  /*2ac0*/  IADD3 R18, P1, R4, R25, RZ ;  /* 0x0000001904127210 */ /* 0x000fe40007f3e0ff */
[----:B------:R-:W-:Y:S02]  /*2ad0*/  IADD3.X R21, R19, UR17, R21, P0, !PT ;  /* 0x0000001113157c10 */ /* 0x000fe400087fe415 */
[----:B------:R-:W-:-:S03]  /*2ae0*/  IADD3.X R19, R15, R23, RZ, P1, !PT ;  /* 0x000000170f137210 */ /* 0x000fc60000ffe4ff */
[----:B------:R-:W2:Y:S04]  /*2af0*/  LDG.E.U8 R22, desc[UR10][R20.64] ;  /* 0x0000000a14167981 */ /* 0x000ea8000c1e1100 */
[----:B------:R-:W2:Y:S02]  /*2b00*/  LDG.E.U8 R29, desc[UR10][R18.64] ;  /* 0x0000000a121d7981 */ /* 0x000ea4000c1e1100 */
[----:B--2---:R-:W-:-:S05]  /*2b10*/  IMAD R22, R29, R2, R22 ;  /* 0x000000021d167224 */ /* 0x004fca00078e0216 */
[----:B------:R0:W-:Y:S04]  /*2b20*/  STG.E.U8 desc[UR10][R20.64], R22 ;  /* 0x0000001614007986 */ /* 0x0001e8000c10110a */
[----:B------:R-:W2:Y:S02]  /*2b30*/  LDG.E R29, desc[UR10][R16.64+0x4] ;  /* 0x0000040a101d7981 */ /* 0x000ea4000c1e1900 */
[----:B--2---:R-:W-:Y:S01]  /*2b40*/  SHF.R.S32.HI R24, RZ, 0x1f, R29 ;  /* 0x0000001fff187819 */ /* 0x004fe2000001141d */
[----:B0-----:R-:W-:-:S04]  /*2b50*/  IMAD.WIDE.U32 R20, R29, UR14, R6 ;  /* 0x0000000e1d147c25 */ /* 0x001fc8000f8e0006 */
[----:B------:R-:W-:Y:S01]  /*2b60*/  IMAD R24, R24, UR14, RZ ;  /* 0x0000000e18187c24 */ /* 0x000fe2000f8e02ff */
[----:B------:R-:W-:-:S03]  /*2b70*/  IADD3 R28, P0, R20, UR16, RZ ;  /* 0x00000010141c7c10 */ /* 0x000fc6000ff1e0ff */
[----:B------:R-:W-:Y:S02]  /*2b80*/  IMAD R29, R29, UR15, R24 ;  /* 0x0000000f1d1d7c24 */ /* 0x000fe4000f8e0218 */
[----:B------:R-:W2:Y:S03]  /*2b90*/  LDG.E.U8 R24, desc[UR10][R18.64+0x1] ;  /* 0x0000010a12187981 */ /* 0x000ea6000c1e1100 */
[----:B------:R-:W-:-:S05]  /*2ba0*/  IADD3.X R29, R21, UR17, R29, P0, !PT ;  /* 0x00000011151d7c10 */ /* 0x000fca00087fe41d */
[----:B------:R-:W2:Y:S02]  /*2bb0*/  LDG.E.U8 R26, desc[UR10][R28.64] ;  /* 0x0000000a1c1a7981 */ /* 0x000ea4000c1e1100 */
[----:B--2---:R-:W-:-:S05]  /*2bc0*/  IMAD R24, R24, R2, R26 ;  /* 0x0000000218187224 */ /* 0x004fca00078e021a */
[----:B------:R0:W-:Y:S04]  /*2bd0*/  STG.E.U8 desc[UR10][R28.64], R24 ;  /* 0x000000181c007986 */ /* 0x0001e8000c10110a */
[----:B------:R-:W2:Y:S02]  /*2be0*/  LDG.E R22, desc[UR10][R16.64+0x8] ;  /* 0x0000080a10167981 */ /* 0x000ea4000c1e1900 */
[----:B--2---:R-:W-:-:S05]  /*2bf0*/  SHF.R.S32.HI R20, RZ, 0x1f, R22 ;  /* 0x0000001fff147819 */ /* 0x004fca0000011416 */
[----:B------:R-:W-:Y:S02]  /*2c00*/  IMAD R26, R20, UR14, RZ ;  /* 0x0000000e141a7c24 */ /* 0x000fe4000f8e02ff */
[----:B------:R-:W-:-:S04]  /*2c10*/  IMAD.WIDE.U32 R20, R22, UR14, R6 ;  /* 0x0000000e16147c25 */ /* 0x000fc8000f8e0006 */
[----:B------:R-:W-:Y:S01]  /*2c20*/  IMAD R26, R22, UR15, R26 ;  /* 0x0000000f161a7c24 */ /* 0x000fe2000f8e021a */
[----:B------:R-:W-:Y:S01]  /*2c30*/  IADD3 R20, P0, R20, UR16, RZ ;  /* 0x0000001014147c10 */ /* 0x000fe2000ff1e0ff */
[----:B------:R-:W2:Y:S03]  /*2c40*/  LDG.E.U8 R22, desc[UR10][R18.64+0x2] ;  /* 0x0000020a12167981 */ /* 0x000ea6000c1e1100 */
[----:B------:R-:W-:-:S05]  /*2c50*/  IADD3.X R21, R21, UR17, R26, P0, !PT ;  /* 0x0000001115157c10 */ /* 0x000fca00087fe41a */
[----:B------:R-:W2:Y:S02]  /*2c60*/  LDG.E.U8 R26, desc[UR10][R20.64] ;  /* 0x0000000a141a7981 */ /* 0x000ea4000c1e1100 */
[----:B--2---:R-:W-:-:S05]  /*2c70*/  IMAD R22, R22, R2, R26 ;  /* 0x0000000216167224 */ /* 0x004fca00078e021a */
[----:B------:R1:W-:Y:S04]  /*2c80*/  STG.E.U8 desc[UR10][R20.64], R22 ;  /* 0x0000001614007986 */ /* 0x0003e8000c10110a */
[----:B0-----:R-:W2:Y:S04]  /*2c90*/  LDG.E R24, desc[UR10][R16.64+0xc] ;  /* 0x00000c0a10187981 */ /* 0x001ea8000c1e1900 */
[----:B------:R-:W3:Y:S01]  /*2ca0*/  LDG.E.U8 R19, desc[UR10][R18.64+0x3] ;  /* 0x0000030a12137981 */ /* 0x000ee2000c1e1100 */
[----:B--2---:R-:W-:Y:S01]  /*2cb0*/  SHF.R.S32.HI R26, RZ, 0x1f, R24 ;  /* 0x0000001fff1a7819 */ /* 0x004fe20000011418 */
[----:B------:R-:W-:-:S04]  /*2cc0*/  IMAD.WIDE.U32 R28, R24, UR14, R6 ;  /* 0x0000000e181c7c25 */ /* 0x000fc8000f8e0006 */
[----:B------:R-:W-:Y:S01]  /*2cd0*/  IMAD R26, R26, UR14, RZ ;  /* 0x0000000e1a1a7c24 */ /* 0x000fe2000f8e02ff */
[----:B------:R-:W-:-:S03]  /*2ce0*/  IADD3 R28, P0, R28, UR16, RZ ;  /* 0x000000101c1c7c10 */ /* 0x000fc6000ff1e0ff */
[----:B------:R-:W-:-:S05]  /*2cf0*/  IMAD R26, R24, UR15, R26 ;  /* 0x0000000f181a7c24 */ /* 0x000fca000f8e021a */
[----:B------:R-:W-:-:S05]  /*2d00*/  IADD3.X R29, R29, UR17, R26, P0, !PT ;  /* 0x000000111d1d7c10 */ /* 0x000fca00087fe41a */
[----:B------:R-:W3:Y:S01]  /*2d10*/  LDG.E.U8 R6, desc[UR10][R28.64] ;  /* 0x0000000a1c067981 */ /* 0x000ee2000c1e1100 */
[----:B------:R-:W-:-:S05]  /*2d20*/  VIADD R27, R27, 0x4 ;  /* 0x000000041b1b7836 */ /* 0x000fca0000000000 */
[----:B------:R-:W-:Y:S02]  /*2d30*/  ISETP.GE.AND P0, PT, R27, R0, PT ;  /* 0x000000001b00720c */ /* 0x000fe40003f06270 */
[----:B------:R-:W-:Y:S02]  /*2d40*/  IADD3 R4, P1, R4, 0x4, RZ ;  /* 0x0000000404047810 */ /* 0x000fe40007f3e0ff */
[----:B-1----:R-:W-:-:S03]  /*2d50*/  IADD3 R20, P2, R16, 0x10, RZ ;  /* 0x0000001010147810 */ /* 0x002fc60007f5e0ff */
[----:B------:R-:W-:Y:S01]  /*2d60*/  IMAD.X R23, RZ, RZ, R23, P1 ;  /* 0x000000ffff177224 */ /* 0x000fe200008e0617 */
[----:B------:R-:W-:Y:S01]  /*2d70*/  IADD3.X R17, RZ, R17, RZ, P2, !PT ;  /* 0x00000011ff117210 */ /* 0x000fe200017fe4ff */
[----:B---3--:R-:W-:-:S05]  /*2d80*/  IMAD R6, R19, R2, R6 ;  /* 0x0000000213067224 */ /* 0x008fca00078e0206 */
[----:B------:R0:W-:Y:S01]  /*2d90*/  STG.E.U8 desc[UR10][R28.64], R6 ;  /* 0x000000061c007986 */ /* 0x0001e2000c10110a */
[----:B------:R-:W-:Y:S05]  /*2da0*/  @!P0 BRA `(.L_x_669) ;  /* 0xfffffffc00248947 */ /* 0x000fea000383ffff */
.L_x_666:
[----:B------:R-:W-:Y:S05]  /*2db0*/  BSYNC B0 ;  /* 0x0000000000007941 */ /* 0x000fea0003800000 */
.L_x_665:
[----:B0-----:R-:W0:Y:S01]  /*2dc0*/  LDC.64 R6, c[0x0][0x278] ;  /* 0x00009e00ff067b82 */ /* 0x001e220000000a00 */
[----:B------:R-:W-:-:S06]  /*2dd0*/  UIADD3 UR4, UR4, 0x1, URZ ;  /* 0x0000000104047890 */ /* 0x000fcc000fffe03f */
[----:B0-----:R-:W-:-:S04]  /*2de0*/  ISETP.LE.U32.AND P0, PT, R6, UR4, PT ;  /* 0x0000000406007c0c */ /* 0x001fc8000bf03070 */
[----:B------:R-:W-:-:S13]  /*2df0*/  ISETP.GE.AND.EX P0, PT, RZ, R7, PT, P0 ;  /* 0x00000007ff00720c */ /* 0x000fda0003f06300 */
[----:B------:R-:W-:Y:S05]  /*2e00*/  @!P0 BRA `(.L_x_670) ;  /* 0xfffffff400448947 */ /* 0x000fea000383ffff */
[----:B------:R-:W-:Y:S05]  /*2e10*/  EXIT ;  /* 0x000000000000794d */ /* 0x000fea0003800000 */
.L_x_671:
        /* <DEDUP_REMOVED lines=14> */
.L_x_8898:


//--------------------- .text._ZN3cub17CUB_300001_SM_9006detail8for_each13static_kernelINS2_12policy_hub_t12policy_500_tElNS2_12op_wrapper_tIlZZZZZN2at6native36add_out_dense_sparse_compressed_cudaERNS7_6TensorERKS9_SC_RKN3c106ScalarEENKUlvE_clEvENKUlvE_clEvENKUlvE_clEvENKUlvE0_clEvEUllE_N6thrust23THRUST_300001_SM_900_NS17counting_iteratorIlNSN_11use_defaultESP_SP_EEEEEEvT0_T1_ --------------------------
	.section	.text._ZN3cub17CUB_300001_SM_9006detail8for_each13static_kernelINS2_12policy_hub_t12policy_500_tElNS2_12op_wrapper_tIlZZZZZN2at6native36add_out_dense_sparse_compressed_cudaERNS7_6TensorERKS9_SC_RKN3c106ScalarEENKUlvE_clEvENKUlvE_clEvENKUlvE_clEvENKUlvE0_clEvEUllE_N6thrust23THRUST_300001_SM_900_NS17counting_iteratorIlNSN_11use_defaultESP_SP_EEEEEEvT0_T1_,"ax",@progbits
	.align	128
        .global         _ZN3cub17CUB_300001_SM_9006detail8for_each13static_kernelINS2_12policy_hub_t12policy_500_tElNS2_12op_wrapper_tIlZZZZZN2at6native36add_out_dense_sparse_compressed_cudaERNS7_6TensorERKS9_SC_RKN3c106ScalarEENKUlvE_clEvENKUlvE_clEvENKUlvE_clEvENKUlvE0_clEvEUllE_N6thrust23THRUST_300001_SM_900_NS17counting_iteratorIlNSN_11use_defaultESP_SP_EEEEEEvT0_T1_
        .type           _ZN3cub17CUB_300001_SM_9006detail8for_each13static_kernelINS2_12policy_hub_t12policy_500_tElNS2_12op_wrapper_tIlZZZZZN2at6native36add_out_dense_sparse_compressed_cudaERNS7_6TensorERKS9_SC_RKN3c106ScalarEENKUlvE_clEvENKUlvE_clEvENKUlvE_clEvENKUlvE0_clEvEUllE_N6thrust23THRUST_300001_SM_900_NS17counting_iteratorIlNSN_11use_defaultESP_SP_EEEEEEvT0_T1_,@function
        .size           _ZN3cub17CUB_300001_SM_9006detail8for_each13static_kernelINS2_12policy_hub_t12policy_500_tElNS2_12op_wrapper_tIlZZZZZN2at6native36add_out_dense_sparse_compressed_cudaERNS7_6TensorERKS9_SC_RKN3c106ScalarEENKUlvE_clEvENKUlvE_clEvENKUlvE_clEvENKUlvE0_clEvEUllE_N6thrust23THRUST_300001_SM_900_NS17counting_iteratorIlNSN_11use_defaultESP_SP_EEEEEEvT0_T1_,(.L_x_8899 - _ZN3cub17CUB_300001_SM_9006detail8for_each13static_kernelINS2_12policy_hub_t12policy_500_tElNS2_12op_wrapper_tIlZZZZZN2at6native36add_out_dense_sparse_compressed_cudaERNS7_6TensorERKS9_SC_RKN3c106ScalarEENKUlvE_clEvENKUlvE_clEvENKUlvE_clEvENKUlvE0_clEvEUllE_N6thrust23THRUST_300001_SM_900_NS17counting_iteratorIlNSN_11use_defaultESP_SP_EEEEEEvT0_T1_)
        .other          _ZN3cub17CUB_300001_SM_9006detail8for_each13static_kernelINS2_12policy_hub_t12policy_500_tElNS2_12op_wrapper_tIlZZZZZN2at6native36add_out_dense_sparse_compressed_cudaERNS7_6TensorERKS9_SC_RKN3c106ScalarEENKUlvE_clEvENKUlvE_clEvENKUlvE_clEvENKUlvE0_clEvEUllE_N6thrust23THRUST_300001_SM_900_NS17counting_iteratorIlNSN_11use_defaultESP_SP_EEEEEEvT0_T1_,@"STO_CUDA_ENTRY STV_DEFAULT"
_ZN3cub17CUB_300001_SM_9006detail8for_each13static_kernelINS2_12policy_hub_t12policy_500_tElNS2_12op_wrapper_tIlZZZZZN2at6native36add_out_dense_sparse_compressed_cudaERNS7_6TensorERKS9_SC_RKN3c106ScalarEENKUlvE_clEvENKUlvE_clEvENKUlvE_clEvENKUlvE0_clEvEUllE_N6thrust23THRUST_300001_SM_900_NS17counting_iteratorIlNSN_11use_defaultESP_SP_EEEEEEvT0_T1_:
.text._ZN3cub17CUB_300001_SM_9006detail8for_each13static_kernelINS2_12policy_hub_t12policy_500_tElNS2_12op_wrapper_tIlZZZZZN2at6native36add_out_dense_sparse_compressed_cudaERNS7_6TensorERKS9_SC_RKN3c106ScalarEENKUlvE_clEvENKUlvE_clEvENKUlvE_clEvENKUlvE0_clEvEUllE_N6thrust23THRUST_300001_SM_900_NS17counting_iteratorIlNSN_11use_defaultESP_SP_EEEEEEvT0_T1_:
        /* <DEDUP_REMOVED lines=32> */
.L_x_680:
        /* <DEDUP_REMOVED lines=88> */
.L_x_678:
[----:B------:R-:W-:Y:S05]  /*0780*/  BSYNC B2 ;  /* 0x0000000000027941 */ /* 0x000fea0003800000 */
.L_x_677:
        /* <DEDUP_REMOVED lines=13> */
.L_x_679:
        /* <DEDUP_REMOVED lines=65> */
.L_x_676:
[----:B------:R-:W-:Y:S05]  /*0c70*/  BSYNC B1 ;  /* 0x0000000000017941 */ /* 0x000fea0003800000 */
.L_x_675:
[----:B------:R-:W-:Y:S01]  /*0c80*/  IADD3 R2, P0, R2, 0x1, RZ ;  /* 0x0000000102027810 */ /* 0x000fe20007f1e0ff */
[----:B------:R-:W-:-:S04]  /*0c90*/  ULDC.64 UR12, c[0x0][0x278] ;  /* 0x00009e00000c7ab9 */ /* 0x000fc80000000a00 */
[----:B------:R-:W-:Y:S01]  /*0ca0*/  IMAD.X R3, RZ, RZ, R3, P0 ;  /* 0x000000ffff037224 */ /* 0x000fe200000e0603 */
[----:B------:R-:W-:-:S04]  /*0cb0*/  ISETP.GE.U32.AND P0, PT, R2, UR12, PT ;  /* 0x0000000c02007c0c */ /* 0x000fc8000bf06070 */
[----:B------:R-:W-:-:S13]  /*0cc0*/  ISETP.GE.AND.EX P0, PT, R3, UR13, PT, P0 ;  /* 0x0000000d03007c0c */ /* 0x000fda000bf06300 */
[----:B------:R-:W-:Y:S05]  /*0cd0*/  @!P0 BRA `(.L_x_680) ;  /* 0xfffffff400488947 */ /* 0x000fea000383ffff */
.L_x_674:
[----:B------:R-:W-:Y:S05]  /*0ce0*/  BSYNC B0 ;  /* 0x0000000000007941 */ /* 0x000fea0003800000 */
.L_x_673:
        /* <DEDUP_REMOVED lines=18> */
.L_x_686:
        /* <DEDUP_REMOVED lines=93> */
.L_x_684:
[----:B------:R-:W-:Y:S05]  /*13e0*/  BSYNC B1 ;  /* 0x0000000000017941 */ /* 0x000fea0003800000 */
.L_x_683:
        /* <DEDUP_REMOVED lines=8> */
.L_x_685:
        /* <DEDUP_REMOVED lines=60> */
.L_x_682:
[----:B------:R-:W-:Y:S05]  /*1830*/  BSYNC B0 ;  /* 0x0000000000007941 */ /* 0x000fea0003800000 */
.L_x_681:
        /* <DEDUP_REMOVED lines=8> */
.L_x_672:
        /* <DEDUP_REMOVED lines=16> */
.L_x_692:
        /* <DEDUP_REMOVED lines=93> */
.L_x_690:
[----:B------:R-:W-:Y:S05]  /*1f90*/  BSYNC B1 ;  /* 0x0000000000017941 */ /* 0x000fea0003800000 */
.L_x_689:
        /* <DEDUP_REMOVED lines=13> */
.L_x_691:
        /* <DEDUP_REMOVED lines=62> */
.L_x_688:
[----:B------:R-:W-:Y:S05]  /*2450*/  BSYNC B0 ;  /* 0x0000000000007941 */ /* 0x000fea0003800000 */
.L_x_687:
        /* <DEDUP_REMOVED lines=17> */
.L_x_698:
        /* <DEDUP_REMOVED lines=91> */
.L_x_696:
[----:B------:R-:W-:Y:S05]  /*2b20*/  BSYNC B1 ;  /* 0x0000000000017941 */ /* 0x000fea0003800000 */
.L_x_695:
        /* <DEDUP_REMOVED lines=25> */
.L_x_697:
        /* <DEDUP_REMOVED lines=51> */
.L_x_694:
[----:B------:R-:W-:Y:S05]  /*2ff0*/  BSYNC B0 ;  /* 0x0000000000007941 */ /* 0x000fea0003800000 */
.L_x_693:
        /* <DEDUP_REMOVED lines=8> */
.L_x_699:
        /* <DEDUP_REMOVED lines=16> */
.L_x_8899:


//--------------------- .text._ZN3cub17CUB_300001_SM_9006detail8for_each13static_kernelINS2_12policy_hub_t12policy_500_tElNS2_12op_wrapper_tIlZZZZZN2at6native36add_out_dense_sparse_compressed_cudaERNS7_6TensorERKS9_SC_RKN3c106ScalarEENKUlvE_clEvENKUlvE_clEvENKUlvE_clEvENKUlvE_clEvEUllE_N6thrust23THRUST_300001_SM_900_NS17counting_iteratorIlNSN_11use_defaultESP_SP_EEEEEEvT0_T1_ --------------------------
	.section	.text._ZN3cub17CUB_300001_SM_9006detail8for_each13static_kernelINS2_12policy_hub_t12policy_500_tElNS2_12op_wrapper_tIlZZZZZN2at6native36add_out_dense_sparse_compressed_cudaERNS7_6TensorERKS9_SC_RKN3c106ScalarEENKUlvE_clEvENKUlvE_clEvENKUlvE_clEvENKUlvE_clEvEUllE_N6thrust23THRUST_300001_SM_900_NS17counting_iteratorIlNSN_11use_defaultESP_SP_EEEEEEvT0_T1_,"ax",@progbits
	.align	128
        .global         _ZN3cub17CUB_300001_SM_9006detail8for_each13static_kernelINS2_12policy_hub_t12policy_500_tElNS2_12op_wrapper_tIlZZZZZN2at6native36add_out_dense_sparse_compressed_cudaERNS7_6TensorERKS9_SC_RKN3c106ScalarEENKUlvE_clEvENKUlvE_clEvENKUlvE_clEvENKUlvE_clEvEUllE_N6thrust23THRUST_300001_SM_900_NS17counting_iteratorIlNSN_11use_defaultESP_SP_EEEEEEvT0_T1_
        .type           _ZN3cub17CUB_300001_SM_9006detail8for_each13static_kernelINS2_12policy_hub_t12policy_500_tElNS2_12op_wrapper_tIlZZZZZN2at6native36add_out_dense_sparse_compressed_cudaERNS7_6TensorERKS9_SC_RKN3c106ScalarEENKUlvE_clEvENKUlvE_clEvENKUlvE_clEvENKUlvE_clEvEUllE_N6thrust23THRUST_300001_SM_900_NS17counting_iteratorIlNSN_11use_defaultESP_SP_EEEEEEvT0_T1_,@function
        .size           _ZN3cub17CUB_300001_SM_9006detail8for_each13static_kernelINS2_12policy_hub_t12policy_500_tElNS2_12op_wrapper_tIlZZZZZN2at6native36add_out_dense_sparse_compressed_cudaERNS7_6TensorERKS9_SC_RKN3c106ScalarEENKUlvE_clEvENKUlvE_clEvENKUlvE_clEvENKUlvE_clEvEUllE_N6thrust23THRUST_300001_SM_900_NS17counting_iteratorIlNSN_11use_defaultESP_SP_EEEEEEvT0_T1_,(.L_x_8900 - _ZN3cub17CUB_300001_SM_9006detail8for_each13static_kernelINS2_12policy_hub_t12policy_500_tElNS2_12op_wrapper_tIlZZZZZN2at6native36add_out_dense_sparse_compressed_cudaERNS7_6TensorERKS9_SC_RKN3c106ScalarEENKUlvE_clEvENKUlvE_clEvENKUlvE_clEvENKUlvE_clEvEUllE_N6thrust23THRUST_300001_SM_900_NS17counting_iteratorIlNSN_11use_defaultESP_SP_EEEEEEvT0_T1_)
        .other          _ZN3cub17CUB_300001_SM_9006detail8for_each13static_kernelINS2_12policy_hub_t12policy_500_tElNS2_12op_wrapper_tIlZZZZZN2at6native36add_out_dense_sparse_compressed_cudaERNS7_6TensorERKS9_SC_RKN3c106ScalarEENKUlvE_clEvENKUlvE_clEvENKUlvE_clEvENKUlvE_clEvEUllE_N6thrust23THRUST_300001_SM_900_NS17counting_iteratorIlNSN_11use_defaultESP_SP_EEEEEEvT0_T1_,@"STO_CUDA_ENTRY STV_DEFAULT"
_ZN3cub17CUB_300001_SM_9006detail8for_each13static_kernelINS2_12policy_hub_t12policy_500_tElNS2_12op_wrapper_tIlZZZZZN2at6native36add_out_dense_sparse_compressed_cudaERNS7_6TensorERKS9_SC_RKN3c106ScalarEENKUlvE_clEvENKUlvE_clEvENKUlvE_clEvENKUlvE_clEvEUllE_N6thrust23THRUST_300001_SM_900_NS17counting_iteratorIlNSN_11use_defaultESP_SP_EEEEEEvT0_T1_:
.text._ZN3cub17CUB_300001_SM_9006detail8for_each13static_kernelINS2_12policy_hub_t12policy_500_tElNS2_12op_wrapper_tIlZZZZZN2at6native36add_out_dense_sparse_compressed_cudaERNS7_6TensorERKS9_SC_RKN3c106ScalarEENKUlvE_clEvENKUlvE_clEvENKUlvE_clEvENKUlvE_clEvEUllE_N6thrust23THRUST_300001_SM_900_NS17counting_iteratorIlNSN_11use_defaultESP_SP_EEEEEEvT0_T1_:
        /* <DEDUP_REMOVED lines=27> */
.L_x_708:
        /* <DEDUP_REMOVED lines=89> */
.L_x_706:
[----:B------:R-:W-:Y:S05]  /*0740*/  BSYNC B2 ;  /* 0x0000000000027941 */ /* 0x000fea0003800000 */
.L_x_705:
[----:B------:R-:W-:-:S04]  /*0750*/  LOP3.LUT R0, RZ, R8, RZ, 0x33, !PT ;  /* 0x00000008ff007212 */ /* 0x000fc800078e33ff */
[----:B------:R-:W-:-:S04]  /*0760*/  IADD3 R0, R25, R0, RZ ;  /* 0x0000000019007210 */ /* 0x000fc80007ffe0ff */
[----:B------:R-:W-:-:S13]  /*0770*/  ISETP.GE.U32.AND P0, PT, R0, 0x3, PT ;  /* 0x000000030000780c */ /* 0x000fda0003f06070 */
[----:B------:R-:W-:Y:S05]  /*0780*/  @!P0 BRA `(.L_x_704) ;  /* 0x00000004000c8947 */ /* 0x000fea0003800000 */
[----:B------:R-:W-:-:S07]  /*0790*/  PRMT R0, R3, 0x9910, RZ ;  /* 0x0000991003007816 */ /* 0x000fce00000000ff */
.L_x_707:
        /* <DEDUP_REMOVED lines=66> */
.L_x_704:
[----:B------:R-:W-:Y:S05]  /*0bc0*/  BSYNC B1 ;  /* 0x0000000000017941 */ /* 0x000fea0003800000 */
.L_x_703:
[----:B------:R-:W-:Y:S01]  /*0bd0*/  IADD3 R4, R4, 0x1, RZ ;  /* 0x0000000104047810 */ /* 0x000fe20007ffe0ff */
[----:B------:R-:W-:-:S03]  /*0be0*/  ULDC.64 UR12, c[0x0][0x278] ;  /* 0x00009e00000c7ab9 */ /* 0x000fc60000000a00 */
[----:B------:R-:W-:-:S04]  /*0bf0*/  ISETP.GE.U32.AND P0, PT, R4, UR12, PT ;  /* 0x0000000c04007c0c */ /* 0x000fc8000bf06070 */
[----:B------:R-:W-:-:S13]  /*0c00*/  ISETP.GE.AND.EX P0, PT, RZ, UR13, PT, P0 ;  /* 0x0000000dff007c0c */ /* 0x000fda000bf06300 */
[----:B------:R-:W-:Y:S05]  /*0c10*/  @!P0 BRA `(.L_x_708) ;  /* 0xfffffff400648947 */ /* 0x000fea000383ffff */
.L_x_702:
[----:B------:R-:W-:Y:S05]  /*0c20*/  BSYNC B0 ;  /* 0x0000000000007941 */ /* 0x000fea0003800000 */
.L_x_701:
        /* <DEDUP_REMOVED lines=16> */
.L_x_714:
        /* <DEDUP_REMOVED lines=89> */
.L_x_712:
[----:B------:R-:W-:Y:S05]  /*12c0*/  BSYNC B1 ;  /* 0x0000000000017941 */ /* 0x000fea0003800000 */
.L_x_711:
[----:B------:R-:W-:-:S05]  /*12d0*/  LOP3.LUT R11, RZ, R10, RZ, 0x33, !PT ;  /* 0x0000000aff0b7212 */ /* 0x000fca00078e33ff */
[----:B------:R-:W-:-:S05]  /*12e0*/  IMAD.IADD R11, R2, 0x1, R11 ;  /* 0x00000001020b7824 */ /* 0x000fca00078e020b */
[----:B------:R-:W-:-:S13]  /*12f0*/  ISETP.GE.U32.AND P0, PT, R11, 0x3, PT ;  /* 0x000000030b00780c */ /* 0x000fda0003f06070 */
[----:B------:R-:W-:Y:S05]  /*1300*/  @!P0 BRA `(.L_x_710) ;  /* 0x0000000000fc8947 */ /* 0x000fea0003800000 */
[----:B------:R-:W-:-:S07]  /*1310*/  PRMT R0, R3, 0x9910, RZ ;  /* 0x0000991003007816 */ /* 0x000fce00000000ff */
.L_x_713:
        /* <DEDUP_REMOVED lines=62> */
.L_x_710:
[----:B------:R-:W-:Y:S05]  /*1700*/  BSYNC B0 ;  /* 0x0000000000007941 */ /* 0x000fea0003800000 */
.L_x_709:
[----:B------:R-:W5:Y:S01]  /*1710*/  LDC.64 R10, c[0x0][0x278] ;  /* 0x00009e00ff0a7b82 */ /* 0x000f620000000a00 */
[----:B------:R-:W-:-:S06]  /*1720*/  UIADD3 UR4, UR4, 0x1, URZ ;  /* 0x0000000104047890 */ /* 0x000fcc000fffe03f */
[----:B-----5:R-:W-:-:S04]  /*1730*/  ISETP.LE.U32.AND P0, PT, R10, UR4, PT ;  /* 0x000000040a007c0c */ /* 0x020fc8000bf03070 */
[----:B------:R-:W-:-:S13]  /*1740*/  ISETP.GE.AND.EX P0, PT, RZ, R11, PT, P0 ;  /* 0x0000000bff00720c */ /* 0x000fda0003f06300 */
[----:B------:R-:W-:Y:S05]  /*1750*/  @!P0 BRA `(.L_x_714) ;  /* 0xfffffff400748947 */ /* 0x000fea000383ffff */
[----:B------:R-:W-:Y:S05]  /*1760*/  EXIT ;  /* 0x000000000000794d */ /* 0x000fea0003800000 */
.L_x_700:
        /* <DEDUP_REMOVED lines=10> */
.L_x_720:
        /* <DEDUP_REMOVED lines=93> */
.L_x_718:
[----:B------:R-:W-:Y:S05]  /*1de0*/  BSYNC B1 ;  /* 0x0000000000017941 */ /* 0x000fea0003800000 */
.L_x_717:
[----:B------:R-:W-:-:S04]  /*1df0*/  LOP3.LUT R6, RZ, R6, RZ, 0x33, !PT ;  /* 0x00000006ff067212 */ /* 0x000fc800078e33ff */
[----:B------:R-:W-:-:S04]  /*1e00*/  IADD3 R6, R21, R6, RZ ;  /* 0x0000000615067210 */ /* 0x000fc80007ffe0ff */
[----:B------:R-:W-:-:S13]  /*1e10*/  ISETP.GE.U32.AND P0, PT, R6, 0x3, PT ;  /* 0x000000030600780c */ /* 0x000fda0003f06070 */
[----:B------:R-:W-:Y:S05]  /*1e20*/  @!P0 BRA `(.L_x_716) ;  /* 0x0000000400008947 */ /* 0x000fea0003800000 */
[----:B------:R-:W3:Y:S01]  /*1e30*/  LDC.64 R6, c[0x0][0x268] ;  /* 0x00009a00ff067b82 */ /* 0x000ee20000000a00 */
[----:B------:R-:W-:-:S07]  /*1e40*/  PRMT R16, R3, 0x9910, RZ ;  /* 0x0000991003107816 */ /* 0x000fce00000000ff */
.L_x_719:
        /* <DEDUP_REMOVED lines=62> */
.L_x_716:
[----:B------:R-:W-:Y:S05]  /*2230*/  BSYNC B0 ;  /* 0x0000000000007941 */ /* 0x000fea0003800000 */
.L_x_715:
        /* <DEDUP_REMOVED lines=14> */
.L_x_726:
        /* <DEDUP_REMOVED lines=87> */
.L_x_724:
[----:B------:R-:W-:Y:S05]  /*2890*/  BSYNC B1 ;  /* 0x0000000000017941 */ /* 0x000fea0003800000 */
.L_x_723:
        /* <DEDUP_REMOVED lines=26> */
.L_x_725:
        /* <DEDUP_REMOVED lines=55> */
.L_x_722:
[----:B------:R-:W-:Y:S05]  /*2db0*/  BSYNC B0 ;  /* 0x0000000000007941 */ /* 0x000fea0003800000 */
.L_x_721:
[----:B0-----:R-:W0:Y:S01]  /*2dc0*/  LDC.64 R6, c[0x0][0x278] ;  /* 0x00009e00ff067b82 */ /* 0x001e220000000a00 */
[----:B------:R-:W-:-:S06]  /*2dd0*/  UIADD3 UR4, UR4, 0x1, URZ ;  /* 0x0000000104047890 */ /* 0x000fcc000fffe03f */
[----:B0-----:R-:W-:-:S04]  /*2de0*/  ISETP.LE.U32.AND P0, PT, R6, UR4, PT ;  /* 0x0000000406007c0c */ /* 0x001fc8000bf03070 */
[----:B------:R-:W-:-:S13]  /*2df0*/  ISETP.GE.AND.EX P0, PT, RZ, R7, PT, P0 ;  /* 0x00000007ff00720c */ /* 0x000fda0003f06300 */
[----:B------:R-:W-:Y:S05]  /*2e00*/  @!P0 BRA `(.L_x_726) ;  /* 0xfffffff400448947 */ /* 0x000fea000383ffff */
[----:B------:R-:W-:Y:S05]  /*2e10*/  EXIT ;  /* 0x000000000000794d */ /* 0x000fea0003800000 */
.L_x_727:
        /* <DEDUP_REMOVED lines=14> */
.L_x_8900:


//--------------------- .text._ZN3cub17CUB_300001_SM_9006detail11EmptyKernelIvEEvv --------------------------
	.section	.text._ZN3cub17CUB_300001_SM_9006detail11EmptyKernelIvEEvv,"ax",@progbits
	.align	128
        .global         _ZN3cub17CUB_300001_SM_9006detail11EmptyKernelIvEEvv
        .type           _ZN3cub17CUB_300001_SM_9006detail11EmptyKernelIvEEvv,@function
        .size           _ZN3cub17CUB_300001_SM_9006detail11EmptyKernelIvEEvv,(.L_x_8901 - _ZN3cub17CUB_300001_SM_9006detail11EmptyKernelIvEEvv)
        .other          _ZN3cub17CUB_300001_SM_9006detail11EmptyKernelIvEEvv,@"STO_CUDA_ENTRY STV_DEFAULT"
_ZN3cub17CUB_300001_SM_9006detail11EmptyKernelIvEEvv:
.text._ZN3cub17CUB_300001_SM_9006detail11EmptyKernelIvEEvv:
[----:B------:R-:W-:Y:S01]  /*0000*/  LDC R1, c[0x0][0x28] ;  /* 0x00000a00ff017b82 */ /* 0x000fe20000000800 */
[----:B------:R-:W-:Y:S05]  /*0010*/  EXIT ;  /* 0x000000000000794d */ /* 0x000fea0003800000 */
.L_x_728:
        /* <DEDUP_REMOVED lines=14> */
.L_x_8901:


//--------------------- .text._ZN2at6native55_GLOBAL__N__0955718d_22_SparseCsrTensorMath_cu_868dd54534reduce_sparse_csr_dim1_cuda_kernelIN3c108BFloat16ElNS1_14ReductionMulOpIS4_EEfEEvPT2_PKT_PKT0_SE_lT1_ --------------------------
	.section	.text._ZN2at6native55_GLOBAL__N__0955718d_22_SparseCsrTensorMath_cu_868dd54534reduce_sparse_csr_dim1_cuda_kernelIN3c108BFloat16ElNS1_14ReductionMulOpIS4_EEfEEvPT2_PKT_PKT0_SE_lT1_,"ax",@progbits
	.align	128
.text._ZN2at6native55_GLOBAL__N__0955718d_22_SparseCsrTensorMath_cu_868dd54534reduce_sparse_csr_dim1_cuda_kernelIN3c108BFloat16ElNS1_14ReductionMulOpIS4_EEfEEvPT2_PKT_PKT0_SE_lT1_:
        .type           _ZN2at6native55_GLOBAL__N__0955718d_22_SparseCsrTensorMath_cu_868dd54534reduce_sparse_csr_dim1_cuda_kernelIN3c108BFloat16ElNS1_14ReductionMulOpIS4_EEfEEvPT2_PKT_PKT0_SE_lT1_,@function
        .size           _ZN2at6native55_GLOBAL__N__0955718d_22_SparseCsrTensorMath_cu_868dd54534reduce_sparse_csr_dim1_cuda_kernelIN3c108BFloat16ElNS1_14ReductionMulOpIS4_EEfEEvPT2_PKT_PKT0_SE_lT1_,(.L_x_8653 - _ZN2at6native55_GLOBAL__N__0955718d_22_SparseCsrTensorMath_cu_868dd54534reduce_sparse_csr_dim1_cuda_kernelIN3c108BFloat16ElNS1_14ReductionMulOpIS4_EEfEEvPT2_PKT_PKT0_SE_lT1_)
        .other          _ZN2at6native55_GLOBAL__N__0955718d_22_SparseCsrTensorMath_cu_868dd54534reduce_sparse_csr_dim1_cuda_kernelIN3c108BFloat16ElNS1_14ReductionMulOpIS4_EEfEEvPT2_PKT_PKT0_SE_lT1_,@"STO_CUDA_ENTRY STV_DEFAULT"
_ZN2at6native55_GLOBAL__N__0955718d_22_SparseCsrTensorMath_cu_868dd54534reduce_sparse_csr_dim1_cuda_kernelIN3c108BFloat16ElNS1_14ReductionMulOpIS4_EEfEEvPT2_PKT_PKT0_SE_lT1_:
[----:B------:R-:W-:Y:S01]  /*0000*/  LDC R1, c[0x0][0x28] ;  /* 0x00000a00ff017b82 */ /* 0x000fe20000000800 */
[----:B------:R-:W0:Y:S07]  /*0010*/  S2R R3, SR_TID.X ;  /* 0x0000000000037919 */ /* 0x000e2e0000002100 */
[----:B------:R-:W0:Y:S08]  /*0020*/  S2UR UR4, SR_CTAID.X ;  /* 0x00000000000479c3 */ /* 0x000e300000002500 */
[----:B------:R-:W0:Y:S02]  /*0030*/  LDC R6, c[0x0][RZ] ;  /* 0x00000000ff067b82 */ /* 0x000e240000000800 */
[----:B0-----:R-:W-:Y:S01]  /*0040*/  IMAD R6, R6, UR4, R3 ;  /* 0x0000000406067c24 */ /* 0x001fe2000f8e0203 */
[----:B------:R-:W-:-:S04]  /*0050*/  ULDC.64 UR4, c[0x0][0x230] ;  /* 0x00008c0000047ab9 */ /* 0x000fc80000000a00 */
[----:B------:R-:W-:-:S04]  /*0060*/  ISETP.GE.U32.AND P0, PT, R6, UR4, PT ;  /* 0x0000000406007c0c */ /* 0x000fc8000bf06070 */
[----:B------:R-:W-:-:S13]  /*0070*/  ISETP.GE.AND.EX P0, PT, RZ, UR5, PT, P0 ;  /* 0x00000005ff007c0c */ /* 0x000fda000bf06300 */
[----:B------:R-:W-:Y:S05]  /*0080*/  @P0 EXIT ;  /* 0x000000000000094d */ /* 0x000fea0003800000 */
[----:B------:R-:W-:Y:S01]  /*0090*/  IMAD.SHL.U32 R0, R6, 0x8, RZ ;  /* 0x0000000806007824 */ /* 0x000fe200078e00ff */
[----:B------:R-:W-:Y:S01]  /*00a0*/  ULDC.64 UR4, c[0x0][0x220] ;  /* 0x0000880000047ab9 */ /* 0x000fe20000000a00 */
[----:B------:R-:W-:-:S03]  /*00b0*/  SHF.R.U32.HI R6, RZ, 0x1d, R6 ;  /* 0x0000001dff067819 */ /* 0x000fc60000011606 */
[----:B------:R-:W-:-:S04]  /*00c0*/  IADD3 R8, P0, R0, UR4, RZ ;  /* 0x0000000400087c10 */ /* 0x000fc8000ff1e0ff */
[----:B------:R-:W-:Y:S01]  /*00d0*/  IADD3.X R9, R6, UR5, RZ, P0, !PT ;  /* 0x0000000506097c10 */ /* 0x000fe200087fe4ff */
[----:B------:R-:W-:-:S04]  /*00e0*/  ULDC.64 UR4, c[0x0][0x208] ;  /* 0x0000820000047ab9 */ /* 0x000fc80000000a00 */
[----:B------:R-:W2:Y:S04]  /*00f0*/  LDG.E.64 R2, desc[UR4][R8.64+0x8] ;  /* 0x0000080408027981 */ /* 0x000ea8000c1e1b00 */
[----:B------:R-:W2:Y:S02]  /*0100*/  LDG.E.64 R4, desc[UR4][R8.64] ;  /* 0x0000000408047981 */ /* 0x000ea4000c1e1b00 */
[----:B--2---:R-:W-:-:S04]  /*0110*/  ISETP.NE.U32.AND P0, PT, R2, R4, PT ;  /* 0x000000040200720c */ /* 0x004fc80003f05070 */
[----:B------:R-:W-:-:S13]  /*0120*/  ISETP.NE.AND.EX P0, PT, R3, R5, PT, P0 ;  /* 0x000000050300720c */ /* 0x000fda0003f05300 */
[----:B------:R-:W-:Y:S05]  /*0130*/  @!P0 EXIT ;  /* 0x000000000000894d */ /* 0x000fea0003800000 */
[----:B------:R-:W-:Y:S01]  /*0140*/  ISETP.GT.U32.AND P0, PT, R2, R4, PT ;  /* 0x000000040200720c */ /* 0x000fe20003f04070 */
[----:B------:R-:W-:Y:S01]  /*0150*/  BSSY B0, `(.L_x_729) ;  /* 0x0000151000007945 */ /* 0x000fe20003800000 */
[----:B------:R-:W-:Y:S02]  /*0160*/  IMAD.MOV.U32 R8, RZ, RZ, 0x3f800000 ;  /* 0x3f800000ff087424 */ /* 0x000fe400078e00ff */
[----:B------:R-:W-:-:S13]  /*0170*/  ISETP.GT.AND.EX P0, PT, R3, R5, PT, P0 ;  /* 0x000000050300720c */ /* 0x000fda0003f04300 */
[----:B------:R-:W-:Y:S05]  /*0180*/  @!P0 BRA `(.L_x_730) ;  /* 0x0000001400348947 */ /* 0x000fea0003800000 */
[CC--:B------:R-:W-:Y:S01]  /*0190*/  IADD3 R13, R2.reuse, -R4.reuse, RZ ;  /* 0x80000004020d7210 */ /* 0x0c0fe20007ffe0ff */
[----:B------:R-:W-:Y:S01]  /*01a0*/  BSSY B1, `(.L_x_731) ;  /* 0x0000028000017945 */ /* 0x000fe20003800000 */
[----:B------:R-:W-:Y:S02]  /*01b0*/  LOP3.LUT R7, RZ, R4, RZ, 0x33, !PT ;  /* 0x00000004ff077212 */ /* 0x000fe400078e33ff */
[----:B------:R-:W-:Y:S02]  /*01c0*/  LOP3.LUT R13, R13, 0x3, RZ, 0xc0, !PT ;  /* 0x000000030d0d7812 */ /* 0x000fe400078ec0ff */
[----:B------:R-:W-:Y:S02]  /*01d0*/  IADD3 R7, P2, R2, R7, RZ ;  /* 0x0000000702077210 */ /* 0x000fe40007f5e0ff */
[----:B------:R-:W-:Y:S02]  /*01e0*/  ISETP.NE.U32.AND P1, PT, R13, RZ, PT ;  /* 0x000000ff0d00720c */ /* 0x000fe40003f25070 */
[----:B------:R-:W-:-:S02]  /*01f0*/  LOP3.LUT R9, RZ, R5, RZ, 0x33, !PT ;  /* 0x00000005ff097212 */ /* 0x000fc400078e33ff */
[----:B------:R-:W-:Y:S02]  /*0200*/  ISETP.NE.AND.EX P1, PT, RZ, RZ, PT, P1 ;  /* 0x000000ffff00720c */ /* 0x000fe40003f25310 */
[----:B------:R-:W-:Y:S01]  /*0210*/  ISETP.GE.U32.AND P0, PT, R7, 0x3, PT ;  /* 0x000000030700780c */ /* 0x000fe20003f06070 */
[----:B------:R-:W-:Y:S02]  /*0220*/  IMAD.X R7, R3, 0x1, R9, P2 ;  /* 0x0000000103077824 */ /* 0x000fe400010e0609 */
[----:B------:R-:W-:-:S03]  /*0230*/  IMAD.MOV.U32 R9, RZ, RZ, R4 ;  /* 0x000000ffff097224 */ /* 0x000fc600078e0004 */
[----:B------:R-:W-:Y:S02]  /*0240*/  ISETP.GE.U32.AND.EX P0, PT, R7, RZ, PT, P0 ;  /* 0x000000ff0700720c */ /* 0x000fe40003f06100 */
[----:B------:R-:W-:-:S03]  /*0250*/  MOV R7, R5 ;  /* 0x0000000500077202 */ /* 0x000fc60000000f00 */
[----:B------:R-:W-:Y:S08]  /*0260*/  @!P1 BRA `(.L_x_732) ;  /* 0x00000000006c9947 */ /* 0x000ff00003800000 */
[----:B------:R-:W-:Y:S01]  /*0270*/  ULDC.64 UR6, c[0x0][0x218] ;  /* 0x0000860000067ab9 */ /* 0x000fe20000000a00 */
[----:B------:R-:W-:Y:S01]  /*0280*/  IADD3 R13, P2, RZ, -R13, RZ ;  /* 0x8000000dff0d7210 */ /* 0x000fe20007f5e0ff */
[----:B------:R-:W-:Y:S01]  /*0290*/  IMAD.MOV.U32 R9, RZ, RZ, R4 ;  /* 0x000000ffff097224 */ /* 0x000fe200078e0004 */
[C---:B------:R-:W-:Y:S01]  /*02a0*/  LEA R15, P1, R4.reuse, UR6, 0x1 ;  /* 0x00000006040f7c11 */ /* 0x040fe2000f8208ff */
[--C-:B------:R-:W-:Y:S01]  /*02b0*/  IMAD.MOV.U32 R7, RZ, RZ, R5.reuse ;  /* 0x000000ffff077224 */ /* 0x100fe200078e0005 */
[----:B------:R-:W-:Y:S02]  /*02c0*/  IADD3.X R14, RZ, -0x1, RZ, P2, !PT ;  /* 0xffffffffff0e7810 */ /* 0x000fe400017fe4ff */
[----:B------:R-:W-:-:S09]  /*02d0*/  LEA.HI.X R16, R4, UR7, R5, 0x1, P1 ;  /* 0x0000000704107c11 */ /* 0x000fd200088f0c05 */
.L_x_733:
[----:B------:R-:W-:Y:S02]  /*02e0*/  IMAD.MOV.U32 R4, RZ, RZ, R15 ;  /* 0x000000ffff047224 */ /* 0x000fe400078e000f */
[----:B------:R-:W-:-:S05]  /*02f0*/  IMAD.MOV.U32 R5, RZ, RZ, R16 ;  /* 0x000000ffff057224 */ /* 0x000fca00078e0010 */
[----:B------:R-:W2:Y:S01]  /*0300*/  LDG.E.U16 R4, desc[UR4][R4.64] ;  /* 0x0000000404047981 */ /* 0x000ea2000c1e1500 */
[----:B------:R-:W0:Y:S01]  /*0310*/  F2F.BF16.F32 R8, R8 ;  /* 0x0000000800087304 */ /* 0x000e220000202000 */
[----:B------:R-:W-:Y:S02]  /*0320*/  IADD3 R13, P1, R13, 0x1, RZ ;  /* 0x000000010d0d7810 */ /* 0x000fe40007f3e0ff */
[----:B------:R-:W-:Y:S02]  /*0330*/  IADD3 R9, P2, R9, 0x1, RZ ;  /* 0x0000000109097810 */ /* 0x000fe40007f5e0ff */
[----:B------:R-:W-:Y:S02]  /*0340*/  IADD3.X R14, RZ, R14, RZ, P1, !PT ;  /* 0x0000000eff0e7210 */ /* 0x000fe40000ffe4ff */
[----:B------:R-:W-:Y:S01]  /*0350*/  ISETP.NE.U32.AND P1, PT, R13, RZ, PT ;  /* 0x000000ff0d00720c */ /* 0x000fe20003f25070 */
[----:B------:R-:W-:Y:S01]  /*0360*/  IMAD.X R7, RZ, RZ, R7, P2 ;  /* 0x000000ffff077224 */ /* 0x000fe200010e0607 */
[----:B------:R-:W-:-:S02]  /*0370*/  IADD3 R15, P3, R15, 0x2, RZ ;  /* 0x000000020f0f7810 */ /* 0x000fc40007f7e0ff */
[----:B------:R-:W-:-:S03]  /*0380*/  ISETP.NE.AND.EX P1, PT, R14, RZ, PT, P1 ;  /* 0x000000ff0e00720c */ /* 0x000fc60003f25310 */
[----:B------:R-:W-:Y:S02]  /*0390*/  IMAD.X R16, RZ, RZ, R16, P3 ;  /* 0x000000ffff107224 */ /* 0x000fe400018e0610 */
[----:B0-----:R-:W-:Y:S01]  /*03a0*/  IMAD.U32 R11, R8, 0x10000, RZ ;  /* 0x00010000080b7824 */ /* 0x001fe200078e00ff */
[----:B--2---:R-:W-:-:S06]  /*03b0*/  SHF.L.U32 R10, R4, 0x10, RZ ;  /* 0x00000010040a7819 */ /* 0x004fcc00000006ff */
[----:B------:R-:W0:Y:S02]  /*03c0*/  F2F.BF16.F32 R10, R10 ;  /* 0x0000000a000a7304 */ /* 0x000e240000202000 */
[----:B0-----:R-:W-:-:S04]  /*03d0*/  IMAD.U32 R12, R10, 0x10000, RZ ;  /* 0x000100000a0c7824 */ /* 0x001fc800078e00ff */
[----:B------:R-:W-:-:S06]  /*03e0*/  FMUL.FTZ R11, R11, R12 ;  /* 0x0000000c0b0b7220 */ /* 0x000fcc0000410000 */
[----:B------:R-:W0:Y:S02]  /*03f0*/  F2F.BF16.F32 R11, R11 ;  /* 0x0000000b000b7304 */ /* 0x000e240000202000 */
[----:B0-----:R-:W-:Y:S01]  /*0400*/  SHF.L.U32 R8, R11, 0x10, RZ ;  /* 0x000000100b087819 */ /* 0x001fe200000006ff */
[----:B------:R-:W-:Y:S06]  /*0410*/  @P1 BRA `(.L_x_733) ;  /* 0xfffffffc00b01947 */ /* 0x000fec000383ffff */
.L_x_732:
[----:B------:R-:W-:Y:S05]  /*0420*/  BSYNC B1 ;  /* 0x0000000000017941 */ /* 0x000fea0003800000 */
.L_x_731:
[----:B------:R-:W-:Y:S05]  /*0430*/  @!P0 BRA `(.L_x_730) ;  /* 0x0000001000888947 */ /* 0x000fea0003800000 */
[----:B------:R-:W-:Y:S01]  /*0440*/  IADD3 R5, P2, R2, -R9, RZ ;  /* 0x8000000902057210 */ /* 0x000fe20007f5e0ff */
[----:B------:R-:W-:Y:S01]  /*0450*/  ULDC.64 UR6, c[0x0][0x218] ;  /* 0x0000860000067ab9 */ /* 0x000fe20000000a00 */
[----:B------:R-:W-:Y:S01]  /*0460*/  BSSY B1, `(.L_x_734) ;  /* 0x00000a4000017945 */ /* 0x000fe20003800000 */
[----:B------:R-:W-:Y:S02]  /*0470*/  LEA R4, P0, R9, UR6, 0x1 ;  /* 0x0000000609047c11 */ /* 0x000fe4000f8008ff */
[----:B------:R-:W-:Y:S01]  /*0480*/  ISETP.GT.U32.AND P1, PT, R5, 0xc, PT ;  /* 0x0000000c0500780c */ /* 0x000fe20003f24070 */
[--C-:B------:R-:W-:Y:S01]  /*0490*/  IMAD.X R5, R3, 0x1, ~R7.reuse, P2 ;  /* 0x0000000103057824 */ /* 0x100fe200010e0e07 */
[----:B------:R-:W-:Y:S02]  /*04a0*/  LEA.HI.X R10, R9, UR7, R7, 0x1, P0 ;  /* 0x00000007090a7c11 */ /* 0x000fe400080f0c07 */
[----:B------:R-:W-:Y:S02]  /*04b0*/  IADD3 R4, P0, R4, 0x4, RZ ;  /* 0x0000000404047810 */ /* 0x000fe40007f1e0ff */
[----:B------:R-:W-:-:S03]  /*04c0*/  ISETP.GT.AND.EX P1, PT, R5, RZ, PT, P1 ;  /* 0x000000ff0500720c */ /* 0x000fc60003f24310 */
[----:B------:R-:W-:Y:S01]  /*04d0*/  IMAD.X R5, RZ, RZ, R10, P0 ;  /* 0x000000ffff057224 */ /* 0x000fe200000e060a */
[----:B------:R-:W-:-:S09]  /*04e0*/  PLOP3.LUT P0, PT, PT, PT, PT, 0x80, 0x0 ;  /* 0x000000000000781c */ /* 0x000fd20003f0f070 */
[----:B------:R-:W-:Y:S05]  /*04f0*/  @!P1 BRA `(.L_x_735) ;  /* 0x0000000800689947 */ /* 0x000fea0003800000 */
[----:B------:R-:W-:Y:S02]  /*0500*/  IADD3 R12, P1, R2, -0xc, RZ ;  /* 0xfffffff4020c7810 */ /* 0x000fe40007f3e0ff */
[----:B------:R-:W-:Y:S02]  /*0510*/  PLOP3.LUT P0, PT, PT, PT, PT, 0x8, 0x0 ;  /* 0x000000000000781c */ /* 0x000fe40003f0e170 */
[----:B------:R-:W-:-:S11]  /*0520*/  IADD3.X R10, R3, -0x1, RZ, P1, !PT ;  /* 0xffffffff030a7810 */ /* 0x000fd60000ffe4ff */
.L_x_736:
[----:B------:R-:W2:Y:S04]  /*0530*/  LDG.E.U16 R18, desc[UR4][R4.64+-0x4] ;  /* 0xfffffc0404127981 */ /* 0x000ea8000c1e1500 */
[----:B------:R-:W3:Y:S04]  /*0540*/  LDG.E.U16 R21, desc[UR4][R4.64+-0x2] ;  /* 0xfffffe0404157981 */ /* 0x000ee8000c1e1500 */
[----:B------:R-:W4:Y:S04]  /*0550*/  LDG.E.U16 R17, desc[UR4][R4.64] ;  /* 0x0000000404117981 */ /* 0x000f28000c1e1500 */
[----:B------:R-:W5:Y:S04]  /*0560*/  LDG.E.U16 R16, desc[UR4][R4.64+0x2] ;  /* 0x0000020404107981 */ /* 0x000f68000c1e1500 */
[----:B------:R-:W5:Y:S04]  /*0570*/  LDG.E.U16 R15, desc[UR4][R4.64+0x4] ;  /* 0x00000404040f7981 */ /* 0x000f68000c1e1500 */
[----:B------:R-:W5:Y:S04]  /*0580*/  LDG.E.U16 R14, desc[UR4][R4.64+0x6] ;  /* 0x00000604040e7981 */ /* 0x000f68000c1e1500 */
[----:B------:R-:W5:Y:S01]  /*0590*/  LDG.E.U16 R13, desc[UR4][R4.64+0x8] ;  /* 0x00000804040d7981 */ /* 0x000f62000c1e1500 */
[----:B------:R-:W0:Y:S03]  /*05a0*/  F2F.BF16.F32 R8, R8 ;  /* 0x0000000800087304 */ /* 0x000e260000202000 */
[----:B------:R-:W5:Y:S01]  /*05b0*/  LDG.E.U16 R11, desc[UR4][R4.64+0xa] ;  /* 0x00000a04040b7981 */ /* 0x000f62000c1e1500 */
[----:B0-----:R-:W-:Y:S01]  /*05c0*/  IMAD.U32 R23, R8, 0x10000, RZ ;  /* 0x0001000008177824 */ /* 0x001fe200078e00ff */
[----:B--2---:R-:W-:-:S02]  /*05d0*/  SHF.L.U32 R19, R18, 0x10, RZ ;  /* 0x0000001012137819 */ /* 0x004fc400000006ff */
[----:B---3--:R-:W-:-:S04]  /*05e0*/  SHF.L.U32 R22, R21, 0x10, RZ ;  /* 0x0000001015167819 */ /* 0x008fc800000006ff */
[----:B------:R-:W0:Y:S02]  /*05f0*/  F2F.BF16.F32 R19, R19 ;  /* 0x0000001300137304 */ /* 0x000e240000202000 */
[----:B0-----:R-:W-:-:S04]  /*0600*/  IMAD.U32 R18, R19, 0x10000, RZ ;  /* 0x0001000013127824 */ /* 0x001fc800078e00ff */
[----:B------:R-:W-:Y:S02]  /*0610*/  FMUL.FTZ R20, R23, R18 ;  /* 0x0000001217147220 */ /* 0x000fe40000410000 */
[----:B------:R-:W-:Y:S01]  /*0620*/  F2F.BF16.F32 R22, R22 ;  /* 0x0000001600167304 */ /* 0x000fe20000202000 */
[----:B------:R-:W2:Y:S07]  /*0630*/  LDG.E.U16 R18, desc[UR4][R4.64+0xc] ;  /* 0x00000c0404127981 */ /* 0x000eae000c1e1500 */
[----:B------:R-:W0:Y:S02]  /*0640*/  F2F.BF16.F32 R20, R20 ;  /* 0x0000001400147304 */ /* 0x000e240000202000 */
[----:B0-----:R-:W-:-:S06]  /*0650*/  IMAD.U32 R21, R20, 0x10000, RZ ;  /* 0x0001000014157824 */ /* 0x001fcc00078e00ff */
[----:B------:R-:W0:Y:S01]  /*0660*/  F2F.BF16.F32 R21, R21 ;  /* 0x0000001500157304 */ /* 0x000e220000202000 */
[----:B------:R-:W-:Y:S01]  /*0670*/  IMAD.U32 R23, R22, 0x10000, RZ ;  /* 0x0001000016177824 */ /* 0x000fe200078e00ff */
[----:B0-----:R-:W-:-:S05]  /*0680*/  SHF.L.U32 R8, R21, 0x10, RZ ;  /* 0x0000001015087819 */ /* 0x001fca00000006ff */
[----:B------:R-:W-:Y:S01]  /*0690*/  FMUL.FTZ R23, R8, R23 ;  /* 0x0000001708177220 */ /* 0x000fe20000410000 */
[----:B----4-:R-:W-:Y:S01]  /*06a0*/  IMAD.U32 R19, R17, 0x10000, RZ ;  /* 0x0001000011137824 */ /* 0x010fe200078e00ff */
[----:B------:R-:W3:Y:S04]  /*06b0*/  LDG.E.U16 R8, desc[UR4][R4.64+0xe] ;  /* 0x00000e0404087981 */ /* 0x000ee8000c1e1500 */
[----:B------:R-:W0:Y:S08]  /*06c0*/  F2F.BF16.F32 R23, R23 ;  /* 0x0000001700177304 */ /* 0x000e300000202000 */
[----:B------:R-:W1:Y:S01]  /*06d0*/  F2F.BF16.F32 R19, R19 ;  /* 0x0000001300137304 */ /* 0x000e620000202000 */
[----:B0-----:R-:W-:-:S07]  /*06e0*/  IMAD.U32 R17, R23, 0x10000, RZ ;  /* 0x0001000017117824 */ /* 0x001fce00078e00ff */
[----:B------:R-:W0:Y:S01]  /*06f0*/  F2F.BF16.F32 R17, R17 ;  /* 0x0000001100117304 */ /* 0x000e220000202000 */
[----:B-1----:R-:W-:Y:S01]  /*0700*/  SHF.L.U32 R25, R19, 0x10, RZ ;  /* 0x0000001013197819 */ /* 0x002fe200000006ff */
[----:B0-----:R-:W-:-:S04]  /*0710*/  IMAD.U32 R20, R17, 0x10000, RZ ;  /* 0x0001000011147824 */ /* 0x001fc800078e00ff */
[----:B------:R-:W-:-:S06]  /*0720*/  FMUL.FTZ R20, R20, R25 ;  /* 0x0000001914147220 */ /* 0x000fcc0000410000 */
[----:B------:R-:W0:Y:S01]  /*0730*/  F2F.BF16.F32 R20, R20 ;  /* 0x0000001400147304 */ /* 0x000e220000202000 */
[----:B-----5:R-:W-:Y:S02]  /*0740*/  IMAD.U32 R22, R16, 0x10000, RZ ;  /* 0x0001000010167824 */ /* 0x020fe400078e00ff */
[----:B------:R-:W4:Y:S05]  /*0750*/  LDG.E.U16 R16, desc[UR4][R4.64+0x10] ;  /* 0x0000100404107981 */ /* 0x000f2a000c1e1500 */
[----:B------:R-:W1:Y:S01]  /*0760*/  F2F.BF16.F32 R22, R22 ;  /* 0x0000001600167304 */ /* 0x000e620000202000 */
[----:B0-----:R-:W-:-:S07]  /*0770*/  SHF.L.U32 R21, R20, 0x10, RZ ;  /* 0x0000001014157819 */ /* 0x001fce00000006ff */
[----:B------:R-:W0:Y:S01]  /*0780*/  F2F.BF16.F32 R21, R21 ;  /* 0x0000001500157304 */ /* 0x000e220000202000 */
[----:B-1----:R-:W-:Y:S02]  /*0790*/  IMAD.U32 R24, R22, 0x10000, RZ ;  /* 0x0001000016187824 */ /* 0x002fe400078e00ff */
[----:B0-----:R-:W-:-:S04]  /*07a0*/  IMAD.U32 R17, R21, 0x10000, RZ ;  /* 0x0001000015117824 */ /* 0x001fc800078e00ff */
[----:B------:R-:W-:-:S06]  /*07b0*/  FMUL.FTZ R17, R17, R24 ;  /* 0x0000001811117220 */ /* 0x000fcc0000410000 */
[----:B------:R-:W0:Y:S01]  /*07c0*/  F2F.BF16.F32 R17, R17 ;  /* 0x0000001100117304 */ /* 0x000e220000202000 */
[----:B------:R-:W-:Y:S02]  /*07d0*/  SHF.L.U32 R23, R15, 0x10, RZ ;  /* 0x000000100f177819 */ /* 0x000fe400000006ff */
[----:B------:R-:W5:Y:S05]  /*07e0*/  LDG.E.U16 R15, desc[UR4][R4.64+0x12] ;  /* 0x00001204040f7981 */ /* 0x000f6a000c1e1500 */
[----:B------:R-:W1:Y:S01]  /*07f0*/  F2F.BF16.F32 R23, R23 ;  /* 0x0000001700177304 */ /* 0x000e620000202000 */
[----:B0-----:R-:W-:-:S07]  /*0800*/  IMAD.U32 R19, R17, 0x10000, RZ ;  /* 0x0001000011137824 */ /* 0x001fce00078e00ff */
[----:B------:R-:W0:Y:S01]  /*0810*/  F2F.BF16.F32 R19, R19 ;  /* 0x0000001300137304 */ /* 0x000e220000202000 */
[----:B-1----:R-:W-:Y:S01]  /*0820*/  IMAD.U32 R25, R23, 0x10000, RZ ;  /* 0x0001000017197824 */ /* 0x002fe200078e00ff */
[----:B0-----:R-:W-:-:S05]  /*0830*/  SHF.L.U32 R20, R19, 0x10, RZ ;  /* 0x0000001013147819 */ /* 0x001fca00000006ff */
[----:B------:R-:W-:-:S06]  /*0840*/  FMUL.FTZ R20, R20, R25 ;  /* 0x0000001914147220 */ /* 0x000fcc0000410000 */
[----:B------:R-:W0:Y:S01]  /*0850*/  F2F.BF16.F32 R20, R20 ;  /* 0x0000001400147304 */ /* 0x000e220000202000 */
[----:B------:R-:W-:Y:S02]  /*0860*/  IMAD.U32 R21, R14, 0x10000, RZ ;  /* 0x000100000e157824 */ /* 0x000fe400078e00ff */
[----:B------:R-:W5:Y:S05]  /*0870*/  LDG.E.U16 R14, desc[UR4][R4.64+0x14] ;  /* 0x00001404040e7981 */ /* 0x000f6a000c1e1500 */
[----:B------:R-:W1:Y:S01]  /*0880*/  F2F.BF16.F32 R21, R21 ;  /* 0x0000001500157304 */ /* 0x000e620000202000 */
[----:B0-----:R-:W-:-:S07]  /*0890*/  IMAD.U32 R17, R20, 0x10000, RZ ;  /* 0x0001000014117824 */ /* 0x001fce00078e00ff */
[----:B------:R-:W0:Y:S01]  /*08a0*/  F2F.BF16.F32 R17, R17 ;  /* 0x0000001100117304 */ /* 0x000e220000202000 */
[----:B-1----:R-:W-:Y:S01]  /*08b0*/  SHF.L.U32 R22, R21, 0x10, RZ ;  /* 0x0000001015167819 */ /* 0x002fe200000006ff */
[----:B0-----:R-:W-:-:S04]  /*08c0*/  IMAD.U32 R19, R17, 0x10000, RZ ;  /* 0x0001000011137824 */ /* 0x001fc800078e00ff */
[----:B------:R-:W-:-:S06]  /*08d0*/  FMUL.FTZ R19, R19, R22 ;  /* 0x0000001613137220 */ /* 0x000fcc0000410000 */
[----:B------:R-:W0:Y:S01]  /*08e0*/  F2F.BF16.F32 R19, R19 ;  /* 0x0000001300137304 */ /* 0x000e220000202000 */
[----:B------:R-:W-:Y:S02]  /*08f0*/  IMAD.U32 R22, R13, 0x10000, RZ ;  /* 0x000100000d167824 */ /* 0x000fe400078e00ff */
[----:B------:R-:W5:Y:S05]  /*0900*/  LDG.E.U16 R13, desc[UR4][R4.64+0x16] ;  /* 0x00001604040d7981 */ /* 0x000f6a000c1e1500 */
        /* <DEDUP_REMOVED lines=10> */
[----:B0-----:R-:W-:Y:S02]  /*09b0*/  IMAD.U32 R19, R17, 0x10000, RZ ;  /* 0x0001000011137824 */ /* 0x001fe400078e00ff */
[----:B--2---:R-:W-:Y:S01]  /*09c0*/  IMAD.U32 R22, R18, 0x10000, RZ ;  /* 0x0001000012167824 */ /* 0x004fe200078e00ff */
[----:B------:R-:W2:Y:S04]  /*09d0*/  LDG.E.U16 R17, desc[UR4][R4.64+0x1a] ;  /* 0x00001a0404117981 */ /* 0x000ea8000c1e1500 */
[----:B------:R-:W0:Y:S01]  /*09e0*/  F2F.BF16.F32 R19, R19 ;  /* 0x0000001300137304 */ /* 0x000e220000202000 */
[----:B-1----:R-:W-:Y:S01]  /*09f0*/  IMAD.U32 R23, R21, 0x10000, RZ ;  /* 0x0001000015177824 */ /* 0x002fe200078e00ff */
[----:B0-----:R-:W-:-:S05]  /*0a00*/  SHF.L.U32 R20, R19, 0x10, RZ ;  /* 0x0000001013147819 */ /* 0x001fca00000006ff */
[----:B------:R-:W-:-:S06]  /*0a10*/  FMUL.FTZ R20, R20, R23 ;  /* 0x0000001714147220 */ /* 0x000fcc0000410000 */
        /* <DEDUP_REMOVED lines=8> */
[----:B---3--:R-:W-:-:S07]  /*0aa0*/  IMAD.U32 R21, R8, 0x10000, RZ ;  /* 0x0001000008157824 */ /* 0x008fce00078e00ff */
[----:B------:R-:W1:Y:S01]  /*0ab0*/  F2F.BF16.F32 R21, R21 ;  /* 0x0000001500157304 */ /* 0x000e620000202000 */
[----:B0-----:R-:W-:-:S07]  /*0ac0*/  SHF.L.U32 R8, R19, 0x10, RZ ;  /* 0x0000001013087819 */ /* 0x001fce00000006ff */
[----:B------:R-:W0:Y:S01]  /*0ad0*/  F2F.BF16.F32 R8, R8 ;  /* 0x0000000800087304 */ /* 0x000e220000202000 */
[----:B-1----:R-:W-:Y:S01]  /*0ae0*/  IMAD.U32 R23, R21, 0x10000, RZ ;  /* 0x0001000015177824 */ /* 0x002fe200078e00ff */
[----:B0-----:R-:W-:-:S05]  /*0af0*/  SHF.L.U32 R20, R8, 0x10, RZ ;  /* 0x0000001008147819 */ /* 0x001fca00000006ff */
[----:B------:R-:W-:-:S06]  /*0b00*/  FMUL.FTZ R20, R20, R23 ;  /* 0x0000001714147220 */ /* 0x000fcc0000410000 */
[----:B------:R-:W0:Y:S01]  /*0b10*/  F2F.BF16.F32 R20, R20 ;  /* 0x0000001400147304 */ /* 0x000e220000202000 */
[----:B----4-:R-:W-:-:S07]  /*0b20*/  IMAD.U32 R18, R16, 0x10000, RZ ;  /* 0x0001000010127824 */ /* 0x010fce00078e00ff */
[----:B------:R-:W1:Y:S01]  /*0b30*/  F2F.BF16.F32 R18, R18 ;  /* 0x0000001200127304 */ /* 0x000e620000202000 */
[----:B0-----:R-:W-:-:S07]  /*0b40*/  SHF.L.U32 R16, R20, 0x10, RZ ;  /* 0x0000001014107819 */ /* 0x001fce00000006ff */
[----:B------:R-:W0:Y:S01]  /*0b50*/  F2F.BF16.F32 R16, R16 ;  /* 0x0000001000107304 */ /* 0x000e220000202000 */
[----:B-1----:R-:W-:Y:S01]  /*0b60*/  IMAD.U32 R22, R18, 0x10000, RZ ;  /* 0x0001000012167824 */ /* 0x002fe200078e00ff */
[----:B0-----:R-:W-:-:S05]  /*0b70*/  SHF.L.U32 R19, R16, 0x10, RZ ;  /* 0x0000001010137819 */ /* 0x001fca00000006ff */
[----:B------:R-:W-:-:S06]  /*0b80*/  FMUL.FTZ R19, R19, R22 ;  /* 0x0000001613137220 */ /* 0x000fcc0000410000 */
[----:B------:R-:W0:Y:S01]  /*0b90*/  F2F.BF16.F32 R19, R19 ;  /* 0x0000001300137304 */ /* 0x000e220000202000 */
[----:B-----5:R-:W-:-:S07]  /*0ba0*/  IMAD.U32 R15, R15, 0x10000, RZ ;  /* 0x000100000f0f7824 */ /* 0x020fce00078e00ff */
[----:B------:R-:W1:Y:S01]  /*0bb0*/  F2F.BF16.F32 R15, R15 ;  /* 0x0000000f000f7304 */ /* 0x000e620000202000 */
[----:B0-----:R-:W-:-:S07]  /*0bc0*/  SHF.L.U32 R8, R19, 0x10, RZ ;  /* 0x0000001013087819 */ /* 0x001fce00000006ff */
[----:B------:R-:W0:Y:S01]  /*0bd0*/  F2F.BF16.F32 R8, R8 ;  /* 0x0000000800087304 */ /* 0x000e220000202000 */
[----:B-1----:R-:W-:Y:S01]  /*0be0*/  IMAD.U32 R21, R15, 0x10000, RZ ;  /* 0x000100000f157824 */ /* 0x002fe200078e00ff */
[----:B0-----:R-:W-:-:S05]  /*0bf0*/  SHF.L.U32 R18, R8, 0x10, RZ ;  /* 0x0000001008127819 */ /* 0x001fca00000006ff */
[----:B------:R-:W-:-:S06]  /*0c00*/  FMUL.FTZ R18, R18, R21 ;  /* 0x0000001512127220 */ /* 0x000fcc0000410000 */
[----:B------:R-:W0:Y:S01]  /*0c10*/  F2F.BF16.F32 R18, R18 ;  /* 0x0000001200127304 */ /* 0x000e220000202000 */
[----:B------:R-:W-:-:S07]  /*0c20*/  IMAD.U32 R16, R14, 0x10000, RZ ;  /* 0x000100000e107824 */ /* 0x000fce00078e00ff */
        /* <DEDUP_REMOVED lines=23> */
[----:B--2---:R-:W-:-:S07]  /*0da0*/  IMAD.U32 R17, R17, 0x10000, RZ ;  /* 0x0001000011117824 */ /* 0x004fce00078e00ff */
[----:B------:R-:W1:Y:S01]  /*0db0*/  F2F.BF16.F32 R17, R17 ;  /* 0x0000001100117304 */ /* 0x000e620000202000 */
[----:B0-----:R-:W-:-:S07]  /*0dc0*/  SHF.L.U32 R8, R13, 0x10, RZ ;  /* 0x000000100d087819 */ /* 0x001fce00000006ff */
[----:B------:R-:W0:Y:S01]  /*0dd0*/  F2F.BF16.F32 R8, R8 ;  /* 0x0000000800087304 */ /* 0x000e220000202000 */
[----:B------:R-:W-:Y:S01]  /*0de0*/  IADD3 R9, P1, R9, 0x10, RZ ;  /* 0x0000001009097810 */ /* 0x000fe20007f3e0ff */
[----:B-1----:R-:W-:-:S04]  /*0df0*/  IMAD.U32 R15, R17, 0x10000, RZ ;  /* 0x00010000110f7824 */ /* 0x002fc800078e00ff */
[----:B------:R-:W-:Y:S01]  /*0e00*/  IMAD.X R7, RZ, RZ, R7, P1 ;  /* 0x000000ffff077224 */ /* 0x000fe200008e0607 */
[----:B------:R-:W-:Y:S02]  /*0e10*/  ISETP.GE.U32.AND P1, PT, R9, R12, PT ;  /* 0x0000000c0900720c */ /* 0x000fe40003f26070 */
[----:B0-----:R-:W-:-:S05]  /*0e20*/  SHF.L.U32 R14, R8, 0x10, RZ ;  /* 0x00000010080e7819 */ /* 0x001fca00000006ff */
[----:B------:R-:W-:Y:S01]  /*0e30*/  FMUL.FTZ R14, R14, R15 ;  /* 0x0000000f0e0e7220 */ /* 0x000fe20000410000 */
[----:B------:R-:W-:-:S05]  /*0e40*/  ISETP.GE.AND.EX P1, PT, R7, R10, PT, P1 ;  /* 0x0000000a0700720c */ /* 0x000fca0003f26310 */
[----:B------:R-:W0:Y:S01]  /*0e50*/  F2F.BF16.F32 R14, R14 ;  /* 0x0000000e000e7304 */ /* 0x000e220000202000 */
[----:B------:R-:W-:-:S04]  /*0e60*/  IADD3 R4, P2, R4, 0x20, RZ ;  /* 0x0000002004047810 */ /* 0x000fc80007f5e0ff */
[----:B------:R-:W-:Y:S01]  /*0e70*/  IADD3.X R5, RZ, R5, RZ, P2, !PT ;  /* 0x00000005ff057210 */ /* 0x000fe200017fe4ff */
[----:B0-----:R-:W-:Y:S02]  /*0e80*/  IMAD.U32 R8, R14, 0x10000, RZ ;  /* 0x000100000e087824 */ /* 0x001fe400078e00ff */
[----:B------:R-:W-:Y:S06]  /*0e90*/  @!P1 BRA `(.L_x_736) ;  /* 0xfffffff400a49947 */ /* 0x000fec000383ffff */
.L_x_735:
[----:B------:R-:W-:Y:S05]  /*0ea0*/  BSYNC B1 ;  /* 0x0000000000017941 */ /* 0x000fea0003800000 */
.L_x_734:
[----:B------:R-:W-:Y:S01]  /*0eb0*/  IADD3 R10, P2, R2, -R9, RZ ;  /* 0x80000009020a7210 */ /* 0x000fe20007f5e0ff */
[----:B------:R-:W-:Y:S03]  /*0ec0*/  BSSY B1, `(.L_x_737) ;  /* 0x0000052000017945 */ /* 0x000fe60003800000 */
[----:B------:R-:W-:Y:S02]  /*0ed0*/  ISETP.GT.U32.AND P1, PT, R10, 0x4, PT ;  /* 0x000000040a00780c */ /* 0x000fe40003f24070 */
[----:B------:R-:W-:-:S04]  /*0ee0*/  IADD3.X R10, R3, ~R7, RZ, P2, !PT ;  /* 0x80000007030a7210 */ /* 0x000fc800017fe4ff */
[----:B------:R-:W-:-:S13]  /*0ef0*/  ISETP.GT.AND.EX P1, PT, R10, RZ, PT, P1 ;  /* 0x000000ff0a00720c */ /* 0x000fda0003f24310 */
[----:B------:R-:W-:Y:S05]  /*0f00*/  @!P1 BRA `(.L_x_738) ;  /* 0x0000000400349947 */ /* 0x000fea0003800000 */
[----:B------:R-:W2:Y:S04]  /*0f10*/  LDG.E.U16 R16, desc[UR4][R4.64+-0x4] ;  /* 0xfffffc0404107981 */ /* 0x000ea8000c1e1500 */
[----:B------:R-:W3:Y:S04]  /*0f20*/  LDG.E.U16 R19, desc[UR4][R4.64+-0x2] ;  /* 0xfffffe0404137981 */ /* 0x000ee8000c1e1500 */
[----:B------:R-:W4:Y:S04]  /*0f30*/  LDG.E.U16 R14, desc[UR4][R4.64] ;  /* 0x00000004040e7981 */ /* 0x000f28000c1e1500 */
[----:B------:R-:W5:Y:S04]  /*0f40*/  LDG.E.U16 R13, desc[UR4][R4.64+0x2] ;  /* 0x00000204040d7981 */ /* 0x000f68000c1e1500 */
[----:B------:R-:W4:Y:S04]  /*0f50*/  LDG.E.U16 R12, desc[UR4][R4.64+0x4] ;  /* 0x00000404040c7981 */ /* 0x000f28000c1e1500 */
[----:B------:R-:W4:Y:S04]  /*0f60*/  LDG.E.U16 R11, desc[UR4][R4.64+0x6] ;  /* 0x00000604040b7981 */ /* 0x000f28000c1e1500 */
[----:B------:R-:W4:Y:S01]  /*0f70*/  LDG.E.U16 R10, desc[UR4][R4.64+0x8] ;  /* 0x00000804040a7981 */ /* 0x000f22000c1e1500 */
[----:B------:R-:W0:Y:S03]  /*0f80*/  F2F.BF16.F32 R8, R8 ;  /* 0x0000000800087304 */ /* 0x000e260000202000 */
[----:B------:R1:W4:Y:S01]  /*0f90*/  LDG.E.U16 R15, desc[UR4][R4.64+0xa] ;  /* 0x00000a04040f7981 */ /* 0x000322000c1e1500 */
[----:B------:R-:W-:-:S02]  /*0fa0*/  IADD3 R9, P2, R9, 0x8, RZ ;  /* 0x0000000809097810 */ /* 0x000fc40007f5e0ff */
[----:B------:R-:W-:-:S03]  /*0fb0*/  PLOP3.LUT P0, PT, PT, PT, PT, 0x8, 0x0 ;  /* 0x000000000000781c */ /* 0x000fc60003f0e170 */
[----:B------:R-:W-:Y:S01]  /*0fc0*/  IMAD.X R7, RZ, RZ, R7, P2 ;  /* 0x000000ffff077224 */ /* 0x000fe200010e0607 */
[----:B-1----:R-:W-:Y:S02]  /*0fd0*/  IADD3 R4, P1, R4, 0x10, RZ ;  /* 0x0000001004047810 */ /* 0x002fe40007f3e0ff */
[----:B0-----:R-:W-:Y:S02]  /*0fe0*/  SHF.L.U32 R17, R8, 0x10, RZ ;  /* 0x0000001008117819 */ /* 0x001fe400000006ff */
[----:B------:R-:W-:Y:S01]  /*0ff0*/  IADD3.X R5, RZ, R5, RZ, P1, !PT ;  /* 0x00000005ff057210 */ /* 0x000fe20000ffe4ff */
[----:B--2---:R-:W-:Y:S01]  /*1000*/  IMAD.U32 R16, R16, 0x10000, RZ ;  /* 0x0001000010107824 */ /* 0x004fe200078e00ff */
[----:B---3--:R-:W-:-:S05]  /*1010*/  SHF.L.U32 R19, R19, 0x10, RZ ;  /* 0x0000001013137819 */ /* 0x008fca00000006ff */
[----:B------:R-:W0:Y:S01]  /*1020*/  F2F.BF16.F32 R16, R16 ;  /* 0x0000001000107304 */ /* 0x000e220000202000 */
[----:B-----5:R-:W-:-:S07]  /*1030*/  SHF.L.U32 R13, R13, 0x10, RZ ;  /* 0x000000100d0d7819 */ /* 0x020fce00000006ff */
[----:B------:R-:W1:Y:S01]  /*1040*/  F2F.BF16.F32 R19, R19 ;  /* 0x0000001300137304 */ /* 0x000e620000202000 */
[----:B----4-:R-:W-:Y:S01]  /*1050*/  SHF.L.U32 R11, R11, 0x10, RZ ;  /* 0x000000100b0b7819 */ /* 0x010fe200000006ff */
[----:B0-----:R-:W-:Y:S01]  /*1060*/  IMAD.U32 R18, R16, 0x10000, RZ ;  /* 0x0001000010127824 */ /* 0x001fe200078e00ff */
[----:B------:R-:W-:-:S05]  /*1070*/  SHF.L.U32 R16, R14, 0x10, RZ ;  /* 0x000000100e107819 */ /* 0x000fca00000006ff */
[----:B------:R-:W0:Y:S01]  /*1080*/  F2F.BF16.F32 R13, R13 ;  /* 0x0000000d000d7304 */ /* 0x000e220000202000 */
[----:B------:R-:W-:Y:S01]  /*1090*/  FMUL.FTZ R17, R17, R18 ;  /* 0x0000001211117220 */ /* 0x000fe20000410000 */
[----:B------:R-:W-:Y:S02]  /*10a0*/  SHF.L.U32 R15, R15, 0x10, RZ ;  /* 0x000000100f0f7819 */ /* 0x000fe400000006ff */
[----:B-1----:R-:W-:-:S04]  /*10b0*/  SHF.L.U32 R21, R19, 0x10, RZ ;  /* 0x0000001013157819 */ /* 0x002fc800000006ff */
[----:B------:R-:W1:Y:S01]  /*10c0*/  F2F.BF16.F32 R17, R17 ;  /* 0x0000001100117304 */ /* 0x000e620000202000 */
[----:B0-----:R-:W-:-:S07]  /*10d0*/  SHF.L.U32 R19, R13, 0x10, RZ ;  /* 0x000000100d137819 */ /* 0x001fce00000006ff */
[----:B------:R-:W0:Y:S01]  /*10e0*/  F2F.BF16.F32 R16, R16 ;  /* 0x0000001000107304 */ /* 0x000e220000202000 */
[----:B-1----:R-:W-:-:S07]  /*10f0*/  IMAD.U32 R18, R17, 0x10000, RZ ;  /* 0x0001000011127824 */ /* 0x002fce00078e00ff */
[----:B------:R-:W-:Y:S01]  /*1100*/  F2F.BF16.F32 R11, R11 ;  /* 0x0000000b000b7304 */ /* 0x000fe20000202000 */
[----:B0-----:R-:W-:-:S07]  /*1110*/  SHF.L.U32 R20, R16, 0x10, RZ ;  /* 0x0000001010147819 */ /* 0x001fce00000006ff */
[----:B------:R-:W0:Y:S08]  /*1120*/  F2F.BF16.F32 R18, R18 ;  /* 0x0000001200127304 */ /* 0x000e300000202000 */
[----:B------:R-:W-:Y:S01]  /*1130*/  F2F.BF16.F32 R15, R15 ;  /* 0x0000000f000f7304 */ /* 0x000fe20000202000 */
[----:B0-----:R-:W-:-:S04]  /*1140*/  IMAD.U32 R8, R18, 0x10000, RZ ;  /* 0x0001000012087824 */ /* 0x001fc800078e00ff */
[----:B------:R-:W-:-:S06]  /*1150*/  FMUL.FTZ R8, R8, R21 ;  /* 0x0000001508087220 */ /* 0x000fcc0000410000 */
[----:B------:R-:W0:Y:S02]  /*1160*/  F2F.BF16.F32 R8, R8 ;  /* 0x0000000800087304 */ /* 0x000e240000202000 */
[----:B0-----:R-:W-:-:S06]  /*1170*/  IMAD.U32 R14, R8, 0x10000, RZ ;  /* 0x00010000080e7824 */ /* 0x001fcc00078e00ff */
[----:B------:R-:W0:Y:S02]  /*1180*/  F2F.BF16.F32 R14, R14 ;  /* 0x0000000e000e7304 */ /* 0x000e240000202000 */
[----:B0-----:R-:W-:Y:S01]  /*1190*/  IMAD.U32 R17, R14, 0x10000, RZ ;  /* 0x000100000e117824 */ /* 0x001fe200078e00ff */
[----:B------:R-:W-:-:S03]  /*11a0*/  SHF.L.U32 R14, R12, 0x10, RZ ;  /* 0x000000100c0e7819 */ /* 0x000fc600000006ff */
[----:B------:R-:W-:-:S03]  /*11b0*/  FMUL.FTZ R17, R17, R20 ;  /* 0x0000001411117220 */ /* 0x000fc60000410000 */
[----:B------:R-:W0:Y:S08]  /*11c0*/  F2F.BF16.F32 R14, R14 ;  /* 0x0000000e000e7304 */ /* 0x000e300000202000 */
[----:B------:R-:W1:Y:S01]  /*11d0*/  F2F.BF16.F32 R17, R17 ;  /* 0x0000001100117304 */ /* 0x000e620000202000 */
[----:B0-----:R-:W-:Y:S01]  /*11e0*/  SHF.L.U32 R18, R14, 0x10, RZ ;  /* 0x000000100e127819 */ /* 0x001fe200000006ff */
[----:B-1----:R-:W-:Y:S01]  /*11f0*/  IMAD.U32 R8, R17, 0x10000, RZ ;  /* 0x0001000011087824 */ /* 0x002fe200078e00ff */
[----:B------:R-:W-:-:S05]  /*1200*/  SHF.L.U32 R17, R11, 0x10, RZ ;  /* 0x000000100b117819 */ /* 0x000fca00000006ff */
[----:B------:R-:W0:Y:S02]  /*1210*/  F2F.BF16.F32 R8, R8 ;  /* 0x0000000800087304 */ /* 0x000e240000202000 */
        /* <DEDUP_REMOVED lines=11> */
[----:B-1----:R-:W-:-:S06]  /*12d0*/  IMAD.U32 R8, R13, 0x10000, RZ ;  /* 0x000100000d087824 */ /* 0x002fcc00078e00ff */
[----:B------:R-:W0:Y:S02]  /*12e0*/  F2F.BF16.F32 R8, R8 ;  /* 0x0000000800087304 */ /* 0x000e240000202000 */
[----:B0-----:R-:W-:-:S04]  /*12f0*/  IMAD.U32 R14, R8, 0x10000, RZ ;  /* 0x00010000080e7824 */ /* 0x001fc800078e00ff */
[----:B------:R-:W-:Y:S01]  /*1300*/  FMUL.FTZ R14, R14, R17 ;  /* 0x000000110e0e7220 */ /* 0x000fe20000410000 */
[----:B------:R-:W-:-:S05]  /*1310*/  SHF.L.U32 R17, R15, 0x10, RZ ;  /* 0x000000100f117819 */ /* 0x000fca00000006ff */
[----:B------:R-:W0:Y:S02]  /*1320*/  F2F.BF16.F32 R14, R14 ;  /* 0x0000000e000e7304 */ /* 0x000e240000202000 */
[----:B0-----:R-:W-:-:S06]  /*1330*/  IMAD.U32 R10, R14, 0x10000, RZ ;  /* 0x000100000e0a7824 */ /* 0x001fcc00078e00ff */
[----:B------:R-:W0:Y:S02]  /*1340*/  F2F.BF16.F32 R10, R10 ;  /* 0x0000000a000a7304 */ /* 0x000e240000202000 */
[----:B0-----:R-:W-:-:S04]  /*1350*/  IMAD.U32 R11, R10, 0x10000, RZ ;  /* 0x000100000a0b7824 */ /* 0x001fc800078e00ff */
[----:B------:R-:W-:-:S06]  /*1360*/  FMUL.FTZ R11, R11, R16 ;  /* 0x000000100b0b7220 */ /* 0x000fcc0000410000 */
[----:B------:R-:W0:Y:S02]  /*1370*/  F2F.BF16.F32 R11, R11 ;  /* 0x0000000b000b7304 */ /* 0x000e240000202000 */
[----:B0-----:R-:W-:-:S06]  /*1380*/  IMAD.U32 R13, R11, 0x10000, RZ ;  /* 0x000100000b0d7824 */ /* 0x001fcc00078e00ff */
[----:B------:R-:W0:Y:S02]  /*1390*/  F2F.BF16.F32 R13, R13 ;  /* 0x0000000d000d7304 */ /* 0x000e240000202000 */
[----:B0-----:R-:W-:-:S04]  /*13a0*/  IMAD.U32 R8, R13, 0x10000, RZ ;  /* 0x000100000d087824 */ /* 0x001fc800078e00ff */
[----:B------:R-:W-:-:S06]  /*13b0*/  FMUL.FTZ R17, R8, R17 ;  /* 0x0000001108117220 */ /* 0x000fcc0000410000 */
[----:B------:R-:W0:Y:S02]  /*13c0*/  F2F.BF16.F32 R17, R17 ;  /* 0x0000001100117304 */ /* 0x000e240000202000 */
[----:B0-----:R-:W-:-:S07]  /*13d0*/  SHF.L.U32 R8, R17, 0x10, RZ ;  /* 0x0000001011087819 */ /* 0x001fce00000006ff */
.L_x_738:
[----:B------:R-:W-:Y:S05]  /*13e0*/  BSYNC B1 ;  /* 0x0000000000017941 */ /* 0x000fea0003800000 */
.L_x_737:
[----:B------:R-:W-:-:S04]  /*13f0*/  ISETP.LT.U32.AND P1, PT, R9, R2, PT ;  /* 0x000000020900720c */ /* 0x000fc80003f21070 */
[----:B------:R-:W-:-:S13]  /*1400*/  ISETP.LT.OR.EX P0, PT, R7, R3, P0, P1 ;  /* 0x000000030700720c */ /* 0x000fda0000701710 */
[----:B------:R-:W-:Y:S05]  /*1410*/  @!P0 BRA `(.L_x_730) ;  /* 0x0000000000908947 */ /* 0x000fea0003800000 */
[----:B------:R-:W2:Y:S04]  /*1420*/  LDG.E.U16 R3, desc[UR4][R4.64+-0x4] ;  /* 0xfffffc0404037981 */ /* 0x000ea8000c1e1500 */
[----:B------:R-:W3:Y:S04]  /*1430*/  LDG.E.U16 R9, desc[UR4][R4.64+-0x2] ;  /* 0xfffffe0404097981 */ /* 0x000ee8000c1e1500 */
[----:B------:R-:W4:Y:S04]  /*1440*/  LDG.E.U16 R11, desc[UR4][R4.64] ;  /* 0x00000004040b7981 */ /* 0x000f28000c1e1500 */
[----:B------:R-:W5:Y:S01]  /*1450*/  LDG.E.U16 R2, desc[UR4][R4.64+0x2] ;  /* 0x0000020404027981 */ /* 0x000f62000c1e1500 */
[----:B------:R-:W0:Y:S02]  /*1460*/  F2F.BF16.F32 R8, R8 ;  /* 0x0000000800087304 */ /* 0x000e240000202000 */
[----:B0-----:R-:W-:Y:S01]  /*1470*/  SHF.L.U32 R10, R8, 0x10, RZ ;  /* 0x00000010080a7819 */ /* 0x001fe200000006ff */
[----:B--2---:R-:W-:-:S06]  /*1480*/  IMAD.U32 R3, R3, 0x10000, RZ ;  /* 0x0001000003037824 */ /* 0x004fcc00078e00ff */
[----:B------:R-:W0:Y:S01]  /*1490*/  F2F.BF16.F32 R3, R3 ;  /* 0x0000000300037304 */ /* 0x000e220000202000 */
[----:B----4-:R-:W-:-:S07]  /*14a0*/  SHF.L.U32 R11, R11, 0x10, RZ ;  /* 0x000000100b0b7819 */ /* 0x010fce00000006ff */
[----:B------:R-:W1:Y:S01]  /*14b0*/  F2F.BF16.F32 R11, R11 ;  /* 0x0000000b000b7304 */ /* 0x000e620000202000 */
[----:B0-----:R-:W-:-:S04]  /*14c0*/  IMAD.U32 R7, R3, 0x10000, RZ ;  /* 0x0001000003077824 */ /* 0x001fc800078e00ff */
[----:B------:R-:W-:Y:S01]  /*14d0*/  FMUL.FTZ R7, R7, R10 ;  /* 0x0000000a07077220 */ /* 0x000fe20000410000 */
[----:B---3--:R-:W-:Y:S02]  /*14e0*/  SHF.L.U32 R10, R9, 0x10, RZ ;  /* 0x00000010090a7819 */ /* 0x008fe400000006ff */
[----:B-1----:R-:W-:-:S03]  /*14f0*/  SHF.L.U32 R8, R11, 0x10, RZ ;  /* 0x000000100b087819 */ /* 0x002fc600000006ff */
[----:B------:R-:W0:Y:S08]  /*1500*/  F2F.BF16.F32 R7, R7 ;  /* 0x0000000700077304 */ /* 0x000e300000202000 */
[----:B------:R-:W1:Y:S01]  /*1510*/  F2F.BF16.F32 R10, R10 ;  /* 0x0000000a000a7304 */ /* 0x000e620000202000 */
[----:B0-----:R-:W-:Y:S01]  /*1520*/  IMAD.U32 R9, R7, 0x10000, RZ ;  /* 0x0001000007097824 */ /* 0x001fe200078e00ff */
[----:B-----5:R-:W-:-:S06]  /*1530*/  SHF.L.U32 R7, R2, 0x10, RZ ;  /* 0x0000001002077819 */ /* 0x020fcc00000006ff */
[----:B------:R-:W0:Y:S01]  /*1540*/  F2F.BF16.F32 R9, R9 ;  /* 0x0000000900097304 */ /* 0x000e220000202000 */
[----:B-1----:R-:W-:-:S07]  /*1550*/  SHF.L.U32 R5, R10, 0x10, RZ ;  /* 0x000000100a057819 */ /* 0x002fce00000006ff */
[----:B------:R-:W1:Y:S01]  /*1560*/  F2F.BF16.F32 R7, R7 ;  /* 0x0000000700077304 */ /* 0x000e620000202000 */
[----:B0-----:R-:W-:-:S04]  /*1570*/  IMAD.U32 R4, R9, 0x10000, RZ ;  /* 0x0001000009047824 */ /* 0x001fc800078e00ff */
[----:B------:R-:W-:Y:S01]  /*1580*/  FMUL.FTZ R4, R4, R5 ;  /* 0x0000000504047220 */ /* 0x000fe20000410000 */
[----:B-1----:R-:W-:-:S05]  /*1590*/  SHF.L.U32 R9, R7, 0x10, RZ ;  /* 0x0000001007097819 */ /* 0x002fca00000006ff */
        /* <DEDUP_REMOVED lines=12> */
.L_x_730:
[----:B------:R-:W-:Y:S05]  /*1660*/  BSYNC B0 ;  /* 0x0000000000007941 */ /* 0x000fea0003800000 */
.L_x_729:
[----:B------:R-:W-:Y:S02]  /*1670*/  ULDC.64 UR6, c[0x0][0x228] ;  /* 0x00008a0000067ab9 */ /* 0x000fe40000000a00 */
[----:B------:R-:W-:-:S04]  /*1680*/  IADD3 R2, P0, R0, UR6, RZ ;  /* 0x0000000600027c10 */ /* 0x000fc8000ff1e0ff */
[----:B------:R-:W-:Y:S01]  /*1690*/  IADD3.X R3, R6, UR7, RZ, P0, !PT ;  /* 0x0000000706037c10 */ /* 0x000fe200087fe4ff */
[----:B------:R-:W-:-:S05]  /*16a0*/  ULDC.64 UR6, c[0x0][0x210] ;  /* 0x0000840000067ab9 */ /* 0x000fca0000000a00 */
[----:B------:R-:W2:Y:S02]  /*16b0*/  LDG.E.64 R2, desc[UR4][R2.64] ;  /* 0x0000000402027981 */ /* 0x000ea4000c1e1b00 */
[----:B--2---:R-:W-:-:S04]  /*16c0*/  LEA R4, P0, R2, UR6, 0x2 ;  /* 0x0000000602047c11 */ /* 0x004fc8000f8010ff */
[----:B------:R-:W-:-:S05]  /*16d0*/  LEA.HI.X R5, R2, UR7, R3, 0x2, P0 ;  /* 0x0000000702057c11 */ /* 0x000fca00080f1403 */
[----:B------:R-:W-:Y:S01]  /*16e0*/  STG.E desc[UR4][R4.64], R8 ;  /* 0x0000000804007986 */ /* 0x000fe2000c101904 */
[----:B------:R-:W-:Y:S05]  /*16f0*/  EXIT ;  /* 0x000000000000794d */ /* 0x000fea0003800000 */
.L_x_739:
        /* <DEDUP_REMOVED lines=16> */
.L_x_8653:


//--------------------- .text._ZN2at6native55_GLOBAL__N__0955718d_22_SparseCsrTensorMath_cu_868dd54534reduce_sparse_csr_dim1_cuda_kernelIN3c108BFloat16EiNS1_14ReductionMulOpIS4_EEfEEvPT2_PKT_PKT0_SE_lT1_ --------------------------
	.section	.text._ZN2at6native55_GLOBAL__N__0955718d_22_SparseCsrTensorMath_cu_868dd54534reduce_sparse_csr_dim1_cuda_kernelIN3c108BFloat16EiNS1_14ReductionMulOpIS4_EEfEEvPT2_PKT_PKT0_SE_lT1_,"ax",@progbits
	.align	128
.text._ZN2at6native55_GLOBAL__N__0955718d_22_SparseCsrTensorMath_cu_868dd54534reduce_sparse_csr_dim1_cuda_kernelIN3c108BFloat16EiNS1_14ReductionMulOpIS4_EEfEEvPT2_PKT_PKT0_SE_lT1_:
        .type           _ZN2at6native55_GLOBAL__N__0955718d_22_SparseCsrTensorMath_cu_868dd54534reduce_sparse_csr_dim1_cuda_kernelIN3c108BFloat16EiNS1_14ReductionMulOpIS4_EEfEEvPT2_PKT_PKT0_SE_lT1_,@function
        .size           _ZN2at6native55_GLOBAL__N__0955718d_22_SparseCsrTensorMath_cu_868dd54534reduce_sparse_csr_dim1_cuda_kernelIN3c108BFloat16EiNS1_14ReductionMulOpIS4_EEfEEvPT2_PKT_PKT0_SE_lT1_,(.L_x_8654 - _ZN2at6native55_GLOBAL__N__0955718d_22_SparseCsrTensorMath_cu_868dd54534reduce_sparse_csr_dim1_cuda_kernelIN3c108BFloat16EiNS1_14ReductionMulOpIS4_EEfEEvPT2_PKT_PKT0_SE_lT1_)
        .other          _ZN2at6native55_GLOBAL__N__0955718d_22_SparseCsrTensorMath_cu_868dd54534reduce_sparse_csr_dim1_cuda_kernelIN3c108BFloat16EiNS1_14ReductionMulOpIS4_EEfEEvPT2_PKT_PKT0_SE_lT1_,@"STO_CUDA_ENTRY STV_DEFAULT"
_ZN2at6native55_GLOBAL__N__0955718d_22_SparseCsrTensorMath_cu_868dd54534reduce_sparse_csr_dim1_cuda_kernelIN3c108BFloat16EiNS1_14ReductionMulOpIS4_EEfEEvPT2_PKT_PKT0_SE_lT1_:
        /* <DEDUP_REMOVED lines=9> */
[----:B------:R-:W-:Y:S01]  /*0090*/  SHF.L.U32 R0, R4, 0x2, RZ ;  /* 0x0000000204007819 */ /* 0x000fe200000006ff */
[----:B------:R-:W-:Y:S01]  /*00a0*/  ULDC.64 UR4, c[0x0][0x220] ;  /* 0x0000880000047ab9 */ /* 0x000fe20000000a00 */
[----:B------:R-:W-:Y:S02]  /*00b0*/  SHF.R.U32.HI R4, RZ, 0x1e, R4 ;  /* 0x0000001eff047819 */ /* 0x000fe40000011604 */
[----:B------:R-:W-:-:S04]  /*00c0*/  IADD3 R2, P0, R0, UR4, RZ ;  /* 0x0000000400027c10 */ /* 0x000fc8000ff1e0ff */
[----:B------:R-:W-:Y:S01]  /*00d0*/  IADD3.X R3, R4, UR5, RZ, P0, !PT ;  /* 0x0000000504037c10 */ /* 0x000fe200087fe4ff */
[----:B------:R-:W-:-:S04]  /*00e0*/  ULDC.64 UR4, c[0x0][0x208] ;  /* 0x0000820000047ab9 */ /* 0x000fc80000000a00 */
[----:B------:R-:W2:Y:S04]  /*00f0*/  LDG.E R6, desc[UR4][R2.64] ;  /* 0x0000000402067981 */ /* 0x000ea8000c1e1900 */
[----:B------:R-:W2:Y:S02]  /*0100*/  LDG.E R5, desc[UR4][R2.64+0x4] ;  /* 0x0000040402057981 */ /* 0x000ea4000c1e1900 */
[----:B--2---:R-:W-:-:S13]  /*0110*/  ISETP.NE.AND P0, PT, R5, R6, PT ;  /* 0x000000060500720c */ /* 0x004fda0003f05270 */
[----:B------:R-:W-:Y:S05]  /*0120*/  @!P0 EXIT ;  /* 0x000000000000894d */ /* 0x000fea0003800000 */
[----:B------:R-:W-:Y:S01]  /*0130*/  ISETP.GT.AND P0, PT, R5, R6, PT ;  /* 0x000000060500720c */ /* 0x000fe20003f04270 */
[----:B------:R-:W-:Y:S01]  /*0140*/  BSSY B0, `(.L_x_740) ;  /* 0x0000137000007945 */ /* 0x000fe20003800000 */
[----:B------:R-:W-:-:S11]  /*0150*/  IMAD.MOV.U32 R7, RZ, RZ, 0x3f800000 ;  /* 0x3f800000ff077424 */ /* 0x000fd600078e00ff */
[----:B------:R-:W-:Y:S05]  /*0160*/  @!P0 BRA `(.L_x_741) ;  /* 0x0000001000d08947 */ /* 0x000fea0003800000 */
[----:B------:R-:W-:Y:S01]  /*0170*/  LOP3.LUT R8, RZ, R6, RZ, 0x33, !PT ;  /* 0x00000006ff087212 */ /* 0x000fe200078e33ff */
[----:B------:R-:W-:Y:S01]  /*0180*/  BSSY B1, `(.L_x_742) ;  /* 0x0000019000017945 */ /* 0x000fe20003800000 */
[----:B------:R-:W-:-:S03]  /*0190*/  IADD3 R2, -R6, R5, RZ ;  /* 0x0000000506027210 */ /* 0x000fc60007ffe1ff */
[----:B------:R-:W-:Y:S01]  /*01a0*/  IMAD.IADD R3, R5, 0x1, R8 ;  /* 0x0000000105037824 */ /* 0x000fe200078e0208 */
[----:B------:R-:W-:-:S04]  /*01b0*/  LOP3.LUT P1, R8, R2, 0x3, RZ, 0xc0, !PT ;  /* 0x0000000302087812 */ /* 0x000fc8000782c0ff */
[----:B------:R-:W-:-:S09]  /*01c0*/  ISETP.GE.U32.AND P0, PT, R3, 0x3, PT ;  /* 0x000000030300780c */ /* 0x000fd20003f06070 */
[----:B------:R-:W-:Y:S05]  /*01d0*/  @!P1 BRA `(.L_x_743) ;  /* 0x00000000004c9947 */ /* 0x000fea0003800000 */
[----:B------:R-:W0:Y:S02]  /*01e0*/  LDC.64 R2, c[0x0][0x218] ;  /* 0x00008600ff027b82 */ /* 0x000e240000000a00 */
[----:B0-----:R-:W-:-:S03]  /*01f0*/  IMAD.WIDE R2, R6, 0x2, R2 ;  /* 0x0000000206027825 */ /* 0x001fc600078e0202 */
[----:B------:R-:W-:-:S07]  /*0200*/  MOV R12, R2 ;  /* 0x00000002000c7202 */ /* 0x000fce0000000f00 */
.L_x_744:
[----:B------:R-:W-:-:S06]  /*0210*/  IMAD.MOV.U32 R2, RZ, RZ, R12 ;  /* 0x000000ffff027224 */ /* 0x000fcc00078e000c */
[----:B------:R0:W2:Y:S01]  /*0220*/  LDG.E.U16 R2, desc[UR4][R2.64] ;  /* 0x0000000402027981 */ /* 0x0000a2000c1e1500 */
[----:B------:R-:W1:Y:S01]  /*0230*/  F2F.BF16.F32 R7, R7 ;  /* 0x0000000700077304 */ /* 0x000e620000202000 */
[----:B------:R-:W-:Y:S01]  /*0240*/  VIADD R8, R8, 0xffffffff ;  /* 0xffffffff08087836 */ /* 0x000fe20000000000 */
[----:B------:R-:W-:Y:S02]  /*0250*/  IADD3 R12, P2, R12, 0x2, RZ ;  /* 0x000000020c0c7810 */ /* 0x000fe40007f5e0ff */
[----:B------:R-:W-:Y:S02]  /*0260*/  IADD3 R6, R6, 0x1, RZ ;  /* 0x0000000106067810 */ /* 0x000fe40007ffe0ff */
[----:B------:R-:W-:Y:S01]  /*0270*/  ISETP.NE.AND P1, PT, R8, RZ, PT ;  /* 0x000000ff0800720c */ /* 0x000fe20003f25270 */
[----:B0-----:R-:W-:Y:S02]  /*0280*/  IMAD.X R3, RZ, RZ, R3, P2 ;  /* 0x000000ffff037224 */ /* 0x001fe400010e0603 */
[----:B-1----:R-:W-:Y:S01]  /*0290*/  IMAD.U32 R10, R7, 0x10000, RZ ;  /* 0x00010000070a7824 */ /* 0x002fe200078e00ff */
[----:B--2---:R-:W-:-:S06]  /*02a0*/  SHF.L.U32 R9, R2, 0x10, RZ ;  /* 0x0000001002097819 */ /* 0x004fcc00000006ff */
[----:B------:R-:W0:Y:S02]  /*02b0*/  F2F.BF16.F32 R9, R9 ;  /* 0x0000000900097304 */ /* 0x000e240000202000 */
[----:B0-----:R-:W-:-:S05]  /*02c0*/  SHF.L.U32 R11, R9, 0x10, RZ ;  /* 0x00000010090b7819 */ /* 0x001fca00000006ff */
[----:B------:R-:W-:-:S06]  /*02d0*/  FMUL.FTZ R10, R10, R11 ;  /* 0x0000000b0a0a7220 */ /* 0x000fcc0000410000 */
[----:B------:R-:W0:Y:S02]  /*02e0*/  F2F.BF16.F32 R10, R10 ;  /* 0x0000000a000a7304 */ /* 0x000e240000202000 */
[----:B0-----:R-:W-:Y:S01]  /*02f0*/  SHF.L.U32 R7, R10, 0x10, RZ ;  /* 0x000000100a077819 */ /* 0x001fe200000006ff */
[----:B------:R-:W-:Y:S06]  /*0300*/  @P1 BRA `(.L_x_744) ;  /* 0xfffffffc00c01947 */ /* 0x000fec000383ffff */
.L_x_743:
[----:B------:R-:W-:Y:S05]  /*0310*/  BSYNC B1 ;  /* 0x0000000000017941 */ /* 0x000fea0003800000 */
.L_x_742:
[----:B------:R-:W-:Y:S05]  /*0320*/  @!P0 BRA `(.L_x_741) ;  /* 0x0000001000608947 */ /* 0x000fea0003800000 */
[----:B------:R-:W0:Y:S01]  /*0330*/  LDC.64 R2, c[0x0][0x218] ;  /* 0x00008600ff027b82 */ /* 0x000e220000000a00 */
[----:B------:R-:W-:Y:S01]  /*0340*/  IMAD.IADD R8, R5, 0x1, -R6 ;  /* 0x0000000105087824 */ /* 0x000fe200078e0a06 */
[----:B------:R-:W-:Y:S04]  /*0350*/  BSSY B1, `(.L_x_745) ;  /* 0x000009e000017945 */ /* 0x000fe80003800000 */
[----:B------:R-:W-:Y:S01]  /*0360*/  ISETP.GT.AND P1, PT, R8, 0xc, PT ;  /* 0x0000000c0800780c */ /* 0x000fe20003f24270 */
[----:B0-----:R-:W-:-:S03]  /*0370*/  IMAD.WIDE R2, R6, 0x2, R2 ;  /* 0x0000000206027825 */ /* 0x001fc600078e0202 */
[----:B------:R-:W-:-:S04]  /*0380*/  IADD3 R2, P0, R2, 0x4, RZ ;  /* 0x0000000402027810 */ /* 0x000fc80007f1e0ff */
[----:B------:R-:W-:Y:S02]  /*0390*/  IADD3.X R3, RZ, R3, RZ, P0, !PT ;  /* 0x00000003ff037210 */ /* 0x000fe400007fe4ff */
[----:B------:R-:W-:-:S03]  /*03a0*/  PLOP3.LUT P0, PT, PT, PT, PT, 0x80, 0x0 ;  /* 0x000000000000781c */ /* 0x000fc60003f0f070 */
[----:B------:R-:W-:Y:S10]  /*03b0*/  @!P1 BRA `(.L_x_746) ;  /* 0x00000008005c9947 */ /* 0x000ff40003800000 */
[----:B------:R-:W-:Y:S01]  /*03c0*/  PLOP3.LUT P0, PT, PT, PT, PT, 0x8, 0x0 ;  /* 0x000000000000781c */ /* 0x000fe20003f0e170 */
[----:B------:R-:W-:-:S12]  /*03d0*/  VIADD R9, R5, 0xfffffff4 ;  /* 0xfffffff405097836 */ /* 0x000fd80000000000 */
.L_x_747:
        /* <DEDUP_REMOVED lines=10> */
[----:B--2---:R-:W-:Y:S01]  /*0480*/  SHF.L.U32 R16, R15, 0x10, RZ ;  /* 0x000000100f107819 */ /* 0x004fe200000006ff */
[----:B---3--:R-:W-:-:S05]  /*0490*/  IMAD.U32 R19, R18, 0x10000, RZ ;  /* 0x0001000012137824 */ /* 0x008fca00078e00ff */
[----:B------:R-:W0:Y:S02]  /*04a0*/  F2F.BF16.F32 R16, R16 ;  /* 0x0000001000107304 */ /* 0x000e240000202000 */
[----:B0-----:R-:W-:-:S05]  /*04b0*/  SHF.L.U32 R15, R16, 0x10, RZ ;  /* 0x00000010100f7819 */ /* 0x001fca00000006ff */
[----:B------:R-:W-:Y:S01]  /*04c0*/  FMUL.FTZ R17, R20, R15 ;  /* 0x0000000f14117220 */ /* 0x000fe20000410000 */
[----:B------:R-:W-:Y:S01]  /*04d0*/  F2F.BF16.F32 R19, R19 ;  /* 0x0000001300137304 */ /* 0x000fe20000202000 */
[----:B------:R-:W2:Y:S07]  /*04e0*/  LDG.E.U16 R15, desc[UR4][R2.64+0xc] ;  /* 0x00000c04020f7981 */ /* 0x000eae000c1e1500 */
[----:B------:R-:W0:Y:S02]  /*04f0*/  F2F.BF16.F32 R17, R17 ;  /* 0x0000001100117304 */ /* 0x000e240000202000 */
[----:B0-----:R-:W-:-:S06]  /*0500*/  SHF.L.U32 R18, R17, 0x10, RZ ;  /* 0x0000001011127819 */ /* 0x001fcc00000006ff */
        /* <DEDUP_REMOVED lines=8> */
[----:B0-----:R-:W-:-:S07]  /*0590*/  SHF.L.U32 R14, R20, 0x10, RZ ;  /* 0x00000010140e7819 */ /* 0x001fce00000006ff */
[----:B------:R-:W0:Y:S01]  /*05a0*/  F2F.BF16.F32 R14, R14 ;  /* 0x0000000e000e7304 */ /* 0x000e220000202000 */
[----:B-1----:R-:W-:Y:S01]  /*05b0*/  IMAD.U32 R22, R16, 0x10000, RZ ;  /* 0x0001000010167824 */ /* 0x002fe200078e00ff */
[----:B0-----:R-:W-:-:S05]  /*05c0*/  SHF.L.U32 R17, R14, 0x10, RZ ;  /* 0x000000100e117819 */ /* 0x001fca00000006ff */
[----:B------:R-:W-:-:S06]  /*05d0*/  FMUL.FTZ R17, R17, R22 ;  /* 0x0000001611117220 */ /* 0x000fcc0000410000 */
[----:B------:R-:W0:Y:S01]  /*05e0*/  F2F.BF16.F32 R17, R17 ;  /* 0x0000001100117304 */ /* 0x000e220000202000 */
[----:B-----5:R-:W-:Y:S02]  /*05f0*/  IMAD.U32 R19, R13, 0x10000, RZ ;  /* 0x000100000d137824 */ /* 0x020fe400078e00ff */
[----:B------:R-:W4:Y:S05]  /*0600*/  LDG.E.U16 R13, desc[UR4][R2.64+0x10] ;  /* 0x00001004020d7981 */ /* 0x000f2a000c1e1500 */
[----:B------:R-:W1:Y:S01]  /*0610*/  F2F.BF16.F32 R19, R19 ;  /* 0x0000001300137304 */ /* 0x000e620000202000 */
[----:B0-----:R-:W-:-:S07]  /*0620*/  SHF.L.U32 R18, R17, 0x10, RZ ;  /* 0x0000001011127819 */ /* 0x001fce00000006ff */
        /* <DEDUP_REMOVED lines=35> */
[----:B0-----:R-:W-:Y:S01]  /*0860*/  SHF.L.U32 R16, R14, 0x10, RZ ;  /* 0x000000100e107819 */ /* 0x001fe200000006ff */
[----:B--2---:R-:W-:Y:S01]  /*0870*/  IMAD.U32 R19, R15, 0x10000, RZ ;  /* 0x000100000f137824 */ /* 0x004fe200078e00ff */
[----:B------:R-:W2:Y:S05]  /*0880*/  LDG.E.U16 R14, desc[UR4][R2.64+0x1a] ;  /* 0x00001a04020e7981 */ /* 0x000eaa000c1e1500 */
[----:B------:R-:W0:Y:S01]  /*0890*/  F2F.BF16.F32 R16, R16 ;  /* 0x0000001000107304 */ /* 0x000e220000202000 */
[----:B-1----:R-:W-:Y:S01]  /*08a0*/  IMAD.U32 R20, R18, 0x10000, RZ ;  /* 0x0001000012147824 */ /* 0x002fe200078e00ff */
[----:B0-----:R-:W-:-:S05]  /*08b0*/  SHF.L.U32 R17, R16, 0x10, RZ ;  /* 0x0000001010117819 */ /* 0x001fca00000006ff */
[----:B------:R-:W-:-:S06]  /*08c0*/  FMUL.FTZ R17, R17, R20 ;  /* 0x0000001411117220 */ /* 0x000fcc0000410000 */
        /* <DEDUP_REMOVED lines=60> */
[----:B-1----:R-:W-:Y:S02]  /*0c90*/  IMAD.U32 R16, R14, 0x10000, RZ ;  /* 0x000100000e107824 */ /* 0x002fe400078e00ff */
[----:B------:R-:W-:Y:S01]  /*0ca0*/  VIADD R6, R6, 0x10 ;  /* 0x0000001006067836 */ /* 0x000fe20000000000 */
[----:B0-----:R-:W-:-:S05]  /*0cb0*/  SHF.L.U32 R7, R12, 0x10, RZ ;  /* 0x000000100c077819 */ /* 0x001fca00000006ff */
[----:B------:R-:W-:Y:S01]  /*0cc0*/  FMUL.FTZ R16, R7, R16 ;  /* 0x0000001007107220 */ /* 0x000fe20000410000 */
[----:B------:R-:W-:-:S05]  /*0cd0*/  ISETP.GE.AND P1, PT, R6, R9, PT ;  /* 0x000000090600720c */ /* 0x000fca0003f26270 */
[----:B------:R-:W0:Y:S01]  /*0ce0*/  F2F.BF16.F32 R16, R16 ;  /* 0x0000001000107304 */ /* 0x000e220000202000 */
[----:B------:R-:W-:-:S04]  /*0cf0*/  IADD3 R2, P2, R2, 0x20, RZ ;  /* 0x0000002002027810 */ /* 0x000fc80007f5e0ff */
[----:B------:R-:W-:Y:S01]  /*0d00*/  IADD3.X R3, RZ, R3, RZ, P2, !PT ;  /* 0x00000003ff037210 */ /* 0x000fe200017fe4ff */
[----:B0-----:R-:W-:Y:S02]  /*0d10*/  IMAD.U32 R7, R16, 0x10000, RZ ;  /* 0x0001000010077824 */ /* 0x001fe400078e00ff */
[----:B------:R-:W-:Y:S06]  /*0d20*/  @!P1 BRA `(.L_x_747) ;  /* 0xfffffff400ac9947 */ /* 0x000fec000383ffff */
.L_x_746:
[----:B------:R-:W-:Y:S05]  /*0d30*/  BSYNC B1 ;  /* 0x0000000000017941 */ /* 0x000fea0003800000 */
.L_x_745:
[----:B------:R-:W-:Y:S01]  /*0d40*/  IADD3 R8, R5, -R6, RZ ;  /* 0x8000000605087210 */ /* 0x000fe20007ffe0ff */
[----:B------:R-:W-:Y:S03]  /*0d50*/  BSSY B1, `(.L_x_748) ;  /* 0x000004f000017945 */ /* 0x000fe60003800000 */
[----:B------:R-:W-:-:S13]  /*0d60*/  ISETP.GT.AND P1, PT, R8, 0x4, PT ;  /* 0x000000040800780c */ /* 0x000fda0003f24270 */
        /* <DEDUP_REMOVED lines=10> */
[----:B------:R-:W-:Y:S01]  /*0e10*/  PLOP3.LUT P0, PT, PT, PT, PT, 0x8, 0x0 ;  /* 0x000000000000781c */ /* 0x000fe20003f0e170 */
[----:B------:R-:W-:Y:S01]  /*0e20*/  VIADD R6, R6, 0x8 ;  /* 0x0000000806067836 */ /* 0x000fe20000000000 */
[----:B-1----:R-:W-:-:S02]  /*0e30*/  IADD3 R2, P1, R2, 0x10, RZ ;  /* 0x0000001002027810 */ /* 0x002fc40007f3e0ff */
        /* <DEDUP_REMOVED lines=16> */
[----:B------:R-:W-:Y:S01]  /*0f40*/  F2F.BF16.F32 R14, R14 ;  /* 0x0000000e000e7304 */ /* 0x000fe20000202000 */
[----:B-1----:R-:W-:-:S07]  /*0f50*/  IMAD.U32 R16, R15, 0x10000, RZ ;  /* 0x000100000f107824 */ /* 0x002fce00078e00ff */
[----:B------:R-:W-:Y:S08]  /*0f60*/  F2F.BF16.F32 R9, R9 ;  /* 0x0000000900097304 */ /* 0x000ff00000202000 */
[----:B------:R-:W0:Y:S08]  /*0f70*/  F2F.BF16.F32 R16, R16 ;  /* 0x0000001000107304 */ /* 0x000e300000202000 */
[----:B------:R-:W-:Y:S01]  /*0f80*/  F2F.BF16.F32 R13, R13 ;  /* 0x0000000d000d7304 */ /* 0x000fe20000202000 */
[----:B0-----:R-:W-:-:S04]  /*0f90*/  IMAD.U32 R7, R16, 0x10000, RZ ;  /* 0x0001000010077824 */ /* 0x001fc800078e00ff */
[----:B------:R-:W-:Y:S01]  /*0fa0*/  FMUL.FTZ R7, R7, R18 ;  /* 0x0000001207077220 */ /* 0x000fe20000410000 */
[----:B------:R-:W-:-:S05]  /*0fb0*/  SHF.L.U32 R18, R14, 0x10, RZ ;  /* 0x000000100e127819 */ /* 0x000fca00000006ff */
        /* <DEDUP_REMOVED lines=23> */
[----:B------:R-:W-:-:S02]  /*1130*/  IMAD.U32 R10, R13, 0x10000, RZ ;  /* 0x000100000d0a7824 */ /* 0x000fc400078e00ff */
[----:B-1----:R-:W-:-:S06]  /*1140*/  IMAD.U32 R7, R11, 0x10000, RZ ;  /* 0x000100000b077824 */ /* 0x002fcc00078e00ff */
        /* <DEDUP_REMOVED lines=9> */
[----:B0-----:R-:W-:-:S06]  /*11e0*/  SHF.L.U32 R11, R9, 0x10, RZ ;  /* 0x00000010090b7819 */ /* 0x001fcc00000006ff */
[----:B------:R-:W0:Y:S02]  /*11f0*/  F2F.BF16.F32 R11, R11 ;  /* 0x0000000b000b7304 */ /* 0x000e240000202000 */
[----:B0-----:R-:W-:-:S05]  /*1200*/  SHF.L.U32 R7, R11, 0x10, RZ ;  /* 0x000000100b077819 */ /* 0x001fca00000006ff */
[----:B------:R-:W-:-:S06]  /*1210*/  FMUL.FTZ R10, R7, R10 ;  /* 0x0000000a070a7220 */ /* 0x000fcc0000410000 */
[----:B------:R-:W0:Y:S02]  /*1220*/  F2F.BF16.F32 R10, R10 ;  /* 0x0000000a000a7304 */ /* 0x000e240000202000 */
[----:B0-----:R-:W-:-:S07]  /*1230*/  SHF.L.U32 R7, R10, 0x10, RZ ;  /* 0x000000100a077819 */ /* 0x001fce00000006ff */
.L_x_749:
[----:B------:R-:W-:Y:S05]  /*1240*/  BSYNC B1 ;  /* 0x0000000000017941 */ /* 0x000fea0003800000 */
.L_x_748:
[----:B------:R-:W-:-:S13]  /*1250*/  ISETP.LT.OR P0, PT, R6, R5, P0 ;  /* 0x000000050600720c */ /* 0x000fda0000701670 */
[----:B------:R-:W-:Y:S05]  /*1260*/  @!P0 BRA `(.L_x_741) ;  /* 0x0000000000908947 */ /* 0x000fea0003800000 */
[----:B------:R-:W2:Y:S04]  /*1270*/  LDG.E.U16 R6, desc[UR4][R2.64+-0x4] ;  /* 0xfffffc0402067981 */ /* 0x000ea8000c1e1500 */
[----:B------:R-:W3:Y:S04]  /*1280*/  LDG.E.U16 R9, desc[UR4][R2.64+-0x2] ;  /* 0xfffffe0402097981 */ /* 0x000ee8000c1e1500 */
[----:B------:R-:W4:Y:S04]  /*1290*/  LDG.E.U16 R11, desc[UR4][R2.64] ;  /* 0x00000004020b7981 */ /* 0x000f28000c1e1500 */
[----:B------:R-:W5:Y:S01]  /*12a0*/  LDG.E.U16 R5, desc[UR4][R2.64+0x2] ;  /* 0x0000020402057981 */ /* 0x000f62000c1e1500 */
[----:B------:R-:W0:Y:S02]  /*12b0*/  F2F.BF16.F32 R7, R7 ;  /* 0x0000000700077304 */ /* 0x000e240000202000 */
[----:B0-----:R-:W-:Y:S01]  /*12c0*/  IMAD.U32 R13, R7, 0x10000, RZ ;  /* 0x00010000070d7824 */ /* 0x001fe200078e00ff */
[----:B--2---:R-:W-:-:S02]  /*12d0*/  SHF.L.U32 R6, R6, 0x10, RZ ;  /* 0x0000001006067819 */ /* 0x004fc400000006ff */
[----:B---3--:R-:W-:-:S04]  /*12e0*/  SHF.L.U32 R10, R9, 0x10, RZ ;  /* 0x00000010090a7819 */ /* 0x008fc800000006ff */
[----:B------:R-:W0:Y:S01]  /*12f0*/  F2F.BF16.F32 R6, R6 ;  /* 0x0000000600067304 */ /* 0x000e220000202000 */
[----:B----4-:R-:W-:Y:S01]  /*1300*/  IMAD.U32 R11, R11, 0x10000, RZ ;  /* 0x000100000b0b7824 */ /* 0x010fe200078e00ff */
[----:B-----5:R-:W-:-:S06]  /*1310*/  SHF.L.U32 R5, R5, 0x10, RZ ;  /* 0x0000001005057819 */ /* 0x020fcc00000006ff */
[----:B------:R-:W1:Y:S01]  /*1320*/  F2F.BF16.F32 R10, R10 ;  /* 0x0000000a000a7304 */ /* 0x000e620000202000 */
[----:B0-----:R-:W-:-:S07]  /*1330*/  SHF.L.U32 R8, R6, 0x10, RZ ;  /* 0x0000001006087819 */ /* 0x001fce00000006ff */
[----:B------:R-:W0:Y:S01]  /*1340*/  F2F.BF16.F32 R11, R11 ;  /* 0x0000000b000b7304 */ /* 0x000e220000202000 */
[----:B------:R-:W-:Y:S01]  /*1350*/  FMUL.FTZ R8, R8, R13 ;  /* 0x0000000d08087220 */ /* 0x000fe20000410000 */
[----:B-1----:R-:W-:-:S06]  /*1360*/  SHF.L.U32 R3, R10, 0x10, RZ ;  /* 0x000000100a037819 */ /* 0x002fcc00000006ff */
[----:B------:R-:W-:Y:S01]  /*1370*/  F2F.BF16.F32 R5, R5 ;  /* 0x0000000500057304 */ /* 0x000fe20000202000 */
[----:B0-----:R-:W-:-:S07]  /*1380*/  SHF.L.U32 R7, R11, 0x10, RZ ;  /* 0x000000100b077819 */ /* 0x001fce00000006ff */
[----:B------:R-:W0:Y:S02]  /*1390*/  F2F.BF16.F32 R8, R8 ;  /* 0x0000000800087304 */ /* 0x000e240000202000 */
[----:B0-----:R-:W-:Y:S02]  /*13a0*/  IMAD.U32 R9, R8, 0x10000, RZ ;  /* 0x0001000008097824 */ /* 0x001fe400078e00ff */
[----:B------:R-:W-:-:S04]  /*13b0*/  IMAD.U32 R8, R5, 0x10000, RZ ;  /* 0x0001000005087824 */ /* 0x000fc800078e00ff */
[----:B------:R-:W0:Y:S02]  /*13c0*/  F2F.BF16.F32 R9, R9 ;  /* 0x0000000900097304 */ /* 0x000e240000202000 */
[----:B0-----:R-:W-:-:S05]  /*13d0*/  SHF.L.U32 R2, R9, 0x10, RZ ;  /* 0x0000001009027819 */ /* 0x001fca00000006ff */
[----:B------:R-:W-:-:S06]  /*13e0*/  FMUL.FTZ R2, R2, R3 ;  /* 0x0000000302027220 */ /* 0x000fcc0000410000 */
[----:B------:R-:W0:Y:S02]  /*13f0*/  F2F.BF16.F32 R2, R2 ;  /* 0x0000000200027304 */ /* 0x000e240000202000 */
[----:B0-----:R-:W-:-:S06]  /*1400*/  SHF.L.U32 R3, R2, 0x10, RZ ;  /* 0x0000001002037819 */ /* 0x001fcc00000006ff */
        /* <DEDUP_REMOVED lines=10> */
.L_x_741:
[----:B------:R-:W-:Y:S05]  /*14b0*/  BSYNC B0 ;  /* 0x0000000000007941 */ /* 0x000fea0003800000 */
.L_x_740:
[----:B------:R-:W-:Y:S01]  /*14c0*/  ULDC.64 UR6, c[0x0][0x228] ;  /* 0x00008a0000067ab9 */ /* 0x000fe20000000a00 */
[----:B------:R-:W0:Y:S01]  /*14d0*/  LDC.64 R2, c[0x0][0x210] ;  /* 0x00008400ff027b82 */ /* 0x000e220000000a00 */
[----:B------:R-:W-:-:S04]  /*14e0*/  IADD3 R8, P0, R0, UR6, RZ ;  /* 0x0000000600087c10 */ /* 0x000fc8000ff1e0ff */
[----:B------:R-:W-:-:S06]  /*14f0*/  IADD3.X R9, R4, UR7, RZ, P0, !PT ;  /* 0x0000000704097c10 */ /* 0x000fcc00087fe4ff */
[----:B------:R-:W0:Y:S02]  /*1500*/  LDG.E R9, desc[UR4][R8.64] ;  /* 0x0000000408097981 */ /* 0x000e24000c1e1900 */
[----:B0-----:R-:W-:-:S05]  /*1510*/  IMAD.WIDE R2, R9, 0x4, R2 ;  /* 0x0000000409027825 */ /* 0x001fca00078e0202 */
[----:B------:R-:W-:Y:S01]  /*1520*/  STG.E desc[UR4][R2.64], R7 ;  /* 0x0000000702007986 */ /* 0x000fe2000c101904 */
[----:B------:R-:W-:Y:S05]  /*1530*/  EXIT ;  /* 0x000000000000794d */ /* 0x000fea0003800000 */
.L_x_750:
        /* <DEDUP_REMOVED lines=12> */
.L_x_8654:


//--------------------- .text._ZN2at6native55_GLOBAL__N__0955718d_22_SparseCsrTensorMath_cu_868dd54534reduce_sparse_csr_dim0_cuda_kernelIN3c108BFloat16ElNS1_14ReductionMulOpIS4_EEfEEvPT2_PKT0_lPKT_SB_lT1_ --------------------------
	.section	.text._ZN2at6native55_GLOBAL__N__0955718d_22_SparseCsrTensorMath_cu_868dd54534reduce_sparse_csr_dim0_cuda_kernelIN3c108BFloat16ElNS1_14ReductionMulOpIS4_EEfEEvPT2_PKT0_lPKT_SB_lT1_,"ax",@progbits
	.align	128
.text._ZN2at6native55_GLOBAL__N__0955718d_22_SparseCsrTensorMath_cu_868dd54534reduce_sparse_csr_dim0_cuda_kernelIN3c108BFloat16ElNS1_14ReductionMulOpIS4_EEfEEvPT2_PKT0_lPKT_SB_lT1_:
        .type           _ZN2at6native55_GLOBAL__N__0955718d_22_SparseCsrTensorMath_cu_868dd54534reduce_sparse_csr_dim0_cuda_kernelIN3c108BFloat16ElNS1_14ReductionMulOpIS4_EEfEEvPT2_PKT0_lPKT_SB_lT1_,@function
        .size           _ZN2at6native55_GLOBAL__N__0955718d_22_SparseCsrTensorMath_cu_868dd54534reduce_sparse_csr_dim0_cuda_kernelIN3c108BFloat16ElNS1_14ReductionMulOpIS4_EEfEEvPT2_PKT0_lPKT_SB_lT1_,(.L_x_8655 - _ZN2at6native55_GLOBAL__N__0955718d_22_SparseCsrTensorMath_cu_868dd54534reduce_sparse_csr_dim0_cuda_kernelIN3c108BFloat16ElNS1_14ReductionMulOpIS4_EEfEEvPT2_PKT0_lPKT_SB_lT1_)
        .other          _ZN2at6native55_GLOBAL__N__0955718d_22_SparseCsrTensorMath_cu_868dd54534reduce_sparse_csr_dim0_cuda_kernelIN3c108BFloat16ElNS1_14ReductionMulOpIS4_EEfEEvPT2_PKT0_lPKT_SB_lT1_,@"STO_CUDA_ENTRY STV_DEFAULT"
_ZN2at6native55_GLOBAL__N__0955718d_22_SparseCsrTensorMath_cu_868dd54534reduce_sparse_csr_dim0_cuda_kernelIN3c108BFloat16ElNS1_14ReductionMulOpIS4_EEfEEvPT2_PKT0_lPKT_SB_lT1_:
        /* <DEDUP_REMOVED lines=9> */
[----:B------:R-:W0:Y:S01]  /*0090*/  LDC.64 R8, c[0x0][0x238] ;  /* 0x00008e00ff087b82 */ /* 0x000e220000000a00 */
[----:B------:R-:W-:Y:S01]  /*00a0*/  ULDC.64 UR4, c[0x0][0x218] ;  /* 0x0000860000047ab9 */ /* 0x000fe20000000a00 */
[----:B------:R-:W-:Y:S01]  /*00b0*/  ULDC.64 UR12, c[0x0][0x208] ;  /* 0x00008200000c7ab9 */ /* 0x000fe20000000a00 */
[----:B------:R-:W-:Y:S01]  /*00c0*/  LEA R2, P1, R4, UR4, 0x3 ;  /* 0x0000000404027c11 */ /* 0x000fe2000f8218ff */
[----:B------:R-:W-:-:S03]  /*00d0*/  IMAD.MOV.U32 R0, RZ, RZ, 0x3f800000 ;  /* 0x3f800000ff007424 */ /* 0x000fc600078e00ff */
[----:B------:R-:W-:Y:S02]  /*00e0*/  LEA.HI.X R3, R4, UR5, RZ, 0x3, P1 ;  /* 0x0000000504037c11 */ /* 0x000fe400088f1cff */
[----:B0-----:R-:W-:-:S04]  /*00f0*/  ISETP.GE.U32.AND P0, PT, R8, 0x1, PT ;  /* 0x000000010800780c */ /* 0x001fc80003f06070 */
[----:B------:R-:W-:-:S13]  /*0100*/  ISETP.GE.AND.EX P0, PT, R9, RZ, PT, P0 ;  /* 0x000000ff0900720c */ /* 0x000fda0003f06300 */
[----:B------:R-:W-:Y:S05]  /*0110*/  @!P0 BRA `(.L_x_751) ;  /* 0x0000000400d88947 */ /* 0x000fea0003800000 */
[----:B------:R-:W-:Y:S01]  /*0120*/  IADD3 R5, P0, R8, -0x1, RZ ;  /* 0xffffffff08057810 */ /* 0x000fe20007f1e0ff */
[----:B------:R-:W-:Y:S01]  /*0130*/  ULDC UR4, c[0x0][0x238] ;  /* 0x00008e0000047ab9 */ /* 0x000fe20000000800 */
[----:B------:R-:W5:Y:S01]  /*0140*/  LDG.E.64 R2, desc[UR12][R2.64] ;  /* 0x0000000c02027981 */ /* 0x000f62000c1e1b00 */
[----:B------:R-:W-:Y:S01]  /*0150*/  ULOP3.LUT UR6, UR4, 0x3, URZ, 0xc0, !UPT ;  /* 0x0000000304067892 */ /* 0x000fe2000f8ec03f */
[----:B------:R-:W-:Y:S01]  /*0160*/  ISETP.GE.U32.AND P1, PT, R5, 0x3, PT ;  /* 0x000000030500780c */ /* 0x000fe20003f26070 */
[----:B------:R-:W-:Y:S01]  /*0170*/  UMOV UR5, URZ ;  /* 0x0000003f00057c82 */ /* 0x000fe20008000000 */
[----:B------:R-:W-:Y:S01]  /*0180*/  IADD3.X R5, R9, -0x1, RZ, P0, !PT ;  /* 0xffffffff09057810 */ /* 0x000fe200007fe4ff */
[----:B------:R-:W-:Y:S02]  /*0190*/  UMOV UR4, URZ ;  /* 0x0000003f00047c82 */ /* 0x000fe40008000000 */
[----:B------:R-:W-:Y:S02]  /*01a0*/  ISETP.NE.U32.AND P0, PT, RZ, UR6, PT ;  /* 0x00000006ff007c0c */ /* 0x000fe4000bf05070 */
[----:B------:R-:W-:-:S02]  /*01b0*/  ISETP.GE.U32.AND.EX P1, PT, R5, RZ, PT, P1 ;  /* 0x000000ff0500720c */ /* 0x000fc40003f26110 */
[----:B------:R-:W-:-:S11]  /*01c0*/  ISETP.NE.AND.EX P0, PT, RZ, RZ, PT, P0 ;  /* 0x000000ffff00720c */ /* 0x000fd60003f05300 */
[----:B------:R-:W-:Y:S05]  /*01d0*/  @!P1 BRA `(.L_x_752) ;  /* 0x0000000400209947 */ /* 0x000fea0003800000 */
[----:B------:R-:W0:Y:S01]  /*01e0*/  LDC R7, c[0x0][0x234] ;  /* 0x00008d00ff077b82 */ /* 0x000e220000000800 */
[----:B------:R-:W-:Y:S01]  /*01f0*/  LOP3.LUT R5, R8, 0x3, RZ, 0xc0, !PT ;  /* 0x0000000308057812 */ /* 0x000fe200078ec0ff */
[----:B------:R-:W-:Y:S01]  /*0200*/  ULDC UR4, c[0x0][0x230] ;  /* 0x00008c0000047ab9 */ /* 0x000fe20000000800 */
[----:B------:R-:W-:Y:S01]  /*0210*/  ULDC UR5, c[0x0][0x228] ;  /* 0x00008a0000057ab9 */ /* 0x000fe20000000800 */
[----:B------:R-:W-:Y:S01]  /*0220*/  IMAD.U32 R6, RZ, RZ, UR4 ;  /* 0x00000004ff067e24 */ /* 0x000fe2000f8e00ff */
[----:B------:R-:W-:Y:S01]  /*0230*/  IADD3 R5, P1, R5, -R8, RZ ;  /* 0x8000000805057210 */ /* 0x000fe20007f3e0ff */
[----:B------:R-:W-:Y:S01]  /*0240*/  IMAD.U32 R18, RZ, RZ, UR5 ;  /* 0x00000005ff127e24 */ /* 0x000fe2000f8e00ff */
[----:B------:R-:W-:Y:S01]  /*0250*/  UMOV UR4, URZ ;  /* 0x0000003f00047c82 */ /* 0x000fe20008000000 */
[----:B------:R-:W1:Y:S01]  /*0260*/  LDC R19, c[0x0][0x22c] ;  /* 0x00008b00ff137b82 */ /* 0x000e620000000800 */
[----:B------:R-:W-:Y:S01]  /*0270*/  UMOV UR5, URZ ;  /* 0x0000003f00057c82 */ /* 0x000fe20008000000 */
[----:B------:R-:W-:-:S08]  /*0280*/  IMAD.X R10, RZ, RZ, ~R9, P1 ;  /* 0x000000ffff0a7224 */ /* 0x000fd000008e0e09 */
.L_x_753:
[----:B0-----:R-:W2:Y:S04]  /*0290*/  LDG.E.64 R8, desc[UR12][R6.64] ;  /* 0x0000000c06087981 */ /* 0x001ea8000c1e1b00 */
[----:B------:R-:W3:Y:S04]  /*02a0*/  LDG.E.64 R16, desc[UR12][R6.64+0x8] ;  /* 0x0000080c06107981 */ /* 0x000ee8000c1e1b00 */
[----:B------:R-:W4:Y:S04]  /*02b0*/  LDG.E.64 R14, desc[UR12][R6.64+0x10] ;  /* 0x0000100c060e7981 */ /* 0x000f28000c1e1b00 */
[----:B------:R-:W4:Y:S01]  /*02c0*/  LDG.E.64 R12, desc[UR12][R6.64+0x18] ;  /* 0x0000180c060c7981 */ /* 0x000f22000c1e1b00 */
[----:B--2--5:R-:W-:Y:S01]  /*02d0*/  ISETP.NE.U32.AND P2, PT, R2, R8, PT ;  /* 0x000000080200720c */ /* 0x024fe20003f45070 */
[----:B------:R-:W-:-:S03]  /*02e0*/  IMAD.MOV.U32 R8, RZ, RZ, R18 ;  /* 0x000000ffff087224 */ /* 0x000fc600078e0012 */
[----:B------:R-:W-:Y:S01]  /*02f0*/  ISETP.NE.AND.EX P2, PT, R3, R9, PT, P2 ;  /* 0x000000090300720c */ /* 0x000fe20003f45320 */
[----:B-1----:R-:W-:-:S12]  /*0300*/  IMAD.MOV.U32 R9, RZ, RZ, R19 ;  /* 0x000000ffff097224 */ /* 0x002fd800078e0013 */
[----:B------:R-:W2:Y:S01]  /*0310*/  @!P2 LDG.E.U16 R18, desc[UR12][R8.64] ;  /* 0x0000000c0812a981 */ /* 0x000ea2000c1e1500 */
[----:B---3--:R-:W-:-:S04]  /*0320*/  ISETP.NE.U32.AND P3, PT, R2, R16, PT ;  /* 0x000000100200720c */ /* 0x008fc80003f65070 */
[----:B------:R-:W-:-:S13]  /*0330*/  ISETP.NE.AND.EX P3, PT, R3, R17, PT, P3 ;  /* 0x000000110300720c */ /* 0x000fda0003f65330 */
[----:B------:R-:W3:Y:S01]  /*0340*/  @!P3 LDG.E.U16 R16, desc[UR12][R8.64+0x2] ;  /* 0x0000020c0810b981 */ /* 0x000ee2000c1e1500 */
[----:B----4-:R-:W-:-:S04]  /*0350*/  ISETP.NE.U32.AND P4, PT, R2, R14, PT ;  /* 0x0000000e0200720c */ /* 0x010fc80003f85070 */
[----:B------:R-:W-:-:S13]  /*0360*/  ISETP.NE.AND.EX P4, PT, R3, R15, PT, P4 ;  /* 0x0000000f0300720c */ /* 0x000fda0003f85340 */
[----:B------:R-:W4:Y:S01]  /*0370*/  @!P4 LDG.E.U16 R14, desc[UR12][R8.64+0x4] ;  /* 0x0000040c080ec981 */ /* 0x000f22000c1e1500 */
[----:B------:R-:W-:-:S04]  /*0380*/  ISETP.NE.U32.AND P1, PT, R2, R12, PT ;  /* 0x0000000c0200720c */ /* 0x000fc80003f25070 */
[----:B------:R-:W-:-:S13]  /*0390*/  ISETP.NE.AND.EX P1, PT, R3, R13, PT, P1 ;  /* 0x0000000d0300720c */ /* 0x000fda0003f25310 */
[----:B------:R-:W4:Y:S01]  /*03a0*/  @!P1 LDG.E.U16 R11, desc[UR12][R8.64+0x6] ;  /* 0x0000060c080b9981 */ /* 0x000f22000c1e1500 */
[----:B------:R-:W0:Y:S01]  /*03b0*/  @!P2 F2F.BF16.F32 R12, R0 ;  /* 0x00000000000ca304 */ /* 0x000e220000202000 */
[----:B------:R-:W-:-:S04]  /*03c0*/  UIADD3 UR4, UP0, UR4, 0x4, URZ ;  /* 0x0000000404047890 */ /* 0x000fc8000ff1e03f */
[----:B------:R-:W-:Y:S01]  /*03d0*/  UIADD3.X UR5, URZ, UR5, URZ, UP0, !UPT ;  /* 0x000000053f057290 */ /* 0x000fe200087fe43f */
[----:B0-----:R-:W-:Y:S02]  /*03e0*/  @!P2 IMAD.U32 R12, R12, 0x10000, RZ ;  /* 0x000100000c0ca824 */ /* 0x001fe400078e00ff */
[----:B--2---:R-:W-:-:S06]  /*03f0*/  @!P2 IMAD.U32 R18, R18, 0x10000, RZ ;  /* 0x000100001212a824 */ /* 0x004fcc00078e00ff */
[----:B------:R-:W0:Y:S01]  /*0400*/  @!P2 F2F.BF16.F32 R18, R18 ;  /* 0x000000120012a304 */ /* 0x000e220000202000 */
[----:B---3--:R-:W-:Y:S02]  /*0410*/  @!P3 IMAD.U32 R16, R16, 0x10000, RZ ;  /* 0x000100001010b824 */ /* 0x008fe400078e00ff */
[----:B0-----:R-:W-:-:S05]  /*0420*/  @!P2 IMAD.U32 R13, R18, 0x10000, RZ ;  /* 0x00010000120da824 */ /* 0x001fca00078e00ff */
[----:B------:R-:W0:Y:S01]  /*0430*/  @!P3 F2F.BF16.F32 R16, R16 ;  /* 0x000000100010b304 */ /* 0x000e220000202000 */
[----:B------:R-:W-:-:S07]  /*0440*/  @!P2 FMUL.FTZ R12, R12, R13 ;  /* 0x0000000d0c0ca220 */ /* 0x000fce0000410000 */
[----:B------:R-:W1:Y:S01]  /*0450*/  @!P2 F2F.BF16.F32 R12, R12 ;  /* 0x0000000c000ca304 */ /* 0x000e620000202000 */
[----:B----4-:R-:W-:Y:S02]  /*0460*/  @!P4 IMAD.U32 R14, R14, 0x10000, RZ ;  /* 0x000100000e0ec824 */ /* 0x010fe400078e00ff */
[----:B0-----:R-:W-:-:S05]  /*0470*/  @!P3 IMAD.U32 R13, R16, 0x10000, RZ ;  /* 0x00010000100db824 */ /* 0x001fca00078e00ff */
[----:B------:R-:W0:Y:S01]  /*0480*/  @!P4 F2F.BF16.F32 R14, R14 ;  /* 0x0000000e000ec304 */ /* 0x000e220000202000 */
[----:B-1----:R-:W-:-:S07]  /*0490*/  @!P2 SHF.L.U32 R0, R12, 0x10, RZ ;  /* 0x000000100c00a819 */ /* 0x002fce00000006ff */
[----:B------:R-:W1:Y:S01]  /*04a0*/  @!P3 F2F.BF16.F32 R15, R0 ;  /* 0x00000000000fb304 */ /* 0x000e620000202000 */
[----:B------:R-:W-:Y:S02]  /*04b0*/  @!P1 IMAD.U32 R11, R11, 0x10000, RZ ;  /* 0x000100000b0b9824 */ /* 0x000fe400078e00ff */
[----:B0-----:R-:W-:-:S05]  /*04c0*/  @!P4 IMAD.U32 R12, R14, 0x10000, RZ ;  /* 0x000100000e0cc824 */ /* 0x001fca00078e00ff */
[----:B------:R-:W-:Y:S01]  /*04d0*/  @!P1 F2F.BF16.F32 R11, R11 ;  /* 0x0000000b000b9304 */ /* 0x000fe20000202000 */
[----:B-1----:R-:W-:-:S04]  /*04e0*/  @!P3 IMAD.U32 R20, R15, 0x10000, RZ ;  /* 0x000100000f14b824 */ /* 0x002fc800078e00ff */
[----:B------:R-:W-:-:S06]  /*04f0*/  @!P3 FMUL.FTZ R13, R20, R13 ;  /* 0x0000000d140db220 */ /* 0x000fcc0000410000 */
[----:B------:R-:W0:Y:S02]  /*0500*/  @!P3 F2F.BF16.F32 R13, R13 ;  /* 0x0000000d000db304 */ /* 0x000e240000202000 */
[----:B0-----:R-:W-:Y:S02]  /*0510*/  @!P3 IMAD.U32 R0, R13, 0x10000, RZ ;  /* 0x000100000d00b824 */ /* 0x001fe400078e00ff */
[----:B------:R-:W-:-:S04]  /*0520*/  @!P1 IMAD.U32 R13, R11, 0x10000, RZ ;  /* 0x000100000b0d9824 */ /* 0x000fc800078e00ff */
[----:B------:R-:W0:Y:S02]  /*0530*/  @!P4 F2F.BF16.F32 R15, R0 ;  /* 0x00000000000fc304 */ /* 0x000e240000202000 */
[----:B0-----:R-:W-:-:S04]  /*0540*/  @!P4 IMAD.U32 R15, R15, 0x10000, RZ ;  /* 0x000100000f0fc824 */ /* 0x001fc800078e00ff */
[----:B------:R-:W-:-:S06]  /*0550*/  @!P4 FMUL.FTZ R12, R15, R12 ;  /* 0x0000000c0f0cc220 */ /* 0x000fcc0000410000 */
[----:B------:R-:W0:Y:S02]  /*0560*/  @!P4 F2F.BF16.F32 R12, R12 ;  /* 0x0000000c000cc304 */ /* 0x000e240000202000 */
[----:B0-----:R-:W-:Y:S02]  /*0570*/  @!P4 SHF.L.U32 R0, R12, 0x10, RZ ;  /* 0x000000100c00c819 */ /* 0x001fe400000006ff */
[----:B------:R-:W-:-:S04]  /*0580*/  IADD3 R6, P4, R6, 0x20, RZ ;  /* 0x0000002006067810 */ /* 0x000fc80007f9e0ff */
[----:B------:R-:W0:Y:S01]  /*0590*/  @!P1 F2F.BF16.F32 R15, R0 ;  /* 0x00000000000f9304 */ /* 0x000e220000202000 */
[----:B------:R-:W-:Y:S02]  /*05a0*/  IMAD.X R7, RZ, RZ, R7, P4 ;  /* 0x000000ffff077224 */ /* 0x000fe400020e0607 */
[----:B0-----:R-:W-:-:S04]  /*05b0*/  @!P1 IMAD.U32 R14, R15, 0x10000, RZ ;  /* 0x000100000f0e9824 */ /* 0x001fc800078e00ff */
[----:B------:R-:W-:Y:S01]  /*05c0*/  @!P1 FMUL.FTZ R13, R14, R13 ;  /* 0x0000000d0e0d9220 */ /* 0x000fe20000410000 */
[----:B------:R-:W-:-:S04]  /*05d0*/  IADD3 R14, P3, R5, UR4, RZ ;  /* 0x00000004050e7c10 */ /* 0x000fc8000ff7e0ff */
[----:B------:R-:W-:Y:S01]  /*05e0*/  ISETP.NE.U32.AND P2, PT, R14, RZ, PT ;  /* 0x000000ff0e00720c */ /* 0x000fe20003f45070 */
[----:B------:R-:W0:Y:S01]  /*05f0*/  @!P1 F2F.BF16.F32 R13, R13 ;  /* 0x0000000d000d9304 */ /* 0x000e220000202000 */
[----:B------:R-:W-:Y:S02]  /*0600*/  IADD3.X R11, R10, UR5, RZ, P3, !PT ;  /* 0x000000050a0b7c10 */ /* 0x000fe40009ffe4ff */
[----:B------:R-:W-:Y:S02]  /*0610*/  IADD3 R18, P3, R8, 0x8, RZ ;  /* 0x0000000808127810 */ /* 0x000fe40007f7e0ff */
[----:B------:R-:W-:-:S03]  /*0620*/  ISETP.NE.AND.EX P2, PT, R11, RZ, PT, P2 ;  /* 0x000000ff0b00720c */ /* 0x000fc60003f45320 */
[----:B------:R-:W-:Y:S02]  /*0630*/  IMAD.X R19, RZ, RZ, R9, P3 ;  /* 0x000000ffff137224 */ /* 0x000fe400018e0609 */
[----:B0-----:R-:W-:-:S08]  /*0640*/  @!P1 IMAD.U32 R0, R13, 0x10000, RZ ;  /* 0x000100000d009824 */ /* 0x001fd000078e00ff */
[----:B------:R-:W-:Y:S05]  /*0650*/  @P2 BRA `(.L_x_753) ;  /* 0xfffffffc000c2947 */ /* 0x000fea000383ffff */
.L_x_752:
[----:B------:R-:W-:Y:S05]  /*0660*/  @!P0 BRA `(.L_x_751) ;  /* 0x0000000000848947 */ /* 0x000fea0003800000 */
[----:B------:R-:W-:Y:S01]  /*0670*/  ULDC.64 UR8, c[0x0][0x228] ;  /* 0x00008a0000087ab9 */ /* 0x000fe20000000a00 */
[----:B------:R-:W-:Y:S01]  /*0680*/  ULDC.64 UR10, c[0x0][0x230] ;  /* 0x00008c00000a7ab9 */ /* 0x000fe20000000a00 */
[----:B------:R-:W-:Y:S02]  /*0690*/  ULEA UR8, UP0, UR4, UR8, 0x1 ;  /* 0x0000000804087291 */ /* 0x000fe4000f80083f */
[----:B------:R-:W-:Y:S02]  /*06a0*/  UIADD3 UR6, UP2, URZ, -UR6, URZ ;  /* 0x800000063f067290 */ /* 0x000fe4000ff5e03f */
[----:B------:R-:W-:Y:S02]  /*06b0*/  ULEA UR7, UP1, UR4, UR10, 0x3 ;  /* 0x0000000a04077291 */ /* 0x000fe4000f82183f */
[----:B------:R-:W-:Y:S02]  /*06c0*/  ULEA.HI.X UR9, UR4, UR9, UR5, 0x1, UP0 ;  /* 0x0000000904097291 */ /* 0x000fe400080f0c05 */
[----:B------:R-:W-:-:S02]  /*06d0*/  UIADD3.X UR10, URZ, -0x1, URZ, UP2, !UPT ;  /* 0xffffffff3f0a7890 */ /* 0x000fc400097fe43f */
[----:B------:R-:W-:-:S12]  /*06e0*/  ULEA.HI.X UR4, UR4, UR11, UR5, 0x3, UP1 ;  /* 0x0000000b04047291 */ /* 0x000fd800088f1c05 */
.L_x_754:
[----:B------:R-:W-:Y:S02]  /*06f0*/  IMAD.U32 R6, RZ, RZ, UR7 ;  /* 0x00000007ff067e24 */ /* 0x000fe4000f8e00ff */
[----:B------:R-:W-:-:S06]  /*0700*/  IMAD.U32 R7, RZ, RZ, UR4 ;  /* 0x00000004ff077e24 */ /* 0x000fcc000f8e00ff */
[----:B------:R-:W2:Y:S01]  /*0710*/  LDG.E.64 R6, desc[UR12][R6.64] ;  /* 0x0000000c06067981 */ /* 0x000ea2000c1e1b00 */
[----:B------:R-:W-:Y:S01]  /*0720*/  MOV R8, UR8 ;  /* 0x0000000800087c02 */ /* 0x000fe20008000f00 */
[----:B------:R-:W-:Y:S01]  /*0730*/  IMAD.U32 R9, RZ, RZ, UR9 ;  /* 0x00000009ff097e24 */ /* 0x000fe2000f8e00ff */
[----:B--2--5:R-:W-:-:S04]  /*0740*/  ISETP.NE.U32.AND P0, PT, R2, R6, PT ;  /* 0x000000060200720c */ /* 0x024fc80003f05070 */
[----:B------:R-:W-:-:S13]  /*0750*/  ISETP.NE.AND.EX P0, PT, R3, R7, PT, P0 ;  /* 0x000000070300720c */ /* 0x000fda0003f05300 */
[----:B------:R-:W2:Y:S01]  /*0760*/  @!P0 LDG.E.U16 R8, desc[UR12][R8.64] ;  /* 0x0000000c08088981 */ /* 0x000ea2000c1e1500 */
[----:B------:R-:W0:Y:S01]  /*0770*/  @!P0 F2F.BF16.F32 R10, R0 ;  /* 0x00000000000a8304 */ /* 0x000e220000202000 */
[----:B------:R-:W-:Y:S02]  /*0780*/  UIADD3 UR6, UP0, UR6, 0x1, URZ ;  /* 0x0000000106067890 */ /* 0x000fe4000ff1e03f */
[----:B------:R-:W-:Y:S02]  /*0790*/  UIADD3 UR7, UP1, UR7, 0x8, URZ ;  /* 0x0000000807077890 */ /* 0x000fe4000ff3e03f */
[----:B------:R-:W-:Y:S02]  /*07a0*/  UIADD3.X UR10, URZ, UR10, URZ, UP0, !UPT ;  /* 0x0000000a3f0a7290 */ /* 0x000fe400087fe43f */
[----:B------:R-:W-:Y:S01]  /*07b0*/  ISETP.NE.U32.AND P1, PT, RZ, UR6, PT ;  /* 0x00000006ff007c0c */ /* 0x000fe2000bf25070 */
[----:B------:R-:W-:Y:S02]  /*07c0*/  UIADD3 UR8, UP0, UR8, 0x2, URZ ;  /* 0x0000000208087890 */ /* 0x000fe4000ff1e03f */
[----:B------:R-:W-:Y:S01]  /*07d0*/  UIADD3.X UR4, URZ, UR4, URZ, UP1, !UPT ;  /* 0x000000043f047290 */ /* 0x000fe20008ffe43f */
[----:B------:R-:W-:Y:S01]  /*07e0*/  ISETP.NE.AND.EX P1, PT, RZ, UR10, PT, P1 ;  /* 0x0000000aff007c0c */ /* 0x000fe2000bf25310 */
[----:B------:R-:W-:Y:S01]  /*07f0*/  UIADD3.X UR9, URZ, UR9, URZ, UP0, !UPT ;  /* 0x000000093f097290 */ /* 0x000fe200087fe43f */
[----:B0-----:R-:W-:-:S02]  /*0800*/  @!P0 IMAD.U32 R11, R10, 0x10000, RZ ;  /* 0x000100000a0b8824 */ /* 0x001fc400078e00ff */
[----:B--2---:R-:W-:-:S06]  /*0810*/  @!P0 IMAD.U32 R5, R8, 0x10000, RZ ;  /* 0x0001000008058824 */ /* 0x004fcc00078e00ff */
[----:B------:R-:W0:Y:S02]  /*0820*/  @!P0 F2F.BF16.F32 R5, R5 ;  /* 0x0000000500058304 */ /* 0x000e240000202000 */
[----:B0-----:R-:W-:-:S04]  /*0830*/  @!P0 IMAD.U32 R10, R5, 0x10000, RZ ;  /* 0x00010000050a8824 */ /* 0x001fc800078e00ff */
[----:B------:R-:W-:-:S06]  /*0840*/  @!P0 FMUL.FTZ R10, R11, R10 ;  /* 0x0000000a0b0a8220 */ /* 0x000fcc0000410000 */
[----:B------:R-:W0:Y:S02]  /*0850*/  @!P0 F2F.BF16.F32 R10, R10 ;  /* 0x0000000a000a8304 */ /* 0x000e240000202000 */
[----:B0-----:R-:W-:Y:S01]  /*0860*/  @!P0 IMAD.U32 R0, R10, 0x10000, RZ ;  /* 0x000100000a008824 */ /* 0x001fe200078e00ff */
[----:B------:R-:W-:Y:S06]  /*0870*/  @P1 BRA `(.L_x_754) ;  /* 0xfffffffc009c1947 */ /* 0x000fec000383ffff */
.L_x_751:
[----:B------:R-:W-:Y:S02]  /*0880*/  ULDC.64 UR4, c[0x0][0x210] ;  /* 0x0000840000047ab9 */ /* 0x000fe40000000a00 */
[----:B-----5:R-:W-:-:S04]  /*0890*/  LEA R2, P0, R4, UR4, 0x2 ;  /* 0x0000000404027c11 */ /* 0x020fc8000f8010ff */
[----:B------:R-:W-:-:S05]  /*08a0*/  LEA.HI.X R3, R4, UR5, RZ, 0x2, P0 ;  /* 0x0000000504037c11 */ /* 0x000fca00080f14ff */
[----:B------:R-:W-:Y:S01]  /*08b0*/  STG.E desc[UR12][R2.64], R0 ;  /* 0x0000000002007986 */ /* 0x000fe2000c10190c */
[----:B------:R-:W-:Y:S05]  /*08c0*/  EXIT ;  /* 0x000000000000794d */ /* 0x000fea0003800000 */
.L_x_755:
        /* <DEDUP_REMOVED lines=11> */
.L_x_8655:


//--------------------- .text._ZN2at6native55_GLOBAL__N__0955718d_22_SparseCsrTensorMath_cu_868dd54534reduce_sparse_csr_dim0_cuda_kernelIN3c108BFloat16EiNS1_14ReductionMulOpIS4_EEfEEvPT2_PKT0_lPKT_SB_lT1_ --------------------------
	.section	.text._ZN2at6native55_GLOBAL__N__0955718d_22_SparseCsrTensorMath_cu_868dd54534reduce_sparse_csr_dim0_cuda_kernelIN3c108BFloat16EiNS1_14ReductionMulOpIS4_EEfEEvPT2_PKT0_lPKT_SB_lT1_,"ax",@progbits
	.align	128
.text._ZN2at6native55_GLOBAL__N__0955718d_22_SparseCsrTensorMath_cu_868dd54534reduce_sparse_csr_dim0_cuda_kernelIN3c108BFloat16EiNS1_14ReductionMulOpIS4_EEfEEvPT2_PKT0_lPKT_SB_lT1_:
        .type           _ZN2at6native55_GLOBAL__N__0955718d_22_SparseCsrTensorMath_cu_868dd54534reduce_sparse_csr_dim0_cuda_kernelIN3c108BFloat16EiNS1_14ReductionMulOpIS4_EEfEEvPT2_PKT0_lPKT_SB_lT1_,@function
        .size           _ZN2at6native55_GLOBAL__N__0955718d_22_SparseCsrTensorMath_cu_868dd54534reduce_sparse_csr_dim0_cuda_kernelIN3c108BFloat16EiNS1_14ReductionMulOpIS4_EEfEEvPT2_PKT0_lPKT_SB_lT1_,(.L_x_8656 - _ZN2at6native55_GLOBAL__N__0955718d_22_SparseCsrTensorMath_cu_868dd54534reduce_sparse_csr_dim0_cuda_kernelIN3c108BFloat16EiNS1_14ReductionMulOpIS4_EEfEEvPT2_PKT0_lPKT_SB_lT1_)
        .other          _ZN2at6native55_GLOBAL__N__0955718d_22_SparseCsrTensorMath_cu_868dd54534reduce_sparse_csr_dim0_cuda_kernelIN3c108BFloat16EiNS1_14ReductionMulOpIS4_EEfEEvPT2_PKT0_lPKT_SB_lT1_,@"STO_CUDA_ENTRY STV_DEFAULT"
_ZN2at6native55_GLOBAL__N__0955718d_22_SparseCsrTensorMath_cu_868dd54534reduce_sparse_csr_dim0_cuda_kernelIN3c108BFloat16EiNS1_14ReductionMulOpIS4_EEfEEvPT2_PKT0_lPKT_SB_lT1_:
        /* <DEDUP_REMOVED lines=10> */
[----:B------:R-:W-:Y:S01]  /*00a0*/  IMAD.SHL.U32 R7, R0, 0x4, RZ ;  /* 0x0000000400077824 */ /* 0x000fe200078e00ff */
[----:B------:R-:W-:Y:S01]  /*00b0*/  ULDC.64 UR4, c[0x0][0x218] ;  /* 0x0000860000047ab9 */ /* 0x000fe20000000a00 */
[----:B------:R-:W-:Y:S01]  /*00c0*/  SHF.R.U32.HI R0, RZ, 0x1e, R0 ;  /* 0x0000001eff007819 */ /* 0x000fe20000011600 */
[----:B------:R-:W-:Y:S01]  /*00d0*/  ULDC.64 UR12, c[0x0][0x208] ;  /* 0x00008200000c7ab9 */ /* 0x000fe20000000a00 */
[----:B------:R-:W-:Y:S01]  /*00e0*/  IMAD.MOV.U32 R6, RZ, RZ, 0x3f800000 ;  /* 0x3f800000ff067424 */ /* 0x000fe200078e00ff */
[----:B------:R-:W-:-:S04]  /*00f0*/  IADD3 R8, P1, R7, UR4, RZ ;  /* 0x0000000407087c10 */ /* 0x000fc8000ff3e0ff */
[----:B------:R-:W-:Y:S02]  /*0100*/  IADD3.X R9, R0, UR5, RZ, P1, !PT ;  /* 0x0000000500097c10 */ /* 0x000fe40008ffe4ff */
[----:B0-----:R-:W-:-:S04]  /*0110*/  ISETP.GE.U32.AND P0, PT, R4, 0x1, PT ;  /* 0x000000010400780c */ /* 0x001fc80003f06070 */
[----:B------:R-:W-:-:S13]  /*0120*/  ISETP.GE.AND.EX P0, PT, R5, RZ, PT, P0 ;  /* 0x000000ff0500720c */ /* 0x000fda0003f06300 */
[----:B------:R-:W-:Y:S05]  /*0130*/  @!P0 BRA `(.L_x_756) ;  /* 0x0000000400c08947 */ /* 0x000fea0003800000 */
[----:B------:R-:W-:Y:S01]  /*0140*/  IADD3 R2, P0, R4, -0x1, RZ ;  /* 0xffffffff04027810 */ /* 0x000fe20007f1e0ff */
[----:B------:R-:W-:Y:S01]  /*0150*/  ULDC UR4, c[0x0][0x238] ;  /* 0x00008e0000047ab9 */ /* 0x000fe20000000800 */
[----:B------:R0:W5:Y:S01]  /*0160*/  LDG.E R8, desc[UR12][R8.64] ;  /* 0x0000000c08087981 */ /* 0x000162000c1e1900 */
        /* <DEDUP_REMOVED lines=8> */
[----:B0-----:R-:W-:Y:S05]  /*01f0*/  @!P1 BRA `(.L_x_757) ;  /* 0x00000004000c9947 */ /* 0x001fea0003800000 */
        /* <DEDUP_REMOVED lines=11> */
.L_x_758:
[----:B0-----:R-:W2:Y:S04]  /*02b0*/  LDG.E R5, desc[UR12][R2.64] ;  /* 0x0000000c02057981 */ /* 0x001ea8000c1e1900 */
[----:B------:R-:W3:Y:S04]  /*02c0*/  LDG.E R11, desc[UR12][R2.64+0x4] ;  /* 0x0000040c020b7981 */ /* 0x000ee8000c1e1900 */
[----:B------:R-:W4:Y:S04]  /*02d0*/  LDG.E R15, desc[UR12][R2.64+0x8] ;  /* 0x0000080c020f7981 */ /* 0x000f28000c1e1900 */
[----:B------:R-:W4:Y:S01]  /*02e0*/  LDG.E R17, desc[UR12][R2.64+0xc] ;  /* 0x00000c0c02117981 */ /* 0x000f22000c1e1900 */
[----:B--2--5:R-:W-:Y:S01]  /*02f0*/  ISETP.NE.AND P1, PT, R8, R5, PT ;  /* 0x000000050800720c */ /* 0x024fe20003f25270 */
[----:B-1----:R-:W-:-:S12]  /*0300*/  IMAD.MOV.U32 R5, RZ, RZ, R19 ;  /* 0x000000ffff057224 */ /* 0x002fd800078e0013 */
[----:B------:R-:W2:Y:S01]  /*0310*/  @!P1 LDG.E.U16 R13, desc[UR12][R4.64] ;  /* 0x0000000c040d9981 */ /* 0x000ea2000c1e1500 */
[----:B---3--:R-:W-:-:S13]  /*0320*/  ISETP.NE.AND P3, PT, R8, R11, PT ;  /* 0x0000000b0800720c */ /* 0x008fda0003f65270 */
[----:B------:R-:W3:Y:S01]  /*0330*/  @!P3 LDG.E.U16 R14, desc[UR12][R4.64+0x2] ;  /* 0x0000020c040eb981 */ /* 0x000ee2000c1e1500 */
[----:B----4-:R-:W-:-:S13]  /*0340*/  ISETP.NE.AND P4, PT, R8, R15, PT ;  /* 0x0000000f0800720c */ /* 0x010fda0003f85270 */
[----:B------:R-:W4:Y:S01]  /*0350*/  @!P4 LDG.E.U16 R16, desc[UR12][R4.64+0x4] ;  /* 0x0000040c0410c981 */ /* 0x000f22000c1e1500 */
[----:B------:R-:W-:-:S13]  /*0360*/  ISETP.NE.AND P2, PT, R8, R17, PT ;  /* 0x000000110800720c */ /* 0x000fda0003f45270 */
[----:B------:R-:W4:Y:S01]  /*0370*/  @!P2 LDG.E.U16 R11, desc[UR12][R4.64+0x6] ;  /* 0x0000060c040ba981 */ /* 0x000f22000c1e1500 */
[----:B------:R-:W0:Y:S01]  /*0380*/  @!P1 F2F.BF16.F32 R12, R6 ;  /* 0x00000006000c9304 */ /* 0x000e220000202000 */
[----:B------:R-:W-:-:S04]  /*0390*/  UIADD3 UR4, UP0, UR4, 0x4, URZ ;  /* 0x0000000404047890 */ /* 0x000fc8000ff1e03f */
[----:B------:R-:W-:Y:S01]  /*03a0*/  UIADD3.X UR5, URZ, UR5, URZ, UP0, !UPT ;  /* 0x000000053f057290 */ /* 0x000fe200087fe43f */
[----:B0-----:R-:W-:Y:S01]  /*03b0*/  @!P1 IMAD.U32 R12, R12, 0x10000, RZ ;  /* 0x000100000c0c9824 */ /* 0x001fe200078e00ff */
[----:B--2---:R-:W-:-:S06]  /*03c0*/  @!P1 SHF.L.U32 R13, R13, 0x10, RZ ;  /* 0x000000100d0d9819 */ /* 0x004fcc00000006ff */
[----:B------:R-:W0:Y:S01]  /*03d0*/  @!P1 F2F.BF16.F32 R13, R13 ;  /* 0x0000000d000d9304 */ /* 0x000e220000202000 */
[----:B---3--:R-:W-:-:S07]  /*03e0*/  @!P3 IMAD.U32 R14, R14, 0x10000, RZ ;  /* 0x000100000e0eb824 */ /* 0x008fce00078e00ff */
[----:B------:R-:W1:Y:S01]  /*03f0*/  @!P3 F2F.BF16.F32 R14, R14 ;  /* 0x0000000e000eb304 */ /* 0x000e620000202000 */
[----:B0-----:R-:W-:-:S04]  /*0400*/  @!P1 IMAD.U32 R15, R13, 0x10000, RZ ;  /* 0x000100000d0f9824 */ /* 0x001fc800078e00ff */
[----:B------:R-:W-:Y:S01]  /*0410*/  @!P1 FMUL.FTZ R12, R12, R15 ;  /* 0x0000000f0c0c9220 */ /* 0x000fe20000410000 */
[----:B----4-:R-:W-:-:S05]  /*0420*/  @!P4 IMAD.U32 R16, R16, 0x10000, RZ ;  /* 0x000100001010c824 */ /* 0x010fca00078e00ff */
[----:B------:R-:W0:Y:S01]  /*0430*/  @!P1 F2F.BF16.F32 R12, R12 ;  /* 0x0000000c000c9304 */ /* 0x000e220000202000 */
[----:B-1----:R-:W-:-:S07]  /*0440*/  @!P3 IMAD.U32 R15, R14, 0x10000, RZ ;  /* 0x000100000e0fb824 */ /* 0x002fce00078e00ff */
[----:B------:R-:W1:Y:S01]  /*0450*/  @!P4 F2F.BF16.F32 R16, R16 ;  /* 0x000000100010c304 */ /* 0x000e620000202000 */
[----:B------:R-:W-:Y:S02]  /*0460*/  @!P2 IMAD.U32 R11, R11, 0x10000, RZ ;  /* 0x000100000b0ba824 */ /* 0x000fe400078e00ff */
[----:B0-----:R-:W-:-:S05]  /*0470*/  @!P1 IMAD.U32 R6, R12, 0x10000, RZ ;  /* 0x000100000c069824 */ /* 0x001fca00078e00ff */
[----:B------:R-:W-:Y:S01]  /*0480*/  @!P2 F2F.BF16.F32 R11, R11 ;  /* 0x0000000b000ba304 */ /* 0x000fe20000202000 */
[----:B-1----:R-:W-:-:S07]  /*0490*/  @!P4 IMAD.U32 R12, R16, 0x10000, RZ ;  /* 0x00010000100cc824 */ /* 0x002fce00078e00ff */
[----:B------:R-:W0:Y:S02]  /*04a0*/  @!P3 F2F.BF16.F32 R17, R6 ;  /* 0x000000060011b304 */ /* 0x000e240000202000 */
[----:B0-----:R-:W-:-:S05]  /*04b0*/  @!P3 SHF.L.U32 R18, R17, 0x10, RZ ;  /* 0x000000101112b819 */ /* 0x001fca00000006ff */
[----:B------:R-:W-:-:S06]  /*04c0*/  @!P3 FMUL.FTZ R15, R18, R15 ;  /* 0x0000000f120fb220 */ /* 0x000fcc0000410000 */
[----:B------:R-:W0:Y:S02]  /*04d0*/  @!P3 F2F.BF16.F32 R15, R15 ;  /* 0x0000000f000fb304 */ /* 0x000e240000202000 */
[----:B0-----:R-:W-:-:S06]  /*04e0*/  @!P3 IMAD.U32 R6, R15, 0x10000, RZ ;  /* 0x000100000f06b824 */ /* 0x001fcc00078e00ff */
[----:B------:R-:W0:Y:S02]  /*04f0*/  @!P4 F2F.BF16.F32 R13, R6 ;  /* 0x00000006000dc304 */ /* 0x000e240000202000 */
[----:B0-----:R-:W-:-:S04]  /*0500*/  @!P4 IMAD.U32 R13, R13, 0x10000, RZ ;  /* 0x000100000d0dc824 */ /* 0x001fc800078e00ff */
[----:B------:R-:W-:Y:S01]  /*0510*/  @!P4 FMUL.FTZ R12, R13, R12 ;  /* 0x0000000c0d0cc220 */ /* 0x000fe20000410000 */
[----:B------:R-:W-:-:S05]  /*0520*/  @!P2 IMAD.U32 R13, R11, 0x10000, RZ ;  /* 0x000100000b0da824 */ /* 0x000fca00078e00ff */
        /* <DEDUP_REMOVED lines=13> */
[----:B------:R-:W-:Y:S01]  /*0600*/  IMAD.X R19, RZ, RZ, R5, P3 ;  /* 0x000000ffff137224 */ /* 0x000fe200018e0605 */
[----:B0-----:R-:W-:-:S09]  /*0610*/  @!P2 SHF.L.U32 R6, R13, 0x10, RZ ;  /* 0x000000100d06a819 */ /* 0x001fd200000006ff */
[----:B------:R-:W-:Y:S05]  /*0620*/  @P1 BRA `(.L_x_758) ;  /* 0xfffffffc00201947 */ /* 0x000fea000383ffff */
.L_x_757:
        /* <DEDUP_REMOVED lines=9> */
.L_x_759:
[----:B------:R-:W-:Y:S02]  /*06c0*/  IMAD.U32 R3, RZ, RZ, UR4 ;  /* 0x00000004ff037e24 */ /* 0x000fe4000f8e00ff */
[----:B------:R-:W-:-:S05]  /*06d0*/  IMAD.U32 R2, RZ, RZ, UR7 ;  /* 0x00000007ff027e24 */ /* 0x000fca000f8e00ff */
[----:B------:R-:W2:Y:S01]  /*06e0*/  LDG.E R3, desc[UR12][R2.64] ;  /* 0x0000000c02037981 */ /* 0x000ea2000c1e1900 */
[----:B------:R-:W-:Y:S02]  /*06f0*/  IMAD.U32 R4, RZ, RZ, UR8 ;  /* 0x00000008ff047e24 */ /* 0x000fe4000f8e00ff */
[----:B------:R-:W-:Y:S01]  /*0700*/  IMAD.U32 R5, RZ, RZ, UR9 ;  /* 0x00000009ff057e24 */ /* 0x000fe2000f8e00ff */
[----:B--2--5:R-:W-:-:S13]  /*0710*/  ISETP.NE.AND P1, PT, R8, R3, PT ;  /* 0x000000030800720c */ /* 0x024fda0003f25270 */
        /* <DEDUP_REMOVED lines=10> */
[----:B0-----:R-:W-:Y:S01]  /*07c0*/  @!P1 IMAD.U32 R11, R10, 0x10000, RZ ;  /* 0x000100000a0b9824 */ /* 0x001fe200078e00ff */
[----:B--2---:R-:W-:-:S06]  /*07d0*/  @!P1 SHF.L.U32 R9, R4, 0x10, RZ ;  /* 0x0000001004099819 */ /* 0x004fcc00000006ff */
[----:B------:R-:W0:Y:S02]  /*07e0*/  @!P1 F2F.BF16.F32 R9, R9 ;  /* 0x0000000900099304 */ /* 0x000e240000202000 */
[----:B0-----:R-:W-:-:S04]  /*07f0*/  @!P1 IMAD.U32 R10, R9, 0x10000, RZ ;  /* 0x00010000090a9824 */ /* 0x001fc800078e00ff */
[----:B------:R-:W-:-:S06]  /*0800*/  @!P1 FMUL.FTZ R10, R11, R10 ;  /* 0x0000000a0b0a9220 */ /* 0x000fcc0000410000 */
[----:B------:R-:W0:Y:S02]  /*0810*/  @!P1 F2F.BF16.F32 R10, R10 ;  /* 0x0000000a000a9304 */ /* 0x000e240000202000 */
[----:B0-----:R-:W-:Y:S01]  /*0820*/  @!P1 IMAD.U32 R6, R10, 0x10000, RZ ;  /* 0x000100000a069824 */ /* 0x001fe200078e00ff */
[----:B------:R-:W-:Y:S06]  /*0830*/  @P0 BRA `(.L_x_759) ;  /* 0xfffffffc00a00947 */ /* 0x000fec000383ffff */
.L_x_756:
[----:B------:R-:W-:Y:S02]  /*0840*/  ULDC.64 UR4, c[0x0][0x210] ;  /* 0x0000840000047ab9 */ /* 0x000fe40000000a00 */
[----:B------:R-:W-:-:S04]  /*0850*/  IADD3 R2, P0, R7, UR4, RZ ;  /* 0x0000000407027c10 */ /* 0x000fc8000ff1e0ff */
[----:B------:R-:W-:-:S05]  /*0860*/  IADD3.X R3, R0, UR5, RZ, P0, !PT ;  /* 0x0000000500037c10 */ /* 0x000fca00087fe4ff */
[----:B------:R-:W-:Y:S01]  /*0870*/  STG.E desc[UR12][R2.64], R6 ;  /* 0x0000000602007986 */ /* 0x000fe2000c10190c */
[----:B------:R-:W-:Y:S05]  /*0880*/  EXIT ;  /* 0x000000000000794d */ /* 0x000fea0003800000 */
.L_x_760:
        /* <DEDUP_REMOVED lines=15> */
.L_x_8656:


//--------------------- .text._ZN2at6native55_GLOBAL__N__0955718d_22_SparseCsrTensorMath_cu_868dd54534reduce_sparse_csr_dim1_cuda_kernelIN3c104HalfElNS1_14ReductionMulOpIS4_EEfEEvPT2_PKT_PKT0_SE_lT1_ --------------------------
	.section	.text._ZN2at6native55_GLOBAL__N__0955718d_22_SparseCsrTensorMath_cu_868dd54534reduce_sparse_csr_dim1_cuda_kernelIN3c104HalfElNS1_14ReductionMulOpIS4_EEfEEvPT2_PKT_PKT0_SE_lT1_,"ax",@progbits
	.align	128
.text._ZN2at6native55_GLOBAL__N__0955718d_22_SparseCsrTensorMath_cu_868dd54534reduce_sparse_csr_dim1_cuda_kernelIN3c104HalfElNS1_14ReductionMulOpIS4_EEfEEvPT2_PKT_PKT0_SE_lT1_:
        .type           _ZN2at6native55_GLOBAL__N__0955718d_22_SparseCsrTensorMath_cu_868dd54534reduce_sparse_csr_dim1_cuda_kernelIN3c104HalfElNS1_14ReductionMulOpIS4_EEfEEvPT2_PKT_PKT0_SE_lT1_,@function
        .size           _ZN2at6native55_GLOBAL__N__0955718d_22_SparseCsrTensorMath_cu_868dd54534reduce_sparse_csr_dim1_cuda_kernelIN3c104HalfElNS1_14ReductionMulOpIS4_EEfEEvPT2_PKT_PKT0_SE_lT1_,(.L_x_8657 - _ZN2at6native55_GLOBAL__N__0955718d_22_SparseCsrTensorMath_cu_868dd54534reduce_sparse_csr_dim1_cuda_kernelIN3c104HalfElNS1_14ReductionMulOpIS4_EEfEEvPT2_PKT_PKT0_SE_lT1_)
        .other          _ZN2at6native55_GLOBAL__N__0955718d_22_SparseCsrTensorMath_cu_868dd54534reduce_sparse_csr_dim1_cuda_kernelIN3c104HalfElNS1_14ReductionMulOpIS4_EEfEEvPT2_PKT_PKT0_SE_lT1_,@"STO_CUDA_ENTRY STV_DEFAULT"
_ZN2at6native55_GLOBAL__N__0955718d_22_SparseCsrTensorMath_cu_868dd54534reduce_sparse_csr_dim1_cuda_kernelIN3c104HalfElNS1_14ReductionMulOpIS4_EEfEEvPT2_PKT_PKT0_SE_lT1_:
        /* <DEDUP_REMOVED lines=22> */
[----:B------:R-:W-:Y:S02]  /*0160*/  HFMA2.MMA R8, -RZ, RZ, 1.875, 0 ;  /* 0x3f800000ff087435 */ /* 0x000fe400000001ff */
[----:B------:R-:W-:-:S13]  /*0170*/  ISETP.GT.AND.EX P0, PT, R3, R5, PT, P0 ;  /* 0x000000050300720c */ /* 0x000fda0003f04300 */
[----:B------:R-:W-:Y:S05]  /*0180*/  @!P0 BRA `(.L_x_762) ;  /* 0x0000001000c88947 */ /* 0x000fea0003800000 */
[-C--:B------:R-:W-:Y:S01]  /*0190*/  IADD3 R12, R2, -R4.reuse, RZ ;  /* 0x80000004020c7210 */ /* 0x080fe20007ffe0ff */
[----:B------:R-:W-:Y:S01]  /*01a0*/  BSSY B1, `(.L_x_763) ;  /* 0x0000027000017945 */ /* 0x000fe20003800000 */
[----:B------:R-:W-:Y:S02]  /*01b0*/  LOP3.LUT R7, RZ, R4, RZ, 0x33, !PT ;  /* 0x00000004ff077212 */ /* 0x000fe400078e33ff */
[----:B------:R-:W-:Y:S02]  /*01c0*/  LOP3.LUT R12, R12, 0x3, RZ, 0xc0, !PT ;  /* 0x000000030c0c7812 */ /* 0x000fe400078ec0ff */
[----:B------:R-:W-:Y:S02]  /*01d0*/  IADD3 R7, P2, R2, R7, RZ ;  /* 0x0000000702077210 */ /* 0x000fe40007f5e0ff */
[----:B------:R-:W-:Y:S02]  /*01e0*/  ISETP.NE.U32.AND P1, PT, R12, RZ, PT ;  /* 0x000000ff0c00720c */ /* 0x000fe40003f25070 */
[----:B------:R-:W-:-:S02]  /*01f0*/  LOP3.LUT R9, RZ, R5, RZ, 0x33, !PT ;  /* 0x00000005ff097212 */ /* 0x000fc400078e33ff */
[----:B------:R-:W-:Y:S02]  /*0200*/  ISETP.NE.AND.EX P1, PT, RZ, RZ, PT, P1 ;  /* 0x000000ffff00720c */ /* 0x000fe40003f25310 */
[----:B------:R-:W-:Y:S02]  /*0210*/  ISETP.GE.U32.AND P0, PT, R7, 0x3, PT ;  /* 0x000000030700780c */ /* 0x000fe40003f06070 */
[----:B------:R-:W-:Y:S02]  /*0220*/  IADD3.X R7, R3, R9, RZ, P2, !PT ;  /* 0x0000000903077210 */ /* 0x000fe400017fe4ff */
[----:B------:R-:W-:Y:S02]  /*0230*/  MOV R9, R4 ;  /* 0x0000000400097202 */ /* 0x000fe40000000f00 */
[----:B------:R-:W-:Y:S02]  /*0240*/  ISETP.GE.U32.AND.EX P0, PT, R7, RZ, PT, P0 ;  /* 0x000000ff0700720c */ /* 0x000fe40003f06100 */
[----:B------:R-:W-:-:S03]  /*0250*/  MOV R7, R5 ;  /* 0x0000000500077202 */ /* 0x000fc60000000f00 */
[----:B------:R-:W-:Y:S08]  /*0260*/  @!P1 BRA `(.L_x_764) ;  /* 0x0000000000689947 */ /* 0x000ff00003800000 */
[----:B------:R-:W-:Y:S01]  /*0270*/  ULDC.64 UR6, c[0x0][0x218] ;  /* 0x0000860000067ab9 */ /* 0x000fe20000000a00 */
[----:B------:R-:W-:Y:S02]  /*0280*/  IADD3 R12, P2, RZ, -R12, RZ ;  /* 0x8000000cff0c7210 */ /* 0x000fe40007f5e0ff */
[C---:B------:R-:W-:Y:S02]  /*0290*/  LEA R14, P1, R4.reuse, UR6, 0x1 ;  /* 0x00000006040e7c11 */ /* 0x040fe4000f8208ff */
[----:B------:R-:W-:Y:S02]  /*02a0*/  MOV R9, R4 ;  /* 0x0000000400097202 */ /* 0x000fe40000000f00 */
[----:B------:R-:W-:Y:S02]  /*02b0*/  LEA.HI.X R15, R4, UR7, R5, 0x1, P1 ;  /* 0x00000007040f7c11 */ /* 0x000fe400088f0c05 */
[----:B------:R-:W-:Y:S02]  /*02c0*/  MOV R7, R5 ;  /* 0x0000000500077202 */ /* 0x000fe40000000f00 */
[----:B------:R-:W-:-:S07]  /*02d0*/  IADD3.X R13, RZ, -0x1, RZ, P2, !PT ;  /* 0xffffffffff0d7810 */ /* 0x000fce00017fe4ff */
.L_x_765:
[----:B------:R-:W-:Y:S02]  /*02e0*/  MOV R4, R14 ;  /* 0x0000000e00047202 */ /* 0x000fe40000000f00 */
[----:B------:R-:W-:-:S05]  /*02f0*/  MOV R5, R15 ;  /* 0x0000000f00057202 */ /* 0x000fca0000000f00 */
[----:B------:R-:W2:Y:S01]  /*0300*/  LDG.E.U16 R4, desc[UR4][R4.64] ;  /* 0x0000000404047981 */ /* 0x000ea2000c1e1500 */
[----:B------:R-:W-:Y:S02]  /*0310*/  IADD3 R12, P1, R12, 0x1, RZ ;  /* 0x000000010c0c7810 */ /* 0x000fe40007f3e0ff */
[----:B------:R-:W-:Y:S02]  /*0320*/  IADD3 R9, P2, R9, 0x1, RZ ;  /* 0x0000000109097810 */ /* 0x000fe40007f5e0ff */
[----:B------:R-:W-:Y:S02]  /*0330*/  IADD3.X R13, RZ, R13, RZ, P1, !PT ;  /* 0x0000000dff0d7210 */ /* 0x000fe40000ffe4ff */
[----:B------:R-:W-:Y:S02]  /*0340*/  ISETP.NE.U32.AND P1, PT, R12, RZ, PT ;  /* 0x000000ff0c00720c */ /* 0x000fe40003f25070 */
[----:B------:R-:W-:Y:S02]  /*0350*/  IADD3 R14, P3, R14, 0x2, RZ ;  /* 0x000000020e0e7810 */ /* 0x000fe40007f7e0ff */
[----:B------:R-:W-:-:S02]  /*0360*/  ISETP.NE.AND.EX P1, PT, R13, RZ, PT, P1 ;  /* 0x000000ff0d00720c */ /* 0x000fc40003f25310 */
[----:B------:R-:W-:Y:S02]  /*0370*/  IADD3.X R7, RZ, R7, RZ, P2, !PT ;  /* 0x00000007ff077210 */ /* 0x000fe400017fe4ff */
[----:B------:R-:W-:Y:S01]  /*0380*/  IADD3.X R15, RZ, R15, RZ, P3, !PT ;  /* 0x0000000fff0f7210 */ /* 0x000fe20001ffe4ff */
[----:B--2---:R-:W-:-:S05]  /*0390*/  HADD2.F32 R11, -RZ, R4.H0_H0 ;  /* 0x20000004ff0b7230 */ /* 0x004fca0000004100 */
[----:B------:R-:W-:-:S05]  /*03a0*/  F2FP.F16.F32.PACK_AB R8, R11, R8 ;  /* 0x000000080b08723e */ /* 0x000fca00000000ff */
[--C-:B------:R-:W-:Y:S02]  /*03b0*/  HADD2.F32 R10, -RZ, R8.reuse.H0_H0 ;  /* 0x20000008ff0a7230 */ /* 0x100fe40000004100 */
[----:B------:R-:W-:-:S05]  /*03c0*/  HADD2.F32 R11, -RZ, R8.H1_H1 ;  /* 0x30000008ff0b7230 */ /* 0x000fca0000004100 */
[----:B------:R-:W-:-:S05]  /*03d0*/  FMUL.FTZ R10, R10, R11 ;  /* 0x0000000b0a0a7220 */ /* 0x000fca0000410000 */
[----:B------:R-:W-:-:S05]  /*03e0*/  F2FP.F16.F32.PACK_AB R10, RZ, R10 ;  /* 0x0000000aff0a723e */ /* 0x000fca00000000ff */
[----:B------:R-:W-:Y:S01]  /*03f0*/  HADD2.F32 R8, -RZ, R10.H0_H0 ;  /* 0x2000000aff087230 */ /* 0x000fe20000004100 */
[----:B------:R-:W-:Y:S06]  /*0400*/  @P1 BRA `(.L_x_765) ;  /* 0xfffffffc00b41947 */ /* 0x000fec000383ffff */
.L_x_764:
[----:B------:R-:W-:Y:S05]  /*0410*/  BSYNC B1 ;  /* 0x0000000000017941 */ /* 0x000fea0003800000 */
.L_x_763:
[----:B------:R-:W-:Y:S05]  /*0420*/  @!P0 BRA `(.L_x_762) ;  /* 0x0000001000208947 */ /* 0x000fea0003800000 */
[----:B------:R-:W-:Y:S01]  /*0430*/  IADD3 R5, P2, R2, -R9, RZ ;  /* 0x8000000902057210 */ /* 0x000fe20007f5e0ff */
[----:B------:R-:W-:Y:S01]  /*0440*/  ULDC.64 UR6, c[0x0][0x218] ;  /* 0x0000860000067ab9 */ /* 0x000fe20000000a00 */
[----:B------:R-:W-:Y:S01]  /*0450*/  BSSY B1, `(.L_x_766) ;  /* 0x0000094000017945 */ /* 0x000fe20003800000 */
[----:B------:R-:W-:Y:S02]  /*0460*/  LEA R4, P0, R9, UR6, 0x1 ;  /* 0x0000000609047c11 */ /* 0x000fe4000f8008ff */
[----:B------:R-:W-:Y:S02]  /*0470*/  ISETP.GT.U32.AND P1, PT, R5, 0xc, PT ;  /* 0x0000000c0500780c */ /* 0x000fe40003f24070 */
[----:B------:R-:W-:Y:S02]  /*0480*/  IADD3.X R5, R3, ~R7, RZ, P2, !PT ;  /* 0x8000000703057210 */ /* 0x000fe400017fe4ff */
[----:B------:R-:W-:Y:S02]  /*0490*/  LEA.HI.X R10, R9, UR7, R7, 0x1, P0 ;  /* 0x00000007090a7c11 */ /* 0x000fe400080f0c07 */
[----:B------:R-:W-:-:S02]  /*04a0*/  ISETP.GT.AND.EX P1, PT, R5, RZ, PT, P1 ;  /* 0x000000ff0500720c */ /* 0x000fc40003f24310 */
[----:B------:R-:W-:-:S04]  /*04b0*/  IADD3 R4, P0, R4, 0x4, RZ ;  /* 0x0000000404047810 */ /* 0x000fc80007f1e0ff */
[----:B------:R-:W-:Y:S02]  /*04c0*/  IADD3.X R5, RZ, R10, RZ, P0, !PT ;  /* 0x0000000aff057210 */ /* 0x000fe400007fe4ff */
[----:B------:R-:W-:-:S05]  /*04d0*/  PLOP3.LUT P0, PT, PT, PT, PT, 0x80, 0x0 ;  /* 0x000000000000781c */ /* 0x000fca0003f0f070 */
[----:B------:R-:W-:Y:S08]  /*04e0*/  @!P1 BRA `(.L_x_767) ;  /* 0x0000000800289947 */ /* 0x000ff00003800000 */
[----:B------:R-:W-:Y:S02]  /*04f0*/  IADD3 R12, P1, R2, -0xc, RZ ;  /* 0xfffffff4020c7810 */ /* 0x000fe40007f3e0ff */
[----:B------:R-:W-:Y:S02]  /*0500*/  PLOP3.LUT P0, PT, PT, PT, PT, 0x8, 0x0 ;  /* 0x000000000000781c */ /* 0x000fe40003f0e170 */
[----:B------:R-:W-:-:S11]  /*0510*/  IADD3.X R10, R3, -0x1, RZ, P1, !PT ;  /* 0xffffffff030a7810 */ /* 0x000fd60000ffe4ff */
.L_x_768:
[----:B------:R-:W2:Y:S04]  /*0520*/  LDG.E.U16 R23, desc[UR4][R4.64+-0x4] ;  /* 0xfffffc0404177981 */ /* 0x000ea8000c1e1500 */
[----:B------:R-:W3:Y:S04]  /*0530*/  LDG.E.U16 R22, desc[UR4][R4.64+-0x2] ;  /* 0xfffffe0404167981 */ /* 0x000ee8000c1e1500 */
[----:B------:R-:W4:Y:S04]  /*0540*/  LDG.E.U16 R21, desc[UR4][R4.64] ;  /* 0x0000000404157981 */ /* 0x000f28000c1e1500 */
[----:B------:R-:W5:Y:S04]  /*0550*/  LDG.E.U16 R20, desc[UR4][R4.64+0x2] ;  /* 0x0000020404147981 */ /* 0x000f68000c1e1500 */
[----:B------:R-:W5:Y:S04]  /*0560*/  LDG.E.U16 R11, desc[UR4][R4.64+0x4] ;  /* 0x00000404040b7981 */ /* 0x000f68000c1e1500 */
[----:B------:R-:W5:Y:S04]  /*0570*/  LDG.E.U16 R19, desc[UR4][R4.64+0x6] ;  /* 0x0000060404137981 */ /* 0x000f68000c1e1500 */
[----:B------:R-:W5:Y:S04]  /*0580*/  LDG.E.U16 R18, desc[UR4][R4.64+0x8] ;  /* 0x0000080404127981 */ /* 0x000f68000c1e1500 */
[----:B------:R-:W5:Y:S04]  /*0590*/  LDG.E.U16 R17, desc[UR4][R4.64+0xa] ;  /* 0x00000a0404117981 */ /* 0x000f68000c1e1500 */
[----:B------:R-:W5:Y:S04]  /*05a0*/  LDG.E.U16 R16, desc[UR4][R4.64+0xc] ;  /* 0x00000c0404107981 */ /* 0x000f68000c1e1500 */
[----:B------:R-:W5:Y:S04]  /*05b0*/  LDG.E.U16 R15, desc[UR4][R4.64+0xe] ;  /* 0x00000e04040f7981 */ /* 0x000f68000c1e1500 */
[----:B------:R-:W5:Y:S04]  /*05c0*/  LDG.E.U16 R14, desc[UR4][R4.64+0x10] ;  /* 0x00001004040e7981 */ /* 0x000f68000c1e1500 */
[----:B------:R-:W5:Y:S01]  /*05d0*/  LDG.E.U16 R13, desc[UR4][R4.64+0x12] ;  /* 0x00001204040d7981 */ /* 0x000f62000c1e1500 */
[----:B--2---:R-:W-:-:S05]  /*05e0*/  HADD2.F32 R23, -RZ, R23.H0_H0 ;  /* 0x20000017ff177230 */ /* 0x004fca0000004100 */
[----:B------:R-:W-:-:S05]  /*05f0*/  F2FP.F16.F32.PACK_AB R23, R23, R8 ;  /* 0x000000081717723e */ /* 0x000fca00000000ff */
[--C-:B------:R-:W-:Y:S02]  /*0600*/  HADD2.F32 R25, -RZ, R23.reuse.H0_H0 ;  /* 0x20000017ff197230 */ /* 0x100fe40000004100 */
[----:B------:R-:W-:-:S05]  /*0610*/  HADD2.F32 R8, -RZ, R23.H1_H1 ;  /* 0x30000017ff087230 */ /* 0x000fca0000004100 */
[----:B------:R-:W-:-:S05]  /*0620*/  FMUL.FTZ R8, R25, R8 ;  /* 0x0000000819087220 */ /* 0x000fca0000410000 */
[----:B------:R-:W-:Y:S02]  /*0630*/  F2FP.F16.F32.PACK_AB R23, RZ, R8 ;  /* 0x00000008ff17723e */ /* 0x000fe400000000ff */
[----:B------:R-:W2:Y:S01]  /*0640*/  LDG.E.U16 R8, desc[UR4][R4.64+0x14] ;  /* 0x0000140404087981 */ /* 0x000ea2000c1e1500 */
[----:B---3--:R-:W-:Y:S02]  /*0650*/  HADD2.F32 R22, -RZ, R22.H0_H0 ;  /* 0x20000016ff167230 */ /* 0x008fe40000004100 */
[----:B------:R-:W-:-:S05]  /*0660*/  HADD2.F32 R23, -RZ, R23.H0_H0 ;  /* 0x20000017ff177230 */ /* 0x000fca0000004100 */
[----:B------:R-:W-:-:S05]  /*0670*/  F2FP.F16.F32.PACK_AB R23, R22, R23 ;  /* 0x000000171617723e */ /* 0x000fca00000000ff */
[--C-:B------:R-:W-:Y:S02]  /*0680*/  HADD2.F32 R22, -RZ, R23.reuse.H0_H0 ;  /* 0x20000017ff167230 */ /* 0x100fe40000004100 */
[----:B------:R-:W-:-:S05]  /*0690*/  HADD2.F32 R23, -RZ, R23.H1_H1 ;  /* 0x30000017ff177230 */ /* 0x000fca0000004100 */
[----:B------:R-:W-:-:S05]  /*06a0*/  FMUL.FTZ R22, R22, R23 ;  /* 0x0000001716167220 */ /* 0x000fca0000410000 */
[----:B------:R-:W-:Y:S02]  /*06b0*/  F2FP.F16.F32.PACK_AB R23, RZ, R22 ;  /* 0x00000016ff17723e */ /* 0x000fe400000000ff */
[----:B------:R-:W3:Y:S01]  /*06c0*/  LDG.E.U16 R22, desc[UR4][R4.64+0x16] ;  /* 0x0000160404167981 */ /* 0x000ee2000c1e1500 */
[----:B----4-:R-:W-:Y:S02]  /*06d0*/  HADD2.F32 R24, -RZ, R21.H0_H0 ;  /* 0x20000015ff187230 */ /* 0x010fe40000004100 */
[----:B------:R-:W-:-:S05]  /*06e0*/  HADD2.F32 R23, -RZ, R23.H0_H0 ;  /* 0x20000017ff177230 */ /* 0x000fca0000004100 */
[----:B------:R-:W-:-:S05]  /*06f0*/  F2FP.F16.F32.PACK_AB R23, R24, R23 ;  /* 0x000000171817723e */ /* 0x000fca00000000ff */
[--C-:B------:R-:W-:Y:S02]  /*0700*/  HADD2.F32 R21, -RZ, R23.reuse.H0_H0 ;  /* 0x20000017ff157230 */ /* 0x100fe40000004100 */
[----:B------:R-:W-:-:S05]  /*0710*/  HADD2.F32 R24, -RZ, R23.H1_H1 ;  /* 0x30000017ff187230 */ /* 0x000fca0000004100 */
[----:B------:R-:W-:-:S05]  /*0720*/  FMUL.FTZ R21, R21, R24 ;  /* 0x0000001815157220 */ /* 0x000fca0000410000 */
[----:B------:R-:W-:Y:S02]  /*0730*/  F2FP.F16.F32.PACK_AB R23, RZ, R21 ;  /* 0x00000015ff17723e */ /* 0x000fe400000000ff */
[----:B------:R-:W4:Y:S01]  /*0740*/  LDG.E.U16 R21, desc[UR4][R4.64+0x18] ;  /* 0x0000180404157981 */ /* 0x000f22000c1e1500 */
[----:B-----5:R-:W-:Y:S02]  /*0750*/  HADD2.F32 R20, -RZ, R20.H0_H0 ;  /* 0x20000014ff147230 */ /* 0x020fe40000004100 */
[----:B------:R-:W-:-:S05]  /*0760*/  HADD2.F32 R23, -RZ, R23.H0_H0 ;  /* 0x20000017ff177230 */ /* 0x000fca0000004100 */
[----:B------:R-:W-:-:S05]  /*0770*/  F2FP.F16.F32.PACK_AB R23, R20, R23 ;  /* 0x000000171417723e */ /* 0x000fca00000000ff */
[--C-:B------:R-:W-:Y:S02]  /*0780*/  HADD2.F32 R20, -RZ, R23.reuse.H0_H0 ;  /* 0x20000017ff147230 */ /* 0x100fe40000004100 */
[----:B------:R-:W-:-:S05]  /*0790*/  HADD2.F32 R23, -RZ, R23.H1_H1 ;  /* 0x30000017ff177230 */ /* 0x000fca0000004100 */
[----:B------:R-:W-:-:S05]  /*07a0*/  FMUL.FTZ R20, R20, R23 ;  /* 0x0000001714147220 */ /* 0x000fca0000410000 */
[----:B------:R-:W-:Y:S02]  /*07b0*/  F2FP.F16.F32.PACK_AB R23, RZ, R20 ;  /* 0x00000014ff17723e */ /* 0x000fe400000000ff */
[----:B------:R0:W5:Y:S01]  /*07c0*/  LDG.E.U16 R20, desc[UR4][R4.64+0x1a] ;  /* 0x00001a0404147981 */ /* 0x000162000c1e1500 */
[----:B------:R-:W-:Y:S01]  /*07d0*/  HADD2.F32 R24, -RZ, R11.H0_H0 ;  /* 0x2000000bff187230 */ /* 0x000fe20000004100 */
[----:B------:R-:W-:Y:S01]  /*07e0*/  IADD3 R9, P1, R9, 0x10, RZ ;  /* 0x0000001009097810 */ /* 0x000fe20007f3e0ff */
[----:B------:R-:W-:Y:S02]  /*07f0*/  HADD2.F32 R23, -RZ, R23.H0_H0 ;  /* 0x20000017ff177230 */ /* 0x000fe40000004100 */
[----:B------:R-:W-:Y:S01]  /*0800*/  HADD2.F32 R18, -RZ, R18.H0_H0 ;  /* 0x20000012ff127230 */ /* 0x000fe20000004100 */
[----:B------:R-:W-:Y:S01]  /*0810*/  IADD3.X R7, RZ, R7, RZ, P1, !PT ;  /* 0x00000007ff077210 */ /* 0x000fe20000ffe4ff */
[----:B------:R-:W-:Y:S01]  /*0820*/  HADD2.F32 R16, -RZ, R16.H0_H0 ;  /* 0x20000010ff107230 */ /* 0x000fe20000004100 */
[----:B------:R-:W-:Y:S01]  /*0830*/  F2FP.F16.F32.PACK_AB R23, R24, R23 ;  /* 0x000000171817723e */ /* 0x000fe200000000ff */
[----:B------:R-:W-:Y:S01]  /*0840*/  HADD2.F32 R14, -RZ, R14.H0_H0 ;  /* 0x2000000eff0e7230 */ /* 0x000fe20000004100 */
[----:B------:R-:W-:-:S02]  /*0850*/  ISETP.GE.U32.AND P1, PT, R9, R12, PT ;  /* 0x0000000c0900720c */ /* 0x000fc40003f26070 */
[----:B0-----:R-:W-:Y:S01]  /*0860*/  IADD3 R4, P2, R4, 0x20, RZ ;  /* 0x0000002004047810 */ /* 0x001fe20007f5e0ff */
[--C-:B------:R-:W-:Y:S01]  /*0870*/  HADD2.F32 R11, -RZ, R23.reuse.H0_H0 ;  /* 0x20000017ff0b7230 */ /* 0x100fe20000004100 */
[----:B------:R-:W-:Y:S01]  /*0880*/  ISETP.GE.AND.EX P1, PT, R7, R10, PT, P1 ;  /* 0x0000000a0700720c */ /* 0x000fe20003f26310 */
[----:B------:R-:W-:Y:S01]  /*0890*/  HADD2.F32 R24, -RZ, R23.H1_H1 ;  /* 0x30000017ff187230 */ /* 0x000fe20000004100 */
[----:B------:R-:W-:-:S04]  /*08a0*/  IADD3.X R5, RZ, R5, RZ, P2, !PT ;  /* 0x00000005ff057210 */ /* 0x000fc800017fe4ff */
[----:B------:R-:W-:Y:S01]  /*08b0*/  FMUL.FTZ R11, R11, R24 ;  /* 0x000000180b0b7220 */ /* 0x000fe20000410000 */
[----:B------:R-:W-:-:S04]  /*08c0*/  HADD2.F32 R24, -RZ, R19.H0_H0 ;  /* 0x20000013ff187230 */ /* 0x000fc80000004100 */
[----:B------:R-:W-:-:S05]  /*08d0*/  F2FP.F16.F32.PACK_AB R11, RZ, R11 ;  /* 0x0000000bff0b723e */ /* 0x000fca00000000ff */
[----:B------:R-:W-:-:S05]  /*08e0*/  HADD2.F32 R11, -RZ, R11.H0_H0 ;  /* 0x2000000bff0b7230 */ /* 0x000fca0000004100 */
[----:B------:R-:W-:-:S05]  /*08f0*/  F2FP.F16.F32.PACK_AB R11, R24, R11 ;  /* 0x0000000b180b723e */ /* 0x000fca00000000ff */
[--C-:B------:R-:W-:Y:S02]  /*0900*/  HADD2.F32 R19, -RZ, R11.reuse.H0_H0 ;  /* 0x2000000bff137230 */ /* 0x100fe40000004100 */
[----:B------:R-:W-:-:S05]  /*0910*/  HADD2.F32 R24, -RZ, R11.H1_H1 ;  /* 0x3000000bff187230 */ /* 0x000fca0000004100 */
[----:B------:R-:W-:-:S05]  /*0920*/  FMUL.FTZ R19, R19, R24 ;  /* 0x0000001813137220 */ /* 0x000fca0000410000 */
[----:B------:R-:W-:-:S05]  /*0930*/  F2FP.F16.F32.PACK_AB R19, RZ, R19 ;  /* 0x00000013ff13723e */ /* 0x000fca00000000ff */
[----:B------:R-:W-:-:S05]  /*0940*/  HADD2.F32 R19, -RZ, R19.H0_H0 ;  /* 0x20000013ff137230 */ /* 0x000fca0000004100 */
[----:B------:R-:W-:-:S05]  /*0950*/  F2FP.F16.F32.PACK_AB R19, R18, R19 ;  /* 0x000000131213723e */ /* 0x000fca00000000ff */
[--C-:B------:R-:W-:Y:S02]  /*0960*/  HADD2.F32 R11, -RZ, R19.reuse.H0_H0 ;  /* 0x20000013ff0b7230 */ /* 0x100fe40000004100 */
[----:B------:R-:W-:-:S05]  /*0970*/  HADD2.F32 R18, -RZ, R19.H1_H1 ;  /* 0x30000013ff127230 */ /* 0x000fca0000004100 */
        /* <DEDUP_REMOVED lines=35> */
[----:B------:R-:W-:Y:S02]  /*0bb0*/  HADD2.F32 R13, -RZ, R13.H0_H0 ;  /* 0x2000000dff0d7230 */ /* 0x000fe40000004100 */
[----:B--2---:R-:W-:-:S05]  /*0bc0*/  HADD2.F32 R8, -RZ, R8.H0_H0 ;  /* 0x20000008ff087230 */ /* 0x004fca0000004100 */
[----:B------:R-:W-:-:S05]  /*0bd0*/  F2FP.F16.F32.PACK_AB R13, R8, R13 ;  /* 0x0000000d080d723e */ /* 0x000fca00000000ff */
[--C-:B------:R-:W-:Y:S02]  /*0be0*/  HADD2.F32 R8, -RZ, R13.reuse.H0_H0 ;  /* 0x2000000dff087230 */ /* 0x100fe40000004100 */
[----:B------:R-:W-:-:S05]  /*0bf0*/  HADD2.F32 R13, -RZ, R13.H1_H1 ;  /* 0x3000000dff0d7230 */ /* 0x000fca0000004100 */
[----:B------:R-:W-:-:S05]  /*0c00*/  FMUL.FTZ R8, R8, R13 ;  /* 0x0000000d08087220 */ /* 0x000fca0000410000 */
[----:B------:R-:W-:Y:S01]  /*0c10*/  F2FP.F16.F32.PACK_AB R8, RZ, R8 ;  /* 0x00000008ff08723e */ /* 0x000fe200000000ff */
[----:B---3--:R-:W-:-:S04]  /*0c20*/  HADD2.F32 R11, -RZ, R22.H0_H0 ;  /* 0x20000016ff0b7230 */ /* 0x008fc80000004100 */
[----:B------:R-:W-:-:S05]  /*0c30*/  HADD2.F32 R8, -RZ, R8.H0_H0 ;  /* 0x20000008ff087230 */ /* 0x000fca0000004100 */
[----:B------:R-:W-:-:S05]  /*0c40*/  F2FP.F16.F32.PACK_AB R8, R11, R8 ;  /* 0x000000080b08723e */ /* 0x000fca00000000ff */
[--C-:B------:R-:W-:Y:S02]  /*0c50*/  HADD2.F32 R11, -RZ, R8.reuse.H0_H0 ;  /* 0x20000008ff0b7230 */ /* 0x100fe40000004100 */
[----:B------:R-:W-:-:S05]  /*0c60*/  HADD2.F32 R8, -RZ, R8.H1_H1 ;  /* 0x30000008ff087230 */ /* 0x000fca0000004100 */
[----:B------:R-:W-:-:S05]  /*0c70*/  FMUL.FTZ R8, R11, R8 ;  /* 0x000000080b087220 */ /* 0x000fca0000410000 */
[----:B------:R-:W-:Y:S01]  /*0c80*/  F2FP.F16.F32.PACK_AB R8, RZ, R8 ;  /* 0x00000008ff08723e */ /* 0x000fe200000000ff */
[----:B----4-:R-:W-:-:S04]  /*0c90*/  HADD2.F32 R21, -RZ, R21.H0_H0 ;  /* 0x20000015ff157230 */ /* 0x010fc80000004100 */
[----:B------:R-:W-:-:S05]  /*0ca0*/  HADD2.F32 R8, -RZ, R8.H0_H0 ;  /* 0x20000008ff087230 */ /* 0x000fca0000004100 */
[----:B------:R-:W-:-:S05]  /*0cb0*/  F2FP.F16.F32.PACK_AB R8, R21, R8 ;  /* 0x000000081508723e */ /* 0x000fca00000000ff */
[--C-:B------:R-:W-:Y:S02]  /*0cc0*/  HADD2.F32 R11, -RZ, R8.reuse.H0_H0 ;  /* 0x20000008ff0b7230 */ /* 0x100fe40000004100 */
[----:B------:R-:W-:-:S05]  /*0cd0*/  HADD2.F32 R8, -RZ, R8.H1_H1 ;  /* 0x30000008ff087230 */ /* 0x000fca0000004100 */
[----:B------:R-:W-:-:S05]  /*0ce0*/  FMUL.FTZ R8, R11, R8 ;  /* 0x000000080b087220 */ /* 0x000fca0000410000 */
[----:B------:R-:W-:Y:S01]  /*0cf0*/  F2FP.F16.F32.PACK_AB R8, RZ, R8 ;  /* 0x00000008ff08723e */ /* 0x000fe200000000ff */
[----:B-----5:R-:W-:-:S04]  /*0d00*/  HADD2.F32 R11, -RZ, R20.H0_H0 ;  /* 0x20000014ff0b7230 */ /* 0x020fc80000004100 */
[----:B------:R-:W-:-:S05]  /*0d10*/  HADD2.F32 R8, -RZ, R8.H0_H0 ;  /* 0x20000008ff087230 */ /* 0x000fca0000004100 */
[----:B------:R-:W-:-:S05]  /*0d20*/  F2FP.F16.F32.PACK_AB R8, R11, R8 ;  /* 0x000000080b08723e */ /* 0x000fca00000000ff */
[--C-:B------:R-:W-:Y:S02]  /*0d30*/  HADD2.F32 R11, -RZ, R8.reuse.H0_H0 ;  /* 0x20000008ff0b7230 */ /* 0x100fe40000004100 */
[----:B------:R-:W-:-:S05]  /*0d40*/  HADD2.F32 R8, -RZ, R8.H1_H1 ;  /* 0x30000008ff087230 */ /* 0x000fca0000004100 */
[----:B------:R-:W-:-:S05]  /*0d50*/  FMUL.FTZ R8, R11, R8 ;  /* 0x000000080b087220 */ /* 0x000fca0000410000 */
[----:B------:R-:W-:-:S05]  /*0d60*/  F2FP.F16.F32.PACK_AB R8, RZ, R8 ;  /* 0x00000008ff08723e */ /* 0x000fca00000000ff */
[----:B------:R-:W-:Y:S01]  /*0d70*/  HADD2.F32 R8, -RZ, R8.H0_H0 ;  /* 0x20000008ff087230 */ /* 0x000fe20000004100 */
[----:B------:R-:W-:Y:S06]  /*0d80*/  @!P1 BRA `(.L_x_768) ;  /* 0xfffffff400e49947 */ /* 0x000fec000383ffff */
.L_x_767:
[----:B------:R-:W-:Y:S05]  /*0d90*/  BSYNC B1 ;  /* 0x0000000000017941 */ /* 0x000fea0003800000 */
.L_x_766:
        /* <DEDUP_REMOVED lines=10> */
[----:B------:R-:W5:Y:S04]  /*0e40*/  LDG.E.U16 R13, desc[UR4][R4.64+0x4] ;  /* 0x00000404040d7981 */ /* 0x000f68000c1e1500 */
[----:B------:R-:W5:Y:S04]  /*0e50*/  LDG.E.U16 R12, desc[UR4][R4.64+0x6] ;  /* 0x00000604040c7981 */ /* 0x000f68000c1e1500 */
[----:B------:R-:W5:Y:S04]  /*0e60*/  LDG.E.U16 R11, desc[UR4][R4.64+0x8] ;  /* 0x00000804040b7981 */ /* 0x000f68000c1e1500 */
[----:B------:R0:W5:Y:S01]  /*0e70*/  LDG.E.U16 R10, desc[UR4][R4.64+0xa] ;  /* 0x00000a04040a7981 */ /* 0x000162000c1e1500 */
[----:B------:R-:W-:-:S02]  /*0e80*/  F2FP.F16.F32.PACK_AB R8, RZ, R8 ;  /* 0x00000008ff08723e */ /* 0x000fc400000000ff */
[----:B------:R-:W-:Y:S02]  /*0e90*/  IADD3 R9, P2, R9, 0x8, RZ ;  /* 0x0000000809097810 */ /* 0x000fe40007f5e0ff */
[----:B------:R-:W-:Y:S01]  /*0ea0*/  PLOP3.LUT P0, PT, PT, PT, PT, 0x8, 0x0 ;  /* 0x000000000000781c */ /* 0x000fe20003f0e170 */
[----:B------:R-:W-:Y:S01]  /*0eb0*/  HADD2.F32 R8, -RZ, R8.H0_H0 ;  /* 0x20000008ff087230 */ /* 0x000fe20000004100 */
[----:B------:R-:W-:Y:S02]  /*0ec0*/  IADD3.X R7, RZ, R7, RZ, P2, !PT ;  /* 0x00000007ff077210 */ /* 0x000fe400017fe4ff */
[----:B0-----:R-:W-:-:S04]  /*0ed0*/  IADD3 R4, P1, R4, 0x10, RZ ;  /* 0x0000001004047810 */ /* 0x001fc80007f3e0ff */
[----:B------:R-:W-:Y:S01]  /*0ee0*/  IADD3.X R5, RZ, R5, RZ, P1, !PT ;  /* 0x00000005ff057210 */ /* 0x000fe20000ffe4ff */
[----:B--2---:R-:W-:-:S05]  /*0ef0*/  HADD2.F32 R16, -RZ, R16.H0_H0 ;  /* 0x20000010ff107230 */ /* 0x004fca0000004100 */
[----:B------:R-:W-:Y:S01]  /*0f00*/  F2FP.F16.F32.PACK_AB R16, RZ, R16 ;  /* 0x00000010ff10723e */ /* 0x000fe200000000ff */
[----:B----4-:R-:W-:-:S04]  /*0f10*/  HADD2.F32 R15, -RZ, R15.H0_H0 ;  /* 0x2000000fff0f7230 */ /* 0x010fc80000004100 */
[----:B------:R-:W-:-:S05]  /*0f20*/  HADD2.F32 R17, -RZ, R16.H0_H0 ;  /* 0x20000010ff117230 */ /* 0x000fca0000004100 */
[----:B------:R-:W-:Y:S01]  /*0f30*/  FMUL.FTZ R8, R8, R17 ;  /* 0x0000001108087220 */ /* 0x000fe20000410000 */
[----:B---3--:R-:W-:Y:S02]  /*0f40*/  HADD2.F32 R17, -RZ, R18.H0_H0 ;  /* 0x20000012ff117230 */ /* 0x008fe40000004100 */
[----:B-----5:R-:W-:Y:S02]  /*0f50*/  HADD2.F32 R13, -RZ, R13.H0_H0 ;  /* 0x2000000dff0d7230 */ /* 0x020fe40000004100 */
[----:B------:R-:W-:Y:S01]  /*0f60*/  F2FP.F16.F32.PACK_AB R8, RZ, R8 ;  /* 0x00000008ff08723e */ /* 0x000fe200000000ff */
[----:B------:R-:W-:-:S04]  /*0f70*/  HADD2.F32 R11, -RZ, R11.H0_H0 ;  /* 0x2000000bff0b7230 */ /* 0x000fc80000004100 */
        /* <DEDUP_REMOVED lines=45> */
[----:B------:R-:W-:-:S07]  /*1250*/  HADD2.F32 R8, -RZ, R10.H0_H0 ;  /* 0x2000000aff087230 */ /* 0x000fce0000004100 */
.L_x_770:
[----:B------:R-:W-:Y:S05]  /*1260*/  BSYNC B1 ;  /* 0x0000000000017941 */ /* 0x000fea0003800000 */
.L_x_769:
[----:B------:R-:W-:-:S04]  /*1270*/  ISETP.LT.U32.AND P1, PT, R9, R2, PT ;  /* 0x000000020900720c */ /* 0x000fc80003f21070 */
[----:B------:R-:W-:-:S13]  /*1280*/  ISETP.LT.OR.EX P0, PT, R7, R3, P0, P1 ;  /* 0x000000030700720c */ /* 0x000fda0000701710 */
[----:B------:R-:W-:Y:S05]  /*1290*/  @!P0 BRA `(.L_x_762) ;  /* 0x0000000000848947 */ /* 0x000fea0003800000 */
[----:B------:R-:W2:Y:S04]  /*12a0*/  LDG.E.U16 R2, desc[UR4][R4.64+-0x4] ;  /* 0xfffffc0404027981 */ /* 0x000ea8000c1e1500 */
[----:B------:R-:W3:Y:S04]  /*12b0*/  LDG.E.U16 R3, desc[UR4][R4.64+-0x2] ;  /* 0xfffffe0404037981 */ /* 0x000ee8000c1e1500 */
[----:B------:R-:W4:Y:S04]  /*12c0*/  LDG.E.U16 R7, desc[UR4][R4.64] ;  /* 0x0000000404077981 */ /* 0x000f28000c1e1500 */
[----:B------:R-:W5:Y:S01]  /*12d0*/  LDG.E.U16 R9, desc[UR4][R4.64+0x2] ;  /* 0x0000020404097981 */ /* 0x000f62000c1e1500 */
[----:B------:R-:W-:-:S05]  /*12e0*/  F2FP.F16.F32.PACK_AB R8, RZ, R8 ;  /* 0x00000008ff08723e */ /* 0x000fca00000000ff */
[----:B------:R-:W-:Y:S02]  /*12f0*/  HADD2.F32 R11, -RZ, R8.H0_H0 ;  /* 0x20000008ff0b7230 */ /* 0x000fe40000004100 */
[----:B--2---:R-:W-:Y:S02]  /*1300*/  HADD2.F32 R2, -RZ, R2.H0_H0 ;  /* 0x20000002ff027230 */ /* 0x004fe40000004100 */
[----:B---3--:R-:W-:-:S03]  /*1310*/  HADD2.F32 R3, -RZ, R3.H0_H0 ;  /* 0x20000003ff037230 */ /* 0x008fc60000004100 */
[----:B------:R-:W-:Y:S01]  /*1320*/  F2FP.F16.F32.PACK_AB R2, RZ, R2 ;  /* 0x00000002ff02723e */ /* 0x000fe200000000ff */
[----:B----4-:R-:W-:-:S04]  /*1330*/  HADD2.F32 R7, -RZ, R7.H0_H0 ;  /* 0x20000007ff077230 */ /* 0x010fc80000004100 */
[----:B------:R-:W-:Y:S02]  /*1340*/  HADD2.F32 R2, -RZ, R2.H0_H0 ;  /* 0x20000002ff027230 */ /* 0x000fe40000004100 */
[----:B-----5:R-:W-:-:S03]  /*1350*/  HADD2.F32 R9, -RZ, R9.H0_H0 ;  /* 0x20000009ff097230 */ /* 0x020fc60000004100 */
[----:B------:R-:W-:-:S05]  /*1360*/  FMUL.FTZ R2, R2, R11 ;  /* 0x0000000b02027220 */ /* 0x000fca0000410000 */
        /* <DEDUP_REMOVED lines=20> */
.L_x_762:
[----:B------:R-:W-:Y:S05]  /*14b0*/  BSYNC B0 ;  /* 0x0000000000007941 */ /* 0x000fea0003800000 */
.L_x_761:
        /* <DEDUP_REMOVED lines=9> */
.L_x_771:
        /* <DEDUP_REMOVED lines=11> */
.L_x_8657:


//--------------------- .text._ZN2at6native55_GLOBAL__N__0955718d_22_SparseCsrTensorMath_cu_868dd54534reduce_sparse_csr_dim1_cuda_kernelIN3c104HalfEiNS1_14ReductionMulOpIS4_EEfEEvPT2_PKT_PKT0_SE_lT1_ --------------------------
	.section	.text._ZN2at6native55_GLOBAL__N__0955718d_22_SparseCsrTensorMath_cu_868dd54534reduce_sparse_csr_dim1_cuda_kernelIN3c104HalfEiNS1_14ReductionMulOpIS4_EEfEEvPT2_PKT_PKT0_SE_lT1_,"ax",@progbits
	.align	128
.text._ZN2at6native55_GLOBAL__N__0955718d_22_SparseCsrTensorMath_cu_868dd54534reduce_sparse_csr_dim1_cuda_kernelIN3c104HalfEiNS1_14ReductionMulOpIS4_EEfEEvPT2_PKT_PKT0_SE_lT1_:
        .type           _ZN2at6native55_GLOBAL__N__0955718d_22_SparseCsrTensorMath_cu_868dd54534reduce_sparse_csr_dim1_cuda_kernelIN3c104HalfEiNS1_14ReductionMulOpIS4_EEfEEvPT2_PKT_PKT0_SE_lT1_,@function
        .size           _ZN2at6native55_GLOBAL__N__0955718d_22_SparseCsrTensorMath_cu_868dd54534reduce_sparse_csr_dim1_cuda_kernelIN3c104HalfEiNS1_14ReductionMulOpIS4_EEfEEvPT2_PKT_PKT0_SE_lT1_,(.L_x_8658 - _ZN2at6native55_GLOBAL__N__0955718d_22_SparseCsrTensorMath_cu_868dd54534reduce_sparse_csr_dim1_cuda_kernelIN3c104HalfEiNS1_14ReductionMulOpIS4_EEfEEvPT2_PKT_PKT0_SE_lT1_)
        .other          _ZN2at6native55_GLOBAL__N__0955718d_22_SparseCsrTensorMath_cu_868dd54534reduce_sparse_csr_dim1_cuda_kernelIN3c104HalfEiNS1_14ReductionMulOpIS4_EEfEEvPT2_PKT_PKT0_SE_lT1_,@"STO_CUDA_ENTRY STV_DEFAULT"
_ZN2at6native55_GLOBAL__N__0955718d_22_SparseCsrTensorMath_cu_868dd54534reduce_sparse_csr_dim1_cuda_kernelIN3c104HalfEiNS1_14ReductionMulOpIS4_EEfEEvPT2_PKT_PKT0_SE_lT1_:
        /* <DEDUP_REMOVED lines=21> */
[----:B------:R-:W-:-:S11]  /*0150*/  HFMA2.MMA R7, -RZ, RZ, 1.875, 0 ;  /* 0x3f800000ff077435 */ /* 0x000fd600000001ff */
[----:B------:R-:W-:Y:S05]  /*0160*/  @!P0 BRA `(.L_x_773) ;  /* 0x0000001000648947 */ /* 0x000fea0003800000 */
[----:B------:R-:W-:Y:S01]  /*0170*/  LOP3.LUT R8, RZ, R6, RZ, 0x33, !PT ;  /* 0x00000006ff087212 */ /* 0x000fe200078e33ff */
[----:B------:R-:W-:Y:S01]  /*0180*/  BSSY B1, `(.L_x_774) ;  /* 0x0000018000017945 */ /* 0x000fe20003800000 */
[----:B------:R-:W-:Y:S02]  /*0190*/  IADD3 R2, -R6, R5, RZ ;  /* 0x0000000506027210 */ /* 0x000fe40007ffe1ff */
[----:B------:R-:W-:Y:S02]  /*01a0*/  IADD3 R3, R5, R8, RZ ;  /* 0x0000000805037210 */ /* 0x000fe40007ffe0ff */
[----:B------:R-:W-:Y:S02]  /*01b0*/  LOP3.LUT P1, R8, R2, 0x3, RZ, 0xc0, !PT ;  /* 0x0000000302087812 */ /* 0x000fe4000782c0ff */
[----:B------:R-:W-:-:S11]  /*01c0*/  ISETP.GE.U32.AND P0, PT, R3, 0x3, PT ;  /* 0x000000030300780c */ /* 0x000fd60003f06070 */
[----:B------:R-:W-:Y:S05]  /*01d0*/  @!P1 BRA `(.L_x_775) ;  /* 0x0000000000489947 */ /* 0x000fea0003800000 */
[----:B------:R-:W0:Y:S02]  /*01e0*/  LDC.64 R2, c[0x0][0x218] ;  /* 0x00008600ff027b82 */ /* 0x000e240000000a00 */
[----:B0-----:R-:W-:-:S03]  /*01f0*/  IMAD.WIDE R2, R6, 0x2, R2 ;  /* 0x0000000206027825 */ /* 0x001fc600078e0202 */
[----:B------:R-:W-:-:S07]  /*0200*/  MOV R11, R2 ;  /* 0x00000002000b7202 */ /* 0x000fce0000000f00 */
.L_x_776:
[----:B------:R-:W-:-:S06]  /*0210*/  MOV R2, R11 ;  /* 0x0000000b00027202 */ /* 0x000fcc0000000f00 */
[----:B------:R0:W2:Y:S01]  /*0220*/  LDG.E.U16 R2, desc[UR4][R2.64] ;  /* 0x0000000402027981 */ /* 0x0000a2000c1e1500 */
[----:B------:R-:W-:Y:S02]  /*0230*/  IADD3 R8, R8, -0x1, RZ ;  /* 0xffffffff08087810 */ /* 0x000fe40007ffe0ff */
[----:B------:R-:W-:Y:S02]  /*0240*/  IADD3 R11, P2, R11, 0x2, RZ ;  /* 0x000000020b0b7810 */ /* 0x000fe40007f5e0ff */
[----:B------:R-:W-:Y:S02]  /*0250*/  ISETP.NE.AND P1, PT, R8, RZ, PT ;  /* 0x000000ff0800720c */ /* 0x000fe40003f25270 */
[----:B------:R-:W-:Y:S02]  /*0260*/  IADD3 R6, R6, 0x1, RZ ;  /* 0x0000000106067810 */ /* 0x000fe40007ffe0ff */
[----:B0-----:R-:W-:Y:S01]  /*0270*/  IADD3.X R3, RZ, R3, RZ, P2, !PT ;  /* 0x00000003ff037210 */ /* 0x001fe200017fe4ff */
        /* <DEDUP_REMOVED lines=8> */
.L_x_775:
[----:B------:R-:W-:Y:S05]  /*0300*/  BSYNC B1 ;  /* 0x0000000000017941 */ /* 0x000fea0003800000 */
.L_x_774:
[----:B------:R-:W-:Y:S05]  /*0310*/  @!P0 BRA `(.L_x_773) ;  /* 0x0000000c00f88947 */ /* 0x000fea0003800000 */
[----:B------:R-:W0:Y:S01]  /*0320*/  LDC.64 R2, c[0x0][0x218] ;  /* 0x00008600ff027b82 */ /* 0x000e220000000a00 */
[----:B------:R-:W-:Y:S01]  /*0330*/  IADD3 R8, R5, -R6, RZ ;  /* 0x8000000605087210 */ /* 0x000fe20007ffe0ff */
[----:B------:R-:W-:Y:S03]  /*0340*/  BSSY B1, `(.L_x_777) ;  /* 0x000008e000017945 */ /* 0x000fe60003800000 */
[----:B------:R-:W-:Y:S01]  /*0350*/  ISETP.GT.AND P1, PT, R8, 0xc, PT ;  /* 0x0000000c0800780c */ /* 0x000fe20003f24270 */
[----:B0-----:R-:W-:-:S03]  /*0360*/  IMAD.WIDE R2, R6, 0x2, R2 ;  /* 0x0000000206027825 */ /* 0x001fc600078e0202 */
[----:B------:R-:W-:-:S04]  /*0370*/  IADD3 R2, P0, R2, 0x4, RZ ;  /* 0x0000000402027810 */ /* 0x000fc80007f1e0ff */
[----:B------:R-:W-:Y:S02]  /*0380*/  IADD3.X R3, RZ, R3, RZ, P0, !PT ;  /* 0x00000003ff037210 */ /* 0x000fe400007fe4ff */
[----:B------:R-:W-:-:S03]  /*0390*/  PLOP3.LUT P0, PT, PT, PT, PT, 0x80, 0x0 ;  /* 0x000000000000781c */ /* 0x000fc60003f0f070 */
[----:B------:R-:W-:Y:S10]  /*03a0*/  @!P1 BRA `(.L_x_778) ;  /* 0x00000008001c9947 */ /* 0x000ff40003800000 */
[----:B------:R-:W-:Y:S02]  /*03b0*/  PLOP3.LUT P0, PT, PT, PT, PT, 0x8, 0x0 ;  /* 0x000000000000781c */ /* 0x000fe40003f0e170 */
[----:B------:R-:W-:-:S11]  /*03c0*/  IADD3 R9, R5, -0xc, RZ ;  /* 0xfffffff405097810 */ /* 0x000fd60007ffe0ff */
.L_x_779:
        /* <DEDUP_REMOVED lines=44> */
[----:B------:R-:W-:Y:S01]  /*0690*/  IADD3 R6, R6, 0x10, RZ ;  /* 0x0000001006067810 */ /* 0x000fe20007ffe0ff */
[----:B------:R-:W-:Y:S02]  /*06a0*/  HADD2.F32 R20, -RZ, R20.H0_H0 ;  /* 0x20000014ff147230 */ /* 0x000fe40000004100 */
[----:B------:R-:W-:Y:S01]  /*06b0*/  HADD2.F32 R11, -RZ, R11.H0_H0 ;  /* 0x2000000bff0b7230 */ /* 0x000fe20000004100 */
[----:B------:R-:W-:Y:S01]  /*06c0*/  ISETP.GE.AND P1, PT, R6, R9, PT ;  /* 0x000000090600720c */ /* 0x000fe20003f26270 */
[----:B------:R-:W-:Y:S01]  /*06d0*/  HADD2.F32 R13, -RZ, R13.H0_H0 ;  /* 0x2000000dff0d7230 */ /* 0x000fe20000004100 */
[----:B------:R-:W-:Y:S01]  /*06e0*/  F2FP.F16.F32.PACK_AB R20, R21, R20 ;  /* 0x000000141514723e */ /* 0x000fe200000000ff */
[----:B------:R-:W-:Y:S01]  /*06f0*/  HADD2.F32 R15, -RZ, R15.H0_H0 ;  /* 0x2000000fff0f7230 */ /* 0x000fe20000004100 */
[----:B0-----:R-:W-:-:S03]  /*0700*/  IADD3 R2, P2, R2, 0x20, RZ ;  /* 0x0000002002027810 */ /* 0x001fc60007f5e0ff */
[--C-:B------:R-:W-:Y:S01]  /*0710*/  HADD2.F32 R8, -RZ, R20.reuse.H0_H0 ;  /* 0x20000014ff087230 */ /* 0x100fe20000004100 */
[----:B------:R-:W-:Y:S01]  /*0720*/  IADD3.X R3, RZ, R3, RZ, P2, !PT ;  /* 0x00000003ff037210 */ /* 0x000fe200017fe4ff */
        /* <DEDUP_REMOVED lines=79> */
.L_x_778:
[----:B------:R-:W-:Y:S05]  /*0c20*/  BSYNC B1 ;  /* 0x0000000000017941 */ /* 0x000fea0003800000 */
.L_x_777:
        /* <DEDUP_REMOVED lines=10> */
[----:B------:R-:W4:Y:S04]  /*0cd0*/  LDG.E.U16 R9, desc[UR4][R2.64+0x8] ;  /* 0x0000080402097981 */ /* 0x000f28000c1e1500 */
[----:B------:R0:W4:Y:S01]  /*0ce0*/  LDG.E.U16 R8, desc[UR4][R2.64+0xa] ;  /* 0x00000a0402087981 */ /* 0x000122000c1e1500 */
[----:B------:R-:W-:-:S02]  /*0cf0*/  F2FP.F16.F32.PACK_AB R7, RZ, R7 ;  /* 0x00000007ff07723e */ /* 0x000fc400000000ff */
[----:B------:R-:W-:Y:S02]  /*0d00*/  PLOP3.LUT P0, PT, PT, PT, PT, 0x8, 0x0 ;  /* 0x000000000000781c */ /* 0x000fe40003f0e170 */
[----:B------:R-:W-:Y:S01]  /*0d10*/  IADD3 R6, R6, 0x8, RZ ;  /* 0x0000000806067810 */ /* 0x000fe20007ffe0ff */
[----:B------:R-:W-:Y:S01]  /*0d20*/  HADD2.F32 R7, -RZ, R7.H0_H0 ;  /* 0x20000007ff077230 */ /* 0x000fe20000004100 */
[----:B0-----:R-:W-:-:S04]  /*0d30*/  IADD3 R2, P1, R2, 0x10, RZ ;  /* 0x0000001002027810 */ /* 0x001fc80007f3e0ff */
[----:B------:R-:W-:Y:S01]  /*0d40*/  IADD3.X R3, RZ, R3, RZ, P1, !PT ;  /* 0x00000003ff037210 */ /* 0x000fe20000ffe4ff */
[----:B--2---:R-:W-:-:S05]  /*0d50*/  HADD2.F32 R14, -RZ, R14.H0_H0 ;  /* 0x2000000eff0e7230 */ /* 0x004fca0000004100 */
[----:B------:R-:W-:-:S05]  /*0d60*/  F2FP.F16.F32.PACK_AB R14, RZ, R14 ;  /* 0x0000000eff0e723e */ /* 0x000fca00000000ff */
[----:B------:R-:W-:Y:S02]  /*0d70*/  HADD2.F32 R14, -RZ, R14.H0_H0 ;  /* 0x2000000eff0e7230 */ /* 0x000fe40000004100 */
[----:B-----5:R-:W-:-:S03]  /*0d80*/  HADD2.F32 R12, -RZ, R12.H0_H0 ;  /* 0x2000000cff0c7230 */ /* 0x020fc60000004100 */
[----:B------:R-:W-:Y:S01]  /*0d90*/  FMUL.FTZ R7, R7, R14 ;  /* 0x0000000e07077220 */ /* 0x000fe20000410000 */
[----:B---3--:R-:W-:-:S04]  /*0da0*/  HADD2.F32 R14, -RZ, R15.H0_H0 ;  /* 0x2000000fff0e7230 */ /* 0x008fc80000004100 */
[----:B------:R-:W-:Y:S01]  /*0db0*/  F2FP.F16.F32.PACK_AB R7, RZ, R7 ;  /* 0x00000007ff07723e */ /* 0x000fe200000000ff */
[----:B----4-:R-:W-:-:S04]  /*0dc0*/  HADD2.F32 R10, -RZ, R10.H0_H0 ;  /* 0x2000000aff0a7230 */ /* 0x010fc80000004100 */
[----:B------:R-:W-:Y:S02]  /*0dd0*/  HADD2.F32 R7, -RZ, R7.H0_H0 ;  /* 0x20000007ff077230 */ /* 0x000fe40000004100 */
[----:B------:R-:W-:-:S03]  /*0de0*/  HADD2.F32 R8, -RZ, R8.H0_H0 ;  /* 0x20000008ff087230 */ /* 0x000fc60000004100 */
        /* <DEDUP_REMOVED lines=45> */
.L_x_781:
[----:B------:R-:W-:Y:S05]  /*10c0*/  BSYNC B1 ;  /* 0x0000000000017941 */ /* 0x000fea0003800000 */
.L_x_780:
[----:B------:R-:W-:-:S13]  /*10d0*/  ISETP.LT.OR P0, PT, R6, R5, P0 ;  /* 0x000000050600720c */ /* 0x000fda0000701670 */
[----:B------:R-:W-:Y:S05]  /*10e0*/  @!P0 BRA `(.L_x_773) ;  /* 0x0000000000848947 */ /* 0x000fea0003800000 */
[----:B------:R-:W2:Y:S04]  /*10f0*/  LDG.E.U16 R5, desc[UR4][R2.64+-0x4] ;  /* 0xfffffc0402057981 */ /* 0x000ea8000c1e1500 */
[----:B------:R-:W3:Y:S04]  /*1100*/  LDG.E.U16 R6, desc[UR4][R2.64+-0x2] ;  /* 0xfffffe0402067981 */ /* 0x000ee8000c1e1500 */
[----:B------:R-:W4:Y:S04]  /*1110*/  LDG.E.U16 R8, desc[UR4][R2.64] ;  /* 0x0000000402087981 */ /* 0x000f28000c1e1500 */
[----:B------:R4:W5:Y:S01]  /*1120*/  LDG.E.U16 R9, desc[UR4][R2.64+0x2] ;  /* 0x0000020402097981 */ /* 0x000962000c1e1500 */
        /* <DEDUP_REMOVED lines=29> */
.L_x_773:
[----:B------:R-:W-:Y:S05]  /*1300*/  BSYNC B0 ;  /* 0x0000000000007941 */ /* 0x000fea0003800000 */
.L_x_772:
        /* <DEDUP_REMOVED lines=8> */
.L_x_782:
        /* <DEDUP_REMOVED lines=15> */
.L_x_8658:


//--------------------- .text._ZN2at6native55_GLOBAL__N__0955718d_22_SparseCsrTensorMath_cu_868dd54534reduce_sparse_csr_dim0_cuda_kernelIN3c104HalfElNS1_14ReductionMulOpIS4_EEfEEvPT2_PKT0_lPKT_SB_lT1_ --------------------------
	.section	.text._ZN2at6native55_GLOBAL__N__0955718d_22_SparseCsrTensorMath_cu_868dd54534reduce_sparse_csr_dim0_cuda_kernelIN3c104HalfElNS1_14ReductionMulOpIS4_EEfEEvPT2_PKT0_lPKT_SB_lT1_,"ax",@progbits
	.align	128
.text._ZN2at6native55_GLOBAL__N__0955718d_22_SparseCsrTensorMath_cu_868dd54534reduce_sparse_csr_dim0_cuda_kernelIN3c104HalfElNS1_14ReductionMulOpIS4_EEfEEvPT2_PKT0_lPKT_SB_lT1_:
        .type           _ZN2at6native55_GLOBAL__N__0955718d_22_SparseCsrTensorMath_cu_868dd54534reduce_sparse_csr_dim0_cuda_kernelIN3c104HalfElNS1_14ReductionMulOpIS4_EEfEEvPT2_PKT0_lPKT_SB_lT1_,@function
        .size           _ZN2at6native55_GLOBAL__N__0955718d_22_SparseCsrTensorMath_cu_868dd54534reduce_sparse_csr_dim0_cuda_kernelIN3c104HalfElNS1_14ReductionMulOpIS4_EEfEEvPT2_PKT0_lPKT_SB_lT1_,(.L_x_8659 - _ZN2at6native55_GLOBAL__N__0955718d_22_SparseCsrTensorMath_cu_868dd54534reduce_sparse_csr_dim0_cuda_kernelIN3c104HalfElNS1_14ReductionMulOpIS4_EEfEEvPT2_PKT0_lPKT_SB_lT1_)
        .other          _ZN2at6native55_GLOBAL__N__0955718d_22_SparseCsrTensorMath_cu_868dd54534reduce_sparse_csr_dim0_cuda_kernelIN3c104HalfElNS1_14ReductionMulOpIS4_EEfEEvPT2_PKT0_lPKT_SB_lT1_,@"STO_CUDA_ENTRY STV_DEFAULT"
_ZN2at6native55_GLOBAL__N__0955718d_22_SparseCsrTensorMath_cu_868dd54534reduce_sparse_csr_dim0_cuda_kernelIN3c104HalfElNS1_14ReductionMulOpIS4_EEfEEvPT2_PKT0_lPKT_SB_lT1_:
        /* <DEDUP_REMOVED lines=41> */
.L_x_785:
[----:B0-----:R-:W2:Y:S04]  /*0290*/  LDG.E.64 R8, desc[UR12][R6.64] ;  /* 0x0000000c06087981 */ /* 0x001ea8000c1e1b00 */
[----:B------:R-:W3:Y:S04]  /*02a0*/  LDG.E.64 R16, desc[UR12][R6.64+0x8] ;  /* 0x0000080c06107981 */ /* 0x000ee8000c1e1b00 */
[----:B------:R-:W4:Y:S04]  /*02b0*/  LDG.E.64 R14, desc[UR12][R6.64+0x10] ;  /* 0x0000100c060e7981 */ /* 0x000f28000c1e1b00 */
[----:B------:R-:W4:Y:S01]  /*02c0*/  LDG.E.64 R12, desc[UR12][R6.64+0x18] ;  /* 0x0000180c060c7981 */ /* 0x000f22000c1e1b00 */
[----:B--2--5:R-:W-:Y:S01]  /*02d0*/  ISETP.NE.U32.AND P2, PT, R2, R8, PT ;  /* 0x000000080200720c */ /* 0x024fe20003f45070 */
[----:B------:R-:W-:-:S03]  /*02e0*/  IMAD.MOV.U32 R8, RZ, RZ, R18 ;  /* 0x000000ffff087224 */ /* 0x000fc600078e0012 */
[----:B------:R-:W-:Y:S01]  /*02f0*/  ISETP.NE.AND.EX P2, PT, R3, R9, PT, P2 ;  /* 0x000000090300720c */ /* 0x000fe20003f45320 */
[----:B-1----:R-:W-:Y:S01]  /*0300*/  IMAD.MOV.U32 R9, RZ, RZ, R19 ;  /* 0x000000ffff097224 */ /* 0x002fe200078e0013 */
[----:B---3--:R-:W-:-:S11]  /*0310*/  ISETP.NE.U32.AND P3, PT, R2, R16, PT ;  /* 0x000000100200720c */ /* 0x008fd60003f65070 */
[----:B------:R-:W2:Y:S01]  /*0320*/  @!P2 LDG.E.U16 R18, desc[UR12][R8.64] ;  /* 0x0000000c0812a981 */ /* 0x000ea2000c1e1500 */
[----:B------:R-:W-:Y:S02]  /*0330*/  ISETP.NE.AND.EX P3, PT, R3, R17, PT, P3 ;  /* 0x000000110300720c */ /* 0x000fe40003f65330 */
[----:B----4-:R-:W-:-:S11]  /*0340*/  ISETP.NE.U32.AND P4, PT, R2, R14, PT ;  /* 0x0000000e0200720c */ /* 0x010fd60003f85070 */
[----:B------:R-:W3:Y:S01]  /*0350*/  @!P3 LDG.E.U16 R16, desc[UR12][R8.64+0x2] ;  /* 0x0000020c0810b981 */ /* 0x000ee2000c1e1500 */
[----:B------:R-:W-:Y:S02]  /*0360*/  ISETP.NE.AND.EX P4, PT, R3, R15, PT, P4 ;  /* 0x0000000f0300720c */ /* 0x000fe40003f85340 */
[----:B------:R-:W-:-:S11]  /*0370*/  ISETP.NE.U32.AND P1, PT, R2, R12, PT ;  /* 0x0000000c0200720c */ /* 0x000fd60003f25070 */
[----:B------:R-:W4:Y:S01]  /*0380*/  @!P4 LDG.E.U16 R14, desc[UR12][R8.64+0x4] ;  /* 0x0000040c080ec981 */ /* 0x000f22000c1e1500 */
[----:B------:R-:W-:-:S13]  /*0390*/  ISETP.NE.AND.EX P1, PT, R3, R13, PT, P1 ;  /* 0x0000000d0300720c */ /* 0x000fda0003f25310 */
[----:B------:R-:W4:Y:S01]  /*03a0*/  @!P1 LDG.E.U16 R11, desc[UR12][R8.64+0x6] ;  /* 0x0000060c080b9981 */ /* 0x000f22000c1e1500 */
[----:B------:R-:W-:Y:S01]  /*03b0*/  @!P2 F2FP.F16.F32.PACK_AB R12, RZ, R0 ;  /* 0x00000000ff0ca23e */ /* 0x000fe200000000ff */
[----:B------:R-:W-:-:S04]  /*03c0*/  UIADD3 UR4, UP0, UR4, 0x4, URZ ;  /* 0x0000000404047890 */ /* 0x000fc8000ff1e03f */
[----:B------:R-:W-:Y:S01]  /*03d0*/  @!P2 HADD2.F32 R12, -RZ, R12.H0_H0 ;  /* 0x2000000cff0ca230 */ /* 0x000fe20000004100 */
[----:B------:R-:W-:Y:S01]  /*03e0*/  UIADD3.X UR5, URZ, UR5, URZ, UP0, !UPT ;  /* 0x000000053f057290 */ /* 0x000fe200087fe43f */
[----:B--2---:R-:W-:-:S05]  /*03f0*/  @!P2 HADD2.F32 R18, -RZ, R18.H0_H0 ;  /* 0x20000012ff12a230 */ /* 0x004fca0000004100 */
[----:B------:R-:W-:-:S05]  /*0400*/  @!P2 F2FP.F16.F32.PACK_AB R18, RZ, R18 ;  /* 0x00000012ff12a23e */ /* 0x000fca00000000ff */
[----:B------:R-:W-:Y:S02]  /*0410*/  @!P2 HADD2.F32 R13, -RZ, R18.H0_H0 ;  /* 0x20000012ff0da230 */ /* 0x000fe40000004100 */
[----:B---3--:R-:W-:-:S03]  /*0420*/  @!P3 HADD2.F32 R16, -RZ, R16.H0_H0 ;  /* 0x20000010ff10b230 */ /* 0x008fc60000004100 */
[----:B------:R-:W-:Y:S02]  /*0430*/  @!P2 FMUL.FTZ R12, R12, R13 ;  /* 0x0000000d0c0ca220 */ /* 0x000fe40000410000 */
[----:B------:R-:W-:-:S03]  /*0440*/  @!P3 F2FP.F16.F32.PACK_AB R16, RZ, R16 ;  /* 0x00000010ff10b23e */ /* 0x000fc600000000ff */
[----:B------:R-:W-:Y:S02]  /*0450*/  @!P2 F2FP.F16.F32.PACK_AB R12, RZ, R12 ;  /* 0x0000000cff0ca23e */ /* 0x000fe400000000ff */
[----:B------:R-:W-:-:S03]  /*0460*/  @!P3 HADD2.F32 R16, -RZ, R16.H0_H0 ;  /* 0x20000010ff10b230 */ /* 0x000fc60000004100 */
[----:B------:R-:W-:Y:S02]  /*0470*/  @!P2 HADD2.F32 R0, -RZ, R12.H0_H0 ;  /* 0x2000000cff00a230 */ /* 0x000fe40000004100 */
[----:B----4-:R-:W-:-:S03]  /*0480*/  @!P4 HADD2.F32 R14, -RZ, R14.H0_H0 ;  /* 0x2000000eff0ec230 */ /* 0x010fc60000004100 */
[----:B------:R-:W-:Y:S02]  /*0490*/  @!P3 F2FP.F16.F32.PACK_AB R12, RZ, R0 ;  /* 0x00000000ff0cb23e */ /* 0x000fe400000000ff */
[----:B------:R-:W-:-:S03]  /*04a0*/  @!P4 F2FP.F16.F32.PACK_AB R14, RZ, R14 ;  /* 0x0000000eff0ec23e */ /* 0x000fc600000000ff */
[----:B------:R-:W-:Y:S02]  /*04b0*/  @!P3 HADD2.F32 R13, -RZ, R12.H0_H0 ;  /* 0x2000000cff0db230 */ /* 0x000fe40000004100 */
[----:B------:R-:W-:-:S03]  /*04c0*/  @!P4 HADD2.F32 R14, -RZ, R14.H0_H0 ;  /* 0x2000000eff0ec230 */ /* 0x000fc60000004100 */
[----:B------:R-:W-:Y:S01]  /*04d0*/  @!P3 FMUL.FTZ R16, R13, R16 ;  /* 0x000000100d10b220 */ /* 0x000fe20000410000 */
[----:B------:R-:W-:-:S04]  /*04e0*/  @!P1 HADD2.F32 R11, -RZ, R11.H0_H0 ;  /* 0x2000000bff0b9230 */ /* 0x000fc80000004100 */
[----:B------:R-:W-:Y:S02]  /*04f0*/  @!P3 F2FP.F16.F32.PACK_AB R16, RZ, R16 ;  /* 0x00000010ff10b23e */ /* 0x000fe400000000ff */
[----:B------:R-:W-:-:S03]  /*0500*/  @!P1 F2FP.F16.F32.PACK_AB R11, RZ, R11 ;  /* 0x0000000bff0b923e */ /* 0x000fc600000000ff */
[----:B------:R-:W-:Y:S02]  /*0510*/  @!P3 HADD2.F32 R0, -RZ, R16.H0_H0 ;  /* 0x20000010ff00b230 */ /* 0x000fe40000004100 */
[----:B------:R-:W-:-:S03]  /*0520*/  @!P1 HADD2.F32 R11, -RZ, R11.H0_H0 ;  /* 0x2000000bff0b9230 */ /* 0x000fc60000004100 */
[----:B------:R-:W-:-:S05]  /*0530*/  @!P4 F2FP.F16.F32.PACK_AB R12, RZ, R0 ;  /* 0x00000000ff0cc23e */ /* 0x000fca00000000ff */
[----:B------:R-:W-:-:S05]  /*0540*/  @!P4 HADD2.F32 R13, -RZ, R12.H0_H0 ;  /* 0x2000000cff0dc230 */ /* 0x000fca0000004100 */
[----:B------:R-:W-:Y:S01]  /*0550*/  @!P4 FMUL.FTZ R14, R13, R14 ;  /* 0x0000000e0d0ec220 */ /* 0x000fe20000410000 */
[----:B------:R-:W-:-:S04]  /*0560*/  IADD3 R13, P3, R5, UR4, RZ ;  /* 0x00000004050d7c10 */ /* 0x000fc8000ff7e0ff */
[----:B------:R-:W-:Y:S02]  /*0570*/  @!P4 F2FP.F16.F32.PACK_AB R14, RZ, R14 ;  /* 0x0000000eff0ec23e */ /* 0x000fe400000000ff */
[----:B------:R-:W-:Y:S02]  /*0580*/  ISETP.NE.U32.AND P2, PT, R13, RZ, PT ;  /* 0x000000ff0d00720c */ /* 0x000fe40003f45070 */
[----:B------:R-:W-:Y:S01]  /*0590*/  IADD3.X R13, R10, UR5, RZ, P3, !PT ;  /* 0x000000050a0d7c10 */ /* 0x000fe20009ffe4ff */
[----:B------:R-:W-:Y:S01]  /*05a0*/  @!P4 HADD2.F32 R0, -RZ, R14.H0_H0 ;  /* 0x2000000eff00c230 */ /* 0x000fe20000004100 */
[----:B------:R-:W-:Y:S02]  /*05b0*/  IADD3 R18, P3, R8, 0x8, RZ ;  /* 0x0000000808127810 */ /* 0x000fe40007f7e0ff */
[----:B------:R-:W-:Y:S02]  /*05c0*/  ISETP.NE.AND.EX P2, PT, R13, RZ, PT, P2 ;  /* 0x000000ff0d00720c */ /* 0x000fe40003f45320 */
[----:B------:R-:W-:Y:S01]  /*05d0*/  @!P1 F2FP.F16.F32.PACK_AB R12, RZ, R0 ;  /* 0x00000000ff0c923e */ /* 0x000fe200000000ff */
[----:B------:R-:W-:Y:S01]  /*05e0*/  IMAD.X R19, RZ, RZ, R9, P3 ;  /* 0x000000ffff137224 */ /* 0x000fe200018e0609 */
[----:B------:R-:W-:-:S03]  /*05f0*/  IADD3 R6, P4, R6, 0x20, RZ ;  /* 0x0000002006067810 */ /* 0x000fc60007f9e0ff */
[----:B------:R-:W-:Y:S02]  /*0600*/  @!P1 HADD2.F32 R12, -RZ, R12.H0_H0 ;  /* 0x2000000cff0c9230 */ /* 0x000fe40000004100 */
[----:B------:R-:W-:-:S03]  /*0610*/  IMAD.X R7, RZ, RZ, R7, P4 ;  /* 0x000000ffff077224 */ /* 0x000fc600020e0607 */
[----:B------:R-:W-:-:S05]  /*0620*/  @!P1 FMUL.FTZ R11, R12, R11 ;  /* 0x0000000b0c0b9220 */ /* 0x000fca0000410000 */
[----:B------:R-:W-:-:S05]  /*0630*/  @!P1 F2FP.F16.F32.PACK_AB R11, RZ, R11 ;  /* 0x0000000bff0b923e */ /* 0x000fca00000000ff */
[----:B------:R-:W-:Y:S01]  /*0640*/  @!P1 HADD2.F32 R0, -RZ, R11.H0_H0 ;  /* 0x2000000bff009230 */ /* 0x000fe20000004100 */
[----:B------:R-:W-:Y:S06]  /*0650*/  @P2 BRA `(.L_x_785) ;  /* 0xfffffffc000c2947 */ /* 0x000fec000383ffff */
.L_x_784:
        /* <DEDUP_REMOVED lines=9> */
.L_x_786:
[----:B------:R-:W-:Y:S02]  /*06f0*/  IMAD.U32 R6, RZ, RZ, UR7 ;  /* 0x00000007ff067e24 */ /* 0x000fe4000f8e00ff */
[----:B------:R-:W-:-:S06]  /*0700*/  IMAD.U32 R7, RZ, RZ, UR4 ;  /* 0x00000004ff077e24 */ /* 0x000fcc000f8e00ff */
[----:B------:R-:W2:Y:S01]  /*0710*/  LDG.E.64 R6, desc[UR12][R6.64] ;  /* 0x0000000c06067981 */ /* 0x000ea2000c1e1b00 */
[----:B------:R-:W-:Y:S02]  /*0720*/  IMAD.U32 R8, RZ, RZ, UR8 ;  /* 0x00000008ff087e24 */ /* 0x000fe4000f8e00ff */
[----:B------:R-:W-:Y:S01]  /*0730*/  IMAD.U32 R9, RZ, RZ, UR9 ;  /* 0x00000009ff097e24 */ /* 0x000fe2000f8e00ff */
[----:B--2--5:R-:W-:-:S04]  /*0740*/  ISETP.NE.U32.AND P0, PT, R2, R6, PT ;  /* 0x000000060200720c */ /* 0x024fc80003f05070 */
[----:B------:R-:W-:-:S13]  /*0750*/  ISETP.NE.AND.EX P0, PT, R3, R7, PT, P0 ;  /* 0x000000070300720c */ /* 0x000fda0003f05300 */
[----:B------:R-:W2:Y:S01]  /*0760*/  @!P0 LDG.E.U16 R8, desc[UR12][R8.64] ;  /* 0x0000000c08088981 */ /* 0x000ea2000c1e1500 */
[----:B------:R-:W-:Y:S01]  /*0770*/  UIADD3 UR6, UP0, UR6, 0x1, URZ ;  /* 0x0000000106067890 */ /* 0x000fe2000ff1e03f */
[----:B------:R-:W-:Y:S01]  /*0780*/  @!P0 F2FP.F16.F32.PACK_AB R7, RZ, R0 ;  /* 0x00000000ff07823e */ /* 0x000fe200000000ff */
[----:B------:R-:W-:Y:S02]  /*0790*/  UIADD3 UR7, UP1, UR7, 0x8, URZ ;  /* 0x0000000807077890 */ /* 0x000fe4000ff3e03f */
[----:B------:R-:W-:Y:S02]  /*07a0*/  UIADD3.X UR10, URZ, UR10, URZ, UP0, !UPT ;  /* 0x0000000a3f0a7290 */ /* 0x000fe400087fe43f */
[----:B------:R-:W-:Y:S01]  /*07b0*/  ISETP.NE.U32.AND P1, PT, RZ, UR6, PT ;  /* 0x00000006ff007c0c */ /* 0x000fe2000bf25070 */
[----:B------:R-:W-:Y:S01]  /*07c0*/  @!P0 HADD2.F32 R10, -RZ, R7.H0_H0 ;  /* 0x20000007ff0a8230 */ /* 0x000fe20000004100 */
[----:B------:R-:W-:Y:S02]  /*07d0*/  UIADD3 UR8, UP0, UR8, 0x2, URZ ;  /* 0x0000000208087890 */ /* 0x000fe4000ff1e03f */
[----:B------:R-:W-:Y:S01]  /*07e0*/  ISETP.NE.AND.EX P1, PT, RZ, UR10, PT, P1 ;  /* 0x0000000aff007c0c */ /* 0x000fe2000bf25310 */
[----:B------:R-:W-:-:S02]  /*07f0*/  UIADD3.X UR4, URZ, UR4, URZ, UP1, !UPT ;  /* 0x000000043f047290 */ /* 0x000fc40008ffe43f */
[----:B------:R-:W-:Y:S01]  /*0800*/  UIADD3.X UR9, URZ, UR9, URZ, UP0, !UPT ;  /* 0x000000093f097290 */ /* 0x000fe200087fe43f */
[----:B--2---:R-:W-:-:S05]  /*0810*/  @!P0 HADD2.F32 R5, -RZ, R8.H0_H0 ;  /* 0x20000008ff058230 */ /* 0x004fca0000004100 */
[----:B------:R-:W-:-:S05]  /*0820*/  @!P0 F2FP.F16.F32.PACK_AB R5, RZ, R5 ;  /* 0x00000005ff05823e */ /* 0x000fca00000000ff */
[----:B------:R-:W-:-:S05]  /*0830*/  @!P0 HADD2.F32 R5, -RZ, R5.H0_H0 ;  /* 0x20000005ff058230 */ /* 0x000fca0000004100 */
[----:B------:R-:W-:-:S05]  /*0840*/  @!P0 FMUL.FTZ R5, R10, R5 ;  /* 0x000000050a058220 */ /* 0x000fca0000410000 */
[----:B------:R-:W-:-:S05]  /*0850*/  @!P0 F2FP.F16.F32.PACK_AB R5, RZ, R5 ;  /* 0x00000005ff05823e */ /* 0x000fca00000000ff */
[----:B------:R-:W-:Y:S01]  /*0860*/  @!P0 HADD2.F32 R0, -RZ, R5.H0_H0 ;  /* 0x20000005ff008230 */ /* 0x000fe20000004100 */
[----:B------:R-:W-:Y:S06]  /*0870*/  @P1 BRA `(.L_x_786) ;  /* 0xfffffffc009c1947 */ /* 0x000fec000383ffff */
.L_x_783:
[----:B------:R-:W-:Y:S02]  /*0880*/  ULDC.64 UR4, c[0x0][0x210] ;  /* 0x0000840000047ab9 */ /* 0x000fe40000000a00 */
[----:B-----5:R-:W-:-:S04]  /*0890*/  LEA R2, P0, R4, UR4, 0x2 ;  /* 0x0000000404027c11 */ /* 0x020fc8000f8010ff */
[----:B------:R-:W-:-:S05]  /*08a0*/  LEA.HI.X R3, R4, UR5, RZ, 0x2, P0 ;  /* 0x0000000504037c11 */ /* 0x000fca00080f14ff */
[----:B------:R-:W-:Y:S01]  /*08b0*/  STG.E desc[UR12][R2.64], R0 ;  /* 0x0000000002007986 */ /* 0x000fe2000c10190c */
[----:B------:R-:W-:Y:S05]  /*08c0*/  EXIT ;  /* 0x000000000000794d */ /* 0x000fea0003800000 */
.L_x_787:
        /* <DEDUP_REMOVED lines=11> */
.L_x_8659:


//--------------------- .text._ZN2at6native55_GLOBAL__N__0955718d_22_SparseCsrTensorMath_cu_868dd54534reduce_sparse_csr_dim0_cuda_kernelIN3c104HalfEiNS1_14ReductionMulOpIS4_EEfEEvPT2_PKT0_lPKT_SB_lT1_ --------------------------
	.section	.text._ZN2at6native55_GLOBAL__N__0955718d_22_SparseCsrTensorMath_cu_868dd54534reduce_sparse_csr_dim0_cuda_kernelIN3c104HalfEiNS1_14ReductionMulOpIS4_EEfEEvPT2_PKT0_lPKT_SB_lT1_,"ax",@progbits
	.align	128
.text._ZN2at6native55_GLOBAL__N__0955718d_22_SparseCsrTensorMath_cu_868dd54534reduce_sparse_csr_dim0_cuda_kernelIN3c104HalfEiNS1_14ReductionMulOpIS4_EEfEEvPT2_PKT0_lPKT_SB_lT1_:
        .type           _ZN2at6native55_GLOBAL__N__0955718d_22_SparseCsrTensorMath_cu_868dd54534reduce_sparse_csr_dim0_cuda_kernelIN3c104HalfEiNS1_14ReductionMulOpIS4_EEfEEvPT2_PKT0_lPKT_SB_lT1_,@function
        .size           _ZN2at6native55_GLOBAL__N__0955718d_22_SparseCsrTensorMath_cu_868dd54534reduce_sparse_csr_dim0_cuda_kernelIN3c104HalfEiNS1_14ReductionMulOpIS4_EEfEEvPT2_PKT0_lPKT_SB_lT1_,(.L_x_8660 - _ZN2at6native55_GLOBAL__N__0955718d_22_SparseCsrTensorMath_cu_868dd54534reduce_sparse_csr_dim0_cuda_kernelIN3c104HalfEiNS1_14ReductionMulOpIS4_EEfEEvPT2_PKT0_lPKT_SB_lT1_)
        .other          _ZN2at6native55_GLOBAL__N__0955718d_22_SparseCsrTensorMath_cu_868dd54534reduce_sparse_csr_dim0_cuda_kernelIN3c104HalfEiNS1_14ReductionMulOpIS4_EEfEEvPT2_PKT0_lPKT_SB_lT1_,@"STO_CUDA_ENTRY STV_DEFAULT"
_ZN2at6native55_GLOBAL__N__0955718d_22_SparseCsrTensorMath_cu_868dd54534reduce_sparse_csr_dim0_cuda_kernelIN3c104HalfEiNS1_14ReductionMulOpIS4_EEfEEvPT2_PKT0_lPKT_SB_lT1_:
        /* <DEDUP_REMOVED lines=43> */
.L_x_790:
        /* <DEDUP_REMOVED lines=13> */
[----:B------:R-:W-:-:S04]  /*0380*/  UIADD3 UR4, UP0, UR4, 0x4, URZ ;  /* 0x0000000404047890 */ /* 0x000fc8000ff1e03f */
[----:B------:R-:W-:Y:S01]  /*0390*/  UIADD3.X UR5, URZ, UR5, URZ, UP0, !UPT ;  /* 0x000000053f057290 */ /* 0x000fe200087fe43f */
[----:B--2---:R-:W-:Y:S01]  /*03a0*/  @!P1 HADD2.F32 R13, -RZ, R12.H0_H0 ;  /* 0x2000000cff0d9230 */ /* 0x004fe20000004100 */
[----:B------:R-:W-:-:S04]  /*03b0*/  @!P1 F2FP.F16.F32.PACK_AB R12, RZ, R0 ;  /* 0x00000000ff0c923e */ /* 0x000fc800000000ff */
[----:B------:R-:W-:Y:S01]  /*03c0*/  @!P1 F2FP.F16.F32.PACK_AB R13, RZ, R13 ;  /* 0x0000000dff0d923e */ /* 0x000fe200000000ff */
[----:B------:R-:W-:-:S04]  /*03d0*/  @!P1 HADD2.F32 R12, -RZ, R12.H0_H0 ;  /* 0x2000000cff0c9230 */ /* 0x000fc80000004100 */
        /* <DEDUP_REMOVED lines=16> */
[----:B------:R-:W-:Y:S01]  /*04e0*/  @!P3 HADD2.F32 R0, -RZ, R14.H0_H0 ;  /* 0x2000000eff00b230 */ /* 0x000fe20000004100 */
[----:B------:R-:W-:Y:S01]  /*04f0*/  IADD3 R13, P3, R9, UR4, RZ ;  /* 0x00000004090d7c10 */ /* 0x000fe2000ff7e0ff */
[----:B------:R-:W-:-:S03]  /*0500*/  @!P2 HADD2.F32 R11, -RZ, R11.H0_H0 ;  /* 0x2000000bff0ba230 */ /* 0x000fc60000004100 */
[----:B------:R-:W-:Y:S02]  /*0510*/  @!P4 F2FP.F16.F32.PACK_AB R12, RZ, R0 ;  /* 0x00000000ff0cc23e */ /* 0x000fe400000000ff */
[----:B------:R-:W-:Y:S02]  /*0520*/  ISETP.NE.U32.AND P1, PT, R13, RZ, PT ;  /* 0x000000ff0d00720c */ /* 0x000fe40003f25070 */
[----:B------:R-:W-:Y:S01]  /*0530*/  IADD3.X R13, R10, UR5, RZ, P3, !PT ;  /* 0x000000050a0d7c10 */ /* 0x000fe20009ffe4ff */
[----:B------:R-:W-:Y:S01]  /*0540*/  @!P4 HADD2.F32 R12, -RZ, R12.H0_H0 ;  /* 0x2000000cff0cc230 */ /* 0x000fe20000004100 */
[----:B------:R-:W-:Y:S02]  /*0550*/  IADD3 R4, P3, R4, 0x8, RZ ;  /* 0x0000000804047810 */ /* 0x000fe40007f7e0ff */
[----:B------:R-:W-:Y:S02]  /*0560*/  ISETP.NE.AND.EX P1, PT, R13, RZ, PT, P1 ;  /* 0x000000ff0d00720c */ /* 0x000fe40003f25310 */
[----:B------:R-:W-:-:S05]  /*0570*/  @!P4 FMUL.FTZ R15, R12, R15 ;  /* 0x0000000f0c0fc220 */ /* 0x000fca0000410000 */
[----:B------:R-:W-:-:S05]  /*0580*/  @!P4 F2FP.F16.F32.PACK_AB R15, RZ, R15 ;  /* 0x0000000fff0fc23e */ /* 0x000fca00000000ff */
[----:B------:R-:W-:Y:S01]  /*0590*/  @!P4 HADD2.F32 R0, -RZ, R15.H0_H0 ;  /* 0x2000000fff00c230 */ /* 0x000fe20000004100 */
[----:B------:R-:W-:Y:S01]  /*05a0*/  IADD3 R2, P4, R2, 0x10, RZ ;  /* 0x0000001002027810 */ /* 0x000fe20007f9e0ff */
[----:B------:R-:W-:-:S03]  /*05b0*/  IMAD.X R15, RZ, RZ, R5, P3 ;  /* 0x000000ffff0f7224 */ /* 0x000fc600018e0605 */
[----:B------:R-:W-:Y:S01]  /*05c0*/  @!P2 F2FP.F16.F32.PACK_AB R12, RZ, R0 ;  /* 0x00000000ff0ca23e */ /* 0x000fe200000000ff */
[----:B------:R-:W-:-:S04]  /*05d0*/  IMAD.X R3, RZ, RZ, R3, P4 ;  /* 0x000000ffff037224 */ /* 0x000fc800020e0603 */
[----:B------:R-:W-:-:S05]  /*05e0*/  @!P2 HADD2.F32 R12, -RZ, R12.H0_H0 ;  /* 0x2000000cff0ca230 */ /* 0x000fca0000004100 */
[----:B------:R-:W-:-:S05]  /*05f0*/  @!P2 FMUL.FTZ R11, R12, R11 ;  /* 0x0000000b0c0ba220 */ /* 0x000fca0000410000 */
[----:B------:R-:W-:-:S05]  /*0600*/  @!P2 F2FP.F16.F32.PACK_AB R11, RZ, R11 ;  /* 0x0000000bff0ba23e */ /* 0x000fca00000000ff */
[----:B------:R-:W-:Y:S01]  /*0610*/  @!P2 HADD2.F32 R0, -RZ, R11.H0_H0 ;  /* 0x2000000bff00a230 */ /* 0x000fe20000004100 */
[----:B------:R-:W-:Y:S06]  /*0620*/  @P1 BRA `(.L_x_790) ;  /* 0xfffffffc00201947 */ /* 0x000fec000383ffff */
.L_x_789:
        /* <DEDUP_REMOVED lines=9> */
.L_x_791:
[----:B------:R-:W-:Y:S02]  /*06c0*/  IMAD.U32 R3, RZ, RZ, UR4 ;  /* 0x00000004ff037e24 */ /* 0x000fe4000f8e00ff */
[----:B------:R-:W-:-:S05]  /*06d0*/  IMAD.U32 R2, RZ, RZ, UR7 ;  /* 0x00000007ff027e24 */ /* 0x000fca000f8e00ff */
[----:B------:R-:W2:Y:S01]  /*06e0*/  LDG.E R3, desc[UR12][R2.64] ;  /* 0x0000000c02037981 */ /* 0x000ea2000c1e1900 */
[----:B------:R-:W-:Y:S02]  /*06f0*/  IMAD.U32 R4, RZ, RZ, UR8 ;  /* 0x00000008ff047e24 */ /* 0x000fe4000f8e00ff */
[----:B------:R-:W-:Y:S01]  /*0700*/  IMAD.U32 R5, RZ, RZ, UR9 ;  /* 0x00000009ff057e24 */ /* 0x000fe2000f8e00ff */
[----:B--2--5:R-:W-:-:S13]  /*0710*/  ISETP.NE.AND P1, PT, R8, R3, PT ;  /* 0x000000030800720c */ /* 0x024fda0003f25270 */
        /* <DEDUP_REMOVED lines=18> */
.L_x_788:
[----:B------:R-:W-:Y:S02]  /*0840*/  ULDC.64 UR4, c[0x0][0x210] ;  /* 0x0000840000047ab9 */ /* 0x000fe40000000a00 */
[----:B------:R-:W-:-:S04]  /*0850*/  IADD3 R2, P0, R7, UR4, RZ ;  /* 0x0000000407027c10 */ /* 0x000fc8000ff1e0ff */
[----:B------:R-:W-:-:S05]  /*0860*/  IADD3.X R3, R6, UR5, RZ, P0, !PT ;  /* 0x0000000506037c10 */ /* 0x000fca00087fe4ff */
[----:B------:R-:W-:Y:S01]  /*0870*/  STG.E desc[UR12][R2.64], R0 ;  /* 0x0000000002007986 */ /* 0x000fe2000c10190c */
[----:B------:R-:W-:Y:S05]  /*0880*/  EXIT ;  /* 0x000000000000794d */ /* 0x000fea0003800000 */
.L_x_792:
        /* <DEDUP_REMOVED lines=15> */
.L_x_8660:


//--------------------- .text._ZN2at6native55_GLOBAL__N__0955718d_22_SparseCsrTensorMath_cu_868dd54534reduce_sparse_csr_dim1_cuda_kernelIN3c107complexIfEElNS1_14ReductionMulOpIS5_EES5_EEvPT2_PKT_PKT0_SF_lT1_ --------------------------
	.section	.text._ZN2at6native55_GLOBAL__N__0955718d_22_SparseCsrTensorMath_cu_868dd54534reduce_sparse_csr_dim1_cuda_kernelIN3c107complexIfEElNS1_14ReductionMulOpIS5_EES5_EEvPT2_PKT_PKT0_SF_lT1_,"ax",@progbits
	.align	128
.text._ZN2at6native55_GLOBAL__N__0955718d_22_SparseCsrTensorMath_cu_868dd54534reduce_sparse_csr_dim1_cuda_kernelIN3c107complexIfEElNS1_14ReductionMulOpIS5_EES5_EEvPT2_PKT_PKT0_SF_lT1_:
        .type           _ZN2at6native55_GLOBAL__N__0955718d_22_SparseCsrTensorMath_cu_868dd54534reduce_sparse_csr_dim1_cuda_kernelIN3c107complexIfEElNS1_14ReductionMulOpIS5_EES5_EEvPT2_PKT_PKT0_SF_lT1_,@function
        .size           _ZN2at6native55_GLOBAL__N__0955718d_22_SparseCsrTensorMath_cu_868dd54534reduce_sparse_csr_dim1_cuda_kernelIN3c107complexIfEElNS1_14ReductionMulOpIS5_EES5_EEvPT2_PKT_PKT0_SF_lT1_,(.L_x_8661 - _ZN2at6native55_GLOBAL__N__0955718d_22_SparseCsrTensorMath_cu_868dd54534reduce_sparse_csr_dim1_cuda_kernelIN3c107complexIfEElNS1_14ReductionMulOpIS5_EES5_EEvPT2_PKT_PKT0_SF_lT1_)
        .other          _ZN2at6native55_GLOBAL__N__0955718d_22_SparseCsrTensorMath_cu_868dd54534reduce_sparse_csr_dim1_cuda_kernelIN3c107complexIfEElNS1_14ReductionMulOpIS5_EES5_EEvPT2_PKT_PKT0_SF_lT1_,@"STO_CUDA_ENTRY STV_DEFAULT"
_ZN2at6native55_GLOBAL__N__0955718d_22_SparseCsrTensorMath_cu_868dd54534reduce_sparse_csr_dim1_cuda_kernelIN3c107complexIfEElNS1_14ReductionMulOpIS5_EES5_EEvPT2_PKT_PKT0_SF_lT1_:
        /* <DEDUP_REMOVED lines=9> */
[----:B------:R-:W-:Y:S02]  /*0090*/  ULDC.64 UR4, c[0x0][0x220] ;  /* 0x0000880000047ab9 */ /* 0x000fe40000000a00 */
[----:B------:R-:W-:-:S04]  /*00a0*/  LEA R6, P0, R0, UR4, 0x3 ;  /* 0x0000000400067c11 */ /* 0x000fc8000f8018ff */
[----:B------:R-:W-:Y:S01]  /*00b0*/  LEA.HI.X R7, R0, UR5, RZ, 0x3, P0 ;  /* 0x0000000500077c11 */ /* 0x000fe200080f1cff */
        /* <DEDUP_REMOVED lines=8> */
[----:B------:R-:W-:Y:S01]  /*0140*/  HFMA2.MMA R19, -RZ, RZ, 0, 0 ;  /* 0x00000000ff137435 */ /* 0x000fe200000001ff */
[----:B------:R-:W-:Y:S02]  /*0150*/  MOV R18, 0x3f800000 ;  /* 0x3f80000000127802 */ /* 0x000fe40000000f00 */
[----:B------:R-:W-:-:S13]  /*0160*/  ISETP.GT.AND.EX P0, PT, R5, R3, PT, P0 ;  /* 0x000000030500720c */ /* 0x000fda0003f04300 */
[----:B------:R-:W-:Y:S05]  /*0170*/  @!P0 BRA `(.L_x_794) ;  /* 0x0000000c00848947 */ /* 0x000fea0003800000 */
[-C--:B------:R-:W-:Y:S01]  /*0180*/  IADD3 R9, R4, -R2.reuse, RZ ;  /* 0x8000000204097210 */ /* 0x080fe20007ffe0ff */
[----:B------:R-:W-:Y:S01]  /*0190*/  BSSY B1, `(.L_x_795) ;  /* 0x0000025000017945 */ /* 0x000fe20003800000 */
[----:B------:R-:W-:Y:S02]  /*01a0*/  MOV R25, R2 ;  /* 0x0000000200197202 */ /* 0x000fe40000000f00 */
[----:B------:R-:W-:Y:S02]  /*01b0*/  LOP3.LUT R9, R9, 0x3, RZ, 0xc0, !PT ;  /* 0x0000000309097812 */ /* 0x000fe400078ec0ff */
[----:B------:R-:W-:Y:S02]  /*01c0*/  MOV R23, R3 ;  /* 0x0000000300177202 */ /* 0x000fe40000000f00 */
[----:B------:R-:W-:Y:S02]  /*01d0*/  ISETP.NE.U32.AND P0, PT, R9, RZ, PT ;  /* 0x000000ff0900720c */ /* 0x000fe40003f05070 */
[----:B------:R-:W-:-:S02]  /*01e0*/  MOV R19, RZ ;  /* 0x000000ff00137202 */ /* 0x000fc40000000f00 */
[----:B------:R-:W-:Y:S02]  /*01f0*/  ISETP.NE.AND.EX P0, PT, RZ, RZ, PT, P0 ;  /* 0x000000ffff00720c */ /* 0x000fe40003f05300 */
[----:B------:R-:W-:-:S11]  /*0200*/  MOV R18, 0x3f800000 ;  /* 0x3f80000000127802 */ /* 0x000fd60000000f00 */
[----:B------:R-:W-:Y:S05]  /*0210*/  @!P0 BRA `(.L_x_796) ;  /* 0x0000000000708947 */ /* 0x000fea0003800000 */
[----:B------:R-:W-:Y:S01]  /*0220*/  ULDC.64 UR6, c[0x0][0x218] ;  /* 0x0000860000067ab9 */ /* 0x000fe20000000a00 */
[----:B------:R-:W-:Y:S01]  /*0230*/  IADD3 R9, P1, RZ, -R9, RZ ;  /* 0x80000009ff097210 */ /* 0x000fe20007f3e0ff */
[----:B------:R-:W-:Y:S01]  /*0240*/  HFMA2.MMA R8, -RZ, RZ, 1.875, 0 ;  /* 0x3f800000ff087435 */ /* 0x000fe200000001ff */
[C---:B------:R-:W-:Y:S01]  /*0250*/  LEA R12, P0, R2.reuse, UR6, 0x3 ;  /* 0x00000006020c7c11 */ /* 0x040fe2000f8018ff */
[----:B------:R-:W-:Y:S01]  /*0260*/  HFMA2.MMA R19, -RZ, RZ, 0, 0 ;  /* 0x00000000ff137435 */ /* 0x000fe200000001ff */
[----:B------:R-:W-:Y:S01]  /*0270*/  BSSY B2, `(.L_x_796) ;  /* 0x0000016000027945 */ /* 0x000fe20003800000 */
[----:B------:R-:W-:Y:S02]  /*0280*/  MOV R25, R2 ;  /* 0x0000000200197202 */ /* 0x000fe40000000f00 */
[----:B------:R-:W-:Y:S02]  /*0290*/  LEA.HI.X R13, R2, UR7, R3, 0x3, P0 ;  /* 0x00000007020d7c11 */ /* 0x000fe400080f1c03 */
[----:B------:R-:W-:-:S02]  /*02a0*/  MOV R23, R3 ;  /* 0x0000000300177202 */ /* 0x000fc40000000f00 */
[----:B------:R-:W-:-:S07]  /*02b0*/  IADD3.X R11, RZ, -0x1, RZ, P1, !PT ;  /* 0xffffffffff0b7810 */ /* 0x000fce0000ffe4ff */
.L_x_797:
[----:B------:R-:W-:Y:S02]  /*02c0*/  MOV R6, R12 ;  /* 0x0000000c00067202 */ /* 0x000fe40000000f00 */
[----:B------:R-:W-:-:S06]  /*02d0*/  MOV R7, R13 ;  /* 0x0000000d00077202 */ /* 0x000fcc0000000f00 */
[----:B------:R-:W2:Y:S01]  /*02e0*/  LDG.E.64 R6, desc[UR4][R6.64] ;  /* 0x0000000406067981 */ /* 0x000ea2000c1e1b00 */
        /* <DEDUP_REMOVED lines=8> */
[-C--:B--2---:R-:W-:Y:S01]  /*0370*/  FMUL.FTZ R10, R6, R19.reuse ;  /* 0x00000013060a7220 */ /* 0x084fe20000410000 */
[----:B------:R-:W-:-:S04]  /*0380*/  FMUL.FTZ R19, R7, R19 ;  /* 0x0000001307137220 */ /* 0x000fc80000410000 */
[-C--:B------:R-:W-:Y:S01]  /*0390*/  FFMA.FTZ R18, R6, R8.reuse, -R19 ;  /* 0x0000000806127223 */ /* 0x080fe20000010813 */
[----:B------:R-:W-:-:S04]  /*03a0*/  FFMA.FTZ R19, R7, R8, R10 ;  /* 0x0000000807137223 */ /* 0x000fc8000001000a */
[----:B------:R-:W-:Y:S01]  /*03b0*/  MOV R8, R18 ;  /* 0x0000001200087202 */ /* 0x000fe20000000f00 */
[----:B------:R-:W-:Y:S06]  /*03c0*/  @P0 BRA `(.L_x_797) ;  /* 0xfffffffc00bc0947 */ /* 0x000fec000383ffff */
[----:B------:R-:W-:Y:S05]  /*03d0*/  BSYNC B2 ;  /* 0x0000000000027941 */ /* 0x000fea0003800000 */
.L_x_796:
[----:B------:R-:W-:Y:S05]  /*03e0*/  BSYNC B1 ;  /* 0x0000000000017941 */ /* 0x000fea0003800000 */
.L_x_795:
[----:B------:R-:W-:Y:S02]  /*03f0*/  LOP3.LUT R7, RZ, R2, RZ, 0x33, !PT ;  /* 0x00000002ff077212 */ /* 0x000fe400078e33ff */
[----:B------:R-:W-:Y:S02]  /*0400*/  LOP3.LUT R3, RZ, R3, RZ, 0x33, !PT ;  /* 0x00000003ff037212 */ /* 0x000fe400078e33ff */
[----:B------:R-:W-:-:S04]  /*0410*/  IADD3 R2, P1, R4, R7, RZ ;  /* 0x0000000704027210 */ /* 0x000fc80007f3e0ff */
[----:B------:R-:W-:Y:S02]  /*0420*/  ISETP.GE.U32.AND P0, PT, R2, 0x3, PT ;  /* 0x000000030200780c */ /* 0x000fe40003f06070 */
[----:B------:R-:W-:-:S04]  /*0430*/  IADD3.X R2, R5, R3, RZ, P1, !PT ;  /* 0x0000000305027210 */ /* 0x000fc80000ffe4ff */
[----:B------:R-:W-:-:S13]  /*0440*/  ISETP.GE.U32.AND.EX P0, PT, R2, RZ, PT, P0 ;  /* 0x000000ff0200720c */ /* 0x000fda0003f06100 */
        /* <DEDUP_REMOVED lines=9> */
[----:B------:R-:W-:Y:S02]  /*04e0*/  IADD3 R2, P2, R2, 0x10, RZ ;  /* 0x0000001002027810 */ /* 0x000fe40007f5e0ff */
[----:B------:R-:W-:Y:S02]  /*04f0*/  PLOP3.LUT P0, PT, PT, PT, PT, 0x80, 0x0 ;  /* 0x000000000000781c */ /* 0x000fe40003f0f070 */
[----:B------:R-:W-:-:S07]  /*0500*/  IADD3.X R3, RZ, R6, RZ, P2, !PT ;  /* 0x00000006ff037210 */ /* 0x000fce00017fe4ff */
[----:B------:R-:W-:Y:S05]  /*0510*/  @!P1 BRA `(.L_x_799) ;  /* 0x00000004006c9947 */ /* 0x000fea0003800000 */
[----:B------:R-:W-:Y:S02]  /*0520*/  IADD3 R24, P1, R4, -0xc, RZ ;  /* 0xfffffff404187810 */ /* 0x000fe40007f3e0ff */
[----:B------:R-:W-:Y:S02]  /*0530*/  PLOP3.LUT P0, PT, PT, PT, PT, 0x8, 0x0 ;  /* 0x000000000000781c */ /* 0x000fe40003f0e170 */
[----:B------:R-:W-:-:S11]  /*0540*/  IADD3.X R22, R5, -0x1, RZ, P1, !PT ;  /* 0xffffffff05167810 */ /* 0x000fd60000ffe4ff */
.L_x_800:
[----:B------:R-:W2:Y:S04]  /*0550*/  LDG.E.64 R20, desc[UR4][R2.64+-0x10] ;  /* 0xfffff00402147981 */ /* 0x000ea8000c1e1b00 */
[----:B------:R-:W3:Y:S04]  /*0560*/  LDG.E.64 R6, desc[UR4][R2.64+-0x8] ;  /* 0xfffff80402067981 */ /* 0x000ee8000c1e1b00 */
[----:B------:R-:W4:Y:S04]  /*0570*/  LDG.E.64 R8, desc[UR4][R2.64] ;  /* 0x0000000402087981 */ /* 0x000f28000c1e1b00 */
[----:B------:R-:W5:Y:S04]  /*0580*/  LDG.E.64 R10, desc[UR4][R2.64+0x8] ;  /* 0x00000804020a7981 */ /* 0x000f68000c1e1b00 */
[----:B------:R-:W5:Y:S04]  /*0590*/  LDG.E.64 R12, desc[UR4][R2.64+0x10] ;  /* 0x00001004020c7981 */ /* 0x000f68000c1e1b00 */
[----:B------:R-:W5:Y:S04]  /*05a0*/  LDG.E.64 R14, desc[UR4][R2.64+0x18] ;  /* 0x00001804020e7981 */ /* 0x000f68000c1e1b00 */
[----:B------:R-:W5:Y:S01]  /*05b0*/  LDG.E.64 R16, desc[UR4][R2.64+0x20] ;  /* 0x0000200402107981 */ /* 0x000f62000c1e1b00 */
[-C--:B--2---:R-:W-:Y:S01]  /*05c0*/  FMUL.FTZ R26, R20, R19.reuse ;  /* 0x00000013141a7220 */ /* 0x084fe20000410000 */
[----:B------:R-:W-:-:S03]  /*05d0*/  FMUL.FTZ R19, R21, R19 ;  /* 0x0000001315137220 */ /* 0x000fc60000410000 */
[-C--:B------:R-:W-:Y:S01]  /*05e0*/  FFMA.FTZ R26, R21, R18.reuse, R26 ;  /* 0x00000012151a7223 */ /* 0x080fe2000001001a */
[----:B------:R-:W-:Y:S02]  /*05f0*/  FFMA.FTZ R21, R20, R18, -R19 ;  /* 0x0000001214157223 */ /* 0x000fe40000010813 */
[----:B------:R-:W2:Y:S01]  /*0600*/  LDG.E.64 R18, desc[UR4][R2.64+0x28] ;  /* 0x0000280402127981 */ /* 0x000ea2000c1e1b00 */
[C---:B---3--:R-:W-:Y:S01]  /*0610*/  FMUL.FTZ R20, R26.reuse, R7 ;  /* 0x000000071a147220 */ /* 0x048fe20000410000 */
[----:B------:R-:W-:-:S03]  /*0620*/  FMUL.FTZ R26, R26, R6 ;  /* 0x000000061a1a7220 */ /* 0x000fc60000410000 */
[C---:B------:R-:W-:Y:S01]  /*0630*/  FFMA.FTZ R20, R21.reuse, R6, -R20 ;  /* 0x0000000615147223 */ /* 0x040fe20000010814 */
[----:B------:R-:W-:Y:S02]  /*0640*/  FFMA.FTZ R26, R21, R7, R26 ;  /* 0x00000007151a7223 */ /* 0x000fe4000001001a */
[----:B------:R-:W3:Y:S02]  /*0650*/  LDG.E.64 R6, desc[UR4][R2.64+0x30] ;  /* 0x0000300402067981 */ /* 0x000ee4000c1e1b00 */
[C---:B----4-:R-:W-:Y:S01]  /*0660*/  FMUL.FTZ R27, R26.reuse, R8 ;  /* 0x000000081a1b7220 */ /* 0x050fe20000410000 */
[----:B------:R-:W-:-:S03]  /*0670*/  FMUL.FTZ R21, R26, R9 ;  /* 0x000000091a157220 */ /* 0x000fc60000410000 */
[C---:B------:R-:W-:Y:S01]  /*0680*/  FFMA.FTZ R27, R20.reuse, R9, R27 ;  /* 0x00000009141b7223 */ /* 0x040fe2000001001b */
[----:B------:R-:W-:Y:S02]  /*0690*/  FFMA.FTZ R21, R20, R8, -R21 ;  /* 0x0000000814157223 */ /* 0x000fe40000010815 */
[----:B------:R-:W4:Y:S01]  /*06a0*/  LDG.E.64 R8, desc[UR4][R2.64+0x38] ;  /* 0x0000380402087981 */ /* 0x000f22000c1e1b00 */
[C---:B-----5:R-:W-:Y:S01]  /*06b0*/  FMUL.FTZ R20, R27.reuse, R10 ;  /* 0x0000000a1b147220 */ /* 0x060fe20000410000 */
[----:B------:R-:W-:-:S03]  /*06c0*/  FMUL.FTZ R27, R27, R11 ;  /* 0x0000000b1b1b7220 */ /* 0x000fc60000410000 */
[C---:B------:R-:W-:Y:S01]  /*06d0*/  FFMA.FTZ R20, R21.reuse, R11, R20 ;  /* 0x0000000b15147223 */ /* 0x040fe20000010014 */
[----:B------:R-:W-:Y:S02]  /*06e0*/  FFMA.FTZ R27, R21, R10, -R27 ;  /* 0x0000000a151b7223 */ /* 0x000fe4000001081b */
[----:B------:R-:W5:Y:S01]  /*06f0*/  LDG.E.64 R10, desc[UR4][R2.64+0x40] ;  /* 0x00004004020a7981 */ /* 0x000f62000c1e1b00 */
[C---:B------:R-:W-:Y:S01]  /*0700*/  FMUL.FTZ R26, R20.reuse, R12 ;  /* 0x0000000c141a7220 */ /* 0x040fe20000410000 */
        /* <DEDUP_REMOVED lines=14> */
[C---:B--2---:R-:W-:Y:S01]  /*07f0*/  FMUL.FTZ R20, R26.reuse, R18 ;  /* 0x000000121a147220 */ /* 0x044fe20000410000 */
[----:B------:R-:W-:-:S03]  /*0800*/  FMUL.FTZ R27, R26, R19 ;  /* 0x000000131a1b7220 */ /* 0x000fc60000410000 */
[C---:B------:R-:W-:Y:S01]  /*0810*/  FFMA.FTZ R20, R21.reuse, R19, R20 ;  /* 0x0000001315147223 */ /* 0x040fe20000010014 */
[----:B------:R-:W-:Y:S02]  /*0820*/  FFMA.FTZ R27, R21, R18, -R27 ;  /* 0x00000012151b7223 */ /* 0x000fe4000001081b */
[----:B------:R-:W2:Y:S01]  /*0830*/  LDG.E.64 R18, desc[UR4][R2.64+0x60] ;  /* 0x0000600402127981 */ /* 0x000ea2000c1e1b00 */
[C---:B---3--:R-:W-:Y:S01]  /*0840*/  FMUL.FTZ R26, R20.reuse, R7 ;  /* 0x00000007141a7220 */ /* 0x048fe20000410000 */
[----:B------:R-:W-:-:S03]  /*0850*/  FMUL.FTZ R28, R20, R6 ;  /* 0x00000006141c7220 */ /* 0x000fc60000410000 */
[C---:B------:R-:W-:Y:S01]  /*0860*/  FFMA.FTZ R20, R27.reuse, R6, -R26 ;  /* 0x000000061b147223 */ /* 0x040fe2000001081a */
[----:B------:R-:W-:Y:S02]  /*0870*/  FFMA.FTZ R28, R27, R7, R28 ;  /* 0x000000071b1c7223 */ /* 0x000fe4000001001c */
[----:B------:R0:W3:Y:S01]  /*0880*/  LDG.E.64 R6, desc[UR4][R2.64+0x68] ;  /* 0x0000680402067981 */ /* 0x0000e2000c1e1b00 */
[----:B------:R-:W-:Y:S01]  /*0890*/  IADD3 R25, P1, R25, 0x10, RZ ;  /* 0x0000001019197810 */ /* 0x000fe20007f3e0ff */
[CC--:B----4-:R-:W-:Y:S01]  /*08a0*/  FMUL.FTZ R27, R28.reuse, R8.reuse ;  /* 0x000000081c1b7220 */ /* 0x0d0fe20000410000 */
[----:B------:R-:W-:Y:S02]  /*08b0*/  FMUL.FTZ R21, R28, R9 ;  /* 0x000000091c157220 */ /* 0x000fe40000410000 */
[----:B------:R-:W-:Y:S01]  /*08c0*/  IADD3.X R23, RZ, R23, RZ, P1, !PT ;  /* 0x00000017ff177210 */ /* 0x000fe20000ffe4ff */
[C---:B------:R-:W-:Y:S01]  /*08d0*/  FFMA.FTZ R27, R20.reuse, R9, R27 ;  /* 0x00000009141b7223 */ /* 0x040fe2000001001b */
[----:B------:R-:W-:Y:S01]  /*08e0*/  FFMA.FTZ R21, R20, R8, -R21 ;  /* 0x0000000814157223 */ /* 0x000fe20000010815 */
[----:B------:R-:W-:-:S02]  /*08f0*/  ISETP.GE.U32.AND P1, PT, R25, R24, PT ;  /* 0x000000181900720c */ /* 0x000fc40003f26070 */
[C---:B-----5:R-:W-:Y:S01]  /*0900*/  FMUL.FTZ R8, R27.reuse, R10 ;  /* 0x0000000a1b087220 */ /* 0x060fe20000410000 */
[-C--:B------:R-:W-:Y:S01]  /*0910*/  FMUL.FTZ R27, R27, R11.reuse ;  /* 0x0000000b1b1b7220 */ /* 0x080fe20000410000 */
[----:B------:R-:W-:Y:S02]  /*0920*/  ISETP.GE.AND.EX P1, PT, R23, R22, PT, P1 ;  /* 0x000000161700720c */ /* 0x000fe40003f26310 */
[C---:B------:R-:W-:Y:S01]  /*0930*/  FFMA.FTZ R8, R21.reuse, R11, R8 ;  /* 0x0000000b15087223 */ /* 0x040fe20000010008 */
[----:B------:R-:W-:-:S03]  /*0940*/  FFMA.FTZ R27, R21, R10, -R27 ;  /* 0x0000000a151b7223 */ /* 0x000fc6000001081b */
[C---:B------:R-:W-:Y:S01]  /*0950*/  FMUL.FTZ R10, R8.reuse, R12 ;  /* 0x0000000c080a7220 */ /* 0x040fe20000410000 */
[----:B------:R-:W-:-:S03]  /*0960*/  FMUL.FTZ R9, R8, R13 ;  /* 0x0000000d08097220 */ /* 0x000fc60000410000 */
        /* <DEDUP_REMOVED lines=10> */
[CC--:B--2---:R-:W-:Y:S01]  /*0a10*/  FMUL.FTZ R8, R10.reuse, R18.reuse ;  /* 0x000000120a087220 */ /* 0x0c4fe20000410000 */
[-C--:B------:R-:W-:Y:S01]  /*0a20*/  FMUL.FTZ R11, R10, R19.reuse ;  /* 0x000000130a0b7220 */ /* 0x080fe20000410000 */
[----:B------:R-:W-:Y:S02]  /*0a30*/  IADD3 R10, P2, R2, 0x80, RZ ;  /* 0x00000080020a7810 */ /* 0x000fe40007f5e0ff */
[C---:B------:R-:W-:Y:S01]  /*0a40*/  FFMA.FTZ R8, R9.reuse, R19, R8 ;  /* 0x0000001309087223 */ /* 0x040fe20000010008 */
[----:B------:R-:W-:Y:S01]  /*0a50*/  FFMA.FTZ R11, R9, R18, -R11 ;  /* 0x00000012090b7223 */ /* 0x000fe2000001080b */
[----:B0-----:R-:W-:Y:S02]  /*0a60*/  IADD3.X R3, RZ, R3, RZ, P2, !PT ;  /* 0x00000003ff037210 */ /* 0x001fe400017fe4ff */
[C---:B---3--:R-:W-:Y:S01]  /*0a70*/  FMUL.FTZ R2, R8.reuse, R6 ;  /* 0x0000000608027220 */ /* 0x048fe20000410000 */
[----:B------:R-:W-:-:S03]  /*0a80*/  FMUL.FTZ R9, R8, R7 ;  /* 0x0000000708097220 */ /* 0x000fc60000410000 */
[C---:B------:R-:W-:Y:S01]  /*0a90*/  FFMA.FTZ R19, R11.reuse, R7, R2 ;  /* 0x000000070b137223 */ /* 0x040fe20000010002 */
[----:B------:R-:W-:Y:S01]  /*0aa0*/  FFMA.FTZ R18, R11, R6, -R9 ;  /* 0x000000060b127223 */ /* 0x000fe20000010809 */
[----:B------:R-:W-:Y:S01]  /*0ab0*/  MOV R2, R10 ;  /* 0x0000000a00027202 */ /* 0x000fe20000000f00 */
[----:B------:R-:W-:Y:S06]  /*0ac0*/  @!P1 BRA `(.L_x_800) ;  /* 0xfffffff800a09947 */ /* 0x000fec000383ffff */
.L_x_799:
[----:B------:R-:W-:Y:S05]  /*0ad0*/  BSYNC B1 ;  /* 0x0000000000017941 */ /* 0x000fea0003800000 */
.L_x_798:
[----:B------:R-:W-:Y:S01]  /*0ae0*/  IADD3 R6, P2, R4, -R25, RZ ;  /* 0x8000001904067210 */ /* 0x000fe20007f5e0ff */
[----:B------:R-:W-:Y:S03]  /*0af0*/  BSSY B1, `(.L_x_801) ;  /* 0x0000032000017945 */ /* 0x000fe60003800000 */
[----:B------:R-:W-:Y:S02]  /*0b00*/  ISETP.GT.U32.AND P1, PT, R6, 0x4, PT ;  /* 0x000000040600780c */ /* 0x000fe40003f24070 */
[----:B------:R-:W-:-:S04]  /*0b10*/  IADD3.X R6, R5, ~R23, RZ, P2, !PT ;  /* 0x8000001705067210 */ /* 0x000fc800017fe4ff */
[----:B------:R-:W-:-:S13]  /*0b20*/  ISETP.GT.AND.EX P1, PT, R6, RZ, PT, P1 ;  /* 0x000000ff0600720c */ /* 0x000fda0003f24310 */
[----:B------:R-:W-:Y:S05]  /*0b30*/  @!P1 BRA `(.L_x_802) ;  /* 0x0000000000b49947 */ /* 0x000fea0003800000 */
[----:B------:R-:W2:Y:S04]  /*0b40*/  LDG.E.64 R26, desc[UR4][R2.64+-0x10] ;  /* 0xfffff004021a7981 */ /* 0x000ea8000c1e1b00 */
[----:B------:R-:W3:Y:S04]  /*0b50*/  LDG.E.64 R20, desc[UR4][R2.64+-0x8] ;  /* 0xfffff80402147981 */ /* 0x000ee8000c1e1b00 */
[----:B------:R-:W4:Y:S04]  /*0b60*/  LDG.E.64 R16, desc[UR4][R2.64] ;  /* 0x0000000402107981 */ /* 0x000f28000c1e1b00 */
[----:B------:R-:W5:Y:S04]  /*0b70*/  LDG.E.64 R14, desc[UR4][R2.64+0x8] ;  /* 0x00000804020e7981 */ /* 0x000f68000c1e1b00 */
[----:B------:R-:W5:Y:S04]  /*0b80*/  LDG.E.64 R12, desc[UR4][R2.64+0x10] ;  /* 0x00001004020c7981 */ /* 0x000f68000c1e1b00 */
[----:B------:R-:W5:Y:S04]  /*0b90*/  LDG.E.64 R10, desc[UR4][R2.64+0x18] ;  /* 0x00001804020a7981 */ /* 0x000f68000c1e1b00 */
[----:B------:R-:W5:Y:S04]  /*0ba0*/  LDG.E.64 R8, desc[UR4][R2.64+0x20] ;  /* 0x0000200402087981 */ /* 0x000f68000c1e1b00 */
[----:B------:R0:W5:Y:S01]  /*0bb0*/  LDG.E.64 R6, desc[UR4][R2.64+0x28] ;  /* 0x0000280402067981 */ /* 0x000162000c1e1b00 */
[----:B------:R-:W-:-:S02]  /*0bc0*/  IADD3 R25, P2, R25, 0x8, RZ ;  /* 0x0000000819197810 */ /* 0x000fc40007f5e0ff */
[----:B------:R-:W-:Y:S02]  /*0bd0*/  PLOP3.LUT P0, PT, PT, PT, PT, 0x8, 0x0 ;  /* 0x000000000000781c */ /* 0x000fe40003f0e170 */
[----:B------:R-:W-:Y:S02]  /*0be0*/  IADD3.X R23, RZ, R23, RZ, P2, !PT ;  /* 0x00000017ff177210 */ /* 0x000fe400017fe4ff */
[----:B0-----:R-:W-:-:S04]  /*0bf0*/  IADD3 R2, P1, R2, 0x40, RZ ;  /* 0x0000004002027810 */ /* 0x001fc80007f3e0ff */
[----:B------:R-:W-:Y:S01]  /*0c00*/  IADD3.X R3, RZ, R3, RZ, P1, !PT ;  /* 0x00000003ff037210 */ /* 0x000fe20000ffe4ff */
[C---:B--2---:R-:W-:Y:S01]  /*0c10*/  FMUL.FTZ R29, R19.reuse, R26 ;  /* 0x0000001a131d7220 */ /* 0x044fe20000410000 */
[----:B------:R-:W-:-:S03]  /*0c20*/  FMUL.FTZ R19, R19, R27 ;  /* 0x0000001b13137220 */ /* 0x000fc60000410000 */
[C---:B------:R-:W-:Y:S01]  /*0c30*/  FFMA.FTZ R29, R18.reuse, R27, R29 ;  /* 0x0000001b121d7223 */ /* 0x040fe2000001001d */
[----:B------:R-:W-:-:S03]  /*0c40*/  FFMA.FTZ R19, R18, R26, -R19 ;  /* 0x0000001a12137223 */ /* 0x000fc60000010813 */
[C---:B---3--:R-:W-:Y:S01]  /*0c50*/  FMUL.FTZ R18, R29.reuse, R20 ;  /* 0x000000141d127220 */ /* 0x048fe20000410000 */
[----:B------:R-:W-:-:S03]  /*0c60*/  FMUL.FTZ R29, R29, R21 ;  /* 0x000000151d1d7220 */ /* 0x000fc60000410000 */
[C---:B------:R-:W-:Y:S01]  /*0c70*/  FFMA.FTZ R18, R19.reuse, R21, R18 ;  /* 0x0000001513127223 */ /* 0x040fe20000010012 */
[----:B------:R-:W-:-:S03]  /*0c80*/  FFMA.FTZ R29, R19, R20, -R29 ;  /* 0x00000014131d7223 */ /* 0x000fc6000001081d */
[C---:B----4-:R-:W-:Y:S01]  /*0c90*/  FMUL.FTZ R20, R18.reuse, R16 ;  /* 0x0000001012147220 */ /* 0x050fe20000410000 */
[----:B------:R-:W-:-:S03]  /*0ca0*/  FMUL.FTZ R19, R18, R17 ;  /* 0x0000001112137220 */ /* 0x000fc60000410000 */
[C---:B------:R-:W-:Y:S01]  /*0cb0*/  FFMA.FTZ R20, R29.reuse, R17, R20 ;  /* 0x000000111d147223 */ /* 0x040fe20000010014 */
[----:B------:R-:W-:-:S03]  /*0cc0*/  FFMA.FTZ R19, R29, R16, -R19 ;  /* 0x000000101d137223 */ /* 0x000fc60000010813 */
[C---:B-----5:R-:W-:Y:S01]  /*0cd0*/  FMUL.FTZ R16, R20.reuse, R14 ;  /* 0x0000000e14107220 */ /* 0x060fe20000410000 */
        /* <DEDUP_REMOVED lines=13> */
[C---:B------:R-:W-:Y:S01]  /*0db0*/  FFMA.FTZ R10, R13.reuse, R8, -R10 ;  /* 0x000000080d0a7223 */ /* 0x040fe2000001080a */
[----:B------:R-:W-:-:S04]  /*0dc0*/  FFMA.FTZ R12, R13, R9, R12 ;  /* 0x000000090d0c7223 */ /* 0x000fc8000001000c */
[C---:B------:R-:W-:Y:S01]  /*0dd0*/  FMUL.FTZ R19, R12.reuse, R6 ;  /* 0x000000060c137220 */ /* 0x040fe20000410000 */
[----:B------:R-:W-:-:S03]  /*0de0*/  FMUL.FTZ R9, R12, R7 ;  /* 0x000000070c097220 */ /* 0x000fc60000410000 */
[C---:B------:R-:W-:Y:S01]  /*0df0*/  FFMA.FTZ R19, R10.reuse, R7, R19 ;  /* 0x000000070a137223 */ /* 0x040fe20000010013 */
[----:B------:R-:W-:-:S07]  /*0e00*/  FFMA.FTZ R18, R10, R6, -R9 ;  /* 0x000000060a127223 */ /* 0x000fce0000010809 */
.L_x_802:
[----:B------:R-:W-:Y:S05]  /*0e10*/  BSYNC B1 ;  /* 0x0000000000017941 */ /* 0x000fea0003800000 */
.L_x_801:
[----:B------:R-:W-:-:S04]  /*0e20*/  ISETP.LT.U32.AND P1, PT, R25, R4, PT ;  /* 0x000000041900720c */ /* 0x000fc80003f21070 */
[----:B------:R-:W-:-:S13]  /*0e30*/  ISETP.LT.OR.EX P0, PT, R23, R5, P0, P1 ;  /* 0x000000051700720c */ /* 0x000fda0000701710 */
[----:B------:R-:W-:Y:S05]  /*0e40*/  @!P0 BRA `(.L_x_794) ;  /* 0x0000000000508947 */ /* 0x000fea0003800000 */
[----:B------:R-:W2:Y:S04]  /*0e50*/  LDG.E.64 R8, desc[UR4][R2.64+-0x10] ;  /* 0xfffff00402087981 */ /* 0x000ea8000c1e1b00 */
[----:B------:R-:W3:Y:S04]  /*0e60*/  LDG.E.64 R12, desc[UR4][R2.64+-0x8] ;  /* 0xfffff804020c7981 */ /* 0x000ee8000c1e1b00 */
[----:B------:R-:W4:Y:S04]  /*0e70*/  LDG.E.64 R4, desc[UR4][R2.64] ;  /* 0x0000000402047981 */ /* 0x000f28000c1e1b00 */
[----:B------:R-:W5:Y:S01]  /*0e80*/  LDG.E.64 R6, desc[UR4][R2.64+0x8] ;  /* 0x0000080402067981 */ /* 0x000f62000c1e1b00 */
        /* <DEDUP_REMOVED lines=15> */
[----:B------:R-:W-:-:S07]  /*0f80*/  FFMA.FTZ R18, R9, R6, -R3 ;  /* 0x0000000609127223 */ /* 0x000fce0000010803 */
.L_x_794:
[----:B------:R-:W-:Y:S05]  /*0f90*/  BSYNC B0 ;  /* 0x0000000000007941 */ /* 0x000fea0003800000 */
.L_x_793:
[----:B------:R-:W0:Y:S01]  /*0fa0*/  LDC.64 R2, c[0x0][0x228] ;  /* 0x00008a00ff027b82 */ /* 0x000e220000000a00 */
[----:B------:R-:W-:Y:S01]  /*0fb0*/  ULDC.64 UR6, c[0x0][0x210] ;  /* 0x0000840000067ab9 */ /* 0x000fe20000000a00 */
[----:B0-----:R-:W-:-:S06]  /*0fc0*/  IMAD.WIDE.U32 R2, R0, 0x8, R2 ;  /* 0x0000000800027825 */ /* 0x001fcc00078e0002 */
[----:B------:R-:W2:Y:S02]  /*0fd0*/  LDG.E.64 R2, desc[UR4][R2.64] ;  /* 0x0000000402027981 */ /* 0x000ea4000c1e1b00 */
[----:B--2---:R-:W-:-:S04]  /*0fe0*/  LEA R4, P0, R2, UR6, 0x3 ;  /* 0x0000000602047c11 */ /* 0x004fc8000f8018ff */
[----:B------:R-:W-:-:S05]  /*0ff0*/  LEA.HI.X R5, R2, UR7, R3, 0x3, P0 ;  /* 0x0000000702057c11 */ /* 0x000fca00080f1c03 */
[----:B------:R-:W-:Y:S01]  /*1000*/  STG.E.64 desc[UR4][R4.64], R18 ;  /* 0x0000001204007986 */ /* 0x000fe2000c101b04 */
[----:B------:R-:W-:Y:S05]  /*1010*/  EXIT ;  /* 0x000000000000794d */ /* 0x000fea0003800000 */
.L_x_803:
        /* <DEDUP_REMOVED lines=14> */
.L_x_8661:


//--------------------- .text._ZN2at6native55_GLOBAL__N__0955718d_22_SparseCsrTensorMath_cu_868dd54534reduce_sparse_csr_dim1_cuda_kernelIN3c107complexIfEEiNS1_14ReductionMulOpIS5_EES5_EEvPT2_PKT_PKT0_SF_lT1_ --------------------------
	.section	.text._ZN2at6native55_GLOBAL__N__0955718d_22_SparseCsrTensorMath_cu_868dd54534reduce_sparse_csr_dim1_cuda_kernelIN3c107complexIfEEiNS1_14ReductionMulOpIS5_EES5_EEvPT2_PKT_PKT0_SF_lT1_,"ax",@progbits
	.align	128
.text._ZN2at6native55_GLOBAL__N__0955718d_22_SparseCsrTensorMath_cu_868dd54534reduce_sparse_csr_dim1_cuda_kernelIN3c107complexIfEEiNS1_14ReductionMulOpIS5_EES5_EEvPT2_PKT_PKT0_SF_lT1_:
        .type           _ZN2at6native55_GLOBAL__N__0955718d_22_SparseCsrTensorMath_cu_868dd54534reduce_sparse_csr_dim1_cuda_kernelIN3c107complexIfEEiNS1_14ReductionMulOpIS5_EES5_EEvPT2_PKT_PKT0_SF_lT1_,@function
        .size           _ZN2at6native55_GLOBAL__N__0955718d_22_SparseCsrTensorMath_cu_868dd54534reduce_sparse_csr_dim1_cuda_kernelIN3c107complexIfEEiNS1_14ReductionMulOpIS5_EES5_EEvPT2_PKT_PKT0_SF_lT1_,(.L_x_8662 - _ZN2at6native55_GLOBAL__N__0955718d_22_SparseCsrTensorMath_cu_868dd54534reduce_sparse_csr_dim1_cuda_kernelIN3c107complexIfEEiNS1_14ReductionMulOpIS5_EES5_EEvPT2_PKT_PKT0_SF_lT1_)
        .other          _ZN2at6native55_GLOBAL__N__0955718d_22_SparseCsrTensorMath_cu_868dd54534reduce_sparse_csr_dim1_cuda_kernelIN3c107complexIfEEiNS1_14ReductionMulOpIS5_EES5_EEvPT2_PKT_PKT0_SF_lT1_,@"STO_CUDA_ENTRY STV_DEFAULT"
_ZN2at6native55_GLOBAL__N__0955718d_22_SparseCsrTensorMath_cu_868dd54534reduce_sparse_csr_dim1_cuda_kernelIN3c107complexIfEEiNS1_14ReductionMulOpIS5_EES5_EEvPT2_PKT_PKT0_SF_lT1_:
        /* <DEDUP_REMOVED lines=13> */
[----:B------:R-:W2:Y:S04]  /*00d0*/  LDG.E R18, desc[UR4][R2.64+0x4] ;  /* 0x0000040402127981 */ /* 0x000ea8000c1e1900 */
[----:B------:R-:W2:Y:S02]  /*00e0*/  LDG.E R5, desc[UR4][R2.64] ;  /* 0x0000000402057981 */ /* 0x000ea4000c1e1900 */
[----:B--2---:R-:W-:-:S13]  /*00f0*/  ISETP.NE.AND P0, PT, R18, R5, PT ;  /* 0x000000051200720c */ /* 0x004fda0003f05270 */
[----:B------:R-:W-:Y:S05]  /*0100*/  @!P0 EXIT ;  /* 0x000000000000894d */ /* 0x000fea0003800000 */
[----:B------:R-:W-:Y:S01]  /*0110*/  ISETP.GT.AND P0, PT, R18, R5, PT ;  /* 0x000000051200720c */ /* 0x000fe20003f04270 */
[----:B------:R-:W-:Y:S01]  /*0120*/  BSSY B0, `(.L_x_804) ;  /* 0x00000d1000007945 */ /* 0x000fe20003800000 */
[----:B------:R-:W-:Y:S01]  /*0130*/  HFMA2.MMA R13, -RZ, RZ, 0, 0 ;  /* 0x00000000ff0d7435 */ /* 0x000fe200000001ff */
[----:B------:R-:W-:-:S10]  /*0140*/  MOV R12, 0x3f800000 ;  /* 0x3f800000000c7802 */ /* 0x000fd40000000f00 */
[----:B------:R-:W-:Y:S05]  /*0150*/  @!P0 BRA `(.L_x_805) ;  /* 0x0000000c00348947 */ /* 0x000fea0003800000 */
[-C--:B------:R-:W-:Y:S01]  /*0160*/  IADD3 R2, R18, -R5.reuse, RZ ;  /* 0x8000000512027210 */ /* 0x080fe20007ffe0ff */
[----:B------:R-:W-:Y:S01]  /*0170*/  BSSY B1, `(.L_x_806) ;  /* 0x000001d000017945 */ /* 0x000fe20003800000 */
[----:B------:R-:W-:Y:S02]  /*0180*/  MOV R19, R5 ;  /* 0x0000000500137202 */ /* 0x000fe40000000f00 */
[----:B------:R-:W-:Y:S02]  /*0190*/  LOP3.LUT P0, R4, R2, 0x3, RZ, 0xc0, !PT ;  /* 0x0000000302047812 */ /* 0x000fe4000780c0ff */
[----:B------:R-:W-:Y:S02]  /*01a0*/  MOV R13, RZ ;  /* 0x000000ff000d7202 */ /* 0x000fe40000000f00 */
[----:B------:R-:W-:-:S09]  /*01b0*/  MOV R12, 0x3f800000 ;  /* 0x3f800000000c7802 */ /* 0x000fd20000000f00 */
[----:B------:R-:W-:Y:S05]  /*01c0*/  @!P0 BRA `(.L_x_807) ;  /* 0x00000000005c8947 */ /* 0x000fea0003800000 */
[----:B------:R-:W0:Y:S01]  /*01d0*/  LDC.64 R2, c[0x0][0x218] ;  /* 0x00008600ff027b82 */ /* 0x000e220000000a00 */
[----:B------:R-:W-:Y:S01]  /*01e0*/  HFMA2.MMA R6, -RZ, RZ, 1.875, 0 ;  /* 0x3f800000ff067435 */ /* 0x000fe200000001ff */
[----:B------:R-:W-:Y:S01]  /*01f0*/  BSSY B2, `(.L_x_807) ;  /* 0x0000014000027945 */ /* 0x000fe20003800000 */
[----:B------:R-:W-:Y:S01]  /*0200*/  HFMA2.MMA R13, -RZ, RZ, 0, 0 ;  /* 0x00000000ff0d7435 */ /* 0x000fe200000001ff */
[----:B------:R-:W-:Y:S01]  /*0210*/  MOV R19, R5 ;  /* 0x0000000500137202 */ /* 0x000fe20000000f00 */
[----:B0-----:R-:W-:-:S03]  /*0220*/  IMAD.WIDE R2, R5, 0x8, R2 ;  /* 0x0000000805027825 */ /* 0x001fc600078e0202 */
[----:B------:R-:W-:Y:S02]  /*0230*/  MOV R9, R2 ;  /* 0x0000000200097202 */ /* 0x000fe40000000f00 */
[----:B------:R-:W-:-:S07]  /*0240*/  MOV R10, R3 ;  /* 0x00000003000a7202 */ /* 0x000fce0000000f00 */
.L_x_808:
[----:B------:R-:W-:Y:S02]  /*0250*/  MOV R2, R9 ;  /* 0x0000000900027202 */ /* 0x000fe40000000f00 */
[----:B------:R-:W-:-:S06]  /*0260*/  MOV R3, R10 ;  /* 0x0000000a00037202 */ /* 0x000fcc0000000f00 */
[----:B------:R-:W2:Y:S01]  /*0270*/  LDG.E.64 R2, desc[UR4][R2.64] ;  /* 0x0000000402027981 */ /* 0x000ea2000c1e1b00 */
[----:B------:R-:W-:Y:S02]  /*0280*/  IADD3 R4, R4, -0x1, RZ ;  /* 0xffffffff04047810 */ /* 0x000fe40007ffe0ff */
[----:B------:R-:W-:Y:S02]  /*0290*/  IADD3 R9, P1, R9, 0x8, RZ ;  /* 0x0000000809097810 */ /* 0x000fe40007f3e0ff */
[----:B------:R-:W-:Y:S02]  /*02a0*/  ISETP.NE.AND P0, PT, R4, RZ, PT ;  /* 0x000000ff0400720c */ /* 0x000fe40003f05270 */
[----:B------:R-:W-:Y:S02]  /*02b0*/  IADD3 R19, R19, 0x1, RZ ;  /* 0x0000000113137810 */ /* 0x000fe40007ffe0ff */
[----:B------:R-:W-:Y:S01]  /*02c0*/  IADD3.X R10, RZ, R10, RZ, P1, !PT ;  /* 0x0000000aff0a7210 */ /* 0x000fe20000ffe4ff */
[-C--:B--2---:R-:W-:Y:S01]  /*02d0*/  FMUL.FTZ R7, R3, R13.reuse ;  /* 0x0000000d03077220 */ /* 0x084fe20000410000 */
[----:B------:R-:W-:-:S03]  /*02e0*/  FMUL.FTZ R8, R2, R13 ;  /* 0x0000000d02087220 */ /* 0x000fc60000410000 */
[-C--:B------:R-:W-:Y:S01]  /*02f0*/  FFMA.FTZ R12, R2, R6.reuse, -R7 ;  /* 0x00000006020c7223 */ /* 0x080fe20000010807 */
[----:B------:R-:W-:-:S04]  /*0300*/  FFMA.FTZ R13, R3, R6, R8 ;  /* 0x00000006030d7223 */ /* 0x000fc80000010008 */
[----:B------:R-:W-:Y:S01]  /*0310*/  MOV R6, R12 ;  /* 0x0000000c00067202 */ /* 0x000fe20000000f00 */
[----:B------:R-:W-:Y:S06]  /*0320*/  @P0 BRA `(.L_x_808) ;  /* 0xfffffffc00c80947 */ /* 0x000fec000383ffff */
[----:B------:R-:W-:Y:S05]  /*0330*/  BSYNC B2 ;  /* 0x0000000000027941 */ /* 0x000fea0003800000 */
.L_x_807:
[----:B------:R-:W-:Y:S05]  /*0340*/  BSYNC B1 ;  /* 0x0000000000017941 */ /* 0x000fea0003800000 */
.L_x_806:
[----:B------:R-:W-:-:S04]  /*0350*/  LOP3.LUT R3, RZ, R5, RZ, 0x33, !PT ;  /* 0x00000005ff037212 */ /* 0x000fc800078e33ff */
[----:B------:R-:W-:-:S04]  /*0360*/  IADD3 R3, R18, R3, RZ ;  /* 0x0000000312037210 */ /* 0x000fc80007ffe0ff */
[----:B------:R-:W-:-:S13]  /*0370*/  ISETP.GE.U32.AND P0, PT, R3, 0x3, PT ;  /* 0x000000030300780c */ /* 0x000fda0003f06070 */
        /* <DEDUP_REMOVED lines=12> */
.L_x_811:
[----:B------:R-:W2:Y:S04]  /*0440*/  LDG.E.64 R24, desc[UR4][R2.64+-0x10] ;  /* 0xfffff00402187981 */ /* 0x000ea8000c1e1b00 */
[----:B------:R-:W3:Y:S04]  /*0450*/  LDG.E.64 R14, desc[UR4][R2.64+-0x8] ;  /* 0xfffff804020e7981 */ /* 0x000ee8000c1e1b00 */
[----:B------:R-:W4:Y:S04]  /*0460*/  LDG.E.64 R16, desc[UR4][R2.64] ;  /* 0x0000000402107981 */ /* 0x000f28000c1e1b00 */
[----:B------:R-:W5:Y:S04]  /*0470*/  LDG.E.64 R22, desc[UR4][R2.64+0x8] ;  /* 0x0000080402167981 */ /* 0x000f68000c1e1b00 */
        /* <DEDUP_REMOVED lines=11> */
[C---:B------:R-:W-:Y:S01]  /*0530*/  FFMA.FTZ R25, R24.reuse, R15, R25 ;  /* 0x0000000f18197223 */ /* 0x040fe20000010019 */
[----:B------:R-:W-:Y:S02]  /*0540*/  FFMA.FTZ R21, R24, R14, -R21 ;  /* 0x0000000e18157223 */ /* 0x000fe40000010815 */
[----:B------:R-:W3:Y:S01]  /*0550*/  LDG.E.64 R14, desc[UR4][R2.64+0x38] ;  /* 0x00003804020e7981 */ /* 0x000ee2000c1e1b00 */
        /* <DEDUP_REMOVED lines=22> */
[C---:B------:R-:W-:Y:S01]  /*06c0*/  FFMA.FTZ R21, R25.reuse, R8, -R24 ;  /* 0x0000000819157223 */ /* 0x040fe20000010818 */
[----:B------:R-:W-:Y:S02]  /*06d0*/  FFMA.FTZ R26, R25, R9, R26 ;  /* 0x00000009191a7223 */ /* 0x000fe4000001001a */
[----:B------:R-:W5:Y:S02]  /*06e0*/  LDG.E.64 R8, desc[UR4][R2.64+0x60] ;  /* 0x0000600402087981 */ /* 0x000f64000c1e1b00 */
[C---:B------:R-:W-:Y:S01]  /*06f0*/  FMUL.FTZ R24, R26.reuse, R10 ;  /* 0x0000000a1a187220 */ /* 0x040fe20000410000 */
[----:B------:R-:W-:-:S03]  /*0700*/  FMUL.FTZ R27, R26, R11 ;  /* 0x0000000b1a1b7220 */ /* 0x000fc60000410000 */
[C---:B------:R-:W-:Y:S02]  /*0710*/  FFMA.FTZ R11, R21.reuse, R11, R24 ;  /* 0x0000000b150b7223 */ /* 0x040fe40000010018 */
[----:B------:R0:W5:Y:S01]  /*0720*/  LDG.E.64 R24, desc[UR4][R2.64+0x68] ;  /* 0x0000680402187981 */ /* 0x000162000c1e1b00 */
[----:B------:R-:W-:Y:S01]  /*0730*/  FFMA.FTZ R27, R21, R10, -R27 ;  /* 0x0000000a151b7223 */ /* 0x000fe2000001081b */
[----:B------:R-:W-:-:S04]  /*0740*/  IADD3 R19, R19, 0x10, RZ ;  /* 0x0000001013137810 */ /* 0x000fc80007ffe0ff */
[----:B------:R-:W-:Y:S01]  /*0750*/  ISETP.GE.AND P1, PT, R19, R20, PT ;  /* 0x000000141300720c */ /* 0x000fe20003f26270 */
        /* <DEDUP_REMOVED lines=24> */
[CC--:B------:R-:W-:Y:S01]  /*08e0*/  FMUL.FTZ R6, R4.reuse, R8.reuse ;  /* 0x0000000804067220 */ /* 0x0c0fe20000410000 */
[-C--:B------:R-:W-:Y:S01]  /*08f0*/  FMUL.FTZ R7, R4, R9.reuse ;  /* 0x0000000904077220 */ /* 0x080fe20000410000 */
[----:B------:R-:W-:Y:S02]  /*0900*/  IADD3 R4, P2, R2, 0x80, RZ ;  /* 0x0000008002047810 */ /* 0x000fe40007f5e0ff */
[C---:B------:R-:W-:Y:S01]  /*0910*/  FFMA.FTZ R6, R5.reuse, R9, R6 ;  /* 0x0000000905067223 */ /* 0x040fe20000010006 */
[----:B------:R-:W-:Y:S01]  /*0920*/  FFMA.FTZ R7, R5, R8, -R7 ;  /* 0x0000000805077223 */ /* 0x000fe20000010807 */
[----:B0-----:R-:W-:Y:S02]  /*0930*/  IADD3.X R3, RZ, R3, RZ, P2, !PT ;  /* 0x00000003ff037210 */ /* 0x001fe400017fe4ff */
[C---:B------:R-:W-:Y:S01]  /*0940*/  FMUL.FTZ R2, R6.reuse, R24 ;  /* 0x0000001806027220 */ /* 0x040fe20000410000 */
[----:B------:R-:W-:-:S03]  /*0950*/  FMUL.FTZ R5, R6, R25 ;  /* 0x0000001906057220 */ /* 0x000fc60000410000 */
[C---:B------:R-:W-:Y:S01]  /*0960*/  FFMA.FTZ R13, R7.reuse, R25, R2 ;  /* 0x00000019070d7223 */ /* 0x040fe20000010002 */
[----:B------:R-:W-:Y:S01]  /*0970*/  FFMA.FTZ R12, R7, R24, -R5 ;  /* 0x00000018070c7223 */ /* 0x000fe20000010805 */
[----:B------:R-:W-:Y:S01]  /*0980*/  MOV R2, R4 ;  /* 0x0000000400027202 */ /* 0x000fe20000000f00 */
[----:B------:R-:W-:Y:S06]  /*0990*/  @!P1 BRA `(.L_x_811) ;  /* 0xfffffff800a89947 */ /* 0x000fec000383ffff */
.L_x_810:
[----:B------:R-:W-:Y:S05]  /*09a0*/  BSYNC B1 ;  /* 0x0000000000017941 */ /* 0x000fea0003800000 */
.L_x_809:
[----:B------:R-:W-:Y:S01]  /*09b0*/  IADD3 R4, R18, -R19, RZ ;  /* 0x8000001312047210 */ /* 0x000fe20007ffe0ff */
[----:B------:R-:W-:Y:S03]  /*09c0*/  BSSY B1, `(.L_x_812) ;  /* 0x0000030000017945 */ /* 0x000fe60003800000 */
[----:B------:R-:W-:-:S13]  /*09d0*/  ISETP.GT.AND P1, PT, R4, 0x4, PT ;  /* 0x000000040400780c */ /* 0x000fda0003f24270 */
        /* <DEDUP_REMOVED lines=9> */
[----:B------:R-:W-:-:S02]  /*0a70*/  PLOP3.LUT P0, PT, PT, PT, PT, 0x8, 0x0 ;  /* 0x000000000000781c */ /* 0x000fc40003f0e170 */
[----:B------:R-:W-:Y:S01]  /*0a80*/  IADD3 R19, R19, 0x8, RZ ;  /* 0x0000000813137810 */ /* 0x000fe20007ffe0ff */
        /* <DEDUP_REMOVED lines=27> */
[----:B------:R-:W-:Y:S01]  /*0c40*/  FFMA.FTZ R9, R11, R6, -R9 ;  /* 0x000000060b097223 */ /* 0x000fe20000010809 */
[----:B------:R-:W-:Y:S02]  /*0c50*/  IADD3 R6, P1, R2, 0x40, RZ ;  /* 0x0000004002067810 */ /* 0x000fe40007f3e0ff */
[CC--:B------:R-:W-:Y:S01]  /*0c60*/  FMUL.FTZ R2, R8.reuse, R4.reuse ;  /* 0x0000000408027220 */ /* 0x0c0fe20000410000 */
[----:B------:R-:W-:Y:S01]  /*0c70*/  FMUL.FTZ R7, R8, R5 ;  /* 0x0000000508077220 */ /* 0x000fe20000410000 */
[----:B------:R-:W-:Y:S02]  /*0c80*/  IADD3.X R3, RZ, R3, RZ, P1, !PT ;  /* 0x00000003ff037210 */ /* 0x000fe40000ffe4ff */
[C---:B------:R-:W-:Y:S01]  /*0c90*/  FFMA.FTZ R13, R9.reuse, R5, R2 ;  /* 0x00000005090d7223 */ /* 0x040fe20000010002 */
[----:B------:R-:W-:Y:S01]  /*0ca0*/  FFMA.FTZ R12, R9, R4, -R7 ;  /* 0x00000004090c7223 */ /* 0x000fe20000010807 */
[----:B------:R-:W-:-:S07]  /*0cb0*/  MOV R2, R6 ;  /* 0x0000000600027202 */ /* 0x000fce0000000f00 */
.L_x_813:
[----:B------:R-:W-:Y:S05]  /*0cc0*/  BSYNC B1 ;  /* 0x0000000000017941 */ /* 0x000fea0003800000 */
.L_x_812:
[----:B------:R-:W-:-:S13]  /*0cd0*/  ISETP.LT.OR P0, PT, R19, R18, P0 ;  /* 0x000000121300720c */ /* 0x000fda0000701670 */
        /* <DEDUP_REMOVED lines=21> */
.L_x_805:
[----:B------:R-:W-:Y:S05]  /*0e30*/  BSYNC B0 ;  /* 0x0000000000007941 */ /* 0x000fea0003800000 */
.L_x_804:
[----:B------:R-:W0:Y:S08]  /*0e40*/  LDC.64 R2, c[0x0][0x228] ;  /* 0x00008a00ff027b82 */ /* 0x000e300000000a00 */
[----:B------:R-:W1:Y:S01]  /*0e50*/  LDC.64 R4, c[0x0][0x210] ;  /* 0x00008400ff047b82 */ /* 0x000e620000000a00 */
[----:B0-----:R-:W-:-:S06]  /*0e60*/  IMAD.WIDE.U32 R2, R0, 0x4, R2 ;  /* 0x0000000400027825 */ /* 0x001fcc00078e0002 */
[----:B------:R-:W1:Y:S02]  /*0e70*/  LDG.E R3, desc[UR4][R2.64] ;  /* 0x0000000402037981 */ /* 0x000e64000c1e1900 */
[----:B-1----:R-:W-:-:S05]  /*0e80*/  IMAD.WIDE R4, R3, 0x8, R4 ;  /* 0x0000000803047825 */ /* 0x002fca00078e0204 */
[----:B------:R-:W-:Y:S01]  /*0e90*/  STG.E.64 desc[UR4][R4.64], R12 ;  /* 0x0000000c04007986 */ /* 0x000fe2000c101b04 */
[----:B------:R-:W-:Y:S05]  /*0ea0*/  EXIT ;  /* 0x000000000000794d */ /* 0x000fea0003800000 */
.L_x_814:
        /* <DEDUP_REMOVED lines=13> */
.L_x_8662:


//--------------------- .text._ZN2at6native55_GLOBAL__N__0955718d_22_SparseCsrTensorMath_cu_868dd54534reduce_sparse_csr_dim0_cuda_kernelIN3c107complexIfEElNS1_14ReductionMulOpIS5_EES5_EEvPT2_PKT0_lPKT_SC_lT1_ --------------------------
	.section	.text._ZN2at6native55_GLOBAL__N__0955718d_22_SparseCsrTensorMath_cu_868dd54534reduce_sparse_csr_dim0_cuda_kernelIN3c107complexIfEElNS1_14ReductionMulOpIS5_EES5_EEvPT2_PKT0_lPKT_SC_lT1_,"ax",@progbits
	.align	128
.text._ZN2at6native55_GLOBAL__N__0955718d_22_SparseCsrTensorMath_cu_868dd54534reduce_sparse_csr_dim0_cuda_kernelIN3c107complexIfEElNS1_14ReductionMulOpIS5_EES5_EEvPT2_PKT0_lPKT_SC_lT1_:
        .type           _ZN2at6native55_GLOBAL__N__0955718d_22_SparseCsrTensorMath_cu_868dd54534reduce_sparse_csr_dim0_cuda_kernelIN3c107complexIfEElNS1_14ReductionMulOpIS5_EES5_EEvPT2_PKT0_lPKT_SC_lT1_,@function
        .size           _ZN2at6native55_GLOBAL__N__0955718d_22_SparseCsrTensorMath_cu_868dd54534reduce_sparse_csr_dim0_cuda_kernelIN3c107complexIfEElNS1_14ReductionMulOpIS5_EES5_EEvPT2_PKT0_lPKT_SC_lT1_,(.L_x_8663 - _ZN2at6native55_GLOBAL__N__0955718d_22_SparseCsrTensorMath_cu_868dd54534reduce_sparse_csr_dim0_cuda_kernelIN3c107complexIfEElNS1_14ReductionMulOpIS5_EES5_EEvPT2_PKT0_lPKT_SC_lT1_)
        .other          _ZN2at6native55_GLOBAL__N__0955718d_22_SparseCsrTensorMath_cu_868dd54534reduce_sparse_csr_dim0_cuda_kernelIN3c107complexIfEElNS1_14ReductionMulOpIS5_EES5_EEvPT2_PKT0_lPKT_SC_lT1_,@"STO_CUDA_ENTRY STV_DEFAULT"
_ZN2at6native55_GLOBAL__N__0955718d_22_SparseCsrTensorMath_cu_868dd54534reduce_sparse_csr_dim0_cuda_kernelIN3c107complexIfEElNS1_14ReductionMulOpIS5_EES5_EEvPT2_PKT0_lPKT_SC_lT1_:
        /* <DEDUP_REMOVED lines=14> */
[----:B------:R-:W-:Y:S01]  /*00e0*/  IMAD.MOV.U32 R3, RZ, RZ, RZ ;  /* 0x000000ffff037224 */ /* 0x000fe200078e00ff */
[----:B------:R-:W-:Y:S01]  /*00f0*/  IADD3 R4, P1, R0, UR4, RZ ;  /* 0x0000000400047c10 */ /* 0x000fe2000ff3e0ff */
[----:B------:R-:W-:-:S03]  /*0100*/  IMAD.MOV.U32 R2, RZ, RZ, 0x3f800000 ;  /* 0x3f800000ff027424 */ /* 0x000fc600078e00ff */
[----:B------:R-:W-:Y:S02]  /*0110*/  IADD3.X R5, R14, UR5, RZ, P1, !PT ;  /* 0x000000050e057c10 */ /* 0x000fe40008ffe4ff */
[----:B0-----:R-:W-:-:S04]  /*0120*/  ISETP.GE.U32.AND P0, PT, R16, 0x1, PT ;  /* 0x000000011000780c */ /* 0x001fc80003f06070 */
[----:B------:R-:W-:-:S13]  /*0130*/  ISETP.GE.AND.EX P0, PT, R17, RZ, PT, P0 ;  /* 0x000000ff1100720c */ /* 0x000fda0003f06300 */
[----:B------:R-:W-:Y:S05]  /*0140*/  @!P0 BRA `(.L_x_815) ;  /* 0x0000000400a88947 */ /* 0x000fea0003800000 */
[C---:B------:R-:W-:Y:S01]  /*0150*/  IADD3 R2, P0, R16.reuse, -0x1, RZ ;  /* 0xffffffff10027810 */ /* 0x040fe20007f1e0ff */
[----:B------:R-:W5:Y:S01]  /*0160*/  LDG.E.64 R4, desc[UR12][R4.64] ;  /* 0x0000000c04047981 */ /* 0x000f62000c1e1b00 */
[----:B------:R-:W-:Y:S01]  /*0170*/  LOP3.LUT R15, R16, 0x3, RZ, 0xc0, !PT ;  /* 0x00000003100f7812 */ /* 0x000fe200078ec0ff */
[----:B------:R-:W-:Y:S01]  /*0180*/  UMOV UR4, URZ ;  /* 0x0000003f00047c82 */ /* 0x000fe20008000000 */
[----:B------:R-:W-:Y:S01]  /*0190*/  ISETP.GE.U32.AND P1, PT, R2, 0x3, PT ;  /* 0x000000030200780c */ /* 0x000fe20003f26070 */
[----:B------:R-:W-:Y:S01]  /*01a0*/  UMOV UR5, URZ ;  /* 0x0000003f00057c82 */ /* 0x000fe20008000000 */
[----:B------:R-:W-:Y:S01]  /*01b0*/  IADD3.X R2, R17, -0x1, RZ, P0, !PT ;  /* 0xffffffff11027810 */ /* 0x000fe200007fe4ff */
[----:B------:R-:W-:Y:S01]  /*01c0*/  IMAD.MOV.U32 R3, RZ, RZ, RZ ;  /* 0x000000ffff037224 */ /* 0x000fe200078e00ff */
[----:B------:R-:W-:Y:S02]  /*01d0*/  ISETP.NE.U32.AND P0, PT, R15, RZ, PT ;  /* 0x000000ff0f00720c */ /* 0x000fe40003f05070 */
[----:B------:R-:W-:Y:S01]  /*01e0*/  ISETP.GE.U32.AND.EX P1, PT, R2, RZ, PT, P1 ;  /* 0x000000ff0200720c */ /* 0x000fe20003f26110 */
[----:B------:R-:W-:Y:S01]  /*01f0*/  HFMA2.MMA R2, -RZ, RZ, 1.875, 0 ;  /* 0x3f800000ff027435 */ /* 0x000fe200000001ff */
[----:B------:R-:W-:-:S11]  /*0200*/  ISETP.NE.AND.EX P0, PT, RZ, RZ, PT, P0 ;  /* 0x000000ffff00720c */ /* 0x000fd60003f05300 */
[----:B------:R-:W-:Y:S05]  /*0210*/  @!P1 BRA `(.L_x_816) ;  /* 0x0000000000f09947 */ /* 0x000fea0003800000 */
[----:B------:R-:W0:Y:S01]  /*0220*/  LDC R9, c[0x0][0x22c] ;  /* 0x00008b00ff097b82 */ /* 0x000e220000000800 */
[----:B------:R-:W-:Y:S01]  /*0230*/  IADD3 R16, P1, R15, -R16, RZ ;  /* 0x800000100f107210 */ /* 0x000fe20007f3e0ff */
[----:B------:R-:W-:Y:S01]  /*0240*/  ULDC UR4, c[0x0][0x228] ;  /* 0x00008a0000047ab9 */ /* 0x000fe20000000800 */
[----:B------:R-:W-:Y:S01]  /*0250*/  ULDC UR5, c[0x0][0x230] ;  /* 0x00008c0000057ab9 */ /* 0x000fe20000000800 */
[----:B------:R-:W-:Y:S01]  /*0260*/  IMAD.MOV.U32 R3, RZ, RZ, RZ ;  /* 0x000000ffff037224 */ /* 0x000fe200078e00ff */
[----:B------:R-:W-:Y:S01]  /*0270*/  MOV R10, UR5 ;  /* 0x00000005000a7c02 */ /* 0x000fe20008000f00 */
[----:B------:R-:W-:Y:S01]  /*0280*/  IMAD.X R17, RZ, RZ, ~R17, P1 ;  /* 0x000000ffff117224 */ /* 0x000fe200008e0e11 */
[----:B------:R-:W-:Y:S01]  /*0290*/  UMOV UR5, URZ ;  /* 0x0000003f00057c82 */ /* 0x000fe20008000000 */
[----:B------:R-:W1:Y:S01]  /*02a0*/  LDC R7, c[0x0][0x234] ;  /* 0x00008d00ff077b82 */ /* 0x000e620000000800 */
[----:B------:R-:W-:Y:S02]  /*02b0*/  IMAD.MOV.U32 R2, RZ, RZ, 0x3f800000 ;  /* 0x3f800000ff027424 */ /* 0x000fe400078e00ff */
[----:B------:R-:W-:Y:S01]  /*02c0*/  IMAD.U32 R8, RZ, RZ, UR4 ;  /* 0x00000004ff087e24 */ /* 0x000fe2000f8e00ff */
[----:B------:R-:W-:-:S06]  /*02d0*/  UMOV UR4, URZ ;  /* 0x0000003f00047c82 */ /* 0x000fcc0008000000 */
.L_x_817:
[----:B------:R-:W-:-:S05]  /*02e0*/  IMAD.MOV.U32 R6, RZ, RZ, R10 ;  /* 0x000000ffff067224 */ /* 0x000fca00078e000a */
[----:B-1----:R-:W2:Y:S04]  /*02f0*/  LDG.E.64 R10, desc[UR12][R6.64] ;  /* 0x0000000c060a7981 */ /* 0x002ea8000c1e1b00 */
[----:B------:R-:W3:Y:S04]  /*0300*/  LDG.E.64 R20, desc[UR12][R6.64+0x8] ;  /* 0x0000080c06147981 */ /* 0x000ee8000c1e1b00 */
[----:B------:R-:W4:Y:S04]  /*0310*/  LDG.E.64 R18, desc[UR12][R6.64+0x10] ;  /* 0x0000100c06127981 */ /* 0x000f28000c1e1b00 */
[----:B------:R-:W4:Y:S01]  /*0320*/  LDG.E.64 R12, desc[UR12][R6.64+0x18] ;  /* 0x0000180c060c7981 */ /* 0x000f22000c1e1b00 */
[----:B--2--5:R-:W-:-:S04]  /*0330*/  ISETP.NE.U32.AND P2, PT, R4, R10, PT ;  /* 0x0000000a0400720c */ /* 0x024fc80003f45070 */
[----:B------:R-:W-:Y:S02]  /*0340*/  ISETP.NE.AND.EX P2, PT, R5, R11, PT, P2 ;  /* 0x0000000b0500720c */ /* 0x000fe40003f45320 */
[----:B---3--:R-:W-:-:S04]  /*0350*/  ISETP.NE.U32.AND P3, PT, R4, R20, PT ;  /* 0x000000140400720c */ /* 0x008fc80003f65070 */
[----:B------:R-:W-:Y:S02]  /*0360*/  ISETP.NE.AND.EX P3, PT, R5, R21, PT, P3 ;  /* 0x000000150500720c */ /* 0x000fe40003f65330 */
[----:B----4-:R-:W-:-:S05]  /*0370*/  ISETP.NE.U32.AND P4, PT, R4, R18, PT ;  /* 0x000000120400720c */ /* 0x010fca0003f85070 */
[----:B0-----:R-:W2:Y:S01]  /*0380*/  @!P2 LDG.E.64 R10, desc[UR12][R8.64] ;  /* 0x0000000c080aa981 */ /* 0x001ea2000c1e1b00 */
[----:B------:R-:W-:-:S05]  /*0390*/  ISETP.NE.AND.EX P4, PT, R5, R19, PT, P4 ;  /* 0x000000130500720c */ /* 0x000fca0003f85340 */
[----:B------:R-:W3:Y:S01]  /*03a0*/  @!P3 LDG.E.64 R18, desc[UR12][R8.64+0x8] ;  /* 0x0000080c0812b981 */ /* 0x000ee2000c1e1b00 */
[----:B------:R-:W-:-:S04]  /*03b0*/  ISETP.NE.U32.AND P1, PT, R4, R12, PT ;  /* 0x0000000c0400720c */ /* 0x000fc80003f25070 */
[----:B------:R-:W-:-:S03]  /*03c0*/  ISETP.NE.AND.EX P1, PT, R5, R13, PT, P1 ;  /* 0x0000000d0500720c */ /* 0x000fc60003f25310 */
[----:B------:R-:W4:Y:S10]  /*03d0*/  @!P4 LDG.E.64 R20, desc[UR12][R8.64+0x10] ;  /* 0x0000100c0814c981 */ /* 0x000f34000c1e1b00 */
[----:B------:R-:W4:Y:S01]  /*03e0*/  @!P1 LDG.E.64 R12, desc[UR12][R8.64+0x18] ;  /* 0x0000180c080c9981 */ /* 0x000f22000c1e1b00 */
[----:B------:R-:W-:-:S04]  /*03f0*/  UIADD3 UR4, UP0, UR4, 0x4, URZ ;  /* 0x0000000404047890 */ /* 0x000fc8000ff1e03f */
[----:B------:R-:W-:Y:S01]  /*0400*/  UIADD3.X UR5, URZ, UR5, URZ, UP0, !UPT ;  /* 0x000000053f057290 */ /* 0x000fe200087fe43f */
[C---:B--2---:R-:W-:Y:S01]  /*0410*/  @!P2 FMUL.FTZ R23, R3.reuse, R11 ;  /* 0x0000000b0317a220 */ /* 0x044fe20000410000 */
[----:B------:R-:W-:-:S03]  /*0420*/  @!P2 FMUL.FTZ R22, R3, R10 ;  /* 0x0000000a0316a220 */ /* 0x000fc60000410000 */
[C---:B------:R-:W-:Y:S01]  /*0430*/  @!P2 FFMA.FTZ R23, R2.reuse, R10, -R23 ;  /* 0x0000000a0217a223 */ /* 0x040fe20000010817 */
[----:B------:R-:W-:-:S03]  /*0440*/  @!P2 FFMA.FTZ R3, R2, R11, R22 ;  /* 0x0000000b0203a223 */ /* 0x000fc60000010016 */
[----:B------:R-:W-:Y:S02]  /*0450*/  @!P2 IMAD.MOV.U32 R2, RZ, RZ, R23 ;  /* 0x000000ffff02a224 */ /* 0x000fe400078e0017 */
[C---:B---3--:R-:W-:Y:S01]  /*0460*/  @!P3 FMUL.FTZ R11, R3.reuse, R19 ;  /* 0x00000013030bb220 */ /* 0x048fe20000410000 */
[----:B------:R-:W-:-:S03]  /*0470*/  @!P3 FMUL.FTZ R10, R3, R18 ;  /* 0x00000012030ab220 */ /* 0x000fc60000410000 */
[C---:B------:R-:W-:Y:S01]  /*0480*/  @!P3 FFMA.FTZ R11, R2.reuse, R18, -R11 ;  /* 0x00000012020bb223 */ /* 0x040fe2000001080b */
[----:B------:R-:W-:-:S03]  /*0490*/  @!P3 FFMA.FTZ R3, R2, R19, R10 ;  /* 0x000000130203b223 */ /* 0x000fc6000001000a */
[----:B------:R-:W-:Y:S02]  /*04a0*/  @!P3 IMAD.MOV.U32 R2, RZ, RZ, R11 ;  /* 0x000000ffff02b224 */ /* 0x000fe400078e000b */
[CC--:B----4-:R-:W-:Y:S01]  /*04b0*/  @!P4 FMUL.FTZ R10, R3.reuse, R20.reuse ;  /* 0x00000014030ac220 */ /* 0x0d0fe20000410000 */
[----:B------:R-:W-:Y:S01]  /*04c0*/  IADD3 R18, P3, R16, UR4, RZ ;  /* 0x0000000410127c10 */ /* 0x000fe2000ff7e0ff */
[-C--:B------:R-:W-:Y:S02]  /*04d0*/  @!P4 FMUL.FTZ R11, R3, R21.reuse ;  /* 0x00000015030bc220 */ /* 0x080fe40000410000 */
[----:B------:R-:W-:Y:S01]  /*04e0*/  @!P4 FFMA.FTZ R3, R2, R21, R10 ;  /* 0x000000150203c223 */ /* 0x000fe2000001000a */
[----:B------:R-:W-:Y:S01]  /*04f0*/  ISETP.NE.U32.AND P2, PT, R18, RZ, PT ;  /* 0x000000ff1200720c */ /* 0x000fe20003f45070 */
[----:B------:R-:W-:Y:S01]  /*0500*/  @!P4 FFMA.FTZ R11, R2, R20, -R11 ;  /* 0x00000014020bc223 */ /* 0x000fe2000001080b */
[----:B------:R-:W-:-:S04]  /*0510*/  IADD3.X R10, R17, UR5, RZ, P3, !PT ;  /* 0x00000005110a7c10 */ /* 0x000fc80009ffe4ff */
[----:B------:R-:W-:Y:S02]  /*0520*/  ISETP.NE.AND.EX P2, PT, R10, RZ, PT, P2 ;  /* 0x000000ff0a00720c */ /* 0x000fe40003f45320 */
[----:B------:R-:W-:Y:S01]  /*0530*/  @!P4 MOV R2, R11 ;  /* 0x0000000b0002c202 */ /* 0x000fe20000000f00 */
[C---:B------:R-:W-:Y:S01]  /*0540*/  @!P1 FMUL.FTZ R11, R3.reuse, R13 ;  /* 0x0000000d030b9220 */ /* 0x040fe20000410000 */
[----:B------:R-:W-:Y:S02]  /*0550*/  IADD3 R10, P3, R6, 0x20, RZ ;  /* 0x00000020060a7810 */ /* 0x000fe40007f7e0ff */
[----:B------:R-:W-:Y:S01]  /*0560*/  IADD3 R8, P4, R8, 0x20, RZ ;  /* 0x0000002008087810 */ /* 0x000fe20007f9e0ff */
[-C--:B------:R-:W-:Y:S01]  /*0570*/  @!P1 FFMA.FTZ R6, R2, R12.reuse, -R11 ;  /* 0x0000000c02069223 */ /* 0x080fe2000001080b */
[----:B------:R-:W-:Y:S01]  /*0580*/  @!P1 FMUL.FTZ R11, R3, R12 ;  /* 0x0000000c030b9220 */ /* 0x000fe20000410000 */
[----:B------:R-:W-:Y:S02]  /*0590*/  IMAD.X R7, RZ, RZ, R7, P3 ;  /* 0x000000ffff077224 */ /* 0x000fe400018e0607 */
[----:B------:R-:W-:-:S02]  /*05a0*/  IMAD.X R9, RZ, RZ, R9, P4 ;  /* 0x000000ffff097224 */ /* 0x000fc400020e0609 */
[----:B------:R-:W-:Y:S01]  /*05b0*/  @!P1 FFMA.FTZ R3, R2, R13, R11 ;  /* 0x0000000d02039223 */ /* 0x000fe2000001000b */
[----:B------:R-:W-:Y:S01]  /*05c0*/  @!P1 IMAD.MOV.U32 R2, RZ, RZ, R6 ;  /* 0x000000ffff029224 */ /* 0x000fe200078e0006 */
[----:B------:R-:W-:Y:S06]  /*05d0*/  @P2 BRA `(.L_x_817) ;  /* 0xfffffffc00402947 */ /* 0x000fec000383ffff */
.L_x_816:
[----:B------:R-:W-:Y:S05]  /*05e0*/  @!P0 BRA `(.L_x_815) ;  /* 0x0000000000808947 */ /* 0x000fea0003800000 */
[----:B------:R-:W-:Y:S01]  /*05f0*/  USHF.L.U32 UR7, UR4, 0x3, URZ ;  /* 0x0000000304077899 */ /* 0x000fe2000800063f */
[----:B------:R-:W-:Y:S01]  /*0600*/  IADD3 R15, P0, RZ, -R15, RZ ;  /* 0x8000000fff0f7210 */ /* 0x000fe20007f1e0ff */
[----:B------:R-:W-:Y:S01]  /*0610*/  ULDC.64 UR8, c[0x0][0x228] ;  /* 0x00008a0000087ab9 */ /* 0x000fe20000000a00 */
[----:B------:R-:W-:Y:S01]  /*0620*/  ULDC.64 UR10, c[0x0][0x230] ;  /* 0x00008c00000a7ab9 */ /* 0x000fe20000000a00 */
[----:B------:R-:W-:Y:S01]  /*0630*/  USHF.L.U64.HI UR5, UR4, 0x3, UR5 ;  /* 0x0000000304057899 */ /* 0x000fe20008010205 */
[----:B------:R-:W-:Y:S01]  /*0640*/  IADD3.X R10, RZ, -0x1, RZ, P0, !PT ;  /* 0xffffffffff0a7810 */ /* 0x000fe200007fe4ff */
[----:B------:R-:W-:Y:S02]  /*0650*/  UIADD3 UR6, UP0, UR7, UR8, URZ ;  /* 0x0000000807067290 */ /* 0x000fe4000ff1e03f */
[----:B------:R-:W-:Y:S02]  /*0660*/  UIADD3 UR4, UP1, UR7, UR10, URZ ;  /* 0x0000000a07047290 */ /* 0x000fe4000ff3e03f */
[----:B------:R-:W-:-:S02]  /*0670*/  UIADD3.X UR7, UR5, UR9, URZ, UP0, !UPT ;  /* 0x0000000905077290 */ /* 0x000fc400087fe43f */
[----:B------:R-:W-:-:S12]  /*0680*/  UIADD3.X UR5, UR5, UR11, URZ, UP1, !UPT ;  /* 0x0000000b05057290 */ /* 0x000fd80008ffe43f */
.L_x_818:
[----:B------:R-:W-:Y:S02]  /*0690*/  IMAD.U32 R6, RZ, RZ, UR4 ;  /* 0x00000004ff067e24 */ /* 0x000fe4000f8e00ff */
[----:B------:R-:W-:-:S06]  /*06a0*/  IMAD.U32 R7, RZ, RZ, UR5 ;  /* 0x00000005ff077e24 */ /* 0x000fcc000f8e00ff */
[----:B------:R-:W2:Y:S01]  /*06b0*/  LDG.E.64 R6, desc[UR12][R6.64] ;  /* 0x0000000c06067981 */ /* 0x000ea2000c1e1b00 */
[----:B------:R-:W-:Y:S01]  /*06c0*/  IMAD.U32 R8, RZ, RZ, UR6 ;  /* 0x00000006ff087e24 */ /* 0x000fe2000f8e00ff */
[----:B------:R-:W-:Y:S02]  /*06d0*/  MOV R9, UR7 ;  /* 0x0000000700097c02 */ /* 0x000fe40008000f00 */
[----:B--2--5:R-:W-:-:S04]  /*06e0*/  ISETP.NE.U32.AND P0, PT, R4, R6, PT ;  /* 0x000000060400720c */ /* 0x024fc80003f05070 */
[----:B------:R-:W-:-:S13]  /*06f0*/  ISETP.NE.AND.EX P0, PT, R5, R7, PT, P0 ;  /* 0x000000070500720c */ /* 0x000fda0003f05300 */
[----:B------:R-:W2:Y:S01]  /*0700*/  @!P0 LDG.E.64 R8, desc[UR12][R8.64] ;  /* 0x0000000c08088981 */ /* 0x000ea2000c1e1b00 */
[----:B------:R-:W-:Y:S01]  /*0710*/  IADD3 R15, P1, R15, 0x1, RZ ;  /* 0x000000010f0f7810 */ /* 0x000fe20007f3e0ff */
[----:B------:R-:W-:Y:S02]  /*0720*/  UIADD3 UR6, UP0, UR6, 0x8, URZ ;  /* 0x0000000806067890 */ /* 0x000fe4000ff1e03f */
[----:B------:R-:W-:Y:S02]  /*0730*/  UIADD3 UR4, UP1, UR4, 0x8, URZ ;  /* 0x0000000804047890 */ /* 0x000fe4000ff3e03f */
[----:B------:R-:W-:Y:S01]  /*0740*/  IMAD.X R10, RZ, RZ, R10, P1 ;  /* 0x000000ffff0a7224 */ /* 0x000fe200008e060a */
[----:B------:R-:W-:Y:S01]  /*0750*/  ISETP.NE.U32.AND P1, PT, R15, RZ, PT ;  /* 0x000000ff0f00720c */ /* 0x000fe20003f25070 */
[----:B------:R-:W-:Y:S02]  /*0760*/  UIADD3.X UR7, URZ, UR7, URZ, UP0, !UPT ;  /* 0x000000073f077290 */ /* 0x000fe400087fe43f */
[----:B------:R-:W-:Y:S01]  /*0770*/  UIADD3.X UR5, URZ, UR5, URZ, UP1, !UPT ;  /* 0x000000053f057290 */ /* 0x000fe20008ffe43f */
[----:B------:R-:W-:Y:S01]  /*0780*/  ISETP.NE.AND.EX P1, PT, R10, RZ, PT, P1 ;  /* 0x000000ff0a00720c */ /* 0x000fe20003f25310 */
[----:B--2---:R-:W-:-:S04]  /*0790*/  @!P0 FMUL.FTZ R7, R3, R9 ;  /* 0x0000000903078220 */ /* 0x004fc80000410000 */
[-C--:B------:R-:W-:Y:S01]  /*07a0*/  @!P0 FFMA.FTZ R7, R2, R8.reuse, -R7 ;  /* 0x0000000802078223 */ /* 0x080fe20000010807 */
[----:B------:R-:W-:-:S04]  /*07b0*/  @!P0 FMUL.FTZ R8, R3, R8 ;  /* 0x0000000803088220 */ /* 0x000fc80000410000 */
[----:B------:R-:W-:Y:S01]  /*07c0*/  @!P0 FFMA.FTZ R3, R2, R9, R8 ;  /* 0x0000000902038223 */ /* 0x000fe20000010008 */
[----:B------:R-:W-:Y:S02]  /*07d0*/  @!P0 IMAD.MOV.U32 R2, RZ, RZ, R7 ;  /* 0x000000ffff028224 */ /* 0x000fe400078e0007 */
[----:B------:R-:W-:Y:S05]  /*07e0*/  @P1 BRA `(.L_x_818) ;  /* 0xfffffffc00a81947 */ /* 0x000fea000383ffff */
.L_x_815:
[----:B------:R-:W-:Y:S02]  /*07f0*/  ULDC.64 UR4, c[0x0][0x210] ;  /* 0x0000840000047ab9 */ /* 0x000fe40000000a00 */
[----:B-----5:R-:W-:-:S04]  /*0800*/  IADD3 R4, P0, R0, UR4, RZ ;  /* 0x0000000400047c10 */ /* 0x020fc8000ff1e0ff */
[----:B------:R-:W-:-:S05]  /*0810*/  IADD3.X R5, R14, UR5, RZ, P0, !PT ;  /* 0x000000050e057c10 */ /* 0x000fca00087fe4ff */
[----:B------:R-:W-:Y:S01]  /*0820*/  STG.E.64 desc[UR12][R4.64], R2 ;  /* 0x0000000204007986 */ /* 0x000fe2000c101b0c */
[----:B------:R-:W-:Y:S05]  /*0830*/  EXIT ;  /* 0x000000000000794d */ /* 0x000fea0003800000 */
.L_x_819:
        /* <DEDUP_REMOVED lines=12> */
.L_x_8663:


//--------------------- .text._ZN2at6native55_GLOBAL__N__0955718d_22_SparseCsrTensorMath_cu_868dd54534reduce_sparse_csr_dim0_cuda_kernelIN3c107complexIfEEiNS1_14ReductionMulOpIS5_EES5_EEvPT2_PKT0_lPKT_SC_lT1_ --------------------------
	.section	.text._ZN2at6native55_GLOBAL__N__0955718d_22_SparseCsrTensorMath_cu_868dd54534reduce_sparse_csr_dim0_cuda_kernelIN3c107complexIfEEiNS1_14ReductionMulOpIS5_EES5_EEvPT2_PKT0_lPKT_SC_lT1_,"ax",@progbits
	.align	128
.text._ZN2at6native55_GLOBAL__N__0955718d_22_SparseCsrTensorMath_cu_868dd54534reduce_sparse_csr_dim0_cuda_kernelIN3c107complexIfEEiNS1_14ReductionMulOpIS5_EES5_EEvPT2_PKT0_lPKT_SC_lT1_:
        .type           _ZN2at6native55_GLOBAL__N__0955718d_22_SparseCsrTensorMath_cu_868dd54534reduce_sparse_csr_dim0_cuda_kernelIN3c107complexIfEEiNS1_14ReductionMulOpIS5_EES5_EEvPT2_PKT0_lPKT_SC_lT1_,@function
        .size           _ZN2at6native55_GLOBAL__N__0955718d_22_SparseCsrTensorMath_cu_868dd54534reduce_sparse_csr_dim0_cuda_kernelIN3c107complexIfEEiNS1_14ReductionMulOpIS5_EES5_EEvPT2_PKT0_lPKT_SC_lT1_,(.L_x_8664 - _ZN2at6native55_GLOBAL__N__0955718d_22_SparseCsrTensorMath_cu_868dd54534reduce_sparse_csr_dim0_cuda_kernelIN3c107complexIfEEiNS1_14ReductionMulOpIS5_EES5_EEvPT2_PKT0_lPKT_SC_lT1_)
        .other          _ZN2at6native55_GLOBAL__N__0955718d_22_SparseCsrTensorMath_cu_868dd54534reduce_sparse_csr_dim0_cuda_kernelIN3c107complexIfEEiNS1_14ReductionMulOpIS5_EES5_EEvPT2_PKT0_lPKT_SC_lT1_,@"STO_CUDA_ENTRY STV_DEFAULT"
_ZN2at6native55_GLOBAL__N__0955718d_22_SparseCsrTensorMath_cu_868dd54534reduce_sparse_csr_dim0_cuda_kernelIN3c107complexIfEEiNS1_14ReductionMulOpIS5_EES5_EEvPT2_PKT0_lPKT_SC_lT1_:
        /* <DEDUP_REMOVED lines=12> */
[C---:B------:R-:W-:Y:S01]  /*00c0*/  LEA R4, P1, R0.reuse, UR4, 0x2 ;  /* 0x0000000400047c11 */ /* 0x040fe2000f8210ff */
[----:B------:R-:W-:Y:S02]  /*00d0*/  IMAD.MOV.U32 R3, RZ, RZ, RZ ;  /* 0x000000ffff037224 */ /* 0x000fe400078e00ff */
[----:B------:R-:W-:Y:S01]  /*00e0*/  IMAD.MOV.U32 R2, RZ, RZ, 0x3f800000 ;  /* 0x3f800000ff027424 */ /* 0x000fe200078e00ff */
[----:B------:R-:W-:Y:S02]  /*00f0*/  LEA.HI.X R5, R0, UR5, RZ, 0x2, P1 ;  /* 0x0000000500057c11 */ /* 0x000fe400088f14ff */
[----:B0-----:R-:W-:-:S04]  /*0100*/  ISETP.GE.U32.AND P0, PT, R18, 0x1, PT ;  /* 0x000000011200780c */ /* 0x001fc80003f06070 */
[----:B------:R-:W-:-:S13]  /*0110*/  ISETP.GE.AND.EX P0, PT, R19, RZ, PT, P0 ;  /* 0x000000ff1300720c */ /* 0x000fda0003f06300 */
[----:B------:R-:W-:Y:S05]  /*0120*/  @!P0 BRA `(.L_x_820) ;  /* 0x0000000400908947 */ /* 0x000fea0003800000 */
[C---:B------:R-:W-:Y:S01]  /*0130*/  IADD3 R2, P0, R18.reuse, -0x1, RZ ;  /* 0xffffffff12027810 */ /* 0x040fe20007f1e0ff */
[----:B------:R0:W5:Y:S01]  /*0140*/  LDG.E R16, desc[UR12][R4.64] ;  /* 0x0000000c04107981 */ /* 0x000162000c1e1900 */
        /* <DEDUP_REMOVED lines=10> */
[----:B0-----:R-:W-:Y:S05]  /*01f0*/  @!P1 BRA `(.L_x_821) ;  /* 0x0000000000e49947 */ /* 0x001fea0003800000 */
[----:B------:R-:W0:Y:S01]  /*0200*/  LDC R13, c[0x0][0x22c] ;  /* 0x00008b00ff0d7b82 */ /* 0x000e220000000800 */
[----:B------:R-:W-:Y:S01]  /*0210*/  IADD3 R18, P1, R17, -R18, RZ ;  /* 0x8000001211127210 */ /* 0x000fe20007f3e0ff */
[----:B------:R-:W-:Y:S01]  /*0220*/  ULDC UR4, c[0x0][0x228] ;  /* 0x00008a0000047ab9 */ /* 0x000fe20000000800 */
[----:B------:R-:W-:Y:S01]  /*0230*/  ULDC UR5, c[0x0][0x230] ;  /* 0x00008c0000057ab9 */ /* 0x000fe20000000800 */
[----:B------:R-:W-:Y:S01]  /*0240*/  IMAD.MOV.U32 R3, RZ, RZ, RZ ;  /* 0x000000ffff037224 */ /* 0x000fe200078e00ff */
[----:B------:R-:W-:Y:S01]  /*0250*/  MOV R2, 0x3f800000 ;  /* 0x3f80000000027802 */ /* 0x000fe20000000f00 */
[----:B------:R-:W-:Y:S02]  /*0260*/  IMAD.X R19, RZ, RZ, ~R19, P1 ;  /* 0x000000ffff137224 */ /* 0x000fe400008e0e13 */
[----:B------:R-:W1:Y:S01]  /*0270*/  LDC R5, c[0x0][0x234] ;  /* 0x00008d00ff057b82 */ /* 0x000e620000000800 */
[----:B------:R-:W-:Y:S01]  /*0280*/  IMAD.U32 R6, RZ, RZ, UR4 ;  /* 0x00000004ff067e24 */ /* 0x000fe2000f8e00ff */
[----:B------:R-:W-:Y:S01]  /*0290*/  UMOV UR4, URZ ;  /* 0x0000003f00047c82 */ /* 0x000fe20008000000 */
[----:B------:R-:W-:Y:S01]  /*02a0*/  IMAD.U32 R10, RZ, RZ, UR5 ;  /* 0x00000005ff0a7e24 */ /* 0x000fe2000f8e00ff */
[----:B------:R-:W-:-:S06]  /*02b0*/  UMOV UR5, URZ ;  /* 0x0000003f00057c82 */ /* 0x000fcc0008000000 */
.L_x_822:
[----:B------:R-:W-:-:S05]  /*02c0*/  MOV R4, R10 ;  /* 0x0000000a00047202 */ /* 0x000fca0000000f00 */
[----:B-1----:R-:W2:Y:S04]  /*02d0*/  LDG.E R7, desc[UR12][R4.64] ;  /* 0x0000000c04077981 */ /* 0x002ea8000c1e1900 */
[----:B------:R-:W3:Y:S04]  /*02e0*/  LDG.E R9, desc[UR12][R4.64+0x4] ;  /* 0x0000040c04097981 */ /* 0x000ee8000c1e1900 */
[----:B------:R-:W4:Y:S04]  /*02f0*/  LDG.E R11, desc[UR12][R4.64+0x8] ;  /* 0x0000080c040b7981 */ /* 0x000f28000c1e1900 */
[----:B------:R-:W4:Y:S01]  /*0300*/  LDG.E R21, desc[UR12][R4.64+0xc] ;  /* 0x00000c0c04157981 */ /* 0x000f22000c1e1900 */
[C---:B--2--5:R-:W-:Y:S01]  /*0310*/  ISETP.NE.AND P1, PT, R16.reuse, R7, PT ;  /* 0x000000071000720c */ /* 0x064fe20003f25270 */
[----:B0-----:R-:W-:Y:S01]  /*0320*/  IMAD.MOV.U32 R7, RZ, RZ, R13 ;  /* 0x000000ffff077224 */ /* 0x001fe200078e000d */
[----:B---3--:R-:W-:-:S02]  /*0330*/  ISETP.NE.AND P4, PT, R16, R9, PT ;  /* 0x000000091000720c */ /* 0x008fc40003f85270 */
[----:B----4-:R-:W-:-:S09]  /*0340*/  ISETP.NE.AND P3, PT, R16, R11, PT ;  /* 0x0000000b1000720c */ /* 0x010fd20003f65270 */
[----:B------:R-:W2:Y:S04]  /*0350*/  @!P1 LDG.E.64 R14, desc[UR12][R6.64] ;  /* 0x0000000c060e9981 */ /* 0x000ea8000c1e1b00 */
[----:B------:R-:W3:Y:S01]  /*0360*/  @!P4 LDG.E.64 R12, desc[UR12][R6.64+0x8] ;  /* 0x0000080c060cc981 */ /* 0x000ee2000c1e1b00 */
[----:B------:R-:W-:-:S03]  /*0370*/  ISETP.NE.AND P2, PT, R16, R21, PT ;  /* 0x000000151000720c */ /* 0x000fc60003f45270 */
[----:B------:R-:W4:Y:S10]  /*0380*/  @!P3 LDG.E.64 R10, desc[UR12][R6.64+0x10] ;  /* 0x0000100c060ab981 */ /* 0x000f34000c1e1b00 */
[----:B------:R0:W4:Y:S01]  /*0390*/  @!P2 LDG.E.64 R8, desc[UR12][R6.64+0x18] ;  /* 0x0000180c0608a981 */ /* 0x000122000c1e1b00 */
        /* <DEDUP_REMOVED lines=10> */
[----:B------:R-:W-:-:S04]  /*0440*/  @!P4 FFMA.FTZ R3, R2, R13, R14 ;  /* 0x0000000d0203c223 */ /* 0x000fc8000001000e */
[----:B------:R-:W-:Y:S01]  /*0450*/  @!P4 MOV R2, R15 ;  /* 0x0000000f0002c202 */ /* 0x000fe20000000f00 */
[CC--:B----4-:R-:W-:Y:S01]  /*0460*/  @!P3 FMUL.FTZ R13, R3.reuse, R11.reuse ;  /* 0x0000000b030db220 */ /* 0x0d0fe20000410000 */
[----:B------:R-:W-:Y:S01]  /*0470*/  IADD3 R14, P4, R18, UR4, RZ ;  /* 0x00000004120e7c10 */ /* 0x000fe2000ff9e0ff */
[-C--:B------:R-:W-:Y:S02]  /*0480*/  @!P3 FMUL.FTZ R12, R3, R10.reuse ;  /* 0x0000000a030cb220 */ /* 0x080fe40000410000 */
[----:B------:R-:W-:Y:S01]  /*0490*/  @!P3 FFMA.FTZ R13, R2, R10, -R13 ;  /* 0x0000000a020db223 */ /* 0x000fe2000001080d */
[----:B------:R-:W-:Y:S01]  /*04a0*/  ISETP.NE.U32.AND P1, PT, R14, RZ, PT ;  /* 0x000000ff0e00720c */ /* 0x000fe20003f25070 */
[----:B------:R-:W-:Y:S01]  /*04b0*/  @!P3 FFMA.FTZ R3, R2, R11, R12 ;  /* 0x0000000b0203b223 */ /* 0x000fe2000001000c */
[----:B------:R-:W-:Y:S01]  /*04c0*/  IADD3.X R10, R19, UR5, RZ, P4, !PT ;  /* 0x00000005130a7c10 */ /* 0x000fe2000a7fe4ff */
[----:B------:R-:W-:Y:S01]  /*04d0*/  @!P3 IMAD.MOV.U32 R2, RZ, RZ, R13 ;  /* 0x000000ffff02b224 */ /* 0x000fe200078e000d */
[----:B0-----:R-:W-:Y:S01]  /*04e0*/  IADD3 R6, P4, R6, 0x20, RZ ;  /* 0x0000002006067810 */ /* 0x001fe20007f9e0ff */
[----:B------:R-:W-:Y:S01]  /*04f0*/  @!P2 FMUL.FTZ R11, R3, R9 ;  /* 0x00000009030ba220 */ /* 0x000fe20000410000 */
[----:B------:R-:W-:-:S02]  /*0500*/  ISETP.NE.AND.EX P1, PT, R10, RZ, PT, P1 ;  /* 0x000000ff0a00720c */ /* 0x000fc40003f25310 */
[----:B------:R-:W-:Y:S01]  /*0510*/  IADD3 R10, P3, R4, 0x10, RZ ;  /* 0x00000010040a7810 */ /* 0x000fe20007f7e0ff */
[CC--:B------:R-:W-:Y:S01]  /*0520*/  @!P2 FFMA.FTZ R4, R2.reuse, R8.reuse, -R11 ;  /* 0x000000080204a223 */ /* 0x0c0fe2000001080b */
[----:B------:R-:W-:Y:S01]  /*0530*/  @!P2 FMUL.FTZ R11, R3, R8 ;  /* 0x00000008030ba220 */ /* 0x000fe20000410000 */
[----:B------:R-:W-:Y:S02]  /*0540*/  IADD3.X R13, RZ, R7, RZ, P4, !PT ;  /* 0x00000007ff0d7210 */ /* 0x000fe400027fe4ff */
[----:B------:R-:W-:Y:S02]  /*0550*/  IMAD.X R5, RZ, RZ, R5, P3 ;  /* 0x000000ffff057224 */ /* 0x000fe400018e0605 */
[----:B------:R-:W-:Y:S01]  /*0560*/  @!P2 FFMA.FTZ R3, R2, R9, R11 ;  /* 0x000000090203a223 */ /* 0x000fe2000001000b */
[----:B------:R-:W-:-:S03]  /*0570*/  @!P2 IMAD.MOV.U32 R2, RZ, RZ, R4 ;  /* 0x000000ffff02a224 */ /* 0x000fc600078e0004 */
[----:B------:R-:W-:Y:S05]  /*0580*/  @P1 BRA `(.L_x_822) ;  /* 0xfffffffc004c1947 */ /* 0x000fea000383ffff */
.L_x_821:
[----:B------:R-:W-:Y:S05]  /*0590*/  @!P0 BRA `(.L_x_820) ;  /* 0x0000000000748947 */ /* 0x000fea0003800000 */
[----:B------:R-:W-:Y:S01]  /*05a0*/  IADD3 R17, P0, RZ, -R17, RZ ;  /* 0x80000011ff117210 */ /* 0x000fe20007f1e0ff */
[----:B------:R-:W-:Y:S01]  /*05b0*/  ULDC.64 UR8, c[0x0][0x228] ;  /* 0x00008a0000087ab9 */ /* 0x000fe20000000a00 */
[----:B------:R-:W-:Y:S01]  /*05c0*/  ULDC.64 UR10, c[0x0][0x230] ;  /* 0x00008c00000a7ab9 */ /* 0x000fe20000000a00 */
[----:B------:R-:W-:Y:S02]  /*05d0*/  ULEA UR7, UP0, UR4, UR8, 0x3 ;  /* 0x0000000804077291 */ /* 0x000fe4000f80183f */
[----:B------:R-:W-:Y:S01]  /*05e0*/  ULEA UR6, UP1, UR4, UR10, 0x2 ;  /* 0x0000000a04067291 */ /* 0x000fe2000f82103f */
[----:B------:R-:W-:Y:S01]  /*05f0*/  IMAD.X R8, RZ, RZ, -0x1, P0 ;  /* 0xffffffffff087424 */ /* 0x000fe200000e06ff */
[----:B------:R-:W-:Y:S02]  /*0600*/  ULEA.HI.X UR8, UR4, UR9, UR5, 0x3, UP0 ;  /* 0x0000000904087291 */ /* 0x000fe400080f1c05 */
[----:B------:R-:W-:-:S12]  /*0610*/  ULEA.HI.X UR4, UR4, UR11, UR5, 0x2, UP1 ;  /* 0x0000000b04047291 */ /* 0x000fd800088f1405 */
.L_x_823:
[----:B------:R-:W-:Y:S01]  /*0620*/  IMAD.U32 R5, RZ, RZ, UR4 ;  /* 0x00000004ff057e24 */ /* 0x000fe2000f8e00ff */
[----:B------:R-:W-:-:S05]  /*0630*/  MOV R4, UR6 ;  /* 0x0000000600047c02 */ /* 0x000fca0008000f00 */
[----:B------:R-:W2:Y:S01]  /*0640*/  LDG.E R5, desc[UR12][R4.64] ;  /* 0x0000000c04057981 */ /* 0x000ea2000c1e1900 */
[----:B------:R-:W-:Y:S01]  /*0650*/  IMAD.U32 R6, RZ, RZ, UR7 ;  /* 0x00000007ff067e24 */ /* 0x000fe2000f8e00ff */
[----:B------:R-:W-:Y:S02]  /*0660*/  MOV R7, UR8 ;  /* 0x0000000800077c02 */ /* 0x000fe40008000f00 */
[----:B--2--5:R-:W-:-:S13]  /*0670*/  ISETP.NE.AND P1, PT, R16, R5, PT ;  /* 0x000000051000720c */ /* 0x024fda0003f25270 */
        /* <DEDUP_REMOVED lines=13> */
[----:B------:R-:W-:Y:S02]  /*0750*/  @!P1 MOV R2, R9 ;  /* 0x0000000900029202 */ /* 0x000fe40000000f00 */
[----:B------:R-:W-:Y:S05]  /*0760*/  @P0 BRA `(.L_x_823) ;  /* 0xfffffffc00ac0947 */ /* 0x000fea000383ffff */
.L_x_820:
[----:B------:R-:W-:Y:S02]  /*0770*/  ULDC.64 UR4, c[0x0][0x210] ;  /* 0x0000840000047ab9 */ /* 0x000fe40000000a00 */
[----:B------:R-:W-:-:S04]  /*0780*/  LEA R4, P0, R0, UR4, 0x3 ;  /* 0x0000000400047c11 */ /* 0x000fc8000f8018ff */
[----:B------:R-:W-:-:S05]  /*0790*/  LEA.HI.X R5, R0, UR5, RZ, 0x3, P0 ;  /* 0x0000000500057c11 */ /* 0x000fca00080f1cff */
[----:B------:R-:W-:Y:S01]  /*07a0*/  STG.E.64 desc[UR12][R4.64], R2 ;  /* 0x0000000204007986 */ /* 0x000fe2000c101b0c */
[----:B------:R-:W-:Y:S05]  /*07b0*/  EXIT ;  /* 0x000000000000794d */ /* 0x000fea0003800000 */
.L_x_824:
        /* <DEDUP_REMOVED lines=12> */
.L_x_8664:


//--------------------- .text._ZN2at6native55_GLOBAL__N__0955718d_22_SparseCsrTensorMath_cu_868dd54534reduce_sparse_csr_dim1_cuda_kernelIN3c107complexIdEElNS1_14ReductionMulOpIS5_EES5_EEvPT2_PKT_PKT0_SF_lT1_ --------------------------
	.section	.text._ZN2at6native55_GLOBAL__N__0955718d_22_SparseCsrTensorMath_cu_868dd54534reduce_sparse_csr_dim1_cuda_kernelIN3c107complexIdEElNS1_14ReductionMulOpIS5_EES5_EEvPT2_PKT_PKT0_SF_lT1_,"ax",@progbits
	.align	128
.text._ZN2at6native55_GLOBAL__N__0955718d_22_SparseCsrTensorMath_cu_868dd54534reduce_sparse_csr_dim1_cuda_kernelIN3c107complexIdEElNS1_14ReductionMulOpIS5_EES5_EEvPT2_PKT_PKT0_SF_lT1_:
        .type           _ZN2at6native55_GLOBAL__N__0955718d_22_SparseCsrTensorMath_cu_868dd54534reduce_sparse_csr_dim1_cuda_kernelIN3c107complexIdEElNS1_14ReductionMulOpIS5_EES5_EEvPT2_PKT_PKT0_SF_lT1_,@function
        .size           _ZN2at6native55_GLOBAL__N__0955718d_22_SparseCsrTensorMath_cu_868dd54534reduce_sparse_csr_dim1_cuda_kernelIN3c107complexIdEElNS1_14ReductionMulOpIS5_EES5_EEvPT2_PKT_PKT0_SF_lT1_,(.L_x_8665 - _ZN2at6native55_GLOBAL__N__0955718d_22_SparseCsrTensorMath_cu_868dd54534reduce_sparse_csr_dim1_cuda_kernelIN3c107complexIdEElNS1_14ReductionMulOpIS5_EES5_EEvPT2_PKT_PKT0_SF_lT1_)
        .other          _ZN2at6native55_GLOBAL__N__0955718d_22_SparseCsrTensorMath_cu_868dd54534reduce_sparse_csr_dim1_cuda_kernelIN3c107complexIdEElNS1_14ReductionMulOpIS5_EES5_EEvPT2_PKT_PKT0_SF_lT1_,@"STO_CUDA_ENTRY STV_DEFAULT"
_ZN2at6native55_GLOBAL__N__0955718d_22_SparseCsrTensorMath_cu_868dd54534reduce_sparse_csr_dim1_cuda_kernelIN3c107complexIdEElNS1_14ReductionMulOpIS5_EES5_EEvPT2_PKT_PKT0_SF_lT1_:
        /* <DEDUP_REMOVED lines=20> */
[----:B------:R-:W-:Y:S01]  /*0140*/  CS2R R6, SRZ ;  /* 0x0000000000067805 */ /* 0x000fe2000001ff00 */
[----:B------:R-:W-:Y:S01]  /*0150*/  IMAD.MOV.U32 R4, RZ, RZ, 0x0 ;  /* 0x00000000ff047424 */ /* 0x000fe200078e00ff */
[----:B------:R-:W-:Y:S01]  /*0160*/  ISETP.GT.AND.EX P0, PT, R29, R13, PT, P0 ;  /* 0x0000000d1d00720c */ /* 0x000fe20003f04300 */
[----:B------:R-:W-:-:S12]  /*0170*/  IMAD.MOV.U32 R5, RZ, RZ, 0x3ff00000 ;  /* 0x3ff00000ff057424 */ /* 0x000fd800078e00ff */
[----:B------:R-:W-:Y:S05]  /*0180*/  @!P0 BRA `(.L_x_826) ;  /* 0x0000000c00948947 */ /* 0x000fea0003800000 */
[--C-:B------:R-:W-:Y:S01]  /*0190*/  IMAD.IADD R16, R28, 0x1, -R12.reuse ;  /* 0x000000011c107824 */ /* 0x100fe200078e0a0c */
[----:B------:R-:W-:Y:S01]  /*01a0*/  BSSY B1, `(.L_x_827) ;  /* 0x000002a000017945 */ /* 0x000fe20003800000 */
[----:B------:R-:W-:Y:S01]  /*01b0*/  IMAD.MOV.U32 R3, RZ, RZ, R12 ;  /* 0x000000ffff037224 */ /* 0x000fe200078e000c */
[----:B------:R-:W-:Y:S01]  /*01c0*/  CS2R R6, SRZ ;  /* 0x0000000000067805 */ /* 0x000fe2000001ff00 */
[----:B------:R-:W-:Y:S01]  /*01d0*/  IMAD.MOV.U32 R0, RZ, RZ, R13 ;  /* 0x000000ffff007224 */ /* 0x000fe200078e000d */
[----:B------:R-:W-:Y:S01]  /*01e0*/  LOP3.LUT R16, R16, 0x3, RZ, 0xc0, !PT ;  /* 0x0000000310107812 */ /* 0x000fe200078ec0ff */
[----:B------:R-:W-:Y:S02]  /*01f0*/  IMAD.MOV.U32 R4, RZ, RZ, 0x0 ;  /* 0x00000000ff047424 */ /* 0x000fe400078e00ff */
[----:B------:R-:W-:Y:S01]  /*0200*/  IMAD.MOV.U32 R5, RZ, RZ, 0x3ff00000 ;  /* 0x3ff00000ff057424 */ /* 0x000fe200078e00ff */
[----:B------:R-:W-:-:S04]  /*0210*/  ISETP.NE.U32.AND P0, PT, R16, RZ, PT ;  /* 0x000000ff1000720c */ /* 0x000fc80003f05070 */
[----:B------:R-:W-:-:S13]  /*0220*/  ISETP.NE.AND.EX P0, PT, RZ, RZ, PT, P0 ;  /* 0x000000ffff00720c */ /* 0x000fda0003f05300 */
[----:B------:R-:W-:Y:S05]  /*0230*/  @!P0 BRA `(.L_x_828) ;  /* 0x0000000000808947 */ /* 0x000fea0003800000 */
[----:B------:R-:W-:Y:S01]  /*0240*/  ULDC.64 UR6, c[0x0][0x218] ;  /* 0x0000860000067ab9 */ /* 0x000fe20000000a00 */
[----:B------:R-:W-:Y:S01]  /*0250*/  IADD3 R16, P1, RZ, -R16, RZ ;  /* 0x80000010ff107210 */ /* 0x000fe20007f3e0ff */
[----:B------:R-:W-:Y:S01]  /*0260*/  BSSY B2, `(.L_x_829) ;  /* 0x000001b000027945 */ /* 0x000fe20003800000 */
[C---:B------:R-:W-:Y:S01]  /*0270*/  LEA R18, P0, R12.reuse, UR6, 0x4 ;  /* 0x000000060c127c11 */ /* 0x040fe2000f8020ff */
[----:B------:R-:W-:Y:S01]  /*0280*/  IMAD.MOV.U32 R3, RZ, RZ, R12 ;  /* 0x000000ffff037224 */ /* 0x000fe200078e000c */
[----:B------:R-:W-:Y:S01]  /*0290*/  CS2R R6, SRZ ;  /* 0x0000000000067805 */ /* 0x000fe2000001ff00 */
[--C-:B------:R-:W-:Y:S01]  /*02a0*/  IMAD.MOV.U32 R0, RZ, RZ, R13.reuse ;  /* 0x000000ffff007224 */ /* 0x100fe200078e000d */
[----:B------:R-:W-:Y:S01]  /*02b0*/  LEA.HI.X R19, R12, UR7, R13, 0x4, P0 ;  /* 0x000000070c137c11 */ /* 0x000fe200080f240d */
[----:B------:R-:W-:Y:S02]  /*02c0*/  IMAD.MOV.U32 R4, RZ, RZ, 0x0 ;  /* 0x00000000ff047424 */ /* 0x000fe400078e00ff */
[----:B------:R-:W-:-:S02]  /*02d0*/  IMAD.MOV.U32 R5, RZ, RZ, 0x3ff00000 ;  /* 0x3ff00000ff057424 */ /* 0x000fc400078e00ff */
[----:B------:R-:W-:-:S07]  /*02e0*/  IMAD.X R17, RZ, RZ, -0x1, P1 ;  /* 0xffffffffff117424 */ /* 0x000fce00008e06ff */
.L_x_830:
[----:B------:R-:W-:Y:S02]  /*02f0*/  IMAD.MOV.U32 R8, RZ, RZ, R18 ;  /* 0x000000ffff087224 */ /* 0x000fe400078e0012 */
[----:B------:R-:W-:-:S06]  /*0300*/  IMAD.MOV.U32 R9, RZ, RZ, R19 ;  /* 0x000000ffff097224 */ /* 0x000fcc00078e0013 */
[----:B------:R-:W2:Y:S01]  /*0310*/  LDG.E.128 R8, desc[UR4][R8.64] ;  /* 0x0000000408087981 */ /* 0x000ea2000c1e1d00 */
[----:B------:R-:W-:Y:S02]  /*0320*/  IADD3 R16, P0, R16, 0x1, RZ ;  /* 0x0000000110107810 */ /* 0x000fe40007f1e0ff */
[----:B------:R-:W-:Y:S02]  /*0330*/  IADD3 R3, P1, R3, 0x1, RZ ;  /* 0x0000000103037810 */ /* 0x000fe40007f3e0ff */
[----:B------:R-:W-:Y:S01]  /*0340*/  IADD3 R18, P2, R18, 0x10, RZ ;  /* 0x0000001012127810 */ /* 0x000fe20007f5e0ff */
[----:B------:R-:W-:Y:S01]  /*0350*/  IMAD.X R17, RZ, RZ, R17, P0 ;  /* 0x000000ffff117224 */ /* 0x000fe200000e0611 */
[----:B------:R-:W-:Y:S01]  /*0360*/  ISETP.NE.U32.AND P0, PT, R16, RZ, PT ;  /* 0x000000ff1000720c */ /* 0x000fe20003f05070 */
[----:B------:R-:W-:Y:S02]  /*0370*/  IMAD.X R0, RZ, RZ, R0, P1 ;  /* 0x000000ffff007224 */ /* 0x000fe400008e0600 */
[----:B------:R-:W-:Y:S01]  /*0380*/  IMAD.X R19, RZ, RZ, R19, P2 ;  /* 0x000000ffff137224 */ /* 0x000fe200010e0613 */
[----:B------:R-:W-:Y:S01]  /*0390*/  ISETP.NE.AND.EX P0, PT, R17, RZ, PT, P0 ;  /* 0x000000ff1100720c */ /* 0x000fe20003f05300 */
[----:B--2---:R-:W-:-:S02]  /*03a0*/  DMUL R14, R10, R6 ;  /* 0x000000060a0e7228 */ /* 0x004fc40000000000 */
[----:B------:R-:W-:-:S06]  /*03b0*/  DMUL R6, R8, R6 ;  /* 0x0000000608067228 */ /* 0x000fcc0000000000 */
[-C--:B------:R-:W-:Y:S02]  /*03c0*/  DFMA R14, R8, R4.reuse, -R14 ;  /* 0x00000004080e722b */ /* 0x080fe4000000080e */
[----:B------:R-:W-:-:S08]  /*03d0*/  DFMA R6, R10, R4, R6 ;  /* 0x000000040a06722b */ /* 0x000fd00000000006 */
[----:B------:R-:W-:Y:S02]  /*03e0*/  IMAD.MOV.U32 R4, RZ, RZ, R14 ;  /* 0x000000ffff047224 */ /* 0x000fe400078e000e */
[----:B------:R-:W-:Y:S01]  /*03f0*/  IMAD.MOV.U32 R5, RZ, RZ, R15 ;  /* 0x000000ffff057224 */ /* 0x000fe200078e000f */
[----:B------:R-:W-:Y:S06]  /*0400*/  @P0 BRA `(.L_x_830) ;  /* 0xfffffffc00b80947 */ /* 0x000fec000383ffff */
[----:B------:R-:W-:Y:S05]  /*0410*/  BSYNC B2 ;  /* 0x0000000000027941 */ /* 0x000fea0003800000 */
.L_x_829:
[----:B------:R-:W-:Y:S02]  /*0420*/  IMAD.MOV.U32 R4, RZ, RZ, R14 ;  /* 0x000000ffff047224 */ /* 0x000fe400078e000e */
[----:B------:R-:W-:-:S07]  /*0430*/  IMAD.MOV.U32 R5, RZ, RZ, R15 ;  /* 0x000000ffff057224 */ /* 0x000fce00078e000f */
.L_x_828:
[----:B------:R-:W-:Y:S05]  /*0440*/  BSYNC B1 ;  /* 0x0000000000017941 */ /* 0x000fea0003800000 */
.L_x_827:
[----:B------:R-:W-:-:S04]  /*0450*/  LOP3.LUT R9, RZ, R12, RZ, 0x33, !PT ;  /* 0x0000000cff097212 */ /* 0x000fc800078e33ff */
[----:B------:R-:W-:Y:S02]  /*0460*/  IADD3 R8, P1, R28, R9, RZ ;  /* 0x000000091c087210 */ /* 0x000fe40007f3e0ff */
[----:B------:R-:W-:Y:S02]  /*0470*/  LOP3.LUT R9, RZ, R13, RZ, 0x33, !PT ;  /* 0x0000000dff097212 */ /* 0x000fe400078e33ff */
[----:B------:R-:W-:-:S03]  /*0480*/  ISETP.GE.U32.AND P0, PT, R8, 0x3, PT ;  /* 0x000000030800780c */ /* 0x000fc60003f06070 */
[----:B------:R-:W-:-:S05]  /*0490*/  IMAD.X R8, R29, 0x1, R9, P1 ;  /* 0x000000011d087824 */ /* 0x000fca00008e0609 */
[----:B------:R-:W-:-:S13]  /*04a0*/  ISETP.GE.U32.AND.EX P0, PT, R8, RZ, PT, P0 ;  /* 0x000000ff0800720c */ /* 0x000fda0003f06100 */
        /* <DEDUP_REMOVED lines=9> */
[----:B------:R-:W-:-:S02]  /*0540*/  ISETP.GT.AND.EX P1, PT, R8, RZ, PT, P0 ;  /* 0x000000ff0800720c */ /* 0x000fc40003f24300 */
[----:B------:R-:W-:Y:S01]  /*0550*/  PLOP3.LUT P0, PT, PT, PT, PT, 0x80, 0x0 ;  /* 0x000000000000781c */ /* 0x000fe20003f0f070 */
[----:B------:R-:W-:-:S10]  /*0560*/  IMAD.X R27, RZ, RZ, R9, P2 ;  /* 0x000000ffff1b7224 */ /* 0x000fd400010e0609 */
[----:B------:R-:W-:Y:S05]  /*0570*/  @!P1 BRA `(.L_x_832) ;  /* 0x0000000400689947 */ /* 0x000fea0003800000 */
[----:B------:R-:W-:Y:S02]  /*0580*/  IADD3 R24, P1, R28, -0xc, RZ ;  /* 0xfffffff41c187810 */ /* 0x000fe40007f3e0ff */
[----:B------:R-:W-:Y:S02]  /*0590*/  PLOP3.LUT P0, PT, PT, PT, PT, 0x8, 0x0 ;  /* 0x000000000000781c */ /* 0x000fe40003f0e170 */
[----:B------:R-:W-:-:S11]  /*05a0*/  IADD3.X R25, R29, -0x1, RZ, P1, !PT ;  /* 0xffffffff1d197810 */ /* 0x000fd60000ffe4ff */
.L_x_833:
[----:B------:R-:W2:Y:S04]  /*05b0*/  LDG.E.128 R8, desc[UR4][R26.64+-0x20] ;  /* 0xffffe0041a087981 */ /* 0x000ea8000c1e1d00 */
[----:B------:R-:W3:Y:S04]  /*05c0*/  LDG.E.128 R12, desc[UR4][R26.64+-0x10] ;  /* 0xfffff0041a0c7981 */ /* 0x000ee8000c1e1d00 */
[----:B------:R-:W4:Y:S01]  /*05d0*/  LDG.E.128 R20, desc[UR4][R26.64+0x10] ;  /* 0x000010041a147981 */ /* 0x000f22000c1e1d00 */
[-C--:B--2---:R-:W-:Y:S02]  /*05e0*/  DMUL R16, R8, R6.reuse ;  /* 0x0000000608107228 */ /* 0x084fe40000000000 */
[----:B------:R-:W-:-:S06]  /*05f0*/  DMUL R6, R10, R6 ;  /* 0x000000060a067228 */ /* 0x000fcc0000000000 */
[-C--:B------:R-:W-:Y:S02]  /*0600*/  DFMA R10, R10, R4.reuse, R16 ;  /* 0x000000040a0a722b */ /* 0x080fe40000000010 */
[----:B------:R-:W2:Y:S01]  /*0610*/  LDG.E.128 R16, desc[UR4][R26.64] ;  /* 0x000000041a107981 */ /* 0x000ea2000c1e1d00 */
[----:B------:R-:W-:-:S05]  /*0620*/  DFMA R6, R8, R4, -R6 ;  /* 0x000000040806722b */ /* 0x000fca0000000806 */
[C---:B---3--:R-:W-:Y:S02]  /*0630*/  DMUL R4, R10.reuse, R12 ;  /* 0x0000000c0a047228 */ /* 0x048fe40000000000 */
[----:B------:R-:W-:-:S06]  /*0640*/  DMUL R10, R10, R14 ;  /* 0x0000000e0a0a7228 */ /* 0x000fcc0000000000 */
[C---:B------:R-:W-:Y:S02]  /*0650*/  DFMA R4, R6.reuse, R14, R4 ;  /* 0x0000000e0604722b */ /* 0x040fe40000000004 */
[----:B------:R-:W-:-:S06]  /*0660*/  DFMA R12, R6, R12, -R10 ;  /* 0x0000000c060c722b */ /* 0x000fcc000000080a */
[C---:B--2---:R-:W-:Y:S02]  /*0670*/  DMUL R8, R4.reuse, R16 ;  /* 0x0000001004087228 */ /* 0x044fe40000000000 */
[-C--:B------:R-:W-:Y:S01]  /*0680*/  DMUL R10, R4, R18.reuse ;  /* 0x00000012040a7228 */ /* 0x080fe20000000000 */
[----:B------:R-:W2:Y:S05]  /*0690*/  LDG.E.128 R4, desc[UR4][R26.64+0x20] ;  /* 0x000020041a047981 */ /* 0x000eaa000c1e1d00 */
[C---:B------:R-:W-:Y:S02]  /*06a0*/  DFMA R8, R12.reuse, R18, R8 ;  /* 0x000000120c08722b */ /* 0x040fe40000000008 */
[----:B------:R-:W-:Y:S01]  /*06b0*/  DFMA R18, R12, R16, -R10 ;  /* 0x000000100c12722b */ /* 0x000fe2000000080a */
[----:B------:R-:W3:Y:S05]  /*06c0*/  LDG.E.128 R12, desc[UR4][R26.64+0x30] ;  /* 0x000030041a0c7981 */ /* 0x000eea000c1e1d00 */
[----:B----4-:R-:W-:-:S02]  /*06d0*/  DMUL R10, R8, R20 ;  /* 0x00000014080a7228 */ /* 0x010fc40000000000 */
[----:B------:R-:W-:-:S06]  /*06e0*/  DMUL R16, R8, R22 ;  /* 0x0000001608107228 */ /* 0x000fcc0000000000 */
[C---:B------:R-:W-:Y:S02]  /*06f0*/  DFMA R22, R18.reuse, R22, R10 ;  /* 0x000000161216722b */ /* 0x040fe4000000000a */
[----:B------:R-:W4:Y:S01]  /*0700*/  LDG.E.128 R8, desc[UR4][R26.64+0x40] ;  /* 0x000040041a087981 */ /* 0x000f22000c1e1d00 */
[----:B------:R-:W-:-:S05]  /*0710*/  DFMA R18, R18, R20, -R16 ;  /* 0x000000141212722b */ /* 0x000fca0000000810 */
[C---:B--2---:R-:W-:Y:S02]  /*0720*/  DMUL R16, R22.reuse, R4 ;  /* 0x0000000416107228 */ /* 0x044fe40000000000 */
[----:B------:R-:W-:-:S06]  /*0730*/  DMUL R22, R22, R6 ;  /* 0x0000000616167228 */ /* 0x000fcc0000000000 */
[C---:B------:R-:W-:Y:S02]  /*0740*/  DFMA R6, R18.reuse, R6, R16 ;  /* 0x000000061206722b */ /* 0x040fe40000000010 */
[----:B------:R-:W-:-:S06]  /*0750*/  DFMA R16, R18, R4, -R22 ;  /* 0x000000041210722b */ /* 0x000fcc0000000816 */
[C---:B---3--:R-:W-:Y:S02]  /*0760*/  DMUL R4, R6.reuse, R12 ;  /* 0x0000000c06047228 */ /* 0x048fe40000000000 */
[----:B------:R-:W-:-:S06]  /*0770*/  DMUL R22, R6, R14 ;  /* 0x0000000e06167228 */ /* 0x000fcc0000000000 */
[C---:B------:R-:W-:Y:S02]  /*0780*/  DFMA R14, R16.reuse, R14, R4 ;  /* 0x0000000e100e722b */ /* 0x040fe40000000004 */
[----:B------:R-:W2:Y:S01]  /*0790*/  LDG.E.128 R4, desc[UR4][R26.64+0x50] ;  /* 0x000050041a047981 */ /* 0x000ea2000c1e1d00 */
[----:B------:R-:W-:-:S03]  /*07a0*/  DFMA R22, R16, R12, -R22 ;  /* 0x0000000c1016722b */ /* 0x000fc60000000816 */
[----:B------:R-:W3:Y:S02]  /*07b0*/  LDG.E.128 R16, desc[UR4][R26.64+0x60] ;  /* 0x000060041a107981 */ /* 0x000ee4000c1e1d00 */
[C---:B----4-:R-:W-:Y:S02]  /*07c0*/  DMUL R12, R14.reuse, R8 ;  /* 0x000000080e0c7228 */ /* 0x050fe40000000000 */
        /* <DEDUP_REMOVED lines=12> */
[----:B------:R-:W-:-:S05]  /*0890*/  DFMA R22, R8, R16, -R22 ;  /* 0x000000100816722b */ /* 0x000fca0000000816 */
[C---:B----4-:R-:W-:Y:S02]  /*08a0*/  DMUL R8, R18.reuse, R12 ;  /* 0x0000000c12087228 */ /* 0x050fe40000000000 */
[-C--:B------:R-:W-:Y:S01]  /*08b0*/  DMUL R20, R18, R14.reuse ;  /* 0x0000000e12147228 */ /* 0x080fe20000000000 */
[----:B------:R-:W3:Y:S05]  /*08c0*/  LDG.E.128 R16, desc[UR4][R26.64+0x90] ;  /* 0x000090041a107981 */ /* 0x000eea000c1e1d00 */
        /* <DEDUP_REMOVED lines=16> */
[----:B------:R0:W4:Y:S01]  /*09d0*/  LDG.E.128 R12, desc[UR4][R26.64+0xc0] ;  /* 0x0000c0041a0c7981 */ /* 0x000122000c1e1d00 */
[----:B------:R-:W-:Y:S01]  /*09e0*/  DFMA R20, R22, R8, -R20 ;  /* 0x000000081614722b */ /* 0x000fe20000000814 */
[----:B------:R-:W-:-:S05]  /*09f0*/  IADD3 R3, P1, R3, 0x10, RZ ;  /* 0x0000001003037810 */ /* 0x000fca0007f3e0ff */
[----:B------:R-:W-:Y:S01]  /*0a00*/  IMAD.X R0, RZ, RZ, R0, P1 ;  /* 0x000000ffff007224 */ /* 0x000fe200008e0600 */
[----:B------:R-:W-:-:S04]  /*0a10*/  ISETP.GE.U32.AND P1, PT, R3, R24, PT ;  /* 0x000000180300720c */ /* 0x000fc80003f26070 */
[----:B------:R-:W-:Y:S02]  /*0a20*/  ISETP.GE.AND.EX P1, PT, R0, R25, PT, P1 ;  /* 0x000000190000720c */ /* 0x000fe40003f26310 */
[----:B0-----:R-:W-:-:S05]  /*0a30*/  IADD3 R26, P2, R26, 0x100, RZ ;  /* 0x000001001a1a7810 */ /* 0x001fca0007f5e0ff */
[----:B------:R-:W-:Y:S01]  /*0a40*/  IMAD.X R27, RZ, RZ, R27, P2 ;  /* 0x000000ffff1b7224 */ /* 0x000fe200010e061b */
[C---:B--2---:R-:W-:Y:S02]  /*0a50*/  DMUL R8, R10.reuse, R4 ;  /* 0x000000040a087228 */ /* 0x044fe40000000000 */
[----:B------:R-:W-:-:S06]  /*0a60*/  DMUL R10, R10, R6 ;  /* 0x000000060a0a7228 */ /* 0x000fcc0000000000 */
[C---:B------:R-:W-:Y:S02]  /*0a70*/  DFMA R8, R20.reuse, R6, R8 ;  /* 0x000000061408722b */ /* 0x040fe40000000008 */
[----:B------:R-:W-:-:S06]  /*0a80*/  DFMA R10, R20, R4, -R10 ;  /* 0x00000004140a722b */ /* 0x000fcc000000080a */
[C---:B----4-:R-:W-:Y:S02]  /*0a90*/  DMUL R4, R8.reuse, R12 ;  /* 0x0000000c08047228 */ /* 0x050fe40000000000 */
[----:B------:R-:W-:-:S06]  /*0aa0*/  DMUL R8, R8, R14 ;  /* 0x0000000e08087228 */ /* 0x000fcc0000000000 */
[C---:B------:R-:W-:Y:S02]  /*0ab0*/  DFMA R4, R10.reuse, R14, R4 ;  /* 0x0000000e0a04722b */ /* 0x040fe40000000004 */
[----:B------:R-:W-:-:S06]  /*0ac0*/  DFMA R8, R10, R12, -R8 ;  /* 0x0000000c0a08722b */ /* 0x000fcc0000000808 */
[C---:B---3--:R-:W-:Y:S02]  /*0ad0*/  DMUL R6, R4.reuse, R16 ;  /* 0x0000001004067228 */ /* 0x048fe40000000000 */
[----:B------:R-:W-:-:S06]  /*0ae0*/  DMUL R4, R4, R18 ;  /* 0x0000001204047228 */ /* 0x000fcc0000000000 */
[C---:B------:R-:W-:Y:S02]  /*0af0*/  DFMA R6, R8.reuse, R18, R6 ;  /* 0x000000120806722b */ /* 0x040fe40000000006 */
[----:B------:R-:W-:Y:S01]  /*0b00*/  DFMA R4, R8, R16, -R4 ;  /* 0x000000100804722b */ /* 0x000fe20000000804 */
[----:B------:R-:W-:Y:S10]  /*0b10*/  @!P1 BRA `(.L_x_833) ;  /* 0xfffffff800a49947 */ /* 0x000ff4000383ffff */
.L_x_832:
[----:B------:R-:W-:Y:S05]  /*0b20*/  BSYNC B1 ;  /* 0x0000000000017941 */ /* 0x000fea0003800000 */
.L_x_831:
[----:B------:R-:W-:Y:S01]  /*0b30*/  IADD3 R8, P2, R28, -R3, RZ ;  /* 0x800000031c087210 */ /* 0x000fe20007f5e0ff */
[----:B------:R-:W-:Y:S03]  /*0b40*/  BSSY B1, `(.L_x_834) ;  /* 0x0000032000017945 */ /* 0x000fe60003800000 */
[----:B------:R-:W-:Y:S01]  /*0b50*/  ISETP.GT.U32.AND P1, PT, R8, 0x4, PT ;  /* 0x000000040800780c */ /* 0x000fe20003f24070 */
[----:B------:R-:W-:-:S05]  /*0b60*/  IMAD.X R8, R29, 0x1, ~R0, P2 ;  /* 0x000000011d087824 */ /* 0x000fca00010e0e00 */
[----:B------:R-:W-:-:S13]  /*0b70*/  ISETP.GT.AND.EX P1, PT, R8, RZ, PT, P1 ;  /* 0x000000ff0800720c */ /* 0x000fda0003f24310 */
[----:B------:R-:W-:Y:S05]  /*0b80*/  @!P1 BRA `(.L_x_835) ;  /* 0x0000000000b49947 */ /* 0x000fea0003800000 */
[----:B------:R-:W2:Y:S04]  /*0b90*/  LDG.E.128 R8, desc[UR4][R26.64+-0x20] ;  /* 0xffffe0041a087981 */ /* 0x000ea8000c1e1d00 */
[----:B------:R-:W3:Y:S04]  /*0ba0*/  LDG.E.128 R12, desc[UR4][R26.64+-0x10] ;  /* 0xfffff0041a0c7981 */ /* 0x000ee8000c1e1d00 */
[----:B------:R-:W4:Y:S04]  /*0bb0*/  LDG.E.128 R16, desc[UR4][R26.64] ;  /* 0x000000041a107981 */ /* 0x000f28000c1e1d00 */
[----:B------:R-:W5:Y:S01]  /*0bc0*/  LDG.E.128 R20, desc[UR4][R26.64+0x10] ;  /* 0x000010041a147981 */ /* 0x000f62000c1e1d00 */
[----:B--2---:R-:W-:-:S02]  /*0bd0*/  DMUL R24, R6, R8 ;  /* 0x0000000806187228 */ /* 0x004fc40000000000 */
[----:B------:R-:W-:-:S06]  /*0be0*/  DMUL R6, R6, R10 ;  /* 0x0000000a06067228 */ /* 0x000fcc0000000000 */
[C---:B------:R-:W-:Y:S02]  /*0bf0*/  DFMA R24, R4.reuse, R10, R24 ;  /* 0x0000000a0418722b */ /* 0x040fe40000000018 */
[----:B------:R-:W-:-:S06]  /*0c00*/  DFMA R6, R4, R8, -R6 ;  /* 0x000000080406722b */ /* 0x000fcc0000000806 */
[C---:B---3--:R-:W-:Y:S02]  /*0c10*/  DMUL R8, R24.reuse, R12 ;  /* 0x0000000c18087228 */ /* 0x048fe40000000000 */
[----:B------:R-:W-:-:S06]  /*0c20*/  DMUL R24, R24, R14 ;  /* 0x0000000e18187228 */ /* 0x000fcc0000000000 */
[C---:B------:R-:W-:Y:S02]  /*0c30*/  DFMA R8, R6.reuse, R14, R8 ;  /* 0x0000000e0608722b */ /* 0x040fe40000000008 */
[----:B------:R-:W-:Y:S01]  /*0c40*/  DFMA R12, R6, R12, -R24 ;  /* 0x0000000c060c722b */ /* 0x000fe20000000818 */
[----:B------:R-:W2:Y:S05]  /*0c50*/  LDG.E.128 R4, desc[UR4][R26.64+0x20] ;  /* 0x000020041a047981 */ /* 0x000eaa000c1e1d00 */
[C---:B----4-:R-:W-:Y:S02]  /*0c60*/  DMUL R10, R8.reuse, R16 ;  /* 0x00000010080a7228 */ /* 0x050fe40000000000 */
[----:B------:R-:W-:-:S06]  /*0c70*/  DMUL R8, R8, R18 ;  /* 0x0000001208087228 */ /* 0x000fcc0000000000 */
[C---:B------:R-:W-:Y:S02]  /*0c80*/  DFMA R18, R12.reuse, R18, R10 ;  /* 0x000000120c12722b */ /* 0x040fe4000000000a */
[----:B------:R-:W-:Y:S02]  /*0c90*/  DFMA R16, R12, R16, -R8 ;  /* 0x000000100c10722b */ /* 0x000fe40000000808 */
[----:B------:R-:W3:Y:S04]  /*0ca0*/  LDG.E.128 R8, desc[UR4][R26.64+0x30] ;  /* 0x000030041a087981 */ /* 0x000ee8000c1e1d00 */
[C---:B-----5:R-:W-:Y:S02]  /*0cb0*/  DMUL R12, R18.reuse, R20 ;  /* 0x00000014120c7228 */ /* 0x060fe40000000000 */
[----:B------:R-:W-:-:S06]  /*0cc0*/  DMUL R24, R18, R22 ;  /* 0x0000001612187228 */ /* 0x000fcc0000000000 */
[C---:B------:R-:W-:Y:S02]  /*0cd0*/  DFMA R22, R16.reuse, R22, R12 ;  /* 0x000000161016722b */ /* 0x040fe4000000000c */
[----:B------:R-:W4:Y:S01]  /*0ce0*/  LDG.E.128 R12, desc[UR4][R26.64+0x40] ;  /* 0x000040041a0c7981 */ /* 0x000f22000c1e1d00 */
[----:B------:R-:W-:-:S03]  /*0cf0*/  DFMA R24, R16, R20, -R24 ;  /* 0x000000141018722b */ /* 0x000fc60000000818 */
[----:B------:R0:W5:Y:S01]  /*0d00*/  LDG.E.128 R16, desc[UR4][R26.64+0x50] ;  /* 0x000050041a107981 */ /* 0x000162000c1e1d00 */
[----:B------:R-:W-:Y:S02]  /*0d10*/  IADD3 R3, P2, R3, 0x8, RZ ;  /* 0x0000000803037810 */ /* 0x000fe40007f5e0ff */
[----:B------:R-:W-:Y:S02]  /*0d20*/  PLOP3.LUT P0, PT, PT, PT, PT, 0x8, 0x0 ;  /* 0x000000000000781c */ /* 0x000fe40003f0e170 */
[----:B0-----:R-:W-:Y:S01]  /*0d30*/  IADD3 R26, P1, R26, 0x80, RZ ;  /* 0x000000801a1a7810 */ /* 0x001fe20007f3e0ff */
[----:B------:R-:W-:-:S04]  /*0d40*/  IMAD.X R0, RZ, RZ, R0, P2 ;  /* 0x000000ffff007224 */ /* 0x000fc800010e0600 */
[----:B------:R-:W-:Y:S01]  /*0d50*/  IMAD.X R27, RZ, RZ, R27, P1 ;  /* 0x000000ffff1b7224 */ /* 0x000fe200008e061b */
[C---:B--2---:R-:W-:Y:S02]  /*0d60*/  DMUL R20, R22.reuse, R4 ;  /* 0x0000000416147228 */ /* 0x044fe40000000000 */
[----:B------:R-:W-:-:S06]  /*0d70*/  DMUL R22, R22, R6 ;  /* 0x0000000616167228 */ /* 0x000fcc0000000000 */
[C---:B------:R-:W-:Y:S02]  /*0d80*/  DFMA R20, R24.reuse, R6, R20 ;  /* 0x000000061814722b */ /* 0x040fe40000000014 */
[----:B------:R-:W-:-:S06]  /*0d90*/  DFMA R22, R24, R4, -R22 ;  /* 0x000000041816722b */ /* 0x000fcc0000000816 */
[C---:B---3--:R-:W-:Y:S02]  /*0da0*/  DMUL R4, R20.reuse, R8 ;  /* 0x0000000814047228 */ /* 0x048fe40000000000 */
[----:B------:R-:W-:-:S06]  /*0db0*/  DMUL R20, R20, R10 ;  /* 0x0000000a14147228 */ /* 0x000fcc0000000000 */
[C---:B------:R-:W-:Y:S02]  /*0dc0*/  DFMA R4, R22.reuse, R10, R4 ;  /* 0x0000000a1604722b */ /* 0x040fe40000000004 */
[----:B------:R-:W-:-:S06]  /*0dd0*/  DFMA R20, R22, R8, -R20 ;  /* 0x000000081614722b */ /* 0x000fcc0000000814 */
[C---:B----4-:R-:W-:Y:S02]  /*0de0*/  DMUL R6, R4.reuse, R12 ;  /* 0x0000000c04067228 */ /* 0x050fe40000000000 */
[----:B------:R-:W-:-:S06]  /*0df0*/  DMUL R4, R4, R14 ;  /* 0x0000000e04047228 */ /* 0x000fcc0000000000 */
[C---:B------:R-:W-:Y:S02]  /*0e00*/  DFMA R6, R20.reuse, R14, R6 ;  /* 0x0000000e1406722b */ /* 0x040fe40000000006 */
[----:B------:R-:W-:-:S06]  /*0e10*/  DFMA R4, R20, R12, -R4 ;  /* 0x0000000c1404722b */ /* 0x000fcc0000000804 */
[C---:B-----5:R-:W-:Y:S02]  /*0e20*/  DMUL R10, R6.reuse, R16 ;  /* 0x00000010060a7228 */ /* 0x060fe40000000000 */
[----:B------:R-:W-:-:S06]  /*0e30*/  DMUL R8, R6, R18 ;  /* 0x0000001206087228 */ /* 0x000fcc0000000000 */
[C---:B------:R-:W-:Y:S02]  /*0e40*/  DFMA R6, R4.reuse, R18, R10 ;  /* 0x000000120406722b */ /* 0x040fe4000000000a */
[----:B------:R-:W-:-:S11]  /*0e50*/  DFMA R4, R4, R16, -R8 ;  /* 0x000000100404722b */ /* 0x000fd60000000808 */
.L_x_835:
[----:B------:R-:W-:Y:S05]  /*0e60*/  BSYNC B1 ;  /* 0x0000000000017941 */ /* 0x000fea0003800000 */
.L_x_834:
[----:B------:R-:W-:-:S04]  /*0e70*/  ISETP.LT.U32.AND P1, PT, R3, R28, PT ;  /* 0x0000001c0300720c */ /* 0x000fc80003f21070 */
[----:B------:R-:W-:-:S13]  /*0e80*/  ISETP.LT.OR.EX P0, PT, R0, R29, P0, P1 ;  /* 0x0000001d0000720c */ /* 0x000fda0000701710 */
        /* <DEDUP_REMOVED lines=21> */
.L_x_826:
[----:B------:R-:W-:Y:S05]  /*0fe0*/  BSYNC B0 ;  /* 0x0000000000007941 */ /* 0x000fea0003800000 */
.L_x_825:
[----:B------:R-:W0:Y:S01]  /*0ff0*/  LDC.64 R8, c[0x0][0x228] ;  /* 0x00008a00ff087b82 */ /* 0x000e220000000a00 */
[----:B------:R-:W-:Y:S01]  /*1000*/  ULDC.64 UR6, c[0x0][0x210] ;  /* 0x0000840000067ab9 */ /* 0x000fe20000000a00 */
[----:B0-----:R-:W-:-:S06]  /*1010*/  IMAD.WIDE.U32 R2, R2, 0x8, R8 ;  /* 0x0000000802027825 */ /* 0x001fcc00078e0008 */
[----:B------:R-:W2:Y:S02]  /*1020*/  LDG.E.64 R2, desc[UR4][R2.64] ;  /* 0x0000000402027981 */ /* 0x000ea4000c1e1b00 */
[----:B--2---:R-:W-:-:S04]  /*1030*/  LEA R8, P0, R2, UR6, 0x4 ;  /* 0x0000000602087c11 */ /* 0x004fc8000f8020ff */
[----:B------:R-:W-:-:S05]  /*1040*/  LEA.HI.X R9, R2, UR7, R3, 0x4, P0 ;  /* 0x0000000702097c11 */ /* 0x000fca00080f2403 */
[----:B------:R-:W-:Y:S01]  /*1050*/  STG.E.128 desc[UR4][R8.64], R4 ;  /* 0x0000000408007986 */ /* 0x000fe2000c101d04 */
[----:B------:R-:W-:Y:S05]  /*1060*/  EXIT ;  /* 0x000000000000794d */ /* 0x000fea0003800000 */
.L_x_836:
        /* <DEDUP_REMOVED lines=9> */
.L_x_8665:


//--------------------- .text._ZN2at6native55_GLOBAL__N__0955718d_22_SparseCsrTensorMath_cu_868dd54534reduce_sparse_csr_dim1_cuda_kernelIN3c107complexIdEEiNS1_14ReductionMulOpIS5_EES5_EEvPT2_PKT_PKT0_SF_lT1_ --------------------------
	.section	.text._ZN2at6native55_GLOBAL__N__0955718d_22_SparseCsrTensorMath_cu_868dd54534reduce_sparse_csr_dim1_cuda_kernelIN3c107complexIdEEiNS1_14ReductionMulOpIS5_EES5_EEvPT2_PKT_PKT0_SF_lT1_,"ax",@progbits
	.align	128
.text._ZN2at6native55_GLOBAL__N__0955718d_22_SparseCsrTensorMath_cu_868dd54534reduce_sparse_csr_dim1_cuda_kernelIN3c107complexIdEEiNS1_14ReductionMulOpIS5_EES5_EEvPT2_PKT_PKT0_SF_lT1_:
        .type           _ZN2at6native55_GLOBAL__N__0955718d_22_SparseCsrTensorMath_cu_868dd54534reduce_sparse_csr_dim1_cuda_kernelIN3c107complexIdEEiNS1_14ReductionMulOpIS5_EES5_EEvPT2_PKT_PKT0_SF_lT1_,@function
        .size           _ZN2at6native55_GLOBAL__N__0955718d_22_SparseCsrTensorMath_cu_868dd54534reduce_sparse_csr_dim1_cuda_kernelIN3c107complexIdEEiNS1_14ReductionMulOpIS5_EES5_EEvPT2_PKT_PKT0_SF_lT1_,(.L_x_8666 - _ZN2at6native55_GLOBAL__N__0955718d_22_SparseCsrTensorMath_cu_868dd54534reduce_sparse_csr_dim1_cuda_kernelIN3c107complexIdEEiNS1_14ReductionMulOpIS5_EES5_EEvPT2_PKT_PKT0_SF_lT1_)
        .other          _ZN2at6native55_GLOBAL__N__0955718d_22_SparseCsrTensorMath_cu_868dd54534reduce_sparse_csr_dim1_cuda_kernelIN3c107complexIdEEiNS1_14ReductionMulOpIS5_EES5_EEvPT2_PKT_PKT0_SF_lT1_,@"STO_CUDA_ENTRY STV_DEFAULT"
_ZN2at6native55_GLOBAL__N__0955718d_22_SparseCsrTensorMath_cu_868dd54534reduce_sparse_csr_dim1_cuda_kernelIN3c107complexIdEEiNS1_14ReductionMulOpIS5_EES5_EEvPT2_PKT_PKT0_SF_lT1_:
        /* <DEDUP_REMOVED lines=19> */
[----:B------:R-:W-:Y:S01]  /*0130*/  CS2R R6, SRZ ;  /* 0x0000000000067805 */ /* 0x000fe2000001ff00 */
[----:B------:R-:W-:Y:S02]  /*0140*/  IMAD.MOV.U32 R4, RZ, RZ, 0x0 ;  /* 0x00000000ff047424 */ /* 0x000fe400078e00ff */
[----:B------:R-:W-:-:S08]  /*0150*/  IMAD.MOV.U32 R5, RZ, RZ, 0x3ff00000 ;  /* 0x3ff00000ff057424 */ /* 0x000fd000078e00ff */
[----:B------:R-:W-:Y:S05]  /*0160*/  @!P0 BRA `(.L_x_838) ;  /* 0x0000000c00448947 */ /* 0x000fea0003800000 */
[--C-:B------:R-:W-:Y:S01]  /*0170*/  IMAD.IADD R0, R3, 0x1, -R12.reuse ;  /* 0x0000000103007824 */ /* 0x100fe200078e0a0c */
[----:B------:R-:W-:Y:S01]  /*0180*/  BSSY B1, `(.L_x_839) ;  /* 0x0000023000017945 */ /* 0x000fe20003800000 */
[----:B------:R-:W-:Y:S01]  /*0190*/  HFMA2.MMA R4, -RZ, RZ, 0, 0 ;  /* 0x00000000ff047435 */ /* 0x000fe200000001ff */
[----:B------:R-:W-:Y:S01]  /*01a0*/  CS2R R6, SRZ ;  /* 0x0000000000067805 */ /* 0x000fe2000001ff00 */
[----:B------:R-:W-:Y:S01]  /*01b0*/  IMAD.MOV.U32 R5, RZ, RZ, 0x3ff00000 ;  /* 0x3ff00000ff057424 */ /* 0x000fe200078e00ff */
[----:B------:R-:W-:Y:S01]  /*01c0*/  LOP3.LUT P0, R8, R0, 0x3, RZ, 0xc0, !PT ;  /* 0x0000000300087812 */ /* 0x000fe2000780c0ff */
[----:B------:R-:W-:-:S12]  /*01d0*/  IMAD.MOV.U32 R0, RZ, RZ, R12 ;  /* 0x000000ffff007224 */ /* 0x000fd800078e000c */
[----:B------:R-:W-:Y:S05]  /*01e0*/  @!P0 BRA `(.L_x_840) ;  /* 0x0000000000708947 */ /* 0x000fea0003800000 */
[----:B------:R-:W0:Y:S01]  /*01f0*/  LDC.64 R4, c[0x0][0x218] ;  /* 0x00008600ff047b82 */ /* 0x000e220000000a00 */
[----:B------:R-:W-:Y:S01]  /*0200*/  BSSY B2, `(.L_x_841) ;  /* 0x0000018000027945 */ /* 0x000fe20003800000 */
[----:B------:R-:W-:Y:S01]  /*0210*/  IMAD.MOV.U32 R13, RZ, RZ, R8 ;  /* 0x000000ffff0d7224 */ /* 0x000fe200078e0008 */
[----:B------:R-:W-:Y:S01]  /*0220*/  CS2R R6, SRZ ;  /* 0x0000000000067805 */ /* 0x000fe2000001ff00 */
[----:B------:R-:W-:Y:S02]  /*0230*/  IMAD.MOV.U32 R0, RZ, RZ, R12 ;  /* 0x000000ffff007224 */ /* 0x000fe400078e000c */
[----:B0-----:R-:W-:-:S04]  /*0240*/  IMAD.WIDE R4, R12, 0x10, R4 ;  /* 0x000000100c047825 */ /* 0x001fc800078e0204 */
[----:B------:R-:W-:Y:S01]  /*0250*/  IMAD.MOV.U32 R16, RZ, RZ, R4 ;  /* 0x000000ffff107224 */ /* 0x000fe200078e0004 */
[----:B------:R-:W-:Y:S01]  /*0260*/  MOV R17, R5 ;  /* 0x0000000500117202 */ /* 0x000fe20000000f00 */
[----:B------:R-:W-:Y:S02]  /*0270*/  IMAD.MOV.U32 R4, RZ, RZ, 0x0 ;  /* 0x00000000ff047424 */ /* 0x000fe400078e00ff */
[----:B------:R-:W-:-:S07]  /*0280*/  IMAD.MOV.U32 R5, RZ, RZ, 0x3ff00000 ;  /* 0x3ff00000ff057424 */ /* 0x000fce00078e00ff */
.L_x_842:
[----:B------:R-:W-:Y:S01]  /*0290*/  MOV R8, R16 ;  /* 0x0000001000087202 */ /* 0x000fe20000000f00 */
[----:B------:R-:W-:-:S06]  /*02a0*/  IMAD.MOV.U32 R9, RZ, RZ, R17 ;  /* 0x000000ffff097224 */ /* 0x000fcc00078e0011 */
[----:B------:R-:W2:Y:S01]  /*02b0*/  LDG.E.128 R8, desc[UR4][R8.64] ;  /* 0x0000000408087981 */ /* 0x000ea2000c1e1d00 */
[----:B------:R-:W-:Y:S01]  /*02c0*/  VIADD R13, R13, 0xffffffff ;  /* 0xffffffff0d0d7836 */ /* 0x000fe20000000000 */
[----:B------:R-:W-:Y:S01]  /*02d0*/  IADD3 R16, P1, R16, 0x10, RZ ;  /* 0x0000001010107810 */ /* 0x000fe20007f3e0ff */
[----:B------:R-:W-:-:S03]  /*02e0*/  VIADD R0, R0, 0x1 ;  /* 0x0000000100007836 */ /* 0x000fc60000000000 */
[----:B------:R-:W-:Y:S02]  /*02f0*/  ISETP.NE.AND P0, PT, R13, RZ, PT ;  /* 0x000000ff0d00720c */ /* 0x000fe40003f05270 */
[----:B------:R-:W-:Y:S01]  /*0300*/  IADD3.X R17, RZ, R17, RZ, P1, !PT ;  /* 0x00000011ff117210 */ /* 0x000fe20000ffe4ff */
[-C--:B--2---:R-:W-:Y:S02]  /*0310*/  DMUL R14, R10, R6.reuse ;  /* 0x000000060a0e7228 */ /* 0x084fe40000000000 */
[----:B------:R-:W-:-:S06]  /*0320*/  DMUL R6, R8, R6 ;  /* 0x0000000608067228 */ /* 0x000fcc0000000000 */
[-C--:B------:R-:W-:Y:S02]  /*0330*/  DFMA R14, R8, R4.reuse, -R14 ;  /* 0x00000004080e722b */ /* 0x080fe4000000080e */
[----:B------:R-:W-:-:S08]  /*0340*/  DFMA R6, R10, R4, R6 ;  /* 0x000000040a06722b */ /* 0x000fd00000000006 */
[----:B------:R-:W-:Y:S02]  /*0350*/  IMAD.MOV.U32 R4, RZ, RZ, R14 ;  /* 0x000000ffff047224 */ /* 0x000fe400078e000e */
[----:B------:R-:W-:Y:S01]  /*0360*/  IMAD.MOV.U32 R5, RZ, RZ, R15 ;  /* 0x000000ffff057224 */ /* 0x000fe200078e000f */
[----:B------:R-:W-:Y:S06]  /*0370*/  @P0 BRA `(.L_x_842) ;  /* 0xfffffffc00c40947 */ /* 0x000fec000383ffff */
[----:B------:R-:W-:Y:S05]  /*0380*/  BSYNC B2 ;  /* 0x0000000000027941 */ /* 0x000fea0003800000 */
.L_x_841:
[----:B------:R-:W-:Y:S01]  /*0390*/  IMAD.MOV.U32 R4, RZ, RZ, R14 ;  /* 0x000000ffff047224 */ /* 0x000fe200078e000e */
[----:B------:R-:W-:-:S07]  /*03a0*/  MOV R5, R15 ;  /* 0x0000000f00057202 */ /* 0x000fce0000000f00 */
.L_x_840:
[----:B------:R-:W-:Y:S05]  /*03b0*/  BSYNC B1 ;  /* 0x0000000000017941 */ /* 0x000fea0003800000 */
.L_x_839:
[----:B------:R-:W-:-:S05]  /*03c0*/  LOP3.LUT R8, RZ, R12, RZ, 0x33, !PT ;  /* 0x0000000cff087212 */ /* 0x000fca00078e33ff */
[----:B------:R-:W-:-:S05]  /*03d0*/  IMAD.IADD R8, R3, 0x1, R8 ;  /* 0x0000000103087824 */ /* 0x000fca00078e0208 */
[----:B------:R-:W-:-:S13]  /*03e0*/  ISETP.GE.U32.AND P0, PT, R8, 0x3, PT ;  /* 0x000000030800780c */ /* 0x000fda0003f06070 */
[----:B------:R-:W-:Y:S05]  /*03f0*/  @!P0 BRA `(.L_x_838) ;  /* 0x0000000800a08947 */ /* 0x000fea0003800000 */
[----:B------:R-:W0:Y:S01]  /*0400*/  LDC.64 R8, c[0x0][0x218] ;  /* 0x00008600ff087b82 */ /* 0x000e220000000a00 */
[----:B------:R-:W-:Y:S01]  /*0410*/  IMAD.IADD R10, R3, 0x1, -R0 ;  /* 0x00000001030a7824 */ /* 0x000fe200078e0a00 */
[----:B------:R-:W-:Y:S04]  /*0420*/  BSSY B1, `(.L_x_843) ;  /* 0x000005e000017945 */ /* 0x000fe80003800000 */
[----:B------:R-:W-:Y:S01]  /*0430*/  ISETP.GT.AND P1, PT, R10, 0xc, PT ;  /* 0x0000000c0a00780c */ /* 0x000fe20003f24270 */
[----:B0-----:R-:W-:-:S03]  /*0440*/  IMAD.WIDE R8, R0, 0x10, R8 ;  /* 0x0000001000087825 */ /* 0x001fc600078e0208 */
[----:B------:R-:W-:-:S05]  /*0450*/  IADD3 R26, P0, R8, 0x20, RZ ;  /* 0x00000020081a7810 */ /* 0x000fca0007f1e0ff */
[----:B------:R-:W-:Y:S01]  /*0460*/  IMAD.X R27, RZ, RZ, R9, P0 ;  /* 0x000000ffff1b7224 */ /* 0x000fe200000e0609 */
[----:B------:R-:W-:-:S03]  /*0470*/  PLOP3.LUT P0, PT, PT, PT, PT, 0x80, 0x0 ;  /* 0x000000000000781c */ /* 0x000fc60003f0f070 */
[----:B------:R-:W-:Y:S10]  /*0480*/  @!P1 BRA `(.L_x_844) ;  /* 0x00000004005c9947 */ /* 0x000ff40003800000 */
[----:B------:R-:W-:Y:S02]  /*0490*/  PLOP3.LUT P0, PT, PT, PT, PT, 0x8, 0x0 ;  /* 0x000000000000781c */ /* 0x000fe40003f0e170 */
[----:B------:R-:W-:-:S11]  /*04a0*/  IADD3 R25, R3, -0xc, RZ ;  /* 0xfffffff403197810 */ /* 0x000fd60007ffe0ff */
.L_x_845:
[----:B------:R-:W2:Y:S04]  /*04b0*/  LDG.E.128 R8, desc[UR4][R26.64+-0x20] ;  /* 0xffffe0041a087981 */ /* 0x000ea8000c1e1d00 */
[----:B------:R-:W3:Y:S04]  /*04c0*/  LDG.E.128 R12, desc[UR4][R26.64+-0x10] ;  /* 0xfffff0041a0c7981 */ /* 0x000ee8000c1e1d00 */
[----:B------:R-:W4:Y:S04]  /*04d0*/  LDG.E.128 R16, desc[UR4][R26.64] ;  /* 0x000000041a107981 */ /* 0x000f28000c1e1d00 */
[----:B------:R-:W5:Y:S01]  /*04e0*/  LDG.E.128 R20, desc[UR4][R26.64+0x10] ;  /* 0x000010041a147981 */ /* 0x000f62000c1e1d00 */
[----:B--2---:R-:W-:-:S02]  /*04f0*/  DMUL R28, R8, R6 ;  /* 0x00000006081c7228 */ /* 0x004fc40000000000 */
[----:B------:R-:W-:-:S06]  /*0500*/  DMUL R6, R10, R6 ;  /* 0x000000060a067228 */ /* 0x000fcc0000000000 */
[-C--:B------:R-:W-:Y:S02]  /*0510*/  DFMA R10, R10, R4.reuse, R28 ;  /* 0x000000040a0a722b */ /* 0x080fe4000000001c */
[----:B------:R-:W-:Y:S02]  /*0520*/  DFMA R28, R8, R4, -R6 ;  /* 0x00000004081c722b */ /* 0x000fe40000000806 */
[----:B------:R-:W2:Y:S04]  /*0530*/  LDG.E.128 R4, desc[UR4][R26.64+0x20] ;  /* 0x000020041a047981 */ /* 0x000ea8000c1e1d00 */
[C---:B---3--:R-:W-:Y:S02]  /*0540*/  DMUL R8, R10.reuse, R12 ;  /* 0x0000000c0a087228 */ /* 0x048fe40000000000 */
[----:B------:R-:W-:-:S06]  /*0550*/  DMUL R10, R10, R14 ;  /* 0x0000000e0a0a7228 */ /* 0x000fcc0000000000 */
[C---:B------:R-:W-:Y:S02]  /*0560*/  DFMA R8, R28.reuse, R14, R8 ;  /* 0x0000000e1c08722b */ /* 0x040fe40000000008 */
[----:B------:R-:W-:-:S06]  /*0570*/  DFMA R14, R28, R12, -R10 ;  /* 0x0000000c1c0e722b */ /* 0x000fcc000000080a */
[C---:B----4-:R-:W-:Y:S02]  /*0580*/  DMUL R10, R8.reuse, R16 ;  /* 0x00000010080a7228 */ /* 0x050fe40000000000 */
[----:B------:R-:W-:-:S06]  /*0590*/  DMUL R12, R8, R18 ;  /* 0x00000012080c7228 */ /* 0x000fcc0000000000 */
[C---:B------:R-:W-:Y:S02]  /*05a0*/  DFMA R18, R14.reuse, R18, R10 ;  /* 0x000000120e12722b */ /* 0x040fe4000000000a */
[----:B------:R-:W3:Y:S01]  /*05b0*/  LDG.E.128 R8, desc[UR4][R26.64+0x30] ;  /* 0x000030041a087981 */ /* 0x000ee2000c1e1d00 */
[----:B------:R-:W-:-:S05]  /*05c0*/  DFMA R16, R14, R16, -R12 ;  /* 0x000000100e10722b */ /* 0x000fca000000080c */
[C---:B-----5:R-:W-:Y:S02]  /*05d0*/  DMUL R12, R18.reuse, R20 ;  /* 0x00000014120c7228 */ /* 0x060fe40000000000 */
[----:B------:R-:W-:-:S06]  /*05e0*/  DMUL R28, R18, R22 ;  /* 0x00000016121c7228 */ /* 0x000fcc0000000000 */
[C---:B------:R-:W-:Y:S02]  /*05f0*/  DFMA R22, R16.reuse, R22, R12 ;  /* 0x000000161016722b */ /* 0x040fe4000000000c */
[----:B------:R-:W4:Y:S01]  /*0600*/  LDG.E.128 R12, desc[UR4][R26.64+0x40] ;  /* 0x000040041a0c7981 */ /* 0x000f22000c1e1d00 */
[----:B------:R-:W-:-:S03]  /*0610*/  DFMA R28, R16, R20, -R28 ;  /* 0x00000014101c722b */ /* 0x000fc6000000081c */
[----:B------:R-:W5:Y:S02]  /*0620*/  LDG.E.128 R16, desc[UR4][R26.64+0x50] ;  /* 0x000050041a107981 */ /* 0x000f64000c1e1d00 */
        /* <DEDUP_REMOVED lines=10> */
[----:B------:R-:W-:-:S06]  /*06d0*/  DMUL R22, R10, R14 ;  /* 0x0000000e0a167228 */ /* 0x000fcc0000000000 */
[C---:B------:R-:W-:Y:S02]  /*06e0*/  DFMA R14, R20.reuse, R14, R8 ;  /* 0x0000000e140e722b */ /* 0x040fe40000000008 */
[----:B------:R-:W3:Y:S01]  /*06f0*/  LDG.E.128 R8, desc[UR4][R26.64+0x70] ;  /* 0x000070041a087981 */ /* 0x000ee2000c1e1d00 */
[----:B------:R-:W-:-:S05]  /*0700*/  DFMA R22, R20, R12, -R22 ;  /* 0x0000000c1416722b */ /* 0x000fca0000000816 */
[C---:B-----5:R-:W-:Y:S02]  /*0710*/  DMUL R20, R14.reuse, R16 ;  /* 0x000000100e147228 */ /* 0x060fe40000000000 */
[-C--:B------:R-:W-:Y:S01]  /*0720*/  DMUL R28, R14, R18.reuse ;  /* 0x000000120e1c7228 */ /* 0x080fe20000000000 */
[----:B------:R-:W4:Y:S05]  /*0730*/  LDG.E.128 R12, desc[UR4][R26.64+0x80] ;  /* 0x000080041a0c7981 */ /* 0x000f2a000c1e1d00 */
[C---:B------:R-:W-:Y:S02]  /*0740*/  DFMA R20, R22.reuse, R18, R20 ;  /* 0x000000121614722b */ /* 0x040fe40000000014 */
[----:B------:R-:W-:Y:S01]  /*0750*/  DFMA R28, R22, R16, -R28 ;  /* 0x00000010161c722b */ /* 0x000fe2000000081c */
[----:B------:R-:W5:Y:S05]  /*0760*/  LDG.E.128 R16, desc[UR4][R26.64+0x90] ;  /* 0x000090041a107981 */ /* 0x000f6a000c1e1d00 */
[----:B--2---:R-:W-:-:S02]  /*0770*/  DMUL R22, R20, R4 ;  /* 0x0000000414167228 */ /* 0x004fc40000000000 */
        /* <DEDUP_REMOVED lines=18> */
[----:B------:R0:W5:Y:S01]  /*08a0*/  LDG.E.128 R16, desc[UR4][R26.64+0xd0] ;  /* 0x0000d0041a107981 */ /* 0x000162000c1e1d00 */
[----:B------:R-:W-:-:S05]  /*08b0*/  VIADD R0, R0, 0x10 ;  /* 0x0000001000007836 */ /* 0x000fca0000000000 */
[----:B------:R-:W-:Y:S02]  /*08c0*/  ISETP.GE.AND P1, PT, R0, R25, PT ;  /* 0x000000190000720c */ /* 0x000fe40003f26270 */
[----:B0-----:R-:W-:-:S05]  /*08d0*/  IADD3 R26, P2, R26, 0x100, RZ ;  /* 0x000001001a1a7810 */ /* 0x001fca0007f5e0ff */
        /* <DEDUP_REMOVED lines=16> */
[----:B------:R-:W-:Y:S01]  /*09e0*/  DFMA R4, R4, R16, -R8 ;  /* 0x000000100404722b */ /* 0x000fe20000000808 */
[----:B------:R-:W-:Y:S10]  /*09f0*/  @!P1 BRA `(.L_x_845) ;  /* 0xfffffff800ac9947 */ /* 0x000ff4000383ffff */
.L_x_844:
[----:B------:R-:W-:Y:S05]  /*0a00*/  BSYNC B1 ;  /* 0x0000000000017941 */ /* 0x000fea0003800000 */
.L_x_843:
[----:B------:R-:W-:Y:S01]  /*0a10*/  IMAD.IADD R8, R3, 0x1, -R0 ;  /* 0x0000000103087824 */ /* 0x000fe200078e0a00 */
[----:B------:R-:W-:Y:S04]  /*0a20*/  BSSY B1, `(.L_x_846) ;  /* 0x000002f000017945 */ /* 0x000fe80003800000 */
[----:B------:R-:W-:-:S13]  /*0a30*/  ISETP.GT.AND P1, PT, R8, 0x4, PT ;  /* 0x000000040800780c */ /* 0x000fda0003f24270 */
        /* <DEDUP_REMOVED lines=24> */
[----:B------:R0:W5:Y:S01]  /*0bc0*/  LDG.E.128 R16, desc[UR4][R26.64+0x50] ;  /* 0x000050041a107981 */ /* 0x000162000c1e1d00 */
[----:B------:R-:W-:Y:S01]  /*0bd0*/  PLOP3.LUT P0, PT, PT, PT, PT, 0x8, 0x0 ;  /* 0x000000000000781c */ /* 0x000fe20003f0e170 */
[----:B------:R-:W-:Y:S01]  /*0be0*/  VIADD R0, R0, 0x8 ;  /* 0x0000000800007836 */ /* 0x000fe20000000000 */
[----:B0-----:R-:W-:-:S04]  /*0bf0*/  IADD3 R26, P1, R26, 0x80, RZ ;  /* 0x000000801a1a7810 */ /* 0x001fc80007f3e0ff */
[----:B------:R-:W-:Y:S01]  /*0c00*/  IADD3.X R27, RZ, R27, RZ, P1, !PT ;  /* 0x0000001bff1b7210 */ /* 0x000fe20000ffe4ff */
        /* <DEDUP_REMOVED lines=16> */
.L_x_847:
[----:B------:R-:W-:Y:S05]  /*0d10*/  BSYNC B1 ;  /* 0x0000000000017941 */ /* 0x000fea0003800000 */
.L_x_846:
[----:B------:R-:W-:-:S13]  /*0d20*/  ISETP.LT.OR P0, PT, R0, R3, P0 ;  /* 0x000000030000720c */ /* 0x000fda0000701670 */
        /* <DEDUP_REMOVED lines=21> */
.L_x_838:
[----:B------:R-:W-:Y:S05]  /*0e80*/  BSYNC B0 ;  /* 0x0000000000007941 */ /* 0x000fea0003800000 */
.L_x_837:
[----:B------:R-:W0:Y:S02]  /*0e90*/  LDC.64 R8, c[0x0][0x228] ;  /* 0x00008a00ff087b82 */ /* 0x000e240000000a00 */
[----:B0-----:R-:W-:-:S06]  /*0ea0*/  IMAD.WIDE.U32 R2, R2, 0x4, R8 ;  /* 0x0000000402027825 */ /* 0x001fcc00078e0008 */
[----:B------:R-:W0:Y:S01]  /*0eb0*/  LDC.64 R8, c[0x0][0x210] ;  /* 0x00008400ff087b82 */ /* 0x000e220000000a00 */
[----:B------:R-:W0:Y:S02]  /*0ec0*/  LDG.E R3, desc[UR4][R2.64] ;  /* 0x0000000402037981 */ /* 0x000e24000c1e1900 */
[----:B0-----:R-:W-:-:S05]  /*0ed0*/  IMAD.WIDE R8, R3, 0x10, R8 ;  /* 0x0000001003087825 */ /* 0x001fca00078e0208 */
[----:B------:R-:W-:Y:S01]  /*0ee0*/  STG.E.128 desc[UR4][R8.64], R4 ;  /* 0x0000000408007986 */ /* 0x000fe2000c101d04 */
[----:B------:R-:W-:Y:S05]  /*0ef0*/  EXIT ;  /* 0x000000000000794d */ /* 0x000fea0003800000 */
.L_x_848:
        /* <DEDUP_REMOVED lines=16> */
.L_x_8666:


//--------------------- .text._ZN2at6native55_GLOBAL__N__0955718d_22_SparseCsrTensorMath_cu_868dd54534reduce_sparse_csr_dim0_cuda_kernelIN3c107complexIdEElNS1_14ReductionMulOpIS5_EES5_EEvPT2_PKT0_lPKT_SC_lT1_ --------------------------
	.section	.text._ZN2at6native55_GLOBAL__N__0955718d_22_SparseCsrTensorMath_cu_868dd54534reduce_sparse_csr_dim0_cuda_kernelIN3c107complexIdEElNS1_14ReductionMulOpIS5_EES5_EEvPT2_PKT0_lPKT_SC_lT1_,"ax",@progbits
	.align	128
.text._ZN2at6native55_GLOBAL__N__0955718d_22_SparseCsrTensorMath_cu_868dd54534reduce_sparse_csr_dim0_cuda_kernelIN3c107complexIdEElNS1_14ReductionMulOpIS5_EES5_EEvPT2_PKT0_lPKT_SC_lT1_:
        .type           _ZN2at6native55_GLOBAL__N__0955718d_22_SparseCsrTensorMath_cu_868dd54534reduce_sparse_csr_dim0_cuda_kernelIN3c107complexIdEElNS1_14ReductionMulOpIS5_EES5_EEvPT2_PKT0_lPKT_SC_lT1_,@function
        .size           _ZN2at6native55_GLOBAL__N__0955718d_22_SparseCsrTensorMath_cu_868dd54534reduce_sparse_csr_dim0_cuda_kernelIN3c107complexIdEElNS1_14ReductionMulOpIS5_EES5_EEvPT2_PKT0_lPKT_SC_lT1_,(.L_x_8667 - _ZN2at6native55_GLOBAL__N__0955718d_22_SparseCsrTensorMath_cu_868dd54534reduce_sparse_csr_dim0_cuda_kernelIN3c107complexIdEElNS1_14ReductionMulOpIS5_EES5_EEvPT2_PKT0_lPKT_SC_lT1_)
        .other          _ZN2at6native55_GLOBAL__N__0955718d_22_SparseCsrTensorMath_cu_868dd54534reduce_sparse_csr_dim0_cuda_kernelIN3c107complexIdEElNS1_14ReductionMulOpIS5_EES5_EEvPT2_PKT0_lPKT_SC_lT1_,@"STO_CUDA_ENTRY STV_DEFAULT"
_ZN2at6native55_GLOBAL__N__0955718d_22_SparseCsrTensorMath_cu_868dd54534reduce_sparse_csr_dim0_cuda_kernelIN3c107complexIdEElNS1_14ReductionMulOpIS5_EES5_EEvPT2_PKT0_lPKT_SC_lT1_:
        /* <DEDUP_REMOVED lines=12> */
[C---:B------:R-:W-:Y:S02]  /*00c0*/  LEA R26, P1, R0.reuse, UR4, 0x3 ;  /* 0x00000004001a7c11 */ /* 0x040fe4000f8218ff */
[----:B------:R-:W-:Y:S01]  /*00d0*/  CS2R R6, SRZ ;  /* 0x0000000000067805 */ /* 0x000fe2000001ff00 */
[----:B------:R-:W-:Y:S01]  /*00e0*/  IMAD.MOV.U32 R4, RZ, RZ, 0x0 ;  /* 0x00000000ff047424 */ /* 0x000fe200078e00ff */
[----:B------:R-:W-:Y:S01]  /*00f0*/  LEA.HI.X R27, R0, UR5, RZ, 0x3, P1 ;  /* 0x00000005001b7c11 */ /* 0x000fe200088f1cff */
[----:B------:R-:W-:Y:S01]  /*0100*/  IMAD.MOV.U32 R5, RZ, RZ, 0x3ff00000 ;  /* 0x3ff00000ff057424 */ /* 0x000fe200078e00ff */
        /* <DEDUP_REMOVED lines=9> */
[----:B------:R-:W-:Y:S02]  /*01a0*/  IADD3.X R2, R9, -0x1, RZ, P0, !PT ;  /* 0xffffffff09027810 */ /* 0x000fe400007fe4ff */
[----:B------:R-:W-:Y:S02]  /*01b0*/  CS2R R6, SRZ ;  /* 0x0000000000067805 */ /* 0x000fe4000001ff00 */
[----:B------:R-:W-:Y:S01]  /*01c0*/  ISETP.NE.U32.AND P0, PT, R3, RZ, PT ;  /* 0x000000ff0300720c */ /* 0x000fe20003f05070 */
[----:B------:R-:W-:Y:S01]  /*01d0*/  IMAD.MOV.U32 R4, RZ, RZ, 0x0 ;  /* 0x00000000ff047424 */ /* 0x000fe200078e00ff */
[----:B------:R-:W-:Y:S01]  /*01e0*/  ISETP.GE.U32.AND.EX P1, PT, R2, RZ, PT, P1 ;  /* 0x000000ff0200720c */ /* 0x000fe20003f26110 */
[----:B------:R-:W-:Y:S01]  /*01f0*/  IMAD.MOV.U32 R5, RZ, RZ, 0x3ff00000 ;  /* 0x3ff00000ff057424 */ /* 0x000fe200078e00ff */
[----:B------:R-:W-:-:S11]  /*0200*/  ISETP.NE.AND.EX P0, PT, RZ, RZ, PT, P0 ;  /* 0x000000ffff00720c */ /* 0x000fd60003f05300 */
[----:B------:R-:W-:Y:S05]  /*0210*/  @!P1 BRA `(.L_x_850) ;  /* 0x0000000400009947 */ /* 0x000fea0003800000 */
[----:B------:R-:W0:Y:S01]  /*0220*/  LDC R23, c[0x0][0x22c] ;  /* 0x00008b00ff177b82 */ /* 0x000e220000000800 */
[----:B------:R-:W-:Y:S01]  /*0230*/  IADD3 R2, P1, R3, -R8, RZ ;  /* 0x8000000803027210 */ /* 0x000fe20007f3e0ff */
[----:B------:R-:W-:Y:S01]  /*0240*/  ULDC UR4, c[0x0][0x228] ;  /* 0x00008a0000047ab9 */ /* 0x000fe20000000800 */
[----:B------:R-:W-:Y:S01]  /*0250*/  ULDC UR5, c[0x0][0x230] ;  /* 0x00008c0000057ab9 */ /* 0x000fe20000000800 */
[----:B------:R-:W-:Y:S01]  /*0260*/  CS2R R6, SRZ ;  /* 0x0000000000067805 */ /* 0x000fe2000001ff00 */
[----:B------:R-:W-:Y:S02]  /*0270*/  IMAD.MOV.U32 R4, RZ, RZ, 0x0 ;  /* 0x00000000ff047424 */ /* 0x000fe400078e00ff */
[----:B------:R-:W-:Y:S01]  /*0280*/  IMAD.X R24, RZ, RZ, ~R9, P1 ;  /* 0x000000ffff187224 */ /* 0x000fe200008e0e09 */
[----:B------:R-:W1:Y:S01]  /*0290*/  LDC R21, c[0x0][0x234] ;  /* 0x00008d00ff157b82 */ /* 0x000e620000000800 */
[----:B------:R-:W-:Y:S02]  /*02a0*/  IMAD.MOV.U32 R5, RZ, RZ, 0x3ff00000 ;  /* 0x3ff00000ff057424 */ /* 0x000fe400078e00ff */
[----:B------:R-:W-:Y:S01]  /*02b0*/  IMAD.U32 R22, RZ, RZ, UR4 ;  /* 0x00000004ff167e24 */ /* 0x000fe2000f8e00ff */
[----:B------:R-:W-:Y:S01]  /*02c0*/  UMOV UR4, URZ ;  /* 0x0000003f00047c82 */ /* 0x000fe20008000000 */
[----:B------:R-:W-:Y:S01]  /*02d0*/  IMAD.U32 R20, RZ, RZ, UR5 ;  /* 0x00000005ff147e24 */ /* 0x000fe2000f8e00ff */
[----:B------:R-:W-:-:S06]  /*02e0*/  UMOV UR5, URZ ;  /* 0x0000003f00057c82 */ /* 0x000fcc0008000000 */
.L_x_851:
[----:B-1----:R-:W2:Y:S04]  /*02f0*/  LDG.E.64 R8, desc[UR12][R20.64] ;  /* 0x0000000c14087981 */ /* 0x002ea8000c1e1b00 */
[----:B------:R-:W3:Y:S04]  /*0300*/  LDG.E.64 R18, desc[UR12][R20.64+0x10] ;  /* 0x0000100c14127981 */ /* 0x000ee8000c1e1b00 */
[----:B------:R-:W4:Y:S01]  /*0310*/  LDG.E.64 R16, desc[UR12][R20.64+0x18] ;  /* 0x0000180c14107981 */ /* 0x000f22000c1e1b00 */
[----:B--2--5:R-:W-:-:S04]  /*0320*/  ISETP.NE.U32.AND P2, PT, R26, R8, PT ;  /* 0x000000081a00720c */ /* 0x024fc80003f45070 */
[----:B------:R-:W-:Y:S02]  /*0330*/  ISETP.NE.AND.EX P2, PT, R27, R9, PT, P2 ;  /* 0x000000091b00720c */ /* 0x000fe40003f45320 */
[----:B------:R-:W2:Y:S11]  /*0340*/  LDG.E.64 R8, desc[UR12][R20.64+0x8] ;  /* 0x0000080c14087981 */ /* 0x000eb6000c1e1b00 */
[----:B0-----:R-:W3:Y:S01]  /*0350*/  @!P2 LDG.E.128 R12, desc[UR12][R22.64] ;  /* 0x0000000c160ca981 */ /* 0x001ee2000c1e1d00 */
[----:B--2---:R-:W-:-:S04]  /*0360*/  ISETP.NE.U32.AND P1, PT, R26, R8, PT ;  /* 0x000000081a00720c */ /* 0x004fc80003f25070 */
[----:B------:R-:W-:Y:S01]  /*0370*/  ISETP.NE.AND.EX P1, PT, R27, R9, PT, P1 ;  /* 0x000000091b00720c */ /* 0x000fe20003f25310 */
[C---:B---3--:R-:W-:Y:S02]  /*0380*/  @!P2 DMUL R8, R6.reuse, R12 ;  /* 0x0000000c0608a228 */ /* 0x048fe40000000000 */
[----:B------:R-:W-:-:S06]  /*0390*/  @!P2 DMUL R28, R6, R14 ;  /* 0x0000000e061ca228 */ /* 0x000fcc0000000000 */
[----:B------:R-:W-:-:S04]  /*03a0*/  @!P2 DFMA R6, R4, R14, R8 ;  /* 0x0000000e0406a22b */ /* 0x000fc80000000008 */
[----:B------:R-:W2:Y:S01]  /*03b0*/  @!P1 LDG.E.128 R8, desc[UR12][R22.64+0x10] ;  /* 0x0000100c16089981 */ /* 0x000ea2000c1e1d00 */
[----:B------:R-:W-:Y:S01]  /*03c0*/  @!P2 DFMA R28, R4, R12, -R28 ;  /* 0x0000000c041ca22b */ /* 0x000fe2000000081c */
[----:B------:R-:W-:-:S04]  /*03d0*/  ISETP.NE.U32.AND P3, PT, R26, R18, PT ;  /* 0x000000121a00720c */ /* 0x000fc80003f65070 */
[----:B------:R-:W-:-:S05]  /*03e0*/  ISETP.NE.AND.EX P3, PT, R27, R19, PT, P3 ;  /* 0x000000131b00720c */ /* 0x000fca0003f65330 */
[----:B------:R-:W-:Y:S02]  /*03f0*/  @!P2 IMAD.MOV.U32 R4, RZ, RZ, R28 ;  /* 0x000000ffff04a224 */ /* 0x000fe400078e001c */
[----:B------:R-:W-:Y:S01]  /*0400*/  @!P2 IMAD.MOV.U32 R5, RZ, RZ, R29 ;  /* 0x000000ffff05a224 */ /* 0x000fe200078e001d */
[----:B----4-:R-:W-:-:S04]  /*0410*/  ISETP.NE.U32.AND P2, PT, R26, R16, PT ;  /* 0x000000101a00720c */ /* 0x010fc80003f45070 */
[----:B------:R-:W-:-:S13]  /*0420*/  ISETP.NE.AND.EX P2, PT, R27, R17, PT, P2 ;  /* 0x000000111b00720c */ /* 0x000fda0003f45320 */
[----:B------:R-:W3:Y:S01]  /*0430*/  @!P2 LDG.E.128 R16, desc[UR12][R22.64+0x30] ;  /* 0x0000300c1610a981 */ /* 0x000ee2000c1e1d00 */
[C---:B--2---:R-:W-:Y:S02]  /*0440*/  @!P1 DMUL R12, R6.reuse, R8 ;  /* 0x00000008060c9228 */ /* 0x044fe40000000000 */
[----:B------:R-:W-:-:S06]  /*0450*/  @!P1 DMUL R28, R6, R10 ;  /* 0x0000000a061c9228 */ /* 0x000fcc0000000000 */
[C---:B------:R-:W-:Y:S02]  /*0460*/  @!P1 DFMA R6, R4.reuse, R10, R12 ;  /* 0x0000000a0406922b */ /* 0x040fe4000000000c */
[----:B------:R-:W2:Y:S01]  /*0470*/  @!P3 LDG.E.128 R12, desc[UR12][R22.64+0x20] ;  /* 0x0000200c160cb981 */ /* 0x000ea2000c1e1d00 */
[----:B------:R-:W-:Y:S01]  /*0480*/  @!P1 DFMA R28, R4, R8, -R28 ;  /* 0x00000008041c922b */ /* 0x000fe2000000081c */
[----:B------:R-:W-:-:S09]  /*0490*/  UIADD3 UR4, UP0, UR4, 0x4, URZ ;  /* 0x0000000404047890 */ /* 0x000fd2000ff1e03f */
[----:B------:R-:W-:Y:S02]  /*04a0*/  @!P1 IMAD.MOV.U32 R4, RZ, RZ, R28 ;  /* 0x000000ffff049224 */ /* 0x000fe400078e001c */
[----:B------:R-:W-:Y:S01]  /*04b0*/  @!P1 IMAD.MOV.U32 R5, RZ, RZ, R29 ;  /* 0x000000ffff059224 */ /* 0x000fe200078e001d */
[----:B------:R-:W-:Y:S01]  /*04c0*/  UIADD3.X UR5, URZ, UR5, URZ, UP0, !UPT ;  /* 0x000000053f057290 */ /* 0x000fe200087fe43f */
[C---:B--2---:R-:W-:Y:S02]  /*04d0*/  @!P3 DMUL R8, R6.reuse, R12 ;  /* 0x0000000c0608b228 */ /* 0x044fe40000000000 */
[----:B------:R-:W-:-:S06]  /*04e0*/  @!P3 DMUL R10, R6, R14 ;  /* 0x0000000e060ab228 */ /* 0x000fcc0000000000 */
[C---:B------:R-:W-:Y:S02]  /*04f0*/  @!P3 DFMA R6, R4.reuse, R14, R8 ;  /* 0x0000000e0406b22b */ /* 0x040fe40000000008 */
[----:B------:R-:W-:Y:S01]  /*0500*/  @!P3 DFMA R10, R4, R12, -R10 ;  /* 0x0000000c040ab22b */ /* 0x000fe2000000080a */
[----:B------:R-:W-:-:S04]  /*0510*/  IADD3 R12, P4, R2, UR4, RZ ;  /* 0x00000004020c7c10 */ /* 0x000fc8000ff9e0ff */
[----:B------:R-:W-:Y:S01]  /*0520*/  ISETP.NE.U32.AND P1, PT, R12, RZ, PT ;  /* 0x000000ff0c00720c */ /* 0x000fe20003f25070 */
[----:B---3--:R-:W-:Y:S01]  /*0530*/  @!P2 DMUL R8, R6, R18 ;  /* 0x000000120608a228 */ /* 0x008fe20000000000 */
[----:B------:R-:W-:-:S03]  /*0540*/  IADD3.X R12, R24, UR5, RZ, P4, !PT ;  /* 0x00000005180c7c10 */ /* 0x000fc6000a7fe4ff */
[----:B------:R-:W-:Y:S02]  /*0550*/  @!P3 IMAD.MOV.U32 R4, RZ, RZ, R10 ;  /* 0x000000ffff04b224 */ /* 0x000fe400078e000a */
[----:B------:R-:W-:Y:S01]  /*0560*/  @!P3 IMAD.MOV.U32 R5, RZ, RZ, R11 ;  /* 0x000000ffff05b224 */ /* 0x000fe200078e000b */
[----:B------:R-:W-:Y:S01]  /*0570*/  ISETP.NE.AND.EX P1, PT, R12, RZ, PT, P1 ;  /* 0x000000ff0c00720c */ /* 0x000fe20003f25310 */
[----:B------:R-:W-:-:S04]  /*0580*/  @!P2 DMUL R10, R6, R16 ;  /* 0x00000010060aa228 */ /* 0x000fc80000000000 */
[C---:B------:R-:W-:Y:S01]  /*0590*/  @!P2 DFMA R8, R4.reuse, R16, -R8 ;  /* 0x000000100408a22b */ /* 0x040fe20000000808 */
[----:B------:R-:W-:Y:S02]  /*05a0*/  IADD3 R20, P3, R20, 0x20, RZ ;  /* 0x0000002014147810 */ /* 0x000fe40007f7e0ff */
[----:B------:R-:W-:Y:S01]  /*05b0*/  IADD3 R22, P4, R22, 0x40, RZ ;  /* 0x0000004016167810 */ /* 0x000fe20007f9e0ff */
[----:B------:R-:W-:Y:S02]  /*05c0*/  @!P2 DFMA R6, R4, R18, R10 ;  /* 0x000000120406a22b */ /* 0x000fe4000000000a */
[----:B------:R-:W-:Y:S02]  /*05d0*/  IMAD.X R21, RZ, RZ, R21, P3 ;  /* 0x000000ffff157224 */ /* 0x000fe400018e0615 */
[----:B------:R-:W-:Y:S02]  /*05e0*/  IMAD.X R23, RZ, RZ, R23, P4 ;  /* 0x000000ffff177224 */ /* 0x000fe400020e0617 */
[----:B------:R-:W-:-:S02]  /*05f0*/  @!P2 IMAD.MOV.U32 R4, RZ, RZ, R8 ;  /* 0x000000ffff04a224 */ /* 0x000fc400078e0008 */
[----:B------:R-:W-:Y:S01]  /*0600*/  @!P2 IMAD.MOV.U32 R5, RZ, RZ, R9 ;  /* 0x000000ffff05a224 */ /* 0x000fe200078e0009 */
[----:B------:R-:W-:Y:S06]  /*0610*/  @P1 BRA `(.L_x_851) ;  /* 0xfffffffc00341947 */ /* 0x000fec000383ffff */
.L_x_850:
        /* <DEDUP_REMOVED lines=9> */
.L_x_852:
[----:B------:R-:W-:Y:S02]  /*06b0*/  IMAD.U32 R14, RZ, RZ, UR6 ;  /* 0x00000006ff0e7e24 */ /* 0x000fe4000f8e00ff */
[----:B------:R-:W-:-:S05]  /*06c0*/  IMAD.U32 R15, RZ, RZ, UR4 ;  /* 0x00000004ff0f7e24 */ /* 0x000fca000f8e00ff */
[----:B------:R-:W2:Y:S01]  /*06d0*/  LDG.E.64 R2, desc[UR12][R14.64] ;  /* 0x0000000c0e027981 */ /* 0x000ea2000c1e1b00 */
[----:B------:R-:W-:Y:S02]  /*06e0*/  IMAD.U32 R8, RZ, RZ, UR7 ;  /* 0x00000007ff087e24 */ /* 0x000fe4000f8e00ff */
[----:B------:R-:W-:Y:S01]  /*06f0*/  IMAD.U32 R9, RZ, RZ, UR8 ;  /* 0x00000008ff097e24 */ /* 0x000fe2000f8e00ff */
[----:B--2--5:R-:W-:-:S04]  /*0700*/  ISETP.NE.U32.AND P0, PT, R26, R2, PT ;  /* 0x000000021a00720c */ /* 0x024fc80003f05070 */
[----:B------:R-:W-:-:S13]  /*0710*/  ISETP.NE.AND.EX P0, PT, R27, R3, PT, P0 ;  /* 0x000000031b00720c */ /* 0x000fda0003f05300 */
[----:B------:R-:W2:Y:S01]  /*0720*/  @!P0 LDG.E.128 R8, desc[UR12][R8.64] ;  /* 0x0000000c08088981 */ /* 0x000ea2000c1e1d00 */
        /* <DEDUP_REMOVED lines=8> */
[----:B--2---:R-:W-:-:S02]  /*07b0*/  @!P0 DMUL R2, R6, R10 ;  /* 0x0000000a06028228 */ /* 0x004fc40000000000 */
[----:B------:R-:W-:-:S06]  /*07c0*/  @!P0 DMUL R12, R6, R8 ;  /* 0x00000008060c8228 */ /* 0x000fcc0000000000 */
[C---:B------:R-:W-:Y:S02]  /*07d0*/  @!P0 DFMA R2, R4.reuse, R8, -R2 ;  /* 0x000000080402822b */ /* 0x040fe40000000802 */
[----:B------:R-:W-:-:S08]  /*07e0*/  @!P0 DFMA R6, R4, R10, R12 ;  /* 0x0000000a0406822b */ /* 0x000fd0000000000c */
[----:B------:R-:W-:Y:S02]  /*07f0*/  @!P0 IMAD.MOV.U32 R4, RZ, RZ, R2 ;  /* 0x000000ffff048224 */ /* 0x000fe400078e0002 */
[----:B------:R-:W-:Y:S01]  /*0800*/  @!P0 IMAD.MOV.U32 R5, RZ, RZ, R3 ;  /* 0x000000ffff058224 */ /* 0x000fe200078e0003 */
[----:B------:R-:W-:Y:S06]  /*0810*/  @P1 BRA `(.L_x_852) ;  /* 0xfffffffc00a41947 */ /* 0x000fec000383ffff */
.L_x_849:
[----:B------:R-:W-:Y:S02]  /*0820*/  ULDC.64 UR4, c[0x0][0x210] ;  /* 0x0000840000047ab9 */ /* 0x000fe40000000a00 */
[----:B------:R-:W-:-:S04]  /*0830*/  LEA R2, P0, R0, UR4, 0x4 ;  /* 0x0000000400027c11 */ /* 0x000fc8000f8020ff */
[----:B------:R-:W-:-:S05]  /*0840*/  LEA.HI.X R3, R0, UR5, RZ, 0x4, P0 ;  /* 0x0000000500037c11 */ /* 0x000fca00080f24ff */
[----:B------:R-:W-:Y:S01]  /*0850*/  STG.E.128 desc[UR12][R2.64], R4 ;  /* 0x0000000402007986 */ /* 0x000fe2000c101d0c */
[----:B------:R-:W-:Y:S05]  /*0860*/  EXIT ;  /* 0x000000000000794d */ /* 0x000fea0003800000 */
.L_x_853:
        /* <DEDUP_REMOVED lines=9> */
.L_x_8667:


//--------------------- .text._ZN2at6native55_GLOBAL__N__0955718d_22_SparseCsrTensorMath_cu_868dd54534reduce_sparse_csr_dim0_cuda_kernelIN3c107complexIdEEiNS1_14ReductionMulOpIS5_EES5_EEvPT2_PKT0_lPKT_SC_lT1_ --------------------------
	.section	.text._ZN2at6native55_GLOBAL__N__0955718d_22_SparseCsrTensorMath_cu_868dd54534reduce_sparse_csr_dim0_cuda_kernelIN3c107complexIdEEiNS1_14ReductionMulOpIS5_EES5_EEvPT2_PKT0_lPKT_SC_lT1_,"ax",@progbits
	.align	128
.text._ZN2at6native55_GLOBAL__N__0955718d_22_SparseCsrTensorMath_cu_868dd54534reduce_sparse_csr_dim0_cuda_kernelIN3c107complexIdEEiNS1_14ReductionMulOpIS5_EES5_EEvPT2_PKT0_lPKT_SC_lT1_:
        .type           _ZN2at6native55_GLOBAL__N__0955718d_22_SparseCsrTensorMath_cu_868dd54534reduce_sparse_csr_dim0_cuda_kernelIN3c107complexIdEEiNS1_14ReductionMulOpIS5_EES5_EEvPT2_PKT0_lPKT_SC_lT1_,@function
        .size           _ZN2at6native55_GLOBAL__N__0955718d_22_SparseCsrTensorMath_cu_868dd54534reduce_sparse_csr_dim0_cuda_kernelIN3c107complexIdEEiNS1_14ReductionMulOpIS5_EES5_EEvPT2_PKT0_lPKT_SC_lT1_,(.L_x_8668 - _ZN2at6native55_GLOBAL__N__0955718d_22_SparseCsrTensorMath_cu_868dd54534reduce_sparse_csr_dim0_cuda_kernelIN3c107complexIdEEiNS1_14ReductionMulOpIS5_EES5_EEvPT2_PKT0_lPKT_SC_lT1_)
        .other          _ZN2at6native55_GLOBAL__N__0955718d_22_SparseCsrTensorMath_cu_868dd54534reduce_sparse_csr_dim0_cuda_kernelIN3c107complexIdEEiNS1_14ReductionMulOpIS5_EES5_EEvPT2_PKT0_lPKT_SC_lT1_,@"STO_CUDA_ENTRY STV_DEFAULT"
_ZN2at6native55_GLOBAL__N__0955718d_22_SparseCsrTensorMath_cu_868dd54534reduce_sparse_csr_dim0_cuda_kernelIN3c107complexIdEEiNS1_14ReductionMulOpIS5_EES5_EEvPT2_PKT0_lPKT_SC_lT1_:
        /* <DEDUP_REMOVED lines=33> */
[----:B0-----:R-:W-:Y:S05]  /*0210*/  @!P1 BRA `(.L_x_855) ;  /* 0x0000000000f09947 */ /* 0x001fea0003800000 */
        /* <DEDUP_REMOVED lines=13> */
.L_x_856:
[----:B-1----:R-:W2:Y:S04]  /*02f0*/  LDG.E R9, desc[UR12][R20.64] ;  /* 0x0000000c14097981 */ /* 0x002ea8000c1e1900 */
[----:B------:R-:W3:Y:S04]  /*0300*/  LDG.E R11, desc[UR12][R20.64+0x4] ;  /* 0x0000040c140b7981 */ /* 0x000ee8000c1e1900 */
[----:B------:R-:W4:Y:S04]  /*0310*/  LDG.E R19, desc[UR12][R20.64+0x8] ;  /* 0x0000080c14137981 */ /* 0x000f28000c1e1900 */
[----:B------:R-:W4:Y:S01]  /*0320*/  LDG.E R17, desc[UR12][R20.64+0xc] ;  /* 0x00000c0c14117981 */ /* 0x000f22000c1e1900 */
[----:B--2--5:R-:W-:-:S02]  /*0330*/  ISETP.NE.AND P3, PT, R2, R9, PT ;  /* 0x000000090200720c */ /* 0x024fc40003f65270 */
[----:B---3--:R-:W-:-:S11]  /*0340*/  ISETP.NE.AND P4, PT, R2, R11, PT ;  /* 0x0000000b0200720c */ /* 0x008fd60003f85270 */
[----:B0-----:R-:W2:Y:S04]  /*0350*/  @!P3 LDG.E.128 R12, desc[UR12][R22.64] ;  /* 0x0000000c160cb981 */ /* 0x001ea8000c1e1d00 */
[----:B------:R-:W3:Y:S01]  /*0360*/  @!P4 LDG.E.128 R8, desc[UR12][R22.64+0x10] ;  /* 0x0000100c1608c981 */ /* 0x000ee2000c1e1d00 */
[C---:B----4-:R-:W-:Y:S02]  /*0370*/  ISETP.NE.AND P1, PT, R2.reuse, R19, PT ;  /* 0x000000130200720c */ /* 0x050fe40003f25270 */
[----:B------:R-:W-:Y:S01]  /*0380*/  ISETP.NE.AND P2, PT, R2, R17, PT ;  /* 0x000000110200720c */ /* 0x000fe20003f45270 */
[C---:B--2---:R-:W-:Y:S02]  /*0390*/  @!P3 DMUL R18, R6.reuse, R12 ;  /* 0x0000000c0612b228 */ /* 0x044fe40000000000 */
[----:B------:R-:W-:-:S06]  /*03a0*/  @!P3 DMUL R26, R6, R14 ;  /* 0x0000000e061ab228 */ /* 0x000fcc0000000000 */
[C---:B------:R-:W-:Y:S02]  /*03b0*/  @!P3 DFMA R6, R4.reuse, R14, R18 ;  /* 0x0000000e0406b22b */ /* 0x040fe40000000012 */
[----:B------:R-:W-:Y:S01]  /*03c0*/  @!P3 DFMA R18, R4, R12, -R26 ;  /* 0x0000000c0412b22b */ /* 0x000fe2000000081a */
[----:B------:R-:W2:Y:S05]  /*03d0*/  @!P1 LDG.E.128 R12, desc[UR12][R22.64+0x20] ;  /* 0x0000200c160c9981 */ /* 0x000eaa000c1e1d00 */
[----:B---3--:R-:W-:-:S04]  /*03e0*/  @!P4 DMUL R16, R6, R8 ;  /* 0x000000080610c228 */ /* 0x008fc80000000000 */
[----:B------:R-:W-:Y:S02]  /*03f0*/  @!P3 IMAD.MOV.U32 R4, RZ, RZ, R18 ;  /* 0x000000ffff04b224 */ /* 0x000fe400078e0012 */
[----:B------:R-:W-:Y:S01]  /*0400*/  @!P3 IMAD.MOV.U32 R5, RZ, RZ, R19 ;  /* 0x000000ffff05b224 */ /* 0x000fe200078e0013 */
[----:B------:R-:W-:-:S05]  /*0410*/  @!P4 DMUL R26, R6, R10 ;  /* 0x0000000a061ac228 */ /* 0x000fca0000000000 */
[C---:B------:R-:W-:Y:S01]  /*0420*/  @!P4 DFMA R6, R4.reuse, R10, R16 ;  /* 0x0000000a0406c22b */ /* 0x040fe20000000010 */
[----:B------:R0:W3:Y:S02]  /*0430*/  @!P2 LDG.E.128 R16, desc[UR12][R22.64+0x30] ;  /* 0x0000300c1610a981 */ /* 0x0000e4000c1e1d00 */
[----:B------:R-:W-:Y:S01]  /*0440*/  @!P4 DFMA R26, R4, R8, -R26 ;  /* 0x00000008041ac22b */ /* 0x000fe2000000081a */
[----:B------:R-:W-:-:S09]  /*0450*/  UIADD3 UR4, UP0, UR4, 0x4, URZ ;  /* 0x0000000404047890 */ /* 0x000fd2000ff1e03f */
[----:B------:R-:W-:Y:S02]  /*0460*/  @!P4 IMAD.MOV.U32 R4, RZ, RZ, R26 ;  /* 0x000000ffff04c224 */ /* 0x000fe400078e001a */
[----:B------:R-:W-:Y:S01]  /*0470*/  @!P4 IMAD.MOV.U32 R5, RZ, RZ, R27 ;  /* 0x000000ffff05c224 */ /* 0x000fe200078e001b */
[----:B------:R-:W-:Y:S01]  /*0480*/  UIADD3.X UR5, URZ, UR5, URZ, UP0, !UPT ;  /* 0x000000053f057290 */ /* 0x000fe200087fe43f */
[----:B0-----:R-:W-:-:S05]  /*0490*/  IADD3 R22, P4, R22, 0x40, RZ ;  /* 0x0000004016167810 */ /* 0x001fca0007f9e0ff */
[----:B------:R-:W-:Y:S01]  /*04a0*/  IMAD.X R23, RZ, RZ, R23, P4 ;  /* 0x000000ffff177224 */ /* 0x000fe200020e0617 */
[C---:B--2---:R-:W-:Y:S02]  /*04b0*/  @!P1 DMUL R10, R6.reuse, R14 ;  /* 0x0000000e060a9228 */ /* 0x044fe40000000000 */
[----:B------:R-:W-:-:S06]  /*04c0*/  @!P1 DMUL R8, R6, R12 ;  /* 0x0000000c06089228 */ /* 0x000fcc0000000000 */
[C---:B------:R-:W-:Y:S02]  /*04d0*/  @!P1 DFMA R10, R4.reuse, R12, -R10 ;  /* 0x0000000c040a922b */ /* 0x040fe4000000080a */
[----:B------:R-:W-:Y:S01]  /*04e0*/  @!P1 DFMA R6, R4, R14, R8 ;  /* 0x0000000e0406922b */ /* 0x000fe20000000008 */
[----:B------:R-:W-:-:S07]  /*04f0*/  IADD3 R12, P3, R24, UR4, RZ ;  /* 0x00000004180c7c10 */ /* 0x000fce000ff7e0ff */
[----:B------:R-:W-:Y:S02]  /*0500*/  @!P1 IMAD.MOV.U32 R4, RZ, RZ, R10 ;  /* 0x000000ffff049224 */ /* 0x000fe400078e000a */
[----:B------:R-:W-:Y:S01]  /*0510*/  @!P1 IMAD.MOV.U32 R5, RZ, RZ, R11 ;  /* 0x000000ffff059224 */ /* 0x000fe200078e000b */
[----:B------:R-:W-:Y:S01]  /*0520*/  ISETP.NE.U32.AND P1, PT, R12, RZ, PT ;  /* 0x000000ff0c00720c */ /* 0x000fe20003f25070 */
[----:B---3--:R-:W-:Y:S01]  /*0530*/  @!P2 DMUL R8, R6, R18 ;  /* 0x000000120608a228 */ /* 0x008fe20000000000 */
[----:B------:R-:W-:-:S04]  /*0540*/  IADD3.X R12, R25, UR5, RZ, P3, !PT ;  /* 0x00000005190c7c10 */ /* 0x000fc80009ffe4ff */
[----:B------:R-:W-:Y:S01]  /*0550*/  ISETP.NE.AND.EX P1, PT, R12, RZ, PT, P1 ;  /* 0x000000ff0c00720c */ /* 0x000fe20003f25310 */
[-C--:B------:R-:W-:Y:S02]  /*0560*/  @!P2 DMUL R10, R6, R16.reuse ;  /* 0x00000010060aa228 */ /* 0x080fe40000000000 */
[----:B------:R-:W-:Y:S01]  /*0570*/  @!P2 DFMA R8, R4, R16, -R8 ;  /* 0x000000100408a22b */ /* 0x000fe20000000808 */
[----:B------:R-:W-:-:S05]  /*0580*/  IADD3 R20, P3, R20, 0x10, RZ ;  /* 0x0000001014147810 */ /* 0x000fca0007f7e0ff */
[----:B------:R-:W-:Y:S01]  /*0590*/  @!P2 DFMA R6, R4, R18, R10 ;  /* 0x000000120406a22b */ /* 0x000fe2000000000a */
[----:B------:R-:W-:-:S03]  /*05a0*/  IMAD.X R21, RZ, RZ, R21, P3 ;  /* 0x000000ffff157224 */ /* 0x000fc600018e0615 */
[----:B------:R-:W-:Y:S02]  /*05b0*/  @!P2 IMAD.MOV.U32 R4, RZ, RZ, R8 ;  /* 0x000000ffff04a224 */ /* 0x000fe400078e0008 */
[----:B------:R-:W-:Y:S01]  /*05c0*/  @!P2 IMAD.MOV.U32 R5, RZ, RZ, R9 ;  /* 0x000000ffff05a224 */ /* 0x000fe200078e0009 */
[----:B------:R-:W-:Y:S06]  /*05d0*/  @P1 BRA `(.L_x_856) ;  /* 0xfffffffc00441947 */ /* 0x000fec000383ffff */
.L_x_855:
        /* <DEDUP_REMOVED lines=9> */
.L_x_857:
[----:B------:R-:W-:Y:S02]  /*0670*/  IMAD.U32 R17, RZ, RZ, UR4 ;  /* 0x00000004ff117e24 */ /* 0x000fe4000f8e00ff */
[----:B------:R-:W-:-:S05]  /*0680*/  IMAD.U32 R16, RZ, RZ, UR6 ;  /* 0x00000006ff107e24 */ /* 0x000fca000f8e00ff */
[----:B------:R-:W2:Y:S01]  /*0690*/  LDG.E R17, desc[UR12][R16.64] ;  /* 0x0000000c10117981 */ /* 0x000ea2000c1e1900 */
[----:B------:R-:W-:Y:S02]  /*06a0*/  IMAD.U32 R8, RZ, RZ, UR7 ;  /* 0x00000007ff087e24 */ /* 0x000fe4000f8e00ff */
[----:B------:R-:W-:Y:S01]  /*06b0*/  IMAD.U32 R9, RZ, RZ, UR8 ;  /* 0x00000008ff097e24 */ /* 0x000fe2000f8e00ff */
[----:B--2--5:R-:W-:-:S13]  /*06c0*/  ISETP.NE.AND P1, PT, R2, R17, PT ;  /* 0x000000110200720c */ /* 0x024fda0003f25270 */
        /* <DEDUP_REMOVED lines=16> */
.L_x_854:
[----:B------:R-:W-:Y:S02]  /*07d0*/  ULDC.64 UR4, c[0x0][0x210] ;  /* 0x0000840000047ab9 */ /* 0x000fe40000000a00 */
[----:B-----5:R-:W-:-:S04]  /*07e0*/  LEA R2, P0, R0, UR4, 0x4 ;  /* 0x0000000400027c11 */ /* 0x020fc8000f8020ff */
[----:B------:R-:W-:-:S05]  /*07f0*/  LEA.HI.X R3, R0, UR5, RZ, 0x4, P0 ;  /* 0x0000000500037c11 */ /* 0x000fca00080f24ff */
[----:B------:R-:W-:Y:S01]  /*0800*/  STG.E.128 desc[UR12][R2.64], R4 ;  /* 0x0000000402007986 */ /* 0x000fe2000c101d0c */
[----:B------:R-:W-:Y:S05]  /*0810*/  EXIT ;  /* 0x000000000000794d */ /* 0x000fea0003800000 */
.L_x_858:
        /* <DEDUP_REMOVED lines=14> */
.L_x_8668:


//--------------------- .text._ZN2at6native55_GLOBAL__N__0955718d_22_SparseCsrTensorMath_cu_868dd54534reduce_sparse_csr_dim1_cuda_kernelIflNS1_14ReductionMulOpIfEEfEEvPT2_PKT_PKT0_SC_lT1_ --------------------------
	.section	.text._ZN2at6native55_GLOBAL__N__0955718d_22_SparseCsrTensorMath_cu_868dd54534reduce_sparse_csr_dim1_cuda_kernelIflNS1_14ReductionMulOpIfEEfEEvPT2_PKT_PKT0_SC_lT1_,"ax",@progbits
	.align	128
.text._ZN2at6native55_GLOBAL__N__0955718d_22_SparseCsrTensorMath_cu_868dd54534reduce_sparse_csr_dim1_cuda_kernelIflNS1_14ReductionMulOpIfEEfEEvPT2_PKT_PKT0_SC_lT1_:
        .type           _ZN2at6native55_GLOBAL__N__0955718d_22_SparseCsrTensorMath_cu_868dd54534reduce_sparse_csr_dim1_cuda_kernelIflNS1_14ReductionMulOpIfEEfEEvPT2_PKT_PKT0_SC_lT1_,@function
        .size           _ZN2at6native55_GLOBAL__N__0955718d_22_SparseCsrTensorMath_cu_868dd54534reduce_sparse_csr_dim1_cuda_kernelIflNS1_14ReductionMulOpIfEEfEEvPT2_PKT_PKT0_SC_lT1_,(.L_x_8669 - _ZN2at6native55_GLOBAL__N__0955718d_22_SparseCsrTensorMath_cu_868dd54534reduce_sparse_csr_dim1_cuda_kernelIflNS1_14ReductionMulOpIfEEfEEvPT2_PKT_PKT0_SC_lT1_)
        .other          _ZN2at6native55_GLOBAL__N__0955718d_22_SparseCsrTensorMath_cu_868dd54534reduce_sparse_csr_dim1_cuda_kernelIflNS1_14ReductionMulOpIfEEfEEvPT2_PKT_PKT0_SC_lT1_,@"STO_CUDA_ENTRY STV_DEFAULT"
_ZN2at6native55_GLOBAL__N__0955718d_22_SparseCsrTensorMath_cu_868dd54534reduce_sparse_csr_dim1_cuda_kernelIflNS1_14ReductionMulOpIfEEfEEvPT2_PKT_PKT0_SC_lT1_:
        /* <DEDUP_REMOVED lines=25> */
[--C-:B------:R-:W-:Y:S01]  /*0190*/  IMAD.IADD R10, R2, 0x1, -R8.reuse ;  /* 0x00000001020a7824 */ /* 0x100fe200078e0a08 */
[----:B------:R-:W-:Y:S01]  /*01a0*/  LOP3.LUT R5, RZ, R8, RZ, 0x33, !PT ;  /* 0x00000008ff057212 */ /* 0x000fe200078e33ff */
[----:B------:R-:W-:Y:S01]  /*01b0*/  BSSY B1, `(.L_x_861) ;  /* 0x0000020000017945 */ /* 0x000fe20003800000 */
[----:B------:R-:W-:Y:S02]  /*01c0*/  IMAD.MOV.U32 R7, RZ, RZ, 0x3f800000 ;  /* 0x3f800000ff077424 */ /* 0x000fe400078e00ff */
[----:B------:R-:W-:Y:S01]  /*01d0*/  LOP3.LUT R10, R10, 0x3, RZ, 0xc0, !PT ;  /* 0x000000030a0a7812 */ /* 0x000fe200078ec0ff */
[----:B------:R-:W-:Y:S01]  /*01e0*/  IMAD.MOV.U32 R11, RZ, RZ, R8 ;  /* 0x000000ffff0b7224 */ /* 0x000fe200078e0008 */
[----:B------:R-:W-:Y:S02]  /*01f0*/  IADD3 R4, P2, R2, R5, RZ ;  /* 0x0000000502047210 */ /* 0x000fe40007f5e0ff */
[----:B------:R-:W-:Y:S02]  /*0200*/  ISETP.NE.U32.AND P1, PT, R10, RZ, PT ;  /* 0x000000ff0a00720c */ /* 0x000fe40003f25070 */
[----:B------:R-:W-:-:S02]  /*0210*/  LOP3.LUT R5, RZ, R9, RZ, 0x33, !PT ;  /* 0x00000009ff057212 */ /* 0x000fc400078e33ff */
[----:B------:R-:W-:Y:S02]  /*0220*/  ISETP.NE.AND.EX P1, PT, RZ, RZ, PT, P1 ;  /* 0x000000ffff00720c */ /* 0x000fe40003f25310 */
[----:B------:R-:W-:Y:S01]  /*0230*/  ISETP.GE.U32.AND P0, PT, R4, 0x3, PT ;  /* 0x000000030400780c */ /* 0x000fe20003f06070 */
[----:B------:R-:W-:-:S05]  /*0240*/  IMAD.X R4, R3, 0x1, R5, P2 ;  /* 0x0000000103047824 */ /* 0x000fca00010e0605 */
[----:B------:R-:W-:-:S05]  /*0250*/  ISETP.GE.U32.AND.EX P0, PT, R4, RZ, PT, P0 ;  /* 0x000000ff0400720c */ /* 0x000fca0003f06100 */
[----:B------:R-:W-:Y:S08]  /*0260*/  @!P1 BRA `(.L_x_862) ;  /* 0x0000000000509947 */ /* 0x000ff00003800000 */
[----:B------:R-:W-:Y:S01]  /*0270*/  ULDC.64 UR6, c[0x0][0x218] ;  /* 0x0000860000067ab9 */ /* 0x000fe20000000a00 */
[----:B------:R-:W-:Y:S01]  /*0280*/  IADD3 R10, P2, RZ, -R10, RZ ;  /* 0x8000000aff0a7210 */ /* 0x000fe20007f5e0ff */
[----:B------:R-:W-:Y:S01]  /*0290*/  IMAD.MOV.U32 R11, RZ, RZ, R8 ;  /* 0x000000ffff0b7224 */ /* 0x000fe200078e0008 */
[----:B------:R-:W-:Y:S01]  /*02a0*/  LEA R12, P1, R8, UR6, 0x2 ;  /* 0x00000006080c7c11 */ /* 0x000fe2000f8210ff */
[----:B------:R-:W-:-:S03]  /*02b0*/  IMAD.MOV.U32 R7, RZ, RZ, 0x3f800000 ;  /* 0x3f800000ff077424 */ /* 0x000fc600078e00ff */
[----:B------:R-:W-:Y:S01]  /*02c0*/  LEA.HI.X R13, R8, UR7, R9, 0x2, P1 ;  /* 0x00000007080d7c11 */ /* 0x000fe200088f1409 */
[----:B------:R-:W-:-:S08]  /*02d0*/  IMAD.X R8, RZ, RZ, -0x1, P2 ;  /* 0xffffffffff087424 */ /* 0x000fd000010e06ff */
.L_x_863:
[----:B------:R-:W-:Y:S02]  /*02e0*/  IMAD.MOV.U32 R4, RZ, RZ, R12 ;  /* 0x000000ffff047224 */ /* 0x000fe400078e000c */
[----:B------:R-:W-:-:S05]  /*02f0*/  IMAD.MOV.U32 R5, RZ, RZ, R13 ;  /* 0x000000ffff057224 */ /* 0x000fca00078e000d */
[----:B------:R-:W2:Y:S01]  /*0300*/  LDG.E R4, desc[UR4][R4.64] ;  /* 0x0000000404047981 */ /* 0x000ea2000c1e1900 */
[----:B------:R-:W-:Y:S02]  /*0310*/  IADD3 R10, P1, R10, 0x1, RZ ;  /* 0x000000010a0a7810 */ /* 0x000fe40007f3e0ff */
[----:B------:R-:W-:Y:S02]  /*0320*/  IADD3 R11, P2, R11, 0x1, RZ ;  /* 0x000000010b0b7810 */ /* 0x000fe40007f5e0ff */
[----:B------:R-:W-:Y:S02]  /*0330*/  IADD3.X R8, RZ, R8, RZ, P1, !PT ;  /* 0x00000008ff087210 */ /* 0x000fe40000ffe4ff */
[----:B------:R-:W-:Y:S01]  /*0340*/  ISETP.NE.U32.AND P1, PT, R10, RZ, PT ;  /* 0x000000ff0a00720c */ /* 0x000fe20003f25070 */
[----:B------:R-:W-:Y:S01]  /*0350*/  IMAD.X R9, RZ, RZ, R9, P2 ;  /* 0x000000ffff097224 */ /* 0x000fe200010e0609 */
[----:B------:R-:W-:Y:S02]  /*0360*/  IADD3 R12, P3, R12, 0x4, RZ ;  /* 0x000000040c0c7810 */ /* 0x000fe40007f7e0ff */
[----:B------:R-:W-:-:S03]  /*0370*/  ISETP.NE.AND.EX P1, PT, R8, RZ, PT, P1 ;  /* 0x000000ff0800720c */ /* 0x000fc60003f25310 */
[----:B------:R-:W-:Y:S02]  /*0380*/  IMAD.X R13, RZ, RZ, R13, P3 ;  /* 0x000000ffff0d7224 */ /* 0x000fe400018e060d */
[----:B--2---:R-:W-:-:S08]  /*0390*/  FMUL.FTZ R7, R4, R7 ;  /* 0x0000000704077220 */ /* 0x004fd00000410000 */
[----:B------:R-:W-:Y:S05]  /*03a0*/  @P1 BRA `(.L_x_863) ;  /* 0xfffffffc00cc1947 */ /* 0x000fea000383ffff */
.L_x_862:
[----:B------:R-:W-:Y:S05]  /*03b0*/  BSYNC B1 ;  /* 0x0000000000017941 */ /* 0x000fea0003800000 */
.L_x_861:
        /* <DEDUP_REMOVED lines=16> */
.L_x_866:
[----:B------:R-:W2:Y:S04]  /*04c0*/  LDG.E R24, desc[UR4][R4.64+-0x8] ;  /* 0xfffff80404187981 */ /* 0x000ea8000c1e1900 */
[----:B------:R-:W3:Y:S04]  /*04d0*/  LDG.E R25, desc[UR4][R4.64+-0x4] ;  /* 0xfffffc0404197981 */ /* 0x000ee8000c1e1900 */
[----:B------:R-:W4:Y:S04]  /*04e0*/  LDG.E R27, desc[UR4][R4.64] ;  /* 0x00000004041b7981 */ /* 0x000f28000c1e1900 */
[----:B------:R-:W5:Y:S04]  /*04f0*/  LDG.E R23, desc[UR4][R4.64+0x4] ;  /* 0x0000040404177981 */ /* 0x000f68000c1e1900 */
        /* <DEDUP_REMOVED lines=10> */
[----:B------:R-:W5:Y:S01]  /*05a0*/  LDG.E R13, desc[UR4][R4.64+0x30] ;  /* 0x00003004040d7981 */ /* 0x000f62000c1e1900 */
[----:B--2---:R-:W-:-:S03]  /*05b0*/  FMUL.FTZ R24, R24, R7 ;  /* 0x0000000718187220 */ /* 0x004fc60000410000 */
[----:B------:R0:W2:Y:S01]  /*05c0*/  LDG.E R7, desc[UR4][R4.64+0x34] ;  /* 0x0000340404077981 */ /* 0x0000a2000c1e1900 */
[----:B------:R-:W-:Y:S01]  /*05d0*/  IADD3 R11, P1, R11, 0x10, RZ ;  /* 0x000000100b0b7810 */ /* 0x000fe20007f3e0ff */
[----:B---3--:R-:W-:-:S04]  /*05e0*/  FMUL.FTZ R24, R24, R25 ;  /* 0x0000001918187220 */ /* 0x008fc80000410000 */
[----:B----4-:R-:W-:Y:S01]  /*05f0*/  FMUL.FTZ R24, R24, R27 ;  /* 0x0000001b18187220 */ /* 0x010fe20000410000 */
[----:B------:R-:W-:Y:S01]  /*0600*/  IMAD.X R9, RZ, RZ, R9, P1 ;  /* 0x000000ffff097224 */ /* 0x000fe200008e0609 */
[----:B------:R-:W-:Y:S02]  /*0610*/  ISETP.GE.U32.AND P1, PT, R11, R14, PT ;  /* 0x0000000e0b00720c */ /* 0x000fe40003f26070 */
[----:B-----5:R-:W-:Y:S01]  /*0620*/  FMUL.FTZ R23, R24, R23 ;  /* 0x0000001718177220 */ /* 0x020fe20000410000 */
[----:B0-----:R-:W-:Y:S02]  /*0630*/  IADD3 R4, P2, R4, 0x40, RZ ;  /* 0x0000004004047810 */ /* 0x001fe40007f5e0ff */
[----:B------:R-:W-:Y:S01]  /*0640*/  ISETP.GE.AND.EX P1, PT, R9, R12, PT, P1 ;  /* 0x0000000c0900720c */ /* 0x000fe20003f26310 */
[----:B------:R-:W-:Y:S01]  /*0650*/  FMUL.FTZ R22, R23, R22 ;  /* 0x0000001617167220 */ /* 0x000fe20000410000 */
[----:B------:R-:W-:-:S03]  /*0660*/  IADD3.X R5, RZ, R5, RZ, P2, !PT ;  /* 0x00000005ff057210 */ /* 0x000fc600017fe4ff */
[----:B------:R-:W-:-:S04]  /*0670*/  FMUL.FTZ R21, R22, R21 ;  /* 0x0000001516157220 */ /* 0x000fc80000410000 */
        /* <DEDUP_REMOVED lines=9> */
[----:B--2---:R-:W-:Y:S01]  /*0710*/  FMUL.FTZ R7, R10, R7 ;  /* 0x000000070a077220 */ /* 0x004fe20000410000 */
[----:B------:R-:W-:Y:S06]  /*0720*/  @!P1 BRA `(.L_x_866) ;  /* 0xfffffffc00649947 */ /* 0x000fec000383ffff */
.L_x_865:
[----:B------:R-:W-:Y:S05]  /*0730*/  BSYNC B1 ;  /* 0x0000000000017941 */ /* 0x000fea0003800000 */
.L_x_864:
[----:B------:R-:W-:Y:S01]  /*0740*/  IADD3 R8, P2, R2, -R11, RZ ;  /* 0x8000000b02087210 */ /* 0x000fe20007f5e0ff */
[----:B------:R-:W-:Y:S03]  /*0750*/  BSSY B1, `(.L_x_867) ;  /* 0x000001b000017945 */ /* 0x000fe60003800000 */
[----:B------:R-:W-:Y:S01]  /*0760*/  ISETP.GT.U32.AND P1, PT, R8, 0x4, PT ;  /* 0x000000040800780c */ /* 0x000fe20003f24070 */
[----:B------:R-:W-:-:S05]  /*0770*/  IMAD.X R8, R3, 0x1, ~R9, P2 ;  /* 0x0000000103087824 */ /* 0x000fca00010e0e09 */
[----:B------:R-:W-:-:S13]  /*0780*/  ISETP.GT.AND.EX P1, PT, R8, RZ, PT, P1 ;  /* 0x000000ff0800720c */ /* 0x000fda0003f24310 */
[----:B------:R-:W-:Y:S05]  /*0790*/  @!P1 BRA `(.L_x_868) ;  /* 0x0000000000589947 */ /* 0x000fea0003800000 */
[----:B------:R-:W2:Y:S04]  /*07a0*/  LDG.E R8, desc[UR4][R4.64+-0x8] ;  /* 0xfffff80404087981 */ /* 0x000ea8000c1e1900 */
[----:B------:R-:W3:Y:S04]  /*07b0*/  LDG.E R13, desc[UR4][R4.64+-0x4] ;  /* 0xfffffc04040d7981 */ /* 0x000ee8000c1e1900 */
[----:B------:R-:W4:Y:S04]  /*07c0*/  LDG.E R15, desc[UR4][R4.64] ;  /* 0x00000004040f7981 */ /* 0x000f28000c1e1900 */
[----:B------:R-:W5:Y:S04]  /*07d0*/  LDG.E R17, desc[UR4][R4.64+0x4] ;  /* 0x0000040404117981 */ /* 0x000f68000c1e1900 */
[----:B------:R-:W5:Y:S04]  /*07e0*/  LDG.E R19, desc[UR4][R4.64+0x8] ;  /* 0x0000080404137981 */ /* 0x000f68000c1e1900 */
[----:B------:R-:W5:Y:S04]  /*07f0*/  LDG.E R21, desc[UR4][R4.64+0xc] ;  /* 0x00000c0404157981 */ /* 0x000f68000c1e1900 */
[----:B------:R-:W5:Y:S04]  /*0800*/  LDG.E R23, desc[UR4][R4.64+0x10] ;  /* 0x0000100404177981 */ /* 0x000f68000c1e1900 */
[----:B------:R0:W5:Y:S01]  /*0810*/  LDG.E R25, desc[UR4][R4.64+0x14] ;  /* 0x0000140404197981 */ /* 0x000162000c1e1900 */
[----:B------:R-:W-:-:S02]  /*0820*/  IADD3 R11, P2, R11, 0x8, RZ ;  /* 0x000000080b0b7810 */ /* 0x000fc40007f5e0ff */
[----:B------:R-:W-:Y:S02]  /*0830*/  IADD3 R10, P1, R4, 0x20, RZ ;  /* 0x00000020040a7810 */ /* 0x000fe40007f3e0ff */
[----:B------:R-:W-:Y:S01]  /*0840*/  PLOP3.LUT P0, PT, PT, PT, PT, 0x8, 0x0 ;  /* 0x000000000000781c */ /* 0x000fe20003f0e170 */
[----:B------:R-:W-:Y:S02]  /*0850*/  IMAD.X R9, RZ, RZ, R9, P2 ;  /* 0x000000ffff097224 */ /* 0x000fe400010e0609 */
[----:B0-----:R-:W-:Y:S02]  /*0860*/  IMAD.X R5, RZ, RZ, R5, P1 ;  /* 0x000000ffff057224 */ /* 0x001fe400008e0605 */
[----:B------:R-:W-:Y:S02]  /*0870*/  IMAD.MOV.U32 R4, RZ, RZ, R10 ;  /* 0x000000ffff047224 */ /* 0x000fe400078e000a */
[----:B--2---:R-:W-:-:S04]  /*0880*/  FMUL.FTZ R8, R7, R8 ;  /* 0x0000000807087220 */ /* 0x004fc80000410000 */
[----:B---3--:R-:W-:-:S04]  /*0890*/  FMUL.FTZ R8, R8, R13 ;  /* 0x0000000d08087220 */ /* 0x008fc80000410000 */
[----:B----4-:R-:W-:-:S04]  /*08a0*/  FMUL.FTZ R8, R8, R15 ;  /* 0x0000000f08087220 */ /* 0x010fc80000410000 */
[----:B-----5:R-:W-:-:S04]  /*08b0*/  FMUL.FTZ R8, R8, R17 ;  /* 0x0000001108087220 */ /* 0x020fc80000410000 */
[----:B------:R-:W-:-:S04]  /*08c0*/  FMUL.FTZ R8, R8, R19 ;  /* 0x0000001308087220 */ /* 0x000fc80000410000 */
[----:B------:R-:W-:-:S04]  /*08d0*/  FMUL.FTZ R8, R8, R21 ;  /* 0x0000001508087220 */ /* 0x000fc80000410000 */
[----:B------:R-:W-:-:S04]  /*08e0*/  FMUL.FTZ R8, R8, R23 ;  /* 0x0000001708087220 */ /* 0x000fc80000410000 */
[----:B------:R-:W-:-:S07]  /*08f0*/  FMUL.FTZ R7, R8, R25 ;  /* 0x0000001908077220 */ /* 0x000fce0000410000 */
.L_x_868:
[----:B------:R-:W-:Y:S05]  /*0900*/  BSYNC B1 ;  /* 0x0000000000017941 */ /* 0x000fea0003800000 */
.L_x_867:
[----:B------:R-:W-:-:S04]  /*0910*/  ISETP.LT.U32.AND P1, PT, R11, R2, PT ;  /* 0x000000020b00720c */ /* 0x000fc80003f21070 */
[----:B------:R-:W-:-:S13]  /*0920*/  ISETP.LT.OR.EX P0, PT, R9, R3, P0, P1 ;  /* 0x000000030900720c */ /* 0x000fda0000701710 */
[----:B------:R-:W-:Y:S05]  /*0930*/  @!P0 BRA `(.L_x_860) ;  /* 0x0000000000208947 */ /* 0x000fea0003800000 */
[----:B------:R-:W2:Y:S04]  /*0940*/  LDG.E R2, desc[UR4][R4.64+-0x8] ;  /* 0xfffff80404027981 */ /* 0x000ea8000c1e1900 */
[----:B------:R-:W3:Y:S04]  /*0950*/  LDG.E R3, desc[UR4][R4.64+-0x4] ;  /* 0xfffffc0404037981 */ /* 0x000ee8000c1e1900 */
[----:B------:R-:W4:Y:S04]  /*0960*/  LDG.E R9, desc[UR4][R4.64] ;  /* 0x0000000404097981 */ /* 0x000f28000c1e1900 */
[----:B------:R-:W5:Y:S01]  /*0970*/  LDG.E R11, desc[UR4][R4.64+0x4] ;  /* 0x00000404040b7981 */ /* 0x000f62000c1e1900 */
[----:B--2---:R-:W-:-:S04]  /*0980*/  FMUL.FTZ R2, R7, R2 ;  /* 0x0000000207027220 */ /* 0x004fc80000410000 */
[----:B---3--:R-:W-:-:S04]  /*0990*/  FMUL.FTZ R2, R2, R3 ;  /* 0x0000000302027220 */ /* 0x008fc80000410000 */
[----:B----4-:R-:W-:-:S04]  /*09a0*/  FMUL.FTZ R2, R2, R9 ;  /* 0x0000000902027220 */ /* 0x010fc80000410000 */
[----:B-----5:R-:W-:-:S07]  /*09b0*/  FMUL.FTZ R7, R2, R11 ;  /* 0x0000000b02077220 */ /* 0x020fce0000410000 */
.L_x_860:
[----:B------:R-:W-:Y:S05]  /*09c0*/  BSYNC B0 ;  /* 0x0000000000007941 */ /* 0x000fea0003800000 */
.L_x_859:
        /* <DEDUP_REMOVED lines=9> */
.L_x_869:
        /* <DEDUP_REMOVED lines=10> */
.L_x_8669:


//--------------------- .text._ZN2at6native55_GLOBAL__N__0955718d_22_SparseCsrTensorMath_cu_868dd54534reduce_sparse_csr_dim1_cuda_kernelIfiNS1_14ReductionMulOpIfEEfEEvPT2_PKT_PKT0_SC_lT1_ --------------------------
	.section	.text._ZN2at6native55_GLOBAL__N__0955718d_22_SparseCsrTensorMath_cu_868dd54534reduce_sparse_csr_dim1_cuda_kernelIfiNS1_14ReductionMulOpIfEEfEEvPT2_PKT_PKT0_SC_lT1_,"ax",@progbits
	.align	128
.text._ZN2at6native55_GLOBAL__N__0955718d_22_SparseCsrTensorMath_cu_868dd54534reduce_sparse_csr_dim1_cuda_kernelIfiNS1_14ReductionMulOpIfEEfEEvPT2_PKT_PKT0_SC_lT1_:
        .type           _ZN2at6native55_GLOBAL__N__0955718d_22_SparseCsrTensorMath_cu_868dd54534reduce_sparse_csr_dim1_cuda_kernelIfiNS1_14ReductionMulOpIfEEfEEvPT2_PKT_PKT0_SC_lT1_,@function
        .size           _ZN2at6native55_GLOBAL__N__0955718d_22_SparseCsrTensorMath_cu_868dd54534reduce_sparse_csr_dim1_cuda_kernelIfiNS1_14ReductionMulOpIfEEfEEvPT2_PKT_PKT0_SC_lT1_,(.L_x_8670 - _ZN2at6native55_GLOBAL__N__0955718d_22_SparseCsrTensorMath_cu_868dd54534reduce_sparse_csr_dim1_cuda_kernelIfiNS1_14ReductionMulOpIfEEfEEvPT2_PKT_PKT0_SC_lT1_)
        .other          _ZN2at6native55_GLOBAL__N__0955718d_22_SparseCsrTensorMath_cu_868dd54534reduce_sparse_csr_dim1_cuda_kernelIfiNS1_14ReductionMulOpIfEEfEEvPT2_PKT_PKT0_SC_lT1_,@"STO_CUDA_ENTRY STV_DEFAULT"
_ZN2at6native55_GLOBAL__N__0955718d_22_SparseCsrTensorMath_cu_868dd54534reduce_sparse_csr_dim1_cuda_kernelIfiNS1_14ReductionMulOpIfEEfEEvPT2_PKT_PKT0_SC_lT1_:
        /* <DEDUP_REMOVED lines=23> */
[----:B------:R-:W-:Y:S01]  /*0170*/  IMAD.IADD R2, R6, 0x1, -R7 ;  /* 0x0000000106027824 */ /* 0x000fe200078e0a07 */
[----:B------:R-:W-:Y:S01]  /*0180*/  LOP3.LUT R3, RZ, R7, RZ, 0x33, !PT ;  /* 0x00000007ff037212 */ /* 0x000fe200078e33ff */
[----:B------:R-:W-:Y:S01]  /*0190*/  BSSY B1, `(.L_x_872) ;  /* 0x0000013000017945 */ /* 0x000fe20003800000 */
[----:B------:R-:W-:Y:S02]  /*01a0*/  MOV R5, 0x3f800000 ;  /* 0x3f80000000057802 */ /* 0x000fe40000000f00 */
[----:B------:R-:W-:Y:S02]  /*01b0*/  LOP3.LUT P1, R8, R2, 0x3, RZ, 0xc0, !PT ;  /* 0x0000000302087812 */ /* 0x000fe4000782c0ff */
[----:B------:R-:W-:-:S04]  /*01c0*/  IADD3 R3, R6, R3, RZ ;  /* 0x0000000306037210 */ /* 0x000fc80007ffe0ff */
[----:B------:R-:W-:-:S07]  /*01d0*/  ISETP.GE.U32.AND P0, PT, R3, 0x3, PT ;  /* 0x000000030300780c */ /* 0x000fce0003f06070 */
[----:B------:R-:W-:Y:S06]  /*01e0*/  @!P1 BRA `(.L_x_873) ;  /* 0x0000000000349947 */ /* 0x000fec0003800000 */
[----:B------:R-:W0:Y:S01]  /*01f0*/  LDC.64 R2, c[0x0][0x218] ;  /* 0x00008600ff027b82 */ /* 0x000e220000000a00 */
[----:B------:R-:W-:Y:S01]  /*0200*/  MOV R5, 0x3f800000 ;  /* 0x3f80000000057802 */ /* 0x000fe20000000f00 */
[----:B0-----:R-:W-:-:S04]  /*0210*/  IMAD.WIDE R2, R7, 0x4, R2 ;  /* 0x0000000407027825 */ /* 0x001fc800078e0202 */
[----:B------:R-:W-:-:S07]  /*0220*/  IMAD.MOV.U32 R9, RZ, RZ, R2 ;  /* 0x000000ffff097224 */ /* 0x000fce00078e0002 */
.L_x_874:
[----:B------:R-:W-:-:S06]  /*0230*/  MOV R2, R9 ;  /* 0x0000000900027202 */ /* 0x000fcc0000000f00 */
[----:B------:R0:W2:Y:S01]  /*0240*/  LDG.E R2, desc[UR4][R2.64] ;  /* 0x0000000402027981 */ /* 0x0000a2000c1e1900 */
[----:B------:R-:W-:Y:S01]  /*0250*/  VIADD R8, R8, 0xffffffff ;  /* 0xffffffff08087836 */ /* 0x000fe20000000000 */
[----:B------:R-:W-:Y:S02]  /*0260*/  IADD3 R9, P2, R9, 0x4, RZ ;  /* 0x0000000409097810 */ /* 0x000fe40007f5e0ff */
[----:B------:R-:W-:Y:S02]  /*0270*/  IADD3 R7, R7, 0x1, RZ ;  /* 0x0000000107077810 */ /* 0x000fe40007ffe0ff */
[----:B------:R-:W-:Y:S02]  /*0280*/  ISETP.NE.AND P1, PT, R8, RZ, PT ;  /* 0x000000ff0800720c */ /* 0x000fe40003f25270 */
[----:B0-----:R-:W-:Y:S01]  /*0290*/  IADD3.X R3, RZ, R3, RZ, P2, !PT ;  /* 0x00000003ff037210 */ /* 0x001fe200017fe4ff */
[----:B--2---:R-:W-:-:S10]  /*02a0*/  FMUL.FTZ R5, R2, R5 ;  /* 0x0000000502057220 */ /* 0x004fd40000410000 */
[----:B------:R-:W-:Y:S05]  /*02b0*/  @P1 BRA `(.L_x_874) ;  /* 0xfffffffc00dc1947 */ /* 0x000fea000383ffff */
.L_x_873:
[----:B------:R-:W-:Y:S05]  /*02c0*/  BSYNC B1 ;  /* 0x0000000000017941 */ /* 0x000fea0003800000 */
.L_x_872:
        /* <DEDUP_REMOVED lines=12> */
.L_x_877:
        /* <DEDUP_REMOVED lines=15> */
[----:B------:R0:W5:Y:S01]  /*0480*/  LDG.E R8, desc[UR4][R2.64+0x34] ;  /* 0x0000340402087981 */ /* 0x000162000c1e1900 */
[----:B------:R-:W-:-:S05]  /*0490*/  VIADD R7, R7, 0x10 ;  /* 0x0000001007077836 */ /* 0x000fca0000000000 */
[----:B------:R-:W-:Y:S02]  /*04a0*/  ISETP.GE.AND P1, PT, R7, R10, PT ;  /* 0x0000000a0700720c */ /* 0x000fe40003f26270 */
[----:B0-----:R-:W-:-:S04]  /*04b0*/  IADD3 R2, P2, R2, 0x40, RZ ;  /* 0x0000004002027810 */ /* 0x001fc80007f5e0ff */
[----:B------:R-:W-:Y:S01]  /*04c0*/  IADD3.X R3, RZ, R3, RZ, P2, !PT ;  /* 0x00000003ff037210 */ /* 0x000fe200017fe4ff */
[----:B--2---:R-:W-:-:S04]  /*04d0*/  FMUL.FTZ R20, R20, R5 ;  /* 0x0000000514147220 */ /* 0x004fc80000410000 */
[----:B---3--:R-:W-:-:S04]  /*04e0*/  FMUL.FTZ R19, R20, R19 ;  /* 0x0000001314137220 */ /* 0x008fc80000410000 */
[----:B----4-:R-:W-:-:S04]  /*04f0*/  FMUL.FTZ R19, R19, R22 ;  /* 0x0000001613137220 */ /* 0x010fc80000410000 */
[----:B-----5:R-:W-:-:S04]  /*0500*/  FMUL.FTZ R19, R19, R24 ;  /* 0x0000001813137220 */ /* 0x020fc80000410000 */
        /* <DEDUP_REMOVED lines=11> */
[----:B------:R-:W-:Y:S01]  /*05c0*/  FMUL.FTZ R5, R11, R8 ;  /* 0x000000080b057220 */ /* 0x000fe20000410000 */
[----:B------:R-:W-:Y:S06]  /*05d0*/  @!P1 BRA `(.L_x_877) ;  /* 0xfffffffc006c9947 */ /* 0x000fec000383ffff */
.L_x_876:
[----:B------:R-:W-:Y:S05]  /*05e0*/  BSYNC B1 ;  /* 0x0000000000017941 */ /* 0x000fea0003800000 */
.L_x_875:
[----:B------:R-:W-:Y:S01]  /*05f0*/  IADD3 R8, R6, -R7, RZ ;  /* 0x8000000706087210 */ /* 0x000fe20007ffe0ff */
[----:B------:R-:W-:Y:S03]  /*0600*/  BSSY B1, `(.L_x_878) ;  /* 0x0000019000017945 */ /* 0x000fe60003800000 */
[----:B------:R-:W-:-:S13]  /*0610*/  ISETP.GT.AND P1, PT, R8, 0x4, PT ;  /* 0x000000040800780c */ /* 0x000fda0003f24270 */
        /* <DEDUP_REMOVED lines=9> */
[----:B------:R-:W-:-:S02]  /*06b0*/  PLOP3.LUT P0, PT, PT, PT, PT, 0x8, 0x0 ;  /* 0x000000000000781c */ /* 0x000fc40003f0e170 */
[----:B------:R-:W-:Y:S01]  /*06c0*/  IADD3 R7, R7, 0x8, RZ ;  /* 0x0000000807077810 */ /* 0x000fe20007ffe0ff */
[----:B--2---:R-:W-:-:S04]  /*06d0*/  FMUL.FTZ R8, R5, R8 ;  /* 0x0000000805087220 */ /* 0x004fc80000410000 */
[----:B---3--:R-:W-:Y:S01]  /*06e0*/  FMUL.FTZ R8, R8, R9 ;  /* 0x0000000908087220 */ /* 0x008fe20000410000 */
[----:B------:R-:W-:-:S03]  /*06f0*/  IADD3 R9, P1, R2, 0x20, RZ ;  /* 0x0000002002097810 */ /* 0x000fc60007f3e0ff */
[----:B----4-:R-:W-:Y:S01]  /*0700*/  FMUL.FTZ R8, R8, R11 ;  /* 0x0000000b08087220 */ /* 0x010fe20000410000 */
[----:B0-----:R-:W-:Y:S01]  /*0710*/  MOV R2, R9 ;  /* 0x0000000900027202 */ /* 0x001fe20000000f00 */
[----:B------:R-:W-:Y:S02]  /*0720*/  IMAD.X R10, RZ, RZ, R3, P1 ;  /* 0x000000ffff0a7224 */ /* 0x000fe400008e0603 */
[----:B-----5:R-:W-:-:S03]  /*0730*/  FMUL.FTZ R8, R8, R13 ;  /* 0x0000000d08087220 */ /* 0x020fc60000410000 */
[----:B------:R-:W-:Y:S01]  /*0740*/  MOV R3, R10 ;  /* 0x0000000a00037202 */ /* 0x000fe20000000f00 */
[----:B------:R-:W-:-:S04]  /*0750*/  FMUL.FTZ R8, R8, R15 ;  /* 0x0000000f08087220 */ /* 0x000fc80000410000 */
[----:B------:R-:W-:-:S04]  /*0760*/  FMUL.FTZ R8, R8, R17 ;  /* 0x0000001108087220 */ /* 0x000fc80000410000 */
[----:B------:R-:W-:-:S04]  /*0770*/  FMUL.FTZ R8, R8, R19 ;  /* 0x0000001308087220 */ /* 0x000fc80000410000 */
[----:B------:R-:W-:-:S07]  /*0780*/  FMUL.FTZ R5, R8, R21 ;  /* 0x0000001508057220 */ /* 0x000fce0000410000 */
.L_x_879:
[----:B------:R-:W-:Y:S05]  /*0790*/  BSYNC B1 ;  /* 0x0000000000017941 */ /* 0x000fea0003800000 */
.L_x_878:
[----:B------:R-:W-:-:S13]  /*07a0*/  ISETP.LT.OR P0, PT, R7, R6, P0 ;  /* 0x000000060700720c */ /* 0x000fda0000701670 */
        /* <DEDUP_REMOVED lines=9> */
.L_x_871:
[----:B------:R-:W-:Y:S05]  /*0840*/  BSYNC B0 ;  /* 0x0000000000007941 */ /* 0x000fea0003800000 */
.L_x_870:
        /* <DEDUP_REMOVED lines=8> */
.L_x_880:
        /* <DEDUP_REMOVED lines=11> */
.L_x_8670:


//--------------------- .text._ZN2at6native55_GLOBAL__N__0955718d_22_SparseCsrTensorMath_cu_868dd54534reduce_sparse_csr_dim0_cuda_kernelIflNS1_14ReductionMulOpIfEEfEEvPT2_PKT0_lPKT_S9_lT1_ --------------------------
	.section	.text._ZN2at6native55_GLOBAL__N__0955718d_22_SparseCsrTensorMath_cu_868dd54534reduce_sparse_csr_dim0_cuda_kernelIflNS1_14ReductionMulOpIfEEfEEvPT2_PKT0_lPKT_S9_lT1_,"ax",@progbits
	.align	128
.text._ZN2at6native55_GLOBAL__N__0955718d_22_SparseCsrTensorMath_cu_868dd54534reduce_sparse_csr_dim0_cuda_kernelIflNS1_14ReductionMulOpIfEEfEEvPT2_PKT0_lPKT_S9_lT1_:
        .type           _ZN2at6native55_GLOBAL__N__0955718d_22_SparseCsrTensorMath_cu_868dd54534reduce_sparse_csr_dim0_cuda_kernelIflNS1_14ReductionMulOpIfEEfEEvPT2_PKT0_lPKT_S9_lT1_,@function
        .size           _ZN2at6native55_GLOBAL__N__0955718d_22_SparseCsrTensorMath_cu_868dd54534reduce_sparse_csr_dim0_cuda_kernelIflNS1_14ReductionMulOpIfEEfEEvPT2_PKT0_lPKT_S9_lT1_,(.L_x_8671 - _ZN2at6native55_GLOBAL__N__0955718d_22_SparseCsrTensorMath_cu_868dd54534reduce_sparse_csr_dim0_cuda_kernelIflNS1_14ReductionMulOpIfEEfEEvPT2_PKT0_lPKT_S9_lT1_)
        .other          _ZN2at6native55_GLOBAL__N__0955718d_22_SparseCsrTensorMath_cu_868dd54534reduce_sparse_csr_dim0_cuda_kernelIflNS1_14ReductionMulOpIfEEfEEvPT2_PKT0_lPKT_S9_lT1_,@"STO_CUDA_ENTRY STV_DEFAULT"
_ZN2at6native55_GLOBAL__N__0955718d_22_SparseCsrTensorMath_cu_868dd54534reduce_sparse_csr_dim0_cuda_kernelIflNS1_14ReductionMulOpIfEEfEEvPT2_PKT0_lPKT_S9_lT1_:
        /* <DEDUP_REMOVED lines=25> */
[----:B------:R-:W-:Y:S02]  /*0190*/  ISETP.NE.U32.AND P0, PT, R5, RZ, PT ;  /* 0x000000ff0500720c */ /* 0x000fe40003f05070 */
        /* <DEDUP_REMOVED lines=8> */
[----:B------:R-:W-:Y:S02]  /*0220*/  IMAD.MOV.U32 R0, RZ, RZ, 0x3f800000 ;  /* 0x3f800000ff007424 */ /* 0x000fe400078e00ff */
[----:B------:R-:W-:Y:S02]  /*0230*/  IMAD.X R19, RZ, RZ, ~R11, P1 ;  /* 0x000000ffff137224 */ /* 0x000fe400008e0e0b */
[----:B------:R-:W1:Y:S01]  /*0240*/  LDC R7, c[0x0][0x234] ;  /* 0x00008d00ff077b82 */ /* 0x000e620000000800 */
[----:B------:R-:W-:Y:S01]  /*0250*/  IMAD.U32 R11, RZ, RZ, UR4 ;  /* 0x00000004ff0b7e24 */ /* 0x000fe2000f8e00ff */
[----:B------:R-:W-:Y:S01]  /*0260*/  UMOV UR4, URZ ;  /* 0x0000003f00047c82 */ /* 0x000fe20008000000 */
[----:B------:R-:W-:Y:S01]  /*0270*/  IMAD.U32 R6, RZ, RZ, UR5 ;  /* 0x00000005ff067e24 */ /* 0x000fe2000f8e00ff */
[----:B------:R-:W-:-:S06]  /*0280*/  UMOV UR5, URZ ;  /* 0x0000003f00057c82 */ /* 0x000fcc0008000000 */
.L_x_883:
[----:B-1----:R-:W2:Y:S04]  /*0290*/  LDG.E.64 R8, desc[UR12][R6.64] ;  /* 0x0000000c06087981 */ /* 0x002ea8000c1e1b00 */
[----:B------:R-:W3:Y:S04]  /*02a0*/  LDG.E.64 R12, desc[UR12][R6.64+0x8] ;  /* 0x0000080c060c7981 */ /* 0x000ee8000c1e1b00 */
[----:B------:R-:W4:Y:S04]  /*02b0*/  LDG.E.64 R14, desc[UR12][R6.64+0x10] ;  /* 0x0000100c060e7981 */ /* 0x000f28000c1e1b00 */
[----:B------:R-:W4:Y:S01]  /*02c0*/  LDG.E.64 R16, desc[UR12][R6.64+0x18] ;  /* 0x0000180c06107981 */ /* 0x000f22000c1e1b00 */
[----:B--2--5:R-:W-:Y:S01]  /*02d0*/  ISETP.NE.U32.AND P2, PT, R2, R8, PT ;  /* 0x000000080200720c */ /* 0x024fe20003f45070 */
[----:B------:R-:W-:-:S03]  /*02e0*/  IMAD.MOV.U32 R8, RZ, RZ, R11 ;  /* 0x000000ffff087224 */ /* 0x000fc600078e000b */
[C---:B------:R-:W-:Y:S01]  /*02f0*/  ISETP.NE.AND.EX P2, PT, R3.reuse, R9, PT, P2 ;  /* 0x000000090300720c */ /* 0x040fe20003f45320 */
[----:B0-----:R-:W-:Y:S01]  /*0300*/  IMAD.MOV.U32 R9, RZ, RZ, R18 ;  /* 0x000000ffff097224 */ /* 0x001fe200078e0012 */
[C---:B---3--:R-:W-:Y:S02]  /*0310*/  ISETP.NE.U32.AND P1, PT, R2.reuse, R12, PT ;  /* 0x0000000c0200720c */ /* 0x048fe40003f25070 */
[C---:B----4-:R-:W-:Y:S02]  /*0320*/  ISETP.NE.U32.AND P3, PT, R2.reuse, R14, PT ;  /* 0x0000000e0200720c */ /* 0x050fe40003f65070 */
[C---:B------:R-:W-:Y:S02]  /*0330*/  ISETP.NE.AND.EX P1, PT, R3.reuse, R13, PT, P1 ;  /* 0x0000000d0300720c */ /* 0x040fe40003f25310 */
[----:B------:R-:W-:Y:S02]  /*0340*/  ISETP.NE.U32.AND P4, PT, R2, R16, PT ;  /* 0x000000100200720c */ /* 0x000fe40003f85070 */
[----:B------:R-:W-:-:S02]  /*0350*/  ISETP.NE.AND.EX P3, PT, R3, R15, PT, P3 ;  /* 0x0000000f0300720c */ /* 0x000fc40003f65330 */
[----:B------:R-:W-:Y:S01]  /*0360*/  ISETP.NE.AND.EX P4, PT, R3, R17, PT, P4 ;  /* 0x000000110300720c */ /* 0x000fe20003f85340 */
[----:B------:R-:W2:Y:S06]  /*0370*/  @!P2 LDG.E R11, desc[UR12][R8.64] ;  /* 0x0000000c080ba981 */ /* 0x000eac000c1e1900 */
[----:B------:R-:W3:Y:S04]  /*0380*/  @!P1 LDG.E R13, desc[UR12][R8.64+0x4] ;  /* 0x0000040c080d9981 */ /* 0x000ee8000c1e1900 */
[----:B------:R-:W4:Y:S04]  /*0390*/  @!P3 LDG.E R15, desc[UR12][R8.64+0x8] ;  /* 0x0000080c080fb981 */ /* 0x000f28000c1e1900 */
[----:B------:R-:W4:Y:S01]  /*03a0*/  @!P4 LDG.E R17, desc[UR12][R8.64+0xc] ;  /* 0x00000c0c0811c981 */ /* 0x000f22000c1e1900 */
[----:B------:R-:W-:-:S04]  /*03b0*/  UIADD3 UR4, UP0, UR4, 0x4, URZ ;  /* 0x0000000404047890 */ /* 0x000fc8000ff1e03f */
[----:B------:R-:W-:Y:S02]  /*03c0*/  UIADD3.X UR5, URZ, UR5, URZ, UP0, !UPT ;  /* 0x000000053f057290 */ /* 0x000fe400087fe43f */
[----:B------:R-:W-:-:S04]  /*03d0*/  IADD3 R12, P6, R10, UR4, RZ ;  /* 0x000000040a0c7c10 */ /* 0x000fc8000ffde0ff */
[----:B------:R-:W-:Y:S02]  /*03e0*/  ISETP.NE.U32.AND P5, PT, R12, RZ, PT ;  /* 0x000000ff0c00720c */ /* 0x000fe40003fa5070 */
[----:B------:R-:W-:Y:S01]  /*03f0*/  IADD3.X R12, R19, UR5, RZ, P6, !PT ;  /* 0x00000005130c7c10 */ /* 0x000fe2000b7fe4ff */
[----:B--2---:R-:W-:-:S03]  /*0400*/  @!P2 FMUL.FTZ R0, R0, R11 ;  /* 0x0000000b0000a220 */ /* 0x004fc60000410000 */
[----:B------:R-:W-:Y:S02]  /*0410*/  ISETP.NE.AND.EX P2, PT, R12, RZ, PT, P5 ;  /* 0x000000ff0c00720c */ /* 0x000fe40003f45350 */
[----:B------:R-:W-:Y:S01]  /*0420*/  IADD3 R6, P5, R6, 0x20, RZ ;  /* 0x0000002006067810 */ /* 0x000fe20007fbe0ff */
[----:B---3--:R-:W-:Y:S01]  /*0430*/  @!P1 FMUL.FTZ R0, R0, R13 ;  /* 0x0000000d00009220 */ /* 0x008fe20000410000 */
[----:B------:R-:W-:-:S03]  /*0440*/  IADD3 R11, P1, R8, 0x10, RZ ;  /* 0x00000010080b7810 */ /* 0x000fc60007f3e0ff */
[----:B------:R-:W-:Y:S02]  /*0450*/  IMAD.X R7, RZ, RZ, R7, P5 ;  /* 0x000000ffff077224 */ /* 0x000fe400028e0607 */
[----:B----4-:R-:W-:Y:S01]  /*0460*/  @!P3 FMUL.FTZ R0, R0, R15 ;  /* 0x0000000f0000b220 */ /* 0x010fe20000410000 */
[----:B------:R-:W-:-:S03]  /*0470*/  IMAD.X R18, RZ, RZ, R9, P1 ;  /* 0x000000ffff127224 */ /* 0x000fc600008e0609 */
[----:B------:R-:W-:Y:S01]  /*0480*/  @!P4 FMUL.FTZ R0, R0, R17 ;  /* 0x000000110000c220 */ /* 0x000fe20000410000 */
[----:B------:R-:W-:Y:S06]  /*0490*/  @P2 BRA `(.L_x_883) ;  /* 0xfffffffc007c2947 */ /* 0x000fec000383ffff */
.L_x_882:
        /* <DEDUP_REMOVED lines=9> */
.L_x_884:
[----:B------:R-:W-:Y:S02]  /*0530*/  IMAD.U32 R6, RZ, RZ, UR6 ;  /* 0x00000006ff067e24 */ /* 0x000fe4000f8e00ff */
[----:B------:R-:W-:-:S06]  /*0540*/  IMAD.U32 R7, RZ, RZ, UR4 ;  /* 0x00000004ff077e24 */ /* 0x000fcc000f8e00ff */
[----:B------:R-:W2:Y:S01]  /*0550*/  LDG.E.64 R6, desc[UR12][R6.64] ;  /* 0x0000000c06067981 */ /* 0x000ea2000c1e1b00 */
[----:B------:R-:W-:Y:S02]  /*0560*/  IMAD.U32 R9, RZ, RZ, UR8 ;  /* 0x00000008ff097e24 */ /* 0x000fe4000f8e00ff */
[----:B------:R-:W-:Y:S01]  /*0570*/  IMAD.U32 R8, RZ, RZ, UR7 ;  /* 0x00000007ff087e24 */ /* 0x000fe2000f8e00ff */
[----:B------:R-:W-:Y:S02]  /*0580*/  IADD3 R5, P1, R5, 0x1, RZ ;  /* 0x0000000105057810 */ /* 0x000fe40007f3e0ff */
[----:B--2--5:R-:W-:-:S04]  /*0590*/  ISETP.NE.U32.AND P0, PT, R2, R6, PT ;  /* 0x000000060200720c */ /* 0x024fc80003f05070 */
[----:B------:R-:W-:-:S13]  /*05a0*/  ISETP.NE.AND.EX P0, PT, R3, R7, PT, P0 ;  /* 0x000000070300720c */ /* 0x000fda0003f05300 */
[----:B------:R-:W2:Y:S01]  /*05b0*/  @!P0 LDG.E R9, desc[UR12][R8.64] ;  /* 0x0000000c08098981 */ /* 0x000ea2000c1e1900 */
[----:B------:R-:W-:Y:S01]  /*05c0*/  IMAD.X R10, RZ, RZ, R10, P1 ;  /* 0x000000ffff0a7224 */ /* 0x000fe200008e060a */
[----:B------:R-:W-:Y:S01]  /*05d0*/  ISETP.NE.U32.AND P1, PT, R5, RZ, PT ;  /* 0x000000ff0500720c */ /* 0x000fe20003f25070 */
[----:B------:R-:W-:Y:S02]  /*05e0*/  UIADD3 UR7, UP0, UR7, 0x4, URZ ;  /* 0x0000000407077890 */ /* 0x000fe4000ff1e03f */
[----:B------:R-:W-:Y:S01]  /*05f0*/  UIADD3 UR6, UP1, UR6, 0x8, URZ ;  /* 0x0000000806067890 */ /* 0x000fe2000ff3e03f */
[----:B------:R-:W-:Y:S01]  /*0600*/  ISETP.NE.AND.EX P1, PT, R10, RZ, PT, P1 ;  /* 0x000000ff0a00720c */ /* 0x000fe20003f25310 */
[----:B------:R-:W-:Y:S02]  /*0610*/  UIADD3.X UR8, URZ, UR8, URZ, UP0, !UPT ;  /* 0x000000083f087290 */ /* 0x000fe400087fe43f */
[----:B------:R-:W-:Y:S01]  /*0620*/  UIADD3.X UR4, URZ, UR4, URZ, UP1, !UPT ;  /* 0x000000043f047290 */ /* 0x000fe20008ffe43f */
[----:B--2---:R-:W-:-:S09]  /*0630*/  @!P0 FMUL.FTZ R0, R0, R9 ;  /* 0x0000000900008220 */ /* 0x004fd20000410000 */
[----:B------:R-:W-:Y:S05]  /*0640*/  @P1 BRA `(.L_x_884) ;  /* 0xfffffffc00b81947 */ /* 0x000fea000383ffff */
.L_x_881:
[----:B------:R-:W-:Y:S02]  /*0650*/  ULDC.64 UR4, c[0x0][0x210] ;  /* 0x0000840000047ab9 */ /* 0x000fe40000000a00 */
[----:B-----5:R-:W-:-:S04]  /*0660*/  LEA R2, P0, R4, UR4, 0x2 ;  /* 0x0000000404027c11 */ /* 0x020fc8000f8010ff */
[----:B------:R-:W-:-:S05]  /*0670*/  LEA.HI.X R3, R4, UR5, RZ, 0x2, P0 ;  /* 0x0000000504037c11 */ /* 0x000fca00080f14ff */
[----:B------:R-:W-:Y:S01]  /*0680*/  STG.E desc[UR12][R2.64], R0 ;  /* 0x0000000002007986 */ /* 0x000fe2000c10190c */
[----:B------:R-:W-:Y:S05]  /*0690*/  EXIT ;  /* 0x000000000000794d */ /* 0x000fea0003800000 */
.L_x_885:
        /* <DEDUP_REMOVED lines=14> */
.L_x_8671:


//--------------------- .text._ZN2at6native55_GLOBAL__N__0955718d_22_SparseCsrTensorMath_cu_868dd54534reduce_sparse_csr_dim0_cuda_kernelIfiNS1_14ReductionMulOpIfEEfEEvPT2_PKT0_lPKT_S9_lT1_ --------------------------
	.section	.text._ZN2at6native55_GLOBAL__N__0955718d_22_SparseCsrTensorMath_cu_868dd54534reduce_sparse_csr_dim0_cuda_kernelIfiNS1_14ReductionMulOpIfEEfEEvPT2_PKT0_lPKT_S9_lT1_,"ax",@progbits
	.align	128
.text._ZN2at6native55_GLOBAL__N__0955718d_22_SparseCsrTensorMath_cu_868dd54534reduce_sparse_csr_dim0_cuda_kernelIfiNS1_14ReductionMulOpIfEEfEEvPT2_PKT0_lPKT_S9_lT1_:
        .type           _ZN2at6native55_GLOBAL__N__0955718d_22_SparseCsrTensorMath_cu_868dd54534reduce_sparse_csr_dim0_cuda_kernelIfiNS1_14ReductionMulOpIfEEfEEvPT2_PKT0_lPKT_S9_lT1_,@function
        .size           _ZN2at6native55_GLOBAL__N__0955718d_22_SparseCsrTensorMath_cu_868dd54534reduce_sparse_csr_dim0_cuda_kernelIfiNS1_14ReductionMulOpIfEEfEEvPT2_PKT0_lPKT_S9_lT1_,(.L_x_8672 - _ZN2at6native55_GLOBAL__N__0955718d_22_SparseCsrTensorMath_cu_868dd54534reduce_sparse_csr_dim0_cuda_kernelIfiNS1_14ReductionMulOpIfEEfEEvPT2_PKT0_lPKT_S9_lT1_)
        .other          _ZN2at6native55_GLOBAL__N__0955718d_22_SparseCsrTensorMath_cu_868dd54534reduce_sparse_csr_dim0_cuda_kernelIfiNS1_14ReductionMulOpIfEEfEEvPT2_PKT0_lPKT_S9_lT1_,@"STO_CUDA_ENTRY STV_DEFAULT"
_ZN2at6native55_GLOBAL__N__0955718d_22_SparseCsrTensorMath_cu_868dd54534reduce_sparse_csr_dim0_cuda_kernelIfiNS1_14ReductionMulOpIfEEfEEvPT2_PKT0_lPKT_S9_lT1_:
        /* <DEDUP_REMOVED lines=43> */
.L_x_888:
[----:B-1----:R-:W2:Y:S04]  /*02b0*/  LDG.E R7, desc[UR12][R2.64] ;  /* 0x0000000c02077981 */ /* 0x002ea8000c1e1900 */
[----:B------:R-:W3:Y:S04]  /*02c0*/  LDG.E R9, desc[UR12][R2.64+0x4] ;  /* 0x0000040c02097981 */ /* 0x000ee8000c1e1900 */
[----:B------:R-:W4:Y:S04]  /*02d0*/  LDG.E R11, desc[UR12][R2.64+0x8] ;  /* 0x0000080c020b7981 */ /* 0x000f28000c1e1900 */
[----:B------:R-:W4:Y:S01]  /*02e0*/  LDG.E R13, desc[UR12][R2.64+0xc] ;  /* 0x00000c0c020d7981 */ /* 0x000f22000c1e1900 */
[----:B------:R-:W-:Y:S01]  /*02f0*/  IMAD.MOV.U32 R8, RZ, RZ, R10 ;  /* 0x000000ffff087224 */ /* 0x000fe200078e000a */
[----:B--2--5:R-:W-:-:S02]  /*0300*/  ISETP.NE.AND P5, PT, R6, R7, PT ;  /* 0x000000070600720c */ /* 0x024fc40003fa5270 */
[C---:B---3--:R-:W-:Y:S01]  /*0310*/  ISETP.NE.AND P2, PT, R6.reuse, R9, PT ;  /* 0x000000090600720c */ /* 0x048fe20003f45270 */
[----:B0-----:R-:W-:Y:S01]  /*0320*/  IMAD.MOV.U32 R9, RZ, RZ, R17 ;  /* 0x000000ffff097224 */ /* 0x001fe200078e0011 */
[C---:B----4-:R-:W-:Y:S02]  /*0330*/  ISETP.NE.AND P4, PT, R6.reuse, R11, PT ;  /* 0x0000000b0600720c */ /* 0x050fe40003f85270 */
[----:B------:R-:W-:-:S07]  /*0340*/  ISETP.NE.AND P3, PT, R6, R13, PT ;  /* 0x0000000d0600720c */ /* 0x000fce0003f65270 */
[----:B------:R-:W2:Y:S04]  /*0350*/  @!P5 LDG.E R7, desc[UR12][R8.64] ;  /* 0x0000000c0807d981 */ /* 0x000ea8000c1e1900 */
[----:B------:R-:W3:Y:S04]  /*0360*/  @!P2 LDG.E R11, desc[UR12][R8.64+0x4] ;  /* 0x0000040c080ba981 */ /* 0x000ee8000c1e1900 */
[----:B------:R-:W4:Y:S04]  /*0370*/  @!P4 LDG.E R13, desc[UR12][R8.64+0x8] ;  /* 0x0000080c080dc981 */ /* 0x000f28000c1e1900 */
[----:B------:R-:W4:Y:S01]  /*0380*/  @!P3 LDG.E R15, desc[UR12][R8.64+0xc] ;  /* 0x00000c0c080fb981 */ /* 0x000f22000c1e1900 */
[----:B------:R-:W-:-:S04]  /*0390*/  UIADD3 UR4, UP0, UR4, 0x4, URZ ;  /* 0x0000000404047890 */ /* 0x000fc8000ff1e03f */
[----:B------:R-:W-:Y:S02]  /*03a0*/  UIADD3.X UR5, URZ, UR5, URZ, UP0, !UPT ;  /* 0x000000053f057290 */ /* 0x000fe400087fe43f */
[----:B------:R-:W-:-:S04]  /*03b0*/  IADD3 R10, P6, R12, UR4, RZ ;  /* 0x000000040c0a7c10 */ /* 0x000fc8000ffde0ff */
[----:B------:R-:W-:Y:S02]  /*03c0*/  ISETP.NE.U32.AND P1, PT, R10, RZ, PT ;  /* 0x000000ff0a00720c */ /* 0x000fe40003f25070 */
[----:B------:R-:W-:-:S04]  /*03d0*/  IADD3.X R10, R14, UR5, RZ, P6, !PT ;  /* 0x000000050e0a7c10 */ /* 0x000fc8000b7fe4ff */
[----:B------:R-:W-:Y:S01]  /*03e0*/  ISETP.NE.AND.EX P1, PT, R10, RZ, PT, P1 ;  /* 0x000000ff0a00720c */ /* 0x000fe20003f25310 */
[----:B--2---:R-:W-:Y:S01]  /*03f0*/  @!P5 FMUL.FTZ R0, R0, R7 ;  /* 0x000000070000d220 */ /* 0x004fe20000410000 */
[----:B------:R-:W-:-:S03]  /*0400*/  IADD3 R2, P5, R2, 0x10, RZ ;  /* 0x0000001002027810 */ /* 0x000fc60007fbe0ff */
[----:B---3--:R-:W-:Y:S01]  /*0410*/  @!P2 FMUL.FTZ R0, R0, R11 ;  /* 0x0000000b0000a220 */ /* 0x008fe20000410000 */
[----:B------:R-:W-:Y:S01]  /*0420*/  IADD3 R10, P2, R8, 0x10, RZ ;  /* 0x00000010080a7810 */ /* 0x000fe20007f5e0ff */
[----:B------:R-:W-:Y:S02]  /*0430*/  IMAD.X R3, RZ, RZ, R3, P5 ;  /* 0x000000ffff037224 */ /* 0x000fe400028e0603 */
[----:B----4-:R-:W-:Y:S02]  /*0440*/  @!P4 FMUL.FTZ R0, R0, R13 ;  /* 0x0000000d0000c220 */ /* 0x010fe40000410000 */
[----:B------:R-:W-:Y:S02]  /*0450*/  IMAD.X R17, RZ, RZ, R9, P2 ;  /* 0x000000ffff117224 */ /* 0x000fe400010e0609 */
[----:B------:R-:W-:Y:S01]  /*0460*/  @!P3 FMUL.FTZ R0, R0, R15 ;  /* 0x0000000f0000b220 */ /* 0x000fe20000410000 */
[----:B------:R-:W-:Y:S06]  /*0470*/  @P1 BRA `(.L_x_888) ;  /* 0xfffffffc008c1947 */ /* 0x000fec000383ffff */
.L_x_887:
[----:B------:R-:W-:Y:S05]  /*0480*/  @!P0 BRA `(.L_x_886) ;  /* 0x00000000006c8947 */ /* 0x000fea0003800000 */
[----:B------:R-:W-:Y:S01]  /*0490*/  USHF.L.U32 UR7, UR4, 0x2, URZ ;  /* 0x0000000204077899 */ /* 0x000fe2000800063f */
[----:B------:R-:W-:Y:S01]  /*04a0*/  IADD3 R7, P0, RZ, -R19, RZ ;  /* 0x80000013ff077210 */ /* 0x000fe20007f1e0ff */
[----:B------:R-:W-:Y:S01]  /*04b0*/  ULDC.64 UR8, c[0x0][0x228] ;  /* 0x00008a0000087ab9 */ /* 0x000fe20000000a00 */
[----:B------:R-:W-:Y:S01]  /*04c0*/  ULDC.64 UR10, c[0x0][0x230] ;  /* 0x00008c00000a7ab9 */ /* 0x000fe20000000a00 */
[----:B------:R-:W-:Y:S02]  /*04d0*/  USHF.L.U64.HI UR5, UR4, 0x2, UR5 ;  /* 0x0000000204057899 */ /* 0x000fe40008010205 */
[----:B------:R-:W-:Y:S01]  /*04e0*/  UIADD3 UR6, UP0, UR7, UR8, URZ ;  /* 0x0000000807067290 */ /* 0x000fe2000ff1e03f */
[----:B------:R-:W-:Y:S01]  /*04f0*/  IMAD.X R10, RZ, RZ, -0x1, P0 ;  /* 0xffffffffff0a7424 */ /* 0x000fe200000e06ff */
[----:B------:R-:W-:Y:S02]  /*0500*/  UIADD3 UR4, UP1, UR7, UR10, URZ ;  /* 0x0000000a07047290 */ /* 0x000fe4000ff3e03f */
[----:B------:R-:W-:-:S02]  /*0510*/  UIADD3.X UR7, UR5, UR9, URZ, UP0, !UPT ;  /* 0x0000000905077290 */ /* 0x000fc400087fe43f */
[----:B------:R-:W-:-:S12]  /*0520*/  UIADD3.X UR5, UR5, UR11, URZ, UP1, !UPT ;  /* 0x0000000b05057290 */ /* 0x000fd80008ffe43f */
.L_x_889:
[----:B------:R-:W-:Y:S02]  /*0530*/  IMAD.U32 R3, RZ, RZ, UR5 ;  /* 0x00000005ff037e24 */ /* 0x000fe4000f8e00ff */
[----:B------:R-:W-:-:S05]  /*0540*/  IMAD.U32 R2, RZ, RZ, UR4 ;  /* 0x00000004ff027e24 */ /* 0x000fca000f8e00ff */
[----:B------:R-:W2:Y:S01]  /*0550*/  LDG.E R3, desc[UR12][R2.64] ;  /* 0x0000000c02037981 */ /* 0x000ea2000c1e1900 */
[----:B------:R-:W-:Y:S02]  /*0560*/  IMAD.U32 R9, RZ, RZ, UR7 ;  /* 0x00000007ff097e24 */ /* 0x000fe4000f8e00ff */
[----:B------:R-:W-:Y:S01]  /*0570*/  IMAD.U32 R8, RZ, RZ, UR6 ;  /* 0x00000006ff087e24 */ /* 0x000fe2000f8e00ff */
[----:B------:R-:W-:Y:S02]  /*0580*/  IADD3 R7, P0, R7, 0x1, RZ ;  /* 0x0000000107077810 */ /* 0x000fe40007f1e0ff */
[----:B--2--5:R-:W-:-:S13]  /*0590*/  ISETP.NE.AND P1, PT, R6, R3, PT ;  /* 0x000000030600720c */ /* 0x024fda0003f25270 */
        /* <DEDUP_REMOVED lines=10> */
.L_x_886:
[----:B------:R-:W-:Y:S02]  /*0640*/  ULDC.64 UR4, c[0x0][0x210] ;  /* 0x0000840000047ab9 */ /* 0x000fe40000000a00 */
[----:B------:R-:W-:-:S04]  /*0650*/  IADD3 R2, P0, R5, UR4, RZ ;  /* 0x0000000405027c10 */ /* 0x000fc8000ff1e0ff */
[----:B------:R-:W-:-:S05]  /*0660*/  IADD3.X R3, R4, UR5, RZ, P0, !PT ;  /* 0x0000000504037c10 */ /* 0x000fca00087fe4ff */
[----:B------:R-:W-:Y:S01]  /*0670*/  STG.E desc[UR12][R2.64], R0 ;  /* 0x0000000002007986 */ /* 0x000fe2000c10190c */
[----:B------:R-:W-:Y:S05]  /*0680*/  EXIT ;  /* 0x000000000000794d */ /* 0x000fea0003800000 */
.L_x_890:
        /* <DEDUP_REMOVED lines=15> */
.L_x_8672:


//--------------------- .text._ZN2at6native55_GLOBAL__N__0955718d_22_SparseCsrTensorMath_cu_868dd54534reduce_sparse_csr_dim1_cuda_kernelIdlNS1_14ReductionMulOpIdEEdEEvPT2_PKT_PKT0_SC_lT1_ --------------------------
	.section	.text._ZN2at6native55_GLOBAL__N__0955718d_22_SparseCsrTensorMath_cu_868dd54534reduce_sparse_csr_dim1_cuda_kernelIdlNS1_14ReductionMulOpIdEEdEEvPT2_PKT_PKT0_SC_lT1_,"ax",@progbits
	.align	128
.text._ZN2at6native55_GLOBAL__N__0955718d_22_SparseCsrTensorMath_cu_868dd54534reduce_sparse_csr_dim1_cuda_kernelIdlNS1_14ReductionMulOpIdEEdEEvPT2_PKT_PKT0_SC_lT1_:
        .type           _ZN2at6native55_GLOBAL__N__0955718d_22_SparseCsrTensorMath_cu_868dd54534reduce_sparse_csr_dim1_cuda_kernelIdlNS1_14ReductionMulOpIdEEdEEvPT2_PKT_PKT0_SC_lT1_,@function
        .size           _ZN2at6native55_GLOBAL__N__0955718d_22_SparseCsrTensorMath_cu_868dd54534reduce_sparse_csr_dim1_cuda_kernelIdlNS1_14ReductionMulOpIdEEdEEvPT2_PKT_PKT0_SC_lT1_,(.L_x_8673 - _ZN2at6native55_GLOBAL__N__0955718d_22_SparseCsrTensorMath_cu_868dd54534reduce_sparse_csr_dim1_cuda_kernelIdlNS1_14ReductionMulOpIdEEdEEvPT2_PKT_PKT0_SC_lT1_)
        .other          _ZN2at6native55_GLOBAL__N__0955718d_22_SparseCsrTensorMath_cu_868dd54534reduce_sparse_csr_dim1_cuda_kernelIdlNS1_14ReductionMulOpIdEEdEEvPT2_PKT_PKT0_SC_lT1_,@"STO_CUDA_ENTRY STV_DEFAULT"
_ZN2at6native55_GLOBAL__N__0955718d_22_SparseCsrTensorMath_cu_868dd54534reduce_sparse_csr_dim1_cuda_kernelIdlNS1_14ReductionMulOpIdEEdEEvPT2_PKT_PKT0_SC_lT1_:
        /* <DEDUP_REMOVED lines=23> */
[----:B------:R-:W-:Y:S01]  /*0170*/  ISETP.GT.AND.EX P0, PT, R9, R5, PT, P0 ;  /* 0x000000050900720c */ /* 0x000fe20003f04300 */
[----:B------:R-:W-:-:S12]  /*0180*/  IMAD.MOV.U32 R25, RZ, RZ, 0x3ff00000 ;  /* 0x3ff00000ff197424 */ /* 0x000fd800078e00ff */
[----:B------:R-:W-:Y:S05]  /*0190*/  @!P0 BRA `(.L_x_892) ;  /* 0x0000000800188947 */ /* 0x000fea0003800000 */
[--C-:B------:R-:W-:Y:S01]  /*01a0*/  IMAD.IADD R6, R8, 0x1, -R4.reuse ;  /* 0x0000000108067824 */ /* 0x100fe200078e0a04 */
[----:B------:R-:W-:Y:S01]  /*01b0*/  LOP3.LUT R3, RZ, R4, RZ, 0x33, !PT ;  /* 0x00000004ff037212 */ /* 0x000fe200078e33ff */
[----:B------:R-:W-:Y:S01]  /*01c0*/  BSSY B1, `(.L_x_893) ;  /* 0x0000024000017945 */ /* 0x000fe20003800000 */
[----:B------:R-:W-:Y:S01]  /*01d0*/  LOP3.LUT R7, RZ, R5, RZ, 0x33, !PT ;  /* 0x00000005ff077212 */ /* 0x000fe200078e33ff */
[----:B------:R-:W-:Y:S01]  /*01e0*/  IMAD.MOV.U32 R27, RZ, RZ, R4 ;  /* 0x000000ffff1b7224 */ /* 0x000fe200078e0004 */
[----:B------:R-:W-:Y:S01]  /*01f0*/  LOP3.LUT R6, R6, 0x3, RZ, 0xc0, !PT ;  /* 0x0000000306067812 */ /* 0x000fe200078ec0ff */
[----:B------:R-:W-:Y:S01]  /*0200*/  IMAD.MOV.U32 R24, RZ, RZ, 0x0 ;  /* 0x00000000ff187424 */ /* 0x000fe200078e00ff */
[----:B------:R-:W-:Y:S01]  /*0210*/  IADD3 R3, P2, R8, R3, RZ ;  /* 0x0000000308037210 */ /* 0x000fe20007f5e0ff */
[----:B------:R-:W-:Y:S01]  /*0220*/  IMAD.MOV.U32 R25, RZ, RZ, 0x3ff00000 ;  /* 0x3ff00000ff197424 */ /* 0x000fe200078e00ff */
[----:B------:R-:W-:Y:S02]  /*0230*/  ISETP.NE.U32.AND P1, PT, R6, RZ, PT ;  /* 0x000000ff0600720c */ /* 0x000fe40003f25070 */
[----:B------:R-:W-:Y:S01]  /*0240*/  ISETP.GE.U32.AND P0, PT, R3, 0x3, PT ;  /* 0x000000030300780c */ /* 0x000fe20003f06070 */
[----:B------:R-:W-:Y:S01]  /*0250*/  IMAD.X R3, R9, 0x1, R7, P2 ;  /* 0x0000000109037824 */ /* 0x000fe200010e0607 */
[----:B------:R-:W-:-:S04]  /*0260*/  ISETP.NE.AND.EX P1, PT, RZ, RZ, PT, P1 ;  /* 0x000000ffff00720c */ /* 0x000fc80003f25310 */
[----:B------:R-:W-:Y:S01]  /*0270*/  ISETP.GE.U32.AND.EX P0, PT, R3, RZ, PT, P0 ;  /* 0x000000ff0300720c */ /* 0x000fe20003f06100 */
[----:B------:R-:W-:-:S08]  /*0280*/  IMAD.MOV.U32 R3, RZ, RZ, R5 ;  /* 0x000000ffff037224 */ /* 0x000fd000078e0005 */
[----:B------:R-:W-:Y:S05]  /*0290*/  @!P1 BRA `(.L_x_894) ;  /* 0x0000000000589947 */ /* 0x000fea0003800000 */
[----:B------:R-:W-:Y:S01]  /*02a0*/  ULDC.64 UR6, c[0x0][0x218] ;  /* 0x0000860000067ab9 */ /* 0x000fe20000000a00 */
[----:B------:R-:W-:Y:S01]  /*02b0*/  IADD3 R6, P2, RZ, -R6, RZ ;  /* 0x80000006ff067210 */ /* 0x000fe20007f5e0ff */
[----:B------:R-:W-:Y:S01]  /*02c0*/  IMAD.MOV.U32 R27, RZ, RZ, R4 ;  /* 0x000000ffff1b7224 */ /* 0x000fe200078e0004 */
[C---:B------:R-:W-:Y:S01]  /*02d0*/  LEA R10, P1, R4.reuse, UR6, 0x3 ;  /* 0x00000006040a7c11 */ /* 0x040fe2000f8218ff */
[--C-:B------:R-:W-:Y:S02]  /*02e0*/  IMAD.MOV.U32 R3, RZ, RZ, R5.reuse ;  /* 0x000000ffff037224 */ /* 0x100fe400078e0005 */
[----:B------:R-:W-:Y:S01]  /*02f0*/  IMAD.MOV.U32 R24, RZ, RZ, 0x0 ;  /* 0x00000000ff187424 */ /* 0x000fe200078e00ff */
[----:B------:R-:W-:Y:S01]  /*0300*/  LEA.HI.X R11, R4, UR7, R5, 0x3, P1 ;  /* 0x00000007040b7c11 */ /* 0x000fe200088f1c05 */
[----:B------:R-:W-:Y:S02]  /*0310*/  IMAD.MOV.U32 R25, RZ, RZ, 0x3ff00000 ;  /* 0x3ff00000ff197424 */ /* 0x000fe400078e00ff */
[----:B------:R-:W-:-:S07]  /*0320*/  IMAD.X R7, RZ, RZ, -0x1, P2 ;  /* 0xffffffffff077424 */ /* 0x000fce00010e06ff */
.L_x_895:
[----:B------:R-:W-:Y:S02]  /*0330*/  IMAD.MOV.U32 R4, RZ, RZ, R10 ;  /* 0x000000ffff047224 */ /* 0x000fe400078e000a */
[----:B------:R-:W-:-:S06]  /*0340*/  IMAD.MOV.U32 R5, RZ, RZ, R11 ;  /* 0x000000ffff057224 */ /* 0x000fcc00078e000b */
[----:B------:R-:W2:Y:S01]  /*0350*/  LDG.E.64 R4, desc[UR4][R4.64] ;  /* 0x0000000404047981 */ /* 0x000ea2000c1e1b00 */
        /* <DEDUP_REMOVED lines=8> */
[----:B--2---:R-:W-:-:S12]  /*03e0*/  DMUL R24, R4, R24 ;  /* 0x0000001804187228 */ /* 0x004fd80000000000 */
[----:B------:R-:W-:Y:S05]  /*03f0*/  @P1 BRA `(.L_x_895) ;  /* 0xfffffffc00cc1947 */ /* 0x000fea000383ffff */
.L_x_894:
[----:B------:R-:W-:Y:S05]  /*0400*/  BSYNC B1 ;  /* 0x0000000000017941 */ /* 0x000fea0003800000 */
.L_x_893:
        /* <DEDUP_REMOVED lines=16> */
.L_x_898:
[----:B------:R-:W2:Y:S04]  /*0510*/  LDG.E.64 R22, desc[UR4][R6.64+-0x10] ;  /* 0xfffff00406167981 */ /* 0x000ea8000c1e1b00 */
[----:B------:R-:W3:Y:S04]  /*0520*/  LDG.E.64 R10, desc[UR4][R6.64+-0x8] ;  /* 0xfffff804060a7981 */ /* 0x000ee8000c1e1b00 */
[----:B------:R-:W4:Y:S04]  /*0530*/  LDG.E.64 R12, desc[UR4][R6.64] ;  /* 0x00000004060c7981 */ /* 0x000f28000c1e1b00 */
[----:B------:R-:W5:Y:S04]  /*0540*/  LDG.E.64 R14, desc[UR4][R6.64+0x8] ;  /* 0x00000804060e7981 */ /* 0x000f68000c1e1b00 */
[----:B------:R-:W5:Y:S04]  /*0550*/  LDG.E.64 R16, desc[UR4][R6.64+0x10] ;  /* 0x0000100406107981 */ /* 0x000f68000c1e1b00 */
[----:B------:R-:W5:Y:S04]  /*0560*/  LDG.E.64 R18, desc[UR4][R6.64+0x18] ;  /* 0x0000180406127981 */ /* 0x000f68000c1e1b00 */
[----:B------:R-:W5:Y:S01]  /*0570*/  LDG.E.64 R20, desc[UR4][R6.64+0x20] ;  /* 0x0000200406147981 */ /* 0x000f62000c1e1b00 */
[----:B--2---:R-:W-:-:S03]  /*0580*/  DMUL R22, R22, R24 ;  /* 0x0000001816167228 */ /* 0x004fc60000000000 */
[----:B------:R-:W2:Y:S05]  /*0590*/  LDG.E.64 R24, desc[UR4][R6.64+0x28] ;  /* 0x0000280406187981 */ /* 0x000eaa000c1e1b00 */
[----:B---3--:R-:W-:Y:S02]  /*05a0*/  DMUL R10, R22, R10 ;  /* 0x0000000a160a7228 */ /* 0x008fe40000000000 */
[----:B------:R-:W3:Y:S06]  /*05b0*/  LDG.E.64 R22, desc[UR4][R6.64+0x30] ;  /* 0x0000300406167981 */ /* 0x000eec000c1e1b00 */
[----:B----4-:R-:W-:-:S02]  /*05c0*/  DMUL R12, R10, R12 ;  /* 0x0000000c0a0c7228 */ /* 0x010fc40000000000 */
[----:B------:R-:W4:Y:S06]  /*05d0*/  LDG.E.64 R10, desc[UR4][R6.64+0x38] ;  /* 0x00003804060a7981 */ /* 0x000f2c000c1e1b00 */
[----:B-----5:R-:W-:Y:S02]  /*05e0*/  DMUL R14, R12, R14 ;  /* 0x0000000e0c0e7228 */ /* 0x020fe40000000000 */
[----:B------:R-:W5:Y:S06]  /*05f0*/  LDG.E.64 R12, desc[UR4][R6.64+0x40] ;  /* 0x00004004060c7981 */ /* 0x000f6c000c1e1b00 */
[----:B------:R-:W-:-:S02]  /*0600*/  DMUL R16, R14, R16 ;  /* 0x000000100e107228 */ /* 0x000fc40000000000 */
[----:B------:R-:W5:Y:S06]  /*0610*/  LDG.E.64 R14, desc[UR4][R6.64+0x48] ;  /* 0x00004804060e7981 */ /* 0x000f6c000c1e1b00 */
[----:B------:R-:W-:Y:S02]  /*0620*/  DMUL R18, R16, R18 ;  /* 0x0000001210127228 */ /* 0x000fe40000000000 */
[----:B------:R-:W5:Y:S06]  /*0630*/  LDG.E.64 R16, desc[UR4][R6.64+0x50] ;  /* 0x0000500406107981 */ /* 0x000f6c000c1e1b00 */
[----:B------:R-:W-:-:S02]  /*0640*/  DMUL R20, R18, R20 ;  /* 0x0000001412147228 */ /* 0x000fc40000000000 */
[----:B------:R-:W5:Y:S06]  /*0650*/  LDG.E.64 R18, desc[UR4][R6.64+0x58] ;  /* 0x0000580406127981 */ /* 0x000f6c000c1e1b00 */
[----:B--2---:R-:W-:Y:S02]  /*0660*/  DMUL R24, R20, R24 ;  /* 0x0000001814187228 */ /* 0x004fe40000000000 */
[----:B------:R-:W2:Y:S06]  /*0670*/  LDG.E.64 R20, desc[UR4][R6.64+0x60] ;  /* 0x0000600406147981 */ /* 0x000eac000c1e1b00 */
[----:B---3--:R-:W-:-:S02]  /*0680*/  DMUL R22, R24, R22 ;  /* 0x0000001618167228 */ /* 0x008fc40000000000 */
[----:B------:R0:W3:Y:S01]  /*0690*/  LDG.E.64 R24, desc[UR4][R6.64+0x68] ;  /* 0x0000680406187981 */ /* 0x0000e2000c1e1b00 */
[----:B------:R-:W-:-:S05]  /*06a0*/  IADD3 R27, P1, R27, 0x10, RZ ;  /* 0x000000101b1b7810 */ /* 0x000fca0007f3e0ff */
[----:B----4-:R-:W-:Y:S01]  /*06b0*/  DMUL R10, R22, R10 ;  /* 0x0000000a160a7228 */ /* 0x010fe20000000000 */
[----:B------:R-:W-:Y:S01]  /*06c0*/  IMAD.X R3, RZ, RZ, R3, P1 ;  /* 0x000000ffff037224 */ /* 0x000fe200008e0603 */
[----:B------:R-:W-:Y:S02]  /*06d0*/  ISETP.GE.U32.AND P1, PT, R27, R5, PT ;  /* 0x000000051b00720c */ /* 0x000fe40003f26070 */
[----:B0-----:R-:W-:Y:S02]  /*06e0*/  IADD3 R6, P2, R6, 0x80, RZ ;  /* 0x0000008006067810 */ /* 0x001fe40007f5e0ff */
[----:B------:R-:W-:Y:S02]  /*06f0*/  ISETP.GE.AND.EX P1, PT, R3, R4, PT, P1 ;  /* 0x000000040300720c */ /* 0x000fe40003f26310 */
[----:B-----5:R-:W-:Y:S01]  /*0700*/  DMUL R10, R10, R12 ;  /* 0x0000000c0a0a7228 */ /* 0x020fe20000000000 */
[----:B------:R-:W-:-:S07]  /*0710*/  IMAD.X R7, RZ, RZ, R7, P2 ;  /* 0x000000ffff077224 */ /* 0x000fce00010e0607 */
[----:B------:R-:W-:-:S08]  /*0720*/  DMUL R10, R10, R14 ;  /* 0x0000000e0a0a7228 */ /* 0x000fd00000000000 */
[----:B------:R-:W-:-:S08]  /*0730*/  DMUL R10, R10, R16 ;  /* 0x000000100a0a7228 */ /* 0x000fd00000000000 */
[----:B------:R-:W-:-:S08]  /*0740*/  DMUL R10, R10, R18 ;  /* 0x000000120a0a7228 */ /* 0x000fd00000000000 */
[----:B--2---:R-:W-:-:S08]  /*0750*/  DMUL R10, R10, R20 ;  /* 0x000000140a0a7228 */ /* 0x004fd00000000000 */
[----:B---3--:R-:W-:Y:S01]  /*0760*/  DMUL R24, R10, R24 ;  /* 0x000000180a187228 */ /* 0x008fe20000000000 */
[----:B------:R-:W-:Y:S10]  /*0770*/  @!P1 BRA `(.L_x_898) ;  /* 0xfffffffc00649947 */ /* 0x000ff4000383ffff */
.L_x_897:
[----:B------:R-:W-:Y:S05]  /*0780*/  BSYNC B1 ;  /* 0x0000000000017941 */ /* 0x000fea0003800000 */
.L_x_896:
[----:B------:R-:W-:Y:S01]  /*0790*/  IADD3 R4, P2, R8, -R27, RZ ;  /* 0x8000001b08047210 */ /* 0x000fe20007f5e0ff */
[----:B------:R-:W-:Y:S03]  /*07a0*/  BSSY B1, `(.L_x_899) ;  /* 0x000001a000017945 */ /* 0x000fe60003800000 */
[----:B------:R-:W-:Y:S01]  /*07b0*/  ISETP.GT.U32.AND P1, PT, R4, 0x4, PT ;  /* 0x000000040400780c */ /* 0x000fe20003f24070 */
[----:B------:R-:W-:-:S05]  /*07c0*/  IMAD.X R4, R9, 0x1, ~R3, P2 ;  /* 0x0000000109047824 */ /* 0x000fca00010e0e03 */
        /* <DEDUP_REMOVED lines=11> */
[----:B------:R-:W-:-:S03]  /*0880*/  PLOP3.LUT P0, PT, PT, PT, PT, 0x8, 0x0 ;  /* 0x000000000000781c */ /* 0x000fc60003f0e170 */
[----:B------:R-:W-:Y:S01]  /*0890*/  IMAD.X R3, RZ, RZ, R3, P2 ;  /* 0x000000ffff037224 */ /* 0x000fe200010e0603 */
[----:B0-----:R-:W-:-:S05]  /*08a0*/  IADD3 R6, P1, R6, 0x40, RZ ;  /* 0x0000004006067810 */ /* 0x001fca0007f3e0ff */
[----:B------:R-:W-:Y:S01]  /*08b0*/  IMAD.X R7, RZ, RZ, R7, P1 ;  /* 0x000000ffff077224 */ /* 0x000fe200008e0607 */
[----:B--2---:R-:W-:-:S08]  /*08c0*/  DMUL R22, R24, R22 ;  /* 0x0000001618167228 */ /* 0x004fd00000000000 */
[----:B---3--:R-:W-:-:S08]  /*08d0*/  DMUL R4, R22, R4 ;  /* 0x0000000416047228 */ /* 0x008fd00000000000 */
[----:B----4-:R-:W-:-:S08]  /*08e0*/  DMUL R4, R4, R10 ;  /* 0x0000000a04047228 */ /* 0x010fd00000000000 */
[----:B-----5:R-:W-:-:S08]  /*08f0*/  DMUL R4, R4, R12 ;  /* 0x0000000c04047228 */ /* 0x020fd00000000000 */
[----:B------:R-:W-:-:S08]  /*0900*/  DMUL R4, R4, R14 ;  /* 0x0000000e04047228 */ /* 0x000fd00000000000 */
[----:B------:R-:W-:-:S08]  /*0910*/  DMUL R4, R4, R16 ;  /* 0x0000001004047228 */ /* 0x000fd00000000000 */
[----:B------:R-:W-:-:S08]  /*0920*/  DMUL R4, R4, R18 ;  /* 0x0000001204047228 */ /* 0x000fd00000000000 */
[----:B------:R-:W-:-:S11]  /*0930*/  DMUL R24, R4, R20 ;  /* 0x0000001404187228 */ /* 0x000fd60000000000 */
.L_x_900:
[----:B------:R-:W-:Y:S05]  /*0940*/  BSYNC B1 ;  /* 0x0000000000017941 */ /* 0x000fea0003800000 */
.L_x_899:
[----:B------:R-:W-:-:S04]  /*0950*/  ISETP.LT.U32.AND P1, PT, R27, R8, PT ;  /* 0x000000081b00720c */ /* 0x000fc80003f21070 */
[----:B------:R-:W-:-:S13]  /*0960*/  ISETP.LT.OR.EX P0, PT, R3, R9, P0, P1 ;  /* 0x000000090300720c */ /* 0x000fda0000701710 */
[----:B------:R-:W-:Y:S05]  /*0970*/  @!P0 BRA `(.L_x_892) ;  /* 0x0000000000208947 */ /* 0x000fea0003800000 */
[----:B------:R-:W2:Y:S04]  /*0980*/  LDG.E.64 R4, desc[UR4][R6.64+-0x10] ;  /* 0xfffff00406047981 */ /* 0x000ea8000c1e1b00 */
[----:B------:R-:W3:Y:S04]  /*0990*/  LDG.E.64 R8, desc[UR4][R6.64+-0x8] ;  /* 0xfffff80406087981 */ /* 0x000ee8000c1e1b00 */
[----:B------:R-:W4:Y:S04]  /*09a0*/  LDG.E.64 R10, desc[UR4][R6.64] ;  /* 0x00000004060a7981 */ /* 0x000f28000c1e1b00 */
[----:B------:R-:W5:Y:S01]  /*09b0*/  LDG.E.64 R12, desc[UR4][R6.64+0x8] ;  /* 0x00000804060c7981 */ /* 0x000f62000c1e1b00 */
[----:B--2---:R-:W-:-:S08]  /*09c0*/  DMUL R4, R24, R4 ;  /* 0x0000000418047228 */ /* 0x004fd00000000000 */
[----:B---3--:R-:W-:-:S08]  /*09d0*/  DMUL R4, R4, R8 ;  /* 0x0000000804047228 */ /* 0x008fd00000000000 */
[----:B----4-:R-:W-:-:S08]  /*09e0*/  DMUL R4, R4, R10 ;  /* 0x0000000a04047228 */ /* 0x010fd00000000000 */
[----:B-----5:R-:W-:-:S11]  /*09f0*/  DMUL R24, R4, R12 ;  /* 0x0000000c04187228 */ /* 0x020fd60000000000 */
.L_x_892:
[----:B------:R-:W-:Y:S05]  /*0a00*/  BSYNC B0 ;  /* 0x0000000000007941 */ /* 0x000fea0003800000 */
.L_x_891:
[----:B------:R-:W-:Y:S02]  /*0a10*/  ULDC.64 UR6, c[0x0][0x228] ;  /* 0x00008a0000067ab9 */ /* 0x000fe40000000a00 */
[----:B------:R-:W-:-:S04]  /*0a20*/  IADD3 R4, P0, R0, UR6, RZ ;  /* 0x0000000600047c10 */ /* 0x000fc8000ff1e0ff */
[----:B------:R-:W-:Y:S01]  /*0a30*/  IADD3.X R5, R2, UR7, RZ, P0, !PT ;  /* 0x0000000702057c10 */ /* 0x000fe200087fe4ff */
[----:B------:R-:W-:-:S04]  /*0a40*/  ULDC.64 UR6, c[0x0][0x210] ;  /* 0x0000840000067ab9 */ /* 0x000fc80000000a00 */
[----:B------:R-:W2:Y:S02]  /*0a50*/  LDG.E.64 R2, desc[UR4][R4.64] ;  /* 0x0000000404027981 */ /* 0x000ea4000c1e1b00 */
[----:B--2---:R-:W-:-:S04]  /*0a60*/  LEA R6, P0, R2, UR6, 0x3 ;  /* 0x0000000602067c11 */ /* 0x004fc8000f8018ff */
[----:B------:R-:W-:-:S05]  /*0a70*/  LEA.HI.X R7, R2, UR7, R3, 0x3, P0 ;  /* 0x0000000702077c11 */ /* 0x000fca00080f1c03 */
[----:B------:R-:W-:Y:S01]  /*0a80*/  STG.E.64 desc[UR4][R6.64], R24 ;  /* 0x0000001806007986 */ /* 0x000fe2000c101b04 */
[----:B------:R-:W-:Y:S05]  /*0a90*/  EXIT ;  /* 0x000000000000794d */ /* 0x000fea0003800000 */
.L_x_901:
        /* <DEDUP_REMOVED lines=14> */
.L_x_8673:


//--------------------- .text._ZN2at6native55_GLOBAL__N__0955718d_22_SparseCsrTensorMath_cu_868dd54534reduce_sparse_csr_dim1_cuda_kernelIdiNS1_14ReductionMulOpIdEEdEEvPT2_PKT_PKT0_SC_lT1_ --------------------------
	.section	.text._ZN2at6native55_GLOBAL__N__0955718d_22_SparseCsrTensorMath_cu_868dd54534reduce_sparse_csr_dim1_cuda_kernelIdiNS1_14ReductionMulOpIdEEdEEvPT2_PKT_PKT0_SC_lT1_,"ax",@progbits
	.align	128
.text._ZN2at6native55_GLOBAL__N__0955718d_22_SparseCsrTensorMath_cu_868dd54534reduce_sparse_csr_dim1_cuda_kernelIdiNS1_14ReductionMulOpIdEEdEEvPT2_PKT_PKT0_SC_lT1_:
        .type           _ZN2at6native55_GLOBAL__N__0955718d_22_SparseCsrTensorMath_cu_868dd54534reduce_sparse_csr_dim1_cuda_kernelIdiNS1_14ReductionMulOpIdEEdEEvPT2_PKT_PKT0_SC_lT1_,@function
        .size           _ZN2at6native55_GLOBAL__N__0955718d_22_SparseCsrTensorMath_cu_868dd54534reduce_sparse_csr_dim1_cuda_kernelIdiNS1_14ReductionMulOpIdEEdEEvPT2_PKT_PKT0_SC_lT1_,(.L_x_8674 - _ZN2at6native55_GLOBAL__N__0955718d_22_SparseCsrTensorMath_cu_868dd54534reduce_sparse_csr_dim1_cuda_kernelIdiNS1_14ReductionMulOpIdEEdEEvPT2_PKT_PKT0_SC_lT1_)
        .other          _ZN2at6native55_GLOBAL__N__0955718d_22_SparseCsrTensorMath_cu_868dd54534reduce_sparse_csr_dim1_cuda_kernelIdiNS1_14ReductionMulOpIdEEdEEvPT2_PKT_PKT0_SC_lT1_,@"STO_CUDA_ENTRY STV_DEFAULT"
_ZN2at6native55_GLOBAL__N__0955718d_22_SparseCsrTensorMath_cu_868dd54534reduce_sparse_csr_dim1_cuda_kernelIdiNS1_14ReductionMulOpIdEEdEEvPT2_PKT_PKT0_SC_lT1_:
        /* <DEDUP_REMOVED lines=21> */
[----:B------:R-:W-:Y:S02]  /*0150*/  IMAD.MOV.U32 R8, RZ, RZ, 0x0 ;  /* 0x00000000ff087424 */ /* 0x000fe400078e00ff */
[----:B------:R-:W-:-:S09]  /*0160*/  IMAD.MOV.U32 R9, RZ, RZ, 0x3ff00000 ;  /* 0x3ff00000ff097424 */ /* 0x000fd200078e00ff */
[----:B------:R-:W-:Y:S05]  /*0170*/  @!P0 BRA `(.L_x_903) ;  /* 0x0000000400c88947 */ /* 0x000fea0003800000 */
[C---:B------:R-:W-:Y:S01]  /*0180*/  IMAD.IADD R4, R3.reuse, 0x1, -R6 ;  /* 0x0000000103047824 */ /* 0x040fe200078e0a06 */
[-C--:B------:R-:W-:Y:S01]  /*0190*/  LOP3.LUT R8, RZ, R6.reuse, RZ, 0x33, !PT ;  /* 0x00000006ff087212 */ /* 0x080fe200078e33ff */
[----:B------:R-:W-:Y:S01]  /*01a0*/  BSSY B1, `(.L_x_904) ;  /* 0x0000019000017945 */ /* 0x000fe20003800000 */
[----:B------:R-:W-:Y:S02]  /*01b0*/  IMAD.MOV.U32 R9, RZ, RZ, 0x3ff00000 ;  /* 0x3ff00000ff097424 */ /* 0x000fe400078e00ff */
[----:B------:R-:W-:Y:S01]  /*01c0*/  LOP3.LUT P1, R7, R4, 0x3, RZ, 0xc0, !PT ;  /* 0x0000000304077812 */ /* 0x000fe2000782c0ff */
[----:B------:R-:W-:Y:S01]  /*01d0*/  IMAD.IADD R8, R3, 0x1, R8 ;  /* 0x0000000103087824 */ /* 0x000fe200078e0208 */
[----:B------:R-:W-:-:S04]  /*01e0*/  MOV R4, R6 ;  /* 0x0000000600047202 */ /* 0x000fc80000000f00 */
[----:B------:R-:W-:Y:S01]  /*01f0*/  ISETP.GE.U32.AND P0, PT, R8, 0x3, PT ;  /* 0x000000030800780c */ /* 0x000fe20003f06070 */
[----:B------:R-:W-:-:S06]  /*0200*/  IMAD.MOV.U32 R8, RZ, RZ, 0x0 ;  /* 0x00000000ff087424 */ /* 0x000fcc00078e00ff */
[----:B------:R-:W-:Y:S06]  /*0210*/  @!P1 BRA `(.L_x_905) ;  /* 0x0000000000449947 */ /* 0x000fec0003800000 */
[----:B------:R-:W0:Y:S01]  /*0220*/  LDC.64 R4, c[0x0][0x218] ;  /* 0x00008600ff047b82 */ /* 0x000e220000000a00 */
[----:B------:R-:W-:Y:S02]  /*0230*/  IMAD.MOV.U32 R10, RZ, RZ, R7 ;  /* 0x000000ffff0a7224 */ /* 0x000fe400078e0007 */
[----:B------:R-:W-:Y:S02]  /*0240*/  IMAD.MOV.U32 R8, RZ, RZ, 0x0 ;  /* 0x00000000ff087424 */ /* 0x000fe400078e00ff */
[----:B------:R-:W-:Y:S02]  /*0250*/  IMAD.MOV.U32 R9, RZ, RZ, 0x3ff00000 ;  /* 0x3ff00000ff097424 */ /* 0x000fe400078e00ff */
[----:B0-----:R-:W-:-:S04]  /*0260*/  IMAD.WIDE R4, R6, 0x8, R4 ;  /* 0x0000000806047825 */ /* 0x001fc800078e0204 */
[----:B------:R-:W-:Y:S01]  /*0270*/  IMAD.MOV.U32 R11, RZ, RZ, R4 ;  /* 0x000000ffff0b7224 */ /* 0x000fe200078e0004 */
[----:B------:R-:W-:-:S07]  /*0280*/  MOV R4, R6 ;  /* 0x0000000600047202 */ /* 0x000fce0000000f00 */
.L_x_906:
[----:B------:R-:W-:Y:S02]  /*0290*/  IMAD.MOV.U32 R6, RZ, RZ, R11 ;  /* 0x000000ffff067224 */ /* 0x000fe400078e000b */
[----:B------:R-:W-:-:S06]  /*02a0*/  IMAD.MOV.U32 R7, RZ, RZ, R5 ;  /* 0x000000ffff077224 */ /* 0x000fcc00078e0005 */
[----:B------:R-:W2:Y:S01]  /*02b0*/  LDG.E.64 R6, desc[UR4][R6.64] ;  /* 0x0000000406067981 */ /* 0x000ea2000c1e1b00 */
[----:B------:R-:W-:Y:S01]  /*02c0*/  IADD3 R10, R10, -0x1, RZ ;  /* 0xffffffff0a0a7810 */ /* 0x000fe20007ffe0ff */
[----:B------:R-:W-:Y:S01]  /*02d0*/  VIADD R4, R4, 0x1 ;  /* 0x0000000104047836 */ /* 0x000fe20000000000 */
[----:B------:R-:W-:Y:S02]  /*02e0*/  IADD3 R11, P2, R11, 0x8, RZ ;  /* 0x000000080b0b7810 */ /* 0x000fe40007f5e0ff */
[----:B------:R-:W-:-:S03]  /*02f0*/  ISETP.NE.AND P1, PT, R10, RZ, PT ;  /* 0x000000ff0a00720c */ /* 0x000fc60003f25270 */
[----:B------:R-:W-:Y:S01]  /*0300*/  IMAD.X R5, RZ, RZ, R5, P2 ;  /* 0x000000ffff057224 */ /* 0x000fe200010e0605 */
[----:B--2---:R-:W-:-:S09]  /*0310*/  DMUL R8, R6, R8 ;  /* 0x0000000806087228 */ /* 0x004fd20000000000 */
[----:B------:R-:W-:Y:S05]  /*0320*/  @P1 BRA `(.L_x_906) ;  /* 0xfffffffc00d81947 */ /* 0x000fea000383ffff */
.L_x_905:
[----:B------:R-:W-:Y:S05]  /*0330*/  BSYNC B1 ;  /* 0x0000000000017941 */ /* 0x000fea0003800000 */
.L_x_904:
        /* <DEDUP_REMOVED lines=12> */
.L_x_909:
        /* <DEDUP_REMOVED lines=22> */
[----:B------:R-:W-:Y:S02]  /*0560*/  DMUL R22, R24, R22 ;  /* 0x0000001618167228 */ /* 0x000fe40000000000 */
[----:B------:R0:W5:Y:S01]  /*0570*/  LDG.E.64 R24, desc[UR4][R6.64+0x68] ;  /* 0x0000680406187981 */ /* 0x000162000c1e1b00 */
[----:B------:R-:W-:-:S05]  /*0580*/  VIADD R4, R4, 0x10 ;  /* 0x0000001004047836 */ /* 0x000fca0000000000 */
[----:B------:R-:W-:Y:S02]  /*0590*/  ISETP.GE.AND P1, PT, R4, R5, PT ;  /* 0x000000050400720c */ /* 0x000fe40003f26270 */
        /* <DEDUP_REMOVED lines=9> */
[----:B------:R-:W-:Y:S01]  /*0630*/  DMUL R8, R8, R24 ;  /* 0x0000001808087228 */ /* 0x000fe20000000000 */
[----:B------:R-:W-:Y:S10]  /*0640*/  @!P1 BRA `(.L_x_909) ;  /* 0xfffffffc006c9947 */ /* 0x000ff4000383ffff */
.L_x_908:
[----:B------:R-:W-:Y:S05]  /*0650*/  BSYNC B1 ;  /* 0x0000000000017941 */ /* 0x000fea0003800000 */
.L_x_907:
[----:B------:R-:W-:Y:S01]  /*0660*/  IMAD.IADD R5, R3, 0x1, -R4 ;  /* 0x0000000103057824 */ /* 0x000fe200078e0a04 */
[----:B------:R-:W-:Y:S04]  /*0670*/  BSSY B1, `(.L_x_910) ;  /* 0x0000018000017945 */ /* 0x000fe80003800000 */
        /* <DEDUP_REMOVED lines=10> */
[----:B------:R-:W-:Y:S01]  /*0720*/  IADD3 R5, P1, R6, 0x40, RZ ;  /* 0x0000004006057810 */ /* 0x000fe20007f3e0ff */
[----:B------:R-:W-:Y:S01]  /*0730*/  VIADD R4, R4, 0x8 ;  /* 0x0000000804047836 */ /* 0x000fe20000000000 */
[----:B------:R-:W-:-:S02]  /*0740*/  PLOP3.LUT P0, PT, PT, PT, PT, 0x8, 0x0 ;  /* 0x000000000000781c */ /* 0x000fc40003f0e170 */
[----:B0-----:R-:W-:Y:S01]  /*0750*/  IADD3.X R7, RZ, R7, RZ, P1, !PT ;  /* 0x00000007ff077210 */ /* 0x001fe20000ffe4ff */
[----:B------:R-:W-:Y:S01]  /*0760*/  IMAD.MOV.U32 R6, RZ, RZ, R5 ;  /* 0x000000ffff067224 */ /* 0x000fe200078e0005 */
        /* <DEDUP_REMOVED lines=8> */
.L_x_911:
[----:B------:R-:W-:Y:S05]  /*07f0*/  BSYNC B1 ;  /* 0x0000000000017941 */ /* 0x000fea0003800000 */
.L_x_910:
[----:B------:R-:W-:-:S13]  /*0800*/  ISETP.LT.OR P0, PT, R4, R3, P0 ;  /* 0x000000030400720c */ /* 0x000fda0000701670 */
        /* <DEDUP_REMOVED lines=9> */
.L_x_903:
[----:B------:R-:W-:Y:S05]  /*08a0*/  BSYNC B0 ;  /* 0x0000000000007941 */ /* 0x000fea0003800000 */
.L_x_902:
[----:B------:R-:W-:Y:S02]  /*08b0*/  ULDC.64 UR6, c[0x0][0x228] ;  /* 0x00008a0000067ab9 */ /* 0x000fe40000000a00 */
[----:B------:R-:W-:-:S04]  /*08c0*/  IADD3 R4, P0, R0, UR6, RZ ;  /* 0x0000000600047c10 */ /* 0x000fc8000ff1e0ff */
[----:B------:R-:W-:Y:S02]  /*08d0*/  IADD3.X R5, R2, UR7, RZ, P0, !PT ;  /* 0x0000000702057c10 */ /* 0x000fe400087fe4ff */
[----:B------:R-:W0:Y:S04]  /*08e0*/  LDC.64 R2, c[0x0][0x210] ;  /* 0x00008400ff027b82 */ /* 0x000e280000000a00 */
[----:B------:R-:W0:Y:S02]  /*08f0*/  LDG.E R5, desc[UR4][R4.64] ;  /* 0x0000000404057981 */ /* 0x000e24000c1e1900 */
[----:B0-----:R-:W-:-:S05]  /*0900*/  IMAD.WIDE R2, R5, 0x8, R2 ;  /* 0x0000000805027825 */ /* 0x001fca00078e0202 */
[----:B------:R-:W-:Y:S01]  /*0910*/  STG.E.64 desc[UR4][R2.64], R8 ;  /* 0x0000000802007986 */ /* 0x000fe2000c101b04 */
[----:B------:R-:W-:Y:S05]  /*0920*/  EXIT ;  /* 0x000000000000794d */ /* 0x000fea0003800000 */
.L_x_912:
        /* <DEDUP_REMOVED lines=13> */
.L_x_8674:


//--------------------- .text._ZN2at6native55_GLOBAL__N__0955718d_22_SparseCsrTensorMath_cu_868dd54534reduce_sparse_csr_dim0_cuda_kernelIdlNS1_14ReductionMulOpIdEEdEEvPT2_PKT0_lPKT_S9_lT1_ --------------------------
	.section	.text._ZN2at6native55_GLOBAL__N__0955718d_22_SparseCsrTensorMath_cu_868dd54534reduce_sparse_csr_dim0_cuda_kernelIdlNS1_14ReductionMulOpIdEEdEEvPT2_PKT0_lPKT_S9_lT1_,"ax",@progbits
	.align	128
.text._ZN2at6native55_GLOBAL__N__0955718d_22_SparseCsrTensorMath_cu_868dd54534reduce_sparse_csr_dim0_cuda_kernelIdlNS1_14ReductionMulOpIdEEdEEvPT2_PKT0_lPKT_S9_lT1_:
        .type           _ZN2at6native55_GLOBAL__N__0955718d_22_SparseCsrTensorMath_cu_868dd54534reduce_sparse_csr_dim0_cuda_kernelIdlNS1_14ReductionMulOpIdEEdEEvPT2_PKT0_lPKT_S9_lT1_,@function
        .size           _ZN2at6native55_GLOBAL__N__0955718d_22_SparseCsrTensorMath_cu_868dd54534reduce_sparse_csr_dim0_cuda_kernelIdlNS1_14ReductionMulOpIdEEdEEvPT2_PKT0_lPKT_S9_lT1_,(.L_x_8675 - _ZN2at6native55_GLOBAL__N__0955718d_22_SparseCsrTensorMath_cu_868dd54534reduce_sparse_csr_dim0_cuda_kernelIdlNS1_14ReductionMulOpIdEEdEEvPT2_PKT0_lPKT_S9_lT1_)
        .other          _ZN2at6native55_GLOBAL__N__0955718d_22_SparseCsrTensorMath_cu_868dd54534reduce_sparse_csr_dim0_cuda_kernelIdlNS1_14ReductionMulOpIdEEdEEvPT2_PKT0_lPKT_S9_lT1_,@"STO_CUDA_ENTRY STV_DEFAULT"
_ZN2at6native55_GLOBAL__N__0955718d_22_SparseCsrTensorMath_cu_868dd54534reduce_sparse_csr_dim0_cuda_kernelIdlNS1_14ReductionMulOpIdEEdEEvPT2_PKT0_lPKT_S9_lT1_:
        /* <DEDUP_REMOVED lines=28> */
[----:B------:R-:W-:Y:S01]  /*01c0*/  IMAD.MOV.U32 R3, RZ, RZ, 0x3ff00000 ;  /* 0x3ff00000ff037424 */ /* 0x000fe200078e00ff */
        /* <DEDUP_REMOVED lines=12> */
[----:B------:R-:W-:Y:S02]  /*0290*/  IMAD.MOV.U32 R3, RZ, RZ, 0x3ff00000 ;  /* 0x3ff00000ff037424 */ /* 0x000fe400078e00ff */
[----:B------:R-:W-:Y:S01]  /*02a0*/  IMAD.U32 R20, RZ, RZ, UR4 ;  /* 0x00000004ff147e24 */ /* 0x000fe2000f8e00ff */
[----:B------:R-:W-:Y:S01]  /*02b0*/  UMOV UR4, URZ ;  /* 0x0000003f00047c82 */ /* 0x000fe20008000000 */
[----:B------:R-:W-:Y:S01]  /*02c0*/  IMAD.U32 R6, RZ, RZ, UR5 ;  /* 0x00000005ff067e24 */ /* 0x000fe2000f8e00ff */
[----:B------:R-:W-:-:S06]  /*02d0*/  UMOV UR5, URZ ;  /* 0x0000003f00057c82 */ /* 0x000fcc0008000000 */
.L_x_915:
[----:B-1----:R-:W2:Y:S04]  /*02e0*/  LDG.E.64 R10, desc[UR12][R6.64] ;  /* 0x0000000c060a7981 */ /* 0x002ea8000c1e1b00 */
[----:B------:R-:W3:Y:S04]  /*02f0*/  LDG.E.64 R12, desc[UR12][R6.64+0x8] ;  /* 0x0000080c060c7981 */ /* 0x000ee8000c1e1b00 */
[----:B------:R-:W4:Y:S04]  /*0300*/  LDG.E.64 R18, desc[UR12][R6.64+0x10] ;  /* 0x0000100c06127981 */ /* 0x000f28000c1e1b00 */
[----:B------:R-:W4:Y:S01]  /*0310*/  LDG.E.64 R8, desc[UR12][R6.64+0x18] ;  /* 0x0000180c06087981 */ /* 0x000f22000c1e1b00 */
[----:B--2--5:R-:W-:-:S04]  /*0320*/  ISETP.NE.U32.AND P2, PT, R4, R10, PT ;  /* 0x0000000a0400720c */ /* 0x024fc80003f45070 */
[C---:B------:R-:W-:Y:S02]  /*0330*/  ISETP.NE.AND.EX P2, PT, R5.reuse, R11, PT, P2 ;  /* 0x0000000b0500720c */ /* 0x040fe40003f45320 */
[C---:B---3--:R-:W-:Y:S01]  /*0340*/  ISETP.NE.U32.AND P3, PT, R4.reuse, R12, PT ;  /* 0x0000000c0400720c */ /* 0x048fe20003f65070 */
[----:B------:R-:W-:Y:S01]  /*0350*/  IMAD.MOV.U32 R12, RZ, RZ, R20 ;  /* 0x000000ffff0c7224 */ /* 0x000fe200078e0014 */
[----:B----4-:R-:W-:Y:S02]  /*0360*/  ISETP.NE.U32.AND P4, PT, R4, R18, PT ;  /* 0x000000120400720c */ /* 0x010fe40003f85070 */
[----:B------:R-:W-:Y:S01]  /*0370*/  ISETP.NE.AND.EX P3, PT, R5, R13, PT, P3 ;  /* 0x0000000d0500720c */ /* 0x000fe20003f65330 */
[----:B0-----:R-:W-:-:S06]  /*0380*/  IMAD.MOV.U32 R13, RZ, RZ, R21 ;  /* 0x000000ffff0d7224 */ /* 0x001fcc00078e0015 */
[----:B------:R-:W2:Y:S01]  /*0390*/  @!P2 LDG.E.64 R10, desc[UR12][R12.64] ;  /* 0x0000000c0c0aa981 */ /* 0x000ea2000c1e1b00 */
[----:B------:R-:W-:Y:S02]  /*03a0*/  ISETP.NE.AND.EX P4, PT, R5, R19, PT, P4 ;  /* 0x000000130500720c */ /* 0x000fe40003f85340 */
[----:B------:R-:W-:-:S03]  /*03b0*/  ISETP.NE.U32.AND P1, PT, R4, R8, PT ;  /* 0x000000080400720c */ /* 0x000fc60003f25070 */
[----:B------:R-:W3:Y:S01]  /*03c0*/  @!P3 LDG.E.64 R18, desc[UR12][R12.64+0x8] ;  /* 0x0000080c0c12b981 */ /* 0x000ee2000c1e1b00 */
[----:B------:R-:W-:-:S07]  /*03d0*/  ISETP.NE.AND.EX P1, PT, R5, R9, PT, P1 ;  /* 0x000000090500720c */ /* 0x000fce0003f25310 */
[----:B------:R-:W4:Y:S06]  /*03e0*/  @!P4 LDG.E.64 R20, desc[UR12][R12.64+0x10] ;  /* 0x0000100c0c14c981 */ /* 0x000f2c000c1e1b00 */
[----:B------:R-:W4:Y:S01]  /*03f0*/  @!P1 LDG.E.64 R8, desc[UR12][R12.64+0x18] ;  /* 0x0000180c0c089981 */ /* 0x000f22000c1e1b00 */
[----:B------:R-:W-:-:S04]  /*0400*/  UIADD3 UR4, UP0, UR4, 0x4, URZ ;  /* 0x0000000404047890 */ /* 0x000fc8000ff1e03f */
[----:B------:R-:W-:Y:S01]  /*0410*/  UIADD3.X UR5, URZ, UR5, URZ, UP0, !UPT ;  /* 0x000000053f057290 */ /* 0x000fe200087fe43f */
[----:B--2---:R-:W-:-:S08]  /*0420*/  @!P2 DMUL R2, R2, R10 ;  /* 0x0000000a0202a228 */ /* 0x004fd00000000000 */
[----:B---3--:R-:W-:Y:S01]  /*0430*/  @!P3 DMUL R2, R2, R18 ;  /* 0x000000120202b228 */ /* 0x008fe20000000000 */
[----:B------:R-:W-:-:S04]  /*0440*/  IADD3 R10, P3, R16, UR4, RZ ;  /* 0x00000004100a7c10 */ /* 0x000fc8000ff7e0ff */
[----:B------:R-:W-:Y:S02]  /*0450*/  ISETP.NE.U32.AND P2, PT, R10, RZ, PT ;  /* 0x000000ff0a00720c */ /* 0x000fe40003f45070 */
[----:B------:R-:W-:Y:S01]  /*0460*/  IADD3.X R10, R17, UR5, RZ, P3, !PT ;  /* 0x00000005110a7c10 */ /* 0x000fe20009ffe4ff */
[----:B----4-:R-:W-:Y:S01]  /*0470*/  @!P4 DMUL R2, R2, R20 ;  /* 0x000000140202c228 */ /* 0x010fe20000000000 */
[----:B------:R-:W-:Y:S02]  /*0480*/  IADD3 R6, P4, R6, 0x20, RZ ;  /* 0x0000002006067810 */ /* 0x000fe40007f9e0ff */
[----:B------:R-:W-:Y:S02]  /*0490*/  ISETP.NE.AND.EX P2, PT, R10, RZ, PT, P2 ;  /* 0x000000ff0a00720c */ /* 0x000fe40003f45320 */
[----:B------:R-:W-:Y:S01]  /*04a0*/  IADD3 R20, P3, R12, 0x20, RZ ;  /* 0x000000200c147810 */ /* 0x000fe20007f7e0ff */
[----:B------:R-:W-:Y:S02]  /*04b0*/  IMAD.X R7, RZ, RZ, R7, P4 ;  /* 0x000000ffff077224 */ /* 0x000fe400020e0607 */
[----:B------:R-:W-:-:S02]  /*04c0*/  @!P1 DMUL R2, R2, R8 ;  /* 0x0000000802029228 */ /* 0x000fc40000000000 */
[----:B------:R-:W-:-:S06]  /*04d0*/  IMAD.X R21, RZ, RZ, R13, P3 ;  /* 0x000000ffff157224 */ /* 0x000fcc00018e060d */
[----:B------:R-:W-:Y:S05]  /*04e0*/  @P2 BRA `(.L_x_915) ;  /* 0xfffffffc007c2947 */ /* 0x000fea000383ffff */
.L_x_914:
        /* <DEDUP_REMOVED lines=11> */
.L_x_916:
[----:B------:R-:W-:Y:S02]  /*05a0*/  IMAD.U32 R8, RZ, RZ, UR4 ;  /* 0x00000004ff087e24 */ /* 0x000fe4000f8e00ff */
[----:B------:R-:W-:-:S05]  /*05b0*/  IMAD.U32 R9, RZ, RZ, UR5 ;  /* 0x00000005ff097e24 */ /* 0x000fca000f8e00ff */
[----:B------:R-:W2:Y:S01]  /*05c0*/  LDG.E.64 R6, desc[UR12][R8.64] ;  /* 0x0000000c08067981 */ /* 0x000ea2000c1e1b00 */
[----:B------:R-:W-:Y:S02]  /*05d0*/  IADD3 R15, P1, R15, 0x1, RZ ;  /* 0x000000010f0f7810 */ /* 0x000fe40007f3e0ff */
[----:B--2--5:R-:W-:Y:S01]  /*05e0*/  ISETP.NE.U32.AND P0, PT, R4, R6, PT ;  /* 0x000000060400720c */ /* 0x024fe20003f05070 */
[----:B------:R-:W-:-:S03]  /*05f0*/  IMAD.U32 R6, RZ, RZ, UR6 ;  /* 0x00000006ff067e24 */ /* 0x000fc6000f8e00ff */
[----:B------:R-:W-:Y:S01]  /*0600*/  ISETP.NE.AND.EX P0, PT, R5, R7, PT, P0 ;  /* 0x000000070500720c */ /* 0x000fe20003f05300 */
[----:B------:R-:W-:-:S12]  /*0610*/  IMAD.U32 R7, RZ, RZ, UR7 ;  /* 0x00000007ff077e24 */ /* 0x000fd8000f8e00ff */
[----:B------:R-:W2:Y:S01]  /*0620*/  @!P0 LDG.E.64 R6, desc[UR12][R6.64] ;  /* 0x0000000c06068981 */ /* 0x000ea2000c1e1b00 */
[----:B------:R-:W-:Y:S01]  /*0630*/  IMAD.X R10, RZ, RZ, R10, P1 ;  /* 0x000000ffff0a7224 */ /* 0x000fe200008e060a */
[----:B------:R-:W-:Y:S01]  /*0640*/  ISETP.NE.U32.AND P1, PT, R15, RZ, PT ;  /* 0x000000ff0f00720c */ /* 0x000fe20003f25070 */
[----:B------:R-:W-:Y:S02]  /*0650*/  UIADD3 UR6, UP0, UR6, 0x8, URZ ;  /* 0x0000000806067890 */ /* 0x000fe4000ff1e03f */
[----:B------:R-:W-:Y:S01]  /*0660*/  UIADD3 UR4, UP1, UR4, 0x8, URZ ;  /* 0x0000000804047890 */ /* 0x000fe2000ff3e03f */
[----:B------:R-:W-:Y:S01]  /*0670*/  ISETP.NE.AND.EX P1, PT, R10, RZ, PT, P1 ;  /* 0x000000ff0a00720c */ /* 0x000fe20003f25310 */
[----:B------:R-:W-:Y:S02]  /*0680*/  UIADD3.X UR7, URZ, UR7, URZ, UP0, !UPT ;  /* 0x000000073f077290 */ /* 0x000fe400087fe43f */
[----:B------:R-:W-:Y:S01]  /*0690*/  UIADD3.X UR5, URZ, UR5, URZ, UP1, !UPT ;  /* 0x000000053f057290 */ /* 0x000fe20008ffe43f */
[----:B--2---:R-:W-:-:S09]  /*06a0*/  @!P0 DMUL R2, R2, R6 ;  /* 0x0000000602028228 */ /* 0x004fd20000000000 */
[----:B------:R-:W-:Y:S05]  /*06b0*/  @P1 BRA `(.L_x_916) ;  /* 0xfffffffc00b81947 */ /* 0x000fea000383ffff */
.L_x_913:
[----:B------:R-:W-:Y:S02]  /*06c0*/  ULDC.64 UR4, c[0x0][0x210] ;  /* 0x0000840000047ab9 */ /* 0x000fe40000000a00 */
[----:B-----5:R-:W-:-:S04]  /*06d0*/  IADD3 R4, P0, R0, UR4, RZ ;  /* 0x0000000400047c10 */ /* 0x020fc8000ff1e0ff */
[----:B------:R-:W-:-:S05]  /*06e0*/  IADD3.X R5, R14, UR5, RZ, P0, !PT ;  /* 0x000000050e057c10 */ /* 0x000fca00087fe4ff */
[----:B------:R-:W-:Y:S01]  /*06f0*/  STG.E.64 desc[UR12][R4.64], R2 ;  /* 0x0000000204007986 */ /* 0x000fe2000c101b0c */
[----:B------:R-:W-:Y:S05]  /*0700*/  EXIT ;  /* 0x000000000000794d */ /* 0x000fea0003800000 */
.L_x_917:
        /* <DEDUP_REMOVED lines=15> */
.L_x_8675:


//--------------------- .text._ZN2at6native55_GLOBAL__N__0955718d_22_SparseCsrTensorMath_cu_868dd54534reduce_sparse_csr_dim0_cuda_kernelIdiNS1_14ReductionMulOpIdEEdEEvPT2_PKT0_lPKT_S9_lT1_ --------------------------
	.section	.text._ZN2at6native55_GLOBAL__N__0955718d_22_SparseCsrTensorMath_cu_868dd54534reduce_sparse_csr_dim0_cuda_kernelIdiNS1_14ReductionMulOpIdEEdEEvPT2_PKT0_lPKT_S9_lT1_,"ax",@progbits
	.align	128
.text._ZN2at6native55_GLOBAL__N__0955718d_22_SparseCsrTensorMath_cu_868dd54534reduce_sparse_csr_dim0_cuda_kernelIdiNS1_14ReductionMulOpIdEEdEEvPT2_PKT0_lPKT_S9_lT1_:
        .type           _ZN2at6native55_GLOBAL__N__0955718d_22_SparseCsrTensorMath_cu_868dd54534reduce_sparse_csr_dim0_cuda_kernelIdiNS1_14ReductionMulOpIdEEdEEvPT2_PKT0_lPKT_S9_lT1_,@function
        .size           _ZN2at6native55_GLOBAL__N__0955718d_22_SparseCsrTensorMath_cu_868dd54534reduce_sparse_csr_dim0_cuda_kernelIdiNS1_14ReductionMulOpIdEEdEEvPT2_PKT0_lPKT_S9_lT1_,(.L_x_8676 - _ZN2at6native55_GLOBAL__N__0955718d_22_SparseCsrTensorMath_cu_868dd54534reduce_sparse_csr_dim0_cuda_kernelIdiNS1_14ReductionMulOpIdEEdEEvPT2_PKT0_lPKT_S9_lT1_)
        .other          _ZN2at6native55_GLOBAL__N__0955718d_22_SparseCsrTensorMath_cu_868dd54534reduce_sparse_csr_dim0_cuda_kernelIdiNS1_14ReductionMulOpIdEEdEEvPT2_PKT0_lPKT_S9_lT1_,@"STO_CUDA_ENTRY STV_DEFAULT"
_ZN2at6native55_GLOBAL__N__0955718d_22_SparseCsrTensorMath_cu_868dd54534reduce_sparse_csr_dim0_cuda_kernelIdiNS1_14ReductionMulOpIdEEdEEvPT2_PKT0_lPKT_S9_lT1_:
        /* <DEDUP_REMOVED lines=13> */
[----:B------:R-:W-:Y:S02]  /*00d0*/  IMAD.MOV.U32 R2, RZ, RZ, 0x0 ;  /* 0x00000000ff027424 */ /* 0x000fe400078e00ff */
        /* <DEDUP_REMOVED lines=30> */
.L_x_920:
[----:B-1----:R-:W2:Y:S04]  /*02c0*/  LDG.E R9, desc[UR12][R4.64] ;  /* 0x0000000c04097981 */ /* 0x002ea8000c1e1900 */
[----:B------:R-:W3:Y:S04]  /*02d0*/  LDG.E R11, desc[UR12][R4.64+0x4] ;  /* 0x0000040c040b7981 */ /* 0x000ee8000c1e1900 */
[----:B------:R-:W4:Y:S04]  /*02e0*/  LDG.E R13, desc[UR12][R4.64+0x8] ;  /* 0x0000080c040d7981 */ /* 0x000f28000c1e1900 */
[----:B------:R-:W4:Y:S01]  /*02f0*/  LDG.E R19, desc[UR12][R4.64+0xc] ;  /* 0x00000c0c04137981 */ /* 0x000f22000c1e1900 */
[C---:B--2--5:R-:W-:Y:S01]  /*0300*/  ISETP.NE.AND P1, PT, R6.reuse, R9, PT ;  /* 0x000000090600720c */ /* 0x064fe20003f25270 */
[----:B0-----:R-:W-:Y:S01]  /*0310*/  IMAD.MOV.U32 R9, RZ, RZ, R15 ;  /* 0x000000ffff097224 */ /* 0x001fe200078e000f */
[----:B---3--:R-:W-:-:S11]  /*0320*/  ISETP.NE.AND P4, PT, R6, R11, PT ;  /* 0x0000000b0600720c */ /* 0x008fd60003f85270 */
[----:B------:R-:W2:Y:S01]  /*0330*/  @!P1 LDG.E.64 R14, desc[UR12][R8.64] ;  /* 0x0000000c080e9981 */ /* 0x000ea2000c1e1b00 */
[----:B----4-:R-:W-:-:S03]  /*0340*/  ISETP.NE.AND P3, PT, R6, R13, PT ;  /* 0x0000000d0600720c */ /* 0x010fc60003f65270 */
[----:B------:R-:W3:Y:S01]  /*0350*/  @!P4 LDG.E.64 R16, desc[UR12][R8.64+0x8] ;  /* 0x0000080c0810c981 */ /* 0x000ee2000c1e1b00 */
[----:B------:R-:W-:-:S09]  /*0360*/  ISETP.NE.AND P2, PT, R6, R19, PT ;  /* 0x000000130600720c */ /* 0x000fd20003f45270 */
[----:B------:R-:W4:Y:S04]  /*0370*/  @!P3 LDG.E.64 R18, desc[UR12][R8.64+0x10] ;  /* 0x0000100c0812b981 */ /* 0x000f28000c1e1b00 */
[----:B------:R0:W4:Y:S01]  /*0380*/  @!P2 LDG.E.64 R10, desc[UR12][R8.64+0x18] ;  /* 0x0000180c080aa981 */ /* 0x000122000c1e1b00 */
        /* <DEDUP_REMOVED lines=8> */
[----:B0-----:R-:W-:Y:S02]  /*0410*/  IADD3 R8, P3, R8, 0x20, RZ ;  /* 0x0000002008087810 */ /* 0x001fe40007f7e0ff */
[----:B------:R-:W-:Y:S02]  /*0420*/  ISETP.NE.AND.EX P1, PT, R13, RZ, PT, P1 ;  /* 0x000000ff0d00720c */ /* 0x000fe40003f25310 */
[----:B------:R-:W-:Y:S01]  /*0430*/  IADD3 R4, P4, R4, 0x10, RZ ;  /* 0x0000001004047810 */ /* 0x000fe20007f9e0ff */
[----:B------:R-:W-:Y:S02]  /*0440*/  IMAD.X R15, RZ, RZ, R9, P3 ;  /* 0x000000ffff0f7224 */ /* 0x000fe400018e0609 */
[----:B------:R-:W-:-:S02]  /*0450*/  @!P2 DMUL R2, R2, R10 ;  /* 0x0000000a0202a228 */ /* 0x000fc40000000000 */
[----:B------:R-:W-:-:S06]  /*0460*/  IMAD.X R5, RZ, RZ, R5, P4 ;  /* 0x000000ffff057224 */ /* 0x000fcc00020e0605 */
[----:B------:R-:W-:Y:S05]  /*0470*/  @P1 BRA `(.L_x_920) ;  /* 0xfffffffc00901947 */ /* 0x000fea000383ffff */
.L_x_919:
        /* <DEDUP_REMOVED lines=9> */
.L_x_921:
[----:B------:R-:W-:Y:S02]  /*0510*/  IMAD.U32 R9, RZ, RZ, UR4 ;  /* 0x00000004ff097e24 */ /* 0x000fe4000f8e00ff */
[----:B------:R-:W-:-:S05]  /*0520*/  IMAD.U32 R8, RZ, RZ, UR6 ;  /* 0x00000006ff087e24 */ /* 0x000fca000f8e00ff */
[----:B------:R-:W2:Y:S01]  /*0530*/  LDG.E R9, desc[UR12][R8.64] ;  /* 0x0000000c08097981 */ /* 0x000ea2000c1e1900 */
[----:B------:R-:W-:Y:S02]  /*0540*/  IMAD.U32 R4, RZ, RZ, UR7 ;  /* 0x00000007ff047e24 */ /* 0x000fe4000f8e00ff */
[----:B------:R-:W-:Y:S01]  /*0550*/  IMAD.U32 R5, RZ, RZ, UR8 ;  /* 0x00000008ff057e24 */ /* 0x000fe2000f8e00ff */
[----:B------:R-:W-:Y:S02]  /*0560*/  IADD3 R7, P0, R7, 0x1, RZ ;  /* 0x0000000107077810 */ /* 0x000fe40007f1e0ff */
[----:B--2--5:R-:W-:-:S13]  /*0570*/  ISETP.NE.AND P1, PT, R6, R9, PT ;  /* 0x000000090600720c */ /* 0x024fda0003f25270 */
        /* <DEDUP_REMOVED lines=10> */
.L_x_918:
[----:B------:R-:W-:Y:S02]  /*0620*/  ULDC.64 UR4, c[0x0][0x210] ;  /* 0x0000840000047ab9 */ /* 0x000fe40000000a00 */
[----:B------:R-:W-:-:S04]  /*0630*/  LEA R4, P0, R0, UR4, 0x3 ;  /* 0x0000000400047c11 */ /* 0x000fc8000f8018ff */
[----:B------:R-:W-:-:S05]  /*0640*/  LEA.HI.X R5, R0, UR5, RZ, 0x3, P0 ;  /* 0x0000000500057c11 */ /* 0x000fca00080f1cff */
[----:B------:R-:W-:Y:S01]  /*0650*/  STG.E.64 desc[UR12][R4.64], R2 ;  /* 0x0000000204007986 */ /* 0x000fe2000c101b0c */
[----:B------:R-:W-:Y:S05]  /*0660*/  EXIT ;  /* 0x000000000000794d */ /* 0x000fea0003800000 */
.L_x_922:
        /* <DEDUP_REMOVED lines=9> */
.L_x_8676:


//--------------------- .text._ZN2at6native55_GLOBAL__N__0955718d_22_SparseCsrTensorMath_cu_868dd54534reduce_sparse_csr_dim1_cuda_kernelIslNS1_14ReductionMulOpIsEElEEvPT2_PKT_PKT0_SC_lT1_ --------------------------
	.section	.text._ZN2at6native55_GLOBAL__N__0955718d_22_SparseCsrTensorMath_cu_868dd54534reduce_sparse_csr_dim1_cuda_kernelIslNS1_14ReductionMulOpIsEElEEvPT2_PKT_PKT0_SC_lT1_,"ax",@progbits
	.align	128
.text._ZN2at6native55_GLOBAL__N__0955718d_22_SparseCsrTensorMath_cu_868dd54534reduce_sparse_csr_dim1_cuda_kernelIslNS1_14ReductionMulOpIsEElEEvPT2_PKT_PKT0_SC_lT1_:
        .type           _ZN2at6native55_GLOBAL__N__0955718d_22_SparseCsrTensorMath_cu_868dd54534reduce_sparse_csr_dim1_cuda_kernelIslNS1_14ReductionMulOpIsEElEEvPT2_PKT_PKT0_SC_lT1_,@function
        .size           _ZN2at6native55_GLOBAL__N__0955718d_22_SparseCsrTensorMath_cu_868dd54534reduce_sparse_csr_dim1_cuda_kernelIslNS1_14ReductionMulOpIsEElEEvPT2_PKT_PKT0_SC_lT1_,(.L_x_8677 - _ZN2at6native55_GLOBAL__N__0955718d_22_SparseCsrTensorMath_cu_868dd54534reduce_sparse_csr_dim1_cuda_kernelIslNS1_14ReductionMulOpIsEElEEvPT2_PKT_PKT0_SC_lT1_)
        .other          _ZN2at6native55_GLOBAL__N__0955718d_22_SparseCsrTensorMath_cu_868dd54534reduce_sparse_csr_dim1_cuda_kernelIslNS1_14ReductionMulOpIsEElEEvPT2_PKT_PKT0_SC_lT1_,@"STO_CUDA_ENTRY STV_DEFAULT"
_ZN2at6native55_GLOBAL__N__0955718d_22_SparseCsrTensorMath_cu_868dd54534reduce_sparse_csr_dim1_cuda_kernelIslNS1_14ReductionMulOpIsEElEEvPT2_PKT_PKT0_SC_lT1_:
        /* <DEDUP_REMOVED lines=20> */
[----:B------:R-:W-:Y:S01]  /*0140*/  IMAD.MOV.U32 R5, RZ, RZ, R8 ;  /* 0x000000ffff057224 */ /* 0x000fe200078e0008 */
[----:B------:R-:W-:Y:S01]  /*0150*/  BSSY B0, `(.L_x_923) ;  /* 0x000004c000007945 */ /* 0x000fe20003800000 */
[----:B------:R-:W-:Y:S02]  /*0160*/  IMAD.MOV.U32 R6, RZ, RZ, R9 ;  /* 0x000000ffff067224 */ /* 0x000fe400078e0009 */
[----:B------:R-:W-:Y:S01]  /*0170*/  IMAD.MOV.U32 R8, RZ, RZ, 0x1 ;  /* 0x00000001ff087424 */ /* 0x000fe200078e00ff */
[----:B------:R-:W-:Y:S01]  /*0180*/  ISETP.GT.U32.AND P0, PT, R2, R5, PT ;  /* 0x000000050200720c */ /* 0x000fe20003f04070 */
[----:B------:R-:W-:-:S03]  /*0190*/  IMAD.MOV.U32 R9, RZ, RZ, 0x0 ;  /* 0x00000000ff097424 */ /* 0x000fc600078e00ff */
[----:B------:R-:W-:-:S13]  /*01a0*/  ISETP.GT.AND.EX P0, PT, R3, R6, PT, P0 ;  /* 0x000000060300720c */ /* 0x000fda0003f04300 */
[----:B------:R-:W-:Y:S05]  /*01b0*/  @!P0 BRA `(.L_x_924) ;  /* 0x0000000400148947 */ /* 0x000fea0003800000 */
[----:B------:R-:W-:Y:S01]  /*01c0*/  LOP3.LUT R7, RZ, R5, RZ, 0x33, !PT ;  /* 0x00000005ff077212 */ /* 0x000fe200078e33ff */
[C---:B------:R-:W-:Y:S01]  /*01d0*/  IMAD.IADD R10, R2.reuse, 0x1, -R5 ;  /* 0x00000001020a7824 */ /* 0x040fe200078e0a05 */
[----:B------:R-:W-:Y:S01]  /*01e0*/  LOP3.LUT R9, RZ, R6, RZ, 0x33, !PT ;  /* 0x00000006ff097212 */ /* 0x000fe200078e33ff */
[----:B------:R-:W-:Y:S01]  /*01f0*/  BSSY B1, `(.L_x_925) ;  /* 0x000002b000017945 */ /* 0x000fe20003800000 */
[----:B------:R-:W-:Y:S01]  /*0200*/  IADD3 R8, P0, R2, R7, RZ ;  /* 0x0000000702087210 */ /* 0x000fe20007f1e0ff */
[----:B------:R-:W-:Y:S01]  /*0210*/  IMAD.MOV.U32 R11, RZ, RZ, 0x1 ;  /* 0x00000001ff0b7424 */ /* 0x000fe200078e00ff */
[----:B------:R-:W-:Y:S02]  /*0220*/  LOP3.LUT R7, R10, 0x3, RZ, 0xc0, !PT ;  /* 0x000000030a077812 */ /* 0x000fe400078ec0ff */
[----:B------:R-:W-:Y:S01]  /*0230*/  ISETP.GE.U32.AND P1, PT, R8, 0x3, PT ;  /* 0x000000030800780c */ /* 0x000fe20003f26070 */
[----:B------:R-:W-:Y:S01]  /*0240*/  IMAD.X R8, R3, 0x1, R9, P0 ;  /* 0x0000000103087824 */ /* 0x000fe200000e0609 */
[----:B------:R-:W-:-:S04]  /*0250*/  ISETP.NE.U32.AND P0, PT, R7, RZ, PT ;  /* 0x000000ff0700720c */ /* 0x000fc80003f05070 */
[----:B------:R-:W-:Y:S02]  /*0260*/  ISETP.GE.U32.AND.EX P1, PT, R8, RZ, PT, P1 ;  /* 0x000000ff0800720c */ /* 0x000fe40003f26110 */
[----:B------:R-:W-:-:S11]  /*0270*/  ISETP.NE.AND.EX P0, PT, RZ, RZ, PT, P0 ;  /* 0x000000ffff00720c */ /* 0x000fd60003f05300 */
[----:B------:R-:W-:Y:S05]  /*0280*/  @!P1 BRA `(.L_x_926) ;  /* 0x0000000000849947 */ /* 0x000fea0003800000 */
[----:B------:R-:W-:Y:S01]  /*0290*/  ULDC.64 UR6, c[0x0][0x218] ;  /* 0x0000860000067ab9 */ /* 0x000fe20000000a00 */
[----:B------:R-:W-:Y:S01]  /*02a0*/  IADD3 R8, P1, -R2, R7, RZ ;  /* 0x0000000702087210 */ /* 0x000fe20007f3e1ff */
[----:B------:R-:W-:Y:S01]  /*02b0*/  IMAD.MOV.U32 R11, RZ, RZ, 0x1 ;  /* 0x00000001ff0b7424 */ /* 0x000fe200078e00ff */
[----:B------:R-:W-:-:S04]  /*02c0*/  LEA R9, P2, R5, UR6, 0x1 ;  /* 0x0000000605097c11 */ /* 0x000fc8000f8408ff */
[----:B------:R-:W-:Y:S01]  /*02d0*/  IADD3 R2, P3, R9, 0x4, RZ ;  /* 0x0000000409027810 */ /* 0x000fe20007f7e0ff */
[----:B------:R-:W-:Y:S01]  /*02e0*/  IMAD.X R9, RZ, RZ, ~R3, P1 ;  /* 0x000000ffff097224 */ /* 0x000fe200008e0e03 */
[----:B------:R-:W-:-:S05]  /*02f0*/  LEA.HI.X R10, R5, UR7, R6, 0x1, P2 ;  /* 0x00000007050a7c11 */ /* 0x000fca00090f0c06 */
[----:B------:R-:W-:-:S07]  /*0300*/  IMAD.X R3, RZ, RZ, R10, P3 ;  /* 0x000000ffff037224 */ /* 0x000fce00018e060a */
.L_x_927:
[----:B------:R-:W2:Y:S04]  /*0310*/  LDG.E.U16 R12, desc[UR4][R2.64+-0x4] ;  /* 0xfffffc04020c7981 */ /* 0x000ea8000c1e1500 */
[----:B------:R-:W3:Y:S04]  /*0320*/  LDG.E.U16 R13, desc[UR4][R2.64+-0x2] ;  /* 0xfffffe04020d7981 */ /* 0x000ee8000c1e1500 */
[----:B------:R-:W4:Y:S04]  /*0330*/  LDG.E.U16 R14, desc[UR4][R2.64] ;  /* 0x00000004020e7981 */ /* 0x000f28000c1e1500 */
[----:B------:R-:W5:Y:S01]  /*0340*/  LDG.E.U16 R10, desc[UR4][R2.64+0x2] ;  /* 0x00000204020a7981 */ /* 0x000f62000c1e1500 */
[----:B------:R-:W-:-:S02]  /*0350*/  PRMT R11, R11, 0x9910, RZ ;  /* 0x000099100b0b7816 */ /* 0x000fc400000000ff */
[----:B------:R-:W-:-:S05]  /*0360*/  IADD3 R5, P1, R5, 0x4, RZ ;  /* 0x0000000405057810 */ /* 0x000fca0007f3e0ff */
[----:B------:R-:W-:Y:S01]  /*0370*/  IMAD.X R6, RZ, RZ, R6, P1 ;  /* 0x000000ffff067224 */ /* 0x000fe200008e0606 */
[----:B--2---:R-:W-:-:S05]  /*0380*/  PRMT R12, R12, 0x9910, RZ ;  /* 0x000099100c0c7816 */ /* 0x004fca00000000ff */
[----:B------:R-:W-:Y:S01]  /*0390*/  IMAD R11, R11, R12, RZ ;  /* 0x0000000c0b0b7224 */ /* 0x000fe200078e02ff */
[----:B---3--:R-:W-:-:S04]  /*03a0*/  PRMT R12, R13, 0x9910, RZ ;  /* 0x000099100d0c7816 */ /* 0x008fc800000000ff */
[----:B------:R-:W-:Y:S02]  /*03b0*/  PRMT R11, R11, 0x9910, RZ ;  /* 0x000099100b0b7816 */ /* 0x000fe400000000ff */
[----:B-----5:R-:W-:-:S03]  /*03c0*/  PRMT R10, R10, 0x9910, RZ ;  /* 0x000099100a0a7816 */ /* 0x020fc600000000ff */
[----:B------:R-:W-:Y:S01]  /*03d0*/  IMAD R11, R11, R12, RZ ;  /* 0x0000000c0b0b7224 */ /* 0x000fe200078e02ff */
[----:B----4-:R-:W-:-:S04]  /*03e0*/  PRMT R12, R14, 0x9910, RZ ;  /* 0x000099100e0c7816 */ /* 0x010fc800000000ff */
[----:B------:R-:W-:-:S05]  /*03f0*/  PRMT R11, R11, 0x9910, RZ ;  /* 0x000099100b0b7816 */ /* 0x000fca00000000ff */
[----:B------:R-:W-:Y:S01]  /*0400*/  IMAD R11, R11, R12, RZ ;  /* 0x0000000c0b0b7224 */ /* 0x000fe200078e02ff */
[----:B------:R-:W-:-:S04]  /*0410*/  IADD3 R12, P2, R5, R8, RZ ;  /* 0x00000008050c7210 */ /* 0x000fc80007f5e0ff */
[----:B------:R-:W-:Y:S01]  /*0420*/  ISETP.NE.U32.AND P1, PT, R12, RZ, PT ;  /* 0x000000ff0c00720c */ /* 0x000fe20003f25070 */
[----:B------:R-:W-:Y:S01]  /*0430*/  IMAD.X R12, R6, 0x1, R9, P2 ;  /* 0x00000001060c7824 */ /* 0x000fe200010e0609 */
[----:B------:R-:W-:Y:S02]  /*0440*/  PRMT R11, R11, 0x9910, RZ ;  /* 0x000099100b0b7816 */ /* 0x000fe400000000ff */
[----:B------:R-:W-:Y:S02]  /*0450*/  IADD3 R2, P2, R2, 0x8, RZ ;  /* 0x0000000802027810 */ /* 0x000fe40007f5e0ff */
[----:B------:R-:W-:Y:S01]  /*0460*/  ISETP.NE.AND.EX P1, PT, R12, RZ, PT, P1 ;  /* 0x000000ff0c00720c */ /* 0x000fe20003f25310 */
[----:B------:R-:W-:Y:S02]  /*0470*/  IMAD R11, R11, R10, RZ ;  /* 0x0000000a0b0b7224 */ /* 0x000fe400078e02ff */
[----:B------:R-:W-:-:S10]  /*0480*/  IMAD.X R3, RZ, RZ, R3, P2 ;  /* 0x000000ffff037224 */ /* 0x000fd400010e0603 */
[----:B------:R-:W-:Y:S05]  /*0490*/  @P1 BRA `(.L_x_927) ;  /* 0xfffffffc009c1947 */ /* 0x000fea000383ffff */
.L_x_926:
[----:B------:R-:W-:Y:S05]  /*04a0*/  BSYNC B1 ;  /* 0x0000000000017941 */ /* 0x000fea0003800000 */
.L_x_925:
[----:B------:R-:W-:Y:S04]  /*04b0*/  BSSY B1, `(.L_x_928) ;  /* 0x0000013000017945 */ /* 0x000fe80003800000 */
[----:B------:R-:W-:Y:S05]  /*04c0*/  @!P0 BRA `(.L_x_929) ;  /* 0x0000000000448947 */ /* 0x000fea0003800000 */
[----:B------:R-:W-:Y:S01]  /*04d0*/  ULDC.64 UR6, c[0x0][0x218] ;  /* 0x0000860000067ab9 */ /* 0x000fe20000000a00 */
[----:B------:R-:W-:Y:S02]  /*04e0*/  IADD3 R7, P1, RZ, -R7, RZ ;  /* 0x80000007ff077210 */ /* 0x000fe40007f3e0ff */
[----:B------:R-:W-:-:S03]  /*04f0*/  LEA R9, P0, R5, UR6, 0x1 ;  /* 0x0000000605097c11 */ /* 0x000fc6000f8008ff */
[----:B------:R-:W-:Y:S01]  /*0500*/  IMAD.X R8, RZ, RZ, -0x1, P1 ;  /* 0xffffffffff087424 */ /* 0x000fe200008e06ff */
[----:B------:R-:W-:-:S09]  /*0510*/  LEA.HI.X R3, R5, UR7, R6, 0x1, P0 ;  /* 0x0000000705037c11 */ /* 0x000fd200080f0c06 */
.L_x_930:
[----:B------:R-:W-:-:S06]  /*0520*/  IMAD.MOV.U32 R2, RZ, RZ, R9 ;  /* 0x000000ffff027224 */ /* 0x000fcc00078e0009 */
[----:B------:R0:W2:Y:S01]  /*0530*/  LDG.E.U16 R2, desc[UR4][R2.64] ;  /* 0x0000000402027981 */ /* 0x0000a2000c1e1500 */
[----:B------:R-:W-:Y:S02]  /*0540*/  IADD3 R7, P0, R7, 0x1, RZ ;  /* 0x0000000107077810 */ /* 0x000fe40007f1e0ff */
[----:B------:R-:W-:Y:S02]  /*0550*/  PRMT R6, R11, 0x9910, RZ ;  /* 0x000099100b067816 */ /* 0x000fe400000000ff */
[----:B------:R-:W-:Y:S01]  /*0560*/  IADD3 R9, P1, R9, 0x2, RZ ;  /* 0x0000000209097810 */ /* 0x000fe20007f3e0ff */
[----:B------:R-:W-:Y:S01]  /*0570*/  IMAD.X R8, RZ, RZ, R8, P0 ;  /* 0x000000ffff087224 */ /* 0x000fe200000e0608 */
[----:B------:R-:W-:-:S03]  /*0580*/  ISETP.NE.U32.AND P0, PT, R7, RZ, PT ;  /* 0x000000ff0700720c */ /* 0x000fc60003f05070 */
[----:B0-----:R-:W-:Y:S01]  /*0590*/  IMAD.X R3, RZ, RZ, R3, P1 ;  /* 0x000000ffff037224 */ /* 0x001fe200008e0603 */
[----:B------:R-:W-:Y:S02]  /*05a0*/  ISETP.NE.AND.EX P0, PT, R8, RZ, PT, P0 ;  /* 0x000000ff0800720c */ /* 0x000fe40003f05300 */
[----:B--2---:R-:W-:-:S05]  /*05b0*/  PRMT R11, R2, 0x9910, RZ ;  /* 0x00009910020b7816 */ /* 0x004fca00000000ff */
[----:B------:R-:W-:-:S06]  /*05c0*/  IMAD R11, R6, R11, RZ ;  /* 0x0000000b060b7224 */ /* 0x000fcc00078e02ff */
[----:B------:R-:W-:Y:S05]  /*05d0*/  @P0 BRA `(.L_x_930) ;  /* 0xfffffffc00d00947 */ /* 0x000fea000383ffff */
.L_x_929:
[----:B------:R-:W-:Y:S05]  /*05e0*/  BSYNC B1 ;  /* 0x0000000000017941 */ /* 0x000fea0003800000 */
.L_x_928:
[----:B------:R-:W-:-:S04]  /*05f0*/  PRMT R8, R11, 0x9910, RZ ;  /* 0x000099100b087816 */ /* 0x000fc800000000ff */
[----:B------:R-:W-:-:S07]  /*0600*/  SHF.R.S32.HI R9, RZ, 0x1f, R8 ;  /* 0x0000001fff097819 */ /* 0x000fce0000011408 */
.L_x_924:
[----:B------:R-:W-:Y:S05]  /*0610*/  BSYNC B0 ;  /* 0x0000000000007941 */ /* 0x000fea0003800000 */
.L_x_923:
[----:B------:R-:W-:Y:S02]  /*0620*/  ULDC.64 UR6, c[0x0][0x228] ;  /* 0x00008a0000067ab9 */ /* 0x000fe40000000a00 */
[----:B------:R-:W-:-:S04]  /*0630*/  IADD3 R2, P0, R4, UR6, RZ ;  /* 0x0000000604027c10 */ /* 0x000fc8000ff1e0ff */
[----:B------:R-:W-:Y:S01]  /*0640*/  IADD3.X R3, R0, UR7, RZ, P0, !PT ;  /* 0x0000000700037c10 */ /* 0x000fe200087fe4ff */
[----:B------:R-:W-:-:S05]  /*0650*/  ULDC.64 UR6, c[0x0][0x210] ;  /* 0x0000840000067ab9 */ /* 0x000fca0000000a00 */
[----:B------:R-:W2:Y:S02]  /*0660*/  LDG.E.64 R2, desc[UR4][R2.64] ;  /* 0x0000000402027981 */ /* 0x000ea4000c1e1b00 */
[----:B--2---:R-:W-:-:S04]  /*0670*/  LEA R4, P0, R2, UR6, 0x3 ;  /* 0x0000000602047c11 */ /* 0x004fc8000f8018ff */
[----:B------:R-:W-:-:S05]  /*0680*/  LEA.HI.X R5, R2, UR7, R3, 0x3, P0 ;  /* 0x0000000702057c11 */ /* 0x000fca00080f1c03 */
[----:B------:R-:W-:Y:S01]  /*0690*/  STG.E.64 desc[UR4][R4.64], R8 ;  /* 0x0000000804007986 */ /* 0x000fe2000c101b04 */
[----:B------:R-:W-:Y:S05]  /*06a0*/  EXIT ;  /* 0x000000000000794d */ /* 0x000fea0003800000 */
.L_x_931:
        /* <DEDUP_REMOVED lines=13> */
.L_x_8677:


//--------------------- .text._ZN2at6native55_GLOBAL__N__0955718d_22_SparseCsrTensorMath_cu_868dd54534reduce_sparse_csr_dim1_cuda_kernelIsiNS1_14ReductionMulOpIsEElEEvPT2_PKT_PKT0_SC_lT1_ --------------------------
	.section	.text._ZN2at6native55_GLOBAL__N__0955718d_22_SparseCsrTensorMath_cu_868dd54534reduce_sparse_csr_dim1_cuda_kernelIsiNS1_14ReductionMulOpIsEElEEvPT2_PKT_PKT0_SC_lT1_,"ax",@progbits
	.align	128
.text._ZN2at6native55_GLOBAL__N__0955718d_22_SparseCsrTensorMath_cu_868dd54534reduce_sparse_csr_dim1_cuda_kernelIsiNS1_14ReductionMulOpIsEElEEvPT2_PKT_PKT0_SC_lT1_:
        .type           _ZN2at6native55_GLOBAL__N__0955718d_22_SparseCsrTensorMath_cu_868dd54534reduce_sparse_csr_dim1_cuda_kernelIsiNS1_14ReductionMulOpIsEElEEvPT2_PKT_PKT0_SC_lT1_,@function
        .size           _ZN2at6native55_GLOBAL__N__0955718d_22_SparseCsrTensorMath_cu_868dd54534reduce_sparse_csr_dim1_cuda_kernelIsiNS1_14ReductionMulOpIsEElEEvPT2_PKT_PKT0_SC_lT1_,(.L_x_8678 - _ZN2at6native55_GLOBAL__N__0955718d_22_SparseCsrTensorMath_cu_868dd54534reduce_sparse_csr_dim1_cuda_kernelIsiNS1_14ReductionMulOpIsEElEEvPT2_PKT_PKT0_SC_lT1_)
        .other          _ZN2at6native55_GLOBAL__N__0955718d_22_SparseCsrTensorMath_cu_868dd54534reduce_sparse_csr_dim1_cuda_kernelIsiNS1_14ReductionMulOpIsEElEEvPT2_PKT_PKT0_SC_lT1_,@"STO_CUDA_ENTRY STV_DEFAULT"
_ZN2at6native55_GLOBAL__N__0955718d_22_SparseCsrTensorMath_cu_868dd54534reduce_sparse_csr_dim1_cuda_kernelIsiNS1_14ReductionMulOpIsEElEEvPT2_PKT_PKT0_SC_lT1_:
        /* <DEDUP_REMOVED lines=24> */
[----:B------:R-:W-:Y:S01]  /*0180*/  LOP3.LUT R3, RZ, R5, RZ, 0x33, !PT ;  /* 0x00000005ff037212 */ /* 0x000fe200078e33ff */
[C---:B------:R-:W-:Y:S01]  /*0190*/  IMAD.IADD R9, R6.reuse, 0x1, -R5 ;  /* 0x0000000106097824 */ /* 0x040fe200078e0a05 */
[----:B------:R-:W-:Y:S01]  /*01a0*/  BSSY B1, `(.L_x_934) ;  /* 0x000009e000017945 */ /* 0x000fe20003800000 */
[----:B------:R-:W-:Y:S02]  /*01b0*/  IMAD.MOV.U32 R7, RZ, RZ, 0x1 ;  /* 0x00000001ff077424 */ /* 0x000fe400078e00ff */
[----:B------:R-:W-:Y:S01]  /*01c0*/  IMAD.IADD R3, R6, 0x1, R3 ;  /* 0x0000000106037824 */ /* 0x000fe200078e0203 */
[----:B------:R-:W-:-:S04]  /*01d0*/  LOP3.LUT R6, R9, 0x3, RZ, 0xc0, !PT ;  /* 0x0000000309067812 */ /* 0x000fc800078ec0ff */
[----:B------:R-:W-:-:S13]  /*01e0*/  ISETP.GE.U32.AND P0, PT, R3, 0x3, PT ;  /* 0x000000030300780c */ /* 0x000fda0003f06070 */
[----:B------:R-:W-:Y:S05]  /*01f0*/  @!P0 BRA `(.L_x_935) ;  /* 0x0000000800608947 */ /* 0x000fea0003800000 */
[----:B------:R-:W0:Y:S01]  /*0200*/  LDC.64 R2, c[0x0][0x218] ;  /* 0x00008600ff027b82 */ /* 0x000e220000000a00 */
[----:B------:R-:W-:Y:S01]  /*0210*/  IMAD.IADD R8, R9, 0x1, -R6 ;  /* 0x0000000109087824 */ /* 0x000fe200078e0a06 */
[----:B------:R-:W-:Y:S01]  /*0220*/  BSSY B0, `(.L_x_936) ;  /* 0x000007f000007945 */ /* 0x000fe20003800000 */
[----:B------:R-:W-:-:S03]  /*0230*/  IMAD.MOV.U32 R7, RZ, RZ, 0x1 ;  /* 0x00000001ff077424 */ /* 0x000fc600078e00ff */
[----:B------:R-:W-:Y:S01]  /*0240*/  ISETP.GT.AND P0, PT, R8, RZ, PT ;  /* 0x000000ff0800720c */ /* 0x000fe20003f04270 */
[----:B0-----:R-:W-:-:S03]  /*0250*/  IMAD.WIDE R2, R5, 0x2, R2 ;  /* 0x0000000205027825 */ /* 0x001fc600078e0202 */
[----:B------:R-:W-:-:S05]  /*0260*/  IADD3 R2, P1, R2, 0x4, RZ ;  /* 0x0000000402027810 */ /* 0x000fca0007f3e0ff */
[----:B------:R-:W-:-:S04]  /*0270*/  IMAD.X R3, RZ, RZ, R3, P1 ;  /* 0x000000ffff037224 */ /* 0x000fc800008e0603 */
[----:B------:R-:W-:Y:S05]  /*0280*/  @!P0 BRA `(.L_x_937) ;  /* 0x0000000400e08947 */ /* 0x000fea0003800000 */
[----:B------:R-:W-:Y:S01]  /*0290*/  ISETP.GT.AND P1, PT, R8, 0xc, PT ;  /* 0x0000000c0800780c */ /* 0x000fe20003f24270 */
[----:B------:R-:W-:Y:S01]  /*02a0*/  BSSY B3, `(.L_x_938) ;  /* 0x000004a000037945 */ /* 0x000fe20003800000 */
[----:B------:R-:W-:-:S11]  /*02b0*/  PLOP3.LUT P0, PT, PT, PT, PT, 0x80, 0x0 ;  /* 0x000000000000781c */ /* 0x000fd60003f0f070 */
[----:B------:R-:W-:Y:S05]  /*02c0*/  @!P1 BRA `(.L_x_939) ;  /* 0x00000004001c9947 */ /* 0x000fea0003800000 */
[----:B------:R-:W-:-:S13]  /*02d0*/  PLOP3.LUT P0, PT, PT, PT, PT, 0x8, 0x0 ;  /* 0x000000000000781c */ /* 0x000fda0003f0e170 */
.L_x_940:
        /* <DEDUP_REMOVED lines=15> */
[----:B------:R0:W5:Y:S01]  /*03d0*/  LDG.E.U16 R9, desc[UR4][R2.64+0x1a] ;  /* 0x00001a0402097981 */ /* 0x000162000c1e1500 */
[----:B------:R-:W-:Y:S01]  /*03e0*/  PRMT R7, R7, 0x9910, RZ ;  /* 0x0000991007077816 */ /* 0x000fe200000000ff */
[----:B------:R-:W-:-:S02]  /*03f0*/  VIADD R8, R8, 0xfffffff0 ;  /* 0xfffffff008087836 */ /* 0x000fc40000000000 */
[----:B------:R-:W-:-:S03]  /*0400*/  VIADD R5, R5, 0x10 ;  /* 0x0000001005057836 */ /* 0x000fc60000000000 */
[----:B------:R-:W-:Y:S02]  /*0410*/  ISETP.GT.AND P1, PT, R8, 0xc, PT ;  /* 0x0000000c0800780c */ /* 0x000fe40003f24270 */
[----:B0-----:R-:W-:-:S05]  /*0420*/  IADD3 R2, P2, R2, 0x20, RZ ;  /* 0x0000002002027810 */ /* 0x001fca0007f5e0ff */
[----:B------:R-:W-:Y:S01]  /*0430*/  IMAD.X R3, RZ, RZ, R3, P2 ;  /* 0x000000ffff037224 */ /* 0x000fe200010e0603 */
[----:B--2---:R-:W-:-:S05]  /*0440*/  PRMT R24, R23, 0x9910, RZ ;  /* 0x0000991017187816 */ /* 0x004fca00000000ff */
[----:B------:R-:W-:Y:S01]  /*0450*/  IMAD R7, R7, R24, RZ ;  /* 0x0000001807077224 */ /* 0x000fe200078e02ff */
[----:B---3--:R-:W-:Y:S02]  /*0460*/  PRMT R24, R25, 0x9910, RZ ;  /* 0x0000991019187816 */ /* 0x008fe400000000ff */
[----:B----4-:R-:W-:Y:S02]  /*0470*/  PRMT R22, R22, 0x9910, RZ ;  /* 0x0000991016167816 */ /* 0x010fe400000000ff */
[----:B------:R-:W-:-:S05]  /*0480*/  PRMT R7, R7, 0x9910, RZ ;  /* 0x0000991007077816 */ /* 0x000fca00000000ff */
[----:B------:R-:W-:Y:S01]  /*0490*/  IMAD R7, R7, R24, RZ ;  /* 0x0000001807077224 */ /* 0x000fe200078e02ff */
[----:B-----5:R-:W-:-:S04]  /*04a0*/  PRMT R20, R20, 0x9910, RZ ;  /* 0x0000991014147816 */ /* 0x020fc800000000ff */
[----:B------:R-:W-:Y:S02]  /*04b0*/  PRMT R7, R7, 0x9910, RZ ;  /* 0x0000991007077816 */ /* 0x000fe400000000ff */
[----:B------:R-:W-:-:S03]  /*04c0*/  PRMT R18, R18, 0x9910, RZ ;  /* 0x0000991012127816 */ /* 0x000fc600000000ff */
[----:B------:R-:W-:Y:S01]  /*04d0*/  IMAD R7, R7, R22, RZ ;  /* 0x0000001607077224 */ /* 0x000fe200078e02ff */
[----:B------:R-:W-:-:S04]  /*04e0*/  PRMT R22, R21, 0x9910, RZ ;  /* 0x0000991015167816 */ /* 0x000fc800000000ff */
[----:B------:R-:W-:Y:S02]  /*04f0*/  PRMT R7, R7, 0x9910, RZ ;  /* 0x0000991007077816 */ /* 0x000fe400000000ff */
[----:B------:R-:W-:-:S03]  /*0500*/  PRMT R16, R16, 0x9910, RZ ;  /* 0x0000991010107816 */ /* 0x000fc600000000ff */
[----:B------:R-:W-:-:S05]  /*0510*/  IMAD R7, R7, R22, RZ ;  /* 0x0000001607077224 */ /* 0x000fca00078e02ff */
[----:B------:R-:W-:Y:S02]  /*0520*/  PRMT R7, R7, 0x9910, RZ ;  /* 0x0000991007077816 */ /* 0x000fe400000000ff */
[----:B------:R-:W-:-:S03]  /*0530*/  PRMT R14, R14, 0x9910, RZ ;  /* 0x000099100e0e7816 */ /* 0x000fc600000000ff */
[----:B------:R-:W-:Y:S01]  /*0540*/  IMAD R7, R7, R20, RZ ;  /* 0x0000001407077224 */ /* 0x000fe200078e02ff */
[----:B------:R-:W-:Y:S02]  /*0550*/  PRMT R20, R19, 0x9910, RZ ;  /* 0x0000991013147816 */ /* 0x000fe400000000ff */
[----:B------:R-:W-:Y:S02]  /*0560*/  PRMT R12, R12, 0x9910, RZ ;  /* 0x000099100c0c7816 */ /* 0x000fe400000000ff */
[----:B------:R-:W-:-:S05]  /*0570*/  PRMT R7, R7, 0x9910, RZ ;  /* 0x0000991007077816 */ /* 0x000fca00000000ff */
[----:B------:R-:W-:Y:S01]  /*0580*/  IMAD R7, R7, R20, RZ ;  /* 0x0000001407077224 */ /* 0x000fe200078e02ff */
[----:B------:R-:W-:-:S04]  /*0590*/  PRMT R10, R10, 0x9910, RZ ;  /* 0x000099100a0a7816 */ /* 0x000fc800000000ff */
[----:B------:R-:W-:-:S05]  /*05a0*/  PRMT R7, R7, 0x9910, RZ ;  /* 0x0000991007077816 */ /* 0x000fca00000000ff */
[----:B------:R-:W-:Y:S01]  /*05b0*/  IMAD R7, R7, R18, RZ ;  /* 0x0000001207077224 */ /* 0x000fe200078e02ff */
[----:B------:R-:W-:-:S04]  /*05c0*/  PRMT R18, R17, 0x9910, RZ ;  /* 0x0000991011127816 */ /* 0x000fc800000000ff */
[----:B------:R-:W-:-:S05]  /*05d0*/  PRMT R7, R7, 0x9910, RZ ;  /* 0x0000991007077816 */ /* 0x000fca00000000ff */
[----:B------:R-:W-:-:S05]  /*05e0*/  IMAD R7, R7, R18, RZ ;  /* 0x0000001207077224 */ /* 0x000fca00078e02ff */
        /* <DEDUP_REMOVED lines=19> */
[----:B------:R-:W-:Y:S01]  /*0720*/  IMAD R7, R7, R10, RZ ;  /* 0x0000000a07077224 */ /* 0x000fe200078e02ff */
[----:B------:R-:W-:Y:S06]  /*0730*/  @P1 BRA `(.L_x_940) ;  /* 0xfffffff800e81947 */ /* 0x000fec000383ffff */
.L_x_939:
[----:B------:R-:W-:Y:S05]  /*0740*/  BSYNC B3 ;  /* 0x0000000000037941 */ /* 0x000fea0003800000 */
.L_x_938:
[----:B------:R-:W-:Y:S01]  /*0750*/  ISETP.GT.AND P1, PT, R8, 0x4, PT ;  /* 0x000000040800780c */ /* 0x000fe20003f24270 */
[----:B------:R-:W-:-:S12]  /*0760*/  BSSY B3, `(.L_x_941) ;  /* 0x0000027000037945 */ /* 0x000fd80003800000 */
        /* <DEDUP_REMOVED lines=9> */
[----:B------:R-:W-:Y:S01]  /*0800*/  PRMT R7, R7, 0x9910, RZ ;  /* 0x0000991007077816 */ /* 0x000fe200000000ff */
[----:B------:R-:W-:Y:S01]  /*0810*/  VIADD R5, R5, 0x8 ;  /* 0x0000000805057836 */ /* 0x000fe20000000000 */
[----:B------:R-:W-:Y:S01]  /*0820*/  PLOP3.LUT P0, PT, PT, PT, PT, 0x8, 0x0 ;  /* 0x000000000000781c */ /* 0x000fe20003f0e170 */
[----:B------:R-:W-:Y:S01]  /*0830*/  VIADD R8, R8, 0xfffffff8 ;  /* 0xfffffff808087836 */ /* 0x000fe20000000000 */
[----:B0-----:R-:W-:-:S05]  /*0840*/  IADD3 R2, P1, R2, 0x10, RZ ;  /* 0x0000001002027810 */ /* 0x001fca0007f3e0ff */
[----:B------:R-:W-:Y:S01]  /*0850*/  IMAD.X R3, RZ, RZ, R3, P1 ;  /* 0x000000ffff037224 */ /* 0x000fe200008e0603 */
[----:B--2---:R-:W-:-:S05]  /*0860*/  PRMT R14, R14, 0x9910, RZ ;  /* 0x000099100e0e7816 */ /* 0x004fca00000000ff */
[----:B------:R-:W-:Y:S01]  /*0870*/  IMAD R7, R7, R14, RZ ;  /* 0x0000000e07077224 */ /* 0x000fe200078e02ff */
[----:B---3--:R-:W-:-:S04]  /*0880*/  PRMT R14, R15, 0x9910, RZ ;  /* 0x000099100f0e7816 */ /* 0x008fc800000000ff */
[----:B------:R-:W-:-:S05]  /*0890*/  PRMT R7, R7, 0x9910, RZ ;  /* 0x0000991007077816 */ /* 0x000fca00000000ff */
[----:B------:R-:W-:Y:S01]  /*08a0*/  IMAD R7, R7, R14, RZ ;  /* 0x0000000e07077224 */ /* 0x000fe200078e02ff */
[----:B----4-:R-:W-:Y:S02]  /*08b0*/  PRMT R14, R16, 0x9910, RZ ;  /* 0x00009910100e7816 */ /* 0x010fe400000000ff */
[----:B-----5:R-:W-:Y:S02]  /*08c0*/  PRMT R12, R12, 0x9910, RZ ;  /* 0x000099100c0c7816 */ /* 0x020fe400000000ff */
[----:B------:R-:W-:Y:S02]  /*08d0*/  PRMT R7, R7, 0x9910, RZ ;  /* 0x0000991007077816 */ /* 0x000fe400000000ff */
[----:B------:R-:W-:-:S03]  /*08e0*/  PRMT R10, R10, 0x9910, RZ ;  /* 0x000099100a0a7816 */ /* 0x000fc600000000ff */
        /* <DEDUP_REMOVED lines=13> */
[----:B------:R-:W-:-:S07]  /*09c0*/  IMAD R7, R7, R10, RZ ;  /* 0x0000000a07077224 */ /* 0x000fce00078e02ff */
.L_x_942:
[----:B------:R-:W-:Y:S05]  /*09d0*/  BSYNC B3 ;  /* 0x0000000000037941 */ /* 0x000fea0003800000 */
.L_x_941:
[----:B------:R-:W-:-:S13]  /*09e0*/  ISETP.NE.OR P0, PT, R8, RZ, P0 ;  /* 0x000000ff0800720c */ /* 0x000fda0000705670 */
[----:B------:R-:W-:Y:S05]  /*09f0*/  @!P0 BREAK B0 ;  /* 0x0000000000008942 */ /* 0x000fea0003800000 */
[----:B------:R-:W-:Y:S05]  /*0a00*/  @!P0 BRA `(.L_x_935) ;  /* 0x00000000005c8947 */ /* 0x000fea0003800000 */
.L_x_937:
[----:B------:R-:W-:Y:S05]  /*0a10*/  BSYNC B0 ;  /* 0x0000000000007941 */ /* 0x000fea0003800000 */
.L_x_936:
[----:B------:R-:W2:Y:S04]  /*0a20*/  LDG.E.U16 R9, desc[UR4][R2.64+-0x4] ;  /* 0xfffffc0402097981 */ /* 0x000ea8000c1e1500 */
[----:B------:R-:W3:Y:S04]  /*0a30*/  LDG.E.U16 R10, desc[UR4][R2.64+-0x2] ;  /* 0xfffffe04020a7981 */ /* 0x000ee8000c1e1500 */
[----:B------:R-:W4:Y:S04]  /*0a40*/  LDG.E.U16 R11, desc[UR4][R2.64] ;  /* 0x00000004020b7981 */ /* 0x000f28000c1e1500 */
[----:B------:R0:W5:Y:S01]  /*0a50*/  LDG.E.U16 R12, desc[UR4][R2.64+0x2] ;  /* 0x00000204020c7981 */ /* 0x000162000c1e1500 */
[----:B------:R-:W-:Y:S01]  /*0a60*/  PRMT R14, R7, 0x9910, RZ ;  /* 0x00009910070e7816 */ /* 0x000fe200000000ff */
[----:B------:R-:W-:-:S02]  /*0a70*/  VIADD R8, R8, 0xfffffffc ;  /* 0xfffffffc08087836 */ /* 0x000fc40000000000 */
[----:B------:R-:W-:-:S03]  /*0a80*/  VIADD R5, R5, 0x4 ;  /* 0x0000000405057836 */ /* 0x000fc60000000000 */
[----:B------:R-:W-:Y:S02]  /*0a90*/  ISETP.NE.AND P0, PT, R8, RZ, PT ;  /* 0x000000ff0800720c */ /* 0x000fe40003f05270 */
[----:B0-----:R-:W-:-:S05]  /*0aa0*/  IADD3 R2, P1, R2, 0x8, RZ ;  /* 0x0000000802027810 */ /* 0x001fca0007f3e0ff */
[----:B------:R-:W-:Y:S01]  /*0ab0*/  IMAD.X R3, RZ, RZ, R3, P1 ;  /* 0x000000ffff037224 */ /* 0x000fe200008e0603 */
[----:B--2---:R-:W-:Y:S02]  /*0ac0*/  PRMT R7, R9, 0x9910, RZ ;  /* 0x0000991009077816 */ /* 0x004fe400000000ff */
[----:B---3--:R-:W-:-:S03]  /*0ad0*/  PRMT R10, R10, 0x9910, RZ ;  /* 0x000099100a0a7816 */ /* 0x008fc600000000ff */
[----:B------:R-:W-:-:S05]  /*0ae0*/  IMAD R7, R7, R14, RZ ;  /* 0x0000000e07077224 */ /* 0x000fca00078e02ff */
[----:B------:R-:W-:-:S05]  /*0af0*/  PRMT R7, R7, 0x9910, RZ ;  /* 0x0000991007077816 */ /* 0x000fca00000000ff */
[----:B------:R-:W-:Y:S01]  /*0b00*/  IMAD R7, R7, R10, RZ ;  /* 0x0000000a07077224 */ /* 0x000fe200078e02ff */
[----:B----4-:R-:W-:-:S04]  /*0b10*/  PRMT R10, R11, 0x9910, RZ ;  /* 0x000099100b0a7816 */ /* 0x010fc800000000ff */
[----:B------:R-:W-:-:S05]  /*0b20*/  PRMT R7, R7, 0x9910, RZ ;  /* 0x0000991007077816 */ /* 0x000fca00000000ff */
[----:B------:R-:W-:Y:S01]  /*0b30*/  IMAD R7, R7, R10, RZ ;  /* 0x0000000a07077224 */ /* 0x000fe200078e02ff */
[----:B-----5:R-:W-:-:S04]  /*0b40*/  PRMT R10, R12, 0x9910, RZ ;  /* 0x000099100c0a7816 */ /* 0x020fc800000000ff */
[----:B------:R-:W-:-:S05]  /*0b50*/  PRMT R7, R7, 0x9910, RZ ;  /* 0x0000991007077816 */ /* 0x000fca00000000ff */
[----:B------:R-:W-:Y:S01]  /*0b60*/  IMAD R7, R7, R10, RZ ;  /* 0x0000000a07077224 */ /* 0x000fe200078e02ff */
[----:B------:R-:W-:Y:S06]  /*0b70*/  @P0 BRA `(.L_x_936) ;  /* 0xfffffffc00a80947 */ /* 0x000fec000383ffff */
.L_x_935:
[----:B------:R-:W-:Y:S05]  /*0b80*/  BSYNC B1 ;  /* 0x0000000000017941 */ /* 0x000fea0003800000 */
.L_x_934:
[----:B------:R-:W-:Y:S01]  /*0b90*/  ISETP.NE.AND P0, PT, R6, RZ, PT ;  /* 0x000000ff0600720c */ /* 0x000fe20003f05270 */
[----:B------:R-:W-:-:S12]  /*0ba0*/  BSSY B0, `(.L_x_943) ;  /* 0x000000f000007945 */ /* 0x000fd80003800000 */
[----:B------:R-:W-:Y:S05]  /*0bb0*/  @!P0 BRA `(.L_x_944) ;  /* 0x0000000000348947 */ /* 0x000fea0003800000 */
[----:B------:R-:W0:Y:S02]  /*0bc0*/  LDC.64 R2, c[0x0][0x218] ;  /* 0x00008600ff027b82 */ /* 0x000e240000000a00 */
[----:B0-----:R-:W-:-:S04]  /*0bd0*/  IMAD.WIDE R2, R5, 0x2, R2 ;  /* 0x0000000205027825 */ /* 0x001fc800078e0202 */
[----:B------:R-:W-:-:S07]  /*0be0*/  IMAD.MOV.U32 R5, RZ, RZ, R2 ;  /* 0x000000ffff057224 */ /* 0x000fce00078e0002 */
.L_x_945:
[----:B------:R-:W-:-:S06]  /*0bf0*/  IMAD.MOV.U32 R2, RZ, RZ, R5 ;  /* 0x000000ffff027224 */ /* 0x000fcc00078e0005 */
[----:B------:R0:W2:Y:S01]  /*0c00*/  LDG.E.U16 R2, desc[UR4][R2.64] ;  /* 0x0000000402027981 */ /* 0x0000a2000c1e1500 */
[----:B------:R-:W-:Y:S01]  /*0c10*/  VIADD R6, R6, 0xffffffff ;  /* 0xffffffff06067836 */ /* 0x000fe20000000000 */
[----:B------:R-:W-:Y:S02]  /*0c20*/  PRMT R8, R7, 0x9910, RZ ;  /* 0x0000991007087816 */ /* 0x000fe400000000ff */
[----:B------:R-:W-:Y:S02]  /*0c30*/  IADD3 R5, P1, R5, 0x2, RZ ;  /* 0x0000000205057810 */ /* 0x000fe40007f3e0ff */
[----:B------:R-:W-:-:S03]  /*0c40*/  ISETP.NE.AND P0, PT, R6, RZ, PT ;  /* 0x000000ff0600720c */ /* 0x000fc60003f05270 */
[----:B0-----:R-:W-:Y:S01]  /*0c50*/  IMAD.X R3, RZ, RZ, R3, P1 ;  /* 0x000000ffff037224 */ /* 0x001fe200008e0603 */
[----:B--2---:R-:W-:-:S05]  /*0c60*/  PRMT R7, R2, 0x9910, RZ ;  /* 0x0000991002077816 */ /* 0x004fca00000000ff */
[----:B------:R-:W-:-:S04]  /*0c70*/  IMAD R7, R7, R8, RZ ;  /* 0x0000000807077224 */ /* 0x000fc800078e02ff */
[----:B------:R-:W-:Y:S05]  /*0c80*/  @P0 BRA `(.L_x_945) ;  /* 0xfffffffc00d80947 */ /* 0x000fea000383ffff */
.L_x_944:
[----:B------:R-:W-:Y:S05]  /*0c90*/  BSYNC B0 ;  /* 0x0000000000007941 */ /* 0x000fea0003800000 */
.L_x_943:
[----:B------:R-:W-:-:S04]  /*0ca0*/  PRMT R2, R7, 0x9910, RZ ;  /* 0x0000991007027816 */ /* 0x000fc800000000ff */
[----:B------:R-:W-:-:S07]  /*0cb0*/  SHF.R.S32.HI R3, RZ, 0x1f, R2 ;  /* 0x0000001fff037819 */ /* 0x000fce0000011402 */
.L_x_933:
[----:B------:R-:W-:Y:S05]  /*0cc0*/  BSYNC B2 ;  /* 0x0000000000027941 */ /* 0x000fea0003800000 */
.L_x_932:
[----:B------:R-:W-:Y:S05]  /*0cd0*/  WARPSYNC.ALL ;  /* 0x0000000000007948 */ /* 0x000fea0003800000 */
[----:B------:R-:W-:Y:S02]  /*0ce0*/  ULDC.64 UR6, c[0x0][0x228] ;  /* 0x00008a0000067ab9 */ /* 0x000fe40000000a00 */
[----:B------:R-:W-:Y:S02]  /*0cf0*/  IADD3 R6, P0, R4, UR6, RZ ;  /* 0x0000000604067c10 */ /* 0x000fe4000ff1e0ff */
[----:B------:R-:W0:Y:S02]  /*0d00*/  LDC.64 R4, c[0x0][0x210] ;  /* 0x00008400ff047b82 */ /* 0x000e240000000a00 */
[----:B------:R-:W-:-:S06]  /*0d10*/  IADD3.X R7, R0, UR7, RZ, P0, !PT ;  /* 0x0000000700077c10 */ /* 0x000fcc00087fe4ff */
[----:B------:R-:W0:Y:S02]  /*0d20*/  LDG.E R7, desc[UR4][R6.64] ;  /* 0x0000000406077981 */ /* 0x000e24000c1e1900 */
[----:B0-----:R-:W-:-:S05]  /*0d30*/  IMAD.WIDE R4, R7, 0x8, R4 ;  /* 0x0000000807047825 */ /* 0x001fca00078e0204 */
[----:B------:R-:W-:Y:S01]  /*0d40*/  STG.E.64 desc[UR4][R4.64], R2 ;  /* 0x0000000204007986 */ /* 0x000fe2000c101b04 */
[----:B------:R-:W-:Y:S05]  /*0d50*/  EXIT ;  /* 0x000000000000794d */ /* 0x000fea0003800000 */
.L_x_946:
        /* <DEDUP_REMOVED lines=10> */
.L_x_8678:


//--------------------- .text._ZN2at6native55_GLOBAL__N__0955718d_22_SparseCsrTensorMath_cu_868dd54534reduce_sparse_csr_dim0_cuda_kernelIslNS1_14ReductionMulOpIsEElEEvPT2_PKT0_lPKT_S9_lT1_ --------------------------
	.section	.text._ZN2at6native55_GLOBAL__N__0955718d_22_SparseCsrTensorMath_cu_868dd54534reduce_sparse_csr_dim0_cuda_kernelIslNS1_14ReductionMulOpIsEElEEvPT2_PKT0_lPKT_S9_lT1_,"ax",@progbits
	.align	128
.text._ZN2at6native55_GLOBAL__N__0955718d_22_SparseCsrTensorMath_cu_868dd54534reduce_sparse_csr_dim0_cuda_kernelIslNS1_14ReductionMulOpIsEElEEvPT2_PKT0_lPKT_S9_lT1_:
        .type           _ZN2at6native55_GLOBAL__N__0955718d_22_SparseCsrTensorMath_cu_868dd54534reduce_sparse_csr_dim0_cuda_kernelIslNS1_14ReductionMulOpIsEElEEvPT2_PKT0_lPKT_S9_lT1_,@function
        .size           _ZN2at6native55_GLOBAL__N__0955718d_22_SparseCsrTensorMath_cu_868dd54534reduce_sparse_csr_dim0_cuda_kernelIslNS1_14ReductionMulOpIsEElEEvPT2_PKT0_lPKT_S9_lT1_,(.L_x_8679 - _ZN2at6native55_GLOBAL__N__0955718d_22_SparseCsrTensorMath_cu_868dd54534reduce_sparse_csr_dim0_cuda_kernelIslNS1_14ReductionMulOpIsEElEEvPT2_PKT0_lPKT_S9_lT1_)
        .other          _ZN2at6native55_GLOBAL__N__0955718d_22_SparseCsrTensorMath_cu_868dd54534reduce_sparse_csr_dim0_cuda_kernelIslNS1_14ReductionMulOpIsEElEEvPT2_PKT0_lPKT_S9_lT1_,@"STO_CUDA_ENTRY STV_DEFAULT"
_ZN2at6native55_GLOBAL__N__0955718d_22_SparseCsrTensorMath_cu_868dd54534reduce_sparse_csr_dim0_cuda_kernelIslNS1_14ReductionMulOpIsEElEEvPT2_PKT0_lPKT_S9_lT1_:
        /* <DEDUP_REMOVED lines=46> */
.L_x_949:
[----:B-1----:R-:W2:Y:S04]  /*02e0*/  LDG.E.64 R8, desc[UR12][R6.64] ;  /* 0x0000000c06087981 */ /* 0x002ea8000c1e1b00 */
[----:B------:R-:W3:Y:S04]  /*02f0*/  LDG.E.64 R18, desc[UR12][R6.64+0x8] ;  /* 0x0000080c06127981 */ /* 0x000ee8000c1e1b00 */
[----:B------:R-:W4:Y:S04]  /*0300*/  LDG.E.64 R14, desc[UR12][R6.64+0x10] ;  /* 0x0000100c060e7981 */ /* 0x000f28000c1e1b00 */
[----:B------:R-:W4:Y:S01]  /*0310*/  LDG.E.64 R10, desc[UR12][R6.64+0x18] ;  /* 0x0000180c060a7981 */ /* 0x000f22000c1e1b00 */
[----:B--2--5:R-:W-:Y:S01]  /*0320*/  ISETP.NE.U32.AND P2, PT, R4, R8, PT ;  /* 0x000000080400720c */ /* 0x024fe20003f45070 */
[----:B------:R-:W-:-:S03]  /*0330*/  IMAD.MOV.U32 R8, RZ, RZ, R20 ;  /* 0x000000ffff087224 */ /* 0x000fc600078e0014 */
[----:B------:R-:W-:Y:S01]  /*0340*/  ISETP.NE.AND.EX P2, PT, R5, R9, PT, P2 ;  /* 0x000000090500720c */ /* 0x000fe20003f45320 */
[----:B0-----:R-:W-:Y:S01]  /*0350*/  IMAD.MOV.U32 R9, RZ, RZ, R21 ;  /* 0x000000ffff097224 */ /* 0x001fe200078e0015 */
[----:B---3--:R-:W-:-:S11]  /*0360*/  ISETP.NE.U32.AND P3, PT, R4, R18, PT ;  /* 0x000000120400720c */ /* 0x008fd60003f65070 */
[----:B------:R-:W2:Y:S01]  /*0370*/  @!P2 LDG.E.U16 R20, desc[UR12][R8.64] ;  /* 0x0000000c0814a981 */ /* 0x000ea2000c1e1500 */
[----:B------:R-:W-:Y:S02]  /*0380*/  ISETP.NE.AND.EX P3, PT, R5, R19, PT, P3 ;  /* 0x000000130500720c */ /* 0x000fe40003f65330 */
[----:B----4-:R-:W-:-:S11]  /*0390*/  ISETP.NE.U32.AND P4, PT, R4, R14, PT ;  /* 0x0000000e0400720c */ /* 0x010fd60003f85070 */
[----:B------:R-:W3:Y:S01]  /*03a0*/  @!P3 LDG.E.U16 R18, desc[UR12][R8.64+0x2] ;  /* 0x0000020c0812b981 */ /* 0x000ee2000c1e1500 */
[----:B------:R-:W-:Y:S02]  /*03b0*/  ISETP.NE.AND.EX P4, PT, R5, R15, PT, P4 ;  /* 0x0000000f0500720c */ /* 0x000fe40003f85340 */
[----:B------:R-:W-:-:S04]  /*03c0*/  ISETP.NE.U32.AND P1, PT, R4, R10, PT ;  /* 0x0000000a0400720c */ /* 0x000fc80003f25070 */
[----:B------:R-:W-:-:S07]  /*03d0*/  ISETP.NE.AND.EX P1, PT, R5, R11, PT, P1 ;  /* 0x0000000b0500720c */ /* 0x000fce0003f25310 */
[----:B------:R-:W4:Y:S06]  /*03e0*/  @!P4 LDG.E.U16 R14, desc[UR12][R8.64+0x4] ;  /* 0x0000040c080ec981 */ /* 0x000f2c000c1e1500 */
[----:B------:R-:W4:Y:S01]  /*03f0*/  @!P1 LDG.E.U16 R10, desc[UR12][R8.64+0x6] ;  /* 0x0000060c080a9981 */ /* 0x000f22000c1e1500 */
[----:B------:R-:W-:Y:S01]  /*0400*/  @!P2 IMAD.MOV.U32 R11, RZ, RZ, R2 ;  /* 0x000000ffff0ba224 */ /* 0x000fe200078e0002 */
[----:B------:R-:W-:-:S04]  /*0410*/  UIADD3 UR4, UP0, UR4, 0x4, URZ ;  /* 0x0000000404047890 */ /* 0x000fc8000ff1e03f */
[----:B------:R-:W-:Y:S01]  /*0420*/  @!P2 PRMT R11, R11, 0x9910, RZ ;  /* 0x000099100b0ba816 */ /* 0x000fe200000000ff */
[----:B------:R-:W-:Y:S01]  /*0430*/  UIADD3.X UR5, URZ, UR5, URZ, UP0, !UPT ;  /* 0x000000053f057290 */ /* 0x000fe200087fe43f */
[----:B--2---:R-:W-:-:S05]  /*0440*/  @!P2 PRMT R20, R20, 0x9910, RZ ;  /* 0x000099101414a816 */ /* 0x004fca00000000ff */
[----:B------:R-:W-:-:S05]  /*0450*/  @!P2 IMAD R11, R11, R20, RZ ;  /* 0x000000140b0ba224 */ /* 0x000fca00078e02ff */
[----:B------:R-:W-:-:S04]  /*0460*/  @!P2 PRMT R11, R11, 0x9910, RZ ;  /* 0x000099100b0ba816 */ /* 0x000fc800000000ff */
[--C-:B------:R-:W-:Y:S01]  /*0470*/  @!P2 SHF.R.S32.HI R20, RZ, 0x1f, R11.reuse ;  /* 0x0000001fff14a819 */ /* 0x100fe2000001140b */
[----:B------:R-:W-:Y:S01]  /*0480*/  @!P2 IMAD.MOV.U32 R2, RZ, RZ, R11 ;  /* 0x000000ffff02a224 */ /* 0x000fe200078e000b */
[----:B---3--:R-:W-:-:S03]  /*0490*/  @!P3 PRMT R18, R18, 0x9910, RZ ;  /* 0x000099101212b816 */ /* 0x008fc600000000ff */
[----:B------:R-:W-:Y:S02]  /*04a0*/  @!P3 IMAD.MOV.U32 R11, RZ, RZ, R2 ;  /* 0x000000ffff0bb224 */ /* 0x000fe400078e0002 */
[----:B------:R-:W-:-:S03]  /*04b0*/  @!P2 IMAD.MOV.U32 R3, RZ, RZ, R20 ;  /* 0x000000ffff03a224 */ /* 0x000fc600078e0014 */
[----:B------:R-:W-:Y:S02]  /*04c0*/  @!P3 PRMT R11, R11, 0x9910, RZ ;  /* 0x000099100b0bb816 */ /* 0x000fe400000000ff */
[----:B----4-:R-:W-:-:S03]  /*04d0*/  @!P4 PRMT R14, R14, 0x9910, RZ ;  /* 0x000099100e0ec816 */ /* 0x010fc600000000ff */
[----:B------:R-:W-:-:S05]  /*04e0*/  @!P3 IMAD R11, R11, R18, RZ ;  /* 0x000000120b0bb224 */ /* 0x000fca00078e02ff */
[----:B------:R-:W-:-:S04]  /*04f0*/  @!P3 PRMT R11, R11, 0x9910, RZ ;  /* 0x000099100b0bb816 */ /* 0x000fc800000000ff */
[--C-:B------:R-:W-:Y:S01]  /*0500*/  @!P3 SHF.R.S32.HI R18, RZ, 0x1f, R11.reuse ;  /* 0x0000001fff12b819 */ /* 0x100fe2000001140b */
[----:B------:R-:W-:-:S04]  /*0510*/  @!P3 IMAD.MOV.U32 R2, RZ, RZ, R11 ;  /* 0x000000ffff02b224 */ /* 0x000fc800078e000b */
[----:B------:R-:W-:Y:S02]  /*0520*/  @!P4 IMAD.MOV.U32 R11, RZ, RZ, R2 ;  /* 0x000000ffff0bc224 */ /* 0x000fe400078e0002 */
[----:B------:R-:W-:-:S03]  /*0530*/  @!P3 IMAD.MOV.U32 R3, RZ, RZ, R18 ;  /* 0x000000ffff03b224 */ /* 0x000fc600078e0012 */
[----:B------:R-:W-:-:S05]  /*0540*/  @!P4 PRMT R11, R11, 0x9910, RZ ;  /* 0x000099100b0bc816 */ /* 0x000fca00000000ff */
[----:B------:R-:W-:-:S05]  /*0550*/  @!P4 IMAD R11, R11, R14, RZ ;  /* 0x0000000e0b0bc224 */ /* 0x000fca00078e02ff */
[----:B------:R-:W-:-:S04]  /*0560*/  @!P4 PRMT R11, R11, 0x9910, RZ ;  /* 0x000099100b0bc816 */ /* 0x000fc800000000ff */
[--C-:B------:R-:W-:Y:S01]  /*0570*/  @!P4 SHF.R.S32.HI R14, RZ, 0x1f, R11.reuse ;  /* 0x0000001fff0ec819 */ /* 0x100fe2000001140b */
[----:B------:R-:W-:-:S04]  /*0580*/  @!P4 IMAD.MOV.U32 R2, RZ, RZ, R11 ;  /* 0x000000ffff02c224 */ /* 0x000fc800078e000b */
[----:B------:R-:W-:Y:S01]  /*0590*/  @!P4 IMAD.MOV.U32 R3, RZ, RZ, R14 ;  /* 0x000000ffff03c224 */ /* 0x000fe200078e000e */
[----:B------:R-:W-:Y:S01]  /*05a0*/  @!P1 PRMT R14, R10, 0x9910, RZ ;  /* 0x000099100a0e9816 */ /* 0x000fe200000000ff */
[----:B------:R-:W-:Y:S01]  /*05b0*/  @!P1 IMAD.MOV.U32 R11, RZ, RZ, R2 ;  /* 0x000000ffff0b9224 */ /* 0x000fe200078e0002 */
[----:B------:R-:W-:-:S04]  /*05c0*/  IADD3 R6, P4, R6, 0x20, RZ ;  /* 0x0000002006067810 */ /* 0x000fc80007f9e0ff */
[----:B------:R-:W-:Y:S01]  /*05d0*/  @!P1 PRMT R10, R11, 0x9910, RZ ;  /* 0x000099100b0a9816 */ /* 0x000fe200000000ff */
[----:B------:R-:W-:Y:S01]  /*05e0*/  @!P1 IMAD.MOV.U32 R11, RZ, RZ, R14 ;  /* 0x000000ffff0b9224 */ /* 0x000fe200078e000e */
[----:B------:R-:W-:Y:S01]  /*05f0*/  IADD3 R14, P3, R16, UR4, RZ ;  /* 0x00000004100e7c10 */ /* 0x000fe2000ff7e0ff */
[----:B------:R-:W-:Y:S02]  /*0600*/  IMAD.X R7, RZ, RZ, R7, P4 ;  /* 0x000000ffff077224 */ /* 0x000fe400020e0607 */
[----:B------:R-:W-:Y:S01]  /*0610*/  @!P1 IMAD R10, R10, R11, RZ ;  /* 0x0000000b0a0a9224 */ /* 0x000fe200078e02ff */
[----:B------:R-:W-:Y:S02]  /*0620*/  ISETP.NE.U32.AND P2, PT, R14, RZ, PT ;  /* 0x000000ff0e00720c */ /* 0x000fe40003f45070 */
[----:B------:R-:W-:Y:S02]  /*0630*/  IADD3.X R11, R17, UR5, RZ, P3, !PT ;  /* 0x00000005110b7c10 */ /* 0x000fe40009ffe4ff */
[----:B------:R-:W-:-:S02]  /*0640*/  @!P1 PRMT R10, R10, 0x9910, RZ ;  /* 0x000099100a0a9816 */ /* 0x000fc400000000ff */
[----:B------:R-:W-:Y:S02]  /*0650*/  ISETP.NE.AND.EX P2, PT, R11, RZ, PT, P2 ;  /* 0x000000ff0b00720c */ /* 0x000fe40003f45320 */
[----:B------:R-:W-:Y:S01]  /*0660*/  IADD3 R20, P3, R8, 0x8, RZ ;  /* 0x0000000808147810 */ /* 0x000fe20007f7e0ff */
[----:B------:R-:W-:-:S04]  /*0670*/  @!P1 IMAD.MOV.U32 R8, RZ, RZ, R10 ;  /* 0x000000ffff089224 */ /* 0x000fc800078e000a */
[----:B------:R-:W-:Y:S01]  /*0680*/  IMAD.X R21, RZ, RZ, R9, P3 ;  /* 0x000000ffff157224 */ /* 0x000fe200018e0609 */
[--C-:B------:R-:W-:Y:S01]  /*0690*/  @!P1 SHF.R.S32.HI R11, RZ, 0x1f, R8.reuse ;  /* 0x0000001fff0b9819 */ /* 0x100fe20000011408 */
[----:B------:R-:W-:-:S04]  /*06a0*/  @!P1 IMAD.MOV.U32 R2, RZ, RZ, R8 ;  /* 0x000000ffff029224 */ /* 0x000fc800078e0008 */
[----:B------:R-:W-:Y:S01]  /*06b0*/  @!P1 IMAD.MOV.U32 R3, RZ, RZ, R11 ;  /* 0x000000ffff039224 */ /* 0x000fe200078e000b */
[----:B------:R-:W-:Y:S06]  /*06c0*/  @P2 BRA `(.L_x_949) ;  /* 0xfffffffc00042947 */ /* 0x000fec000383ffff */
.L_x_948:
        /* <DEDUP_REMOVED lines=9> */
.L_x_950:
        /* <DEDUP_REMOVED lines=8> */
[----:B------:R-:W-:Y:S01]  /*07e0*/  IADD3 R13, P1, R13, 0x1, RZ ;  /* 0x000000010d0d7810 */ /* 0x000fe20007f3e0ff */
[----:B------:R-:W-:Y:S01]  /*07f0*/  @!P0 IMAD.MOV.U32 R10, RZ, RZ, R2 ;  /* 0x000000ffff0a8224 */ /* 0x000fe200078e0002 */
[----:B------:R-:W-:Y:S02]  /*0800*/  UIADD3 UR6, UP1, UR6, 0x8, URZ ;  /* 0x0000000806067890 */ /* 0x000fe4000ff3e03f */
[----:B------:R-:W-:Y:S01]  /*0810*/  UIADD3 UR7, UP0, UR7, 0x2, URZ ;  /* 0x0000000207077890 */ /* 0x000fe2000ff1e03f */
[----:B------:R-:W-:Y:S01]  /*0820*/  IMAD.X R14, RZ, RZ, R14, P1 ;  /* 0x000000ffff0e7224 */ /* 0x000fe200008e060e */
[----:B------:R-:W-:Y:S01]  /*0830*/  @!P0 PRMT R10, R10, 0x9910, RZ ;  /* 0x000099100a0a8816 */ /* 0x000fe200000000ff */
[----:B------:R-:W-:Y:S01]  /*0840*/  UIADD3.X UR4, URZ, UR4, URZ, UP1, !UPT ;  /* 0x000000043f047290 */ /* 0x000fe20008ffe43f */
[----:B------:R-:W-:Y:S01]  /*0850*/  ISETP.NE.U32.AND P1, PT, R13, RZ, PT ;  /* 0x000000ff0d00720c */ /* 0x000fe20003f25070 */
[----:B------:R-:W-:-:S03]  /*0860*/  UIADD3.X UR8, URZ, UR8, URZ, UP0, !UPT ;  /* 0x000000083f087290 */ /* 0x000fc600087fe43f */
[----:B------:R-:W-:Y:S02]  /*0870*/  ISETP.NE.AND.EX P1, PT, R14, RZ, PT, P1 ;  /* 0x000000ff0e00720c */ /* 0x000fe40003f25310 */
[----:B--2---:R-:W-:-:S05]  /*0880*/  @!P0 PRMT R11, R8, 0x9910, RZ ;  /* 0x00009910080b8816 */ /* 0x004fca00000000ff */
[----:B------:R-:W-:-:S05]  /*0890*/  @!P0 IMAD R6, R10, R11, RZ ;  /* 0x0000000b0a068224 */ /* 0x000fca00078e02ff */
[----:B------:R-:W-:-:S04]  /*08a0*/  @!P0 PRMT R6, R6, 0x9910, RZ ;  /* 0x0000991006068816 */ /* 0x000fc800000000ff */
[--C-:B------:R-:W-:Y:S01]  /*08b0*/  @!P0 SHF.R.S32.HI R7, RZ, 0x1f, R6.reuse ;  /* 0x0000001fff078819 */ /* 0x100fe20000011406 */
[----:B------:R-:W-:-:S04]  /*08c0*/  @!P0 IMAD.MOV.U32 R2, RZ, RZ, R6 ;  /* 0x000000ffff028224 */ /* 0x000fc800078e0006 */
[----:B------:R-:W-:Y:S01]  /*08d0*/  @!P0 IMAD.MOV.U32 R3, RZ, RZ, R7 ;  /* 0x000000ffff038224 */ /* 0x000fe200078e0007 */
[----:B------:R-:W-:Y:S06]  /*08e0*/  @P1 BRA `(.L_x_950) ;  /* 0xfffffffc009c1947 */ /* 0x000fec000383ffff */
.L_x_947:
[----:B------:R-:W-:Y:S02]  /*08f0*/  ULDC.64 UR4, c[0x0][0x210] ;  /* 0x0000840000047ab9 */ /* 0x000fe40000000a00 */
[----:B-----5:R-:W-:-:S04]  /*0900*/  IADD3 R4, P0, R0, UR4, RZ ;  /* 0x0000000400047c10 */ /* 0x020fc8000ff1e0ff */
[----:B------:R-:W-:-:S05]  /*0910*/  IADD3.X R5, R12, UR5, RZ, P0, !PT ;  /* 0x000000050c057c10 */ /* 0x000fca00087fe4ff */
[----:B------:R-:W-:Y:S01]  /*0920*/  STG.E.64 desc[UR12][R4.64], R2 ;  /* 0x0000000204007986 */ /* 0x000fe2000c101b0c */
[----:B------:R-:W-:Y:S05]  /*0930*/  EXIT ;  /* 0x000000000000794d */ /* 0x000fea0003800000 */
.L_x_951:
        /* <DEDUP_REMOVED lines=12> */
.L_x_8679:


//--------------------- .text._ZN2at6native55_GLOBAL__N__0955718d_22_SparseCsrTensorMath_cu_868dd54534reduce_sparse_csr_dim0_cuda_kernelIsiNS1_14ReductionMulOpIsEElEEvPT2_PKT0_lPKT_S9_lT1_ --------------------------
	.section	.text._ZN2at6native55_GLOBAL__N__0955718d_22_SparseCsrTensorMath_cu_868dd54534reduce_sparse_csr_dim0_cuda_kernelIsiNS1_14ReductionMulOpIsEElEEvPT2_PKT0_lPKT_S9_lT1_,"ax",@progbits
	.align	128
.text._ZN2at6native55_GLOBAL__N__0955718d_22_SparseCsrTensorMath_cu_868dd54534reduce_sparse_csr_dim0_cuda_kernelIsiNS1_14ReductionMulOpIsEElEEvPT2_PKT0_lPKT_S9_lT1_:
        .type           _ZN2at6native55_GLOBAL__N__0955718d_22_SparseCsrTensorMath_cu_868dd54534reduce_sparse_csr_dim0_cuda_kernelIsiNS1_14ReductionMulOpIsEElEEvPT2_PKT0_lPKT_S9_lT1_,@function
        .size           _ZN2at6native55_GLOBAL__N__0955718d_22_SparseCsrTensorMath_cu_868dd54534reduce_sparse_csr_dim0_cuda_kernelIsiNS1_14ReductionMulOpIsEElEEvPT2_PKT0_lPKT_S9_lT1_,(.L_x_8680 - _ZN2at6native55_GLOBAL__N__0955718d_22_SparseCsrTensorMath_cu_868dd54534reduce_sparse_csr_dim0_cuda_kernelIsiNS1_14ReductionMulOpIsEElEEvPT2_PKT0_lPKT_S9_lT1_)
        .other          _ZN2at6native55_GLOBAL__N__0955718d_22_SparseCsrTensorMath_cu_868dd54534reduce_sparse_csr_dim0_cuda_kernelIsiNS1_14ReductionMulOpIsEElEEvPT2_PKT0_lPKT_S9_lT1_,@"STO_CUDA_ENTRY STV_DEFAULT"
_ZN2at6native55_GLOBAL__N__0955718d_22_SparseCsrTensorMath_cu_868dd54534reduce_sparse_csr_dim0_cuda_kernelIsiNS1_14ReductionMulOpIsEElEEvPT2_PKT0_lPKT_S9_lT1_:
        /* <DEDUP_REMOVED lines=44> */
.L_x_954:
[----:B-1----:R-:W2:Y:S04]  /*02c0*/  LDG.E R7, desc[UR12][R4.64] ;  /* 0x0000000c04077981 */ /* 0x002ea8000c1e1900 */
[----:B------:R-:W3:Y:S04]  /*02d0*/  LDG.E R13, desc[UR12][R4.64+0x4] ;  /* 0x0000040c040d7981 */ /* 0x000ee8000c1e1900 */
[----:B------:R-:W4:Y:S04]  /*02e0*/  LDG.E R17, desc[UR12][R4.64+0x8] ;  /* 0x0000080c04117981 */ /* 0x000f28000c1e1900 */
[----:B------:R-:W4:Y:S01]  /*02f0*/  LDG.E R19, desc[UR12][R4.64+0xc] ;  /* 0x00000c0c04137981 */ /* 0x000f22000c1e1900 */
[----:B------:R-:W-:Y:S01]  /*0300*/  IMAD.MOV.U32 R6, RZ, RZ, R12 ;  /* 0x000000ffff067224 */ /* 0x000fe200078e000c */
[----:B--2--5:R-:W-:Y:S01]  /*0310*/  ISETP.NE.AND P1, PT, R8, R7, PT ;  /* 0x000000070800720c */ /* 0x024fe20003f25270 */
[----:B0-----:R-:W-:-:S12]  /*0320*/  IMAD.MOV.U32 R7, RZ, RZ, R15 ;  /* 0x000000ffff077224 */ /* 0x001fd800078e000f */
[----:B------:R-:W2:Y:S01]  /*0330*/  @!P1 LDG.E.U16 R15, desc[UR12][R6.64] ;  /* 0x0000000c060f9981 */ /* 0x000ea2000c1e1500 */
[C---:B---3--:R-:W-:Y:S02]  /*0340*/  ISETP.NE.AND P3, PT, R8.reuse, R13, PT ;  /* 0x0000000d0800720c */ /* 0x048fe40003f65270 */
[----:B----4-:R-:W-:-:S11]  /*0350*/  ISETP.NE.AND P4, PT, R8, R17, PT ;  /* 0x000000110800720c */ /* 0x010fd60003f85270 */
[----:B------:R-:W3:Y:S04]  /*0360*/  @!P3 LDG.E.U16 R16, desc[UR12][R6.64+0x2] ;  /* 0x0000020c0610b981 */ /* 0x000ee8000c1e1500 */
[----:B------:R-:W4:Y:S01]  /*0370*/  @!P4 LDG.E.U16 R13, desc[UR12][R6.64+0x4] ;  /* 0x0000040c060dc981 */ /* 0x000f22000c1e1500 */
[----:B------:R-:W-:-:S13]  /*0380*/  ISETP.NE.AND P2, PT, R8, R19, PT ;  /* 0x000000130800720c */ /* 0x000fda0003f45270 */
        /* <DEDUP_REMOVED lines=9> */
[----:B------:R-:W-:-:S04]  /*0420*/  @!P1 IMAD.MOV.U32 R2, RZ, RZ, R14 ;  /* 0x000000ffff029224 */ /* 0x000fc800078e000e */
[----:B------:R-:W-:Y:S02]  /*0430*/  @!P3 IMAD.MOV.U32 R14, RZ, RZ, R2 ;  /* 0x000000ffff0eb224 */ /* 0x000fe400078e0002 */
[----:B------:R-:W-:Y:S01]  /*0440*/  @!P1 IMAD.MOV.U32 R3, RZ, RZ, R15 ;  /* 0x000000ffff039224 */ /* 0x000fe200078e000f */
[----:B---3--:R-:W-:Y:S02]  /*0450*/  @!P3 PRMT R15, R16, 0x9910, RZ ;  /* 0x00009910100fb816 */ /* 0x008fe400000000ff */
[----:B------:R-:W-:-:S05]  /*0460*/  @!P3 PRMT R14, R14, 0x9910, RZ ;  /* 0x000099100e0eb816 */ /* 0x000fca00000000ff */
[----:B------:R-:W-:-:S05]  /*0470*/  @!P3 IMAD R14, R14, R15, RZ ;  /* 0x0000000f0e0eb224 */ /* 0x000fca00078e02ff */
[----:B------:R-:W-:-:S04]  /*0480*/  @!P3 PRMT R14, R14, 0x9910, RZ ;  /* 0x000099100e0eb816 */ /* 0x000fc800000000ff */
[--C-:B------:R-:W-:Y:S01]  /*0490*/  @!P3 SHF.R.S32.HI R15, RZ, 0x1f, R14.reuse ;  /* 0x0000001fff0fb819 */ /* 0x100fe2000001140e */
[----:B------:R-:W-:-:S04]  /*04a0*/  @!P3 IMAD.MOV.U32 R2, RZ, RZ, R14 ;  /* 0x000000ffff02b224 */ /* 0x000fc800078e000e */
[----:B------:R-:W-:Y:S01]  /*04b0*/  @!P3 IMAD.MOV.U32 R3, RZ, RZ, R15 ;  /* 0x000000ffff03b224 */ /* 0x000fe200078e000f */
[----:B----4-:R-:W-:Y:S01]  /*04c0*/  @!P4 PRMT R15, R13, 0x9910, RZ ;  /* 0x000099100d0fc816 */ /* 0x010fe200000000ff */
[----:B------:R-:W-:-:S05]  /*04d0*/  @!P4 IMAD.MOV.U32 R14, RZ, RZ, R2 ;  /* 0x000000ffff0ec224 */ /* 0x000fca00078e0002 */
[----:B------:R-:W-:Y:S01]  /*04e0*/  @!P4 PRMT R13, R14, 0x9910, RZ ;  /* 0x000099100e0dc816 */ /* 0x000fe200000000ff */
[----:B------:R-:W-:-:S04]  /*04f0*/  @!P4 IMAD.MOV.U32 R14, RZ, RZ, R15 ;  /* 0x000000ffff0ec224 */ /* 0x000fc800078e000f */
        /* <DEDUP_REMOVED lines=24> */
.L_x_953:
        /* <DEDUP_REMOVED lines=9> */
.L_x_955:
[----:B------:R-:W-:Y:S02]  /*0710*/  IMAD.U32 R5, RZ, RZ, UR4 ;  /* 0x00000004ff057e24 */ /* 0x000fe4000f8e00ff */
[----:B------:R-:W-:-:S05]  /*0720*/  IMAD.U32 R4, RZ, RZ, UR6 ;  /* 0x00000006ff047e24 */ /* 0x000fca000f8e00ff */
[----:B------:R-:W2:Y:S01]  /*0730*/  LDG.E R5, desc[UR12][R4.64] ;  /* 0x0000000c04057981 */ /* 0x000ea2000c1e1900 */
[----:B------:R-:W-:Y:S02]  /*0740*/  IMAD.U32 R6, RZ, RZ, UR7 ;  /* 0x00000007ff067e24 */ /* 0x000fe4000f8e00ff */
[----:B------:R-:W-:Y:S01]  /*0750*/  IMAD.U32 R7, RZ, RZ, UR8 ;  /* 0x00000008ff077e24 */ /* 0x000fe2000f8e00ff */
[----:B--2--5:R-:W-:-:S13]  /*0760*/  ISETP.NE.AND P1, PT, R8, R5, PT ;  /* 0x000000050800720c */ /* 0x024fda0003f25270 */
        /* <DEDUP_REMOVED lines=18> */
.L_x_952:
[----:B------:R-:W-:Y:S02]  /*0890*/  ULDC.64 UR4, c[0x0][0x210] ;  /* 0x0000840000047ab9 */ /* 0x000fe40000000a00 */
[----:B------:R-:W-:-:S04]  /*08a0*/  LEA R4, P0, R0, UR4, 0x3 ;  /* 0x0000000400047c11 */ /* 0x000fc8000f8018ff */
[----:B------:R-:W-:-:S05]  /*08b0*/  LEA.HI.X R5, R0, UR5, RZ, 0x3, P0 ;  /* 0x0000000500057c11 */ /* 0x000fca00080f1cff */
[----:B------:R-:W-:Y:S01]  /*08c0*/  STG.E.64 desc[UR12][R4.64], R2 ;  /* 0x0000000204007986 */ /* 0x000fe2000c101b0c */
[----:B------:R-:W-:Y:S05]  /*08d0*/  EXIT ;  /* 0x000000000000794d */ /* 0x000fea0003800000 */
.L_x_956:
        /* <DEDUP_REMOVED lines=10> */
.L_x_8680:


//--------------------- .text._ZN2at6native55_GLOBAL__N__0955718d_22_SparseCsrTensorMath_cu_868dd54534reduce_sparse_csr_dim1_cuda_kernelIllNS1_14ReductionMulOpIlEElEEvPT2_PKT_PKT0_SC_lT1_ --------------------------
	.section	.text._ZN2at6native55_GLOBAL__N__0955718d_22_SparseCsrTensorMath_cu_868dd54534reduce_sparse_csr_dim1_cuda_kernelIllNS1_14ReductionMulOpIlEElEEvPT2_PKT_PKT0_SC_lT1_,"ax",@progbits
	.align	128
.text._ZN2at6native55_GLOBAL__N__0955718d_22_SparseCsrTensorMath_cu_868dd54534reduce_sparse_csr_dim1_cuda_kernelIllNS1_14ReductionMulOpIlEElEEvPT2_PKT_PKT0_SC_lT1_:
        .type           _ZN2at6native55_GLOBAL__N__0955718d_22_SparseCsrTensorMath_cu_868dd54534reduce_sparse_csr_dim1_cuda_kernelIllNS1_14ReductionMulOpIlEElEEvPT2_PKT_PKT0_SC_lT1_,@function
        .size           _ZN2at6native55_GLOBAL__N__0955718d_22_SparseCsrTensorMath_cu_868dd54534reduce_sparse_csr_dim1_cuda_kernelIllNS1_14ReductionMulOpIlEElEEvPT2_PKT_PKT0_SC_lT1_,(.L_x_8681 - _ZN2at6native55_GLOBAL__N__0955718d_22_SparseCsrTensorMath_cu_868dd54534reduce_sparse_csr_dim1_cuda_kernelIllNS1_14ReductionMulOpIlEElEEvPT2_PKT_PKT0_SC_lT1_)
        .other          _ZN2at6native55_GLOBAL__N__0955718d_22_SparseCsrTensorMath_cu_868dd54534reduce_sparse_csr_dim1_cuda_kernelIllNS1_14ReductionMulOpIlEElEEvPT2_PKT_PKT0_SC_lT1_,@"STO_CUDA_ENTRY STV_DEFAULT"
_ZN2at6native55_GLOBAL__N__0955718d_22_SparseCsrTensorMath_cu_868dd54534reduce_sparse_csr_dim1_cuda_kernelIllNS1_14ReductionMulOpIlEElEEvPT2_PKT_PKT0_SC_lT1_:
        /* <DEDUP_REMOVED lines=21> */
[----:B------:R-:W-:Y:S01]  /*0150*/  ISETP.GT.U32.AND P0, PT, R2, R16, PT ;  /* 0x000000100200720c */ /* 0x000fe20003f04070 */
[----:B------:R-:W-:Y:S01]  /*0160*/  BSSY B0, `(.L_x_957) ;  /* 0x000004f000007945 */ /* 0x000fe20003800000 */
[----:B------:R-:W-:Y:S02]  /*0170*/  IMAD.MOV.U32 R14, RZ, RZ, 0x1 ;  /* 0x00000001ff0e7424 */ /* 0x000fe400078e00ff */
[----:B------:R-:W-:Y:S01]  /*0180*/  ISETP.GT.AND.EX P0, PT, R3, R13, PT, P0 ;  /* 0x0000000d0300720c */ /* 0x000fe20003f04300 */
[----:B------:R-:W-:-:S12]  /*0190*/  IMAD.MOV.U32 R15, RZ, RZ, RZ ;  /* 0x000000ffff0f7224 */ /* 0x000fd800078e00ff */
[----:B------:R-:W-:Y:S05]  /*01a0*/  @!P0 BRA `(.L_x_958) ;  /* 0x0000000400288947 */ /* 0x000fea0003800000 */
[----:B------:R-:W-:Y:S01]  /*01b0*/  LOP3.LUT R5, RZ, R16, RZ, 0x33, !PT ;  /* 0x00000010ff057212 */ /* 0x000fe200078e33ff */
[C---:B------:R-:W-:Y:S01]  /*01c0*/  IMAD.IADD R17, R2.reuse, 0x1, -R16 ;  /* 0x0000000102117824 */ /* 0x040fe200078e0a10 */
[----:B------:R-:W-:Y:S01]  /*01d0*/  BSSY B1, `(.L_x_959) ;  /* 0x0000032000017945 */ /* 0x000fe20003800000 */
[----:B------:R-:W-:Y:S01]  /*01e0*/  HFMA2.MMA R14, -RZ, RZ, 0, 5.9604644775390625e-08 ;  /* 0x00000001ff0e7435 */ /* 0x000fe200000001ff */
[----:B------:R-:W-:Y:S01]  /*01f0*/  IADD3 R4, P0, R2, R5, RZ ;  /* 0x0000000502047210 */ /* 0x000fe20007f1e0ff */
[----:B------:R-:W-:Y:S01]  /*0200*/  IMAD.MOV.U32 R15, RZ, RZ, RZ ;  /* 0x000000ffff0f7224 */ /* 0x000fe200078e00ff */
[----:B------:R-:W-:Y:S02]  /*0210*/  LOP3.LUT R5, RZ, R13, RZ, 0x33, !PT ;  /* 0x0000000dff057212 */ /* 0x000fe400078e33ff */
[----:B------:R-:W-:Y:S02]  /*0220*/  ISETP.GE.U32.AND P1, PT, R4, 0x3, PT ;  /* 0x000000030400780c */ /* 0x000fe40003f26070 */
[----:B------:R-:W-:Y:S01]  /*0230*/  LOP3.LUT R17, R17, 0x3, RZ, 0xc0, !PT ;  /* 0x0000000311117812 */ /* 0x000fe200078ec0ff */
[----:B------:R-:W-:-:S03]  /*0240*/  IMAD.X R4, R3, 0x1, R5, P0 ;  /* 0x0000000103047824 */ /* 0x000fc600000e0605 */
[----:B------:R-:W-:Y:S02]  /*0250*/  ISETP.NE.U32.AND P0, PT, R17, RZ, PT ;  /* 0x000000ff1100720c */ /* 0x000fe40003f05070 */
[----:B------:R-:W-:Y:S02]  /*0260*/  ISETP.GE.U32.AND.EX P1, PT, R4, RZ, PT, P1 ;  /* 0x000000ff0400720c */ /* 0x000fe40003f26110 */
[----:B------:R-:W-:-:S11]  /*0270*/  ISETP.NE.AND.EX P0, PT, RZ, RZ, PT, P0 ;  /* 0x000000ffff00720c */ /* 0x000fd60003f05300 */
[----:B------:R-:W-:Y:S05]  /*0280*/  @!P1 BRA `(.L_x_960) ;  /* 0x0000000000989947 */ /* 0x000fea0003800000 */
[----:B------:R-:W-:Y:S01]  /*0290*/  ULDC.64 UR6, c[0x0][0x218] ;  /* 0x0000860000067ab9 */ /* 0x000fe20000000a00 */
[----:B------:R-:W-:Y:S01]  /*02a0*/  IADD3 R19, P1, -R2, R17, RZ ;  /* 0x0000001102137210 */ /* 0x000fe20007f3e1ff */
[----:B------:R-:W-:Y:S01]  /*02b0*/  IMAD.MOV.U32 R14, RZ, RZ, 0x1 ;  /* 0x00000001ff0e7424 */ /* 0x000fe200078e00ff */
[----:B------:R-:W-:Y:S01]  /*02c0*/  LEA R4, P2, R16, UR6, 0x3 ;  /* 0x0000000610047c11 */ /* 0x000fe2000f8418ff */
[----:B------:R-:W-:Y:S02]  /*02d0*/  IMAD.MOV.U32 R15, RZ, RZ, RZ ;  /* 0x000000ffff0f7224 */ /* 0x000fe400078e00ff */
[----:B------:R-:W-:Y:S01]  /*02e0*/  IMAD.X R18, RZ, RZ, ~R3, P1 ;  /* 0x000000ffff127224 */ /* 0x000fe200008e0e03 */
[----:B------:R-:W-:Y:S02]  /*02f0*/  IADD3 R2, P3, R4, 0x10, RZ ;  /* 0x0000001004027810 */ /* 0x000fe40007f7e0ff */
[----:B------:R-:W-:-:S05]  /*0300*/  LEA.HI.X R4, R16, UR7, R13, 0x3, P2 ;  /* 0x0000000710047c11 */ /* 0x000fca00090f1c0d */
[----:B------:R-:W-:-:S07]  /*0310*/  IMAD.X R3, RZ, RZ, R4, P3 ;  /* 0x000000ffff037224 */ /* 0x000fce00018e0604 */
.L_x_961:
[----:B------:R-:W2:Y:S04]  /*0320*/  LDG.E.64 R4, desc[UR4][R2.64+-0x10] ;  /* 0xfffff00402047981 */ /* 0x000ea8000c1e1b00 */
[----:B------:R-:W3:Y:S04]  /*0330*/  LDG.E.64 R6, desc[UR4][R2.64+-0x8] ;  /* 0xfffff80402067981 */ /* 0x000ee8000c1e1b00 */
[----:B------:R-:W4:Y:S04]  /*0340*/  LDG.E.64 R8, desc[UR4][R2.64] ;  /* 0x0000000402087981 */ /* 0x000f28000c1e1b00 */
[----:B------:R0:W5:Y:S01]  /*0350*/  LDG.E.64 R10, desc[UR4][R2.64+0x8] ;  /* 0x00000804020a7981 */ /* 0x000162000c1e1b00 */
[----:B------:R-:W-:-:S05]  /*0360*/  IADD3 R16, P1, R16, 0x4, RZ ;  /* 0x0000000410107810 */ /* 0x000fca0007f3e0ff */
[----:B------:R-:W-:Y:S02]  /*0370*/  IMAD.X R13, RZ, RZ, R13, P1 ;  /* 0x000000ffff0d7224 */ /* 0x000fe400008e060d */
[-C--:B--2---:R-:W-:Y:S02]  /*0380*/  IMAD R5, R5, R14.reuse, RZ ;  /* 0x0000000e05057224 */ /* 0x084fe400078e02ff */
[----:B------:R-:W-:-:S04]  /*0390*/  IMAD.WIDE.U32 R20, R4, R14, RZ ;  /* 0x0000000e04147225 */ /* 0x000fc800078e00ff */
[----:B------:R-:W-:Y:S02]  /*03a0*/  IMAD R5, R4, R15, R5 ;  /* 0x0000000f04057224 */ /* 0x000fe400078e0205 */
[----:B---3--:R-:W-:-:S03]  /*03b0*/  IMAD R4, R7, R20, RZ ;  /* 0x0000001407047224 */ /* 0x008fc600078e02ff */
[----:B------:R-:W-:Y:S01]  /*03c0*/  IADD3 R5, R21, R5, RZ ;  /* 0x0000000515057210 */ /* 0x000fe20007ffe0ff */
[----:B------:R-:W-:-:S04]  /*03d0*/  IMAD.WIDE.U32 R20, R6, R20, RZ ;  /* 0x0000001406147225 */ /* 0x000fc800078e00ff */
[----:B------:R-:W-:Y:S01]  /*03e0*/  IMAD R5, R6, R5, R4 ;  /* 0x0000000506057224 */ /* 0x000fe200078e0204 */
[----:B------:R-:W-:Y:S01]  /*03f0*/  IADD3 R6, P2, R16, R19, RZ ;  /* 0x0000001310067210 */ /* 0x000fe20007f5e0ff */
[-C--:B----4-:R-:W-:Y:S02]  /*0400*/  IMAD R4, R9, R20.reuse, RZ ;  /* 0x0000001409047224 */ /* 0x090fe400078e02ff */
[----:B------:R-:W-:Y:S01]  /*0410*/  IMAD.IADD R5, R21, 0x1, R5 ;  /* 0x0000000115057824 */ /* 0x000fe200078e0205 */
[----:B------:R-:W-:Y:S01]  /*0420*/  ISETP.NE.U32.AND P1, PT, R6, RZ, PT ;  /* 0x000000ff0600720c */ /* 0x000fe20003f25070 */
[----:B------:R-:W-:Y:S01]  /*0430*/  IMAD.X R6, R13, 0x1, R18, P2 ;  /* 0x000000010d067824 */ /* 0x000fe200010e0612 */
[----:B0-----:R-:W-:Y:S01]  /*0440*/  IADD3 R2, P2, R2, 0x20, RZ ;  /* 0x0000002002027810 */ /* 0x001fe20007f5e0ff */
[----:B------:R-:W-:-:S03]  /*0450*/  IMAD.WIDE.U32 R20, R8, R20, RZ ;  /* 0x0000001408147225 */ /* 0x000fc600078e00ff */
[----:B------:R-:W-:Y:S01]  /*0460*/  ISETP.NE.AND.EX P1, PT, R6, RZ, PT, P1 ;  /* 0x000000ff0600720c */ /* 0x000fe20003f25310 */
[----:B------:R-:W-:Y:S01]  /*0470*/  IMAD R5, R8, R5, R4 ;  /* 0x0000000508057224 */ /* 0x000fe200078e0204 */
[----:B------:R-:W-:Y:S01]  /*0480*/  IADD3.X R3, RZ, R3, RZ, P2, !PT ;  /* 0x00000003ff037210 */ /* 0x000fe200017fe4ff */
[-C--:B-----5:R-:W-:Y:S02]  /*0490*/  IMAD R4, R11, R20.reuse, RZ ;  /* 0x000000140b047224 */ /* 0x0a0fe400078e02ff */
[----:B------:R-:W-:Y:S02]  /*04a0*/  IMAD.IADD R5, R21, 0x1, R5 ;  /* 0x0000000115057824 */ /* 0x000fe400078e0205 */
[----:B------:R-:W-:-:S04]  /*04b0*/  IMAD.WIDE.U32 R14, R10, R20, RZ ;  /* 0x000000140a0e7225 */ /* 0x000fc800078e00ff */
[----:B------:R-:W-:-:S04]  /*04c0*/  IMAD R5, R10, R5, R4 ;  /* 0x000000050a057224 */ /* 0x000fc800078e0204 */
[----:B------:R-:W-:Y:S01]  /*04d0*/  IMAD.IADD R15, R15, 0x1, R5 ;  /* 0x000000010f0f7824 */ /* 0x000fe200078e0205 */
[----:B------:R-:W-:Y:S06]  /*04e0*/  @P1 BRA `(.L_x_961) ;  /* 0xfffffffc008c1947 */ /* 0x000fec000383ffff */
.L_x_960:
[----:B------:R-:W-:Y:S05]  /*04f0*/  BSYNC B1 ;  /* 0x0000000000017941 */ /* 0x000fea0003800000 */
.L_x_959:
[----:B------:R-:W-:Y:S05]  /*0500*/  @!P0 BRA `(.L_x_958) ;  /* 0x0000000000508947 */ /* 0x000fea0003800000 */
[----:B------:R-:W-:Y:S01]  /*0510*/  ULDC.64 UR6, c[0x0][0x218] ;  /* 0x0000860000067ab9 */ /* 0x000fe20000000a00 */
[----:B------:R-:W-:Y:S02]  /*0520*/  IADD3 R17, P1, RZ, -R17, RZ ;  /* 0x80000011ff117210 */ /* 0x000fe40007f3e0ff */
[----:B------:R-:W-:-:S03]  /*0530*/  LEA R7, P0, R16, UR6, 0x3 ;  /* 0x0000000610077c11 */ /* 0x000fc6000f8018ff */
[----:B------:R-:W-:Y:S01]  /*0540*/  IMAD.X R6, RZ, RZ, -0x1, P1 ;  /* 0xffffffffff067424 */ /* 0x000fe200008e06ff */
[----:B------:R-:W-:-:S09]  /*0550*/  LEA.HI.X R16, R16, UR7, R13, 0x3, P0 ;  /* 0x0000000710107c11 */ /* 0x000fd200080f1c0d */
.L_x_962:
[----:B------:R-:W-:Y:S02]  /*0560*/  IMAD.MOV.U32 R2, RZ, RZ, R7 ;  /* 0x000000ffff027224 */ /* 0x000fe400078e0007 */
[----:B------:R-:W-:-:S06]  /*0570*/  IMAD.MOV.U32 R3, RZ, RZ, R16 ;  /* 0x000000ffff037224 */ /* 0x000fcc00078e0010 */
[----:B------:R-:W2:Y:S01]  /*0580*/  LDG.E.64 R2, desc[UR4][R2.64] ;  /* 0x0000000402027981 */ /* 0x000ea2000c1e1b00 */
[----:B------:R-:W-:Y:S02]  /*0590*/  IADD3 R17, P0, R17, 0x1, RZ ;  /* 0x0000000111117810 */ /* 0x000fe40007f1e0ff */
[----:B------:R-:W-:Y:S02]  /*05a0*/  IADD3 R7, P1, R7, 0x8, RZ ;  /* 0x0000000807077810 */ /* 0x000fe40007f3e0ff */
[----:B------:R-:W-:Y:S02]  /*05b0*/  IADD3.X R6, RZ, R6, RZ, P0, !PT ;  /* 0x00000006ff067210 */ /* 0x000fe400007fe4ff */
[----:B------:R-:W-:Y:S01]  /*05c0*/  ISETP.NE.U32.AND P0, PT, R17, RZ, PT ;  /* 0x000000ff1100720c */ /* 0x000fe20003f05070 */
[----:B------:R-:W-:-:S03]  /*05d0*/  IMAD.X R16, RZ, RZ, R16, P1 ;  /* 0x000000ffff107224 */ /* 0x000fc600008e0610 */
[----:B------:R-:W-:Y:S01]  /*05e0*/  ISETP.NE.AND.EX P0, PT, R6, RZ, PT, P0 ;  /* 0x000000ff0600720c */ /* 0x000fe20003f05300 */
[-C--:B--2---:R-:W-:Y:S02]  /*05f0*/  IMAD R8, R3, R14.reuse, RZ ;  /* 0x0000000e03087224 */ /* 0x084fe400078e02ff */
[----:B------:R-:W-:-:S04]  /*0600*/  IMAD.WIDE.U32 R4, R2, R14, RZ ;  /* 0x0000000e02047225 */ /* 0x000fc800078e00ff */
[----:B------:R-:W-:Y:S02]  /*0610*/  IMAD R15, R2, R15, R8 ;  /* 0x0000000f020f7224 */ /* 0x000fe400078e0208 */
[----:B------:R-:W-:Y:S02]  /*0620*/  IMAD.MOV.U32 R14, RZ, RZ, R4 ;  /* 0x000000ffff0e7224 */ /* 0x000fe400078e0004 */
[----:B------:R-:W-:Y:S02]  /*0630*/  IMAD.IADD R15, R5, 0x1, R15 ;  /* 0x00000001050f7824 */ /* 0x000fe400078e020f */
[----:B------:R-:W-:Y:S05]  /*0640*/  @P0 BRA `(.L_x_962) ;  /* 0xfffffffc00c40947 */ /* 0x000fea000383ffff */
.L_x_958:
[----:B------:R-:W-:Y:S05]  /*0650*/  BSYNC B0 ;  /* 0x0000000000007941 */ /* 0x000fea0003800000 */
.L_x_957:
        /* <DEDUP_REMOVED lines=9> */
.L_x_963:
        /* <DEDUP_REMOVED lines=9> */
.L_x_8681:


//--------------------- .text._ZN2at6native55_GLOBAL__N__0955718d_22_SparseCsrTensorMath_cu_868dd54534reduce_sparse_csr_dim1_cuda_kernelIliNS1_14ReductionMulOpIlEElEEvPT2_PKT_PKT0_SC_lT1_ --------------------------
	.section	.text._ZN2at6native55_GLOBAL__N__0955718d_22_SparseCsrTensorMath_cu_868dd54534reduce_sparse_csr_dim1_cuda_kernelIliNS1_14ReductionMulOpIlEElEEvPT2_PKT_PKT0_SC_lT1_,"ax",@progbits
	.align	128
.text._ZN2at6native55_GLOBAL__N__0955718d_22_SparseCsrTensorMath_cu_868dd54534reduce_sparse_csr_dim1_cuda_kernelIliNS1_14ReductionMulOpIlEElEEvPT2_PKT_PKT0_SC_lT1_:
        .type           _ZN2at6native55_GLOBAL__N__0955718d_22_SparseCsrTensorMath_cu_868dd54534reduce_sparse_csr_dim1_cuda_kernelIliNS1_14ReductionMulOpIlEElEEvPT2_PKT_PKT0_SC_lT1_,@function
        .size           _ZN2at6native55_GLOBAL__N__0955718d_22_SparseCsrTensorMath_cu_868dd54534reduce_sparse_csr_dim1_cuda_kernelIliNS1_14ReductionMulOpIlEElEEvPT2_PKT_PKT0_SC_lT1_,(.L_x_8682 - _ZN2at6native55_GLOBAL__N__0955718d_22_SparseCsrTensorMath_cu_868dd54534reduce_sparse_csr_dim1_cuda_kernelIliNS1_14ReductionMulOpIlEElEEvPT2_PKT_PKT0_SC_lT1_)
        .other          _ZN2at6native55_GLOBAL__N__0955718d_22_SparseCsrTensorMath_cu_868dd54534reduce_sparse_csr_dim1_cuda_kernelIliNS1_14ReductionMulOpIlEElEEvPT2_PKT_PKT0_SC_lT1_,@"STO_CUDA_ENTRY STV_DEFAULT"
_ZN2at6native55_GLOBAL__N__0955718d_22_SparseCsrTensorMath_cu_868dd54534reduce_sparse_csr_dim1_cuda_kernelIliNS1_14ReductionMulOpIlEElEEvPT2_PKT_PKT0_SC_lT1_:
        /* <DEDUP_REMOVED lines=19> */
[----:B------:R-:W-:Y:S01]  /*0130*/  MOV R4, R3 ;  /* 0x0000000300047202 */ /* 0x000fe20000000f00 */
[----:B------:R-:W-:Y:S01]  /*0140*/  BSSY B2, `(.L_x_964) ;  /* 0x00000d7000027945 */ /* 0x000fe20003800000 */
[----:B------:R-:W-:Y:S01]  /*0150*/  HFMA2.MMA R24, -RZ, RZ, 0, 5.9604644775390625e-08 ;  /* 0x00000001ff187435 */ /* 0x000fe200000001ff */
[----:B------:R-:W-:Y:S02]  /*0160*/  MOV R25, RZ ;  /* 0x000000ff00197202 */ /* 0x000fe40000000f00 */
[----:B------:R-:W-:-:S13]  /*0170*/  ISETP.GT.AND P0, PT, R7, R4, PT ;  /* 0x000000040700720c */ /* 0x000fda0003f04270 */
[----:B------:R-:W-:Y:S05]  /*0180*/  @!P0 BRA `(.L_x_965) ;  /* 0x0000000c00488947 */ /* 0x000fea0003800000 */
[-C--:B------:R-:W-:Y:S01]  /*0190*/  LOP3.LUT R6, RZ, R4.reuse, RZ, 0x33, !PT ;  /* 0x00000004ff067212 */ /* 0x080fe200078e33ff */
[----:B------:R-:W-:Y:S01]  /*01a0*/  BSSY B1, `(.L_x_966) ;  /* 0x00000bd000017945 */ /* 0x000fe20003800000 */
[C---:B------:R-:W-:Y:S02]  /*01b0*/  IADD3 R8, R7.reuse, -R4, RZ ;  /* 0x8000000407087210 */ /* 0x040fe40007ffe0ff */
[----:B------:R-:W-:Y:S02]  /*01c0*/  IADD3 R6, R7, R6, RZ ;  /* 0x0000000607067210 */ /* 0x000fe40007ffe0ff */
[----:B------:R-:W-:Y:S02]  /*01d0*/  MOV R24, 0x1 ;  /* 0x0000000100187802 */ /* 0x000fe40000000f00 */
[----:B------:R-:W-:Y:S02]  /*01e0*/  ISETP.GE.U32.AND P0, PT, R6, 0x3, PT ;  /* 0x000000030600780c */ /* 0x000fe40003f06070 */
[----:B------:R-:W-:-:S02]  /*01f0*/  MOV R25, RZ ;  /* 0x000000ff00197202 */ /* 0x000fc40000000f00 */
[----:B------:R-:W-:-:S09]  /*0200*/  LOP3.LUT R5, R8, 0x3, RZ, 0xc0, !PT ;  /* 0x0000000308057812 */ /* 0x000fd200078ec0ff */
[----:B------:R-:W-:Y:S05]  /*0210*/  @!P0 BRA `(.L_x_967) ;  /* 0x0000000800d48947 */ /* 0x000fea0003800000 */
[----:B------:R-:W0:Y:S01]  /*0220*/  LDC.64 R6, c[0x0][0x218] ;  /* 0x00008600ff067b82 */ /* 0x000e220000000a00 */
[----:B------:R-:W-:Y:S01]  /*0230*/  IADD3 R3, R8, -R5, RZ ;  /* 0x8000000508037210 */ /* 0x000fe20007ffe0ff */
[----:B------:R-:W-:Y:S01]  /*0240*/  BSSY B0, `(.L_x_968) ;  /* 0x0000098000007945 */ /* 0x000fe20003800000 */
[----:B------:R-:W-:Y:S01]  /*0250*/  HFMA2.MMA R24, -RZ, RZ, 0, 5.9604644775390625e-08 ;  /* 0x00000001ff187435 */ /* 0x000fe200000001ff */
[----:B------:R-:W-:Y:S02]  /*0260*/  MOV R25, RZ ;  /* 0x000000ff00197202 */ /* 0x000fe40000000f00 */
[----:B------:R-:W-:Y:S01]  /*0270*/  ISETP.GT.AND P0, PT, R3, RZ, PT ;  /* 0x000000ff0300720c */ /* 0x000fe20003f04270 */
[----:B0-----:R-:W-:-:S03]  /*0280*/  IMAD.WIDE R6, R4, 0x8, R6 ;  /* 0x0000000804067825 */ /* 0x001fc600078e0206 */
[----:B------:R-:W-:-:S04]  /*0290*/  IADD3 R6, P1, R6, 0x10, RZ ;  /* 0x0000001006067810 */ /* 0x000fc80007f3e0ff */
[----:B------:R-:W-:-:S05]  /*02a0*/  IADD3.X R7, RZ, R7, RZ, P1, !PT ;  /* 0x00000007ff077210 */ /* 0x000fca0000ffe4ff */
[----:B------:R-:W-:Y:S05]  /*02b0*/  @!P0 BRA `(.L_x_969) ;  /* 0x0000000800408947 */ /* 0x000fea0003800000 */
[----:B------:R-:W-:Y:S01]  /*02c0*/  ISETP.GT.AND P1, PT, R3, 0xc, PT ;  /* 0x0000000c0300780c */ /* 0x000fe20003f24270 */
[----:B------:R-:W-:Y:S01]  /*02d0*/  BSSY B3, `(.L_x_970) ;  /* 0x000005a000037945 */ /* 0x000fe20003800000 */
[----:B------:R-:W-:-:S11]  /*02e0*/  PLOP3.LUT P0, PT, PT, PT, PT, 0x80, 0x0 ;  /* 0x000000000000781c */ /* 0x000fd60003f0f070 */
[----:B------:R-:W-:Y:S05]  /*02f0*/  @!P1 BRA `(.L_x_971) ;  /* 0x00000004005c9947 */ /* 0x000fea0003800000 */
[----:B------:R-:W-:-:S13]  /*0300*/  PLOP3.LUT P0, PT, PT, PT, PT, 0x8, 0x0 ;  /* 0x000000000000781c */ /* 0x000fda0003f0e170 */
.L_x_972:
        /* <DEDUP_REMOVED lines=8> */
[----:B--2---:R-:W-:-:S04]  /*0390*/  IMAD R21, R21, R24, RZ ;  /* 0x0000001815157224 */ /* 0x004fc800078e02ff */
[C---:B------:R-:W-:Y:S02]  /*03a0*/  IMAD R21, R20.reuse, R25, R21 ;  /* 0x0000001914157224 */ /* 0x040fe400078e0215 */
[----:B------:R-:W-:-:S04]  /*03b0*/  IMAD.WIDE.U32 R24, R20, R24, RZ ;  /* 0x0000001814187225 */ /* 0x000fc800078e00ff */
[----:B---3--:R-:W-:Y:S01]  /*03c0*/  IMAD R9, R9, R24, RZ ;  /* 0x0000001809097224 */ /* 0x008fe200078e02ff */
[----:B------:R-:W-:-:S05]  /*03d0*/  IADD3 R21, R25, R21, RZ ;  /* 0x0000001519157210 */ /* 0x000fca0007ffe0ff */
[C---:B------:R-:W-:Y:S02]  /*03e0*/  IMAD R25, R8.reuse, R21, R9 ;  /* 0x0000001508197224 */ /* 0x040fe400078e0209 */
[----:B------:R-:W2:Y:S01]  /*03f0*/  LDG.E.64 R20, desc[UR4][R6.64+0x30] ;  /* 0x0000300406147981 */ /* 0x000ea2000c1e1b00 */
[----:B------:R-:W-:-:S04]  /*0400*/  IMAD.WIDE.U32 R8, R8, R24, RZ ;  /* 0x0000001808087225 */ /* 0x000fc800078e00ff */
[----:B----4-:R-:W-:Y:S01]  /*0410*/  IMAD R19, R19, R8, RZ ;  /* 0x0000000813137224 */ /* 0x010fe200078e02ff */
[----:B------:R-:W-:-:S05]  /*0420*/  IADD3 R9, R9, R25, RZ ;  /* 0x0000001909097210 */ /* 0x000fca0007ffe0ff */
[C---:B------:R-:W-:Y:S02]  /*0430*/  IMAD R25, R18.reuse, R9, R19 ;  /* 0x0000000912197224 */ /* 0x040fe400078e0213 */
[----:B------:R-:W-:Y:S02]  /*0440*/  IMAD.WIDE.U32 R18, R18, R8, RZ ;  /* 0x0000000812127225 */ /* 0x000fe400078e00ff */
[----:B------:R-:W3:Y:S02]  /*0450*/  LDG.E.64 R8, desc[UR4][R6.64+0x38] ;  /* 0x0000380406087981 */ /* 0x000ee4000c1e1b00 */
[----:B-----5:R-:W-:Y:S01]  /*0460*/  IMAD R17, R17, R18, RZ ;  /* 0x0000001211117224 */ /* 0x020fe200078e02ff */
[----:B------:R-:W-:-:S05]  /*0470*/  IADD3 R19, R19, R25, RZ ;  /* 0x0000001913137210 */ /* 0x000fca0007ffe0ff */
[C---:B------:R-:W-:Y:S02]  /*0480*/  IMAD R25, R16.reuse, R19, R17 ;  /* 0x0000001310197224 */ /* 0x040fe400078e0211 */
[----:B------:R-:W-:Y:S02]  /*0490*/  IMAD.WIDE.U32 R18, R16, R18, RZ ;  /* 0x0000001210127225 */ /* 0x000fe400078e00ff */
[----:B------:R-:W4:Y:S02]  /*04a0*/  LDG.E.64 R16, desc[UR4][R6.64+0x40] ;  /* 0x0000400406107981 */ /* 0x000f24000c1e1b00 */
[----:B------:R-:W-:Y:S01]  /*04b0*/  IMAD R15, R15, R18, RZ ;  /* 0x000000120f0f7224 */ /* 0x000fe200078e02ff */
[----:B------:R-:W-:-:S05]  /*04c0*/  IADD3 R19, R19, R25, RZ ;  /* 0x0000001913137210 */ /* 0x000fca0007ffe0ff */
[C---:B------:R-:W-:Y:S02]  /*04d0*/  IMAD R25, R14.reuse, R19, R15 ;  /* 0x000000130e197224 */ /* 0x040fe400078e020f */
[----:B------:R-:W-:Y:S02]  /*04e0*/  IMAD.WIDE.U32 R18, R14, R18, RZ ;  /* 0x000000120e127225 */ /* 0x000fe400078e00ff */
[----:B------:R-:W5:Y:S02]  /*04f0*/  LDG.E.64 R14, desc[UR4][R6.64+0x48] ;  /* 0x00004804060e7981 */ /* 0x000f64000c1e1b00 */
        /* <DEDUP_REMOVED lines=11> */
[----:B------:R-:W-:Y:S02]  /*05b0*/  IADD3 R19, R19, R25, RZ ;  /* 0x0000001913137210 */ /* 0x000fe40007ffe0ff */
[----:B------:R-:W5:Y:S03]  /*05c0*/  LDG.E.64 R24, desc[UR4][R6.64+0x60] ;  /* 0x0000600406187981 */ /* 0x000f66000c1e1b00 */
[----:B------:R-:W-:-:S02]  /*05d0*/  IMAD R19, R22, R19, R23 ;  /* 0x0000001316137224 */ /* 0x000fc400078e0217 */
[----:B------:R-:W-:-:S05]  /*05e0*/  IMAD.WIDE.U32 R22, R22, R18, RZ ;  /* 0x0000001216167225 */ /* 0x000fca00078e00ff */
[----:B------:R-:W-:Y:S01]  /*05f0*/  IADD3 R19, R23, R19, RZ ;  /* 0x0000001317137210 */ /* 0x000fe20007ffe0ff */
[----:B--2---:R-:W-:-:S04]  /*0600*/  IMAD R18, R21, R22, RZ ;  /* 0x0000001615127224 */ /* 0x004fc800078e02ff */
[C---:B------:R-:W-:Y:S02]  /*0610*/  IMAD R23, R20.reuse, R19, R18 ;  /* 0x0000001314177224 */ /* 0x040fe400078e0212 */
[----:B------:R0:W2:Y:S01]  /*0620*/  LDG.E.64 R18, desc[UR4][R6.64+0x68] ;  /* 0x0000680406127981 */ /* 0x0000a2000c1e1b00 */
[----:B------:R-:W-:-:S05]  /*0630*/  IMAD.WIDE.U32 R20, R20, R22, RZ ;  /* 0x0000001614147225 */ /* 0x000fca00078e00ff */
[----:B------:R-:W-:Y:S01]  /*0640*/  IADD3 R21, R21, R23, RZ ;  /* 0x0000001715157210 */ /* 0x000fe20007ffe0ff */
[----:B---3--:R-:W-:-:S04]  /*0650*/  IMAD R9, R9, R20, RZ ;  /* 0x0000001409097224 */ /* 0x008fc800078e02ff */
[C---:B------:R-:W-:Y:S02]  /*0660*/  IMAD R21, R8.reuse, R21, R9 ;  /* 0x0000001508157224 */ /* 0x040fe400078e0209 */
[----:B------:R-:W-:-:S05]  /*0670*/  IMAD.WIDE.U32 R8, R8, R20, RZ ;  /* 0x0000001408087225 */ /* 0x000fca00078e00ff */
[----:B------:R-:W-:Y:S01]  /*0680*/  IADD3 R21, R9, R21, RZ ;  /* 0x0000001509157210 */ /* 0x000fe20007ffe0ff */
[-C--:B----4-:R-:W-:Y:S02]  /*0690*/  IMAD R17, R17, R8.reuse, RZ ;  /* 0x0000000811117224 */ /* 0x090fe400078e02ff */
[----:B------:R-:W-:-:S04]  /*06a0*/  IMAD.WIDE.U32 R8, R16, R8, RZ ;  /* 0x0000000810087225 */ /* 0x000fc800078e00ff */
[----:B------:R-:W-:-:S05]  /*06b0*/  IMAD R17, R16, R21, R17 ;  /* 0x0000001510117224 */ /* 0x000fca00078e0211 */
[----:B------:R-:W-:Y:S01]  /*06c0*/  IADD3 R17, R9, R17, RZ ;  /* 0x0000001109117210 */ /* 0x000fe20007ffe0ff */
[-C--:B-----5:R-:W-:Y:S02]  /*06d0*/  IMAD R15, R15, R8.reuse, RZ ;  /* 0x000000080f0f7224 */ /* 0x0a0fe400078e02ff */
[----:B------:R-:W-:-:S04]  /*06e0*/  IMAD.WIDE.U32 R8, R14, R8, RZ ;  /* 0x000000080e087225 */ /* 0x000fc800078e00ff */
[----:B------:R-:W-:-:S05]  /*06f0*/  IMAD R15, R14, R17, R15 ;  /* 0x000000110e0f7224 */ /* 0x000fca00078e020f */
[----:B------:R-:W-:Y:S01]  /*0700*/  IADD3 R15, R9, R15, RZ ;  /* 0x0000000f090f7210 */ /* 0x000fe20007ffe0ff */
[-C--:B------:R-:W-:Y:S02]  /*0710*/  IMAD R13, R13, R8.reuse, RZ ;  /* 0x000000080d0d7224 */ /* 0x080fe400078e02ff */
[----:B------:R-:W-:-:S04]  /*0720*/  IMAD.WIDE.U32 R8, R12, R8, RZ ;  /* 0x000000080c087225 */ /* 0x000fc800078e00ff */
[----:B------:R-:W-:-:S05]  /*0730*/  IMAD R13, R12, R15, R13 ;  /* 0x0000000f0c0d7224 */ /* 0x000fca00078e020d */
[----:B------:R-:W-:Y:S01]  /*0740*/  IADD3 R13, R9, R13, RZ ;  /* 0x0000000d090d7210 */ /* 0x000fe20007ffe0ff */
[-C--:B------:R-:W-:Y:S02]  /*0750*/  IMAD R11, R11, R8.reuse, RZ ;  /* 0x000000080b0b7224 */ /* 0x080fe400078e02ff */
[----:B------:R-:W-:-:S04]  /*0760*/  IMAD.WIDE.U32 R8, R10, R8, RZ ;  /* 0x000000080a087225 */ /* 0x000fc800078e00ff */
[----:B------:R-:W-:Y:S01]  /*0770*/  IMAD R11, R10, R13, R11 ;  /* 0x0000000d0a0b7224 */ /* 0x000fe200078e020b */
[----:B------:R-:W-:Y:S01]  /*0780*/  IADD3 R3, R3, -0x10, RZ ;  /* 0xfffffff003037810 */ /* 0x000fe20007ffe0ff */
[----:B------:R-:W-:-:S03]  /*0790*/  IMAD R10, R25, R8, RZ ;  /* 0x00000008190a7224 */ /* 0x000fc600078e02ff */
[----:B------:R-:W-:Y:S01]  /*07a0*/  IADD3 R11, R9, R11, RZ ;  /* 0x0000000b090b7210 */ /* 0x000fe20007ffe0ff */
[----:B------:R-:W-:Y:S01]  /*07b0*/  IMAD.WIDE.U32 R8, R24, R8, RZ ;  /* 0x0000000818087225 */ /* 0x000fe200078e00ff */
[----:B------:R-:W-:-:S03]  /*07c0*/  ISETP.GT.AND P1, PT, R3, 0xc, PT ;  /* 0x0000000c0300780c */ /* 0x000fc60003f24270 */
[----:B------:R-:W-:-:S05]  /*07d0*/  IMAD R11, R24, R11, R10 ;  /* 0x0000000b180b7224 */ /* 0x000fca00078e020a */
[----:B------:R-:W-:Y:S02]  /*07e0*/  IADD3 R9, R9, R11, RZ ;  /* 0x0000000b09097210 */ /* 0x000fe40007ffe0ff */
[----:B0-----:R-:W-:Y:S02]  /*07f0*/  IADD3 R6, P2, R6, 0x80, RZ ;  /* 0x0000008006067810 */ /* 0x001fe40007f5e0ff */
[----:B------:R-:W-:Y:S02]  /*0800*/  IADD3 R4, R4, 0x10, RZ ;  /* 0x0000001004047810 */ /* 0x000fe40007ffe0ff */
[----:B------:R-:W-:Y:S01]  /*0810*/  IADD3.X R7, RZ, R7, RZ, P2, !PT ;  /* 0x00000007ff077210 */ /* 0x000fe200017fe4ff */
[-C--:B--2---:R-:W-:Y:S02]  /*0820*/  IMAD R10, R19, R8.reuse, RZ ;  /* 0x00000008130a7224 */ /* 0x084fe400078e02ff */
[----:B------:R-:W-:-:S04]  /*0830*/  IMAD.WIDE.U32 R24, R18, R8, RZ ;  /* 0x0000000812187225 */ /* 0x000fc800078e00ff */
[----:B------:R-:W-:-:S05]  /*0840*/  IMAD R9, R18, R9, R10 ;  /* 0x0000000912097224 */ /* 0x000fca00078e020a */
[----:B------:R-:W-:Y:S01]  /*0850*/  IADD3 R25, R25, R9, RZ ;  /* 0x0000000919197210 */ /* 0x000fe20007ffe0ff */
[----:B------:R-:W-:Y:S06]  /*0860*/  @P1 BRA `(.L_x_972) ;  /* 0xfffffff800a81947 */ /* 0x000fec000383ffff */
.L_x_971:
[----:B------:R-:W-:Y:S05]  /*0870*/  BSYNC B3 ;  /* 0x0000000000037941 */ /* 0x000fea0003800000 */
.L_x_970:
[----:B------:R-:W-:Y:S01]  /*0880*/  ISETP.GT.AND P1, PT, R3, 0x4, PT ;  /* 0x000000040300780c */ /* 0x000fe20003f24270 */
[----:B------:R-:W-:-:S12]  /*0890*/  BSSY B3, `(.L_x_973) ;  /* 0x000002f000037945 */ /* 0x000fd80003800000 */
        /* <DEDUP_REMOVED lines=9> */
[----:B------:R-:W-:-:S02]  /*0930*/  PLOP3.LUT P0, PT, PT, PT, PT, 0x8, 0x0 ;  /* 0x000000000000781c */ /* 0x000fc40003f0e170 */
[----:B------:R-:W-:Y:S02]  /*0940*/  IADD3 R4, R4, 0x8, RZ ;  /* 0x0000000804047810 */ /* 0x000fe40007ffe0ff */
[----:B------:R-:W-:Y:S02]  /*0950*/  IADD3 R3, R3, -0x8, RZ ;  /* 0xfffffff803037810 */ /* 0x000fe40007ffe0ff */
[----:B0-----:R-:W-:-:S04]  /*0960*/  IADD3 R6, P1, R6, 0x40, RZ ;  /* 0x0000004006067810 */ /* 0x001fc80007f3e0ff */
[----:B------:R-:W-:Y:S01]  /*0970*/  IADD3.X R7, RZ, R7, RZ, P1, !PT ;  /* 0x00000007ff077210 */ /* 0x000fe20000ffe4ff */
[----:B--2---:R-:W-:-:S04]  /*0980*/  IMAD R9, R9, R24, RZ ;  /* 0x0000001809097224 */ /* 0x004fc800078e02ff */
[C---:B------:R-:W-:Y:S02]  /*0990*/  IMAD R25, R8.reuse, R25, R9 ;  /* 0x0000001908197224 */ /* 0x040fe400078e0209 */
[----:B------:R-:W-:-:S04]  /*09a0*/  IMAD.WIDE.U32 R8, R8, R24, RZ ;  /* 0x0000001808087225 */ /* 0x000fc800078e00ff */
[----:B---3--:R-:W-:Y:S01]  /*09b0*/  IMAD R11, R11, R8, RZ ;  /* 0x000000080b0b7224 */ /* 0x008fe200078e02ff */
[----:B------:R-:W-:-:S05]  /*09c0*/  IADD3 R9, R9, R25, RZ ;  /* 0x0000001909097210 */ /* 0x000fca0007ffe0ff */
[C---:B------:R-:W-:Y:S02]  /*09d0*/  IMAD R11, R10.reuse, R9, R11 ;  /* 0x000000090a0b7224 */ /* 0x040fe400078e020b */
[----:B------:R-:W-:-:S04]  /*09e0*/  IMAD.WIDE.U32 R8, R10, R8, RZ ;  /* 0x000000080a087225 */ /* 0x000fc800078e00ff */
[-C--:B----4-:R-:W-:Y:S01]  /*09f0*/  IMAD R10, R13, R8.reuse, RZ ;  /* 0x000000080d0a7224 */ /* 0x090fe200078e02ff */
[----:B------:R-:W-:Y:S01]  /*0a00*/  IADD3 R11, R9, R11, RZ ;  /* 0x0000000b090b7210 */ /* 0x000fe20007ffe0ff */
[----:B------:R-:W-:-:S04]  /*0a10*/  IMAD.WIDE.U32 R8, R12, R8, RZ ;  /* 0x000000080c087225 */ /* 0x000fc800078e00ff */
[----:B------:R-:W-:Y:S02]  /*0a20*/  IMAD R11, R12, R11, R10 ;  /* 0x0000000b0c0b7224 */ /* 0x000fe400078e020a */
[----:B-----5:R-:W-:-:S03]  /*0a30*/  IMAD R10, R15, R8, RZ ;  /* 0x000000080f0a7224 */ /* 0x020fc600078e02ff */
[----:B------:R-:W-:Y:S01]  /*0a40*/  IADD3 R11, R9, R11, RZ ;  /* 0x0000000b090b7210 */ /* 0x000fe20007ffe0ff */
[----:B------:R-:W-:-:S04]  /*0a50*/  IMAD.WIDE.U32 R8, R14, R8, RZ ;  /* 0x000000080e087225 */ /* 0x000fc800078e00ff */
[----:B------:R-:W-:Y:S02]  /*0a60*/  IMAD R11, R14, R11, R10 ;  /* 0x0000000b0e0b7224 */ /* 0x000fe400078e020a */
[----:B------:R-:W-:-:S03]  /*0a70*/  IMAD R10, R17, R8, RZ ;  /* 0x00000008110a7224 */ /* 0x000fc600078e02ff */
        /* <DEDUP_REMOVED lines=11> */
[-C--:B------:R-:W-:Y:S02]  /*0b30*/  IMAD R10, R23, R8.reuse, RZ ;  /* 0x00000008170a7224 */ /* 0x080fe400078e02ff */
[----:B------:R-:W-:Y:S01]  /*0b40*/  IMAD.WIDE.U32 R24, R22, R8, RZ ;  /* 0x0000000816187225 */ /* 0x000fe200078e00ff */
[----:B------:R-:W-:-:S05]  /*0b50*/  IADD3 R9, R9, R11, RZ ;  /* 0x0000000b09097210 */ /* 0x000fca0007ffe0ff */
[----:B------:R-:W-:-:S05]  /*0b60*/  IMAD R9, R22, R9, R10 ;  /* 0x0000000916097224 */ /* 0x000fca00078e020a */
[----:B------:R-:W-:-:S07]  /*0b70*/  IADD3 R25, R25, R9, RZ ;  /* 0x0000000919197210 */ /* 0x000fce0007ffe0ff */
.L_x_974:
[----:B------:R-:W-:Y:S05]  /*0b80*/  BSYNC B3 ;  /* 0x0000000000037941 */ /* 0x000fea0003800000 */
.L_x_973:
[----:B------:R-:W-:-:S13]  /*0b90*/  ISETP.NE.OR P0, PT, R3, RZ, P0 ;  /* 0x000000ff0300720c */ /* 0x000fda0000705670 */
[----:B------:R-:W-:Y:S05]  /*0ba0*/  @!P0 BREAK B0 ;  /* 0x0000000000008942 */ /* 0x000fea0003800000 */
[----:B------:R-:W-:Y:S05]  /*0bb0*/  @!P0 BRA `(.L_x_967) ;  /* 0x00000000006c8947 */ /* 0x000fea0003800000 */
.L_x_969:
[----:B------:R-:W-:Y:S05]  /*0bc0*/  BSYNC B0 ;  /* 0x0000000000007941 */ /* 0x000fea0003800000 */
.L_x_968:
[----:B------:R-:W2:Y:S04]  /*0bd0*/  LDG.E.64 R16, desc[UR4][R6.64+-0x10] ;  /* 0xfffff00406107981 */ /* 0x000ea8000c1e1b00 */
[----:B------:R-:W3:Y:S04]  /*0be0*/  LDG.E.64 R12, desc[UR4][R6.64+-0x8] ;  /* 0xfffff804060c7981 */ /* 0x000ee8000c1e1b00 */
[----:B------:R-:W4:Y:S04]  /*0bf0*/  LDG.E.64 R10, desc[UR4][R6.64] ;  /* 0x00000004060a7981 */ /* 0x000f28000c1e1b00 */
[----:B------:R0:W5:Y:S01]  /*0c00*/  LDG.E.64 R8, desc[UR4][R6.64+0x8] ;  /* 0x0000080406087981 */ /* 0x000162000c1e1b00 */
[----:B------:R-:W-:-:S02]  /*0c10*/  IADD3 R3, R3, -0x4, RZ ;  /* 0xfffffffc03037810 */ /* 0x000fc40007ffe0ff */
[----:B------:R-:W-:Y:S02]  /*0c20*/  IADD3 R4, R4, 0x4, RZ ;  /* 0x0000000404047810 */ /* 0x000fe40007ffe0ff */
[----:B------:R-:W-:Y:S02]  /*0c30*/  ISETP.NE.AND P0, PT, R3, RZ, PT ;  /* 0x000000ff0300720c */ /* 0x000fe40003f05270 */
[----:B0-----:R-:W-:-:S04]  /*0c40*/  IADD3 R6, P1, R6, 0x20, RZ ;  /* 0x0000002006067810 */ /* 0x001fc80007f3e0ff */
[----:B------:R-:W-:Y:S01]  /*0c50*/  IADD3.X R7, RZ, R7, RZ, P1, !PT ;  /* 0x00000007ff077210 */ /* 0x000fe20000ffe4ff */
[-C--:B--2---:R-:W-:Y:S02]  /*0c60*/  IMAD R17, R17, R24.reuse, RZ ;  /* 0x0000001811117224 */ /* 0x084fe400078e02ff */
[----:B------:R-:W-:-:S04]  /*0c70*/  IMAD.WIDE.U32 R14, R16, R24, RZ ;  /* 0x00000018100e7225 */ /* 0x000fc800078e00ff */
[----:B------:R-:W-:Y:S02]  /*0c80*/  IMAD R17, R16, R25, R17 ;  /* 0x0000001910117224 */ /* 0x000fe400078e0211 */
[----:B---3--:R-:W-:-:S03]  /*0c90*/  IMAD R13, R13, R14, RZ ;  /* 0x0000000e0d0d7224 */ /* 0x008fc600078e02ff */
[----:B------:R-:W-:Y:S01]  /*0ca0*/  IADD3 R17, R15, R17, RZ ;  /* 0x000000110f117210 */ /* 0x000fe20007ffe0ff */
[----:B------:R-:W-:-:S04]  /*0cb0*/  IMAD.WIDE.U32 R14, R12, R14, RZ ;  /* 0x0000000e0c0e7225 */ /* 0x000fc800078e00ff */
[----:B------:R-:W-:Y:S02]  /*0cc0*/  IMAD R13, R12, R17, R13 ;  /* 0x000000110c0d7224 */ /* 0x000fe400078e020d */
[----:B----4-:R-:W-:-:S03]  /*0cd0*/  IMAD R11, R11, R14, RZ ;  /* 0x0000000e0b0b7224 */ /* 0x010fc600078e02ff */
[----:B------:R-:W-:Y:S01]  /*0ce0*/  IADD3 R13, R15, R13, RZ ;  /* 0x0000000d0f0d7210 */ /* 0x000fe20007ffe0ff */
[----:B------:R-:W-:-:S04]  /*0cf0*/  IMAD.WIDE.U32 R14, R10, R14, RZ ;  /* 0x0000000e0a0e7225 */ /* 0x000fc800078e00ff */
[----:B------:R-:W-:Y:S02]  /*0d00*/  IMAD R11, R10, R13, R11 ;  /* 0x0000000d0a0b7224 */ /* 0x000fe400078e020b */
[-C--:B-----5:R-:W-:Y:S02]  /*0d10*/  IMAD R9, R9, R14.reuse, RZ ;  /* 0x0000000e09097224 */ /* 0x0a0fe400078e02ff */
[----:B------:R-:W-:Y:S01]  /*0d20*/  IMAD.WIDE.U32 R24, R8, R14, RZ ;  /* 0x0000000e08187225 */ /* 0x000fe200078e00ff */
[----:B------:R-:W-:-:S05]  /*0d30*/  IADD3 R11, R15, R11, RZ ;  /* 0x0000000b0f0b7210 */ /* 0x000fca0007ffe0ff */
[----:B------:R-:W-:-:S05]  /*0d40*/  IMAD R9, R8, R11, R9 ;  /* 0x0000000b08097224 */ /* 0x000fca00078e0209 */
[----:B------:R-:W-:Y:S01]  /*0d50*/  IADD3 R25, R25, R9, RZ ;  /* 0x0000000919197210 */ /* 0x000fe20007ffe0ff */
[----:B------:R-:W-:Y:S06]  /*0d60*/  @P0 BRA `(.L_x_968) ;  /* 0xfffffffc00980947 */ /* 0x000fec000383ffff */
.L_x_967:
[----:B------:R-:W-:Y:S05]  /*0d70*/  BSYNC B1 ;  /* 0x0000000000017941 */ /* 0x000fea0003800000 */
.L_x_966:
[----:B------:R-:W-:-:S13]  /*0d80*/  ISETP.NE.AND P0, PT, R5, RZ, PT ;  /* 0x000000ff0500720c */ /* 0x000fda0003f05270 */
[----:B------:R-:W-:Y:S05]  /*0d90*/  @!P0 BRA `(.L_x_965) ;  /* 0x0000000000448947 */ /* 0x000fea0003800000 */
[----:B------:R-:W0:Y:S02]  /*0da0*/  LDC.64 R6, c[0x0][0x218] ;  /* 0x00008600ff067b82 */ /* 0x000e240000000a00 */
[----:B0-----:R-:W-:-:S03]  /*0db0*/  IMAD.WIDE R6, R4, 0x8, R6 ;  /* 0x0000000804067825 */ /* 0x001fc600078e0206 */
[----:B------:R-:W-:Y:S02]  /*0dc0*/  MOV R3, R6 ;  /* 0x0000000600037202 */ /* 0x000fe40000000f00 */
[----:B------:R-:W-:-:S07]  /*0dd0*/  MOV R4, R7 ;  /* 0x0000000700047202 */ /* 0x000fce0000000f00 */
.L_x_975:
[----:B------:R-:W-:Y:S02]  /*0de0*/  MOV R6, R3 ;  /* 0x0000000300067202 */ /* 0x000fe40000000f00 */
[----:B------:R-:W-:-:S06]  /*0df0*/  MOV R7, R4 ;  /* 0x0000000400077202 */ /* 0x000fcc0000000f00 */
[----:B------:R-:W2:Y:S01]  /*0e00*/  LDG.E.64 R6, desc[UR4][R6.64] ;  /* 0x0000000406067981 */ /* 0x000ea2000c1e1b00 */
[----:B------:R-:W-:Y:S02]  /*0e10*/  IADD3 R5, R5, -0x1, RZ ;  /* 0xffffffff05057810 */ /* 0x000fe40007ffe0ff */
[----:B------:R-:W-:Y:S02]  /*0e20*/  IADD3 R3, P1, R3, 0x8, RZ ;  /* 0x0000000803037810 */ /* 0x000fe40007f3e0ff */
[----:B------:R-:W-:Y:S02]  /*0e30*/  ISETP.NE.AND P0, PT, R5, RZ, PT ;  /* 0x000000ff0500720c */ /* 0x000fe40003f05270 */
[----:B------:R-:W-:Y:S01]  /*0e40*/  IADD3.X R4, RZ, R4, RZ, P1, !PT ;  /* 0x00000004ff047210 */ /* 0x000fe20000ffe4ff */
[-C--:B--2---:R-:W-:Y:S02]  /*0e50*/  IMAD R10, R7, R24.reuse, RZ ;  /* 0x00000018070a7224 */ /* 0x084fe400078e02ff */
[----:B------:R-:W-:-:S04]  /*0e60*/  IMAD.WIDE.U32 R8, R6, R24, RZ ;  /* 0x0000001806087225 */ /* 0x000fc800078e00ff */
[----:B------:R-:W-:Y:S01]  /*0e70*/  IMAD R25, R6, R25, R10 ;  /* 0x0000001906197224 */ /* 0x000fe200078e020a */
[----:B------:R-:W-:-:S04]  /*0e80*/  MOV R24, R8 ;  /* 0x0000000800187202 */ /* 0x000fc80000000f00 */
[----:B------:R-:W-:Y:S01]  /*0e90*/  IADD3 R25, R9, R25, RZ ;  /* 0x0000001909197210 */ /* 0x000fe20007ffe0ff */
[----:B------:R-:W-:Y:S06]  /*0ea0*/  @P0 BRA `(.L_x_975) ;  /* 0xfffffffc00cc0947 */ /* 0x000fec000383ffff */
.L_x_965:
[----:B------:R-:W-:Y:S05]  /*0eb0*/  BSYNC B2 ;  /* 0x0000000000027941 */ /* 0x000fea0003800000 */
.L_x_964:
[----:B------:R-:W-:Y:S05]  /*0ec0*/  WARPSYNC.ALL ;  /* 0x0000000000007948 */ /* 0x000fea0003800000 */
        /* <DEDUP_REMOVED lines=8> */
.L_x_976:
        /* <DEDUP_REMOVED lines=11> */
.L_x_8682:


//--------------------- .text._ZN2at6native55_GLOBAL__N__0955718d_22_SparseCsrTensorMath_cu_868dd54534reduce_sparse_csr_dim0_cuda_kernelIllNS1_14ReductionMulOpIlEElEEvPT2_PKT0_lPKT_S9_lT1_ --------------------------
	.section	.text._ZN2at6native55_GLOBAL__N__0955718d_22_SparseCsrTensorMath_cu_868dd54534reduce_sparse_csr_dim0_cuda_kernelIllNS1_14ReductionMulOpIlEElEEvPT2_PKT0_lPKT_S9_lT1_,"ax",@progbits
	.align	128
.text._ZN2at6native55_GLOBAL__N__0955718d_22_SparseCsrTensorMath_cu_868dd54534reduce_sparse_csr_dim0_cuda_kernelIllNS1_14ReductionMulOpIlEElEEvPT2_PKT0_lPKT_S9_lT1_:
        .type           _ZN2at6native55_GLOBAL__N__0955718d_22_SparseCsrTensorMath_cu_868dd54534reduce_sparse_csr_dim0_cuda_kernelIllNS1_14ReductionMulOpIlEElEEvPT2_PKT0_lPKT_S9_lT1_,@function
        .size           _ZN2at6native55_GLOBAL__N__0955718d_22_SparseCsrTensorMath_cu_868dd54534reduce_sparse_csr_dim0_cuda_kernelIllNS1_14ReductionMulOpIlEElEEvPT2_PKT0_lPKT_S9_lT1_,(.L_x_8683 - _ZN2at6native55_GLOBAL__N__0955718d_22_SparseCsrTensorMath_cu_868dd54534reduce_sparse_csr_dim0_cuda_kernelIllNS1_14ReductionMulOpIlEElEEvPT2_PKT0_lPKT_S9_lT1_)
        .other          _ZN2at6native55_GLOBAL__N__0955718d_22_SparseCsrTensorMath_cu_868dd54534reduce_sparse_csr_dim0_cuda_kernelIllNS1_14ReductionMulOpIlEElEEvPT2_PKT0_lPKT_S9_lT1_,@"STO_CUDA_ENTRY STV_DEFAULT"
_ZN2at6native55_GLOBAL__N__0955718d_22_SparseCsrTensorMath_cu_868dd54534reduce_sparse_csr_dim0_cuda_kernelIllNS1_14ReductionMulOpIlEElEEvPT2_PKT0_lPKT_S9_lT1_:
        /* <DEDUP_REMOVED lines=16> */
[----:B------:R-:W-:-:S03]  /*0100*/  IMAD.MOV.U32 R21, RZ, RZ, RZ ;  /* 0x000000ffff157224 */ /* 0x000fc600078e00ff */
        /* <DEDUP_REMOVED lines=12> */
[----:B------:R-:W-:Y:S01]  /*01d0*/  ISETP.NE.U32.AND P0, PT, R23, RZ, PT ;  /* 0x000000ff1700720c */ /* 0x000fe20003f05070 */
[----:B------:R-:W-:Y:S01]  /*01e0*/  IMAD.MOV.U32 R21, RZ, RZ, RZ ;  /* 0x000000ffff157224 */ /* 0x000fe200078e00ff */
[----:B------:R-:W-:-:S02]  /*01f0*/  ISETP.GE.U32.AND.EX P1, PT, R4, RZ, PT, P1 ;  /* 0x000000ff0400720c */ /* 0x000fc40003f26110 */
[----:B------:R-:W-:-:S11]  /*0200*/  ISETP.NE.AND.EX P0, PT, RZ, RZ, PT, P0 ;  /* 0x000000ffff00720c */ /* 0x000fd60003f05300 */
[----:B------:R-:W-:Y:S05]  /*0210*/  @!P1 BRA `(.L_x_978) ;  /* 0x0000000000f49947 */ /* 0x000fea0003800000 */
[----:B------:R-:W0:Y:S01]  /*0220*/  LDC R14, c[0x0][0x22c] ;  /* 0x00008b00ff0e7b82 */ /* 0x000e220000000800 */
[----:B------:R-:W-:Y:S01]  /*0230*/  IADD3 R20, P1, R23, -R6, RZ ;  /* 0x8000000617147210 */ /* 0x000fe20007f3e0ff */
[----:B------:R-:W-:Y:S01]  /*0240*/  ULDC UR4, c[0x0][0x228] ;  /* 0x00008a0000047ab9 */ /* 0x000fe20000000800 */
[----:B------:R-:W-:Y:S01]  /*0250*/  ULDC UR5, c[0x0][0x230] ;  /* 0x00008c0000057ab9 */ /* 0x000fe20000000800 */
[----:B------:R-:W-:Y:S01]  /*0260*/  IMAD.MOV.U32 R19, RZ, RZ, 0x1 ;  /* 0x00000001ff137424 */ /* 0x000fe200078e00ff */
[----:B------:R-:W-:Y:S01]  /*0270*/  IADD3.X R22, RZ, ~R7, RZ, P1, !PT ;  /* 0x80000007ff167210 */ /* 0x000fe20000ffe4ff */
[----:B------:R-:W-:Y:S02]  /*0280*/  IMAD.MOV.U32 R21, RZ, RZ, RZ ;  /* 0x000000ffff157224 */ /* 0x000fe400078e00ff */
[----:B------:R-:W1:Y:S01]  /*0290*/  LDC R5, c[0x0][0x234] ;  /* 0x00008d00ff057b82 */ /* 0x000e620000000800 */
[----:B------:R-:W-:Y:S01]  /*02a0*/  IMAD.U32 R15, RZ, RZ, UR4 ;  /* 0x00000004ff0f7e24 */ /* 0x000fe2000f8e00ff */
[----:B------:R-:W-:Y:S01]  /*02b0*/  UMOV UR4, URZ ;  /* 0x0000003f00047c82 */ /* 0x000fe20008000000 */
[----:B------:R-:W-:Y:S01]  /*02c0*/  IMAD.U32 R4, RZ, RZ, UR5 ;  /* 0x00000005ff047e24 */ /* 0x000fe2000f8e00ff */
[----:B------:R-:W-:-:S06]  /*02d0*/  UMOV UR5, URZ ;  /* 0x0000003f00057c82 */ /* 0x000fcc0008000000 */
.L_x_979:
[----:B-1----:R-:W2:Y:S04]  /*02e0*/  LDG.E.64 R6, desc[UR12][R4.64] ;  /* 0x0000000c04067981 */ /* 0x002ea8000c1e1b00 */
[----:B------:R-:W3:Y:S04]  /*02f0*/  LDG.E.64 R8, desc[UR12][R4.64+0x8] ;  /* 0x0000080c04087981 */ /* 0x000ee8000c1e1b00 */
[----:B------:R-:W4:Y:S04]  /*0300*/  LDG.E.64 R10, desc[UR12][R4.64+0x10] ;  /* 0x0000100c040a7981 */ /* 0x000f28000c1e1b00 */
[----:B------:R-:W4:Y:S01]  /*0310*/  LDG.E.64 R12, desc[UR12][R4.64+0x18] ;  /* 0x0000180c040c7981 */ /* 0x000f22000c1e1b00 */
[----:B--2--5:R-:W-:-:S02]  /*0320*/  ISETP.NE.U32.AND P3, PT, R2, R6, PT ;  /* 0x000000060200720c */ /* 0x024fc40003f65070 */
[----:B------:R-:W-:Y:S02]  /*0330*/  MOV R6, R15 ;  /* 0x0000000f00067202 */ /* 0x000fe40000000f00 */
[----:B------:R-:W-:Y:S01]  /*0340*/  ISETP.NE.AND.EX P3, PT, R3, R7, PT, P3 ;  /* 0x000000070300720c */ /* 0x000fe20003f65330 */
[----:B0-----:R-:W-:Y:S01]  /*0350*/  IMAD.MOV.U32 R7, RZ, RZ, R14 ;  /* 0x000000ffff077224 */ /* 0x001fe200078e000e */
[----:B---3--:R-:W-:-:S04]  /*0360*/  ISETP.NE.U32.AND P4, PT, R2, R8, PT ;  /* 0x000000080200720c */ /* 0x008fc80003f85070 */
[----:B------:R-:W-:Y:S02]  /*0370*/  ISETP.NE.AND.EX P4, PT, R3, R9, PT, P4 ;  /* 0x000000090300720c */ /* 0x000fe40003f85340 */
[----:B----4-:R-:W-:-:S05]  /*0380*/  ISETP.NE.U32.AND P2, PT, R2, R10, PT ;  /* 0x0000000a0200720c */ /* 0x010fca0003f45070 */
[----:B------:R-:W2:Y:S01]  /*0390*/  @!P3 LDG.E.64 R8, desc[UR12][R6.64] ;  /* 0x0000000c0608b981 */ /* 0x000ea2000c1e1b00 */
        /* <DEDUP_REMOVED lines=8> */
[-C--:B--2---:R-:W-:Y:S02]  /*0420*/  @!P3 IMAD R9, R9, R19.reuse, RZ ;  /* 0x000000130909b224 */ /* 0x084fe400078e02ff */
[----:B------:R-:W-:-:S04]  /*0430*/  @!P3 IMAD.WIDE.U32 R16, R8, R19, RZ ;  /* 0x000000130810b225 */ /* 0x000fc800078e00ff */
[----:B------:R-:W-:Y:S02]  /*0440*/  @!P3 IMAD R9, R8, R21, R9 ;  /* 0x000000150809b224 */ /* 0x000fe400078e0209 */
[----:B------:R-:W-:Y:S02]  /*0450*/  @!P3 IMAD.MOV.U32 R19, RZ, RZ, R16 ;  /* 0x000000ffff13b224 */ /* 0x000fe400078e0010 */
[----:B------:R-:W-:Y:S02]  /*0460*/  @!P3 IMAD.IADD R21, R17, 0x1, R9 ;  /* 0x000000011115b824 */ /* 0x000fe400078e0209 */
[-C--:B---3--:R-:W-:Y:S02]  /*0470*/  @!P4 IMAD R11, R11, R19.reuse, RZ ;  /* 0x000000130b0bc224 */ /* 0x088fe400078e02ff */
[----:B------:R-:W-:-:S04]  /*0480*/  @!P4 IMAD.WIDE.U32 R8, R10, R19, RZ ;  /* 0x000000130a08c225 */ /* 0x000fc800078e00ff */
[----:B------:R-:W-:Y:S02]  /*0490*/  @!P4 IMAD R11, R10, R21, R11 ;  /* 0x000000150a0bc224 */ /* 0x000fe400078e020b */
[----:B------:R-:W-:-:S03]  /*04a0*/  @!P4 IMAD.MOV.U32 R19, RZ, RZ, R8 ;  /* 0x000000ffff13c224 */ /* 0x000fc600078e0008 */
[----:B------:R-:W-:Y:S01]  /*04b0*/  @!P4 IADD3 R21, R9, R11, RZ ;  /* 0x0000000b0915c210 */ /* 0x000fe20007ffe0ff */
[-C--:B----4-:R-:W-:Y:S01]  /*04c0*/  @!P2 IMAD R10, R13, R19.reuse, RZ ;  /* 0x000000130d0aa224 */ /* 0x090fe200078e02ff */
[----:B------:R-:W-:Y:S01]  /*04d0*/  IADD3 R11, P4, R20, UR4, RZ ;  /* 0x00000004140b7c10 */ /* 0x000fe2000ff9e0ff */
[----:B------:R-:W-:-:S03]  /*04e0*/  @!P2 IMAD.WIDE.U32 R8, R12, R19, RZ ;  /* 0x000000130c08a225 */ /* 0x000fc600078e00ff */
[----:B------:R-:W-:Y:S01]  /*04f0*/  ISETP.NE.U32.AND P3, PT, R11, RZ, PT ;  /* 0x000000ff0b00720c */ /* 0x000fe20003f65070 */
[----:B------:R-:W-:Y:S01]  /*0500*/  @!P2 IMAD R13, R12, R21, R10 ;  /* 0x000000150c0da224 */ /* 0x000fe200078e020a */
[----:B------:R-:W-:Y:S01]  /*0510*/  IADD3.X R10, R22, UR5, RZ, P4, !PT ;  /* 0x00000005160a7c10 */ /* 0x000fe2000a7fe4ff */
[----:B------:R-:W-:Y:S01]  /*0520*/  @!P2 IMAD.MOV.U32 R19, RZ, RZ, R8 ;  /* 0x000000ffff13a224 */ /* 0x000fe200078e0008 */
[----:B------:R-:W-:Y:S01]  /*0530*/  IADD3 R4, P4, R4, 0x20, RZ ;  /* 0x0000002004047810 */ /* 0x000fe20007f9e0ff */
[----:B------:R-:W-:Y:S01]  /*0540*/  @!P2 IMAD.IADD R21, R9, 0x1, R13 ;  /* 0x000000010915a824 */ /* 0x000fe200078e020d */
[----:B------:R-:W-:Y:S01]  /*0550*/  ISETP.NE.AND.EX P3, PT, R10, RZ, PT, P3 ;  /* 0x000000ff0a00720c */ /* 0x000fe20003f65330 */
[-C--:B------:R-:W-:Y:S01]  /*0560*/  @!P1 IMAD R10, R15, R19.reuse, RZ ;  /* 0x000000130f0a9224 */ /* 0x080fe200078e02ff */
[----:B------:R-:W-:Y:S01]  /*0570*/  IADD3 R15, P2, R6, 0x20, RZ ;  /* 0x00000020060f7810 */ /* 0x000fe20007f5e0ff */
[----:B------:R-:W-:-:S04]  /*0580*/  @!P1 IMAD.WIDE.U32 R8, R14, R19, RZ ;  /* 0x000000130e089225 */ /* 0x000fc800078e00ff */
[----:B------:R-:W-:Y:S01]  /*0590*/  @!P1 IMAD R11, R14, R21, R10 ;  /* 0x000000150e0b9224 */ /* 0x000fe200078e020a */
[----:B------:R-:W-:Y:S01]  /*05a0*/  @!P1 MOV R19, R8 ;  /* 0x0000000800139202 */ /* 0x000fe20000000f00 */
[----:B------:R-:W-:Y:S02]  /*05b0*/  IMAD.X R14, RZ, RZ, R7, P2 ;  /* 0x000000ffff0e7224 */ /* 0x000fe400010e0607 */
[----:B------:R-:W-:Y:S02]  /*05c0*/  IMAD.X R5, RZ, RZ, R5, P4 ;  /* 0x000000ffff057224 */ /* 0x000fe400020e0605 */
[----:B------:R-:W-:Y:S01]  /*05d0*/  @!P1 IMAD.IADD R21, R9, 0x1, R11 ;  /* 0x0000000109159824 */ /* 0x000fe200078e020b */
[----:B------:R-:W-:Y:S06]  /*05e0*/  @P3 BRA `(.L_x_979) ;  /* 0xfffffffc003c3947 */ /* 0x000fec000383ffff */
.L_x_978:
        /* <DEDUP_REMOVED lines=11> */
.L_x_980:
[----:B------:R-:W-:Y:S01]  /*06a0*/  IMAD.U32 R6, RZ, RZ, UR4 ;  /* 0x00000004ff067e24 */ /* 0x000fe2000f8e00ff */
[----:B------:R-:W-:-:S05]  /*06b0*/  MOV R7, UR5 ;  /* 0x0000000500077c02 */ /* 0x000fca0008000f00 */
[----:B------:R-:W2:Y:S02]  /*06c0*/  LDG.E.64 R4, desc[UR12][R6.64] ;  /* 0x0000000c06047981 */ /* 0x000ea4000c1e1b00 */
[----:B--2--5:R-:W-:Y:S01]  /*06d0*/  ISETP.NE.U32.AND P0, PT, R2, R4, PT ;  /* 0x000000040200720c */ /* 0x024fe20003f05070 */
[----:B------:R-:W-:-:S03]  /*06e0*/  IMAD.U32 R4, RZ, RZ, UR6 ;  /* 0x00000006ff047e24 */ /* 0x000fc6000f8e00ff */
[----:B------:R-:W-:Y:S01]  /*06f0*/  ISETP.NE.AND.EX P0, PT, R3, R5, PT, P0 ;  /* 0x000000050300720c */ /* 0x000fe20003f05300 */
[----:B------:R-:W-:-:S12]  /*0700*/  IMAD.U32 R5, RZ, RZ, UR7 ;  /* 0x00000007ff057e24 */ /* 0x000fd8000f8e00ff */
        /* <DEDUP_REMOVED lines=9> */
[----:B--2---:R-:W-:-:S02]  /*07a0*/  @!P0 IMAD R9, R5, R19, RZ ;  /* 0x0000001305098224 */ /* 0x004fc400078e02ff */
[----:B------:R-:W-:-:S04]  /*07b0*/  @!P0 IMAD.WIDE.U32 R6, R4, R19, RZ ;  /* 0x0000001304068225 */ /* 0x000fc800078e00ff */
[----:B------:R-:W-:Y:S01]  /*07c0*/  @!P0 IMAD R9, R4, R21, R9 ;  /* 0x0000001504098224 */ /* 0x000fe200078e0209 */
[----:B------:R-:W-:-:S03]  /*07d0*/  @!P0 MOV R19, R6 ;  /* 0x0000000600138202 */ /* 0x000fc60000000f00 */
[----:B------:R-:W-:Y:S02]  /*07e0*/  @!P0 IMAD.IADD R21, R7, 0x1, R9 ;  /* 0x0000000107158824 */ /* 0x000fe400078e0209 */
[----:B------:R-:W-:Y:S05]  /*07f0*/  @P1 BRA `(.L_x_980) ;  /* 0xfffffffc00a81947 */ /* 0x000fea000383ffff */
.L_x_977:
[----:B------:R-:W-:Y:S01]  /*0800*/  ULDC.64 UR4, c[0x0][0x210] ;  /* 0x0000840000047ab9 */ /* 0x000fe20000000a00 */
[----:B------:R-:W-:Y:S01]  /*0810*/  IMAD.MOV.U32 R20, RZ, RZ, R19 ;  /* 0x000000ffff147224 */ /* 0x000fe200078e0013 */
[----:B-----5:R-:W-:-:S04]  /*0820*/  IADD3 R2, P0, R0, UR4, RZ ;  /* 0x0000000400027c10 */ /* 0x020fc8000ff1e0ff */
[----:B------:R-:W-:-:S05]  /*0830*/  IADD3.X R3, R18, UR5, RZ, P0, !PT ;  /* 0x0000000512037c10 */ /* 0x000fca00087fe4ff */
[----:B------:R-:W-:Y:S01]  /*0840*/  STG.E.64 desc[UR12][R2.64], R20 ;  /* 0x0000001402007986 */ /* 0x000fe2000c101b0c */
[----:B------:R-:W-:Y:S05]  /*0850*/  EXIT ;  /* 0x000000000000794d */ /* 0x000fea0003800000 */
.L_x_981:
        /* <DEDUP_REMOVED lines=10> */
.L_x_8683:


//--------------------- .text._ZN2at6native55_GLOBAL__N__0955718d_22_SparseCsrTensorMath_cu_868dd54534reduce_sparse_csr_dim0_cuda_kernelIliNS1_14ReductionMulOpIlEElEEvPT2_PKT0_lPKT_S9_lT1_ --------------------------
	.section	.text._ZN2at6native55_GLOBAL__N__0955718d_22_SparseCsrTensorMath_cu_868dd54534reduce_sparse_csr_dim0_cuda_kernelIliNS1_14ReductionMulOpIlEElEEvPT2_PKT0_lPKT_S9_lT1_,"ax",@progbits
	.align	128
.text._ZN2at6native55_GLOBAL__N__0955718d_22_SparseCsrTensorMath_cu_868dd54534reduce_sparse_csr_dim0_cuda_kernelIliNS1_14ReductionMulOpIlEElEEvPT2_PKT0_lPKT_S9_lT1_:
        .type           _ZN2at6native55_GLOBAL__N__0955718d_22_SparseCsrTensorMath_cu_868dd54534reduce_sparse_csr_dim0_cuda_kernelIliNS1_14ReductionMulOpIlEElEEvPT2_PKT0_lPKT_S9_lT1_,@function
        .size           _ZN2at6native55_GLOBAL__N__0955718d_22_SparseCsrTensorMath_cu_868dd54534reduce_sparse_csr_dim0_cuda_kernelIliNS1_14ReductionMulOpIlEElEEvPT2_PKT0_lPKT_S9_lT1_,(.L_x_8684 - _ZN2at6native55_GLOBAL__N__0955718d_22_SparseCsrTensorMath_cu_868dd54534reduce_sparse_csr_dim0_cuda_kernelIliNS1_14ReductionMulOpIlEElEEvPT2_PKT0_lPKT_S9_lT1_)
        .other          _ZN2at6native55_GLOBAL__N__0955718d_22_SparseCsrTensorMath_cu_868dd54534reduce_sparse_csr_dim0_cuda_kernelIliNS1_14ReductionMulOpIlEElEEvPT2_PKT0_lPKT_S9_lT1_,@"STO_CUDA_ENTRY STV_DEFAULT"
_ZN2at6native55_GLOBAL__N__0955718d_22_SparseCsrTensorMath_cu_868dd54534reduce_sparse_csr_dim0_cuda_kernelIliNS1_14ReductionMulOpIlEElEEvPT2_PKT0_lPKT_S9_lT1_:
        /* <DEDUP_REMOVED lines=14> */
[----:B------:R-:W-:Y:S01]  /*00e0*/  IMAD.MOV.U32 R15, RZ, RZ, RZ ;  /* 0x000000ffff0f7224 */ /* 0x000fe200078e00ff */
        /* <DEDUP_REMOVED lines=11> */
[----:B------:R-:W-:Y:S01]  /*01a0*/  HFMA2.MMA R15, -RZ, RZ, 0, 0 ;  /* 0x00000000ff0f7435 */ /* 0x000fe200000001ff */
[----:B------:R-:W-:Y:S01]  /*01b0*/  ISETP.NE.U32.AND P0, PT, R17, RZ, PT ;  /* 0x000000ff1100720c */ /* 0x000fe20003f05070 */
[----:B------:R-:W-:Y:S01]  /*01c0*/  IMAD.MOV.U32 R13, RZ, RZ, 0x1 ;  /* 0x00000001ff0d7424 */ /* 0x000fe200078e00ff */
[----:B------:R-:W-:-:S02]  /*01d0*/  ISETP.GE.U32.AND.EX P1, PT, R4, RZ, PT, P1 ;  /* 0x000000ff0400720c */ /* 0x000fc40003f26110 */
[----:B------:R-:W-:-:S11]  /*01e0*/  ISETP.NE.AND.EX P0, PT, RZ, RZ, PT, P0 ;  /* 0x000000ffff00720c */ /* 0x000fd60003f05300 */
[----:B0-----:R-:W-:Y:S05]  /*01f0*/  @!P1 BRA `(.L_x_983) ;  /* 0x0000000000e09947 */ /* 0x001fea0003800000 */
[----:B------:R-:W0:Y:S01]  /*0200*/  LDC R11, c[0x0][0x22c] ;  /* 0x00008b00ff0b7b82 */ /* 0x000e220000000800 */
[----:B------:R-:W-:Y:S01]  /*0210*/  IADD3 R14, P1, R17, -R6, RZ ;  /* 0x80000006110e7210 */ /* 0x000fe20007f3e0ff */
[----:B------:R-:W-:Y:S01]  /*0220*/  ULDC UR4, c[0x0][0x228] ;  /* 0x00008a0000047ab9 */ /* 0x000fe20000000800 */
[----:B------:R-:W-:Y:S01]  /*0230*/  ULDC UR5, c[0x0][0x230] ;  /* 0x00008c0000057ab9 */ /* 0x000fe20000000800 */
[----:B------:R-:W-:Y:S01]  /*0240*/  IMAD.MOV.U32 R13, RZ, RZ, 0x1 ;  /* 0x00000001ff0d7424 */ /* 0x000fe200078e00ff */
[----:B------:R-:W-:Y:S01]  /*0250*/  MOV R4, UR4 ;  /* 0x0000000400047c02 */ /* 0x000fe20008000f00 */
[----:B------:R-:W-:Y:S01]  /*0260*/  IMAD.X R16, RZ, RZ, ~R7, P1 ;  /* 0x000000ffff107224 */ /* 0x000fe200008e0e07 */
[----:B------:R-:W-:Y:S01]  /*0270*/  UMOV UR4, URZ ;  /* 0x0000003f00047c82 */ /* 0x000fe20008000000 */
[----:B------:R-:W1:Y:S01]  /*0280*/  LDC R3, c[0x0][0x234] ;  /* 0x00008d00ff037b82 */ /* 0x000e620000000800 */
[----:B------:R-:W-:Y:S02]  /*0290*/  IMAD.MOV.U32 R15, RZ, RZ, RZ ;  /* 0x000000ffff0f7224 */ /* 0x000fe400078e00ff */
[----:B------:R-:W-:Y:S01]  /*02a0*/  IMAD.U32 R2, RZ, RZ, UR5 ;  /* 0x00000005ff027e24 */ /* 0x000fe2000f8e00ff */
[----:B------:R-:W-:-:S06]  /*02b0*/  UMOV UR5, URZ ;  /* 0x0000003f00057c82 */ /* 0x000fcc0008000000 */
.L_x_984:
        /* <DEDUP_REMOVED lines=12> */
[----:B------:R-:W4:Y:S01]  /*0380*/  @!P3 LDG.E.64 R6, desc[UR12][R4.64+0x18] ;  /* 0x0000180c0406b981 */ /* 0x000f22000c1e1b00 */
[----:B------:R-:W-:-:S04]  /*0390*/  UIADD3 UR4, UP0, UR4, 0x4, URZ ;  /* 0x0000000404047890 */ /* 0x000fc8000ff1e03f */
[----:B------:R-:W-:Y:S01]  /*03a0*/  UIADD3.X UR5, URZ, UR5, URZ, UP0, !UPT ;  /* 0x000000053f057290 */ /* 0x000fe200087fe43f */
[-C--:B--2---:R-:W-:Y:S02]  /*03b0*/  @!P1 IMAD R19, R19, R13.reuse, RZ ;  /* 0x0000000d13139224 */ /* 0x084fe400078e02ff */
[----:B------:R-:W-:-:S04]  /*03c0*/  @!P1 IMAD.WIDE.U32 R20, R18, R13, RZ ;  /* 0x0000000d12149225 */ /* 0x000fc800078e00ff */
[----:B------:R-:W-:Y:S02]  /*03d0*/  @!P1 IMAD R19, R18, R15, R19 ;  /* 0x0000000f12139224 */ /* 0x000fe400078e0213 */
[----:B------:R-:W-:-:S03]  /*03e0*/  @!P1 IMAD.MOV.U32 R13, RZ, RZ, R20 ;  /* 0x000000ffff0d9224 */ /* 0x000fc600078e0014 */
[----:B------:R-:W-:Y:S01]  /*03f0*/  @!P1 IADD3 R15, R21, R19, RZ ;  /* 0x00000013150f9210 */ /* 0x000fe20007ffe0ff */
[-C--:B---3--:R-:W-:Y:S02]  /*0400*/  @!P4 IMAD R11, R11, R13.reuse, RZ ;  /* 0x0000000d0b0bc224 */ /* 0x088fe400078e02ff */
[----:B------:R-:W-:-:S04]  /*0410*/  @!P4 IMAD.WIDE.U32 R18, R10, R13, RZ ;  /* 0x0000000d0a12c225 */ /* 0x000fc800078e00ff */
[----:B------:R-:W-:Y:S02]  /*0420*/  @!P4 IMAD R11, R10, R15, R11 ;  /* 0x0000000f0a0bc224 */ /* 0x000fe400078e020b */
[----:B------:R-:W-:Y:S02]  /*0430*/  @!P4 IMAD.MOV.U32 R13, RZ, RZ, R18 ;  /* 0x000000ffff0dc224 */ /* 0x000fe400078e0012 */
[----:B------:R-:W-:Y:S01]  /*0440*/  @!P4 IMAD.IADD R15, R19, 0x1, R11 ;  /* 0x00000001130fc824 */ /* 0x000fe200078e020b */
[----:B------:R-:W-:Y:S01]  /*0450*/  IADD3 R18, P4, R14, UR4, RZ ;  /* 0x000000040e127c10 */ /* 0x000fe2000ff9e0ff */
[-C--:B----4-:R-:W-:Y:S02]  /*0460*/  @!P2 IMAD R9, R9, R13.reuse, RZ ;  /* 0x0000000d0909a224 */ /* 0x090fe400078e02ff */
[----:B------:R-:W-:Y:S01]  /*0470*/  @!P2 IMAD.WIDE.U32 R10, R8, R13, RZ ;  /* 0x0000000d080aa225 */ /* 0x000fe200078e00ff */
[----:B------:R-:W-:-:S03]  /*0480*/  ISETP.NE.U32.AND P1, PT, R18, RZ, PT ;  /* 0x000000ff1200720c */ /* 0x000fc60003f25070 */
[----:B------:R-:W-:Y:S01]  /*0490*/  @!P2 IMAD R9, R8, R15, R9 ;  /* 0x0000000f0809a224 */ /* 0x000fe200078e0209 */
[----:B------:R-:W-:Y:S01]  /*04a0*/  IADD3.X R8, R16, UR5, RZ, P4, !PT ;  /* 0x0000000510087c10 */ /* 0x000fe2000a7fe4ff */
[----:B------:R-:W-:Y:S01]  /*04b0*/  @!P2 IMAD.MOV.U32 R13, RZ, RZ, R10 ;  /* 0x000000ffff0da224 */ /* 0x000fe200078e000a */
[----:B------:R-:W-:Y:S02]  /*04c0*/  IADD3 R2, P4, R2, 0x10, RZ ;  /* 0x0000001002027810 */ /* 0x000fe40007f9e0ff */
[----:B------:R-:W-:Y:S01]  /*04d0*/  ISETP.NE.AND.EX P1, PT, R8, RZ, PT, P1 ;  /* 0x000000ff0800720c */ /* 0x000fe20003f25310 */
[----:B------:R-:W-:Y:S01]  /*04e0*/  @!P3 IMAD R7, R7, R13, RZ ;  /* 0x0000000d0707b224 */ /* 0x000fe200078e02ff */
[----:B------:R-:W-:Y:S01]  /*04f0*/  @!P2 IADD3 R15, R11, R9, RZ ;  /* 0x000000090b0fa210 */ /* 0x000fe20007ffe0ff */
[----:B------:R-:W-:Y:S01]  /*0500*/  @!P3 IMAD.WIDE.U32 R8, R6, R13, RZ ;  /* 0x0000000d0608b225 */ /* 0x000fe200078e00ff */
[----:B------:R-:W-:-:S03]  /*0510*/  IADD3 R4, P2, R4, 0x20, RZ ;  /* 0x0000002004047810 */ /* 0x000fc60007f5e0ff */
[----:B------:R-:W-:Y:S01]  /*0520*/  @!P3 IMAD R7, R6, R15, R7 ;  /* 0x0000000f0607b224 */ /* 0x000fe200078e0207 */
[----:B------:R-:W-:Y:S01]  /*0530*/  @!P3 MOV R13, R8 ;  /* 0x00000008000db202 */ /* 0x000fe20000000f00 */
[----:B------:R-:W-:Y:S02]  /*0540*/  IMAD.X R11, RZ, RZ, R5, P2 ;  /* 0x000000ffff0b7224 */ /* 0x000fe400010e0605 */
[----:B------:R-:W-:Y:S02]  /*0550*/  IMAD.X R3, RZ, RZ, R3, P4 ;  /* 0x000000ffff037224 */ /* 0x000fe400020e0603 */
[----:B------:R-:W-:Y:S01]  /*0560*/  @!P3 IMAD.IADD R15, R9, 0x1, R7 ;  /* 0x00000001090fb824 */ /* 0x000fe200078e0207 */
[----:B------:R-:W-:Y:S06]  /*0570*/  @P1 BRA `(.L_x_984) ;  /* 0xfffffffc00501947 */ /* 0x000fec000383ffff */
.L_x_983:
        /* <DEDUP_REMOVED lines=9> */
.L_x_985:
        /* <DEDUP_REMOVED lines=17> */
[----:B------:R-:W-:Y:S02]  /*0720*/  @!P1 IMAD R7, R2, R15, R7 ;  /* 0x0000000f02079224 */ /* 0x000fe400078e0207 */
[----:B------:R-:W-:-:S03]  /*0730*/  @!P1 IMAD.MOV.U32 R13, RZ, RZ, R4 ;  /* 0x000000ffff0d9224 */ /* 0x000fc600078e0004 */
[----:B------:R-:W-:Y:S01]  /*0740*/  @!P1 IADD3 R15, R5, R7, RZ ;  /* 0x00000007050f9210 */ /* 0x000fe20007ffe0ff */
[----:B------:R-:W-:Y:S06]  /*0750*/  @P0 BRA `(.L_x_985) ;  /* 0xfffffffc00ac0947 */ /* 0x000fec000383ffff */
.L_x_982:
[----:B------:R-:W-:Y:S01]  /*0760*/  ULDC.64 UR4, c[0x0][0x210] ;  /* 0x0000840000047ab9 */ /* 0x000fe20000000a00 */
[----:B------:R-:W-:Y:S01]  /*0770*/  IMAD.MOV.U32 R14, RZ, RZ, R13 ;  /* 0x000000ffff0e7224 */ /* 0x000fe200078e000d */
[----:B------:R-:W-:-:S04]  /*0780*/  LEA R2, P0, R0, UR4, 0x3 ;  /* 0x0000000400027c11 */ /* 0x000fc8000f8018ff */
[----:B------:R-:W-:-:S05]  /*0790*/  LEA.HI.X R3, R0, UR5, RZ, 0x3, P0 ;  /* 0x0000000500037c11 */ /* 0x000fca00080f1cff */
[----:B------:R-:W-:Y:S01]  /*07a0*/  STG.E.64 desc[UR12][R2.64], R14 ;  /* 0x0000000e02007986 */ /* 0x000fe2000c101b0c */
[----:B------:R-:W-:Y:S05]  /*07b0*/  EXIT ;  /* 0x000000000000794d */ /* 0x000fea0003800000 */
.L_x_986:
        /* <DEDUP_REMOVED lines=12> */
.L_x_8684:


//--------------------- .text._ZN2at6native55_GLOBAL__N__0955718d_22_SparseCsrTensorMath_cu_868dd54534reduce_sparse_csr_dim1_cuda_kernelIilNS1_14ReductionMulOpIiEElEEvPT2_PKT_PKT0_SC_lT1_ --------------------------
	.section	.text._ZN2at6native55_GLOBAL__N__0955718d_22_SparseCsrTensorMath_cu_868dd54534reduce_sparse_csr_dim1_cuda_kernelIilNS1_14ReductionMulOpIiEElEEvPT2_PKT_PKT0_SC_lT1_,"ax",@progbits
	.align	128
.text._ZN2at6native55_GLOBAL__N__0955718d_22_SparseCsrTensorMath_cu_868dd54534reduce_sparse_csr_dim1_cuda_kernelIilNS1_14ReductionMulOpIiEElEEvPT2_PKT_PKT0_SC_lT1_:
        .type           _ZN2at6native55_GLOBAL__N__0955718d_22_SparseCsrTensorMath_cu_868dd54534reduce_sparse_csr_dim1_cuda_kernelIilNS1_14ReductionMulOpIiEElEEvPT2_PKT_PKT0_SC_lT1_,@function
        .size           _ZN2at6native55_GLOBAL__N__0955718d_22_SparseCsrTensorMath_cu_868dd54534reduce_sparse_csr_dim1_cuda_kernelIilNS1_14ReductionMulOpIiEElEEvPT2_PKT_PKT0_SC_lT1_,(.L_x_8685 - _ZN2at6native55_GLOBAL__N__0955718d_22_SparseCsrTensorMath_cu_868dd54534reduce_sparse_csr_dim1_cuda_kernelIilNS1_14ReductionMulOpIiEElEEvPT2_PKT_PKT0_SC_lT1_)
        .other          _ZN2at6native55_GLOBAL__N__0955718d_22_SparseCsrTensorMath_cu_868dd54534reduce_sparse_csr_dim1_cuda_kernelIilNS1_14ReductionMulOpIiEElEEvPT2_PKT_PKT0_SC_lT1_,@"STO_CUDA_ENTRY STV_DEFAULT"
_ZN2at6native55_GLOBAL__N__0955718d_22_SparseCsrTensorMath_cu_868dd54534reduce_sparse_csr_dim1_cuda_kernelIilNS1_14ReductionMulOpIiEElEEvPT2_PKT_PKT0_SC_lT1_:
        /* <DEDUP_REMOVED lines=32> */
[----:B------:R-:W-:Y:S02]  /*0200*/  IADD3 R7, P0, R4, R7, RZ ;  /* 0x0000000704077210 */ /* 0x000fe40007f1e0ff */
[----:B------:R-:W-:Y:S01]  /*0210*/  LOP3.LUT R11, R8, 0x3, RZ, 0xc0, !PT ;  /* 0x00000003080b7812 */ /* 0x000fe200078ec0ff */
[----:B------:R-:W-:Y:S01]  /*0220*/  IMAD.MOV.U32 R8, RZ, RZ, 0x1 ;  /* 0x00000001ff087424 */ /* 0x000fe200078e00ff */
        /* <DEDUP_REMOVED lines=9> */
[----:B------:R-:W-:-:S03]  /*02c0*/  LEA R9, P2, R3, UR6, 0x2 ;  /* 0x0000000603097c11 */ /* 0x000fc6000f8410ff */
[----:B------:R-:W-:Y:S01]  /*02d0*/  IMAD.X R13, RZ, RZ, ~R5, P1 ;  /* 0x000000ffff0d7224 */ /* 0x000fe200008e0e05 */
[----:B------:R-:W-:Y:S02]  /*02e0*/  IADD3 R9, P3, R9, 0x8, RZ ;  /* 0x0000000809097810 */ /* 0x000fe40007f7e0ff */
[----:B------:R-:W-:-:S05]  /*02f0*/  LEA.HI.X R4, R3, UR7, R6, 0x2, P2 ;  /* 0x0000000703047c11 */ /* 0x000fca00090f1406 */
[----:B------:R-:W-:-:S07]  /*0300*/  IMAD.X R5, RZ, RZ, R4, P3 ;  /* 0x000000ffff057224 */ /* 0x000fce00018e0604 */
.L_x_991:
[----:B------:R-:W-:-:S05]  /*0310*/  IMAD.MOV.U32 R4, RZ, RZ, R9 ;  /* 0x000000ffff047224 */ /* 0x000fca00078e0009 */
[----:B------:R-:W2:Y:S04]  /*0320*/  LDG.E R7, desc[UR4][R4.64+-0x8] ;  /* 0xfffff80404077981 */ /* 0x000ea8000c1e1900 */
[----:B------:R-:W3:Y:S04]  /*0330*/  LDG.E R10, desc[UR4][R4.64+-0x4] ;  /* 0xfffffc04040a7981 */ /* 0x000ee8000c1e1900 */
[----:B------:R-:W4:Y:S04]  /*0340*/  LDG.E R12, desc[UR4][R4.64] ;  /* 0x00000004040c7981 */ /* 0x000f28000c1e1900 */
[----:B------:R0:W5:Y:S01]  /*0350*/  LDG.E R14, desc[UR4][R4.64+0x4] ;  /* 0x00000404040e7981 */ /* 0x000162000c1e1900 */
[----:B------:R-:W-:-:S04]  /*0360*/  IADD3 R3, P1, R3, 0x4, RZ ;  /* 0x0000000403037810 */ /* 0x000fc80007f3e0ff */
[----:B------:R-:W-:Y:S01]  /*0370*/  IADD3 R9, P2, R3, R16, RZ ;  /* 0x0000001003097210 */ /* 0x000fe20007f5e0ff */
[----:B------:R-:W-:-:S03]  /*0380*/  IMAD.X R6, RZ, RZ, R6, P1 ;  /* 0x000000ffff067224 */ /* 0x000fc600008e0606 */
[----:B------:R-:W-:Y:S01]  /*0390*/  ISETP.NE.U32.AND P1, PT, R9, RZ, PT ;  /* 0x000000ff0900720c */ /* 0x000fe20003f25070 */
[----:B--2---:R-:W-:Y:S02]  /*03a0*/  IMAD R7, R7, R8, RZ ;  /* 0x0000000807077224 */ /* 0x004fe400078e02ff */
[----:B------:R-:W-:Y:S01]  /*03b0*/  IMAD.X R8, R6, 0x1, R13, P2 ;  /* 0x0000000106087824 */ /* 0x000fe200010e060d */
[----:B------:R-:W-:Y:S01]  /*03c0*/  IADD3 R9, P2, R4, 0x10, RZ ;  /* 0x0000001004097810 */ /* 0x000fe20007f5e0ff */
[----:B---3--:R-:W-:-:S03]  /*03d0*/  IMAD R7, R7, R10, RZ ;  /* 0x0000000a07077224 */ /* 0x008fc600078e02ff */
[----:B------:R-:W-:Y:S01]  /*03e0*/  ISETP.NE.AND.EX P1, PT, R8, RZ, PT, P1 ;  /* 0x000000ff0800720c */ /* 0x000fe20003f25310 */
[----:B----4-:R-:W-:Y:S02]  /*03f0*/  IMAD R7, R7, R12, RZ ;  /* 0x0000000c07077224 */ /* 0x010fe400078e02ff */
[----:B0-----:R-:W-:Y:S02]  /*0400*/  IMAD.X R5, RZ, RZ, R5, P2 ;  /* 0x000000ffff057224 */ /* 0x001fe400010e0605 */
[----:B-----5:R-:W-:-:S08]  /*0410*/  IMAD R8, R7, R14, RZ ;  /* 0x0000000e07087224 */ /* 0x020fd000078e02ff */
[----:B------:R-:W-:Y:S05]  /*0420*/  @P1 BRA `(.L_x_991) ;  /* 0xfffffffc00b81947 */ /* 0x000fea000383ffff */
.L_x_990:
[----:B------:R-:W-:Y:S05]  /*0430*/  BSYNC B1 ;  /* 0x0000000000017941 */ /* 0x000fea0003800000 */
.L_x_989:
[----:B------:R-:W-:Y:S04]  /*0440*/  BSSY B1, `(.L_x_992) ;  /* 0x0000010000017945 */ /* 0x000fe80003800000 */
[----:B------:R-:W-:Y:S05]  /*0450*/  @!P0 BRA `(.L_x_993) ;  /* 0x0000000000388947 */ /* 0x000fea0003800000 */
[----:B------:R-:W-:Y:S01]  /*0460*/  ULDC.64 UR6, c[0x0][0x218] ;  /* 0x0000860000067ab9 */ /* 0x000fe20000000a00 */
[----:B------:R-:W-:Y:S02]  /*0470*/  IADD3 R7, P1, RZ, -R11, RZ ;  /* 0x8000000bff077210 */ /* 0x000fe40007f3e0ff */
[----:B------:R-:W-:-:S03]  /*0480*/  LEA R4, P0, R3, UR6, 0x2 ;  /* 0x0000000603047c11 */ /* 0x000fc6000f8010ff */
[----:B------:R-:W-:Y:S01]  /*0490*/  IMAD.X R9, RZ, RZ, -0x1, P1 ;  /* 0xffffffffff097424 */ /* 0x000fe200008e06ff */
[----:B------:R-:W-:-:S09]  /*04a0*/  LEA.HI.X R5, R3, UR7, R6, 0x2, P0 ;  /* 0x0000000703057c11 */ /* 0x000fd200080f1406 */
.L_x_994:
[----:B------:R0:W2:Y:S01]  /*04b0*/  LDG.E R3, desc[UR4][R4.64] ;  /* 0x0000000404037981 */ /* 0x0000a2000c1e1900 */
[----:B------:R-:W-:-:S05]  /*04c0*/  IADD3 R7, P0, R7, 0x1, RZ ;  /* 0x0000000107077810 */ /* 0x000fca0007f1e0ff */
[----:B------:R-:W-:Y:S01]  /*04d0*/  IMAD.X R9, RZ, RZ, R9, P0 ;  /* 0x000000ffff097224 */ /* 0x000fe200000e0609 */
[----:B------:R-:W-:Y:S02]  /*04e0*/  ISETP.NE.U32.AND P0, PT, R7, RZ, PT ;  /* 0x000000ff0700720c */ /* 0x000fe40003f05070 */
[----:B0-----:R-:W-:Y:S02]  /*04f0*/  IADD3 R4, P1, R4, 0x4, RZ ;  /* 0x0000000404047810 */ /* 0x001fe40007f3e0ff */
[----:B------:R-:W-:-:S03]  /*0500*/  ISETP.NE.AND.EX P0, PT, R9, RZ, PT, P0 ;  /* 0x000000ff0900720c */ /* 0x000fc60003f05300 */
[----:B------:R-:W-:Y:S02]  /*0510*/  IMAD.X R5, RZ, RZ, R5, P1 ;  /* 0x000000ffff057224 */ /* 0x000fe400008e0605 */
[----:B--2---:R-:W-:-:S08]  /*0520*/  IMAD R8, R3, R8, RZ ;  /* 0x0000000803087224 */ /* 0x004fd000078e02ff */
[----:B------:R-:W-:Y:S05]  /*0530*/  @P0 BRA `(.L_x_994) ;  /* 0xfffffffc00dc0947 */ /* 0x000fea000383ffff */
.L_x_993:
[----:B------:R-:W-:Y:S05]  /*0540*/  BSYNC B1 ;  /* 0x0000000000017941 */ /* 0x000fea0003800000 */
.L_x_992:
[----:B------:R-:W-:-:S07]  /*0550*/  SHF.R.S32.HI R9, RZ, 0x1f, R8 ;  /* 0x0000001fff097819 */ /* 0x000fce0000011408 */
.L_x_988:
[----:B------:R-:W-:Y:S05]  /*0560*/  BSYNC B0 ;  /* 0x0000000000007941 */ /* 0x000fea0003800000 */
.L_x_987:
        /* <DEDUP_REMOVED lines=9> */
.L_x_995:
        /* <DEDUP_REMOVED lines=16> */
.L_x_8685:


//--------------------- .text._ZN2at6native55_GLOBAL__N__0955718d_22_SparseCsrTensorMath_cu_868dd54534reduce_sparse_csr_dim1_cuda_kernelIiiNS1_14ReductionMulOpIiEElEEvPT2_PKT_PKT0_SC_lT1_ --------------------------
	.section	.text._ZN2at6native55_GLOBAL__N__0955718d_22_SparseCsrTensorMath_cu_868dd54534reduce_sparse_csr_dim1_cuda_kernelIiiNS1_14ReductionMulOpIiEElEEvPT2_PKT_PKT0_SC_lT1_,"ax",@progbits
	.align	128
.text._ZN2at6native55_GLOBAL__N__0955718d_22_SparseCsrTensorMath_cu_868dd54534reduce_sparse_csr_dim1_cuda_kernelIiiNS1_14ReductionMulOpIiEElEEvPT2_PKT_PKT0_SC_lT1_:
        .type           _ZN2at6native55_GLOBAL__N__0955718d_22_SparseCsrTensorMath_cu_868dd54534reduce_sparse_csr_dim1_cuda_kernelIiiNS1_14ReductionMulOpIiEElEEvPT2_PKT_PKT0_SC_lT1_,@function
        .size           _ZN2at6native55_GLOBAL__N__0955718d_22_SparseCsrTensorMath_cu_868dd54534reduce_sparse_csr_dim1_cuda_kernelIiiNS1_14ReductionMulOpIiEElEEvPT2_PKT_PKT0_SC_lT1_,(.L_x_8686 - _ZN2at6native55_GLOBAL__N__0955718d_22_SparseCsrTensorMath_cu_868dd54534reduce_sparse_csr_dim1_cuda_kernelIiiNS1_14ReductionMulOpIiEElEEvPT2_PKT_PKT0_SC_lT1_)
        .other          _ZN2at6native55_GLOBAL__N__0955718d_22_SparseCsrTensorMath_cu_868dd54534reduce_sparse_csr_dim1_cuda_kernelIiiNS1_14ReductionMulOpIiEElEEvPT2_PKT_PKT0_SC_lT1_,@"STO_CUDA_ENTRY STV_DEFAULT"
_ZN2at6native55_GLOBAL__N__0955718d_22_SparseCsrTensorMath_cu_868dd54534reduce_sparse_csr_dim1_cuda_kernelIiiNS1_14ReductionMulOpIiEElEEvPT2_PKT_PKT0_SC_lT1_:
        /* <DEDUP_REMOVED lines=22> */
[----:B------:R-:W-:-:S10]  /*0160*/  IMAD.MOV.U32 R8, RZ, RZ, 0x1 ;  /* 0x00000001ff087424 */ /* 0x000fd400078e00ff */
[----:B------:R-:W-:Y:S05]  /*0170*/  @!P0 BRA `(.L_x_997) ;  /* 0x0000000400f48947 */ /* 0x000fea0003800000 */
[-C--:B------:R-:W-:Y:S01]  /*0180*/  LOP3.LUT R3, RZ, R5.reuse, RZ, 0x33, !PT ;  /* 0x00000005ff037212 */ /* 0x080fe200078e33ff */
[----:B------:R-:W-:Y:S01]  /*0190*/  BSSY B1, `(.L_x_998) ;  /* 0x000006b000017945 */ /* 0x000fe20003800000 */
[C---:B------:R-:W-:Y:S01]  /*01a0*/  IADD3 R7, R6.reuse, -R5, RZ ;  /* 0x8000000506077210 */ /* 0x040fe20007ffe0ff */
[----:B------:R-:W-:Y:S02]  /*01b0*/  IMAD.MOV.U32 R8, RZ, RZ, 0x1 ;  /* 0x00000001ff087424 */ /* 0x000fe400078e00ff */
[----:B------:R-:W-:Y:S01]  /*01c0*/  IMAD.IADD R3, R6, 0x1, R3 ;  /* 0x0000000106037824 */ /* 0x000fe200078e0203 */
[----:B------:R-:W-:-:S04]  /*01d0*/  LOP3.LUT R6, R7, 0x3, RZ, 0xc0, !PT ;  /* 0x0000000307067812 */ /* 0x000fc800078ec0ff */
[----:B------:R-:W-:-:S13]  /*01e0*/  ISETP.GE.U32.AND P0, PT, R3, 0x3, PT ;  /* 0x000000030300780c */ /* 0x000fda0003f06070 */
[----:B------:R-:W-:Y:S05]  /*01f0*/  @!P0 BRA `(.L_x_999) ;  /* 0x0000000400908947 */ /* 0x000fea0003800000 */
[----:B------:R-:W0:Y:S01]  /*0200*/  LDC.64 R2, c[0x0][0x218] ;  /* 0x00008600ff027b82 */ /* 0x000e220000000a00 */
[----:B------:R-:W-:Y:S01]  /*0210*/  IADD3 R7, R7, -R6, RZ ;  /* 0x8000000607077210 */ /* 0x000fe20007ffe0ff */
[----:B------:R-:W-:Y:S01]  /*0220*/  BSSY B0, `(.L_x_1000) ;  /* 0x0000051000007945 */ /* 0x000fe20003800000 */
[----:B------:R-:W-:Y:S02]  /*0230*/  MOV R8, 0x1 ;  /* 0x0000000100087802 */ /* 0x000fe40000000f00 */
        /* <DEDUP_REMOVED lines=10> */
.L_x_1004:
        /* <DEDUP_REMOVED lines=16> */
[----:B------:R-:W-:-:S02]  /*03e0*/  VIADD R7, R7, 0xfffffff0 ;  /* 0xfffffff007077836 */ /* 0x000fc40000000000 */
[----:B------:R-:W-:-:S03]  /*03f0*/  VIADD R5, R5, 0x10 ;  /* 0x0000001005057836 */ /* 0x000fc60000000000 */
[----:B------:R-:W-:Y:S02]  /*0400*/  ISETP.GT.AND P1, PT, R7, 0xc, PT ;  /* 0x0000000c0700780c */ /* 0x000fe40003f24270 */
[----:B0-----:R-:W-:-:S04]  /*0410*/  IADD3 R2, P2, R2, 0x40, RZ ;  /* 0x0000004002027810 */ /* 0x001fc80007f5e0ff */
[----:B------:R-:W-:Y:S01]  /*0420*/  IADD3.X R3, RZ, R3, RZ, P2, !PT ;  /* 0x00000003ff037210 */ /* 0x000fe200017fe4ff */
[----:B--2---:R-:W-:-:S04]  /*0430*/  IMAD R19, R19, R8, RZ ;  /* 0x0000000813137224 */ /* 0x004fc800078e02ff */
[----:B---3--:R-:W-:-:S04]  /*0440*/  IMAD R19, R19, R20, RZ ;  /* 0x0000001413137224 */ /* 0x008fc800078e02ff */
[----:B----4-:R-:W-:-:S04]  /*0450*/  IMAD R19, R19, R22, RZ ;  /* 0x0000001613137224 */ /* 0x010fc800078e02ff */
[----:B-----5:R-:W-:-:S04]  /*0460*/  IMAD R19, R19, R24, RZ ;  /* 0x0000001813137224 */ /* 0x020fc800078e02ff */
[----:B------:R-:W-:-:S04]  /*0470*/  IMAD R19, R19, R26, RZ ;  /* 0x0000001a13137224 */ /* 0x000fc800078e02ff */
        /* <DEDUP_REMOVED lines=10> */
[----:B------:R-:W-:Y:S01]  /*0520*/  IMAD R8, R10, R9, RZ ;  /* 0x000000090a087224 */ /* 0x000fe200078e02ff */
[----:B------:R-:W-:Y:S06]  /*0530*/  @P1 BRA `(.L_x_1004) ;  /* 0xfffffffc00681947 */ /* 0x000fec000383ffff */
.L_x_1003:
[----:B------:R-:W-:Y:S05]  /*0540*/  BSYNC B3 ;  /* 0x0000000000037941 */ /* 0x000fea0003800000 */
.L_x_1002:
[----:B------:R-:W-:Y:S01]  /*0550*/  ISETP.GT.AND P1, PT, R7, 0x4, PT ;  /* 0x000000040700780c */ /* 0x000fe20003f24270 */
[----:B------:R-:W-:-:S12]  /*0560*/  BSSY B3, `(.L_x_1005) ;  /* 0x0000019000037945 */ /* 0x000fd80003800000 */
        /* <DEDUP_REMOVED lines=9> */
[----:B------:R-:W-:Y:S01]  /*0600*/  PLOP3.LUT P0, PT, PT, PT, PT, 0x8, 0x0 ;  /* 0x000000000000781c */ /* 0x000fe20003f0e170 */
[----:B------:R-:W-:Y:S01]  /*0610*/  VIADD R5, R5, 0x8 ;  /* 0x0000000805057836 */ /* 0x000fe20000000000 */
[----:B------:R-:W-:Y:S01]  /*0620*/  IADD3 R7, R7, -0x8, RZ ;  /* 0xfffffff807077810 */ /* 0x000fe20007ffe0ff */
[----:B--2---:R-:W-:-:S04]  /*0630*/  IMAD R9, R8, R9, RZ ;  /* 0x0000000908097224 */ /* 0x004fc800078e02ff */
[----:B---3--:R-:W-:Y:S01]  /*0640*/  IMAD R9, R9, R10, RZ ;  /* 0x0000000a09097224 */ /* 0x008fe200078e02ff */
[----:B------:R-:W-:-:S03]  /*0650*/  IADD3 R10, P1, R2, 0x20, RZ ;  /* 0x00000020020a7810 */ /* 0x000fc60007f3e0ff */
[----:B----4-:R-:W-:Y:S01]  /*0660*/  IMAD R9, R9, R12, RZ ;  /* 0x0000000c09097224 */ /* 0x010fe200078e02ff */
[----:B------:R-:W-:Y:S01]  /*0670*/  IADD3.X R11, RZ, R3, RZ, P1, !PT ;  /* 0x00000003ff0b7210 */ /* 0x000fe20000ffe4ff */
[----:B0-----:R-:W-:Y:S02]  /*0680*/  IMAD.MOV.U32 R2, RZ, RZ, R10 ;  /* 0x000000ffff027224 */ /* 0x001fe400078e000a */
[----:B-----5:R-:W-:Y:S01]  /*0690*/  IMAD R9, R9, R14, RZ ;  /* 0x0000000e09097224 */ /* 0x020fe200078e02ff */
[----:B------:R-:W-:-:S03]  /*06a0*/  MOV R3, R11 ;  /* 0x0000000b00037202 */ /* 0x000fc60000000f00 */
[----:B------:R-:W-:-:S04]  /*06b0*/  IMAD R9, R9, R16, RZ ;  /* 0x0000001009097224 */ /* 0x000fc800078e02ff */
[----:B------:R-:W-:-:S04]  /*06c0*/  IMAD R9, R9, R18, RZ ;  /* 0x0000001209097224 */ /* 0x000fc800078e02ff */
[----:B------:R-:W-:-:S04]  /*06d0*/  IMAD R9, R9, R20, RZ ;  /* 0x0000001409097224 */ /* 0x000fc800078e02ff */
[----:B------:R-:W-:-:S07]  /*06e0*/  IMAD R8, R9, R22, RZ ;  /* 0x0000001609087224 */ /* 0x000fce00078e02ff */
.L_x_1006:
[----:B------:R-:W-:Y:S05]  /*06f0*/  BSYNC B3 ;  /* 0x0000000000037941 */ /* 0x000fea0003800000 */
.L_x_1005:
[----:B------:R-:W-:-:S13]  /*0700*/  ISETP.NE.OR P0, PT, R7, RZ, P0 ;  /* 0x000000ff0700720c */ /* 0x000fda0000705670 */
[----:B------:R-:W-:Y:S05]  /*0710*/  @!P0 BREAK B0 ;  /* 0x0000000000008942 */ /* 0x000fea0003800000 */
[----:B------:R-:W-:Y:S05]  /*0720*/  @!P0 BRA `(.L_x_999) ;  /* 0x0000000000448947 */ /* 0x000fea0003800000 */
.L_x_1001:
[----:B------:R-:W-:Y:S05]  /*0730*/  BSYNC B0 ;  /* 0x0000000000007941 */ /* 0x000fea0003800000 */
.L_x_1000:
[----:B------:R-:W2:Y:S04]  /*0740*/  LDG.E R9, desc[UR4][R2.64+-0x8] ;  /* 0xfffff80402097981 */ /* 0x000ea8000c1e1900 */
[----:B------:R-:W3:Y:S04]  /*0750*/  LDG.E R10, desc[UR4][R2.64+-0x4] ;  /* 0xfffffc04020a7981 */ /* 0x000ee8000c1e1900 */
[----:B------:R-:W4:Y:S04]  /*0760*/  LDG.E R12, desc[UR4][R2.64] ;  /* 0x00000004020c7981 */ /* 0x000f28000c1e1900 */
[----:B------:R0:W5:Y:S01]  /*0770*/  LDG.E R14, desc[UR4][R2.64+0x4] ;  /* 0x00000404020e7981 */ /* 0x000162000c1e1900 */
[----:B------:R-:W-:Y:S01]  /*0780*/  VIADD R7, R7, 0xfffffffc ;  /* 0xfffffffc07077836 */ /* 0x000fe20000000000 */
[----:B------:R-:W-:-:S04]  /*0790*/  IADD3 R5, R5, 0x4, RZ ;  /* 0x0000000405057810 */ /* 0x000fc80007ffe0ff */
[----:B------:R-:W-:Y:S01]  /*07a0*/  ISETP.NE.AND P0, PT, R7, RZ, PT ;  /* 0x000000ff0700720c */ /* 0x000fe20003f05270 */
[----:B--2---:R-:W-:-:S04]  /*07b0*/  IMAD R9, R9, R8, RZ ;  /* 0x0000000809097224 */ /* 0x004fc800078e02ff */
[----:B---3--:R-:W-:Y:S01]  /*07c0*/  IMAD R9, R9, R10, RZ ;  /* 0x0000000a09097224 */ /* 0x008fe200078e02ff */
[----:B------:R-:W-:-:S03]  /*07d0*/  IADD3 R10, P1, R2, 0x10, RZ ;  /* 0x00000010020a7810 */ /* 0x000fc60007f3e0ff */
[----:B----4-:R-:W-:Y:S01]  /*07e0*/  IMAD R9, R9, R12, RZ ;  /* 0x0000000c09097224 */ /* 0x010fe200078e02ff */
[----:B------:R-:W-:Y:S01]  /*07f0*/  IADD3.X R11, RZ, R3, RZ, P1, !PT ;  /* 0x00000003ff0b7210 */ /* 0x000fe20000ffe4ff */
[----:B0-----:R-:W-:Y:S02]  /*0800*/  IMAD.MOV.U32 R2, RZ, RZ, R10 ;  /* 0x000000ffff027224 */ /* 0x001fe400078e000a */
[----:B-----5:R-:W-:Y:S01]  /*0810*/  IMAD R8, R9, R14, RZ ;  /* 0x0000000e09087224 */ /* 0x020fe200078e02ff */
[----:B------:R-:W-:Y:S01]  /*0820*/  MOV R3, R11 ;  /* 0x0000000b00037202 */ /* 0x000fe20000000f00 */
[----:B------:R-:W-:Y:S06]  /*0830*/  @P0 BRA `(.L_x_1000) ;  /* 0xfffffffc00c00947 */ /* 0x000fec000383ffff */
.L_x_999:
[----:B------:R-:W-:Y:S05]  /*0840*/  BSYNC B1 ;  /* 0x0000000000017941 */ /* 0x000fea0003800000 */
.L_x_998:
[----:B------:R-:W-:Y:S01]  /*0850*/  ISETP.NE.AND P0, PT, R6, RZ, PT ;  /* 0x000000ff0600720c */ /* 0x000fe20003f05270 */
[----:B------:R-:W-:-:S12]  /*0860*/  BSSY B0, `(.L_x_1007) ;  /* 0x000000d000007945 */ /* 0x000fd80003800000 */
[----:B------:R-:W-:Y:S05]  /*0870*/  @!P0 BRA `(.L_x_1008) ;  /* 0x00000000002c8947 */ /* 0x000fea0003800000 */
[----:B------:R-:W0:Y:S02]  /*0880*/  LDC.64 R2, c[0x0][0x218] ;  /* 0x00008600ff027b82 */ /* 0x000e240000000a00 */
[----:B0-----:R-:W-:-:S05]  /*0890*/  IMAD.WIDE R2, R5, 0x4, R2 ;  /* 0x0000000405027825 */ /* 0x001fca00078e0202 */
[----:B------:R-:W-:-:S07]  /*08a0*/  MOV R5, R3 ;  /* 0x0000000300057202 */ /* 0x000fce0000000f00 */
.L_x_1009:
[----:B------:R-:W-:-:S06]  /*08b0*/  IMAD.MOV.U32 R3, RZ, RZ, R5 ;  /* 0x000000ffff037224 */ /* 0x000fcc00078e0005 */
[----:B------:R0:W2:Y:S01]  /*08c0*/  LDG.E R3, desc[UR4][R2.64] ;  /* 0x0000000402037981 */ /* 0x0000a2000c1e1900 */
[----:B------:R-:W-:-:S04]  /*08d0*/  IADD3 R6, R6, -0x1, RZ ;  /* 0xffffffff06067810 */ /* 0x000fc80007ffe0ff */
[----:B------:R-:W-:Y:S02]  /*08e0*/  ISETP.NE.AND P0, PT, R6, RZ, PT ;  /* 0x000000ff0600720c */ /* 0x000fe40003f05270 */
[----:B0-----:R-:W-:-:S04]  /*08f0*/  IADD3 R2, P1, R2, 0x4, RZ ;  /* 0x0000000402027810 */ /* 0x001fc80007f3e0ff */
[----:B------:R-:W-:Y:S01]  /*0900*/  IADD3.X R5, RZ, R5, RZ, P1, !PT ;  /* 0x00000005ff057210 */ /* 0x000fe20000ffe4ff */
[----:B--2---:R-:W-:-:S06]  /*0910*/  IMAD R8, R3, R8, RZ ;  /* 0x0000000803087224 */ /* 0x004fcc00078e02ff */
[----:B------:R-:W-:Y:S05]  /*0920*/  @P0 BRA `(.L_x_1009) ;  /* 0xfffffffc00e00947 */ /* 0x000fea000383ffff */
.L_x_1008:
[----:B------:R-:W-:Y:S05]  /*0930*/  BSYNC B0 ;  /* 0x0000000000007941 */ /* 0x000fea0003800000 */
.L_x_1007:
[----:B------:R-:W-:-:S07]  /*0940*/  SHF.R.S32.HI R9, RZ, 0x1f, R8 ;  /* 0x0000001fff097819 */ /* 0x000fce0000011408 */
.L_x_997:
[----:B------:R-:W-:Y:S05]  /*0950*/  BSYNC B2 ;  /* 0x0000000000027941 */ /* 0x000fea0003800000 */
.L_x_996:
[----:B------:R-:W-:Y:S05]  /*0960*/  WARPSYNC.ALL ;  /* 0x0000000000007948 */ /* 0x000fea0003800000 */
[----:B------:R-:W-:Y:S01]  /*0970*/  ULDC.64 UR6, c[0x0][0x228] ;  /* 0x00008a0000067ab9 */ /* 0x000fe20000000a00 */
[----:B------:R-:W0:Y:S01]  /*0980*/  LDC.64 R2, c[0x0][0x210] ;  /* 0x00008400ff027b82 */ /* 0x000e220000000a00 */
[----:B------:R-:W-:-:S04]  /*0990*/  IADD3 R4, P0, R4, UR6, RZ ;  /* 0x0000000604047c10 */ /* 0x000fc8000ff1e0ff */
[----:B------:R-:W-:-:S06]  /*09a0*/  IADD3.X R5, R0, UR7, RZ, P0, !PT ;  /* 0x0000000700057c10 */ /* 0x000fcc00087fe4ff */
[----:B------:R-:W0:Y:S02]  /*09b0*/  LDG.E R5, desc[UR4][R4.64] ;  /* 0x0000000404057981 */ /* 0x000e24000c1e1900 */
[----:B0-----:R-:W-:-:S05]  /*09c0*/  IMAD.WIDE R2, R5, 0x8, R2 ;  /* 0x0000000805027825 */ /* 0x001fca00078e0202 */
[----:B------:R-:W-:Y:S01]  /*09d0*/  STG.E.64 desc[UR4][R2.64], R8 ;  /* 0x0000000802007986 */ /* 0x000fe2000c101b04 */
[----:B------:R-:W-:Y:S05]  /*09e0*/  EXIT ;  /* 0x000000000000794d */ /* 0x000fea0003800000 */
.L_x_1010:
        /* <DEDUP_REMOVED lines=9> */
.L_x_8686:


//--------------------- .text._ZN2at6native55_GLOBAL__N__0955718d_22_SparseCsrTensorMath_cu_868dd54534reduce_sparse_csr_dim0_cuda_kernelIilNS1_14ReductionMulOpIiEElEEvPT2_PKT0_lPKT_S9_lT1_ --------------------------
	.section	.text._ZN2at6native55_GLOBAL__N__0955718d_22_SparseCsrTensorMath_cu_868dd54534reduce_sparse_csr_dim0_cuda_kernelIilNS1_14ReductionMulOpIiEElEEvPT2_PKT0_lPKT_S9_lT1_,"ax",@progbits
	.align	128
.text._ZN2at6native55_GLOBAL__N__0955718d_22_SparseCsrTensorMath_cu_868dd54534reduce_sparse_csr_dim0_cuda_kernelIilNS1_14ReductionMulOpIiEElEEvPT2_PKT0_lPKT_S9_lT1_:
        .type           _ZN2at6native55_GLOBAL__N__0955718d_22_SparseCsrTensorMath_cu_868dd54534reduce_sparse_csr_dim0_cuda_kernelIilNS1_14ReductionMulOpIiEElEEvPT2_PKT0_lPKT_S9_lT1_,@function
        .size           _ZN2at6native55_GLOBAL__N__0955718d_22_SparseCsrTensorMath_cu_868dd54534reduce_sparse_csr_dim0_cuda_kernelIilNS1_14ReductionMulOpIiEElEEvPT2_PKT0_lPKT_S9_lT1_,(.L_x_8687 - _ZN2at6native55_GLOBAL__N__0955718d_22_SparseCsrTensorMath_cu_868dd54534reduce_sparse_csr_dim0_cuda_kernelIilNS1_14ReductionMulOpIiEElEEvPT2_PKT0_lPKT_S9_lT1_)
        .other          _ZN2at6native55_GLOBAL__N__0955718d_22_SparseCsrTensorMath_cu_868dd54534reduce_sparse_csr_dim0_cuda_kernelIilNS1_14ReductionMulOpIiEElEEvPT2_PKT0_lPKT_S9_lT1_,@"STO_CUDA_ENTRY STV_DEFAULT"
_ZN2at6native55_GLOBAL__N__0955718d_22_SparseCsrTensorMath_cu_868dd54534reduce_sparse_csr_dim0_cuda_kernelIilNS1_14ReductionMulOpIiEElEEvPT2_PKT0_lPKT_S9_lT1_:
        /* <DEDUP_REMOVED lines=46> */
.L_x_1013:
[----:B------:R-:W-:-:S05]  /*02e0*/  IMAD.MOV.U32 R8, RZ, RZ, R10 ;  /* 0x000000ffff087224 */ /* 0x000fca00078e000a */
        /* <DEDUP_REMOVED lines=8> */
[----:B---3--:R-:W-:-:S04]  /*0370*/  ISETP.NE.U32.AND P4, PT, R4, R18, PT ;  /* 0x000000120400720c */ /* 0x008fc80003f85070 */
[----:B------:R-:W-:Y:S02]  /*0380*/  ISETP.NE.AND.EX P4, PT, R5, R19, PT, P4 ;  /* 0x000000130500720c */ /* 0x000fe40003f85340 */
[----:B----4-:R-:W-:-:S05]  /*0390*/  ISETP.NE.U32.AND P2, PT, R4, R16, PT ;  /* 0x000000100400720c */ /* 0x010fca0003f45070 */
[----:B------:R-:W2:Y:S01]  /*03a0*/  @!P3 LDG.E R19, desc[UR12][R12.64] ;  /* 0x0000000c0c13b981 */ /* 0x000ea2000c1e1900 */
[----:B------:R-:W-:-:S05]  /*03b0*/  ISETP.NE.AND.EX P2, PT, R5, R17, PT, P2 ;  /* 0x000000110500720c */ /* 0x000fca0003f45320 */
[----:B------:R-:W3:Y:S01]  /*03c0*/  @!P4 LDG.E R17, desc[UR12][R12.64+0x4] ;  /* 0x0000040c0c11c981 */ /* 0x000ee2000c1e1900 */
[----:B------:R-:W-:-:S04]  /*03d0*/  ISETP.NE.U32.AND P1, PT, R4, R10, PT ;  /* 0x0000000a0400720c */ /* 0x000fc80003f25070 */
[----:B------:R-:W-:-:S03]  /*03e0*/  ISETP.NE.AND.EX P1, PT, R5, R11, PT, P1 ;  /* 0x0000000b0500720c */ /* 0x000fc60003f25310 */
[----:B------:R-:W4:Y:S10]  /*03f0*/  @!P2 LDG.E R11, desc[UR12][R12.64+0x8] ;  /* 0x0000080c0c0ba981 */ /* 0x000f34000c1e1900 */
[----:B------:R-:W4:Y:S01]  /*0400*/  @!P1 LDG.E R21, desc[UR12][R12.64+0xc] ;  /* 0x00000c0c0c159981 */ /* 0x000f22000c1e1900 */
[----:B------:R-:W-:-:S04]  /*0410*/  UIADD3 UR4, UP0, UR4, 0x4, URZ ;  /* 0x0000000404047890 */ /* 0x000fc8000ff1e03f */
[----:B------:R-:W-:Y:S01]  /*0420*/  UIADD3.X UR5, URZ, UR5, URZ, UP0, !UPT ;  /* 0x000000053f057290 */ /* 0x000fe200087fe43f */
[----:B--2---:R-:W-:-:S04]  /*0430*/  @!P3 IMAD R19, R2, R19, RZ ;  /* 0x000000130213b224 */ /* 0x004fc800078e02ff */
[--C-:B------:R-:W-:Y:S01]  /*0440*/  @!P3 IMAD.MOV.U32 R2, RZ, RZ, R19.reuse ;  /* 0x000000ffff02b224 */ /* 0x100fe200078e0013 */
[----:B------:R-:W-:-:S03]  /*0450*/  @!P3 SHF.R.S32.HI R10, RZ, 0x1f, R19 ;  /* 0x0000001fff0ab819 */ /* 0x000fc60000011413 */
[----:B---3--:R-:W-:Y:S02]  /*0460*/  @!P4 IMAD R17, R2, R17, RZ ;  /* 0x000000110211c224 */ /* 0x008fe400078e02ff */
[----:B------:R-:W-:Y:S02]  /*0470*/  @!P3 IMAD.MOV.U32 R3, RZ, RZ, R10 ;  /* 0x000000ffff03b224 */ /* 0x000fe400078e000a */
[--C-:B------:R-:W-:Y:S01]  /*0480*/  @!P4 IMAD.MOV.U32 R2, RZ, RZ, R17.reuse ;  /* 0x000000ffff02c224 */ /* 0x100fe200078e0011 */
[----:B------:R-:W-:-:S03]  /*0490*/  @!P4 SHF.R.S32.HI R10, RZ, 0x1f, R17 ;  /* 0x0000001fff0ac819 */ /* 0x000fc60000011411 */
[----:B----4-:R-:W-:Y:S02]  /*04a0*/  @!P2 IMAD R11, R2, R11, RZ ;  /* 0x0000000b020ba224 */ /* 0x010fe400078e02ff */
[----:B------:R-:W-:Y:S01]  /*04b0*/  @!P4 IMAD.MOV.U32 R3, RZ, RZ, R10 ;  /* 0x000000ffff03c224 */ /* 0x000fe200078e000a */
[----:B------:R-:W-:Y:S01]  /*04c0*/  IADD3 R16, P4, R14, UR4, RZ ;  /* 0x000000040e107c10 */ /* 0x000fe2000ff9e0ff */
[--C-:B------:R-:W-:Y:S01]  /*04d0*/  @!P2 IMAD.MOV.U32 R2, RZ, RZ, R11.reuse ;  /* 0x000000ffff02a224 */ /* 0x100fe200078e000b */
[----:B------:R-:W-:Y:S02]  /*04e0*/  @!P2 SHF.R.S32.HI R10, RZ, 0x1f, R11 ;  /* 0x0000001fff0aa819 */ /* 0x000fe4000001140b */
[----:B------:R-:W-:Y:S01]  /*04f0*/  ISETP.NE.U32.AND P3, PT, R16, RZ, PT ;  /* 0x000000ff1000720c */ /* 0x000fe20003f65070 */
[----:B------:R-:W-:Y:S01]  /*0500*/  @!P1 IMAD R21, R2, R21, RZ ;  /* 0x0000001502159224 */ /* 0x000fe200078e02ff */
[----:B------:R-:W-:Y:S01]  /*0510*/  IADD3.X R16, R15, UR5, RZ, P4, !PT ;  /* 0x000000050f107c10 */ /* 0x000fe2000a7fe4ff */
[----:B------:R-:W-:Y:S01]  /*0520*/  @!P2 IMAD.MOV.U32 R3, RZ, RZ, R10 ;  /* 0x000000ffff03a224 */ /* 0x000fe200078e000a */
[----:B------:R-:W-:Y:S01]  /*0530*/  IADD3 R10, P4, R8, 0x20, RZ ;  /* 0x00000020080a7810 */ /* 0x000fe20007f9e0ff */
[----:B------:R-:W-:Y:S01]  /*0540*/  @!P1 IMAD.MOV.U32 R2, RZ, RZ, R21 ;  /* 0x000000ffff029224 */ /* 0x000fe200078e0015 */
[----:B------:R-:W-:-:S02]  /*0550*/  ISETP.NE.AND.EX P3, PT, R16, RZ, PT, P3 ;  /* 0x000000ff1000720c */ /* 0x000fc40003f65330 */
[----:B------:R-:W-:Y:S01]  /*0560*/  IADD3 R20, P2, R12, 0x10, RZ ;  /* 0x000000100c147810 */ /* 0x000fe20007f5e0ff */
[----:B------:R-:W-:Y:S01]  /*0570*/  IMAD.X R9, RZ, RZ, R9, P4 ;  /* 0x000000ffff097224 */ /* 0x000fe200020e0609 */
[----:B------:R-:W-:-:S03]  /*0580*/  @!P1 SHF.R.S32.HI R8, RZ, 0x1f, R21 ;  /* 0x0000001fff089819 */ /* 0x000fc60000011415 */
[----:B------:R-:W-:Y:S02]  /*0590*/  IMAD.X R23, RZ, RZ, R13, P2 ;  /* 0x000000ffff177224 */ /* 0x000fe400010e060d */
[----:B------:R-:W-:-:S04]  /*05a0*/  @!P1 IMAD.MOV.U32 R3, RZ, RZ, R8 ;  /* 0x000000ffff039224 */ /* 0x000fc800078e0008 */
[----:B------:R-:W-:Y:S05]  /*05b0*/  @P3 BRA `(.L_x_1013) ;  /* 0xfffffffc00483947 */ /* 0x000fea000383ffff */
.L_x_1012:
        /* <DEDUP_REMOVED lines=9> */
.L_x_1014:
[----:B------:R-:W-:Y:S02]  /*0650*/  IMAD.U32 R8, RZ, RZ, UR6 ;  /* 0x00000006ff087e24 */ /* 0x000fe4000f8e00ff */
[----:B------:R-:W-:-:S06]  /*0660*/  IMAD.U32 R9, RZ, RZ, UR4 ;  /* 0x00000004ff097e24 */ /* 0x000fcc000f8e00ff */
[----:B------:R-:W2:Y:S01]  /*0670*/  LDG.E.64 R8, desc[UR12][R8.64] ;  /* 0x0000000c08087981 */ /* 0x000ea2000c1e1b00 */
[----:B------:R-:W-:Y:S02]  /*0680*/  IMAD.U32 R11, RZ, RZ, UR8 ;  /* 0x00000008ff0b7e24 */ /* 0x000fe4000f8e00ff */
[----:B------:R-:W-:Y:S01]  /*0690*/  IMAD.U32 R10, RZ, RZ, UR7 ;  /* 0x00000007ff0a7e24 */ /* 0x000fe2000f8e00ff */
[----:B--2--5:R-:W-:-:S04]  /*06a0*/  ISETP.NE.U32.AND P0, PT, R4, R8, PT ;  /* 0x000000080400720c */ /* 0x024fc80003f05070 */
[----:B------:R-:W-:-:S13]  /*06b0*/  ISETP.NE.AND.EX P0, PT, R5, R9, PT, P0 ;  /* 0x000000090500720c */ /* 0x000fda0003f05300 */
[----:B------:R-:W2:Y:S01]  /*06c0*/  @!P0 LDG.E R11, desc[UR12][R10.64] ;  /* 0x0000000c0a0b8981 */ /* 0x000ea2000c1e1900 */
        /* <DEDUP_REMOVED lines=8> */
[----:B--2---:R-:W-:-:S04]  /*0750*/  @!P0 IMAD R7, R2, R11, RZ ;  /* 0x0000000b02078224 */ /* 0x004fc800078e02ff */
[--C-:B------:R-:W-:Y:S01]  /*0760*/  @!P0 IMAD.MOV.U32 R2, RZ, RZ, R7.reuse ;  /* 0x000000ffff028224 */ /* 0x100fe200078e0007 */
[----:B------:R-:W-:-:S05]  /*0770*/  @!P0 SHF.R.S32.HI R8, RZ, 0x1f, R7 ;  /* 0x0000001fff088819 */ /* 0x000fca0000011407 */
[----:B------:R-:W-:Y:S02]  /*0780*/  @!P0 IMAD.MOV.U32 R3, RZ, RZ, R8 ;  /* 0x000000ffff038224 */ /* 0x000fe400078e0008 */
[----:B------:R-:W-:Y:S05]  /*0790*/  @P1 BRA `(.L_x_1014) ;  /* 0xfffffffc00ac1947 */ /* 0x000fea000383ffff */
.L_x_1011:
[----:B------:R-:W-:Y:S02]  /*07a0*/  ULDC.64 UR4, c[0x0][0x210] ;  /* 0x0000840000047ab9 */ /* 0x000fe40000000a00 */
[----:B------:R-:W-:-:S04]  /*07b0*/  IADD3 R6, P0, R6, UR4, RZ ;  /* 0x0000000406067c10 */ /* 0x000fc8000ff1e0ff */
[----:B------:R-:W-:-:S05]  /*07c0*/  IADD3.X R7, R0, UR5, RZ, P0, !PT ;  /* 0x0000000500077c10 */ /* 0x000fca00087fe4ff */
[----:B------:R-:W-:Y:S01]  /*07d0*/  STG.E.64 desc[UR12][R6.64], R2 ;  /* 0x0000000206007986 */ /* 0x000fe2000c101b0c */
[----:B------:R-:W-:Y:S05]  /*07e0*/  EXIT ;  /* 0x000000000000794d */ /* 0x000fea0003800000 */
.L_x_1015:
        /* <DEDUP_REMOVED lines=9> */
.L_x_8687:


//--------------------- .text._ZN2at6native55_GLOBAL__N__0955718d_22_SparseCsrTensorMath_cu_868dd54534reduce_sparse_csr_dim0_cuda_kernelIiiNS1_14ReductionMulOpIiEElEEvPT2_PKT0_lPKT_S9_lT1_ --------------------------
	.section	.text._ZN2at6native55_GLOBAL__N__0955718d_22_SparseCsrTensorMath_cu_868dd54534reduce_sparse_csr_dim0_cuda_kernelIiiNS1_14ReductionMulOpIiEElEEvPT2_PKT0_lPKT_S9_lT1_,"ax",@progbits
	.align	128
.text._ZN2at6native55_GLOBAL__N__0955718d_22_SparseCsrTensorMath_cu_868dd54534reduce_sparse_csr_dim0_cuda_kernelIiiNS1_14ReductionMulOpIiEElEEvPT2_PKT0_lPKT_S9_lT1_:
        .type           _ZN2at6native55_GLOBAL__N__0955718d_22_SparseCsrTensorMath_cu_868dd54534reduce_sparse_csr_dim0_cuda_kernelIiiNS1_14ReductionMulOpIiEElEEvPT2_PKT0_lPKT_S9_lT1_,@function
        .size           _ZN2at6native55_GLOBAL__N__0955718d_22_SparseCsrTensorMath_cu_868dd54534reduce_sparse_csr_dim0_cuda_kernelIiiNS1_14ReductionMulOpIiEElEEvPT2_PKT0_lPKT_S9_lT1_,(.L_x_8688 - _ZN2at6native55_GLOBAL__N__0955718d_22_SparseCsrTensorMath_cu_868dd54534reduce_sparse_csr_dim0_cuda_kernelIiiNS1_14ReductionMulOpIiEElEEvPT2_PKT0_lPKT_S9_lT1_)
        .other          _ZN2at6native55_GLOBAL__N__0955718d_22_SparseCsrTensorMath_cu_868dd54534reduce_sparse_csr_dim0_cuda_kernelIiiNS1_14ReductionMulOpIiEElEEvPT2_PKT0_lPKT_S9_lT1_,@"STO_CUDA_ENTRY STV_DEFAULT"
_ZN2at6native55_GLOBAL__N__0955718d_22_SparseCsrTensorMath_cu_868dd54534reduce_sparse_csr_dim0_cuda_kernelIiiNS1_14ReductionMulOpIiEElEEvPT2_PKT0_lPKT_S9_lT1_:
        /* <DEDUP_REMOVED lines=44> */
.L_x_1018:
[----:B------:R-:W-:-:S05]  /*02c0*/  IMAD.MOV.U32 R4, RZ, RZ, R6 ;  /* 0x000000ffff047224 */ /* 0x000fca00078e0006 */
[----:B-1----:R-:W2:Y:S04]  /*02d0*/  LDG.E R7, desc[UR12][R4.64] ;  /* 0x0000000c04077981 */ /* 0x002ea8000c1e1900 */
[----:B------:R-:W3:Y:S04]  /*02e0*/  LDG.E R13, desc[UR12][R4.64+0x4] ;  /* 0x0000040c040d7981 */ /* 0x000ee8000c1e1900 */
[----:B------:R-:W4:Y:S04]  /*02f0*/  LDG.E R15, desc[UR12][R4.64+0x8] ;  /* 0x0000080c040f7981 */ /* 0x000f28000c1e1900 */
[----:B------:R-:W4:Y:S01]  /*0300*/  LDG.E R17, desc[UR12][R4.64+0xc] ;  /* 0x00000c0c04117981 */ /* 0x000f22000c1e1900 */
[----:B------:R-:W-:Y:S01]  /*0310*/  IMAD.MOV.U32 R6, RZ, RZ, R12 ;  /* 0x000000ffff067224 */ /* 0x000fe200078e000c */
[C---:B--2--5:R-:W-:Y:S01]  /*0320*/  ISETP.NE.AND P1, PT, R8.reuse, R7, PT ;  /* 0x000000070800720c */ /* 0x064fe20003f25270 */
[----:B0-----:R-:W-:Y:S01]  /*0330*/  IMAD.MOV.U32 R7, RZ, RZ, R21 ;  /* 0x000000ffff077224 */ /* 0x001fe200078e0015 */
[----:B---3--:R-:W-:-:S11]  /*0340*/  ISETP.NE.AND P4, PT, R8, R13, PT ;  /* 0x0000000d0800720c */ /* 0x008fd60003f85270 */
[----:B------:R-:W2:Y:S01]  /*0350*/  @!P1 LDG.E R13, desc[UR12][R6.64] ;  /* 0x0000000c060d9981 */ /* 0x000ea2000c1e1900 */
[----:B----4-:R-:W-:-:S03]  /*0360*/  ISETP.NE.AND P3, PT, R8, R15, PT ;  /* 0x0000000f0800720c */ /* 0x010fc60003f65270 */
[----:B------:R-:W3:Y:S01]  /*0370*/  @!P4 LDG.E R15, desc[UR12][R6.64+0x4] ;  /* 0x0000040c060fc981 */ /* 0x000ee2000c1e1900 */
[----:B------:R-:W-:-:S09]  /*0380*/  ISETP.NE.AND P2, PT, R8, R17, PT ;  /* 0x000000110800720c */ /* 0x000fd20003f45270 */
[----:B------:R-:W4:Y:S04]  /*0390*/  @!P3 LDG.E R17, desc[UR12][R6.64+0x8] ;  /* 0x0000080c0611b981 */ /* 0x000f28000c1e1900 */
        /* <DEDUP_REMOVED lines=28> */
.L_x_1017:
        /* <DEDUP_REMOVED lines=11> */
.L_x_1019:
[----:B------:R-:W-:Y:S02]  /*0610*/  IMAD.U32 R5, RZ, RZ, UR5 ;  /* 0x00000005ff057e24 */ /* 0x000fe4000f8e00ff */
[----:B------:R-:W-:-:S05]  /*0620*/  IMAD.U32 R4, RZ, RZ, UR4 ;  /* 0x00000004ff047e24 */ /* 0x000fca000f8e00ff */
[----:B------:R-:W2:Y:S01]  /*0630*/  LDG.E R5, desc[UR12][R4.64] ;  /* 0x0000000c04057981 */ /* 0x000ea2000c1e1900 */
[----:B------:R-:W-:Y:S02]  /*0640*/  IMAD.U32 R7, RZ, RZ, UR7 ;  /* 0x00000007ff077e24 */ /* 0x000fe4000f8e00ff */
[----:B------:R-:W-:Y:S01]  /*0650*/  IMAD.U32 R6, RZ, RZ, UR6 ;  /* 0x00000006ff067e24 */ /* 0x000fe2000f8e00ff */
[----:B--2--5:R-:W-:-:S13]  /*0660*/  ISETP.NE.AND P1, PT, R8, R5, PT ;  /* 0x000000050800720c */ /* 0x024fda0003f25270 */
        /* <DEDUP_REMOVED lines=14> */
.L_x_1016:
[----:B------:R-:W-:Y:S02]  /*0750*/  ULDC.64 UR4, c[0x0][0x210] ;  /* 0x0000840000047ab9 */ /* 0x000fe40000000a00 */
[----:B------:R-:W-:-:S04]  /*0760*/  LEA R4, P0, R0, UR4, 0x3 ;  /* 0x0000000400047c11 */ /* 0x000fc8000f8018ff */
[----:B------:R-:W-:-:S05]  /*0770*/  LEA.HI.X R5, R0, UR5, RZ, 0x3, P0 ;  /* 0x0000000500057c11 */ /* 0x000fca00080f1cff */
[----:B------:R-:W-:Y:S01]  /*0780*/  STG.E.64 desc[UR12][R4.64], R2 ;  /* 0x0000000204007986 */ /* 0x000fe2000c101b0c */
[----:B------:R-:W-:Y:S05]  /*0790*/  EXIT ;  /* 0x000000000000794d */ /* 0x000fea0003800000 */
.L_x_1020:
        /* <DEDUP_REMOVED lines=14> */
.L_x_8688:


//--------------------- .text._ZN2at6native55_GLOBAL__N__0955718d_22_SparseCsrTensorMath_cu_868dd54534reduce_sparse_csr_dim1_cuda_kernelIalNS1_14ReductionMulOpIaEElEEvPT2_PKT_PKT0_SC_lT1_ --------------------------
	.section	.text._ZN2at6native55_GLOBAL__N__0955718d_22_SparseCsrTensorMath_cu_868dd54534reduce_sparse_csr_dim1_cuda_kernelIalNS1_14ReductionMulOpIaEElEEvPT2_PKT_PKT0_SC_lT1_,"ax",@progbits
	.align	128
.text._ZN2at6native55_GLOBAL__N__0955718d_22_SparseCsrTensorMath_cu_868dd54534reduce_sparse_csr_dim1_cuda_kernelIalNS1_14ReductionMulOpIaEElEEvPT2_PKT_PKT0_SC_lT1_:
        .type           _ZN2at6native55_GLOBAL__N__0955718d_22_SparseCsrTensorMath_cu_868dd54534reduce_sparse_csr_dim1_cuda_kernelIalNS1_14ReductionMulOpIaEElEEvPT2_PKT_PKT0_SC_lT1_,@function
        .size           _ZN2at6native55_GLOBAL__N__0955718d_22_SparseCsrTensorMath_cu_868dd54534reduce_sparse_csr_dim1_cuda_kernelIalNS1_14ReductionMulOpIaEElEEvPT2_PKT_PKT0_SC_lT1_,(.L_x_8689 - _ZN2at6native55_GLOBAL__N__0955718d_22_SparseCsrTensorMath_cu_868dd54534reduce_sparse_csr_dim1_cuda_kernelIalNS1_14ReductionMulOpIaEElEEvPT2_PKT_PKT0_SC_lT1_)
        .other          _ZN2at6native55_GLOBAL__N__0955718d_22_SparseCsrTensorMath_cu_868dd54534reduce_sparse_csr_dim1_cuda_kernelIalNS1_14ReductionMulOpIaEElEEvPT2_PKT_PKT0_SC_lT1_,@"STO_CUDA_ENTRY STV_DEFAULT"
_ZN2at6native55_GLOBAL__N__0955718d_22_SparseCsrTensorMath_cu_868dd54534reduce_sparse_csr_dim1_cuda_kernelIalNS1_14ReductionMulOpIaEElEEvPT2_PKT_PKT0_SC_lT1_:
        /* <DEDUP_REMOVED lines=21> */
[----:B------:R-:W-:Y:S01]  /*0150*/  ULDC.64 UR6, c[0x0][0x218] ;  /* 0x0000860000067ab9 */ /* 0x000fe20000000a00 */
[----:B------:R-:W-:Y:S01]  /*0160*/  IMAD.MOV.U32 R3, RZ, RZ, R9 ;  /* 0x000000ffff037224 */ /* 0x000fe200078e0009 */
[----:B------:R-:W-:Y:S01]  /*0170*/  BSSY B0, `(.L_x_1021) ;  /* 0x0000043000007945 */ /* 0x000fe20003800000 */
        /* <DEDUP_REMOVED lines=10> */
[----:B------:R-:W-:Y:S02]  /*0220*/  LOP3.LUT R5, R10, 0x3, RZ, 0xc0, !PT ;  /* 0x000000030a057812 */ /* 0x000fe400078ec0ff */
[----:B------:R-:W-:Y:S01]  /*0230*/  ISETP.GE.U32.AND P1, PT, R8, 0x3, PT ;  /* 0x000000030800780c */ /* 0x000fe20003f26070 */
[----:B------:R-:W-:Y:S01]  /*0240*/  IMAD.X R8, R7, 0x1, R9, P0 ;  /* 0x0000000107087824 */ /* 0x000fe200000e0609 */
[----:B------:R-:W-:-:S04]  /*0250*/  ISETP.NE.U32.AND P0, PT, R5, RZ, PT ;  /* 0x000000ff0500720c */ /* 0x000fc80003f05070 */
[----:B------:R-:W-:Y:S01]  /*0260*/  ISETP.GE.U32.AND.EX P1, PT, R8, RZ, PT, P1 ;  /* 0x000000ff0800720c */ /* 0x000fe20003f26110 */
[----:B------:R-:W-:Y:S01]  /*0270*/  IMAD.MOV.U32 R8, RZ, RZ, 0x1 ;  /* 0x00000001ff087424 */ /* 0x000fe200078e00ff */
[----:B------:R-:W-:-:S11]  /*0280*/  ISETP.NE.AND.EX P0, PT, RZ, RZ, PT, P0 ;  /* 0x000000ffff00720c */ /* 0x000fd60003f05300 */
[----:B------:R-:W-:Y:S05]  /*0290*/  @!P1 BRA `(.L_x_1024) ;  /* 0x0000000000649947 */ /* 0x000fea0003800000 */
[----:B------:R-:W-:Y:S01]  /*02a0*/  IADD3 R9, P1, -R6, R5, RZ ;  /* 0x0000000506097210 */ /* 0x000fe20007f3e1ff */
[----:B------:R-:W-:-:S04]  /*02b0*/  IMAD.MOV.U32 R8, RZ, RZ, 0x1 ;  /* 0x00000001ff087424 */ /* 0x000fc800078e00ff */
[----:B------:R-:W-:-:S08]  /*02c0*/  IMAD.X R14, RZ, RZ, ~R7, P1 ;  /* 0x000000ffff0e7224 */ /* 0x000fd000008e0e07 */
.L_x_1025:
[----:B------:R-:W-:-:S04]  /*02d0*/  IADD3.X R6, P1, R4, UR6, RZ, PT, !PT ;  /* 0x0000000604067c10 */ /* 0x000fc8000bf3e4ff */
[----:B------:R-:W-:-:S05]  /*02e0*/  IADD3.X R7, R3, UR7, RZ, P1, !PT ;  /* 0x0000000703077c10 */ /* 0x000fca0008ffe4ff */
[----:B------:R-:W2:Y:S04]  /*02f0*/  LDG.E.U8 R10, desc[UR4][R6.64+-0x1] ;  /* 0xffffff04060a7981 */ /* 0x000ea8000c1e1100 */
[----:B------:R-:W3:Y:S04]  /*0300*/  LDG.E.U8 R11, desc[UR4][R6.64] ;  /* 0x00000004060b7981 */ /* 0x000ee8000c1e1100 */
[----:B------:R-:W4:Y:S04]  /*0310*/  LDG.E.U8 R12, desc[UR4][R6.64+0x1] ;  /* 0x00000104060c7981 */ /* 0x000f28000c1e1100 */
[----:B------:R0:W5:Y:S01]  /*0320*/  LDG.E.U8 R13, desc[UR4][R6.64+0x2] ;  /* 0x00000204060d7981 */ /* 0x000162000c1e1100 */
[----:B------:R-:W-:-:S02]  /*0330*/  PRMT R15, R8, 0x9910, RZ ;  /* 0x00009910080f7816 */ /* 0x000fc400000000ff */
[----:B------:R-:W-:-:S05]  /*0340*/  IADD3 R4, P1, R4, 0x4, RZ ;  /* 0x0000000404047810 */ /* 0x000fca0007f3e0ff */
[----:B------:R-:W-:Y:S01]  /*0350*/  IMAD.X R3, RZ, RZ, R3, P1 ;  /* 0x000000ffff037224 */ /* 0x000fe200008e0603 */
[----:B0-----:R-:W-:-:S04]  /*0360*/  IADD3 R7, P2, R4, R9, RZ ;  /* 0x0000000904077210 */ /* 0x001fc80007f5e0ff */
[----:B------:R-:W-:Y:S01]  /*0370*/  ISETP.NE.U32.AND P1, PT, R7, RZ, PT ;  /* 0x000000ff0700720c */ /* 0x000fe20003f25070 */
[----:B------:R-:W-:-:S05]  /*0380*/  IMAD.X R7, R3, 0x1, R14, P2 ;  /* 0x0000000103077824 */ /* 0x000fca00010e060e */
[----:B------:R-:W-:Y:S01]  /*0390*/  ISETP.NE.AND.EX P1, PT, R7, RZ, PT, P1 ;  /* 0x000000ff0700720c */ /* 0x000fe20003f25310 */
[----:B--2---:R-:W-:-:S05]  /*03a0*/  IMAD R10, R10, R15, RZ ;  /* 0x0000000f0a0a7224 */ /* 0x004fca00078e02ff */
[----:B------:R-:W-:-:S05]  /*03b0*/  PRMT R8, R10, 0x9910, RZ ;  /* 0x000099100a087816 */ /* 0x000fca00000000ff */
[----:B---3--:R-:W-:-:S05]  /*03c0*/  IMAD R11, R11, R8, RZ ;  /* 0x000000080b0b7224 */ /* 0x008fca00078e02ff */
[----:B------:R-:W-:-:S05]  /*03d0*/  PRMT R11, R11, 0x9910, RZ ;  /* 0x000099100b0b7816 */ /* 0x000fca00000000ff */
[----:B----4-:R-:W-:-:S05]  /*03e0*/  IMAD R12, R12, R11, RZ ;  /* 0x0000000b0c0c7224 */ /* 0x010fca00078e02ff */
[----:B------:R-:W-:-:S05]  /*03f0*/  PRMT R6, R12, 0x9910, RZ ;  /* 0x000099100c067816 */ /* 0x000fca00000000ff */
[----:B-----5:R-:W-:-:S05]  /*0400*/  IMAD R13, R13, R6, RZ ;  /* 0x000000060d0d7224 */ /* 0x020fca00078e02ff */
[----:B------:R-:W-:Y:S01]  /*0410*/  PRMT R8, R13, 0x7610, R8 ;  /* 0x000076100d087816 */ /* 0x000fe20000000008 */
[----:B------:R-:W-:Y:S06]  /*0420*/  @P1 BRA `(.L_x_1025) ;  /* 0xfffffffc00a81947 */ /* 0x000fec000383ffff */
.L_x_1024:
[----:B------:R-:W-:Y:S05]  /*0430*/  BSYNC B1 ;  /* 0x0000000000017941 */ /* 0x000fea0003800000 */
.L_x_1023:
[----:B------:R-:W-:Y:S04]  /*0440*/  BSSY B1, `(.L_x_1026) ;  /* 0x0000012000017945 */ /* 0x000fe80003800000 */
[----:B------:R-:W-:Y:S05]  /*0450*/  @!P0 BRA `(.L_x_1027) ;  /* 0x0000000000408947 */ /* 0x000fea0003800000 */
[----:B------:R-:W-:Y:S01]  /*0460*/  ULDC.64 UR8, c[0x0][0x218] ;  /* 0x0000860000087ab9 */ /* 0x000fe20000000a00 */
[----:B------:R-:W-:Y:S02]  /*0470*/  IADD3 R6, P1, RZ, -R5, RZ ;  /* 0x80000005ff067210 */ /* 0x000fe40007f3e0ff */
[----:B------:R-:W-:-:S03]  /*0480*/  IADD3 R4, P0, R4, UR8, RZ ;  /* 0x0000000804047c10 */ /* 0x000fc6000ff1e0ff */
[----:B------:R-:W-:Y:S01]  /*0490*/  IMAD.X R7, RZ, RZ, -0x1, P1 ;  /* 0xffffffffff077424 */ /* 0x000fe200008e06ff */
[----:B------:R-:W-:-:S09]  /*04a0*/  IADD3.X R5, R3, UR9, RZ, P0, !PT ;  /* 0x0000000903057c10 */ /* 0x000fd200087fe4ff */
.L_x_1028:
[----:B------:R0:W2:Y:S01]  /*04b0*/  LDG.E.U8 R3, desc[UR4][R4.64] ;  /* 0x0000000404037981 */ /* 0x0000a2000c1e1100 */
[----:B------:R-:W-:Y:S02]  /*04c0*/  IADD3 R6, P0, R6, 0x1, RZ ;  /* 0x0000000106067810 */ /* 0x000fe40007f1e0ff */
[----:B------:R-:W-:-:S03]  /*04d0*/  PRMT R8, R8, 0x9910, RZ ;  /* 0x0000991008087816 */ /* 0x000fc600000000ff */
[----:B------:R-:W-:Y:S01]  /*04e0*/  IMAD.X R7, RZ, RZ, R7, P0 ;  /* 0x000000ffff077224 */ /* 0x000fe200000e0607 */
[----:B------:R-:W-:Y:S02]  /*04f0*/  ISETP.NE.U32.AND P0, PT, R6, RZ, PT ;  /* 0x000000ff0600720c */ /* 0x000fe40003f05070 */
[----:B0-----:R-:W-:Y:S02]  /*0500*/  IADD3 R4, P1, R4, 0x1, RZ ;  /* 0x0000000104047810 */ /* 0x001fe40007f3e0ff */
[----:B------:R-:W-:-:S03]  /*0510*/  ISETP.NE.AND.EX P0, PT, R7, RZ, PT, P0 ;  /* 0x000000ff0700720c */ /* 0x000fc60003f05300 */
[----:B------:R-:W-:Y:S02]  /*0520*/  IMAD.X R5, RZ, RZ, R5, P1 ;  /* 0x000000ffff057224 */ /* 0x000fe400008e0605 */
[----:B--2---:R-:W-:-:S05]  /*0530*/  IMAD R3, R3, R8, RZ ;  /* 0x0000000803037224 */ /* 0x004fca00078e02ff */
[----:B------:R-:W-:-:S03]  /*0540*/  PRMT R8, R3, 0x7610, R8 ;  /* 0x0000761003087816 */ /* 0x000fc60000000008 */
[----:B------:R-:W-:Y:S05]  /*0550*/  @P0 BRA `(.L_x_1028) ;  /* 0xfffffffc00d40947 */ /* 0x000fea000383ffff */
.L_x_1027:
[----:B------:R-:W-:Y:S05]  /*0560*/  BSYNC B1 ;  /* 0x0000000000017941 */ /* 0x000fea0003800000 */
.L_x_1026:
[----:B------:R-:W-:-:S04]  /*0570*/  LOP3.LUT R8, R8, 0xffff, RZ, 0xc0, !PT ;  /* 0x0000ffff08087812 */ /* 0x000fc800078ec0ff */
[----:B------:R-:W-:-:S04]  /*0580*/  PRMT R8, R8, 0x8880, RZ ;  /* 0x0000888008087816 */ /* 0x000fc800000000ff */
[----:B------:R-:W-:-:S07]  /*0590*/  SHF.R.S32.HI R9, RZ, 0x1f, R8 ;  /* 0x0000001fff097819 */ /* 0x000fce0000011408 */
.L_x_1022:
[----:B------:R-:W-:Y:S05]  /*05a0*/  BSYNC B0 ;  /* 0x0000000000007941 */ /* 0x000fea0003800000 */
.L_x_1021:
        /* <DEDUP_REMOVED lines=9> */
.L_x_1029:
        /* <DEDUP_REMOVED lines=12> */
.L_x_8689:


//--------------------- .text._ZN2at6native55_GLOBAL__N__0955718d_22_SparseCsrTensorMath_cu_868dd54534reduce_sparse_csr_dim1_cuda_kernelIaiNS1_14ReductionMulOpIaEElEEvPT2_PKT_PKT0_SC_lT1_ --------------------------
	.section	.text._ZN2at6native55_GLOBAL__N__0955718d_22_SparseCsrTensorMath_cu_868dd54534reduce_sparse_csr_dim1_cuda_kernelIaiNS1_14ReductionMulOpIaEElEEvPT2_PKT_PKT0_SC_lT1_,"ax",@progbits
	.align	128
.text._ZN2at6native55_GLOBAL__N__0955718d_22_SparseCsrTensorMath_cu_868dd54534reduce_sparse_csr_dim1_cuda_kernelIaiNS1_14ReductionMulOpIaEElEEvPT2_PKT_PKT0_SC_lT1_:
        .type           _ZN2at6native55_GLOBAL__N__0955718d_22_SparseCsrTensorMath_cu_868dd54534reduce_sparse_csr_dim1_cuda_kernelIaiNS1_14ReductionMulOpIaEElEEvPT2_PKT_PKT0_SC_lT1_,@function
        .size           _ZN2at6native55_GLOBAL__N__0955718d_22_SparseCsrTensorMath_cu_868dd54534reduce_sparse_csr_dim1_cuda_kernelIaiNS1_14ReductionMulOpIaEElEEvPT2_PKT_PKT0_SC_lT1_,(.L_x_8690 - _ZN2at6native55_GLOBAL__N__0955718d_22_SparseCsrTensorMath_cu_868dd54534reduce_sparse_csr_dim1_cuda_kernelIaiNS1_14ReductionMulOpIaEElEEvPT2_PKT_PKT0_SC_lT1_)
        .other          _ZN2at6native55_GLOBAL__N__0955718d_22_SparseCsrTensorMath_cu_868dd54534reduce_sparse_csr_dim1_cuda_kernelIaiNS1_14ReductionMulOpIaEElEEvPT2_PKT_PKT0_SC_lT1_,@"STO_CUDA_ENTRY STV_DEFAULT"
_ZN2at6native55_GLOBAL__N__0955718d_22_SparseCsrTensorMath_cu_868dd54534reduce_sparse_csr_dim1_cuda_kernelIaiNS1_14ReductionMulOpIaEElEEvPT2_PKT_PKT0_SC_lT1_:
        /* <DEDUP_REMOVED lines=25> */
[----:B------:R-:W-:Y:S01]  /*0190*/  BSSY B1, `(.L_x_1032) ;  /* 0x0000087000017945 */ /* 0x000fe20003800000 */
[----:B------:R-:W-:-:S03]  /*01a0*/  IMAD.MOV.U32 R7, RZ, RZ, 0x1 ;  /* 0x00000001ff077424 */ /* 0x000fc600078e00ff */
[----:B------:R-:W-:-:S05]  /*01b0*/  IMAD.IADD R3, R6, 0x1, R3 ;  /* 0x0000000106037824 */ /* 0x000fca00078e0203 */
[----:B------:R-:W-:Y:S01]  /*01c0*/  ISETP.GE.U32.AND P0, PT, R3, 0x3, PT ;  /* 0x000000030300780c */ /* 0x000fe20003f06070 */
[----:B------:R-:W-:-:S05]  /*01d0*/  IMAD.IADD R3, R6, 0x1, -R5 ;  /* 0x0000000106037824 */ /* 0x000fca00078e0a05 */
[----:B------:R-:W-:-:S07]  /*01e0*/  LOP3.LUT R6, R3, 0x3, RZ, 0xc0, !PT ;  /* 0x0000000303067812 */ /* 0x000fce00078ec0ff */
[----:B------:R-:W-:Y:S05]  /*01f0*/  @!P0 BRA `(.L_x_1033) ;  /* 0x0000000800008947 */ /* 0x000fea0003800000 */
[----:B------:R-:W-:Y:S01]  /*0200*/  ULDC.64 UR6, c[0x0][0x218] ;  /* 0x0000860000067ab9 */ /* 0x000fe20000000a00 */
[----:B------:R-:W-:Y:S01]  /*0210*/  IMAD.IADD R8, R3, 0x1, -R6 ;  /* 0x0000000103087824 */ /* 0x000fe200078e0a06 */
[C---:B------:R-:W-:Y:S01]  /*0220*/  IADD3 R2, P0, R5.reuse, UR6, RZ ;  /* 0x0000000605027c10 */ /* 0x040fe2000ff1e0ff */
[----:B------:R-:W-:Y:S01]  /*0230*/  BSSY B0, `(.L_x_1034) ;  /* 0x0000069000007945 */ /* 0x000fe20003800000 */
[----:B------:R-:W-:Y:S02]  /*0240*/  IMAD.MOV.U32 R7, RZ, RZ, 0x1 ;  /* 0x00000001ff077424 */ /* 0x000fe400078e00ff */
[----:B------:R-:W-:Y:S02]  /*0250*/  LEA.HI.X.SX32 R3, R5, UR7, 0x1, P0 ;  /* 0x0000000705037c11 */ /* 0x000fe400080f0eff */
[----:B------:R-:W-:Y:S02]  /*0260*/  ISETP.GT.AND P0, PT, R8, RZ, PT ;  /* 0x000000ff0800720c */ /* 0x000fe40003f04270 */
[----:B------:R-:W-:-:S05]  /*0270*/  IADD3 R2, P1, R2, 0x3, RZ ;  /* 0x0000000302027810 */ /* 0x000fca0007f3e0ff */
[----:B------:R-:W-:-:S06]  /*0280*/  IMAD.X R3, RZ, RZ, R3, P1 ;  /* 0x000000ffff037224 */ /* 0x000fcc00008e0603 */
[----:B------:R-:W-:Y:S05]  /*0290*/  @!P0 BRA `(.L_x_1035) ;  /* 0x0000000400888947 */ /* 0x000fea0003800000 */
[----:B------:R-:W-:Y:S01]  /*02a0*/  ISETP.GT.AND P1, PT, R8, 0xc, PT ;  /* 0x0000000c0800780c */ /* 0x000fe20003f24270 */
[----:B------:R-:W-:Y:S01]  /*02b0*/  BSSY B3, `(.L_x_1036) ;  /* 0x000003b000037945 */ /* 0x000fe20003800000 */
[----:B------:R-:W-:-:S11]  /*02c0*/  PLOP3.LUT P0, PT, PT, PT, PT, 0x80, 0x0 ;  /* 0x000000000000781c */ /* 0x000fd60003f0f070 */
[----:B------:R-:W-:Y:S05]  /*02d0*/  @!P1 BRA `(.L_x_1037) ;  /* 0x0000000000e09947 */ /* 0x000fea0003800000 */
[----:B------:R-:W-:-:S13]  /*02e0*/  PLOP3.LUT P0, PT, PT, PT, PT, 0x8, 0x0 ;  /* 0x000000000000781c */ /* 0x000fda0003f0e170 */
.L_x_1038:
[----:B------:R-:W2:Y:S04]  /*02f0*/  LDG.E.U8 R23, desc[UR4][R2.64+-0x3] ;  /* 0xfffffd0402177981 */ /* 0x000ea8000c1e1100 */
[----:B------:R-:W3:Y:S04]  /*0300*/  LDG.E.U8 R25, desc[UR4][R2.64+-0x2] ;  /* 0xfffffe0402197981 */ /* 0x000ee8000c1e1100 */
[----:B------:R-:W4:Y:S04]  /*0310*/  LDG.E.U8 R22, desc[UR4][R2.64+-0x1] ;  /* 0xffffff0402167981 */ /* 0x000f28000c1e1100 */
[----:B------:R-:W5:Y:S04]  /*0320*/  LDG.E.U8 R21, desc[UR4][R2.64] ;  /* 0x0000000402157981 */ /* 0x000f68000c1e1100 */
        /* <DEDUP_REMOVED lines=11> */
[----:B------:R0:W5:Y:S01]  /*03e0*/  LDG.E.U8 R9, desc[UR4][R2.64+0xc] ;  /* 0x00000c0402097981 */ /* 0x000162000c1e1100 */
[----:B------:R-:W-:Y:S01]  /*03f0*/  PRMT R24, R7, 0x9910, RZ ;  /* 0x0000991007187816 */ /* 0x000fe200000000ff */
[----:B------:R-:W-:-:S02]  /*0400*/  VIADD R8, R8, 0xfffffff0 ;  /* 0xfffffff008087836 */ /* 0x000fc40000000000 */
[----:B------:R-:W-:-:S03]  /*0410*/  VIADD R5, R5, 0x10 ;  /* 0x0000001005057836 */ /* 0x000fc60000000000 */
[----:B------:R-:W-:Y:S02]  /*0420*/  ISETP.GT.AND P1, PT, R8, 0xc, PT ;  /* 0x0000000c0800780c */ /* 0x000fe40003f24270 */
[----:B0-----:R-:W-:-:S05]  /*0430*/  IADD3 R2, P2, R2, 0x10, RZ ;  /* 0x0000001002027810 */ /* 0x001fca0007f5e0ff */
[----:B------:R-:W-:Y:S02]  /*0440*/  IMAD.X R3, RZ, RZ, R3, P2 ;  /* 0x000000ffff037224 */ /* 0x000fe400010e0603 */
[----:B--2---:R-:W-:-:S05]  /*0450*/  IMAD R23, R23, R24, RZ ;  /* 0x0000001817177224 */ /* 0x004fca00078e02ff */
[----:B------:R-:W-:-:S05]  /*0460*/  PRMT R24, R23, 0x9910, RZ ;  /* 0x0000991017187816 */ /* 0x000fca00000000ff */
[----:B---3--:R-:W-:-:S05]  /*0470*/  IMAD R24, R25, R24, RZ ;  /* 0x0000001819187224 */ /* 0x008fca00078e02ff */
[----:B------:R-:W-:-:S05]  /*0480*/  PRMT R7, R24, 0x9910, RZ ;  /* 0x0000991018077816 */ /* 0x000fca00000000ff */
[----:B----4-:R-:W-:-:S05]  /*0490*/  IMAD R7, R22, R7, RZ ;  /* 0x0000000716077224 */ /* 0x010fca00078e02ff */
[----:B------:R-:W-:-:S05]  /*04a0*/  PRMT R22, R7, 0x9910, RZ ;  /* 0x0000991007167816 */ /* 0x000fca00000000ff */
[----:B-----5:R-:W-:-:S05]  /*04b0*/  IMAD R21, R21, R22, RZ ;  /* 0x0000001615157224 */ /* 0x020fca00078e02ff */
[----:B------:R-:W-:-:S05]  /*04c0*/  PRMT R7, R21, 0x9910, RZ ;  /* 0x0000991015077816 */ /* 0x000fca00000000ff */
[----:B------:R-:W-:-:S05]  /*04d0*/  IMAD R7, R20, R7, RZ ;  /* 0x0000000714077224 */ /* 0x000fca00078e02ff */
        /* <DEDUP_REMOVED lines=22> */
[----:B------:R-:W-:Y:S01]  /*0640*/  PRMT R7, R9, 0x7610, R7 ;  /* 0x0000761009077816 */ /* 0x000fe20000000007 */
[----:B------:R-:W-:Y:S06]  /*0650*/  @P1 BRA `(.L_x_1038) ;  /* 0xfffffffc00241947 */ /* 0x000fec000383ffff */
.L_x_1037:
[----:B------:R-:W-:Y:S05]  /*0660*/  BSYNC B3 ;  /* 0x0000000000037941 */ /* 0x000fea0003800000 */
.L_x_1036:
[----:B------:R-:W-:Y:S01]  /*0670*/  ISETP.GT.AND P1, PT, R8, 0x4, PT ;  /* 0x000000040800780c */ /* 0x000fe20003f24270 */
[----:B------:R-:W-:-:S12]  /*0680*/  BSSY B3, `(.L_x_1039) ;  /* 0x0000020000037945 */ /* 0x000fd80003800000 */
[----:B------:R-:W-:Y:S05]  /*0690*/  @!P1 BRA `(.L_x_1040) ;  /* 0x0000000000789947 */ /* 0x000fea0003800000 */
[----:B------:R-:W2:Y:S04]  /*06a0*/  LDG.E.U8 R13, desc[UR4][R2.64+-0x3] ;  /* 0xfffffd04020d7981 */ /* 0x000ea8000c1e1100 */
[----:B------:R-:W3:Y:S04]  /*06b0*/  LDG.E.U8 R15, desc[UR4][R2.64+-0x2] ;  /* 0xfffffe04020f7981 */ /* 0x000ee8000c1e1100 */
[----:B------:R-:W4:Y:S04]  /*06c0*/  LDG.E.U8 R16, desc[UR4][R2.64+-0x1] ;  /* 0xffffff0402107981 */ /* 0x000f28000c1e1100 */
[----:B------:R-:W5:Y:S04]  /*06d0*/  LDG.E.U8 R17, desc[UR4][R2.64] ;  /* 0x0000000402117981 */ /* 0x000f68000c1e1100 */
[----:B------:R-:W5:Y:S04]  /*06e0*/  LDG.E.U8 R12, desc[UR4][R2.64+0x1] ;  /* 0x00000104020c7981 */ /* 0x000f68000c1e1100 */
[----:B------:R-:W5:Y:S04]  /*06f0*/  LDG.E.U8 R11, desc[UR4][R2.64+0x2] ;  /* 0x00000204020b7981 */ /* 0x000f68000c1e1100 */
[----:B------:R-:W5:Y:S04]  /*0700*/  LDG.E.U8 R10, desc[UR4][R2.64+0x3] ;  /* 0x00000304020a7981 */ /* 0x000f68000c1e1100 */
[----:B------:R0:W5:Y:S01]  /*0710*/  LDG.E.U8 R9, desc[UR4][R2.64+0x4] ;  /* 0x0000040402097981 */ /* 0x000162000c1e1100 */
[----:B------:R-:W-:Y:S01]  /*0720*/  PRMT R14, R7, 0x9910, RZ ;  /* 0x00009910070e7816 */ /* 0x000fe200000000ff */
[----:B------:R-:W-:Y:S01]  /*0730*/  VIADD R5, R5, 0x8 ;  /* 0x0000000805057836 */ /* 0x000fe20000000000 */
[----:B------:R-:W-:Y:S01]  /*0740*/  PLOP3.LUT P0, PT, PT, PT, PT, 0x8, 0x0 ;  /* 0x000000000000781c */ /* 0x000fe20003f0e170 */
[----:B------:R-:W-:Y:S01]  /*0750*/  VIADD R8, R8, 0xfffffff8 ;  /* 0xfffffff808087836 */ /* 0x000fe20000000000 */
        /* <DEDUP_REMOVED lines=17> */
[----:B------:R-:W-:-:S07]  /*0870*/  PRMT R7, R9, 0x7610, R7 ;  /* 0x0000761009077816 */ /* 0x000fce0000000007 */
.L_x_1040:
[----:B------:R-:W-:Y:S05]  /*0880*/  BSYNC B3 ;  /* 0x0000000000037941 */ /* 0x000fea0003800000 */
.L_x_1039:
[----:B------:R-:W-:-:S13]  /*0890*/  ISETP.NE.OR P0, PT, R8, RZ, P0 ;  /* 0x000000ff0800720c */ /* 0x000fda0000705670 */
[----:B------:R-:W-:Y:S05]  /*08a0*/  @!P0 BREAK B0 ;  /* 0x0000000000008942 */ /* 0x000fea0003800000 */
[----:B------:R-:W-:Y:S05]  /*08b0*/  @!P0 BRA `(.L_x_1033) ;  /* 0x0000000000508947 */ /* 0x000fea0003800000 */
.L_x_1035:
[----:B------:R-:W-:Y:S05]  /*08c0*/  BSYNC B0 ;  /* 0x0000000000007941 */ /* 0x000fea0003800000 */
.L_x_1034:
[----:B------:R-:W2:Y:S04]  /*08d0*/  LDG.E.U8 R9, desc[UR4][R2.64+-0x3] ;  /* 0xfffffd0402097981 */ /* 0x000ea8000c1e1100 */
[----:B------:R-:W3:Y:S04]  /*08e0*/  LDG.E.U8 R10, desc[UR4][R2.64+-0x2] ;  /* 0xfffffe04020a7981 */ /* 0x000ee8000c1e1100 */
[----:B------:R-:W4:Y:S04]  /*08f0*/  LDG.E.U8 R11, desc[UR4][R2.64+-0x1] ;  /* 0xffffff04020b7981 */ /* 0x000f28000c1e1100 */
[----:B------:R0:W5:Y:S01]  /*0900*/  LDG.E.U8 R12, desc[UR4][R2.64] ;  /* 0x00000004020c7981 */ /* 0x000162000c1e1100 */
[----:B------:R-:W-:Y:S01]  /*0910*/  PRMT R14, R7, 0x9910, RZ ;  /* 0x00009910070e7816 */ /* 0x000fe200000000ff */
[----:B------:R-:W-:-:S02]  /*0920*/  VIADD R8, R8, 0xfffffffc ;  /* 0xfffffffc08087836 */ /* 0x000fc40000000000 */
[----:B------:R-:W-:-:S03]  /*0930*/  VIADD R5, R5, 0x4 ;  /* 0x0000000405057836 */ /* 0x000fc60000000000 */
[----:B------:R-:W-:Y:S02]  /*0940*/  ISETP.NE.AND P0, PT, R8, RZ, PT ;  /* 0x000000ff0800720c */ /* 0x000fe40003f05270 */
        /* <DEDUP_REMOVED lines=11> */
.L_x_1033:
[----:B------:R-:W-:Y:S05]  /*0a00*/  BSYNC B1 ;  /* 0x0000000000017941 */ /* 0x000fea0003800000 */
.L_x_1032:
[----:B------:R-:W-:Y:S01]  /*0a10*/  ISETP.NE.AND P0, PT, R6, RZ, PT ;  /* 0x000000ff0600720c */ /* 0x000fe20003f05270 */
[----:B------:R-:W-:-:S12]  /*0a20*/  BSSY B0, `(.L_x_1041) ;  /* 0x000000f000007945 */ /* 0x000fd80003800000 */
[----:B------:R-:W-:Y:S05]  /*0a30*/  @!P0 BRA `(.L_x_1042) ;  /* 0x0000000000348947 */ /* 0x000fea0003800000 */
[----:B------:R-:W-:Y:S02]  /*0a40*/  ULDC.64 UR6, c[0x0][0x218] ;  /* 0x0000860000067ab9 */ /* 0x000fe40000000a00 */
[----:B------:R-:W-:-:S04]  /*0a50*/  IADD3 R8, P0, R5, UR6, RZ ;  /* 0x0000000605087c10 */ /* 0x000fc8000ff1e0ff */
[----:B------:R-:W-:-:S09]  /*0a60*/  LEA.HI.X.SX32 R9, R5, UR7, 0x1, P0 ;  /* 0x0000000705097c11 */ /* 0x000fd200080f0eff */
.L_x_1043:
[----:B------:R-:W-:Y:S02]  /*0a70*/  IMAD.MOV.U32 R2, RZ, RZ, R8 ;  /* 0x000000ffff027224 */ /* 0x000fe400078e0008 */
[----:B------:R-:W-:-:S05]  /*0a80*/  IMAD.MOV.U32 R3, RZ, RZ, R9 ;  /* 0x000000ffff037224 */ /* 0x000fca00078e0009 */
[----:B------:R-:W2:Y:S01]  /*0a90*/  LDG.E.U8 R2, desc[UR4][R2.64] ;  /* 0x0000000402027981 */ /* 0x000ea2000c1e1100 */
[----:B------:R-:W-:Y:S01]  /*0aa0*/  VIADD R6, R6, 0xffffffff ;  /* 0xffffffff06067836 */ /* 0x000fe20000000000 */
[----:B------:R-:W-:Y:S02]  /*0ab0*/  PRMT R7, R7, 0x9910, RZ ;  /* 0x0000991007077816 */ /* 0x000fe400000000ff */
[----:B------:R-:W-:Y:S02]  /*0ac0*/  IADD3 R8, P1, R8, 0x1, RZ ;  /* 0x0000000108087810 */ /* 0x000fe40007f3e0ff */
[----:B------:R-:W-:-:S03]  /*0ad0*/  ISETP.NE.AND P0, PT, R6, RZ, PT ;  /* 0x000000ff0600720c */ /* 0x000fc60003f05270 */
[----:B------:R-:W-:Y:S02]  /*0ae0*/  IMAD.X R9, RZ, RZ, R9, P1 ;  /* 0x000000ffff097224 */ /* 0x000fe400008e0609 */
[----:B--2---:R-:W-:-:S08]  /*0af0*/  IMAD R7, R2, R7, RZ ;  /* 0x0000000702077224 */ /* 0x004fd000078e02ff */
[----:B------:R-:W-:Y:S05]  /*0b00*/  @P0 BRA `(.L_x_1043) ;  /* 0xfffffffc00d80947 */ /* 0x000fea000383ffff */
.L_x_1042:
[----:B------:R-:W-:Y:S05]  /*0b10*/  BSYNC B0 ;  /* 0x0000000000007941 */ /* 0x000fea0003800000 */
.L_x_1041:
[----:B------:R-:W-:-:S04]  /*0b20*/  LOP3.LUT R7, R7, 0xffff, RZ, 0xc0, !PT ;  /* 0x0000ffff07077812 */ /* 0x000fc800078ec0ff */
[----:B------:R-:W-:-:S04]  /*0b30*/  PRMT R2, R7, 0x8880, RZ ;  /* 0x0000888007027816 */ /* 0x000fc800000000ff */
[----:B------:R-:W-:-:S07]  /*0b40*/  SHF.R.S32.HI R3, RZ, 0x1f, R2 ;  /* 0x0000001fff037819 */ /* 0x000fce0000011402 */
.L_x_1031:
[----:B------:R-:W-:Y:S05]  /*0b50*/  BSYNC B2 ;  /* 0x0000000000027941 */ /* 0x000fea0003800000 */
.L_x_1030:
        /* <DEDUP_REMOVED lines=9> */
.L_x_1044:
        /* <DEDUP_REMOVED lines=9> */
.L_x_8690:


//--------------------- .text._ZN2at6native55_GLOBAL__N__0955718d_22_SparseCsrTensorMath_cu_868dd54534reduce_sparse_csr_dim0_cuda_kernelIalNS1_14ReductionMulOpIaEElEEvPT2_PKT0_lPKT_S9_lT1_ --------------------------
	.section	.text._ZN2at6native55_GLOBAL__N__0955718d_22_SparseCsrTensorMath_cu_868dd54534reduce_sparse_csr_dim0_cuda_kernelIalNS1_14ReductionMulOpIaEElEEvPT2_PKT0_lPKT_S9_lT1_,"ax",@progbits
	.align	128
.text._ZN2at6native55_GLOBAL__N__0955718d_22_SparseCsrTensorMath_cu_868dd54534reduce_sparse_csr_dim0_cuda_kernelIalNS1_14ReductionMulOpIaEElEEvPT2_PKT0_lPKT_S9_lT1_:
        .type           _ZN2at6native55_GLOBAL__N__0955718d_22_SparseCsrTensorMath_cu_868dd54534reduce_sparse_csr_dim0_cuda_kernelIalNS1_14ReductionMulOpIaEElEEvPT2_PKT0_lPKT_S9_lT1_,@function
        .size           _ZN2at6native55_GLOBAL__N__0955718d_22_SparseCsrTensorMath_cu_868dd54534reduce_sparse_csr_dim0_cuda_kernelIalNS1_14ReductionMulOpIaEElEEvPT2_PKT0_lPKT_S9_lT1_,(.L_x_8691 - _ZN2at6native55_GLOBAL__N__0955718d_22_SparseCsrTensorMath_cu_868dd54534reduce_sparse_csr_dim0_cuda_kernelIalNS1_14ReductionMulOpIaEElEEvPT2_PKT0_lPKT_S9_lT1_)
        .other          _ZN2at6native55_GLOBAL__N__0955718d_22_SparseCsrTensorMath_cu_868dd54534reduce_sparse_csr_dim0_cuda_kernelIalNS1_14ReductionMulOpIaEElEEvPT2_PKT0_lPKT_S9_lT1_,@"STO_CUDA_ENTRY STV_DEFAULT"
_ZN2at6native55_GLOBAL__N__0955718d_22_SparseCsrTensorMath_cu_868dd54534reduce_sparse_csr_dim0_cuda_kernelIalNS1_14ReductionMulOpIaEElEEvPT2_PKT0_lPKT_S9_lT1_:
        /* <DEDUP_REMOVED lines=37> */
[----:B------:R-:W-:Y:S01]  /*0250*/  IMAD.MOV.U32 R2, RZ, RZ, 0x1 ;  /* 0x00000001ff027424 */ /* 0x000fe200078e00ff */
[----:B------:R-:W-:Y:S01]  /*0260*/  UMOV UR4, URZ ;  /* 0x0000003f00047c82 */ /* 0x000fe20008000000 */
[----:B------:R-:W-:Y:S01]  /*0270*/  IMAD.MOV.U32 R3, RZ, RZ, 0x0 ;  /* 0x00000000ff037424 */ /* 0x000fe200078e00ff */
[----:B------:R-:W-:Y:S01]  /*0280*/  ULDC.64 UR8, c[0x0][0x228] ;  /* 0x00008a0000087ab9 */ /* 0x000fe20000000a00 */
[----:B------:R-:W-:Y:S02]  /*0290*/  IMAD.X R17, RZ, RZ, ~R17, P1 ;  /* 0x000000ffff117224 */ /* 0x000fe400008e0e11 */
[----:B------:R-:W-:Y:S01]  /*02a0*/  IMAD.U32 R8, RZ, RZ, UR5 ;  /* 0x00000005ff087e24 */ /* 0x000fe2000f8e00ff */
[----:B------:R-:W-:-:S06]  /*02b0*/  UMOV UR5, URZ ;  /* 0x0000003f00057c82 */ /* 0x000fcc0008000000 */
.L_x_1047:
[----:B------:R-:W-:-:S05]  /*02c0*/  IMAD.MOV.U32 R6, RZ, RZ, R8 ;  /* 0x000000ffff067224 */ /* 0x000fca00078e0008 */
[----:B0-----:R-:W2:Y:S04]  /*02d0*/  LDG.E.64 R14, desc[UR12][R6.64] ;  /* 0x0000000c060e7981 */ /* 0x001ea8000c1e1b00 */
[----:B------:R-:W3:Y:S04]  /*02e0*/  LDG.E.64 R18, desc[UR12][R6.64+0x8] ;  /* 0x0000080c06127981 */ /* 0x000ee8000c1e1b00 */
[----:B------:R-:W4:Y:S04]  /*02f0*/  LDG.E.64 R12, desc[UR12][R6.64+0x10] ;  /* 0x0000100c060c7981 */ /* 0x000f28000c1e1b00 */
[----:B------:R-:W4:Y:S01]  /*0300*/  LDG.E.64 R8, desc[UR12][R6.64+0x18] ;  /* 0x0000180c06087981 */ /* 0x000f22000c1e1b00 */
[----:B------:R-:W-:-:S04]  /*0310*/  UIADD3 UR6, UP0, UR4, UR8, URZ ;  /* 0x0000000804067290 */ /* 0x000fc8000ff1e03f */
[----:B------:R-:W-:Y:S01]  /*0320*/  UIADD3.X UR7, UR5, UR9, URZ, UP0, !UPT ;  /* 0x0000000905077290 */ /* 0x000fe200087fe43f */
[----:B--2--5:R-:W-:Y:S01]  /*0330*/  ISETP.NE.U32.AND P2, PT, R4, R14, PT ;  /* 0x0000000e0400720c */ /* 0x024fe20003f45070 */
[----:B------:R-:W-:-:S03]  /*0340*/  IMAD.U32 R14, RZ, RZ, UR6 ;  /* 0x00000006ff0e7e24 */ /* 0x000fc6000f8e00ff */
[----:B------:R-:W-:Y:S01]  /*0350*/  ISETP.NE.AND.EX P2, PT, R5, R15, PT, P2 ;  /* 0x0000000f0500720c */ /* 0x000fe20003f45320 */
[----:B------:R-:W-:Y:S01]  /*0360*/  IMAD.U32 R15, RZ, RZ, UR7 ;  /* 0x00000007ff0f7e24 */ /* 0x000fe2000f8e00ff */
[----:B---3--:R-:W-:-:S11]  /*0370*/  ISETP.NE.U32.AND P3, PT, R4, R18, PT ;  /* 0x000000120400720c */ /* 0x008fd60003f65070 */
[----:B------:R-:W2:Y:S01]  /*0380*/  @!P2 LDG.E.U8 R20, desc[UR12][R14.64] ;  /* 0x0000000c0e14a981 */ /* 0x000ea2000c1e1100 */
[----:B------:R-:W-:Y:S02]  /*0390*/  ISETP.NE.AND.EX P3, PT, R5, R19, PT, P3 ;  /* 0x000000130500720c */ /* 0x000fe40003f65330 */
[----:B----4-:R-:W-:-:S11]  /*03a0*/  ISETP.NE.U32.AND P4, PT, R4, R12, PT ;  /* 0x0000000c0400720c */ /* 0x010fd60003f85070 */
[----:B------:R-:W3:Y:S01]  /*03b0*/  @!P3 LDG.E.U8 R18, desc[UR12][R14.64+0x1] ;  /* 0x0000010c0e12b981 */ /* 0x000ee2000c1e1100 */
[----:B------:R-:W-:Y:S02]  /*03c0*/  ISETP.NE.AND.EX P4, PT, R5, R13, PT, P4 ;  /* 0x0000000d0500720c */ /* 0x000fe40003f85340 */
[----:B------:R-:W-:-:S11]  /*03d0*/  ISETP.NE.U32.AND P1, PT, R4, R8, PT ;  /* 0x000000080400720c */ /* 0x000fd60003f25070 */
[----:B------:R-:W4:Y:S01]  /*03e0*/  @!P4 LDG.E.U8 R12, desc[UR12][R14.64+0x2] ;  /* 0x0000020c0e0cc981 */ /* 0x000f22000c1e1100 */
[----:B------:R-:W-:-:S13]  /*03f0*/  ISETP.NE.AND.EX P1, PT, R5, R9, PT, P1 ;  /* 0x000000090500720c */ /* 0x000fda0003f25310 */
[----:B------:R0:W4:Y:S01]  /*0400*/  @!P1 LDG.E.U8 R8, desc[UR12][R14.64+0x3] ;  /* 0x0000030c0e089981 */ /* 0x000122000c1e1100 */
[----:B------:R-:W-:Y:S01]  /*0410*/  @!P2 IMAD.MOV.U32 R9, RZ, RZ, R2 ;  /* 0x000000ffff09a224 */ /* 0x000fe200078e0002 */
[----:B------:R-:W-:-:S04]  /*0420*/  UIADD3 UR4, UP0, UR4, 0x4, URZ ;  /* 0x0000000404047890 */ /* 0x000fc8000ff1e03f */
[----:B------:R-:W-:Y:S01]  /*0430*/  @!P2 PRMT R9, R9, 0x9910, RZ ;  /* 0x000099100909a816 */ /* 0x000fe200000000ff */
[----:B------:R-:W-:-:S04]  /*0440*/  UIADD3.X UR5, URZ, UR5, URZ, UP0, !UPT ;  /* 0x000000053f057290 */ /* 0x000fc800087fe43f */
[----:B--2---:R-:W-:-:S05]  /*0450*/  @!P2 IMAD R20, R20, R9, RZ ;  /* 0x000000091414a224 */ /* 0x004fca00078e02ff */
[----:B------:R-:W-:-:S04]  /*0460*/  @!P2 LOP3.LUT R20, R20, 0xffff, RZ, 0xc0, !PT ;  /* 0x0000ffff1414a812 */ /* 0x000fc800078ec0ff */
[----:B------:R-:W-:-:S04]  /*0470*/  @!P2 PRMT R9, R20, 0x8880, RZ ;  /* 0x000088801409a816 */ /* 0x000fc800000000ff */
[--C-:B------:R-:W-:Y:S01]  /*0480*/  @!P2 SHF.R.S32.HI R20, RZ, 0x1f, R9.reuse ;  /* 0x0000001fff14a819 */ /* 0x100fe20000011409 */
[----:B------:R-:W-:-:S04]  /*0490*/  @!P2 IMAD.MOV.U32 R2, RZ, RZ, R9 ;  /* 0x000000ffff02a224 */ /* 0x000fc800078e0009 */
[----:B------:R-:W-:Y:S02]  /*04a0*/  @!P3 IMAD.MOV.U32 R9, RZ, RZ, R2 ;  /* 0x000000ffff09b224 */ /* 0x000fe400078e0002 */
[----:B------:R-:W-:-:S03]  /*04b0*/  @!P2 IMAD.MOV.U32 R3, RZ, RZ, R20 ;  /* 0x000000ffff03a224 */ /* 0x000fc600078e0014 */
[----:B------:R-:W-:-:S05]  /*04c0*/  @!P3 PRMT R9, R9, 0x9910, RZ ;  /* 0x000099100909b816 */ /* 0x000fca00000000ff */
[----:B---3--:R-:W-:-:S05]  /*04d0*/  @!P3 IMAD R18, R18, R9, RZ ;  /* 0x000000091212b224 */ /* 0x008fca00078e02ff */
[----:B------:R-:W-:-:S04]  /*04e0*/  @!P3 LOP3.LUT R18, R18, 0xffff, RZ, 0xc0, !PT ;  /* 0x0000ffff1212b812 */ /* 0x000fc800078ec0ff */
[----:B------:R-:W-:-:S04]  /*04f0*/  @!P3 PRMT R9, R18, 0x8880, RZ ;  /* 0x000088801209b816 */ /* 0x000fc800000000ff */
[--C-:B0-----:R-:W-:Y:S01]  /*0500*/  @!P3 SHF.R.S32.HI R14, RZ, 0x1f, R9.reuse ;  /* 0x0000001fff0eb819 */ /* 0x101fe20000011409 */
[----:B------:R-:W-:-:S04]  /*0510*/  @!P3 IMAD.MOV.U32 R2, RZ, RZ, R9 ;  /* 0x000000ffff02b224 */ /* 0x000fc800078e0009 */
[----:B------:R-:W-:Y:S02]  /*0520*/  @!P4 IMAD.MOV.U32 R9, RZ, RZ, R2 ;  /* 0x000000ffff09c224 */ /* 0x000fe400078e0002 */
[----:B------:R-:W-:-:S03]  /*0530*/  @!P3 IMAD.MOV.U32 R3, RZ, RZ, R14 ;  /* 0x000000ffff03b224 */ /* 0x000fc600078e000e */
[----:B------:R-:W-:-:S05]  /*0540*/  @!P4 PRMT R9, R9, 0x9910, RZ ;  /* 0x000099100909c816 */ /* 0x000fca00000000ff */
[----:B----4-:R-:W-:-:S05]  /*0550*/  @!P4 IMAD R12, R12, R9, RZ ;  /* 0x000000090c0cc224 */ /* 0x010fca00078e02ff */
[----:B------:R-:W-:-:S04]  /*0560*/  @!P4 LOP3.LUT R12, R12, 0xffff, RZ, 0xc0, !PT ;  /* 0x0000ffff0c0cc812 */ /* 0x000fc800078ec0ff */
[----:B------:R-:W-:-:S04]  /*0570*/  @!P4 PRMT R9, R12, 0x8880, RZ ;  /* 0x000088800c09c816 */ /* 0x000fc800000000ff */
[--C-:B------:R-:W-:Y:S01]  /*0580*/  @!P4 SHF.R.S32.HI R12, RZ, 0x1f, R9.reuse ;  /* 0x0000001fff0cc819 */ /* 0x100fe20000011409 */
[----:B------:R-:W-:-:S04]  /*0590*/  @!P4 IMAD.MOV.U32 R2, RZ, RZ, R9 ;  /* 0x000000ffff02c224 */ /* 0x000fc800078e0009 */
[----:B------:R-:W-:Y:S02]  /*05a0*/  @!P1 IMAD.MOV.U32 R9, RZ, RZ, R2 ;  /* 0x000000ffff099224 */ /* 0x000fe400078e0002 */
[----:B------:R-:W-:-:S03]  /*05b0*/  @!P4 IMAD.MOV.U32 R3, RZ, RZ, R12 ;  /* 0x000000ffff03c224 */ /* 0x000fc600078e000c */
[----:B------:R-:W-:-:S05]  /*05c0*/  @!P1 PRMT R9, R9, 0x9910, RZ ;  /* 0x0000991009099816 */ /* 0x000fca00000000ff */
[----:B------:R-:W-:Y:S01]  /*05d0*/  @!P1 IMAD R8, R8, R9, RZ ;  /* 0x0000000908089224 */ /* 0x000fe200078e02ff */
[----:B------:R-:W-:-:S04]  /*05e0*/  IADD3 R9, P3, R16, UR4, RZ ;  /* 0x0000000410097c10 */ /* 0x000fc8000ff7e0ff */
[----:B------:R-:W-:Y:S02]  /*05f0*/  @!P1 LOP3.LUT R8, R8, 0xffff, RZ, 0xc0, !PT ;  /* 0x0000ffff08089812 */ /* 0x000fe400078ec0ff */
[----:B------:R-:W-:Y:S02]  /*0600*/  ISETP.NE.U32.AND P2, PT, R9, RZ, PT ;  /* 0x000000ff0900720c */ /* 0x000fe40003f45070 */
[----:B------:R-:W-:Y:S02]  /*0610*/  IADD3.X R12, R17, UR5, RZ, P3, !PT ;  /* 0x00000005110c7c10 */ /* 0x000fe40009ffe4ff */
[----:B------:R-:W-:Y:S02]  /*0620*/  @!P1 PRMT R9, R8, 0x8880, RZ ;  /* 0x0000888008099816 */ /* 0x000fe400000000ff */
        /* <DEDUP_REMOVED lines=8> */
.L_x_1046:
[----:B------:R-:W-:Y:S05]  /*06b0*/  @!P0 BRA `(.L_x_1045) ;  /* 0x0000000000848947 */ /* 0x000fea0003800000 */
[----:B------:R-:W-:Y:S01]  /*06c0*/  IADD3 R12, P0, RZ, -R11, RZ ;  /* 0x8000000bff0c7210 */ /* 0x000fe20007f1e0ff */
[----:B------:R-:W-:Y:S01]  /*06d0*/  ULDC.64 UR10, c[0x0][0x228] ;  /* 0x00008a00000a7ab9 */ /* 0x000fe20000000a00 */
[----:B------:R-:W-:Y:S01]  /*06e0*/  ULDC.64 UR8, c[0x0][0x230] ;  /* 0x00008c0000087ab9 */ /* 0x000fe20000000a00 */
[----:B------:R-:W-:Y:S02]  /*06f0*/  UIADD3 UR7, UP0, UR4, UR10, URZ ;  /* 0x0000000a04077290 */ /* 0x000fe4000ff1e03f */
[----:B------:R-:W-:Y:S01]  /*0700*/  ULEA UR6, UP1, UR4, UR8, 0x3 ;  /* 0x0000000804067291 */ /* 0x000fe2000f82183f */
[----:B------:R-:W-:Y:S01]  /*0710*/  IMAD.X R13, RZ, RZ, -0x1, P0 ;  /* 0xffffffffff0d7424 */ /* 0x000fe200000e06ff */
[----:B------:R-:W-:Y:S02]  /*0720*/  UIADD3.X UR8, UR5, UR11, URZ, UP0, !UPT ;  /* 0x0000000b05087290 */ /* 0x000fe400087fe43f */
[----:B------:R-:W-:-:S12]  /*0730*/  ULEA.HI.X UR4, UR4, UR9, UR5, 0x3, UP1 ;  /* 0x0000000904047291 */ /* 0x000fd800088f1c05 */
.L_x_1048:
[----:B------:R-:W-:Y:S02]  /*0740*/  IMAD.U32 R6, RZ, RZ, UR6 ;  /* 0x00000006ff067e24 */ /* 0x000fe4000f8e00ff */
[----:B------:R-:W-:-:S06]  /*0750*/  IMAD.U32 R7, RZ, RZ, UR4 ;  /* 0x00000004ff077e24 */ /* 0x000fcc000f8e00ff */
[----:B------:R-:W2:Y:S01]  /*0760*/  LDG.E.64 R6, desc[UR12][R6.64] ;  /* 0x0000000c06067981 */ /* 0x000ea2000c1e1b00 */
[----:B------:R-:W-:Y:S02]  /*0770*/  IMAD.U32 R8, RZ, RZ, UR7 ;  /* 0x00000007ff087e24 */ /* 0x000fe4000f8e00ff */
[----:B------:R-:W-:Y:S01]  /*0780*/  IMAD.U32 R9, RZ, RZ, UR8 ;  /* 0x00000008ff097e24 */ /* 0x000fe2000f8e00ff */
[----:B--2--5:R-:W-:-:S04]  /*0790*/  ISETP.NE.U32.AND P0, PT, R4, R6, PT ;  /* 0x000000060400720c */ /* 0x024fc80003f05070 */
[----:B------:R-:W-:-:S13]  /*07a0*/  ISETP.NE.AND.EX P0, PT, R5, R7, PT, P0 ;  /* 0x000000070500720c */ /* 0x000fda0003f05300 */
[----:B------:R-:W2:Y:S01]  /*07b0*/  @!P0 LDG.E.U8 R8, desc[UR12][R8.64] ;  /* 0x0000000c08088981 */ /* 0x000ea2000c1e1100 */
[----:B------:R-:W-:Y:S01]  /*07c0*/  @!P0 IMAD.MOV.U32 R11, RZ, RZ, R2 ;  /* 0x000000ffff0b8224 */ /* 0x000fe200078e0002 */
[----:B------:R-:W-:Y:S01]  /*07d0*/  IADD3 R12, P1, R12, 0x1, RZ ;  /* 0x000000010c0c7810 */ /* 0x000fe20007f3e0ff */
[----:B------:R-:W-:Y:S02]  /*07e0*/  UIADD3 UR6, UP1, UR6, 0x8, URZ ;  /* 0x0000000806067890 */ /* 0x000fe4000ff3e03f */
[----:B------:R-:W-:Y:S01]  /*07f0*/  UIADD3 UR7, UP0, UR7, 0x1, URZ ;  /* 0x0000000107077890 */ /* 0x000fe2000ff1e03f */
[----:B------:R-:W-:Y:S01]  /*0800*/  @!P0 PRMT R11, R11, 0x9910, RZ ;  /* 0x000099100b0b8816 */ /* 0x000fe200000000ff */
[----:B------:R-:W-:Y:S01]  /*0810*/  IMAD.X R13, RZ, RZ, R13, P1 ;  /* 0x000000ffff0d7224 */ /* 0x000fe200008e060d */
[----:B------:R-:W-:Y:S01]  /*0820*/  ISETP.NE.U32.AND P1, PT, R12, RZ, PT ;  /* 0x000000ff0c00720c */ /* 0x000fe20003f25070 */
[----:B------:R-:W-:Y:S02]  /*0830*/  UIADD3.X UR4, URZ, UR4, URZ, UP1, !UPT ;  /* 0x000000043f047290 */ /* 0x000fe40008ffe43f */
[----:B------:R-:W-:Y:S01]  /*0840*/  UIADD3.X UR8, URZ, UR8, URZ, UP0, !UPT ;  /* 0x000000083f087290 */ /* 0x000fe200087fe43f */
[----:B------:R-:W-:Y:S01]  /*0850*/  ISETP.NE.AND.EX P1, PT, R13, RZ, PT, P1 ;  /* 0x000000ff0d00720c */ /* 0x000fe20003f25310 */
[----:B--2---:R-:W-:-:S05]  /*0860*/  @!P0 IMAD R11, R8, R11, RZ ;  /* 0x0000000b080b8224 */ /* 0x004fca00078e02ff */
[----:B------:R-:W-:-:S04]  /*0870*/  @!P0 LOP3.LUT R11, R11, 0xffff, RZ, 0xc0, !PT ;  /* 0x0000ffff0b0b8812 */ /* 0x000fc800078ec0ff */
[----:B------:R-:W-:-:S04]  /*0880*/  @!P0 PRMT R6, R11, 0x8880, RZ ;  /* 0x000088800b068816 */ /* 0x000fc800000000ff */
[--C-:B------:R-:W-:Y:S01]  /*0890*/  @!P0 SHF.R.S32.HI R7, RZ, 0x1f, R6.reuse ;  /* 0x0000001fff078819 */ /* 0x100fe20000011406 */
[----:B------:R-:W-:-:S04]  /*08a0*/  @!P0 IMAD.MOV.U32 R2, RZ, RZ, R6 ;  /* 0x000000ffff028224 */ /* 0x000fc800078e0006 */
[----:B------:R-:W-:Y:S01]  /*08b0*/  @!P0 IMAD.MOV.U32 R3, RZ, RZ, R7 ;  /* 0x000000ffff038224 */ /* 0x000fe200078e0007 */
[----:B------:R-:W-:Y:S06]  /*08c0*/  @P1 BRA `(.L_x_1048) ;  /* 0xfffffffc009c1947 */ /* 0x000fec000383ffff */
.L_x_1045:
[----:B------:R-:W-:Y:S02]  /*08d0*/  ULDC.64 UR4, c[0x0][0x210] ;  /* 0x0000840000047ab9 */ /* 0x000fe40000000a00 */
[----:B-----5:R-:W-:-:S04]  /*08e0*/  IADD3 R4, P0, R0, UR4, RZ ;  /* 0x0000000400047c10 */ /* 0x020fc8000ff1e0ff */
[----:B------:R-:W-:-:S05]  /*08f0*/  IADD3.X R5, R10, UR5, RZ, P0, !PT ;  /* 0x000000050a057c10 */ /* 0x000fca00087fe4ff */
[----:B------:R-:W-:Y:S01]  /*0900*/  STG.E.64 desc[UR12][R4.64], R2 ;  /* 0x0000000204007986 */ /* 0x000fe2000c101b0c */
[----:B------:R-:W-:Y:S05]  /*0910*/  EXIT ;  /* 0x000000000000794d */ /* 0x000fea0003800000 */
.L_x_1049:
        /* <DEDUP_REMOVED lines=14> */
.L_x_8691:


//--------------------- .text._ZN2at6native55_GLOBAL__N__0955718d_22_SparseCsrTensorMath_cu_868dd54534reduce_sparse_csr_dim0_cuda_kernelIaiNS1_14ReductionMulOpIaEElEEvPT2_PKT0_lPKT_S9_lT1_ --------------------------
	.section	.text._ZN2at6native55_GLOBAL__N__0955718d_22_SparseCsrTensorMath_cu_868dd54534reduce_sparse_csr_dim0_cuda_kernelIaiNS1_14ReductionMulOpIaEElEEvPT2_PKT0_lPKT_S9_lT1_,"ax",@progbits
	.align	128
.text._ZN2at6native55_GLOBAL__N__0955718d_22_SparseCsrTensorMath_cu_868dd54534reduce_sparse_csr_dim0_cuda_kernelIaiNS1_14ReductionMulOpIaEElEEvPT2_PKT0_lPKT_S9_lT1_:
        .type           _ZN2at6native55_GLOBAL__N__0955718d_22_SparseCsrTensorMath_cu_868dd54534reduce_sparse_csr_dim0_cuda_kernelIaiNS1_14ReductionMulOpIaEElEEvPT2_PKT0_lPKT_S9_lT1_,@function
        .size           _ZN2at6native55_GLOBAL__N__0955718d_22_SparseCsrTensorMath_cu_868dd54534reduce_sparse_csr_dim0_cuda_kernelIaiNS1_14ReductionMulOpIaEElEEvPT2_PKT0_lPKT_S9_lT1_,(.L_x_8692 - _ZN2at6native55_GLOBAL__N__0955718d_22_SparseCsrTensorMath_cu_868dd54534reduce_sparse_csr_dim0_cuda_kernelIaiNS1_14ReductionMulOpIaEElEEvPT2_PKT0_lPKT_S9_lT1_)
        .other          _ZN2at6native55_GLOBAL__N__0955718d_22_SparseCsrTensorMath_cu_868dd54534reduce_sparse_csr_dim0_cuda_kernelIaiNS1_14ReductionMulOpIaEElEEvPT2_PKT0_lPKT_S9_lT1_,@"STO_CUDA_ENTRY STV_DEFAULT"
_ZN2at6native55_GLOBAL__N__0955718d_22_SparseCsrTensorMath_cu_868dd54534reduce_sparse_csr_dim0_cuda_kernelIaiNS1_14ReductionMulOpIaEElEEvPT2_PKT0_lPKT_S9_lT1_:
        /* <DEDUP_REMOVED lines=42> */
.L_x_1052:
[----:B------:R-:W-:-:S05]  /*02a0*/  IMAD.MOV.U32 R4, RZ, RZ, R10 ;  /* 0x000000ffff047224 */ /* 0x000fca00078e000a */
[----:B0-----:R-:W2:Y:S04]  /*02b0*/  LDG.E R11, desc[UR12][R4.64] ;  /* 0x0000000c040b7981 */ /* 0x001ea8000c1e1900 */
[----:B------:R-:W3:Y:S04]  /*02c0*/  LDG.E R17, desc[UR12][R4.64+0x4] ;  /* 0x0000040c04117981 */ /* 0x000ee8000c1e1900 */
[----:B------:R-:W4:Y:S04]  /*02d0*/  LDG.E R19, desc[UR12][R4.64+0x8] ;  /* 0x0000080c04137981 */ /* 0x000f28000c1e1900 */
[----:B------:R-:W4:Y:S01]  /*02e0*/  LDG.E R21, desc[UR12][R4.64+0xc] ;  /* 0x00000c0c04157981 */ /* 0x000f22000c1e1900 */
[----:B------:R-:W-:-:S04]  /*02f0*/  UIADD3 UR6, UP0, UR4, UR8, URZ ;  /* 0x0000000804067290 */ /* 0x000fc8000ff1e03f */
[----:B------:R-:W-:Y:S02]  /*0300*/  UIADD3.X UR7, UR5, UR9, URZ, UP0, !UPT ;  /* 0x0000000905077290 */ /* 0x000fe400087fe43f */
[----:B------:R-:W-:-:S04]  /*0310*/  IMAD.U32 R12, RZ, RZ, UR6 ;  /* 0x00000006ff0c7e24 */ /* 0x000fc8000f8e00ff */
[----:B------:R-:W-:Y:S01]  /*0320*/  IMAD.U32 R13, RZ, RZ, UR7 ;  /* 0x00000007ff0d7e24 */ /* 0x000fe2000f8e00ff */
[----:B--2--5:R-:W-:-:S13]  /*0330*/  ISETP.NE.AND P1, PT, R6, R11, PT ;  /* 0x0000000b0600720c */ /* 0x024fda0003f25270 */
[----:B------:R-:W2:Y:S01]  /*0340*/  @!P1 LDG.E.U8 R15, desc[UR12][R12.64] ;  /* 0x0000000c0c0f9981 */ /* 0x000ea2000c1e1100 */
[----:B---3--:R-:W-:-:S13]  /*0350*/  ISETP.NE.AND P3, PT, R6, R17, PT ;  /* 0x000000110600720c */ /* 0x008fda0003f65270 */
[----:B------:R-:W3:Y:S01]  /*0360*/  @!P3 LDG.E.U8 R16, desc[UR12][R12.64+0x1] ;  /* 0x0000010c0c10b981 */ /* 0x000ee2000c1e1100 */
[----:B----4-:R-:W-:-:S13]  /*0370*/  ISETP.NE.AND P4, PT, R6, R19, PT ;  /* 0x000000130600720c */ /* 0x010fda0003f85270 */
[----:B------:R-:W4:Y:S01]  /*0380*/  @!P4 LDG.E.U8 R11, desc[UR12][R12.64+0x2] ;  /* 0x0000020c0c0bc981 */ /* 0x000f22000c1e1100 */
[----:B------:R-:W-:-:S13]  /*0390*/  ISETP.NE.AND P2, PT, R6, R21, PT ;  /* 0x000000150600720c */ /* 0x000fda0003f45270 */
        /* <DEDUP_REMOVED lines=12> */
[----:B0-----:R-:W-:-:S05]  /*0460*/  @!P3 PRMT R13, R14, 0x9910, RZ ;  /* 0x000099100e0db816 */ /* 0x001fca00000000ff */
[----:B---3--:R-:W-:-:S05]  /*0470*/  @!P3 IMAD R16, R16, R13, RZ ;  /* 0x0000000d1010b224 */ /* 0x008fca00078e02ff */
[----:B------:R-:W-:-:S04]  /*0480*/  @!P3 LOP3.LUT R16, R16, 0xffff, RZ, 0xc0, !PT ;  /* 0x0000ffff1010b812 */ /* 0x000fc800078ec0ff */
[----:B------:R-:W-:-:S04]  /*0490*/  @!P3 PRMT R12, R16, 0x8880, RZ ;  /* 0x00008880100cb816 */ /* 0x000fc800000000ff */
[--C-:B------:R-:W-:Y:S01]  /*04a0*/  @!P3 SHF.R.S32.HI R13, RZ, 0x1f, R12.reuse ;  /* 0x0000001fff0db819 */ /* 0x100fe2000001140c */
        /* <DEDUP_REMOVED lines=26> */
.L_x_1051:
        /* <DEDUP_REMOVED lines=9> */
.L_x_1053:
[----:B------:R-:W-:Y:S02]  /*06e0*/  IMAD.U32 R5, RZ, RZ, UR4 ;  /* 0x00000004ff057e24 */ /* 0x000fe4000f8e00ff */
[----:B------:R-:W-:-:S05]  /*06f0*/  IMAD.U32 R4, RZ, RZ, UR6 ;  /* 0x00000006ff047e24 */ /* 0x000fca000f8e00ff */
[----:B------:R-:W2:Y:S01]  /*0700*/  LDG.E R5, desc[UR12][R4.64] ;  /* 0x0000000c04057981 */ /* 0x000ea2000c1e1900 */
[----:B------:R-:W-:Y:S02]  /*0710*/  IMAD.U32 R8, RZ, RZ, UR7 ;  /* 0x00000007ff087e24 */ /* 0x000fe4000f8e00ff */
[----:B------:R-:W-:Y:S01]  /*0720*/  IMAD.U32 R9, RZ, RZ, UR8 ;  /* 0x00000008ff097e24 */ /* 0x000fe2000f8e00ff */
[----:B--2--5:R-:W-:-:S13]  /*0730*/  ISETP.NE.AND P1, PT, R6, R5, PT ;  /* 0x000000050600720c */ /* 0x024fda0003f25270 */
        /* <DEDUP_REMOVED lines=18> */
.L_x_1050:
[----:B------:R-:W-:Y:S02]  /*0860*/  ULDC.64 UR4, c[0x0][0x210] ;  /* 0x0000840000047ab9 */ /* 0x000fe40000000a00 */
[----:B------:R-:W-:-:S04]  /*0870*/  LEA R4, P0, R0, UR4, 0x3 ;  /* 0x0000000400047c11 */ /* 0x000fc8000f8018ff */
[----:B------:R-:W-:-:S05]  /*0880*/  LEA.HI.X R5, R0, UR5, RZ, 0x3, P0 ;  /* 0x0000000500057c11 */ /* 0x000fca00080f1cff */
[----:B------:R-:W-:Y:S01]  /*0890*/  STG.E.64 desc[UR12][R4.64], R2 ;  /* 0x0000000204007986 */ /* 0x000fe2000c101b0c */
[----:B------:R-:W-:Y:S05]  /*08a0*/  EXIT ;  /* 0x000000000000794d */ /* 0x000fea0003800000 */
.L_x_1054:
        /* <DEDUP_REMOVED lines=13> */
.L_x_8692:


//--------------------- .text._ZN2at6native55_GLOBAL__N__0955718d_22_SparseCsrTensorMath_cu_868dd54534reduce_sparse_csr_dim1_cuda_kernelIhlNS1_14ReductionMulOpIhEElEEvPT2_PKT_PKT0_SC_lT1_ --------------------------
	.section	.text._ZN2at6native55_GLOBAL__N__0955718d_22_SparseCsrTensorMath_cu_868dd54534reduce_sparse_csr_dim1_cuda_kernelIhlNS1_14ReductionMulOpIhEElEEvPT2_PKT_PKT0_SC_lT1_,"ax",@progbits
	.align	128
.text._ZN2at6native55_GLOBAL__N__0955718d_22_SparseCsrTensorMath_cu_868dd54534reduce_sparse_csr_dim1_cuda_kernelIhlNS1_14ReductionMulOpIhEElEEvPT2_PKT_PKT0_SC_lT1_:
        .type           _ZN2at6native55_GLOBAL__N__0955718d_22_SparseCsrTensorMath_cu_868dd54534reduce_sparse_csr_dim1_cuda_kernelIhlNS1_14ReductionMulOpIhEElEEvPT2_PKT_PKT0_SC_lT1_,@function
        .size           _ZN2at6native55_GLOBAL__N__0955718d_22_SparseCsrTensorMath_cu_868dd54534reduce_sparse_csr_dim1_cuda_kernelIhlNS1_14ReductionMulOpIhEElEEvPT2_PKT_PKT0_SC_lT1_,(.L_x_8693 - _ZN2at6native55_GLOBAL__N__0955718d_22_SparseCsrTensorMath_cu_868dd54534reduce_sparse_csr_dim1_cuda_kernelIhlNS1_14ReductionMulOpIhEElEEvPT2_PKT_PKT0_SC_lT1_)
        .other          _ZN2at6native55_GLOBAL__N__0955718d_22_SparseCsrTensorMath_cu_868dd54534reduce_sparse_csr_dim1_cuda_kernelIhlNS1_14ReductionMulOpIhEElEEvPT2_PKT_PKT0_SC_lT1_,@"STO_CUDA_ENTRY STV_DEFAULT"
_ZN2at6native55_GLOBAL__N__0955718d_22_SparseCsrTensorMath_cu_868dd54534reduce_sparse_csr_dim1_cuda_kernelIhlNS1_14ReductionMulOpIhEElEEvPT2_PKT_PKT0_SC_lT1_:
        /* <DEDUP_REMOVED lines=11> */
[----:B------:R-:W-:Y:S01]  /*00b0*/  SHF.R.U32.HI R0, RZ, 0x1d, R0 ;  /* 0x0000001dff007819 */ /* 0x000fe20000011600 */
[----:B------:R-:W-:Y:S02]  /*00c0*/  ULDC.64 UR6, c[0x0][0x208] ;  /* 0x0000820000067ab9 */ /* 0x000fe40000000a00 */
[----:B------:R-:W-:-:S04]  /*00d0*/  IADD3 R4, P0, R2, UR4, RZ ;  /* 0x0000000402047c10 */ /* 0x000fc8000ff1e0ff */
[----:B------:R-:W-:-:S05]  /*00e0*/  IADD3.X R5, R0, UR5, RZ, P0, !PT ;  /* 0x0000000500057c10 */ /* 0x000fca00087fe4ff */
[----:B------:R-:W2:Y:S04]  /*00f0*/  LDG.E.64 R6, desc[UR6][R4.64+0x8] ;  /* 0x0000080604067981 */ /* 0x000ea8000c1e1b00 */
[----:B------:R-:W2:Y:S02]  /*0100*/  LDG.E.64 R8, desc[UR6][R4.64] ;  /* 0x0000000604087981 */ /* 0x000ea4000c1e1b00 */
[----:B--2---:R-:W-:-:S04]  /*0110*/  ISETP.NE.U32.AND P0, PT, R6, R8, PT ;  /* 0x000000080600720c */ /* 0x004fc80003f05070 */
[----:B------:R-:W-:-:S13]  /*0120*/  ISETP.NE.AND.EX P0, PT, R7, R9, PT, P0 ;  /* 0x000000090700720c */ /* 0x000fda0003f05300 */
[----:B------:R-:W-:Y:S05]  /*0130*/  @!P0 EXIT ;  /* 0x000000000000894d */ /* 0x000fea0003800000 */
[----:B------:R-:W-:Y:S01]  /*0140*/  IMAD.MOV.U32 R4, RZ, RZ, R8 ;  /* 0x000000ffff047224 */ /* 0x000fe200078e0008 */
[----:B------:R-:W-:Y:S01]  /*0150*/  UMOV UR4, URZ ;  /* 0x0000003f00047c82 */ /* 0x000fe20008000000 */
[----:B------:R-:W-:Y:S01]  /*0160*/  IMAD.MOV.U32 R3, RZ, RZ, R9 ;  /* 0x000000ffff037224 */ /* 0x000fe200078e0009 */
[----:B------:R-:W-:Y:S01]  /*0170*/  ULDC.64 UR8, c[0x0][0x218] ;  /* 0x0000860000087ab9 */ /* 0x000fe20000000a00 */
[----:B------:R-:W-:Y:S01]  /*0180*/  BSSY B0, `(.L_x_1055) ;  /* 0x0000040000007945 */ /* 0x000fe20003800000 */
        /* <DEDUP_REMOVED lines=20> */
.L_x_1059:
        /* <DEDUP_REMOVED lines=22> */
.L_x_1058:
[----:B------:R-:W-:Y:S05]  /*0430*/  BSYNC B1 ;  /* 0x0000000000017941 */ /* 0x000fea0003800000 */
.L_x_1057:
[----:B------:R-:W-:Y:S04]  /*0440*/  BSSY B1, `(.L_x_1060) ;  /* 0x0000012000017945 */ /* 0x000fe80003800000 */
[----:B------:R-:W-:Y:S05]  /*0450*/  @!P0 BRA `(.L_x_1061) ;  /* 0x0000000000408947 */ /* 0x000fea0003800000 */
[----:B------:R-:W-:Y:S01]  /*0460*/  ULDC.64 UR10, c[0x0][0x218] ;  /* 0x00008600000a7ab9 */ /* 0x000fe20000000a00 */
[----:B------:R-:W-:Y:S02]  /*0470*/  IADD3 R6, P1, RZ, -R5, RZ ;  /* 0x80000005ff067210 */ /* 0x000fe40007f3e0ff */
[----:B------:R-:W-:-:S03]  /*0480*/  IADD3 R4, P0, R4, UR10, RZ ;  /* 0x0000000a04047c10 */ /* 0x000fc6000ff1e0ff */
[----:B------:R-:W-:Y:S01]  /*0490*/  IMAD.X R7, RZ, RZ, -0x1, P1 ;  /* 0xffffffffff077424 */ /* 0x000fe200008e06ff */
[----:B------:R-:W-:-:S09]  /*04a0*/  IADD3.X R5, R3, UR11, RZ, P0, !PT ;  /* 0x0000000b03057c10 */ /* 0x000fd200087fe4ff */
.L_x_1062:
        /* <DEDUP_REMOVED lines=11> */
.L_x_1061:
[----:B------:R-:W-:Y:S05]  /*0560*/  BSYNC B1 ;  /* 0x0000000000017941 */ /* 0x000fea0003800000 */
.L_x_1060:
[----:B------:R-:W-:-:S07]  /*0570*/  LOP3.LUT R9, R8, 0xff, RZ, 0xc0, !PT ;  /* 0x000000ff08097812 */ /* 0x000fce00078ec0ff */
.L_x_1056:
[----:B------:R-:W-:Y:S05]  /*0580*/  BSYNC B0 ;  /* 0x0000000000007941 */ /* 0x000fea0003800000 */
.L_x_1055:
[----:B------:R-:W-:Y:S02]  /*0590*/  ULDC.64 UR10, c[0x0][0x228] ;  /* 0x00008a00000a7ab9 */ /* 0x000fe40000000a00 */
[----:B------:R-:W-:-:S04]  /*05a0*/  IADD3 R2, P0, R2, UR10, RZ ;  /* 0x0000000a02027c10 */ /* 0x000fc8000ff1e0ff */
[----:B------:R-:W-:Y:S01]  /*05b0*/  IADD3.X R3, R0, UR11, RZ, P0, !PT ;  /* 0x0000000b00037c10 */ /* 0x000fe200087fe4ff */
[----:B------:R-:W-:-:S05]  /*05c0*/  ULDC.64 UR10, c[0x0][0x210] ;  /* 0x00008400000a7ab9 */ /* 0x000fca0000000a00 */
[----:B------:R-:W2:Y:S01]  /*05d0*/  LDG.E.64 R2, desc[UR6][R2.64] ;  /* 0x0000000602027981 */ /* 0x000ea2000c1e1b00 */
[----:B------:R-:W-:Y:S02]  /*05e0*/  IMAD.U32 R5, RZ, RZ, UR4 ;  /* 0x00000004ff057e24 */ /* 0x000fe4000f8e00ff */
[----:B------:R-:W-:Y:S01]  /*05f0*/  IMAD.MOV.U32 R4, RZ, RZ, R9 ;  /* 0x000000ffff047224 */ /* 0x000fe200078e0009 */
[----:B--2---:R-:W-:-:S04]  /*0600*/  LEA R6, P0, R2, UR10, 0x3 ;  /* 0x0000000a02067c11 */ /* 0x004fc8000f8018ff */
[----:B------:R-:W-:-:S05]  /*0610*/  LEA.HI.X R7, R2, UR11, R3, 0x3, P0 ;  /* 0x0000000b02077c11 */ /* 0x000fca00080f1c03 */
[----:B------:R-:W-:Y:S01]  /*0620*/  STG.E.64 desc[UR6][R6.64], R4 ;  /* 0x0000000406007986 */ /* 0x000fe2000c101b06 */
[----:B------:R-:W-:Y:S05]  /*0630*/  EXIT ;  /* 0x000000000000794d */ /* 0x000fea0003800000 */
.L_x_1063:
        /* <DEDUP_REMOVED lines=12> */
.L_x_8693:


//--------------------- .text._ZN2at6native55_GLOBAL__N__0955718d_22_SparseCsrTensorMath_cu_868dd54534reduce_sparse_csr_dim1_cuda_kernelIhiNS1_14ReductionMulOpIhEElEEvPT2_PKT_PKT0_SC_lT1_ --------------------------
	.section	.text._ZN2at6native55_GLOBAL__N__0955718d_22_SparseCsrTensorMath_cu_868dd54534reduce_sparse_csr_dim1_cuda_kernelIhiNS1_14ReductionMulOpIhEElEEvPT2_PKT_PKT0_SC_lT1_,"ax",@progbits
	.align	128
.text._ZN2at6native55_GLOBAL__N__0955718d_22_SparseCsrTensorMath_cu_868dd54534reduce_sparse_csr_dim1_cuda_kernelIhiNS1_14ReductionMulOpIhEElEEvPT2_PKT_PKT0_SC_lT1_:
        .type           _ZN2at6native55_GLOBAL__N__0955718d_22_SparseCsrTensorMath_cu_868dd54534reduce_sparse_csr_dim1_cuda_kernelIhiNS1_14ReductionMulOpIhEElEEvPT2_PKT_PKT0_SC_lT1_,@function
        .size           _ZN2at6native55_GLOBAL__N__0955718d_22_SparseCsrTensorMath_cu_868dd54534reduce_sparse_csr_dim1_cuda_kernelIhiNS1_14ReductionMulOpIhEElEEvPT2_PKT_PKT0_SC_lT1_,(.L_x_8694 - _ZN2at6native55_GLOBAL__N__0955718d_22_SparseCsrTensorMath_cu_868dd54534reduce_sparse_csr_dim1_cuda_kernelIhiNS1_14ReductionMulOpIhEElEEvPT2_PKT_PKT0_SC_lT1_)
        .other          _ZN2at6native55_GLOBAL__N__0955718d_22_SparseCsrTensorMath_cu_868dd54534reduce_sparse_csr_dim1_cuda_kernelIhiNS1_14ReductionMulOpIhEElEEvPT2_PKT_PKT0_SC_lT1_,@"STO_CUDA_ENTRY STV_DEFAULT"
_ZN2at6native55_GLOBAL__N__0955718d_22_SparseCsrTensorMath_cu_868dd54534reduce_sparse_csr_dim1_cuda_kernelIhiNS1_14ReductionMulOpIhEElEEvPT2_PKT_PKT0_SC_lT1_:
        /* <DEDUP_REMOVED lines=15> */
[----:B------:R-:W2:Y:S04]  /*00f0*/  LDG.E R5, desc[UR6][R2.64] ;  /* 0x0000000602057981 */ /* 0x000ea8000c1e1900 */
[----:B------:R-:W2:Y:S02]  /*0100*/  LDG.E R6, desc[UR6][R2.64+0x4] ;  /* 0x0000040602067981 */ /* 0x000ea4000c1e1900 */
[----:B--2---:R-:W-:-:S13]  /*0110*/  ISETP.NE.AND P0, PT, R6, R5, PT ;  /* 0x000000050600720c */ /* 0x004fda0003f05270 */
[----:B------:R-:W-:Y:S05]  /*0120*/  @!P0 EXIT ;  /* 0x000000000000894d */ /* 0x000fea0003800000 */
[----:B------:R-:W-:Y:S01]  /*0130*/  ISETP.GT.AND P0, PT, R6, R5, PT ;  /* 0x000000050600720c */ /* 0x000fe20003f04270 */
[----:B------:R-:W-:Y:S01]  /*0140*/  UMOV UR4, URZ ;  /* 0x0000003f00047c82 */ /* 0x000fe20008000000 */
[----:B------:R-:W-:Y:S01]  /*0150*/  BSSY B2, `(.L_x_1064) ;  /* 0x000009e000027945 */ /* 0x000fe20003800000 */
[----:B------:R-:W-:-:S10]  /*0160*/  IMAD.MOV.U32 R9, RZ, RZ, 0x1 ;  /* 0x00000001ff097424 */ /* 0x000fd400078e00ff */
        /* <DEDUP_REMOVED lines=24> */
.L_x_1072:
        /* <DEDUP_REMOVED lines=55> */
.L_x_1071:
[----:B------:R-:W-:Y:S05]  /*0660*/  BSYNC B3 ;  /* 0x0000000000037941 */ /* 0x000fea0003800000 */
.L_x_1070:
        /* <DEDUP_REMOVED lines=33> */
.L_x_1074:
[----:B------:R-:W-:Y:S05]  /*0880*/  BSYNC B3 ;  /* 0x0000000000037941 */ /* 0x000fea0003800000 */
.L_x_1073:
[----:B------:R-:W-:-:S13]  /*0890*/  ISETP.NE.OR P0, PT, R8, RZ, P0 ;  /* 0x000000ff0800720c */ /* 0x000fda0000705670 */
[----:B------:R-:W-:Y:S05]  /*08a0*/  @!P0 BREAK B0 ;  /* 0x0000000000008942 */ /* 0x000fea0003800000 */
[----:B------:R-:W-:Y:S05]  /*08b0*/  @!P0 BRA `(.L_x_1067) ;  /* 0x0000000000508947 */ /* 0x000fea0003800000 */
.L_x_1069:
[----:B------:R-:W-:Y:S05]  /*08c0*/  BSYNC B0 ;  /* 0x0000000000007941 */ /* 0x000fea0003800000 */
.L_x_1068:
        /* <DEDUP_REMOVED lines=19> */
.L_x_1067:
[----:B------:R-:W-:Y:S05]  /*0a00*/  BSYNC B1 ;  /* 0x0000000000017941 */ /* 0x000fea0003800000 */
.L_x_1066:
[----:B------:R-:W-:Y:S01]  /*0a10*/  ISETP.NE.AND P0, PT, R6, RZ, PT ;  /* 0x000000ff0600720c */ /* 0x000fe20003f05270 */
[----:B------:R-:W-:-:S12]  /*0a20*/  BSSY B0, `(.L_x_1075) ;  /* 0x000000f000007945 */ /* 0x000fd80003800000 */
[----:B------:R-:W-:Y:S05]  /*0a30*/  @!P0 BRA `(.L_x_1076) ;  /* 0x0000000000348947 */ /* 0x000fea0003800000 */
[----:B------:R-:W-:Y:S02]  /*0a40*/  ULDC.64 UR8, c[0x0][0x218] ;  /* 0x0000860000087ab9 */ /* 0x000fe40000000a00 */
[----:B------:R-:W-:-:S04]  /*0a50*/  IADD3 R8, P0, R5, UR8, RZ ;  /* 0x0000000805087c10 */ /* 0x000fc8000ff1e0ff */
[----:B------:R-:W-:-:S09]  /*0a60*/  LEA.HI.X.SX32 R9, R5, UR9, 0x1, P0 ;  /* 0x0000000905097c11 */ /* 0x000fd200080f0eff */
.L_x_1077:
        /* <DEDUP_REMOVED lines=10> */
.L_x_1076:
[----:B------:R-:W-:Y:S05]  /*0b10*/  BSYNC B0 ;  /* 0x0000000000007941 */ /* 0x000fea0003800000 */
.L_x_1075:
[----:B------:R-:W-:-:S07]  /*0b20*/  LOP3.LUT R9, R7, 0xff, RZ, 0xc0, !PT ;  /* 0x000000ff07097812 */ /* 0x000fce00078ec0ff */
.L_x_1065:
[----:B------:R-:W-:Y:S05]  /*0b30*/  BSYNC B2 ;  /* 0x0000000000027941 */ /* 0x000fea0003800000 */
.L_x_1064:
[----:B------:R-:W-:Y:S05]  /*0b40*/  WARPSYNC.ALL ;  /* 0x0000000000007948 */ /* 0x000fea0003800000 */
[----:B------:R-:W-:Y:S01]  /*0b50*/  ULDC.64 UR8, c[0x0][0x228] ;  /* 0x00008a0000087ab9 */ /* 0x000fe20000000a00 */
[----:B------:R-:W0:Y:S01]  /*0b60*/  LDC.64 R2, c[0x0][0x210] ;  /* 0x00008400ff027b82 */ /* 0x000e220000000a00 */
[----:B------:R-:W-:-:S04]  /*0b70*/  IADD3 R6, P0, R0, UR8, RZ ;  /* 0x0000000800067c10 */ /* 0x000fc8000ff1e0ff */
[----:B------:R-:W-:-:S06]  /*0b80*/  IADD3.X R7, R4, UR9, RZ, P0, !PT ;  /* 0x0000000904077c10 */ /* 0x000fcc00087fe4ff */
[----:B------:R-:W0:Y:S01]  /*0b90*/  LDG.E R7, desc[UR6][R6.64] ;  /* 0x0000000606077981 */ /* 0x000e22000c1e1900 */
[----:B------:R-:W-:Y:S02]  /*0ba0*/  IMAD.U32 R5, RZ, RZ, UR4 ;  /* 0x00000004ff057e24 */ /* 0x000fe4000f8e00ff */
[----:B------:R-:W-:Y:S02]  /*0bb0*/  IMAD.MOV.U32 R4, RZ, RZ, R9 ;  /* 0x000000ffff047224 */ /* 0x000fe400078e0009 */
[----:B0-----:R-:W-:-:S05]  /*0bc0*/  IMAD.WIDE R2, R7, 0x8, R2 ;  /* 0x0000000807027825 */ /* 0x001fca00078e0202 */
[----:B------:R-:W-:Y:S01]  /*0bd0*/  STG.E.64 desc[UR6][R2.64], R4 ;  /* 0x0000000402007986 */ /* 0x000fe2000c101b06 */
[----:B------:R-:W-:Y:S05]  /*0be0*/  EXIT ;  /* 0x000000000000794d */ /* 0x000fea0003800000 */
.L_x_1078:
        /* <DEDUP_REMOVED lines=9> */
.L_x_8694:


//--------------------- .text._ZN2at6native55_GLOBAL__N__0955718d_22_SparseCsrTensorMath_cu_868dd54534reduce_sparse_csr_dim0_cuda_kernelIhlNS1_14ReductionMulOpIhEElEEvPT2_PKT0_lPKT_S9_lT1_ --------------------------
	.section	.text._ZN2at6native55_GLOBAL__N__0955718d_22_SparseCsrTensorMath_cu_868dd54534reduce_sparse_csr_dim0_cuda_kernelIhlNS1_14ReductionMulOpIhEElEEvPT2_PKT0_lPKT_S9_lT1_,"ax",@progbits
	.align	128
.text._ZN2at6native55_GLOBAL__N__0955718d_22_SparseCsrTensorMath_cu_868dd54534reduce_sparse_csr_dim0_cuda_kernelIhlNS1_14ReductionMulOpIhEElEEvPT2_PKT0_lPKT_S9_lT1_:
        .type           _ZN2at6native55_GLOBAL__N__0955718d_22_SparseCsrTensorMath_cu_868dd54534reduce_sparse_csr_dim0_cuda_kernelIhlNS1_14ReductionMulOpIhEElEEvPT2_PKT0_lPKT_S9_lT1_,@function
        .size           _ZN2at6native55_GLOBAL__N__0955718d_22_SparseCsrTensorMath_cu_868dd54534reduce_sparse_csr_dim0_cuda_kernelIhlNS1_14ReductionMulOpIhEElEEvPT2_PKT0_lPKT_S9_lT1_,(.L_x_8695 - _ZN2at6native55_GLOBAL__N__0955718d_22_SparseCsrTensorMath_cu_868dd54534reduce_sparse_csr_dim0_cuda_kernelIhlNS1_14ReductionMulOpIhEElEEvPT2_PKT0_lPKT_S9_lT1_)
        .other          _ZN2at6native55_GLOBAL__N__0955718d_22_SparseCsrTensorMath_cu_868dd54534reduce_sparse_csr_dim0_cuda_kernelIhlNS1_14ReductionMulOpIhEElEEvPT2_PKT0_lPKT_S9_lT1_,@"STO_CUDA_ENTRY STV_DEFAULT"
_ZN2at6native55_GLOBAL__N__0955718d_22_SparseCsrTensorMath_cu_868dd54534reduce_sparse_csr_dim0_cuda_kernelIhlNS1_14ReductionMulOpIhEElEEvPT2_PKT0_lPKT_S9_lT1_:
        /* <DEDUP_REMOVED lines=14> */
[----:B------:R-:W-:Y:S01]  /*00e0*/  UMOV UR6, URZ ;  /* 0x0000003f00067c82 */ /* 0x000fe20008000000 */
        /* <DEDUP_REMOVED lines=23> */
[----:B------:R-:W-:Y:S01]  /*0260*/  IMAD.U32 R6, RZ, RZ, UR5 ;  /* 0x00000005ff067e24 */ /* 0x000fe2000f8e00ff */
[----:B------:R-:W-:Y:S01]  /*0270*/  UMOV UR5, URZ ;  /* 0x0000003f00057c82 */ /* 0x000fe20008000000 */
[----:B------:R-:W-:Y:S01]  /*0280*/  IMAD.X R14, RZ, RZ, ~R9, P1 ;  /* 0x000000ffff0e7224 */ /* 0x000fe200008e0e09 */
[----:B------:R-:W-:-:S06]  /*0290*/  ULDC.64 UR10, c[0x0][0x228] ;  /* 0x00008a00000a7ab9 */ /* 0x000fcc0000000a00 */
.L_x_1081:
        /* <DEDUP_REMOVED lines=10> */
[----:B---3--:R-:W-:-:S04]  /*0340*/  ISETP.NE.U32.AND P3, PT, R2, R18, PT ;  /* 0x000000120200720c */ /* 0x008fc80003f65070 */
[----:B------:R-:W-:-:S07]  /*0350*/  ISETP.NE.AND.EX P3, PT, R3, R19, PT, P3 ;  /* 0x000000130300720c */ /* 0x000fce0003f65330 */
[----:B------:R-:W2:Y:S01]  /*0360*/  @!P2 LDG.E.U8 R16, desc[UR12][R12.64] ;  /* 0x0000000c0c10a981 */ /* 0x000ea2000c1e1100 */
[----:B----4-:R-:W-:-:S04]  /*0370*/  ISETP.NE.U32.AND P4, PT, R2, R10, PT ;  /* 0x0000000a0200720c */ /* 0x010fc80003f85070 */
[----:B------:R-:W-:Y:S01]  /*0380*/  ISETP.NE.AND.EX P4, PT, R3, R11, PT, P4 ;  /* 0x0000000b0300720c */ /* 0x000fe20003f85340 */
[----:B------:R-:W3:Y:S01]  /*0390*/  @!P3 LDG.E.U8 R18, desc[UR12][R12.64+0x1] ;  /* 0x0000010c0c12b981 */ /* 0x000ee2000c1e1100 */
[----:B------:R-:W-:-:S11]  /*03a0*/  ISETP.NE.U32.AND P1, PT, R2, R8, PT ;  /* 0x000000080200720c */ /* 0x000fd60003f25070 */
[----:B------:R-:W4:Y:S01]  /*03b0*/  @!P4 LDG.E.U8 R10, desc[UR12][R12.64+0x2] ;  /* 0x0000020c0c0ac981 */ /* 0x000f22000c1e1100 */
[----:B------:R-:W-:-:S13]  /*03c0*/  ISETP.NE.AND.EX P1, PT, R3, R9, PT, P1 ;  /* 0x000000090300720c */ /* 0x000fda0003f25310 */
[----:B------:R-:W4:Y:S01]  /*03d0*/  @!P1 LDG.E.U8 R8, desc[UR12][R12.64+0x3] ;  /* 0x0000030c0c089981 */ /* 0x000f22000c1e1100 */
[----:B------:R-:W-:Y:S01]  /*03e0*/  @!P2 PRMT R9, R0, 0x9910, RZ ;  /* 0x000099100009a816 */ /* 0x000fe200000000ff */
[----:B------:R-:W-:-:S04]  /*03f0*/  UIADD3 UR4, UP0, UR4, 0x4, URZ ;  /* 0x0000000404047890 */ /* 0x000fc8000ff1e03f */
[----:B------:R-:W-:Y:S01]  /*0400*/  UIADD3.X UR5, URZ, UR5, URZ, UP0, !UPT ;  /* 0x000000053f057290 */ /* 0x000fe200087fe43f */
[----:B--2---:R-:W-:-:S05]  /*0410*/  @!P2 IMAD R16, R16, R9, RZ ;  /* 0x000000091010a224 */ /* 0x004fca00078e02ff */
[----:B------:R-:W-:-:S04]  /*0420*/  @!P2 LOP3.LUT R0, R16, 0xff, RZ, 0xc0, !PT ;  /* 0x000000ff1000a812 */ /* 0x000fc800078ec0ff */
[----:B------:R-:W-:-:S05]  /*0430*/  @!P3 PRMT R9, R0, 0x9910, RZ ;  /* 0x000099100009b816 */ /* 0x000fca00000000ff */
[----:B---3--:R-:W-:-:S05]  /*0440*/  @!P3 IMAD R18, R18, R9, RZ ;  /* 0x000000091212b224 */ /* 0x008fca00078e02ff */
[----:B------:R-:W-:-:S04]  /*0450*/  @!P3 LOP3.LUT R0, R18, 0xff, RZ, 0xc0, !PT ;  /* 0x000000ff1200b812 */ /* 0x000fc800078ec0ff */
[----:B------:R-:W-:-:S05]  /*0460*/  @!P4 PRMT R9, R0, 0x9910, RZ ;  /* 0x000099100009c816 */ /* 0x000fca00000000ff */
[----:B----4-:R-:W-:-:S05]  /*0470*/  @!P4 IMAD R10, R10, R9, RZ ;  /* 0x000000090a0ac224 */ /* 0x010fca00078e02ff */
[----:B------:R-:W-:Y:S02]  /*0480*/  @!P4 LOP3.LUT R0, R10, 0xff, RZ, 0xc0, !PT ;  /* 0x000000ff0a00c812 */ /* 0x000fe400078ec0ff */
[----:B------:R-:W-:Y:S02]  /*0490*/  IADD3 R10, P3, R15, UR4, RZ ;  /* 0x000000040f0a7c10 */ /* 0x000fe4000ff7e0ff */
[----:B------:R-:W-:Y:S02]  /*04a0*/  @!P1 PRMT R9, R0, 0x9910, RZ ;  /* 0x0000991000099816 */ /* 0x000fe400000000ff */
[----:B------:R-:W-:Y:S02]  /*04b0*/  ISETP.NE.U32.AND P2, PT, R10, RZ, PT ;  /* 0x000000ff0a00720c */ /* 0x000fe40003f45070 */
[----:B------:R-:W-:Y:S01]  /*04c0*/  IADD3.X R10, R14, UR5, RZ, P3, !PT ;  /* 0x000000050e0a7c10 */ /* 0x000fe20009ffe4ff */
[----:B------:R-:W-:Y:S01]  /*04d0*/  @!P1 IMAD R8, R8, R9, RZ ;  /* 0x0000000908089224 */ /* 0x000fe200078e02ff */
[----:B------:R-:W-:-:S02]  /*04e0*/  IADD3 R6, P3, R6, 0x20, RZ ;  /* 0x0000002006067810 */ /* 0x000fc40007f7e0ff */
[----:B------:R-:W-:Y:S02]  /*04f0*/  ISETP.NE.AND.EX P2, PT, R10, RZ, PT, P2 ;  /* 0x000000ff0a00720c */ /* 0x000fe40003f45320 */
[----:B------:R-:W-:Y:S01]  /*0500*/  @!P1 LOP3.LUT R0, R8, 0xff, RZ, 0xc0, !PT ;  /* 0x000000ff08009812 */ /* 0x000fe200078ec0ff */
[----:B------:R-:W-:-:S10]  /*0510*/  IMAD.X R7, RZ, RZ, R7, P3 ;  /* 0x000000ffff077224 */ /* 0x000fd400018e0607 */
[----:B------:R-:W-:Y:S05]  /*0520*/  @P2 BRA `(.L_x_1081) ;  /* 0xfffffffc005c2947 */ /* 0x000fea000383ffff */
.L_x_1080:
        /* <DEDUP_REMOVED lines=9> */
.L_x_1082:
        /* <DEDUP_REMOVED lines=8> */
[----:B------:R-:W-:Y:S01]  /*0640*/  IADD3 R17, P1, R17, 0x1, RZ ;  /* 0x0000000111117810 */ /* 0x000fe20007f3e0ff */
[----:B------:R-:W-:Y:S01]  /*0650*/  UIADD3 UR8, UP0, UR8, 0x1, URZ ;  /* 0x0000000108087890 */ /* 0x000fe2000ff1e03f */
[----:B------:R-:W-:Y:S01]  /*0660*/  @!P0 PRMT R11, R0, 0x9910, RZ ;  /* 0x00009910000b8816 */ /* 0x000fe200000000ff */
[----:B------:R-:W-:Y:S02]  /*0670*/  UIADD3 UR7, UP1, UR7, 0x8, URZ ;  /* 0x0000000807077890 */ /* 0x000fe4000ff3e03f */
[----:B------:R-:W-:Y:S01]  /*0680*/  IMAD.X R10, RZ, RZ, R10, P1 ;  /* 0x000000ffff0a7224 */ /* 0x000fe200008e060a */
[----:B------:R-:W-:Y:S01]  /*0690*/  ISETP.NE.U32.AND P1, PT, R17, RZ, PT ;  /* 0x000000ff1100720c */ /* 0x000fe20003f25070 */
[----:B------:R-:W-:Y:S02]  /*06a0*/  UIADD3.X UR9, URZ, UR9, URZ, UP0, !UPT ;  /* 0x000000093f097290 */ /* 0x000fe400087fe43f */
[----:B------:R-:W-:Y:S01]  /*06b0*/  UIADD3.X UR4, URZ, UR4, URZ, UP1, !UPT ;  /* 0x000000043f047290 */ /* 0x000fe20008ffe43f */
[----:B------:R-:W-:Y:S01]  /*06c0*/  ISETP.NE.AND.EX P1, PT, R10, RZ, PT, P1 ;  /* 0x000000ff0a00720c */ /* 0x000fe20003f25310 */
[----:B--2---:R-:W-:-:S05]  /*06d0*/  @!P0 IMAD R6, R8, R11, RZ ;  /* 0x0000000b08068224 */ /* 0x004fca00078e02ff */
[----:B------:R-:W-:-:S07]  /*06e0*/  @!P0 LOP3.LUT R0, R6, 0xff, RZ, 0xc0, !PT ;  /* 0x000000ff06008812 */ /* 0x000fce00078ec0ff */
[----:B------:R-:W-:Y:S05]  /*06f0*/  @P1 BRA `(.L_x_1082) ;  /* 0xfffffffc00b01947 */ /* 0x000fea000383ffff */
.L_x_1079:
[----:B------:R-:W-:Y:S01]  /*0700*/  ULDC.64 UR4, c[0x0][0x210] ;  /* 0x0000840000047ab9 */ /* 0x000fe20000000a00 */
[----:B-----5:R-:W-:Y:S01]  /*0710*/  IMAD.U32 R3, RZ, RZ, UR6 ;  /* 0x00000006ff037e24 */ /* 0x020fe2000f8e00ff */
[----:B------:R-:W-:Y:S01]  /*0720*/  IADD3 R6, P0, R5, UR4, RZ ;  /* 0x0000000405067c10 */ /* 0x000fe2000ff1e0ff */
[----:B------:R-:W-:-:S03]  /*0730*/  IMAD.MOV.U32 R2, RZ, RZ, R0 ;  /* 0x000000ffff027224 */ /* 0x000fc600078e0000 */
[----:B------:R-:W-:-:S05]  /*0740*/  IADD3.X R7, R4, UR5, RZ, P0, !PT ;  /* 0x0000000504077c10 */ /* 0x000fca00087fe4ff */
[----:B------:R-:W-:Y:S01]  /*0750*/  STG.E.64 desc[UR12][R6.64], R2 ;  /* 0x0000000206007986 */ /* 0x000fe2000c101b0c */
[----:B------:R-:W-:Y:S05]  /*0760*/  EXIT ;  /* 0x000000000000794d */ /* 0x000fea0003800000 */
.L_x_1083:
        /* <DEDUP_REMOVED lines=9> */
.L_x_8695:


//--------------------- .text._ZN2at6native55_GLOBAL__N__0955718d_22_SparseCsrTensorMath_cu_868dd54534reduce_sparse_csr_dim0_cuda_kernelIhiNS1_14ReductionMulOpIhEElEEvPT2_PKT0_lPKT_S9_lT1_ --------------------------
	.section	.text._ZN2at6native55_GLOBAL__N__0955718d_22_SparseCsrTensorMath_cu_868dd54534reduce_sparse_csr_dim0_cuda_kernelIhiNS1_14ReductionMulOpIhEElEEvPT2_PKT0_lPKT_S9_lT1_,"ax",@progbits
	.align	128
.text._ZN2at6native55_GLOBAL__N__0955718d_22_SparseCsrTensorMath_cu_868dd54534reduce_sparse_csr_dim0_cuda_kernelIhiNS1_14ReductionMulOpIhEElEEvPT2_PKT0_lPKT_S9_lT1_:
        .type           _ZN2at6native55_GLOBAL__N__0955718d_22_SparseCsrTensorMath_cu_868dd54534reduce_sparse_csr_dim0_cuda_kernelIhiNS1_14ReductionMulOpIhEElEEvPT2_PKT0_lPKT_S9_lT1_,@function
        .size           _ZN2at6native55_GLOBAL__N__0955718d_22_SparseCsrTensorMath_cu_868dd54534reduce_sparse_csr_dim0_cuda_kernelIhiNS1_14ReductionMulOpIhEElEEvPT2_PKT0_lPKT_S9_lT1_,(.L_x_8696 - _ZN2at6native55_GLOBAL__N__0955718d_22_SparseCsrTensorMath_cu_868dd54534reduce_sparse_csr_dim0_cuda_kernelIhiNS1_14ReductionMulOpIhEElEEvPT2_PKT0_lPKT_S9_lT1_)
        .other          _ZN2at6native55_GLOBAL__N__0955718d_22_SparseCsrTensorMath_cu_868dd54534reduce_sparse_csr_dim0_cuda_kernelIhiNS1_14ReductionMulOpIhEElEEvPT2_PKT0_lPKT_S9_lT1_,@"STO_CUDA_ENTRY STV_DEFAULT"
_ZN2at6native55_GLOBAL__N__0955718d_22_SparseCsrTensorMath_cu_868dd54534reduce_sparse_csr_dim0_cuda_kernelIhiNS1_14ReductionMulOpIhEElEEvPT2_PKT0_lPKT_S9_lT1_:
        /* <DEDUP_REMOVED lines=13> */
[----:B------:R-:W-:Y:S01]  /*00d0*/  UMOV UR6, URZ ;  /* 0x0000003f00067c82 */ /* 0x000fe20008000000 */
[----:B------:R-:W-:Y:S02]  /*00e0*/  IMAD.MOV.U32 R4, RZ, RZ, 0x1 ;  /* 0x00000001ff047424 */ /* 0x000fe400078e00ff */
        /* <DEDUP_REMOVED lines=25> */
.L_x_1086:
[----:B0-----:R-:W2:Y:S04]  /*0280*/  LDG.E R10, desc[UR12][R2.64] ;  /* 0x0000000c020a7981 */ /* 0x001ea8000c1e1900 */
[----:B------:R-:W3:Y:S04]  /*0290*/  LDG.E R12, desc[UR12][R2.64+0x4] ;  /* 0x0000040c020c7981 */ /* 0x000ee8000c1e1900 */
[----:B------:R-:W4:Y:S04]  /*02a0*/  LDG.E R14, desc[UR12][R2.64+0x8] ;  /* 0x0000080c020e7981 */ /* 0x000f28000c1e1900 */
[----:B------:R-:W4:Y:S01]  /*02b0*/  LDG.E R16, desc[UR12][R2.64+0xc] ;  /* 0x00000c0c02107981 */ /* 0x000f22000c1e1900 */
[----:B------:R-:W-:-:S04]  /*02c0*/  UIADD3 UR7, UP0, UR4, UR10, URZ ;  /* 0x0000000a04077290 */ /* 0x000fc8000ff1e03f */
[----:B------:R-:W-:-:S06]  /*02d0*/  UIADD3.X UR8, UR5, UR11, URZ, UP0, !UPT ;  /* 0x0000000b05087290 */ /* 0x000fcc00087fe43f */
[----:B------:R-:W-:Y:S01]  /*02e0*/  IMAD.U32 R11, RZ, RZ, UR8 ;  /* 0x00000008ff0b7e24 */ /* 0x000fe2000f8e00ff */
[C---:B--2--5:R-:W-:Y:S01]  /*02f0*/  ISETP.NE.AND P1, PT, R5.reuse, R10, PT ;  /* 0x0000000a0500720c */ /* 0x064fe20003f25270 */
[----:B------:R-:W-:Y:S01]  /*0300*/  IMAD.U32 R10, RZ, RZ, UR7 ;  /* 0x00000007ff0a7e24 */ /* 0x000fe2000f8e00ff */
[----:B---3--:R-:W-:-:S11]  /*0310*/  ISETP.NE.AND P3, PT, R5, R12, PT ;  /* 0x0000000c0500720c */ /* 0x008fd60003f65270 */
[----:B------:R-:W2:Y:S01]  /*0320*/  @!P1 LDG.E.U8 R9, desc[UR12][R10.64] ;  /* 0x0000000c0a099981 */ /* 0x000ea2000c1e1100 */
[----:B----4-:R-:W-:-:S03]  /*0330*/  ISETP.NE.AND P4, PT, R5, R14, PT ;  /* 0x0000000e0500720c */ /* 0x010fc60003f85270 */
[----:B------:R-:W3:Y:S01]  /*0340*/  @!P3 LDG.E.U8 R12, desc[UR12][R10.64+0x1] ;  /* 0x0000010c0a0cb981 */ /* 0x000ee2000c1e1100 */
[----:B------:R-:W-:-:S09]  /*0350*/  ISETP.NE.AND P2, PT, R5, R16, PT ;  /* 0x000000100500720c */ /* 0x000fd20003f45270 */
[----:B------:R-:W4:Y:S04]  /*0360*/  @!P4 LDG.E.U8 R13, desc[UR12][R10.64+0x2] ;  /* 0x0000020c0a0dc981 */ /* 0x000f28000c1e1100 */
[----:B------:R0:W4:Y:S01]  /*0370*/  @!P2 LDG.E.U8 R14, desc[UR12][R10.64+0x3] ;  /* 0x0000030c0a0ea981 */ /* 0x000122000c1e1100 */
[----:B------:R-:W-:Y:S01]  /*0380*/  @!P1 PRMT R16, R4, 0x9910, RZ ;  /* 0x0000991004109816 */ /* 0x000fe200000000ff */
[----:B------:R-:W-:-:S04]  /*0390*/  UIADD3 UR4, UP0, UR4, 0x4, URZ ;  /* 0x0000000404047890 */ /* 0x000fc8000ff1e03f */
[----:B------:R-:W-:Y:S01]  /*03a0*/  UIADD3.X UR5, URZ, UR5, URZ, UP0, !UPT ;  /* 0x000000053f057290 */ /* 0x000fe200087fe43f */
[----:B--2---:R-:W-:-:S05]  /*03b0*/  @!P1 IMAD R9, R9, R16, RZ ;  /* 0x0000001009099224 */ /* 0x004fca00078e02ff */
[----:B------:R-:W-:-:S04]  /*03c0*/  @!P1 LOP3.LUT R4, R9, 0xff, RZ, 0xc0, !PT ;  /* 0x000000ff09049812 */ /* 0x000fc800078ec0ff */
[----:B------:R-:W-:-:S05]  /*03d0*/  @!P3 PRMT R9, R4, 0x9910, RZ ;  /* 0x000099100409b816 */ /* 0x000fca00000000ff */
[----:B---3--:R-:W-:-:S05]  /*03e0*/  @!P3 IMAD R12, R12, R9, RZ ;  /* 0x000000090c0cb224 */ /* 0x008fca00078e02ff */
[----:B------:R-:W-:Y:S02]  /*03f0*/  @!P3 LOP3.LUT R4, R12, 0xff, RZ, 0xc0, !PT ;  /* 0x000000ff0c04b812 */ /* 0x000fe400078ec0ff */
[----:B0-----:R-:W-:Y:S02]  /*0400*/  IADD3 R10, P3, R6, UR4, RZ ;  /* 0x00000004060a7c10 */ /* 0x001fe4000ff7e0ff */
[----:B------:R-:W-:Y:S02]  /*0410*/  @!P4 PRMT R12, R4, 0x9910, RZ ;  /* 0x00009910040cc816 */ /* 0x000fe400000000ff */
[----:B------:R-:W-:Y:S02]  /*0420*/  ISETP.NE.U32.AND P1, PT, R10, RZ, PT ;  /* 0x000000ff0a00720c */ /* 0x000fe40003f25070 */
[----:B------:R-:W-:Y:S01]  /*0430*/  IADD3.X R10, R8, UR5, RZ, P3, !PT ;  /* 0x00000005080a7c10 */ /* 0x000fe20009ffe4ff */
[----:B----4-:R-:W-:Y:S01]  /*0440*/  @!P4 IMAD R13, R13, R12, RZ ;  /* 0x0000000c0d0dc224 */ /* 0x010fe200078e02ff */
[----:B------:R-:W-:-:S02]  /*0450*/  IADD3 R2, P3, R2, 0x10, RZ ;  /* 0x0000001002027810 */ /* 0x000fc40007f7e0ff */
[----:B------:R-:W-:Y:S02]  /*0460*/  ISETP.NE.AND.EX P1, PT, R10, RZ, PT, P1 ;  /* 0x000000ff0a00720c */ /* 0x000fe40003f25310 */
[----:B------:R-:W-:Y:S01]  /*0470*/  @!P4 LOP3.LUT R4, R13, 0xff, RZ, 0xc0, !PT ;  /* 0x000000ff0d04c812 */ /* 0x000fe200078ec0ff */
[----:B------:R-:W-:-:S03]  /*0480*/  IMAD.X R3, RZ, RZ, R3, P3 ;  /* 0x000000ffff037224 */ /* 0x000fc600018e0603 */
[----:B------:R-:W-:-:S05]  /*0490*/  @!P2 PRMT R9, R4, 0x9910, RZ ;  /* 0x000099100409a816 */ /* 0x000fca00000000ff */
[----:B------:R-:W-:-:S05]  /*04a0*/  @!P2 IMAD R14, R14, R9, RZ ;  /* 0x000000090e0ea224 */ /* 0x000fca00078e02ff */
[----:B------:R-:W-:Y:S01]  /*04b0*/  @!P2 LOP3.LUT R4, R14, 0xff, RZ, 0xc0, !PT ;  /* 0x000000ff0e04a812 */ /* 0x000fe200078ec0ff */
[----:B------:R-:W-:Y:S06]  /*04c0*/  @P1 BRA `(.L_x_1086) ;  /* 0xfffffffc006c1947 */ /* 0x000fec000383ffff */
.L_x_1085:
        /* <DEDUP_REMOVED lines=9> */
.L_x_1087:
[----:B------:R-:W-:Y:S02]  /*0560*/  IMAD.U32 R2, RZ, RZ, UR7 ;  /* 0x00000007ff027e24 */ /* 0x000fe4000f8e00ff */
[----:B------:R-:W-:-:S05]  /*0570*/  IMAD.U32 R3, RZ, RZ, UR4 ;  /* 0x00000004ff037e24 */ /* 0x000fca000f8e00ff */
[----:B------:R-:W2:Y:S01]  /*0580*/  LDG.E R2, desc[UR12][R2.64] ;  /* 0x0000000c02027981 */ /* 0x000ea2000c1e1900 */
[----:B------:R-:W-:Y:S02]  /*0590*/  IMAD.U32 R6, RZ, RZ, UR8 ;  /* 0x00000008ff067e24 */ /* 0x000fe4000f8e00ff */
[----:B------:R-:W-:Y:S01]  /*05a0*/  IMAD.U32 R7, RZ, RZ, UR9 ;  /* 0x00000009ff077e24 */ /* 0x000fe2000f8e00ff */
[----:B------:R-:W-:Y:S02]  /*05b0*/  IADD3 R8, P0, R8, 0x1, RZ ;  /* 0x0000000108087810 */ /* 0x000fe40007f1e0ff */
[----:B--2--5:R-:W-:-:S13]  /*05c0*/  ISETP.NE.AND P1, PT, R5, R2, PT ;  /* 0x000000020500720c */ /* 0x024fda0003f25270 */
[----:B------:R-:W2:Y:S01]  /*05d0*/  @!P1 LDG.E.U8 R6, desc[UR12][R6.64] ;  /* 0x0000000c06069981 */ /* 0x000ea2000c1e1100 */
[----:B------:R-:W-:Y:S01]  /*05e0*/  IMAD.X R9, RZ, RZ, R9, P0 ;  /* 0x000000ffff097224 */ /* 0x000fe200000e0609 */
[----:B------:R-:W-:Y:S01]  /*05f0*/  ISETP.NE.U32.AND P0, PT, R8, RZ, PT ;  /* 0x000000ff0800720c */ /* 0x000fe20003f05070 */
[----:B------:R-:W-:Y:S01]  /*0600*/  UIADD3 UR8, UP0, UR8, 0x1, URZ ;  /* 0x0000000108087890 */ /* 0x000fe2000ff1e03f */
[----:B------:R-:W-:Y:S01]  /*0610*/  @!P1 PRMT R11, R4, 0x9910, RZ ;  /* 0x00009910040b9816 */ /* 0x000fe200000000ff */
[----:B------:R-:W-:Y:S01]  /*0620*/  UIADD3 UR7, UP1, UR7, 0x4, URZ ;  /* 0x0000000407077890 */ /* 0x000fe2000ff3e03f */
[----:B------:R-:W-:Y:S01]  /*0630*/  ISETP.NE.AND.EX P0, PT, R9, RZ, PT, P0 ;  /* 0x000000ff0900720c */ /* 0x000fe20003f05300 */
[----:B------:R-:W-:Y:S02]  /*0640*/  UIADD3.X UR9, URZ, UR9, URZ, UP0, !UPT ;  /* 0x000000093f097290 */ /* 0x000fe400087fe43f */
[----:B------:R-:W-:Y:S01]  /*0650*/  UIADD3.X UR4, URZ, UR4, URZ, UP1, !UPT ;  /* 0x000000043f047290 */ /* 0x000fe20008ffe43f */
[----:B--2---:R-:W-:-:S05]  /*0660*/  @!P1 IMAD R2, R6, R11, RZ ;  /* 0x0000000b06029224 */ /* 0x004fca00078e02ff */
[----:B------:R-:W-:-:S04]  /*0670*/  @!P1 LOP3.LUT R4, R2, 0xff, RZ, 0xc0, !PT ;  /* 0x000000ff02049812 */ /* 0x000fc800078ec0ff */
[----:B------:R-:W-:Y:S05]  /*0680*/  @P0 BRA `(.L_x_1087) ;  /* 0xfffffffc00b40947 */ /* 0x000fea000383ffff */
.L_x_1084:
[----:B------:R-:W-:Y:S01]  /*0690*/  ULDC.64 UR4, c[0x0][0x210] ;  /* 0x0000840000047ab9 */ /* 0x000fe20000000a00 */
[----:B-----5:R-:W-:Y:S01]  /*06a0*/  IMAD.U32 R5, RZ, RZ, UR6 ;  /* 0x00000006ff057e24 */ /* 0x020fe2000f8e00ff */
[----:B------:R-:W-:-:S04]  /*06b0*/  LEA R2, P0, R0, UR4, 0x3 ;  /* 0x0000000400027c11 */ /* 0x000fc8000f8018ff */
[----:B------:R-:W-:-:S05]  /*06c0*/  LEA.HI.X R3, R0, UR5, RZ, 0x3, P0 ;  /* 0x0000000500037c11 */ /* 0x000fca00080f1cff */
[----:B------:R-:W-:Y:S01]  /*06d0*/  STG.E.64 desc[UR12][R2.64], R4 ;  /* 0x0000000402007986 */ /* 0x000fe2000c101b0c */
[----:B------:R-:W-:Y:S05]  /*06e0*/  EXIT ;  /* 0x000000000000794d */ /* 0x000fea0003800000 */
.L_x_1088:
        /* <DEDUP_REMOVED lines=9> */
.L_x_8696:


//--------------------- .text._ZN2at6native55_GLOBAL__N__0955718d_22_SparseCsrTensorMath_cu_868dd54534reduce_sparse_csr_dim1_cuda_kernelIN3c108BFloat16ElNS1_14ReductionAddOpIfEEfEEvPT2_PKT_PKT0_SE_lT1_ --------------------------
	.section	.text._ZN2at6native55_GLOBAL__N__0955718d_22_SparseCsrTensorMath_cu_868dd54534reduce_sparse_csr_dim1_cuda_kernelIN3c108BFloat16ElNS1_14ReductionAddOpIfEEfEEvPT2_PKT_PKT0_SE_lT1_,"ax",@progbits
	.align	128
.text._ZN2at6native55_GLOBAL__N__0955718d_22_SparseCsrTensorMath_cu_868dd54534reduce_sparse_csr_dim1_cuda_kernelIN3c108BFloat16ElNS1_14ReductionAddOpIfEEfEEvPT2_PKT_PKT0_SE_lT1_:
        .type           _ZN2at6native55_GLOBAL__N__0955718d_22_SparseCsrTensorMath_cu_868dd54534reduce_sparse_csr_dim1_cuda_kernelIN3c108BFloat16ElNS1_14ReductionAddOpIfEEfEEvPT2_PKT_PKT0_SE_lT1_,@function
        .size           _ZN2at6native55_GLOBAL__N__0955718d_22_SparseCsrTensorMath_cu_868dd54534reduce_sparse_csr_dim1_cuda_kernelIN3c108BFloat16ElNS1_14ReductionAddOpIfEEfEEvPT2_PKT_PKT0_SE_lT1_,(.L_x_8697 - _ZN2at6native55_GLOBAL__N__0955718d_22_SparseCsrTensorMath_cu_868dd54534reduce_sparse_csr_dim1_cuda_kernelIN3c108BFloat16ElNS1_14ReductionAddOpIfEEfEEvPT2_PKT_PKT0_SE_lT1_)
        .other          _ZN2at6native55_GLOBAL__N__0955718d_22_SparseCsrTensorMath_cu_868dd54534reduce_sparse_csr_dim1_cuda_kernelIN3c108BFloat16ElNS1_14ReductionAddOpIfEEfEEvPT2_PKT_PKT0_SE_lT1_,@"STO_CUDA_ENTRY STV_DEFAULT"
_ZN2at6native55_GLOBAL__N__0955718d_22_SparseCsrTensorMath_cu_868dd54534reduce_sparse_csr_dim1_cuda_kernelIN3c108BFloat16ElNS1_14ReductionAddOpIfEEfEEvPT2_PKT_PKT0_SE_lT1_:
        /* <DEDUP_REMOVED lines=22> */
[----:B------:R-:W-:Y:S02]  /*0160*/  IMAD.MOV.U32 R7, RZ, RZ, RZ ;  /* 0x000000ffff077224 */ /* 0x000fe400078e00ff */
[----:B------:R-:W-:-:S13]  /*0170*/  ISETP.GT.AND.EX P0, PT, R3, R11, PT, P0 ;  /* 0x0000000b0300720c */ /* 0x000fda0003f04300 */
[----:B------:R-:W-:Y:S05]  /*0180*/  @!P0 BRA `(.L_x_1090) ;  /* 0x00000008007c8947 */ /* 0x000fea0003800000 */
[--C-:B------:R-:W-:Y:S01]  /*0190*/  IMAD.IADD R12, R2, 0x1, -R10.reuse ;  /* 0x00000001020c7824 */ /* 0x100fe200078e0a0a */
[----:B------:R-:W-:Y:S01]  /*01a0*/  LOP3.LUT R5, RZ, R10, RZ, 0x33, !PT ;  /* 0x0000000aff057212 */ /* 0x000fe200078e33ff */
[----:B------:R-:W-:Y:S01]  /*01b0*/  BSSY B1, `(.L_x_1091) ;  /* 0x0000021000017945 */ /* 0x000fe20003800000 */
[----:B------:R-:W-:Y:S02]  /*01c0*/  IMAD.MOV.U32 R7, RZ, RZ, RZ ;  /* 0x000000ffff077224 */ /* 0x000fe400078e00ff */
[----:B------:R-:W-:Y:S01]  /*01d0*/  LOP3.LUT R12, R12, 0x3, RZ, 0xc0, !PT ;  /* 0x000000030c0c7812 */ /* 0x000fe200078ec0ff */
[----:B------:R-:W-:Y:S01]  /*01e0*/  IMAD.MOV.U32 R9, RZ, RZ, R10 ;  /* 0x000000ffff097224 */ /* 0x000fe200078e000a */
[----:B------:R-:W-:Y:S02]  /*01f0*/  IADD3 R4, P2, R2, R5, RZ ;  /* 0x0000000502047210 */ /* 0x000fe40007f5e0ff */
[----:B------:R-:W-:Y:S02]  /*0200*/  ISETP.NE.U32.AND P1, PT, R12, RZ, PT ;  /* 0x000000ff0c00720c */ /* 0x000fe40003f25070 */
[----:B------:R-:W-:-:S02]  /*0210*/  LOP3.LUT R5, RZ, R11, RZ, 0x33, !PT ;  /* 0x0000000bff057212 */ /* 0x000fc400078e33ff */
[----:B------:R-:W-:Y:S02]  /*0220*/  ISETP.NE.AND.EX P1, PT, RZ, RZ, PT, P1 ;  /* 0x000000ffff00720c */ /* 0x000fe40003f25310 */
[----:B------:R-:W-:Y:S02]  /*0230*/  ISETP.GE.U32.AND P0, PT, R4, 0x3, PT ;  /* 0x000000030400780c */ /* 0x000fe40003f06070 */
[----:B------:R-:W-:-:S04]  /*0240*/  IADD3.X R4, R3, R5, RZ, P2, !PT ;  /* 0x0000000503047210 */ /* 0x000fc800017fe4ff */
[----:B------:R-:W-:-:S05]  /*0250*/  ISETP.GE.U32.AND.EX P0, PT, R4, RZ, PT, P0 ;  /* 0x000000ff0400720c */ /* 0x000fca0003f06100 */
[----:B------:R-:W-:Y:S08]  /*0260*/  @!P1 BRA `(.L_x_1092) ;  /* 0x0000000000549947 */ /* 0x000ff00003800000 */
[----:B------:R-:W-:Y:S01]  /*0270*/  ULDC.64 UR6, c[0x0][0x218] ;  /* 0x0000860000067ab9 */ /* 0x000fe20000000a00 */
[----:B------:R-:W-:Y:S01]  /*0280*/  IADD3 R12, P2, RZ, -R12, RZ ;  /* 0x8000000cff0c7210 */ /* 0x000fe20007f5e0ff */
[----:B------:R-:W-:Y:S01]  /*0290*/  IMAD.MOV.U32 R7, RZ, RZ, RZ ;  /* 0x000000ffff077224 */ /* 0x000fe200078e00ff */
[C---:B------:R-:W-:Y:S02]  /*02a0*/  LEA R13, P1, R10.reuse, UR6, 0x1 ;  /* 0x000000060a0d7c11 */ /* 0x040fe4000f8208ff */
[----:B------:R-:W-:Y:S02]  /*02b0*/  MOV R9, R10 ;  /* 0x0000000a00097202 */ /* 0x000fe40000000f00 */
[----:B------:R-:W-:Y:S01]  /*02c0*/  LEA.HI.X R14, R10, UR7, R11, 0x1, P1 ;  /* 0x000000070a0e7c11 */ /* 0x000fe200088f0c0b */
[----:B------:R-:W-:-:S08]  /*02d0*/  IMAD.X R10, RZ, RZ, -0x1, P2 ;  /* 0xffffffffff0a7424 */ /* 0x000fd000010e06ff */
.L_x_1093:
[----:B------:R-:W-:Y:S01]  /*02e0*/  MOV R4, R13 ;  /* 0x0000000d00047202 */ /* 0x000fe20000000f00 */
[----:B------:R-:W-:-:S05]  /*02f0*/  IMAD.MOV.U32 R5, RZ, RZ, R14 ;  /* 0x000000ffff057224 */ /* 0x000fca00078e000e */
[----:B------:R-:W2:Y:S01]  /*0300*/  LDG.E.U16 R4, desc[UR4][R4.64] ;  /* 0x0000000404047981 */ /* 0x000ea2000c1e1500 */
[----:B------:R-:W-:Y:S02]  /*0310*/  IADD3 R12, P1, R12, 0x1, RZ ;  /* 0x000000010c0c7810 */ /* 0x000fe40007f3e0ff */
[----:B------:R-:W-:Y:S02]  /*0320*/  IADD3 R9, P2, R9, 0x1, RZ ;  /* 0x0000000109097810 */ /* 0x000fe40007f5e0ff */
[----:B------:R-:W-:Y:S01]  /*0330*/  IADD3 R13, P3, R13, 0x2, RZ ;  /* 0x000000020d0d7810 */ /* 0x000fe20007f7e0ff */
[----:B------:R-:W-:Y:S01]  /*0340*/  IMAD.X R10, RZ, RZ, R10, P1 ;  /* 0x000000ffff0a7224 */ /* 0x000fe200008e060a */
[----:B------:R-:W-:Y:S01]  /*0350*/  ISETP.NE.U32.AND P1, PT, R12, RZ, PT ;  /* 0x000000ff0c00720c */ /* 0x000fe20003f25070 */
[----:B------:R-:W-:Y:S02]  /*0360*/  IMAD.X R11, RZ, RZ, R11, P2 ;  /* 0x000000ffff0b7224 */ /* 0x000fe400010e060b */
[----:B------:R-:W-:Y:S01]  /*0370*/  IMAD.X R14, RZ, RZ, R14, P3 ;  /* 0x000000ffff0e7224 */ /* 0x000fe200018e060e */
[----:B------:R-:W-:-:S02]  /*0380*/  ISETP.NE.AND.EX P1, PT, R10, RZ, PT, P1 ;  /* 0x000000ff0a00720c */ /* 0x000fc40003f25310 */
[----:B--2---:R-:W-:-:S05]  /*0390*/  SHF.L.U32 R8, R4, 0x10, RZ ;  /* 0x0000001004087819 */ /* 0x004fca00000006ff */
[----:B------:R-:W-:-:S06]  /*03a0*/  FADD.FTZ R7, R8, R7 ;  /* 0x0000000708077221 */ /* 0x000fcc0000010000 */
[----:B------:R-:W-:Y:S05]  /*03b0*/  @P1 BRA `(.L_x_1093) ;  /* 0xfffffffc00c81947 */ /* 0x000fea000383ffff */
.L_x_1092:
[----:B------:R-:W-:Y:S05]  /*03c0*/  BSYNC B1 ;  /* 0x0000000000017941 */ /* 0x000fea0003800000 */
.L_x_1091:
        /* <DEDUP_REMOVED lines=9> */
[----:B------:R-:W-:-:S05]  /*0460*/  IADD3 R4, P0, R4, 0x4, RZ ;  /* 0x0000000404047810 */ /* 0x000fca0007f1e0ff */
[----:B------:R-:W-:Y:S01]  /*0470*/  IMAD.X R5, RZ, RZ, R8, P0 ;  /* 0x000000ffff057224 */ /* 0x000fe200000e0608 */
[----:B------:R-:W-:-:S05]  /*0480*/  PLOP3.LUT P0, PT, PT, PT, PT, 0x80, 0x0 ;  /* 0x000000000000781c */ /* 0x000fca0003f0f070 */
[----:B------:R-:W-:Y:S08]  /*0490*/  @!P1 BRA `(.L_x_1095) ;  /* 0x0000000000e89947 */ /* 0x000ff00003800000 */
[----:B------:R-:W-:Y:S02]  /*04a0*/  IADD3 R12, P1, R2, -0xc, RZ ;  /* 0xfffffff4020c7810 */ /* 0x000fe40007f3e0ff */
[----:B------:R-:W-:Y:S02]  /*04b0*/  PLOP3.LUT P0, PT, PT, PT, PT, 0x8, 0x0 ;  /* 0x000000000000781c */ /* 0x000fe40003f0e170 */
[----:B------:R-:W-:-:S11]  /*04c0*/  IADD3.X R10, R3, -0x1, RZ, P1, !PT ;  /* 0xffffffff030a7810 */ /* 0x000fd60000ffe4ff */
.L_x_1096:
        /* <DEDUP_REMOVED lines=13> */
[----:B--2---:R-:W-:-:S03]  /*05a0*/  IMAD.U32 R24, R23, 0x10000, RZ ;  /* 0x0001000017187824 */ /* 0x004fc600078e00ff */
[----:B------:R-:W2:Y:S01]  /*05b0*/  LDG.E.U16 R23, desc[UR4][R4.64+0x16] ;  /* 0x0000160404177981 */ /* 0x000ea2000c1e1500 */
[----:B------:R-:W-:-:S03]  /*05c0*/  FADD.FTZ R25, R24, R7 ;  /* 0x0000000718197221 */ /* 0x000fc60000010000 */
[----:B------:R-:W2:Y:S04]  /*05d0*/  LDG.E.U16 R7, desc[UR4][R4.64+0x18] ;  /* 0x0000180404077981 */ /* 0x000ea8000c1e1500 */
[----:B------:R0:W2:Y:S01]  /*05e0*/  LDG.E.U16 R24, desc[UR4][R4.64+0x1a] ;  /* 0x00001a0404187981 */ /* 0x0000a2000c1e1500 */
[----:B---3--:R-:W-:Y:S01]  /*05f0*/  SHF.L.U32 R26, R26, 0x10, RZ ;  /* 0x000000101a1a7819 */ /* 0x008fe200000006ff */
[----:B----4-:R-:W-:Y:S01]  /*0600*/  IMAD.U32 R22, R22, 0x10000, RZ ;  /* 0x0001000016167824 */ /* 0x010fe200078e00ff */
[----:B------:R-:W-:Y:S01]  /*0610*/  IADD3 R9, P1, R9, 0x10, RZ ;  /* 0x0000001009097810 */ /* 0x000fe20007f3e0ff */
[----:B-----5:R-:W-:Y:S02]  /*0620*/  IMAD.U32 R21, R21, 0x10000, RZ ;  /* 0x0001000015157824 */ /* 0x020fe400078e00ff */
[----:B------:R-:W-:Y:S01]  /*0630*/  FADD.FTZ R25, R25, R26 ;  /* 0x0000001a19197221 */ /* 0x000fe20000010000 */
[----:B------:R-:W-:Y:S01]  /*0640*/  SHF.L.U32 R8, R8, 0x10, RZ ;  /* 0x0000001008087819 */ /* 0x000fe200000006ff */
[----:B------:R-:W-:Y:S01]  /*0650*/  IMAD.X R11, RZ, RZ, R11, P1 ;  /* 0x000000ffff0b7224 */ /* 0x000fe200008e060b */
[----:B------:R-:W-:Y:S01]  /*0660*/  ISETP.GE.U32.AND P1, PT, R9, R12, PT ;  /* 0x0000000c0900720c */ /* 0x000fe20003f26070 */
[----:B------:R-:W-:Y:S01]  /*0670*/  FADD.FTZ R22, R25, R22 ;  /* 0x0000001619167221 */ /* 0x000fe20000010000 */
[----:B------:R-:W-:Y:S01]  /*0680*/  IMAD.U32 R25, R20, 0x10000, RZ ;  /* 0x0001000014197824 */ /* 0x000fe200078e00ff */
[----:B0-----:R-:W-:-:S02]  /*0690*/  IADD3 R4, P2, R4, 0x20, RZ ;  /* 0x0000002004047810 */ /* 0x001fc40007f5e0ff */
[----:B------:R-:W-:Y:S01]  /*06a0*/  FADD.FTZ R21, R22, R21 ;  /* 0x0000001516157221 */ /* 0x000fe20000010000 */
[----:B------:R-:W-:Y:S01]  /*06b0*/  IMAD.U32 R19, R19, 0x10000, RZ ;  /* 0x0001000013137824 */ /* 0x000fe200078e00ff */
[----:B------:R-:W-:Y:S01]  /*06c0*/  ISETP.GE.AND.EX P1, PT, R11, R10, PT, P1 ;  /* 0x0000000a0b00720c */ /* 0x000fe20003f26310 */
[----:B------:R-:W-:Y:S02]  /*06d0*/  IMAD.X R5, RZ, RZ, R5, P2 ;  /* 0x000000ffff057224 */ /* 0x000fe400010e0605 */
[----:B------:R-:W-:Y:S01]  /*06e0*/  FADD.FTZ R8, R21, R8 ;  /* 0x0000000815087221 */ /* 0x000fe20000010000 */
[----:B------:R-:W-:-:S03]  /*06f0*/  SHF.L.U32 R21, R18, 0x10, RZ ;  /* 0x0000001012157819 */ /* 0x000fc600000006ff */
[----:B------:R-:W-:Y:S01]  /*0700*/  FADD.FTZ R8, R8, R25 ;  /* 0x0000001908087221 */ /* 0x000fe20000010000 */
[----:B------:R-:W-:-:S03]  /*0710*/  IMAD.U32 R17, R17, 0x10000, RZ ;  /* 0x0001000011117824 */ /* 0x000fc600078e00ff */
[----:B------:R-:W-:Y:S01]  /*0720*/  FADD.FTZ R8, R8, R19 ;  /* 0x0000001308087221 */ /* 0x000fe20000010000 */
[----:B------:R-:W-:-:S03]  /*0730*/  IMAD.U32 R19, R16, 0x10000, RZ ;  /* 0x0001000010137824 */ /* 0x000fc600078e00ff */
[----:B------:R-:W-:Y:S01]  /*0740*/  FADD.FTZ R8, R8, R21 ;  /* 0x0000001508087221 */ /* 0x000fe20000010000 */
[----:B------:R-:W-:-:S03]  /*0750*/  SHF.L.U32 R15, R15, 0x10, RZ ;  /* 0x000000100f0f7819 */ /* 0x000fc600000006ff */
[----:B------:R-:W-:Y:S01]  /*0760*/  FADD.FTZ R8, R8, R17 ;  /* 0x0000001108087221 */ /* 0x000fe20000010000 */
[----:B------:R-:W-:-:S03]  /*0770*/  IMAD.U32 R17, R14, 0x10000, RZ ;  /* 0x000100000e117824 */ /* 0x000fc600078e00ff */
[----:B------:R-:W-:Y:S01]  /*0780*/  FADD.FTZ R8, R8, R19 ;  /* 0x0000001308087221 */ /* 0x000fe20000010000 */
[----:B------:R-:W-:-:S03]  /*0790*/  IMAD.U32 R13, R13, 0x10000, RZ ;  /* 0x000100000d0d7824 */ /* 0x000fc600078e00ff */
[----:B------:R-:W-:-:S04]  /*07a0*/  FADD.FTZ R8, R8, R15 ;  /* 0x0000000f08087221 */ /* 0x000fc80000010000 */
[----:B------:R-:W-:-:S04]  /*07b0*/  FADD.FTZ R8, R8, R17 ;  /* 0x0000001108087221 */ /* 0x000fc80000010000 */
[----:B------:R-:W-:Y:S01]  /*07c0*/  FADD.FTZ R8, R8, R13 ;  /* 0x0000000d08087221 */ /* 0x000fe20000010000 */
[----:B--2---:R-:W-:Y:S01]  /*07d0*/  SHF.L.U32 R23, R23, 0x10, RZ ;  /* 0x0000001017177819 */ /* 0x004fe200000006ff */
[----:B------:R-:W-:-:S04]  /*07e0*/  IMAD.U32 R7, R7, 0x10000, RZ ;  /* 0x0001000007077824 */ /* 0x000fc800078e00ff */
[----:B------:R-:W-:Y:S01]  /*07f0*/  FADD.FTZ R8, R8, R23 ;  /* 0x0000001708087221 */ /* 0x000fe20000010000 */
[----:B------:R-:W-:-:S03]  /*0800*/  SHF.L.U32 R24, R24, 0x10, RZ ;  /* 0x0000001018187819 */ /* 0x000fc600000006ff */
[----:B------:R-:W-:-:S04]  /*0810*/  FADD.FTZ R7, R8, R7 ;  /* 0x0000000708077221 */ /* 0x000fc80000010000 */
[----:B------:R-:W-:Y:S01]  /*0820*/  FADD.FTZ R7, R7, R24 ;  /* 0x0000001807077221 */ /* 0x000fe20000010000 */
[----:B------:R-:W-:Y:S06]  /*0830*/  @!P1 BRA `(.L_x_1096) ;  /* 0xfffffffc00249947 */ /* 0x000fec000383ffff */
.L_x_1095:
[----:B------:R-:W-:Y:S05]  /*0840*/  BSYNC B1 ;  /* 0x0000000000017941 */ /* 0x000fea0003800000 */
.L_x_1094:
[----:B------:R-:W-:Y:S01]  /*0850*/  IADD3 R8, P2, R2, -R9, RZ ;  /* 0x8000000902087210 */ /* 0x000fe20007f5e0ff */
[----:B------:R-:W-:Y:S03]  /*0860*/  BSSY B1, `(.L_x_1097) ;  /* 0x0000022000017945 */ /* 0x000fe60003800000 */
[----:B------:R-:W-:Y:S01]  /*0870*/  ISETP.GT.U32.AND P1, PT, R8, 0x4, PT ;  /* 0x000000040800780c */ /* 0x000fe20003f24070 */
[----:B------:R-:W-:-:S05]  /*0880*/  IMAD.X R8, R3, 0x1, ~R11, P2 ;  /* 0x0000000103087824 */ /* 0x000fca00010e0e0b */
        /* <DEDUP_REMOVED lines=10> */
[----:B------:R-:W-:-:S02]  /*0930*/  IADD3 R9, P2, R9, 0x8, RZ ;  /* 0x0000000809097810 */ /* 0x000fc40007f5e0ff */
[----:B------:R-:W-:Y:S02]  /*0940*/  PLOP3.LUT P0, PT, PT, PT, PT, 0x8, 0x0 ;  /* 0x000000000000781c */ /* 0x000fe40003f0e170 */
[----:B------:R-:W-:Y:S02]  /*0950*/  IADD3.X R11, RZ, R11, RZ, P2, !PT ;  /* 0x0000000bff0b7210 */ /* 0x000fe400017fe4ff */
[----:B0-----:R-:W-:-:S05]  /*0960*/  IADD3 R4, P1, R4, 0x10, RZ ;  /* 0x0000001004047810 */ /* 0x001fca0007f3e0ff */
[----:B------:R-:W-:Y:S01]  /*0970*/  IMAD.X R5, RZ, RZ, R5, P1 ;  /* 0x000000ffff057224 */ /* 0x000fe200008e0605 */
[----:B--2---:R-:W-:Y:S01]  /*0980*/  SHF.L.U32 R10, R10, 0x10, RZ ;  /* 0x000000100a0a7819 */ /* 0x004fe200000006ff */
[----:B---3--:R-:W-:-:S04]  /*0990*/  IMAD.U32 R13, R12, 0x10000, RZ ;  /* 0x000100000c0d7824 */ /* 0x008fc800078e00ff */
[----:B------:R-:W-:Y:S01]  /*09a0*/  FADD.FTZ R10, R7, R10 ;  /* 0x0000000a070a7221 */ /* 0x000fe20000010000 */
[----:B----4-:R-:W-:-:S03]  /*09b0*/  IMAD.U32 R7, R14, 0x10000, RZ ;  /* 0x000100000e077824 */ /* 0x010fc600078e00ff */
[----:B------:R-:W-:Y:S01]  /*09c0*/  FADD.FTZ R10, R10, R13 ;  /* 0x0000000d0a0a7221 */ /* 0x000fe20000010000 */
[----:B-----5:R-:W-:-:S03]  /*09d0*/  SHF.L.U32 R12, R15, 0x10, RZ ;  /* 0x000000100f0c7819 */ /* 0x020fc600000006ff */
        /* <DEDUP_REMOVED lines=8> */
[----:B------:R-:W-:-:S04]  /*0a60*/  FADD.FTZ R7, R7, R18 ;  /* 0x0000001207077221 */ /* 0x000fc80000010000 */
[----:B------:R-:W-:-:S07]  /*0a70*/  FADD.FTZ R7, R7, R8 ;  /* 0x0000000807077221 */ /* 0x000fce0000010000 */
.L_x_1098:
[----:B------:R-:W-:Y:S05]  /*0a80*/  BSYNC B1 ;  /* 0x0000000000017941 */ /* 0x000fea0003800000 */
.L_x_1097:
[----:B------:R-:W-:-:S04]  /*0a90*/  ISETP.LT.U32.AND P1, PT, R9, R2, PT ;  /* 0x000000020900720c */ /* 0x000fc80003f21070 */
[----:B------:R-:W-:-:S13]  /*0aa0*/  ISETP.LT.OR.EX P0, PT, R11, R3, P0, P1 ;  /* 0x000000030b00720c */ /* 0x000fda0000701710 */
[----:B------:R-:W-:Y:S05]  /*0ab0*/  @!P0 BRA `(.L_x_1090) ;  /* 0x0000000000308947 */ /* 0x000fea0003800000 */
[----:B------:R-:W2:Y:S04]  /*0ac0*/  LDG.E.U16 R2, desc[UR4][R4.64+-0x4] ;  /* 0xfffffc0404027981 */ /* 0x000ea8000c1e1500 */
[----:B------:R-:W3:Y:S04]  /*0ad0*/  LDG.E.U16 R3, desc[UR4][R4.64+-0x2] ;  /* 0xfffffe0404037981 */ /* 0x000ee8000c1e1500 */
[----:B------:R-:W4:Y:S04]  /*0ae0*/  LDG.E.U16 R8, desc[UR4][R4.64] ;  /* 0x0000000404087981 */ /* 0x000f28000c1e1500 */
[----:B------:R-:W5:Y:S01]  /*0af0*/  LDG.E.U16 R9, desc[UR4][R4.64+0x2] ;  /* 0x0000020404097981 */ /* 0x000f62000c1e1500 */
[----:B--2---:R-:W-:-:S02]  /*0b00*/  IMAD.U32 R2, R2, 0x10000, RZ ;  /* 0x0001000002027824 */ /* 0x004fc400078e00ff */
[----:B---3--:R-:W-:Y:S02]  /*0b10*/  IMAD.U32 R3, R3, 0x10000, RZ ;  /* 0x0001000003037824 */ /* 0x008fe400078e00ff */
[----:B------:R-:W-:Y:S01]  /*0b20*/  FADD.FTZ R2, R7, R2 ;  /* 0x0000000207027221 */ /* 0x000fe20000010000 */
[----:B----4-:R-:W-:-:S03]  /*0b30*/  SHF.L.U32 R7, R8, 0x10, RZ ;  /* 0x0000001008077819 */ /* 0x010fc600000006ff */
[----:B------:R-:W-:Y:S01]  /*0b40*/  FADD.FTZ R2, R2, R3 ;  /* 0x0000000302027221 */ /* 0x000fe20000010000 */
[----:B-----5:R-:W-:-:S03]  /*0b50*/  IMAD.U32 R8, R9, 0x10000, RZ ;  /* 0x0001000009087824 */ /* 0x020fc600078e00ff */
[----:B------:R-:W-:-:S04]  /*0b60*/  FADD.FTZ R7, R2, R7 ;  /* 0x0000000702077221 */ /* 0x000fc80000010000 */
[----:B------:R-:W-:-:S07]  /*0b70*/  FADD.FTZ R7, R7, R8 ;  /* 0x0000000807077221 */ /* 0x000fce0000010000 */
.L_x_1090:
[----:B------:R-:W-:Y:S05]  /*0b80*/  BSYNC B0 ;  /* 0x0000000000007941 */ /* 0x000fea0003800000 */
.L_x_1089:
        /* <DEDUP_REMOVED lines=9> */
.L_x_1099:
        /* <DEDUP_REMOVED lines=14> */
.L_x_8697:


//--------------------- .text._ZN2at6native55_GLOBAL__N__0955718d_22_SparseCsrTensorMath_cu_868dd54534reduce_sparse_csr_dim1_cuda_kernelIN3c108BFloat16EiNS1_14ReductionAddOpIfEEfEEvPT2_PKT_PKT0_SE_lT1_ --------------------------
	.section	.text._ZN2at6native55_GLOBAL__N__0955718d_22_SparseCsrTensorMath_cu_868dd54534reduce_sparse_csr_dim1_cuda_kernelIN3c108BFloat16EiNS1_14ReductionAddOpIfEEfEEvPT2_PKT_PKT0_SE_lT1_,"ax",@progbits
	.align	128
.text._ZN2at6native55_GLOBAL__N__0955718d_22_SparseCsrTensorMath_cu_868dd54534reduce_sparse_csr_dim1_cuda_kernelIN3c108BFloat16EiNS1_14ReductionAddOpIfEEfEEvPT2_PKT_PKT0_SE_lT1_:
        .type           _ZN2at6native55_GLOBAL__N__0955718d_22_SparseCsrTensorMath_cu_868dd54534reduce_sparse_csr_dim1_cuda_kernelIN3c108BFloat16EiNS1_14ReductionAddOpIfEEfEEvPT2_PKT_PKT0_SE_lT1_,@function
        .size           _ZN2at6native55_GLOBAL__N__0955718d_22_SparseCsrTensorMath_cu_868dd54534reduce_sparse_csr_dim1_cuda_kernelIN3c108BFloat16EiNS1_14ReductionAddOpIfEEfEEvPT2_PKT_PKT0_SE_lT1_,(.L_x_8698 - _ZN2at6native55_GLOBAL__N__0955718d_22_SparseCsrTensorMath_cu_868dd54534reduce_sparse_csr_dim1_cuda_kernelIN3c108BFloat16EiNS1_14ReductionAddOpIfEEfEEvPT2_PKT_PKT0_SE_lT1_)
        .other          _ZN2at6native55_GLOBAL__N__0955718d_22_SparseCsrTensorMath_cu_868dd54534reduce_sparse_csr_dim1_cuda_kernelIN3c108BFloat16EiNS1_14ReductionAddOpIfEEfEEvPT2_PKT_PKT0_SE_lT1_,@"STO_CUDA_ENTRY STV_DEFAULT"
_ZN2at6native55_GLOBAL__N__0955718d_22_SparseCsrTensorMath_cu_868dd54534reduce_sparse_csr_dim1_cuda_kernelIN3c108BFloat16EiNS1_14ReductionAddOpIfEEfEEvPT2_PKT_PKT0_SE_lT1_:
        /* <DEDUP_REMOVED lines=21> */
[----:B------:R-:W-:-:S11]  /*0150*/  IMAD.MOV.U32 R5, RZ, RZ, RZ ;  /* 0x000000ffff057224 */ /* 0x000fd600078e00ff */
[----:B------:R-:W-:Y:S05]  /*0160*/  @!P0 BRA `(.L_x_1101) ;  /* 0x0000000800248947 */ /* 0x000fea0003800000 */
[----:B------:R-:W-:Y:S01]  /*0170*/  IADD3 R2, -R7, R6, RZ ;  /* 0x0000000607027210 */ /* 0x000fe20007ffe1ff */
[----:B------:R-:W-:Y:S01]  /*0180*/  BSSY B1, `(.L_x_1102) ;  /* 0x0000015000017945 */ /* 0x000fe20003800000 */
[----:B------:R-:W-:Y:S01]  /*0190*/  LOP3.LUT R3, RZ, R7, RZ, 0x33, !PT ;  /* 0x00000007ff037212 */ /* 0x000fe200078e33ff */
[----:B------:R-:W-:Y:S01]  /*01a0*/  HFMA2.MMA R5, -RZ, RZ, 0, 0 ;  /* 0x00000000ff057435 */ /* 0x000fe200000001ff */
[----:B------:R-:W-:-:S03]  /*01b0*/  LOP3.LUT P1, R8, R2, 0x3, RZ, 0xc0, !PT ;  /* 0x0000000302087812 */ /* 0x000fc6000782c0ff */
[----:B------:R-:W-:-:S05]  /*01c0*/  IMAD.IADD R3, R6, 0x1, R3 ;  /* 0x0000000106037824 */ /* 0x000fca00078e0203 */
[----:B------:R-:W-:-:S05]  /*01d0*/  ISETP.GE.U32.AND P0, PT, R3, 0x3, PT ;  /* 0x000000030300780c */ /* 0x000fca0003f06070 */
[----:B------:R-:W-:Y:S08]  /*01e0*/  @!P1 BRA `(.L_x_1103) ;  /* 0x0000000000389947 */ /* 0x000ff00003800000 */
[----:B------:R-:W0:Y:S01]  /*01f0*/  LDC.64 R2, c[0x0][0x218] ;  /* 0x00008600ff027b82 */ /* 0x000e220000000a00 */
[----:B------:R-:W-:Y:S01]  /*0200*/  MOV R5, RZ ;  /* 0x000000ff00057202 */ /* 0x000fe20000000f00 */
[----:B0-----:R-:W-:-:S04]  /*0210*/  IMAD.WIDE R2, R7, 0x2, R2 ;  /* 0x0000000207027825 */ /* 0x001fc800078e0202 */
[----:B------:R-:W-:-:S07]  /*0220*/  IMAD.MOV.U32 R9, RZ, RZ, R2 ;  /* 0x000000ffff097224 */ /* 0x000fce00078e0002 */
.L_x_1104:
[----:B------:R-:W-:-:S06]  /*0230*/  IMAD.MOV.U32 R2, RZ, RZ, R9 ;  /* 0x000000ffff027224 */ /* 0x000fcc00078e0009 */
[----:B------:R0:W2:Y:S01]  /*0240*/  LDG.E.U16 R2, desc[UR4][R2.64] ;  /* 0x0000000402027981 */ /* 0x0000a2000c1e1500 */
[----:B------:R-:W-:Y:S02]  /*0250*/  IADD3 R8, R8, -0x1, RZ ;  /* 0xffffffff08087810 */ /* 0x000fe40007ffe0ff */
[----:B------:R-:W-:Y:S02]  /*0260*/  IADD3 R9, P2, R9, 0x2, RZ ;  /* 0x0000000209097810 */ /* 0x000fe40007f5e0ff */
[----:B------:R-:W-:Y:S02]  /*0270*/  ISETP.NE.AND P1, PT, R8, RZ, PT ;  /* 0x000000ff0800720c */ /* 0x000fe40003f25270 */
[----:B------:R-:W-:Y:S01]  /*0280*/  IADD3 R7, R7, 0x1, RZ ;  /* 0x0000000107077810 */ /* 0x000fe20007ffe0ff */
[----:B0-----:R-:W-:Y:S02]  /*0290*/  IMAD.X R3, RZ, RZ, R3, P2 ;  /* 0x000000ffff037224 */ /* 0x001fe400010e0603 */
[----:B--2---:R-:W-:-:S04]  /*02a0*/  IMAD.U32 R10, R2, 0x10000, RZ ;  /* 0x00010000020a7824 */ /* 0x004fc800078e00ff */
[----:B------:R-:W-:-:S04]  /*02b0*/  FADD.FTZ R5, R10, R5 ;  /* 0x000000050a057221 */ /* 0x000fc80000010000 */
[----:B------:R-:W-:Y:S05]  /*02c0*/  @P1 BRA `(.L_x_1104) ;  /* 0xfffffffc00d81947 */ /* 0x000fea000383ffff */
.L_x_1103:
[----:B------:R-:W-:Y:S05]  /*02d0*/  BSYNC B1 ;  /* 0x0000000000017941 */ /* 0x000fea0003800000 */
.L_x_1102:
[----:B------:R-:W-:Y:S05]  /*02e0*/  @!P0 BRA `(.L_x_1101) ;  /* 0x0000000400c48947 */ /* 0x000fea0003800000 */
[----:B------:R-:W0:Y:S01]  /*02f0*/  LDC.64 R2, c[0x0][0x218] ;  /* 0x00008600ff027b82 */ /* 0x000e220000000a00 */
[----:B------:R-:W-:Y:S01]  /*0300*/  IADD3 R8, R6, -R7, RZ ;  /* 0x8000000706087210 */ /* 0x000fe20007ffe0ff */
[----:B------:R-:W-:Y:S03]  /*0310*/  BSSY B1, `(.L_x_1105) ;  /* 0x000003e000017945 */ /* 0x000fe60003800000 */
        /* <DEDUP_REMOVED lines=8> */
.L_x_1107:
        /* <DEDUP_REMOVED lines=16> */
[----:B------:R-:W-:-:S04]  /*04a0*/  IADD3 R7, R7, 0x10, RZ ;  /* 0x0000001007077810 */ /* 0x000fc80007ffe0ff */
[----:B------:R-:W-:Y:S02]  /*04b0*/  ISETP.GE.AND P1, PT, R7, R8, PT ;  /* 0x000000080700720c */ /* 0x000fe40003f26270 */
[----:B0-----:R-:W-:-:S04]  /*04c0*/  IADD3 R2, P2, R2, 0x20, RZ ;  /* 0x0000002002027810 */ /* 0x001fc80007f5e0ff */
[----:B------:R-:W-:Y:S01]  /*04d0*/  IADD3.X R3, RZ, R3, RZ, P2, !PT ;  /* 0x00000003ff037210 */ /* 0x000fe200017fe4ff */
[----:B--2---:R-:W-:Y:S01]  /*04e0*/  IMAD.U32 R22, R21, 0x10000, RZ ;  /* 0x0001000015167824 */ /* 0x004fe200078e00ff */
[----:B---3--:R-:W-:-:S03]  /*04f0*/  SHF.L.U32 R23, R23, 0x10, RZ ;  /* 0x0000001017177819 */ /* 0x008fc600000006ff */
[----:B------:R-:W-:Y:S01]  /*0500*/  FADD.FTZ R22, R22, R5 ;  /* 0x0000000516167221 */ /* 0x000fe20000010000 */
[----:B----4-:R-:W-:-:S03]  /*0510*/  IMAD.U32 R5, R24, 0x10000, RZ ;  /* 0x0001000018057824 */ /* 0x010fc600078e00ff */
[----:B------:R-:W-:Y:S01]  /*0520*/  FADD.FTZ R22, R22, R23 ;  /* 0x0000001716167221 */ /* 0x000fe20000010000 */
[----:B-----5:R-:W-:-:S03]  /*0530*/  SHF.L.U32 R24, R25, 0x10, RZ ;  /* 0x0000001019187819 */ /* 0x020fc600000006ff */
[----:B------:R-:W-:Y:S01]  /*0540*/  FADD.FTZ R5, R22, R5 ;  /* 0x0000000516057221 */ /* 0x000fe20000010000 */
[----:B------:R-:W-:-:S03]  /*0550*/  IMAD.U32 R22, R9, 0x10000, RZ ;  /* 0x0001000009167824 */ /* 0x000fc600078e00ff */
[----:B------:R-:W-:Y:S01]  /*0560*/  FADD.FTZ R5, R5, R24 ;  /* 0x0000001805057221 */ /* 0x000fe20000010000 */
[----:B------:R-:W-:-:S03]  /*0570*/  SHF.L.U32 R10, R10, 0x10, RZ ;  /* 0x000000100a0a7819 */ /* 0x000fc600000006ff */
        /* <DEDUP_REMOVED lines=20> */
[----:B------:R-:W-:-:S04]  /*06c0*/  FADD.FTZ R5, R5, R10 ;  /* 0x0000000a05057221 */ /* 0x000fc80000010000 */
[----:B------:R-:W-:Y:S01]  /*06d0*/  FADD.FTZ R5, R5, R20 ;  /* 0x0000001405057221 */ /* 0x000fe20000010000 */
[----:B------:R-:W-:Y:S06]  /*06e0*/  @!P1 BRA `(.L_x_1107) ;  /* 0xfffffffc002c9947 */ /* 0x000fec000383ffff */
.L_x_1106:
[----:B------:R-:W-:Y:S05]  /*06f0*/  BSYNC B1 ;  /* 0x0000000000017941 */ /* 0x000fea0003800000 */
.L_x_1105:
        /* <DEDUP_REMOVED lines=11> */
[----:B------:R-:W5:Y:S01]  /*07b0*/  LDG.E.U16 R15, desc[UR4][R2.64+0xa] ;  /* 0x00000a04020f7981 */ /* 0x000f62000c1e1500 */
[----:B------:R-:W-:Y:S01]  /*07c0*/  PLOP3.LUT P0, PT, PT, PT, PT, 0x8, 0x0 ;  /* 0x000000000000781c */ /* 0x000fe20003f0e170 */
[----:B------:R-:W-:-:S02]  /*07d0*/  VIADD R7, R7, 0x8 ;  /* 0x0000000807077836 */ /* 0x000fc40000000000 */
[----:B--2---:R-:W-:Y:S01]  /*07e0*/  IMAD.U32 R8, R8, 0x10000, RZ ;  /* 0x0001000008087824 */ /* 0x004fe200078e00ff */
[----:B---3--:R-:W-:-:S03]  /*07f0*/  SHF.L.U32 R9, R9, 0x10, RZ ;  /* 0x0000001009097819 */ /* 0x008fc600000006ff */
[----:B------:R-:W-:Y:S01]  /*0800*/  FADD.FTZ R8, R5, R8 ;  /* 0x0000000805087221 */ /* 0x000fe20000010000 */
[----:B----4-:R-:W-:-:S03]  /*0810*/  SHF.L.U32 R5, R10, 0x10, RZ ;  /* 0x000000100a057819 */ /* 0x010fc600000006ff */
[----:B------:R-:W-:Y:S01]  /*0820*/  FADD.FTZ R8, R8, R9 ;  /* 0x0000000908087221 */ /* 0x000fe20000010000 */
[----:B-----5:R-:W-:-:S03]  /*0830*/  IMAD.U32 R10, R11, 0x10000, RZ ;  /* 0x000100000b0a7824 */ /* 0x020fc600078e00ff */
[----:B------:R-:W-:Y:S01]  /*0840*/  FADD.FTZ R5, R8, R5 ;  /* 0x0000000508057221 */ /* 0x000fe20000010000 */
[----:B------:R-:W-:-:S03]  /*0850*/  SHF.L.U32 R12, R12, 0x10, RZ ;  /* 0x000000100c0c7819 */ /* 0x000fc600000006ff */
[----:B------:R-:W-:Y:S01]  /*0860*/  FADD.FTZ R5, R5, R10 ;  /* 0x0000000a05057221 */ /* 0x000fe20000010000 */
[----:B------:R-:W-:-:S03]  /*0870*/  SHF.L.U32 R8, R13, 0x10, RZ ;  /* 0x000000100d087819 */ /* 0x000fc600000006ff */
[----:B------:R-:W-:Y:S01]  /*0880*/  FADD.FTZ R5, R5, R12 ;  /* 0x0000000c05057221 */ /* 0x000fe20000010000 */
[----:B------:R-:W-:-:S03]  /*0890*/  IMAD.U32 R14, R14, 0x10000, RZ ;  /* 0x000100000e0e7824 */ /* 0x000fc600078e00ff */
[----:B------:R-:W-:Y:S01]  /*08a0*/  FADD.FTZ R5, R5, R8 ;  /* 0x0000000805057221 */ /* 0x000fe20000010000 */
[----:B------:R-:W-:Y:S02]  /*08b0*/  IADD3 R8, P1, R2, 0x10, RZ ;  /* 0x0000001002087810 */ /* 0x000fe40007f3e0ff */
[----:B------:R-:W-:Y:S01]  /*08c0*/  SHF.L.U32 R2, R15, 0x10, RZ ;  /* 0x000000100f027819 */ /* 0x000fe200000006ff */
[----:B------:R-:W-:Y:S01]  /*08d0*/  FADD.FTZ R5, R5, R14 ;  /* 0x0000000e05057221 */ /* 0x000fe20000010000 */
[----:B------:R-:W-:-:S03]  /*08e0*/  IADD3.X R3, RZ, R3, RZ, P1, !PT ;  /* 0x00000003ff037210 */ /* 0x000fc60000ffe4ff */
[----:B------:R-:W-:Y:S01]  /*08f0*/  FADD.FTZ R5, R5, R2 ;  /* 0x0000000205057221 */ /* 0x000fe20000010000 */
[----:B------:R-:W-:-:S07]  /*0900*/  MOV R2, R8 ;  /* 0x0000000800027202 */ /* 0x000fce0000000f00 */
.L_x_1109:
[----:B------:R-:W-:Y:S05]  /*0910*/  BSYNC B1 ;  /* 0x0000000000017941 */ /* 0x000fea0003800000 */
.L_x_1108:
[----:B------:R-:W-:-:S13]  /*0920*/  ISETP.LT.OR P0, PT, R7, R6, P0 ;  /* 0x000000060700720c */ /* 0x000fda0000701670 */
[----:B------:R-:W-:Y:S05]  /*0930*/  @!P0 BRA `(.L_x_1101) ;  /* 0x0000000000308947 */ /* 0x000fea0003800000 */
[----:B------:R-:W2:Y:S04]  /*0940*/  LDG.E.U16 R6, desc[UR4][R2.64+-0x4] ;  /* 0xfffffc0402067981 */ /* 0x000ea8000c1e1500 */
[----:B------:R-:W3:Y:S04]  /*0950*/  LDG.E.U16 R7, desc[UR4][R2.64+-0x2] ;  /* 0xfffffe0402077981 */ /* 0x000ee8000c1e1500 */
[----:B------:R-:W4:Y:S04]  /*0960*/  LDG.E.U16 R8, desc[UR4][R2.64] ;  /* 0x0000000402087981 */ /* 0x000f28000c1e1500 */
[----:B------:R-:W5:Y:S01]  /*0970*/  LDG.E.U16 R9, desc[UR4][R2.64+0x2] ;  /* 0x0000020402097981 */ /* 0x000f62000c1e1500 */
[----:B--2---:R-:W-:Y:S01]  /*0980*/  SHF.L.U32 R6, R6, 0x10, RZ ;  /* 0x0000001006067819 */ /* 0x004fe200000006ff */
[----:B---3--:R-:W-:-:S04]  /*0990*/  IMAD.U32 R7, R7, 0x10000, RZ ;  /* 0x0001000007077824 */ /* 0x008fc800078e00ff */
[----:B------:R-:W-:Y:S01]  /*09a0*/  FADD.FTZ R6, R5, R6 ;  /* 0x0000000605067221 */ /* 0x000fe20000010000 */
[----:B----4-:R-:W-:-:S03]  /*09b0*/  SHF.L.U32 R5, R8, 0x10, RZ ;  /* 0x0000001008057819 */ /* 0x010fc600000006ff */
[----:B------:R-:W-:Y:S01]  /*09c0*/  FADD.FTZ R6, R6, R7 ;  /* 0x0000000706067221 */ /* 0x000fe20000010000 */
[----:B-----5:R-:W-:-:S03]  /*09d0*/  SHF.L.U32 R8, R9, 0x10, RZ ;  /* 0x0000001009087819 */ /* 0x020fc600000006ff */
[----:B------:R-:W-:-:S04]  /*09e0*/  FADD.FTZ R5, R6, R5 ;  /* 0x0000000506057221 */ /* 0x000fc80000010000 */
[----:B------:R-:W-:-:S07]  /*09f0*/  FADD.FTZ R5, R5, R8 ;  /* 0x0000000805057221 */ /* 0x000fce0000010000 */
.L_x_1101:
[----:B------:R-:W-:Y:S05]  /*0a00*/  BSYNC B0 ;  /* 0x0000000000007941 */ /* 0x000fea0003800000 */
.L_x_1100:
        /* <DEDUP_REMOVED lines=8> */
.L_x_1110:
        /* <DEDUP_REMOVED lines=15> */
.L_x_8698:


//--------------------- .text._ZN2at6native55_GLOBAL__N__0955718d_22_SparseCsrTensorMath_cu_868dd54534reduce_sparse_csr_dim0_cuda_kernelIN3c108BFloat16ElNS1_14ReductionAddOpIfEEfEEvPT2_PKT0_lPKT_SB_lT1_ --------------------------
	.section	.text._ZN2at6native55_GLOBAL__N__0955718d_22_SparseCsrTensorMath_cu_868dd54534reduce_sparse_csr_dim0_cuda_kernelIN3c108BFloat16ElNS1_14ReductionAddOpIfEEfEEvPT2_PKT0_lPKT_SB_lT1_,"ax",@progbits
	.align	128
.text._ZN2at6native55_GLOBAL__N__0955718d_22_SparseCsrTensorMath_cu_868dd54534reduce_sparse_csr_dim0_cuda_kernelIN3c108BFloat16ElNS1_14ReductionAddOpIfEEfEEvPT2_PKT0_lPKT_SB_lT1_:
        .type           _ZN2at6native55_GLOBAL__N__0955718d_22_SparseCsrTensorMath_cu_868dd54534reduce_sparse_csr_dim0_cuda_kernelIN3c108BFloat16ElNS1_14ReductionAddOpIfEEfEEvPT2_PKT0_lPKT_SB_lT1_,@function
        .size           _ZN2at6native55_GLOBAL__N__0955718d_22_SparseCsrTensorMath_cu_868dd54534reduce_sparse_csr_dim0_cuda_kernelIN3c108BFloat16ElNS1_14ReductionAddOpIfEEfEEvPT2_PKT0_lPKT_SB_lT1_,(.L_x_8699 - _ZN2at6native55_GLOBAL__N__0955718d_22_SparseCsrTensorMath_cu_868dd54534reduce_sparse_csr_dim0_cuda_kernelIN3c108BFloat16ElNS1_14ReductionAddOpIfEEfEEvPT2_PKT0_lPKT_SB_lT1_)
        .other          _ZN2at6native55_GLOBAL__N__0955718d_22_SparseCsrTensorMath_cu_868dd54534reduce_sparse_csr_dim0_cuda_kernelIN3c108BFloat16ElNS1_14ReductionAddOpIfEEfEEvPT2_PKT0_lPKT_SB_lT1_,@"STO_CUDA_ENTRY STV_DEFAULT"
_ZN2at6native55_GLOBAL__N__0955718d_22_SparseCsrTensorMath_cu_868dd54534reduce_sparse_csr_dim0_cuda_kernelIN3c108BFloat16ElNS1_14ReductionAddOpIfEEfEEvPT2_PKT0_lPKT_SB_lT1_:
        /* <DEDUP_REMOVED lines=13> */
[----:B------:R-:W-:-:S03]  /*00d0*/  IMAD.MOV.U32 R4, RZ, RZ, RZ ;  /* 0x000000ffff047224 */ /* 0x000fc600078e00ff */
        /* <DEDUP_REMOVED lines=13> */
[----:B------:R-:W-:Y:S01]  /*01b0*/  ISETP.GE.U32.AND.EX P1, PT, R4, RZ, PT, P1 ;  /* 0x000000ff0400720c */ /* 0x000fe20003f26110 */
[----:B------:R-:W-:Y:S01]  /*01c0*/  IMAD.MOV.U32 R4, RZ, RZ, RZ ;  /* 0x000000ffff047224 */ /* 0x000fe200078e00ff */
[----:B------:R-:W-:-:S11]  /*01d0*/  ISETP.NE.AND.EX P0, PT, RZ, RZ, PT, P0 ;  /* 0x000000ffff00720c */ /* 0x000fd60003f05300 */
[----:B------:R-:W-:Y:S05]  /*01e0*/  @!P1 BRA `(.L_x_1112) ;  /* 0x0000000000c49947 */ /* 0x000fea0003800000 */
[----:B------:R-:W0:Y:S01]  /*01f0*/  LDC R7, c[0x0][0x234] ;  /* 0x00008d00ff077b82 */ /* 0x000e220000000800 */
[----:B------:R-:W-:Y:S01]  /*0200*/  LOP3.LUT R5, R8, 0x3, RZ, 0xc0, !PT ;  /* 0x0000000308057812 */ /* 0x000fe200078ec0ff */
[----:B------:R-:W-:Y:S01]  /*0210*/  ULDC UR4, c[0x0][0x230] ;  /* 0x00008c0000047ab9 */ /* 0x000fe20000000800 */
[----:B------:R-:W-:Y:S01]  /*0220*/  ULDC UR5, c[0x0][0x228] ;  /* 0x00008a0000057ab9 */ /* 0x000fe20000000800 */
[----:B------:R-:W-:Y:S01]  /*0230*/  IMAD.MOV.U32 R4, RZ, RZ, RZ ;  /* 0x000000ffff047224 */ /* 0x000fe200078e00ff */
[----:B------:R-:W-:Y:S01]  /*0240*/  IADD3 R5, P1, R5, -R8, RZ ;  /* 0x8000000805057210 */ /* 0x000fe20007f3e0ff */
[----:B------:R-:W-:Y:S01]  /*0250*/  IMAD.U32 R6, RZ, RZ, UR4 ;  /* 0x00000004ff067e24 */ /* 0x000fe2000f8e00ff */
[----:B------:R-:W-:Y:S01]  /*0260*/  UMOV UR4, URZ ;  /* 0x0000003f00047c82 */ /* 0x000fe20008000000 */
[----:B------:R-:W1:Y:S01]  /*0270*/  LDC R19, c[0x0][0x22c] ;  /* 0x00008b00ff137b82 */ /* 0x000e620000000800 */
[----:B------:R-:W-:Y:S01]  /*0280*/  IMAD.U32 R18, RZ, RZ, UR5 ;  /* 0x00000005ff127e24 */ /* 0x000fe2000f8e00ff */
[----:B------:R-:W-:Y:S01]  /*0290*/  UMOV UR5, URZ ;  /* 0x0000003f00057c82 */ /* 0x000fe20008000000 */
[----:B------:R-:W-:-:S07]  /*02a0*/  IMAD.X R10, RZ, RZ, ~R9, P1 ;  /* 0x000000ffff0a7224 */ /* 0x000fce00008e0e09 */
.L_x_1113:
[----:B0-----:R-:W2:Y:S04]  /*02b0*/  LDG.E.64 R8, desc[UR12][R6.64] ;  /* 0x0000000c06087981 */ /* 0x001ea8000c1e1b00 */
[----:B------:R-:W3:Y:S04]  /*02c0*/  LDG.E.64 R12, desc[UR12][R6.64+0x8] ;  /* 0x0000080c060c7981 */ /* 0x000ee8000c1e1b00 */
[----:B------:R-:W4:Y:S04]  /*02d0*/  LDG.E.64 R14, desc[UR12][R6.64+0x10] ;  /* 0x0000100c060e7981 */ /* 0x000f28000c1e1b00 */
[----:B------:R-:W4:Y:S01]  /*02e0*/  LDG.E.64 R16, desc[UR12][R6.64+0x18] ;  /* 0x0000180c06107981 */ /* 0x000f22000c1e1b00 */
[----:B--2--5:R-:W-:Y:S01]  /*02f0*/  ISETP.NE.U32.AND P2, PT, R2, R8, PT ;  /* 0x000000080200720c */ /* 0x024fe20003f45070 */
[----:B------:R-:W-:-:S03]  /*0300*/  IMAD.MOV.U32 R8, RZ, RZ, R18 ;  /* 0x000000ffff087224 */ /* 0x000fc600078e0012 */
[C---:B------:R-:W-:Y:S01]  /*0310*/  ISETP.NE.AND.EX P2, PT, R3.reuse, R9, PT, P2 ;  /* 0x000000090300720c */ /* 0x040fe20003f45320 */
[----:B-1----:R-:W-:Y:S01]  /*0320*/  IMAD.MOV.U32 R9, RZ, RZ, R19 ;  /* 0x000000ffff097224 */ /* 0x002fe200078e0013 */
[C---:B---3--:R-:W-:Y:S02]  /*0330*/  ISETP.NE.U32.AND P1, PT, R2.reuse, R12, PT ;  /* 0x0000000c0200720c */ /* 0x048fe40003f25070 */
[C---:B----4-:R-:W-:Y:S02]  /*0340*/  ISETP.NE.U32.AND P3, PT, R2.reuse, R14, PT ;  /* 0x0000000e0200720c */ /* 0x050fe40003f65070 */
[C---:B------:R-:W-:Y:S02]  /*0350*/  ISETP.NE.AND.EX P1, PT, R3.reuse, R13, PT, P1 ;  /* 0x0000000d0300720c */ /* 0x040fe40003f25310 */
[----:B------:R-:W-:Y:S02]  /*0360*/  ISETP.NE.U32.AND P4, PT, R2, R16, PT ;  /* 0x000000100200720c */ /* 0x000fe40003f85070 */
[----:B------:R-:W-:-:S02]  /*0370*/  ISETP.NE.AND.EX P3, PT, R3, R15, PT, P3 ;  /* 0x0000000f0300720c */ /* 0x000fc40003f65330 */
[----:B------:R-:W-:Y:S01]  /*0380*/  ISETP.NE.AND.EX P4, PT, R3, R17, PT, P4 ;  /* 0x000000110300720c */ /* 0x000fe20003f85340 */
[----:B------:R-:W2:Y:S06]  /*0390*/  @!P2 LDG.E.U16 R11, desc[UR12][R8.64] ;  /* 0x0000000c080ba981 */ /* 0x000eac000c1e1500 */
[----:B------:R-:W3:Y:S04]  /*03a0*/  @!P1 LDG.E.U16 R12, desc[UR12][R8.64+0x2] ;  /* 0x0000020c080c9981 */ /* 0x000ee8000c1e1500 */
[----:B------:R-:W4:Y:S04]  /*03b0*/  @!P3 LDG.E.U16 R14, desc[UR12][R8.64+0x4] ;  /* 0x0000040c080eb981 */ /* 0x000f28000c1e1500 */
[----:B------:R-:W4:Y:S01]  /*03c0*/  @!P4 LDG.E.U16 R15, desc[UR12][R8.64+0x6] ;  /* 0x0000060c080fc981 */ /* 0x000f22000c1e1500 */
[----:B------:R-:W-:-:S04]  /*03d0*/  UIADD3 UR4, UP0, UR4, 0x4, URZ ;  /* 0x0000000404047890 */ /* 0x000fc8000ff1e03f */
[----:B------:R-:W-:Y:S02]  /*03e0*/  UIADD3.X UR5, URZ, UR5, URZ, UP0, !UPT ;  /* 0x000000053f057290 */ /* 0x000fe400087fe43f */
[----:B------:R-:W-:-:S04]  /*03f0*/  IADD3 R13, P6, R5, UR4, RZ ;  /* 0x00000004050d7c10 */ /* 0x000fc8000ffde0ff */
[----:B------:R-:W-:Y:S02]  /*0400*/  ISETP.NE.U32.AND P5, PT, R13, RZ, PT ;  /* 0x000000ff0d00720c */ /* 0x000fe40003fa5070 */
[----:B------:R-:W-:Y:S01]  /*0410*/  IADD3.X R16, R10, UR5, RZ, P6, !PT ;  /* 0x000000050a107c10 */ /* 0x000fe2000b7fe4ff */
[----:B--2---:R-:W-:-:S04]  /*0420*/  @!P2 IMAD.U32 R11, R11, 0x10000, RZ ;  /* 0x000100000b0ba824 */ /* 0x004fc800078e00ff */
[----:B------:R-:W-:Y:S01]  /*0430*/  @!P2 FADD.FTZ R4, R4, R11 ;  /* 0x0000000b0404a221 */ /* 0x000fe20000010000 */
[----:B------:R-:W-:Y:S01]  /*0440*/  ISETP.NE.AND.EX P2, PT, R16, RZ, PT, P5 ;  /* 0x000000ff1000720c */ /* 0x000fe20003f45350 */
[----:B---3--:R-:W-:Y:S01]  /*0450*/  @!P1 IMAD.U32 R13, R12, 0x10000, RZ ;  /* 0x000100000c0d9824 */ /* 0x008fe200078e00ff */
[----:B------:R-:W-:Y:S01]  /*0460*/  IADD3 R6, P5, R6, 0x20, RZ ;  /* 0x0000002006067810 */ /* 0x000fe20007fbe0ff */
[----:B----4-:R-:W-:Y:S02]  /*0470*/  @!P3 IMAD.U32 R11, R14, 0x10000, RZ ;  /* 0x000100000e0bb824 */ /* 0x010fe400078e00ff */
[----:B------:R-:W-:Y:S01]  /*0480*/  @!P1 FADD.FTZ R4, R4, R13 ;  /* 0x0000000d04049221 */ /* 0x000fe20000010000 */
[----:B------:R-:W-:Y:S01]  /*0490*/  IADD3 R18, P1, R8, 0x8, RZ ;  /* 0x0000000808127810 */ /* 0x000fe20007f3e0ff */
[----:B------:R-:W-:Y:S02]  /*04a0*/  IMAD.X R7, RZ, RZ, R7, P5 ;  /* 0x000000ffff077224 */ /* 0x000fe400028e0607 */
[----:B------:R-:W-:-:S02]  /*04b0*/  @!P4 IMAD.U32 R15, R15, 0x10000, RZ ;  /* 0x000100000f0fc824 */ /* 0x000fc400078e00ff */
[----:B------:R-:W-:Y:S01]  /*04c0*/  @!P3 FADD.FTZ R4, R4, R11 ;  /* 0x0000000b0404b221 */ /* 0x000fe20000010000 */
[----:B------:R-:W-:-:S03]  /*04d0*/  IMAD.X R19, RZ, RZ, R9, P1 ;  /* 0x000000ffff137224 */ /* 0x000fc600008e0609 */
[----:B------:R-:W-:Y:S01]  /*04e0*/  @!P4 FADD.FTZ R4, R4, R15 ;  /* 0x0000000f0404c221 */ /* 0x000fe20000010000 */
[----:B------:R-:W-:Y:S06]  /*04f0*/  @P2 BRA `(.L_x_1113) ;  /* 0xfffffffc006c2947 */ /* 0x000fec000383ffff */
.L_x_1112:
        /* <DEDUP_REMOVED lines=9> */
.L_x_1114:
[----:B------:R-:W-:Y:S02]  /*0590*/  IMAD.U32 R6, RZ, RZ, UR7 ;  /* 0x00000007ff067e24 */ /* 0x000fe4000f8e00ff */
[----:B------:R-:W-:-:S06]  /*05a0*/  IMAD.U32 R7, RZ, RZ, UR4 ;  /* 0x00000004ff077e24 */ /* 0x000fcc000f8e00ff */
[----:B------:R-:W2:Y:S01]  /*05b0*/  LDG.E.64 R6, desc[UR12][R6.64] ;  /* 0x0000000c06067981 */ /* 0x000ea2000c1e1b00 */
[----:B------:R-:W-:Y:S02]  /*05c0*/  IMAD.U32 R8, RZ, RZ, UR8 ;  /* 0x00000008ff087e24 */ /* 0x000fe4000f8e00ff */
[----:B------:R-:W-:Y:S01]  /*05d0*/  IMAD.U32 R9, RZ, RZ, UR9 ;  /* 0x00000009ff097e24 */ /* 0x000fe2000f8e00ff */
[----:B------:R-:W-:Y:S01]  /*05e0*/  UIADD3 UR6, UP0, UR6, 0x1, URZ ;  /* 0x0000000106067890 */ /* 0x000fe2000ff1e03f */
[----:B--2--5:R-:W-:-:S04]  /*05f0*/  ISETP.NE.U32.AND P0, PT, R2, R6, PT ;  /* 0x000000060200720c */ /* 0x024fc80003f05070 */
[----:B------:R-:W-:-:S13]  /*0600*/  ISETP.NE.AND.EX P0, PT, R3, R7, PT, P0 ;  /* 0x000000070300720c */ /* 0x000fda0003f05300 */
[----:B------:R-:W2:Y:S01]  /*0610*/  @!P0 LDG.E.U16 R8, desc[UR12][R8.64] ;  /* 0x0000000c08088981 */ /* 0x000ea2000c1e1500 */
[----:B------:R-:W-:Y:S01]  /*0620*/  UIADD3.X UR10, URZ, UR10, URZ, UP0, !UPT ;  /* 0x0000000a3f0a7290 */ /* 0x000fe200087fe43f */
[----:B------:R-:W-:Y:S01]  /*0630*/  ISETP.NE.U32.AND P1, PT, RZ, UR6, PT ;  /* 0x00000006ff007c0c */ /* 0x000fe2000bf25070 */
[----:B------:R-:W-:Y:S02]  /*0640*/  UIADD3 UR8, UP0, UR8, 0x2, URZ ;  /* 0x0000000208087890 */ /* 0x000fe4000ff1e03f */
[----:B------:R-:W-:Y:S02]  /*0650*/  UIADD3 UR7, UP1, UR7, 0x8, URZ ;  /* 0x0000000807077890 */ /* 0x000fe4000ff3e03f */
[----:B------:R-:W-:Y:S01]  /*0660*/  ISETP.NE.AND.EX P1, PT, RZ, UR10, PT, P1 ;  /* 0x0000000aff007c0c */ /* 0x000fe2000bf25310 */
[----:B------:R-:W-:Y:S02]  /*0670*/  UIADD3.X UR9, URZ, UR9, URZ, UP0, !UPT ;  /* 0x000000093f097290 */ /* 0x000fe400087fe43f */
[----:B------:R-:W-:Y:S01]  /*0680*/  UIADD3.X UR4, URZ, UR4, URZ, UP1, !UPT ;  /* 0x000000043f047290 */ /* 0x000fe20008ffe43f */
[----:B--2---:R-:W-:-:S04]  /*0690*/  @!P0 IMAD.U32 R5, R8, 0x10000, RZ ;  /* 0x0001000008058824 */ /* 0x004fc800078e00ff */
[----:B------:R-:W-:-:S05]  /*06a0*/  @!P0 FADD.FTZ R4, R4, R5 ;  /* 0x0000000504048221 */ /* 0x000fca0000010000 */
[----:B------:R-:W-:Y:S05]  /*06b0*/  @P1 BRA `(.L_x_1114) ;  /* 0xfffffffc00b41947 */ /* 0x000fea000383ffff */
.L_x_1111:
[----:B------:R-:W-:Y:S02]  /*06c0*/  ULDC.64 UR4, c[0x0][0x210] ;  /* 0x0000840000047ab9 */ /* 0x000fe40000000a00 */
[----:B-----5:R-:W-:-:S04]  /*06d0*/  LEA R2, P0, R0, UR4, 0x2 ;  /* 0x0000000400027c11 */ /* 0x020fc8000f8010ff */
[----:B------:R-:W-:-:S05]  /*06e0*/  LEA.HI.X R3, R0, UR5, RZ, 0x2, P0 ;  /* 0x0000000500037c11 */ /* 0x000fca00080f14ff */
[----:B------:R-:W-:Y:S01]  /*06f0*/  STG.E desc[UR12][R2.64], R4 ;  /* 0x0000000402007986 */ /* 0x000fe2000c10190c */
[----:B------:R-:W-:Y:S05]  /*0700*/  EXIT ;  /* 0x000000000000794d */ /* 0x000fea0003800000 */
.L_x_1115:
        /* <DEDUP_REMOVED lines=15> */
.L_x_8699:


//--------------------- .text._ZN2at6native55_GLOBAL__N__0955718d_22_SparseCsrTensorMath_cu_868dd54534reduce_sparse_csr_dim0_cuda_kernelIN3c108BFloat16EiNS1_14ReductionAddOpIfEEfEEvPT2_PKT0_lPKT_SB_lT1_ --------------------------
	.section	.text._ZN2at6native55_GLOBAL__N__0955718d_22_SparseCsrTensorMath_cu_868dd54534reduce_sparse_csr_dim0_cuda_kernelIN3c108BFloat16EiNS1_14ReductionAddOpIfEEfEEvPT2_PKT0_lPKT_SB_lT1_,"ax",@progbits
	.align	128
.text._ZN2at6native55_GLOBAL__N__0955718d_22_SparseCsrTensorMath_cu_868dd54534reduce_sparse_csr_dim0_cuda_kernelIN3c108BFloat16EiNS1_14ReductionAddOpIfEEfEEvPT2_PKT0_lPKT_SB_lT1_:
        .type           _ZN2at6native55_GLOBAL__N__0955718d_22_SparseCsrTensorMath_cu_868dd54534reduce_sparse_csr_dim0_cuda_kernelIN3c108BFloat16EiNS1_14ReductionAddOpIfEEfEEvPT2_PKT0_lPKT_SB_lT1_,@function
        .size           _ZN2at6native55_GLOBAL__N__0955718d_22_SparseCsrTensorMath_cu_868dd54534reduce_sparse_csr_dim0_cuda_kernelIN3c108BFloat16EiNS1_14ReductionAddOpIfEEfEEvPT2_PKT0_lPKT_SB_lT1_,(.L_x_8700 - _ZN2at6native55_GLOBAL__N__0955718d_22_SparseCsrTensorMath_cu_868dd54534reduce_sparse_csr_dim0_cuda_kernelIN3c108BFloat16EiNS1_14ReductionAddOpIfEEfEEvPT2_PKT0_lPKT_SB_lT1_)
        .other          _ZN2at6native55_GLOBAL__N__0955718d_22_SparseCsrTensorMath_cu_868dd54534reduce_sparse_csr_dim0_cuda_kernelIN3c108BFloat16EiNS1_14ReductionAddOpIfEEfEEvPT2_PKT0_lPKT_SB_lT1_,@"STO_CUDA_ENTRY STV_DEFAULT"
_ZN2at6native55_GLOBAL__N__0955718d_22_SparseCsrTensorMath_cu_868dd54534reduce_sparse_csr_dim0_cuda_kernelIN3c108BFloat16EiNS1_14ReductionAddOpIfEEfEEvPT2_PKT0_lPKT_SB_lT1_:
        /* <DEDUP_REMOVED lines=27> */
[----:B------:R-:W-:Y:S01]  /*01b0*/  UMOV UR4, URZ ;  /* 0x0000003f00047c82 */ /* 0x000fe20008000000 */
[----:B------:R-:W-:Y:S01]  /*01c0*/  IMAD.MOV.U32 R4, RZ, RZ, RZ ;  /* 0x000000ffff047224 */ /* 0x000fe200078e00ff */
        /* <DEDUP_REMOVED lines=16> */
.L_x_1118:
[----:B0-----:R-:W2:Y:S04]  /*02d0*/  LDG.E R7, desc[UR12][R2.64] ;  /* 0x0000000c02077981 */ /* 0x001ea8000c1e1900 */
[----:B------:R-:W3:Y:S04]  /*02e0*/  LDG.E R9, desc[UR12][R2.64+0x4] ;  /* 0x0000040c02097981 */ /* 0x000ee8000c1e1900 */
[----:B------:R-:W4:Y:S04]  /*02f0*/  LDG.E R11, desc[UR12][R2.64+0x8] ;  /* 0x0000080c020b7981 */ /* 0x000f28000c1e1900 */
[----:B------:R-:W4:Y:S01]  /*0300*/  LDG.E R13, desc[UR12][R2.64+0xc] ;  /* 0x00000c0c020d7981 */ /* 0x000f22000c1e1900 */
[C---:B--2--5:R-:W-:Y:S01]  /*0310*/  ISETP.NE.AND P5, PT, R8.reuse, R7, PT ;  /* 0x000000070800720c */ /* 0x064fe20003fa5270 */
[----:B-1----:R-:W-:Y:S01]  /*0320*/  IMAD.MOV.U32 R7, RZ, RZ, R15 ;  /* 0x000000ffff077224 */ /* 0x002fe200078e000f */
[----:B---3--:R-:W-:-:S02]  /*0330*/  ISETP.NE.AND P2, PT, R8, R9, PT ;  /* 0x000000090800720c */ /* 0x008fc40003f45270 */
[C---:B----4-:R-:W-:Y:S02]  /*0340*/  ISETP.NE.AND P4, PT, R8.reuse, R11, PT ;  /* 0x0000000b0800720c */ /* 0x050fe40003f85270 */
[----:B------:R-:W-:-:S07]  /*0350*/  ISETP.NE.AND P3, PT, R8, R13, PT ;  /* 0x0000000d0800720c */ /* 0x000fce0003f65270 */
[----:B------:R-:W2:Y:S04]  /*0360*/  @!P5 LDG.E.U16 R9, desc[UR12][R6.64] ;  /* 0x0000000c0609d981 */ /* 0x000ea8000c1e1500 */
[----:B------:R-:W3:Y:S04]  /*0370*/  @!P2 LDG.E.U16 R10, desc[UR12][R6.64+0x2] ;  /* 0x0000020c060aa981 */ /* 0x000ee8000c1e1500 */
[----:B------:R-:W4:Y:S04]  /*0380*/  @!P4 LDG.E.U16 R12, desc[UR12][R6.64+0x4] ;  /* 0x0000040c060cc981 */ /* 0x000f28000c1e1500 */
[----:B------:R0:W4:Y:S01]  /*0390*/  @!P3 LDG.E.U16 R13, desc[UR12][R6.64+0x6] ;  /* 0x0000060c060db981 */ /* 0x000122000c1e1500 */
[----:B------:R-:W-:-:S04]  /*03a0*/  UIADD3 UR4, UP0, UR4, 0x4, URZ ;  /* 0x0000000404047890 */ /* 0x000fc8000ff1e03f */
[----:B------:R-:W-:Y:S02]  /*03b0*/  UIADD3.X UR5, URZ, UR5, URZ, UP0, !UPT ;  /* 0x000000053f057290 */ /* 0x000fe400087fe43f */
[----:B------:R-:W-:-:S04]  /*03c0*/  IADD3 R11, P6, R16, UR4, RZ ;  /* 0x00000004100b7c10 */ /* 0x000fc8000ffde0ff */
[----:B------:R-:W-:Y:S02]  /*03d0*/  ISETP.NE.U32.AND P1, PT, R11, RZ, PT ;  /* 0x000000ff0b00720c */ /* 0x000fe40003f25070 */
[----:B------:R-:W-:-:S04]  /*03e0*/  IADD3.X R14, R17, UR5, RZ, P6, !PT ;  /* 0x00000005110e7c10 */ /* 0x000fc8000b7fe4ff */
[----:B------:R-:W-:Y:S01]  /*03f0*/  ISETP.NE.AND.EX P1, PT, R14, RZ, PT, P1 ;  /* 0x000000ff0e00720c */ /* 0x000fe20003f25310 */
[----:B--2---:R-:W-:Y:S02]  /*0400*/  @!P5 IMAD.U32 R9, R9, 0x10000, RZ ;  /* 0x000100000909d824 */ /* 0x004fe400078e00ff */
[----:B---3--:R-:W-:Y:S02]  /*0410*/  @!P2 IMAD.U32 R11, R10, 0x10000, RZ ;  /* 0x000100000a0ba824 */ /* 0x008fe400078e00ff */
[----:B------:R-:W-:Y:S01]  /*0420*/  @!P5 FADD.FTZ R4, R4, R9 ;  /* 0x000000090404d221 */ /* 0x000fe20000010000 */
[----:B------:R-:W-:Y:S01]  /*0430*/  IADD3 R2, P5, R2, 0x10, RZ ;  /* 0x0000001002027810 */ /* 0x000fe20007fbe0ff */
[----:B----4-:R-:W-:Y:S02]  /*0440*/  @!P4 IMAD.U32 R9, R12, 0x10000, RZ ;  /* 0x000100000c09c824 */ /* 0x010fe400078e00ff */
[----:B------:R-:W-:Y:S01]  /*0450*/  @!P2 FADD.FTZ R4, R4, R11 ;  /* 0x0000000b0404a221 */ /* 0x000fe20000010000 */
[----:B0-----:R-:W-:Y:S01]  /*0460*/  IADD3 R6, P2, R6, 0x8, RZ ;  /* 0x0000000806067810 */ /* 0x001fe20007f5e0ff */
[----:B------:R-:W-:-:S02]  /*0470*/  IMAD.X R3, RZ, RZ, R3, P5 ;  /* 0x000000ffff037224 */ /* 0x000fc400028e0603 */
[----:B------:R-:W-:Y:S02]  /*0480*/  @!P3 IMAD.U32 R13, R13, 0x10000, RZ ;  /* 0x000100000d0db824 */ /* 0x000fe400078e00ff */
[----:B------:R-:W-:Y:S01]  /*0490*/  @!P4 FADD.FTZ R4, R4, R9 ;  /* 0x000000090404c221 */ /* 0x000fe20000010000 */
[----:B------:R-:W-:-:S03]  /*04a0*/  IMAD.X R15, RZ, RZ, R7, P2 ;  /* 0x000000ffff0f7224 */ /* 0x000fc600010e0607 */
[----:B------:R-:W-:Y:S01]  /*04b0*/  @!P3 FADD.FTZ R4, R4, R13 ;  /* 0x0000000d0404b221 */ /* 0x000fe20000010000 */
[----:B------:R-:W-:Y:S06]  /*04c0*/  @P1 BRA `(.L_x_1118) ;  /* 0xfffffffc00801947 */ /* 0x000fec000383ffff */
.L_x_1117:
        /* <DEDUP_REMOVED lines=9> */
.L_x_1119:
[----:B------:R-:W-:Y:S02]  /*0560*/  IMAD.U32 R3, RZ, RZ, UR4 ;  /* 0x00000004ff037e24 */ /* 0x000fe4000f8e00ff */
[----:B------:R-:W-:-:S05]  /*0570*/  IMAD.U32 R2, RZ, RZ, UR7 ;  /* 0x00000007ff027e24 */ /* 0x000fca000f8e00ff */
[----:B------:R-:W2:Y:S01]  /*0580*/  LDG.E R3, desc[UR12][R2.64] ;  /* 0x0000000c02037981 */ /* 0x000ea2000c1e1900 */
[----:B------:R-:W-:Y:S02]  /*0590*/  IMAD.U32 R6, RZ, RZ, UR8 ;  /* 0x00000008ff067e24 */ /* 0x000fe4000f8e00ff */
[----:B------:R-:W-:Y:S01]  /*05a0*/  IMAD.U32 R7, RZ, RZ, UR9 ;  /* 0x00000009ff077e24 */ /* 0x000fe2000f8e00ff */
[----:B------:R-:W-:Y:S01]  /*05b0*/  UIADD3 UR6, UP0, UR6, 0x1, URZ ;  /* 0x0000000106067890 */ /* 0x000fe2000ff1e03f */
[----:B--2--5:R-:W-:-:S13]  /*05c0*/  ISETP.NE.AND P1, PT, R8, R3, PT ;  /* 0x000000030800720c */ /* 0x024fda0003f25270 */
        /* <DEDUP_REMOVED lines=11> */
.L_x_1116:
[----:B------:R-:W-:Y:S02]  /*0680*/  ULDC.64 UR4, c[0x0][0x210] ;  /* 0x0000840000047ab9 */ /* 0x000fe40000000a00 */
[----:B------:R-:W-:-:S04]  /*0690*/  IADD3 R2, P0, R5, UR4, RZ ;  /* 0x0000000405027c10 */ /* 0x000fc8000ff1e0ff */
[----:B------:R-:W-:-:S05]  /*06a0*/  IADD3.X R3, R0, UR5, RZ, P0, !PT ;  /* 0x0000000500037c10 */ /* 0x000fca00087fe4ff */
[----:B------:R-:W-:Y:S01]  /*06b0*/  STG.E desc[UR12][R2.64], R4 ;  /* 0x0000000402007986 */ /* 0x000fe2000c10190c */
[----:B------:R-:W-:Y:S05]  /*06c0*/  EXIT ;  /* 0x000000000000794d */ /* 0x000fea0003800000 */
.L_x_1120:
        /* <DEDUP_REMOVED lines=11> */
.L_x_8700:


//--------------------- .text._ZN2at6native55_GLOBAL__N__0955718d_22_SparseCsrTensorMath_cu_868dd54534reduce_sparse_csr_dim1_cuda_kernelIN3c104HalfElNS1_14ReductionAddOpIfEEfEEvPT2_PKT_PKT0_SE_lT1_ --------------------------
	.section	.text._ZN2at6native55_GLOBAL__N__0955718d_22_SparseCsrTensorMath_cu_868dd54534reduce_sparse_csr_dim1_cuda_kernelIN3c104HalfElNS1_14ReductionAddOpIfEEfEEvPT2_PKT_PKT0_SE_lT1_,"ax",@progbits
	.align	128
.text._ZN2at6native55_GLOBAL__N__0955718d_22_SparseCsrTensorMath_cu_868dd54534reduce_sparse_csr_dim1_cuda_kernelIN3c104HalfElNS1_14ReductionAddOpIfEEfEEvPT2_PKT_PKT0_SE_lT1_:
        .type           _ZN2at6native55_GLOBAL__N__0955718d_22_SparseCsrTensorMath_cu_868dd54534reduce_sparse_csr_dim1_cuda_kernelIN3c104HalfElNS1_14ReductionAddOpIfEEfEEvPT2_PKT_PKT0_SE_lT1_,@function
        .size           _ZN2at6native55_GLOBAL__N__0955718d_22_SparseCsrTensorMath_cu_868dd54534reduce_sparse_csr_dim1_cuda_kernelIN3c104HalfElNS1_14ReductionAddOpIfEEfEEvPT2_PKT_PKT0_SE_lT1_,(.L_x_8701 - _ZN2at6native55_GLOBAL__N__0955718d_22_SparseCsrTensorMath_cu_868dd54534reduce_sparse_csr_dim1_cuda_kernelIN3c104HalfElNS1_14ReductionAddOpIfEEfEEvPT2_PKT_PKT0_SE_lT1_)
        .other          _ZN2at6native55_GLOBAL__N__0955718d_22_SparseCsrTensorMath_cu_868dd54534reduce_sparse_csr_dim1_cuda_kernelIN3c104HalfElNS1_14ReductionAddOpIfEEfEEvPT2_PKT_PKT0_SE_lT1_,@"STO_CUDA_ENTRY STV_DEFAULT"
_ZN2at6native55_GLOBAL__N__0955718d_22_SparseCsrTensorMath_cu_868dd54534reduce_sparse_csr_dim1_cuda_kernelIN3c104HalfElNS1_14ReductionAddOpIfEEfEEvPT2_PKT_PKT0_SE_lT1_:
        /* <DEDUP_REMOVED lines=22> */
[----:B------:R-:W-:Y:S02]  /*0160*/  HFMA2.MMA R7, -RZ, RZ, 0, 0 ;  /* 0x00000000ff077435 */ /* 0x000fe400000001ff */
[----:B------:R-:W-:-:S13]  /*0170*/  ISETP.GT.AND.EX P0, PT, R3, R11, PT, P0 ;  /* 0x0000000b0300720c */ /* 0x000fda0003f04300 */
[----:B------:R-:W-:Y:S05]  /*0180*/  @!P0 BRA `(.L_x_1122) ;  /* 0x00000008007c8947 */ /* 0x000fea0003800000 */
[--C-:B------:R-:W-:Y:S01]  /*0190*/  IMAD.IADD R12, R2, 0x1, -R10.reuse ;  /* 0x00000001020c7824 */ /* 0x100fe200078e0a0a */
[----:B------:R-:W-:Y:S01]  /*01a0*/  LOP3.LUT R5, RZ, R10, RZ, 0x33, !PT ;  /* 0x0000000aff057212 */ /* 0x000fe200078e33ff */
[----:B------:R-:W-:Y:S01]  /*01b0*/  BSSY B1, `(.L_x_1123) ;  /* 0x0000021000017945 */ /* 0x000fe20003800000 */
[----:B------:R-:W-:Y:S01]  /*01c0*/  MOV R7, RZ ;  /* 0x000000ff00077202 */ /* 0x000fe20000000f00 */
[----:B------:R-:W-:Y:S01]  /*01d0*/  IMAD.MOV.U32 R9, RZ, RZ, R10 ;  /* 0x000000ffff097224 */ /* 0x000fe200078e000a */
[----:B------:R-:W-:Y:S02]  /*01e0*/  LOP3.LUT R12, R12, 0x3, RZ, 0xc0, !PT ;  /* 0x000000030c0c7812 */ /* 0x000fe400078ec0ff */
        /* <DEDUP_REMOVED lines=10> */
[----:B------:R-:W-:Y:S01]  /*0290*/  HFMA2.MMA R7, -RZ, RZ, 0, 0 ;  /* 0x00000000ff077435 */ /* 0x000fe200000001ff */
[C---:B------:R-:W-:Y:S02]  /*02a0*/  LEA R13, P1, R10.reuse, UR6, 0x1 ;  /* 0x000000060a0d7c11 */ /* 0x040fe4000f8208ff */
[----:B------:R-:W-:Y:S02]  /*02b0*/  MOV R9, R10 ;  /* 0x0000000a00097202 */ /* 0x000fe40000000f00 */
[----:B------:R-:W-:Y:S01]  /*02c0*/  LEA.HI.X R14, R10, UR7, R11, 0x1, P1 ;  /* 0x000000070a0e7c11 */ /* 0x000fe200088f0c0b */
[----:B------:R-:W-:-:S08]  /*02d0*/  IMAD.X R10, RZ, RZ, -0x1, P2 ;  /* 0xffffffffff0a7424 */ /* 0x000fd000010e06ff */
.L_x_1125:
[----:B------:R-:W-:Y:S02]  /*02e0*/  MOV R4, R13 ;  /* 0x0000000d00047202 */ /* 0x000fe40000000f00 */
[----:B------:R-:W-:-:S05]  /*02f0*/  MOV R5, R14 ;  /* 0x0000000e00057202 */ /* 0x000fca0000000f00 */
[----:B------:R-:W2:Y:S01]  /*0300*/  LDG.E.U16 R4, desc[UR4][R4.64] ;  /* 0x0000000404047981 */ /* 0x000ea2000c1e1500 */
[----:B------:R-:W-:Y:S02]  /*0310*/  IADD3 R12, P1, R12, 0x1, RZ ;  /* 0x000000010c0c7810 */ /* 0x000fe40007f3e0ff */
[----:B------:R-:W-:Y:S02]  /*0320*/  IADD3 R9, P2, R9, 0x1, RZ ;  /* 0x0000000109097810 */ /* 0x000fe40007f5e0ff */
[----:B------:R-:W-:Y:S01]  /*0330*/  IADD3 R13, P3, R13, 0x2, RZ ;  /* 0x000000020d0d7810 */ /* 0x000fe20007f7e0ff */
[----:B------:R-:W-:Y:S01]  /*0340*/  IMAD.X R10, RZ, RZ, R10, P1 ;  /* 0x000000ffff0a7224 */ /* 0x000fe200008e060a */
[----:B------:R-:W-:Y:S02]  /*0350*/  ISETP.NE.U32.AND P1, PT, R12, RZ, PT ;  /* 0x000000ff0c00720c */ /* 0x000fe40003f25070 */
[----:B------:R-:W-:Y:S02]  /*0360*/  IADD3.X R11, RZ, R11, RZ, P2, !PT ;  /* 0x0000000bff0b7210 */ /* 0x000fe400017fe4ff */
[----:B------:R-:W-:-:S02]  /*0370*/  ISETP.NE.AND.EX P1, PT, R10, RZ, PT, P1 ;  /* 0x000000ff0a00720c */ /* 0x000fc40003f25310 */
[----:B------:R-:W-:Y:S01]  /*0380*/  IADD3.X R14, RZ, R14, RZ, P3, !PT ;  /* 0x0000000eff0e7210 */ /* 0x000fe20001ffe4ff */
[----:B--2---:R-:W-:-:S05]  /*0390*/  HADD2.F32 R8, -RZ, R4.H0_H0 ;  /* 0x20000004ff087230 */ /* 0x004fca0000004100 */
[----:B------:R-:W-:-:S05]  /*03a0*/  FADD.FTZ R7, R8, R7 ;  /* 0x0000000708077221 */ /* 0x000fca0000010000 */
[----:B------:R-:W-:Y:S05]  /*03b0*/  @P1 BRA `(.L_x_1125) ;  /* 0xfffffffc00c81947 */ /* 0x000fea000383ffff */
.L_x_1124:
[----:B------:R-:W-:Y:S05]  /*03c0*/  BSYNC B1 ;  /* 0x0000000000017941 */ /* 0x000fea0003800000 */
.L_x_1123:
        /* <DEDUP_REMOVED lines=10> */
[----:B------:R-:W-:Y:S02]  /*0470*/  IADD3.X R5, RZ, R8, RZ, P0, !PT ;  /* 0x00000008ff057210 */ /* 0x000fe400007fe4ff */
[----:B------:R-:W-:-:S09]  /*0480*/  PLOP3.LUT P0, PT, PT, PT, PT, 0x80, 0x0 ;  /* 0x000000000000781c */ /* 0x000fd20003f0f070 */
[----:B------:R-:W-:Y:S05]  /*0490*/  @!P1 BRA `(.L_x_1127) ;  /* 0x0000000000e89947 */ /* 0x000fea0003800000 */
[----:B------:R-:W-:Y:S02]  /*04a0*/  IADD3 R12, P1, R2, -0xc, RZ ;  /* 0xfffffff4020c7810 */ /* 0x000fe40007f3e0ff */
[----:B------:R-:W-:Y:S02]  /*04b0*/  PLOP3.LUT P0, PT, PT, PT, PT, 0x8, 0x0 ;  /* 0x000000000000781c */ /* 0x000fe40003f0e170 */
[----:B------:R-:W-:-:S11]  /*04c0*/  IADD3.X R10, R3, -0x1, RZ, P1, !PT ;  /* 0xffffffff030a7810 */ /* 0x000fd60000ffe4ff */
.L_x_1128:
        /* <DEDUP_REMOVED lines=13> */
[----:B--2---:R-:W-:-:S03]  /*05a0*/  HADD2.F32 R24, -RZ, R23.H0_H0 ;  /* 0x20000017ff187230 */ /* 0x004fc60000004100 */
[----:B------:R-:W2:Y:S02]  /*05b0*/  LDG.E.U16 R23, desc[UR4][R4.64+0x16] ;  /* 0x0000160404177981 */ /* 0x000ea4000c1e1500 */
[----:B------:R-:W-:Y:S02]  /*05c0*/  FADD.FTZ R25, R24, R7 ;  /* 0x0000000718197221 */ /* 0x000fe40000010000 */
[----:B------:R-:W2:Y:S04]  /*05d0*/  LDG.E.U16 R7, desc[UR4][R4.64+0x18] ;  /* 0x0000180404077981 */ /* 0x000ea8000c1e1500 */
[----:B------:R0:W2:Y:S01]  /*05e0*/  LDG.E.U16 R24, desc[UR4][R4.64+0x1a] ;  /* 0x00001a0404187981 */ /* 0x0000a2000c1e1500 */
[----:B---3--:R-:W-:Y:S01]  /*05f0*/  HADD2.F32 R26, -RZ, R26.H0_H0 ;  /* 0x2000001aff1a7230 */ /* 0x008fe20000004100 */
[----:B------:R-:W-:Y:S01]  /*0600*/  IADD3 R9, P1, R9, 0x10, RZ ;  /* 0x0000001009097810 */ /* 0x000fe20007f3e0ff */
[----:B----4-:R-:W-:-:S02]  /*0610*/  HADD2.F32 R22, -RZ, R22.H0_H0 ;  /* 0x20000016ff167230 */ /* 0x010fc40000004100 */
[----:B-----5:R-:W-:Y:S02]  /*0620*/  HADD2.F32 R21, -RZ, R21.H0_H0 ;  /* 0x20000015ff157230 */ /* 0x020fe40000004100 */
[----:B------:R-:W-:Y:S01]  /*0630*/  FADD.FTZ R25, R25, R26 ;  /* 0x0000001a19197221 */ /* 0x000fe20000010000 */
[----:B------:R-:W-:Y:S01]  /*0640*/  HADD2.F32 R8, -RZ, R8.H0_H0 ;  /* 0x20000008ff087230 */ /* 0x000fe20000004100 */
[----:B------:R-:W-:Y:S02]  /*0650*/  IADD3.X R11, RZ, R11, RZ, P1, !PT ;  /* 0x0000000bff0b7210 */ /* 0x000fe40000ffe4ff */
[----:B------:R-:W-:Y:S01]  /*0660*/  FADD.FTZ R22, R25, R22 ;  /* 0x0000001619167221 */ /* 0x000fe20000010000 */
[----:B------:R-:W-:Y:S01]  /*0670*/  HADD2.F32 R25, -RZ, R20.H0_H0 ;  /* 0x20000014ff197230 */ /* 0x000fe20000004100 */
[----:B------:R-:W-:Y:S01]  /*0680*/  ISETP.GE.U32.AND P1, PT, R9, R12, PT ;  /* 0x0000000c0900720c */ /* 0x000fe20003f26070 */
[----:B------:R-:W-:Y:S02]  /*0690*/  HADD2.F32 R19, -RZ, R19.H0_H0 ;  /* 0x20000013ff137230 */ /* 0x000fe40000004100 */
[----:B------:R-:W-:Y:S01]  /*06a0*/  FADD.FTZ R21, R22, R21 ;  /* 0x0000001516157221 */ /* 0x000fe20000010000 */
[----:B0-----:R-:W-:-:S02]  /*06b0*/  IADD3 R4, P2, R4, 0x20, RZ ;  /* 0x0000002004047810 */ /* 0x001fc40007f5e0ff */
[----:B------:R-:W-:Y:S01]  /*06c0*/  ISETP.GE.AND.EX P1, PT, R11, R10, PT, P1 ;  /* 0x0000000a0b00720c */ /* 0x000fe20003f26310 */
[----:B------:R-:W-:Y:S01]  /*06d0*/  FADD.FTZ R8, R21, R8 ;  /* 0x0000000815087221 */ /* 0x000fe20000010000 */
[----:B------:R-:W-:Y:S02]  /*06e0*/  HADD2.F32 R21, -RZ, R18.H0_H0 ;  /* 0x20000012ff157230 */ /* 0x000fe40000004100 */
[----:B------:R-:W-:Y:S02]  /*06f0*/  HADD2.F32 R17, -RZ, R17.H0_H0 ;  /* 0x20000011ff117230 */ /* 0x000fe40000004100 */
[----:B------:R-:W-:Y:S01]  /*0700*/  FADD.FTZ R8, R8, R25 ;  /* 0x0000001908087221 */ /* 0x000fe20000010000 */
[----:B------:R-:W-:-:S03]  /*0710*/  IMAD.X R5, RZ, RZ, R5, P2 ;  /* 0x000000ffff057224 */ /* 0x000fc600010e0605 */
[----:B------:R-:W-:Y:S01]  /*0720*/  FADD.FTZ R8, R8, R19 ;  /* 0x0000001308087221 */ /* 0x000fe20000010000 */
[----:B------:R-:W-:Y:S02]  /*0730*/  HADD2.F32 R19, -RZ, R16.H0_H0 ;  /* 0x20000010ff137230 */ /* 0x000fe40000004100 */
[----:B------:R-:W-:Y:S02]  /*0740*/  HADD2.F32 R15, -RZ, R15.H0_H0 ;  /* 0x2000000fff0f7230 */ /* 0x000fe40000004100 */
[----:B------:R-:W-:-:S04]  /*0750*/  FADD.FTZ R8, R8, R21 ;  /* 0x0000001508087221 */ /* 0x000fc80000010000 */
[----:B------:R-:W-:Y:S01]  /*0760*/  FADD.FTZ R8, R8, R17 ;  /* 0x0000001108087221 */ /* 0x000fe20000010000 */
[----:B------:R-:W-:Y:S02]  /*0770*/  HADD2.F32 R17, -RZ, R14.H0_H0 ;  /* 0x2000000eff117230 */ /* 0x000fe40000004100 */
[----:B------:R-:W-:Y:S02]  /*0780*/  HADD2.F32 R13, -RZ, R13.H0_H0 ;  /* 0x2000000dff0d7230 */ /* 0x000fe40000004100 */
[----:B------:R-:W-:-:S04]  /*0790*/  FADD.FTZ R8, R8, R19 ;  /* 0x0000001308087221 */ /* 0x000fc80000010000 */
[----:B------:R-:W-:-:S04]  /*07a0*/  FADD.FTZ R8, R8, R15 ;  /* 0x0000000f08087221 */ /* 0x000fc80000010000 */
[----:B------:R-:W-:-:S04]  /*07b0*/  FADD.FTZ R8, R8, R17 ;  /* 0x0000001108087221 */ /* 0x000fc80000010000 */
[----:B------:R-:W-:Y:S01]  /*07c0*/  FADD.FTZ R8, R8, R13 ;  /* 0x0000000d08087221 */ /* 0x000fe20000010000 */
[----:B--2---:R-:W-:Y:S02]  /*07d0*/  HADD2.F32 R23, -RZ, R23.H0_H0 ;  /* 0x20000017ff177230 */ /* 0x004fe40000004100 */
[----:B------:R-:W-:-:S03]  /*07e0*/  HADD2.F32 R7, -RZ, R7.H0_H0 ;  /* 0x20000007ff077230 */ /* 0x000fc60000004100 */
[----:B------:R-:W-:Y:S01]  /*07f0*/  FADD.FTZ R8, R8, R23 ;  /* 0x0000001708087221 */ /* 0x000fe20000010000 */
[----:B------:R-:W-:-:S03]  /*0800*/  HADD2.F32 R24, -RZ, R24.H0_H0 ;  /* 0x20000018ff187230 */ /* 0x000fc60000004100 */
[----:B------:R-:W-:-:S04]  /*0810*/  FADD.FTZ R7, R8, R7 ;  /* 0x0000000708077221 */ /* 0x000fc80000010000 */
[----:B------:R-:W-:Y:S01]  /*0820*/  FADD.FTZ R7, R7, R24 ;  /* 0x0000001807077221 */ /* 0x000fe20000010000 */
[----:B------:R-:W-:Y:S06]  /*0830*/  @!P1 BRA `(.L_x_1128) ;  /* 0xfffffffc00249947 */ /* 0x000fec000383ffff */
.L_x_1127:
[----:B------:R-:W-:Y:S05]  /*0840*/  BSYNC B1 ;  /* 0x0000000000017941 */ /* 0x000fea0003800000 */
.L_x_1126:
        /* <DEDUP_REMOVED lines=17> */
[----:B0-----:R-:W-:-:S04]  /*0960*/  IADD3 R4, P1, R4, 0x10, RZ ;  /* 0x0000001004047810 */ /* 0x001fc80007f3e0ff */
[----:B------:R-:W-:Y:S01]  /*0970*/  IADD3.X R5, RZ, R5, RZ, P1, !PT ;  /* 0x00000005ff057210 */ /* 0x000fe20000ffe4ff */
[----:B--2---:R-:W-:Y:S02]  /*0980*/  HADD2.F32 R10, -RZ, R10.H0_H0 ;  /* 0x2000000aff0a7230 */ /* 0x004fe40000004100 */
[----:B---3--:R-:W-:-:S03]  /*0990*/  HADD2.F32 R13, -RZ, R12.H0_H0 ;  /* 0x2000000cff0d7230 */ /* 0x008fc60000004100 */
[----:B------:R-:W-:Y:S01]  /*09a0*/  FADD.FTZ R10, R7, R10 ;  /* 0x0000000a070a7221 */ /* 0x000fe20000010000 */
[----:B----4-:R-:W-:-:S03]  /*09b0*/  HADD2.F32 R7, -RZ, R14.H0_H0 ;  /* 0x2000000eff077230 */ /* 0x010fc60000004100 */
[----:B------:R-:W-:Y:S01]  /*09c0*/  FADD.FTZ R10, R10, R13 ;  /* 0x0000000d0a0a7221 */ /* 0x000fe20000010000 */
[----:B-----5:R-:W-:-:S03]  /*09d0*/  HADD2.F32 R12, -RZ, R15.H0_H0 ;  /* 0x2000000fff0c7230 */ /* 0x020fc60000004100 */
[----:B------:R-:W-:Y:S01]  /*09e0*/  FADD.FTZ R7, R10, R7 ;  /* 0x000000070a077221 */ /* 0x000fe20000010000 */
[----:B------:R-:W-:-:S03]  /*09f0*/  HADD2.F32 R16, -RZ, R16.H0_H0 ;  /* 0x20000010ff107230 */ /* 0x000fc60000004100 */
[----:B------:R-:W-:Y:S01]  /*0a00*/  FADD.FTZ R7, R7, R12 ;  /* 0x0000000c07077221 */ /* 0x000fe20000010000 */
[----:B------:R-:W-:-:S03]  /*0a10*/  HADD2.F32 R10, -RZ, R17.H0_H0 ;  /* 0x20000011ff0a7230 */ /* 0x000fc60000004100 */
[----:B------:R-:W-:Y:S01]  /*0a20*/  FADD.FTZ R7, R7, R16 ;  /* 0x0000001007077221 */ /* 0x000fe20000010000 */
[----:B------:R-:W-:-:S03]  /*0a30*/  HADD2.F32 R18, -RZ, R18.H0_H0 ;  /* 0x20000012ff127230 */ /* 0x000fc60000004100 */
[----:B------:R-:W-:Y:S01]  /*0a40*/  FADD.FTZ R7, R7, R10 ;  /* 0x0000000a07077221 */ /* 0x000fe20000010000 */
[----:B------:R-:W-:-:S03]  /*0a50*/  HADD2.F32 R8, -RZ, R8.H0_H0 ;  /* 0x20000008ff087230 */ /* 0x000fc60000004100 */
[----:B------:R-:W-:-:S04]  /*0a60*/  FADD.FTZ R7, R7, R18 ;  /* 0x0000001207077221 */ /* 0x000fc80000010000 */
[----:B------:R-:W-:-:S07]  /*0a70*/  FADD.FTZ R7, R7, R8 ;  /* 0x0000000807077221 */ /* 0x000fce0000010000 */
.L_x_1130:
[----:B------:R-:W-:Y:S05]  /*0a80*/  BSYNC B1 ;  /* 0x0000000000017941 */ /* 0x000fea0003800000 */
.L_x_1129:
[----:B------:R-:W-:-:S04]  /*0a90*/  ISETP.LT.U32.AND P1, PT, R9, R2, PT ;  /* 0x000000020900720c */ /* 0x000fc80003f21070 */
[----:B------:R-:W-:-:S13]  /*0aa0*/  ISETP.LT.OR.EX P0, PT, R11, R3, P0, P1 ;  /* 0x000000030b00720c */ /* 0x000fda0000701710 */
[----:B------:R-:W-:Y:S05]  /*0ab0*/  @!P0 BRA `(.L_x_1122) ;  /* 0x0000000000308947 */ /* 0x000fea0003800000 */
[----:B------:R-:W2:Y:S04]  /*0ac0*/  LDG.E.U16 R2, desc[UR4][R4.64+-0x4] ;  /* 0xfffffc0404027981 */ /* 0x000ea8000c1e1500 */
[----:B------:R-:W3:Y:S04]  /*0ad0*/  LDG.E.U16 R3, desc[UR4][R4.64+-0x2] ;  /* 0xfffffe0404037981 */ /* 0x000ee8000c1e1500 */
[----:B------:R-:W4:Y:S04]  /*0ae0*/  LDG.E.U16 R8, desc[UR4][R4.64] ;  /* 0x0000000404087981 */ /* 0x000f28000c1e1500 */
[----:B------:R-:W5:Y:S01]  /*0af0*/  LDG.E.U16 R9, desc[UR4][R4.64+0x2] ;  /* 0x0000020404097981 */ /* 0x000f62000c1e1500 */
[----:B--2---:R-:W-:-:S02]  /*0b00*/  HADD2.F32 R2, -RZ, R2.H0_H0 ;  /* 0x20000002ff027230 */ /* 0x004fc40000004100 */
[----:B---3--:R-:W-:-:S03]  /*0b10*/  HADD2.F32 R3, -RZ, R3.H0_H0 ;  /* 0x20000003ff037230 */ /* 0x008fc60000004100 */
[----:B------:R-:W-:Y:S01]  /*0b20*/  FADD.FTZ R2, R7, R2 ;  /* 0x0000000207027221 */ /* 0x000fe20000010000 */
[----:B----4-:R-:W-:-:S03]  /*0b30*/  HADD2.F32 R7, -RZ, R8.H0_H0 ;  /* 0x20000008ff077230 */ /* 0x010fc60000004100 */
[----:B------:R-:W-:Y:S01]  /*0b40*/  FADD.FTZ R2, R2, R3 ;  /* 0x0000000302027221 */ /* 0x000fe20000010000 */
[----:B-----5:R-:W-:-:S03]  /*0b50*/  HADD2.F32 R8, -RZ, R9.H0_H0 ;  /* 0x20000009ff087230 */ /* 0x020fc60000004100 */
[----:B------:R-:W-:-:S04]  /*0b60*/  FADD.FTZ R7, R2, R7 ;  /* 0x0000000702077221 */ /* 0x000fc80000010000 */
[----:B------:R-:W-:-:S07]  /*0b70*/  FADD.FTZ R7, R7, R8 ;  /* 0x0000000807077221 */ /* 0x000fce0000010000 */
.L_x_1122:
[----:B------:R-:W-:Y:S05]  /*0b80*/  BSYNC B0 ;  /* 0x0000000000007941 */ /* 0x000fea0003800000 */
.L_x_1121:
        /* <DEDUP_REMOVED lines=9> */
.L_x_1131:
        /* <DEDUP_REMOVED lines=14> */
.L_x_8701:


//--------------------- .text._ZN2at6native55_GLOBAL__N__0955718d_22_SparseCsrTensorMath_cu_868dd54534reduce_sparse_csr_dim1_cuda_kernelIN3c104HalfEiNS1_14ReductionAddOpIfEEfEEvPT2_PKT_PKT0_SE_lT1_ --------------------------
	.section	.text._ZN2at6native55_GLOBAL__N__0955718d_22_SparseCsrTensorMath_cu_868dd54534reduce_sparse_csr_dim1_cuda_kernelIN3c104HalfEiNS1_14ReductionAddOpIfEEfEEvPT2_PKT_PKT0_SE_lT1_,"ax",@progbits
	.align	128
.text._ZN2at6native55_GLOBAL__N__0955718d_22_SparseCsrTensorMath_cu_868dd54534reduce_sparse_csr_dim1_cuda_kernelIN3c104HalfEiNS1_14ReductionAddOpIfEEfEEvPT2_PKT_PKT0_SE_lT1_:
        .type           _ZN2at6native55_GLOBAL__N__0955718d_22_SparseCsrTensorMath_cu_868dd54534reduce_sparse_csr_dim1_cuda_kernelIN3c104HalfEiNS1_14ReductionAddOpIfEEfEEvPT2_PKT_PKT0_SE_lT1_,@function
        .size           _ZN2at6native55_GLOBAL__N__0955718d_22_SparseCsrTensorMath_cu_868dd54534reduce_sparse_csr_dim1_cuda_kernelIN3c104HalfEiNS1_14ReductionAddOpIfEEfEEvPT2_PKT_PKT0_SE_lT1_,(.L_x_8702 - _ZN2at6native55_GLOBAL__N__0955718d_22_SparseCsrTensorMath_cu_868dd54534reduce_sparse_csr_dim1_cuda_kernelIN3c104HalfEiNS1_14ReductionAddOpIfEEfEEvPT2_PKT_PKT0_SE_lT1_)
        .other          _ZN2at6native55_GLOBAL__N__0955718d_22_SparseCsrTensorMath_cu_868dd54534reduce_sparse_csr_dim1_cuda_kernelIN3c104HalfEiNS1_14ReductionAddOpIfEEfEEvPT2_PKT_PKT0_SE_lT1_,@"STO_CUDA_ENTRY STV_DEFAULT"
_ZN2at6native55_GLOBAL__N__0955718d_22_SparseCsrTensorMath_cu_868dd54534reduce_sparse_csr_dim1_cuda_kernelIN3c104HalfEiNS1_14ReductionAddOpIfEEfEEvPT2_PKT_PKT0_SE_lT1_:
        /* <DEDUP_REMOVED lines=21> */
[----:B------:R-:W-:-:S11]  /*0150*/  HFMA2.MMA R5, -RZ, RZ, 0, 0 ;  /* 0x00000000ff057435 */ /* 0x000fd600000001ff */
[----:B------:R-:W-:Y:S05]  /*0160*/  @!P0 BRA `(.L_x_1133) ;  /* 0x0000000800248947 */ /* 0x000fea0003800000 */
[----:B------:R-:W-:Y:S01]  /*0170*/  IADD3 R2, -R7, R6, RZ ;  /* 0x0000000607027210 */ /* 0x000fe20007ffe1ff */
[----:B------:R-:W-:Y:S01]  /*0180*/  BSSY B1, `(.L_x_1134) ;  /* 0x0000015000017945 */ /* 0x000fe20003800000 */
[----:B------:R-:W-:Y:S02]  /*0190*/  LOP3.LUT R3, RZ, R7, RZ, 0x33, !PT ;  /* 0x00000007ff037212 */ /* 0x000fe400078e33ff */
[----:B------:R-:W-:Y:S02]  /*01a0*/  LOP3.LUT P1, R8, R2, 0x3, RZ, 0xc0, !PT ;  /* 0x0000000302087812 */ /* 0x000fe4000782c0ff */
[----:B------:R-:W-:Y:S02]  /*01b0*/  IADD3 R3, R6, R3, RZ ;  /* 0x0000000306037210 */ /* 0x000fe40007ffe0ff */
[----:B------:R-:W-:Y:S02]  /*01c0*/  MOV R5, RZ ;  /* 0x000000ff00057202 */ /* 0x000fe40000000f00 */
[----:B------:R-:W-:-:S07]  /*01d0*/  ISETP.GE.U32.AND P0, PT, R3, 0x3, PT ;  /* 0x000000030300780c */ /* 0x000fce0003f06070 */
[----:B------:R-:W-:Y:S06]  /*01e0*/  @!P1 BRA `(.L_x_1135) ;  /* 0x0000000000389947 */ /* 0x000fec0003800000 */
[----:B------:R-:W0:Y:S01]  /*01f0*/  LDC.64 R2, c[0x0][0x218] ;  /* 0x00008600ff027b82 */ /* 0x000e220000000a00 */
[----:B------:R-:W-:Y:S01]  /*0200*/  HFMA2.MMA R5, -RZ, RZ, 0, 0 ;  /* 0x00000000ff057435 */ /* 0x000fe200000001ff */
[----:B0-----:R-:W-:-:S03]  /*0210*/  IMAD.WIDE R2, R7, 0x2, R2 ;  /* 0x0000000207027825 */ /* 0x001fc600078e0202 */
[----:B------:R-:W-:-:S07]  /*0220*/  MOV R9, R2 ;  /* 0x0000000200097202 */ /* 0x000fce0000000f00 */
.L_x_1136:
        /* <DEDUP_REMOVED lines=8> */
[----:B------:R-:W-:-:S03]  /*02b0*/  FADD.FTZ R5, R10, R5 ;  /* 0x000000050a057221 */ /* 0x000fc60000010000 */
[----:B------:R-:W-:Y:S05]  /*02c0*/  @P1 BRA `(.L_x_1136) ;  /* 0xfffffffc00d81947 */ /* 0x000fea000383ffff */
.L_x_1135:
[----:B------:R-:W-:Y:S05]  /*02d0*/  BSYNC B1 ;  /* 0x0000000000017941 */ /* 0x000fea0003800000 */
.L_x_1134:
        /* <DEDUP_REMOVED lines=12> */
.L_x_1139:
        /* <DEDUP_REMOVED lines=51> */
[----:B------:R-:W-:Y:S01]  /*06d0*/  FADD.FTZ R5, R5, R20 ;  /* 0x0000001405057221 */ /* 0x000fe20000010000 */
[----:B------:R-:W-:Y:S06]  /*06e0*/  @!P1 BRA `(.L_x_1139) ;  /* 0xfffffffc002c9947 */ /* 0x000fec000383ffff */
.L_x_1138:
[----:B------:R-:W-:Y:S05]  /*06f0*/  BSYNC B1 ;  /* 0x0000000000017941 */ /* 0x000fea0003800000 */
.L_x_1137:
        /* <DEDUP_REMOVED lines=12> */
[----:B------:R-:W-:-:S02]  /*07c0*/  PLOP3.LUT P0, PT, PT, PT, PT, 0x8, 0x0 ;  /* 0x000000000000781c */ /* 0x000fc40003f0e170 */
[----:B------:R-:W-:Y:S01]  /*07d0*/  IADD3 R7, R7, 0x8, RZ ;  /* 0x0000000807077810 */ /* 0x000fe20007ffe0ff */
        /* <DEDUP_REMOVED lines=13> */
[----:B------:R-:W-:Y:S01]  /*08b0*/  IADD3 R8, P1, R2, 0x10, RZ ;  /* 0x0000001002087810 */ /* 0x000fe20007f3e0ff */
[----:B------:R-:W-:Y:S02]  /*08c0*/  HADD2.F32 R2, -RZ, R15.H0_H0 ;  /* 0x2000000fff027230 */ /* 0x000fe40000004100 */
[----:B------:R-:W-:Y:S01]  /*08d0*/  FADD.FTZ R5, R5, R14 ;  /* 0x0000000e05057221 */ /* 0x000fe20000010000 */
[----:B------:R-:W-:-:S03]  /*08e0*/  IADD3.X R3, RZ, R3, RZ, P1, !PT ;  /* 0x00000003ff037210 */ /* 0x000fc60000ffe4ff */
[----:B------:R-:W-:Y:S01]  /*08f0*/  FADD.FTZ R5, R5, R2 ;  /* 0x0000000205057221 */ /* 0x000fe20000010000 */
[----:B------:R-:W-:-:S07]  /*0900*/  MOV R2, R8 ;  /* 0x0000000800027202 */ /* 0x000fce0000000f00 */
.L_x_1141:
[----:B------:R-:W-:Y:S05]  /*0910*/  BSYNC B1 ;  /* 0x0000000000017941 */ /* 0x000fea0003800000 */
.L_x_1140:
[----:B------:R-:W-:-:S13]  /*0920*/  ISETP.LT.OR P0, PT, R7, R6, P0 ;  /* 0x000000060700720c */ /* 0x000fda0000701670 */
        /* <DEDUP_REMOVED lines=13> */
.L_x_1133:
[----:B------:R-:W-:Y:S05]  /*0a00*/  BSYNC B0 ;  /* 0x0000000000007941 */ /* 0x000fea0003800000 */
.L_x_1132:
        /* <DEDUP_REMOVED lines=8> */
.L_x_1142:
        /* <DEDUP_REMOVED lines=15> */
.L_x_8702:


//--------------------- .text._ZN2at6native55_GLOBAL__N__0955718d_22_SparseCsrTensorMath_cu_868dd54534reduce_sparse_csr_dim0_cuda_kernelIN3c104HalfElNS1_14ReductionAddOpIfEEfEEvPT2_PKT0_lPKT_SB_lT1_ --------------------------
	.section	.text._ZN2at6native55_GLOBAL__N__0955718d_22_SparseCsrTensorMath_cu_868dd54534reduce_sparse_csr_dim0_cuda_kernelIN3c104HalfElNS1_14ReductionAddOpIfEEfEEvPT2_PKT0_lPKT_SB_lT1_,"ax",@progbits
	.align	128
.text._ZN2at6native55_GLOBAL__N__0955718d_22_SparseCsrTensorMath_cu_868dd54534reduce_sparse_csr_dim0_cuda_kernelIN3c104HalfElNS1_14ReductionAddOpIfEEfEEvPT2_PKT0_lPKT_SB_lT1_:
        .type           _ZN2at6native55_GLOBAL__N__0955718d_22_SparseCsrTensorMath_cu_868dd54534reduce_sparse_csr_dim0_cuda_kernelIN3c104HalfElNS1_14ReductionAddOpIfEEfEEvPT2_PKT0_lPKT_SB_lT1_,@function
        .size           _ZN2at6native55_GLOBAL__N__0955718d_22_SparseCsrTensorMath_cu_868dd54534reduce_sparse_csr_dim0_cuda_kernelIN3c104HalfElNS1_14ReductionAddOpIfEEfEEvPT2_PKT0_lPKT_SB_lT1_,(.L_x_8703 - _ZN2at6native55_GLOBAL__N__0955718d_22_SparseCsrTensorMath_cu_868dd54534reduce_sparse_csr_dim0_cuda_kernelIN3c104HalfElNS1_14ReductionAddOpIfEEfEEvPT2_PKT0_lPKT_SB_lT1_)
        .other          _ZN2at6native55_GLOBAL__N__0955718d_22_SparseCsrTensorMath_cu_868dd54534reduce_sparse_csr_dim0_cuda_kernelIN3c104HalfElNS1_14ReductionAddOpIfEEfEEvPT2_PKT0_lPKT_SB_lT1_,@"STO_CUDA_ENTRY STV_DEFAULT"
_ZN2at6native55_GLOBAL__N__0955718d_22_SparseCsrTensorMath_cu_868dd54534reduce_sparse_csr_dim0_cuda_kernelIN3c104HalfElNS1_14ReductionAddOpIfEEfEEvPT2_PKT0_lPKT_SB_lT1_:
        /* <DEDUP_REMOVED lines=43> */
.L_x_1145:
        /* <DEDUP_REMOVED lines=23> */
[----:B--2---:R-:W-:-:S05]  /*0420*/  @!P2 HADD2.F32 R11, -RZ, R11.H0_H0 ;  /* 0x2000000bff0ba230 */ /* 0x004fca0000004100 */
[----:B------:R-:W-:Y:S01]  /*0430*/  @!P2 FADD.FTZ R4, R4, R11 ;  /* 0x0000000b0404a221 */ /* 0x000fe20000010000 */
[----:B------:R-:W-:Y:S01]  /*0440*/  ISETP.NE.AND.EX P2, PT, R16, RZ, PT, P5 ;  /* 0x000000ff1000720c */ /* 0x000fe20003f45350 */
[----:B---3--:R-:W-:Y:S01]  /*0450*/  @!P1 HADD2.F32 R13, -RZ, R12.H0_H0 ;  /* 0x2000000cff0d9230 */ /* 0x008fe20000004100 */
[----:B------:R-:W-:Y:S01]  /*0460*/  IADD3 R6, P5, R6, 0x20, RZ ;  /* 0x0000002006067810 */ /* 0x000fe20007fbe0ff */
[----:B----4-:R-:W-:-:S03]  /*0470*/  @!P3 HADD2.F32 R11, -RZ, R14.H0_H0 ;  /* 0x2000000eff0bb230 */ /* 0x010fc60000004100 */
[----:B------:R-:W-:Y:S01]  /*0480*/  @!P1 FADD.FTZ R4, R4, R13 ;  /* 0x0000000d04049221 */ /* 0x000fe20000010000 */
[----:B------:R-:W-:Y:S01]  /*0490*/  IADD3 R18, P1, R8, 0x8, RZ ;  /* 0x0000000808127810 */ /* 0x000fe20007f3e0ff */
[----:B------:R-:W-:Y:S02]  /*04a0*/  @!P4 HADD2.F32 R15, -RZ, R15.H0_H0 ;  /* 0x2000000fff0fc230 */ /* 0x000fe40000004100 */
[----:B------:R-:W-:Y:S01]  /*04b0*/  @!P3 FADD.FTZ R4, R4, R11 ;  /* 0x0000000b0404b221 */ /* 0x000fe20000010000 */
[----:B------:R-:W-:Y:S02]  /*04c0*/  IMAD.X R7, RZ, RZ, R7, P5 ;  /* 0x000000ffff077224 */ /* 0x000fe400028e0607 */
[----:B------:R-:W-:Y:S02]  /*04d0*/  IMAD.X R19, RZ, RZ, R9, P1 ;  /* 0x000000ffff137224 */ /* 0x000fe400008e0609 */
[----:B------:R-:W-:Y:S01]  /*04e0*/  @!P4 FADD.FTZ R4, R4, R15 ;  /* 0x0000000f0404c221 */ /* 0x000fe20000010000 */
[----:B------:R-:W-:Y:S06]  /*04f0*/  @P2 BRA `(.L_x_1145) ;  /* 0xfffffffc006c2947 */ /* 0x000fec000383ffff */
.L_x_1144:
        /* <DEDUP_REMOVED lines=9> */
.L_x_1146:
        /* <DEDUP_REMOVED lines=16> */
[----:B--2---:R-:W-:-:S05]  /*0690*/  @!P0 HADD2.F32 R5, -RZ, R8.H0_H0 ;  /* 0x20000008ff058230 */ /* 0x004fca0000004100 */
[----:B------:R-:W-:-:S06]  /*06a0*/  @!P0 FADD.FTZ R4, R4, R5 ;  /* 0x0000000504048221 */ /* 0x000fcc0000010000 */
[----:B------:R-:W-:Y:S05]  /*06b0*/  @P1 BRA `(.L_x_1146) ;  /* 0xfffffffc00b41947 */ /* 0x000fea000383ffff */
.L_x_1143:
[----:B------:R-:W-:Y:S02]  /*06c0*/  ULDC.64 UR4, c[0x0][0x210] ;  /* 0x0000840000047ab9 */ /* 0x000fe40000000a00 */
[----:B-----5:R-:W-:-:S04]  /*06d0*/  LEA R2, P0, R0, UR4, 0x2 ;  /* 0x0000000400027c11 */ /* 0x020fc8000f8010ff */
[----:B------:R-:W-:-:S05]  /*06e0*/  LEA.HI.X R3, R0, UR5, RZ, 0x2, P0 ;  /* 0x0000000500037c11 */ /* 0x000fca00080f14ff */
[----:B------:R-:W-:Y:S01]  /*06f0*/  STG.E desc[UR12][R2.64], R4 ;  /* 0x0000000402007986 */ /* 0x000fe2000c10190c */
[----:B------:R-:W-:Y:S05]  /*0700*/  EXIT ;  /* 0x000000000000794d */ /* 0x000fea0003800000 */
.L_x_1147:
        /* <DEDUP_REMOVED lines=15> */
.L_x_8703:


//--------------------- .text._ZN2at6native55_GLOBAL__N__0955718d_22_SparseCsrTensorMath_cu_868dd54534reduce_sparse_csr_dim0_cuda_kernelIN3c104HalfEiNS1_14ReductionAddOpIfEEfEEvPT2_PKT0_lPKT_SB_lT1_ --------------------------
	.section	.text._ZN2at6native55_GLOBAL__N__0955718d_22_SparseCsrTensorMath_cu_868dd54534reduce_sparse_csr_dim0_cuda_kernelIN3c104HalfEiNS1_14ReductionAddOpIfEEfEEvPT2_PKT0_lPKT_SB_lT1_,"ax",@progbits
	.align	128
.text._ZN2at6native55_GLOBAL__N__0955718d_22_SparseCsrTensorMath_cu_868dd54534reduce_sparse_csr_dim0_cuda_kernelIN3c104HalfEiNS1_14ReductionAddOpIfEEfEEvPT2_PKT0_lPKT_SB_lT1_:
        .type           _ZN2at6native55_GLOBAL__N__0955718d_22_SparseCsrTensorMath_cu_868dd54534reduce_sparse_csr_dim0_cuda_kernelIN3c104HalfEiNS1_14ReductionAddOpIfEEfEEvPT2_PKT0_lPKT_SB_lT1_,@function
        .size           _ZN2at6native55_GLOBAL__N__0955718d_22_SparseCsrTensorMath_cu_868dd54534reduce_sparse_csr_dim0_cuda_kernelIN3c104HalfEiNS1_14ReductionAddOpIfEEfEEvPT2_PKT0_lPKT_SB_lT1_,(.L_x_8704 - _ZN2at6native55_GLOBAL__N__0955718d_22_SparseCsrTensorMath_cu_868dd54534reduce_sparse_csr_dim0_cuda_kernelIN3c104HalfEiNS1_14ReductionAddOpIfEEfEEvPT2_PKT0_lPKT_SB_lT1_)
        .other          _ZN2at6native55_GLOBAL__N__0955718d_22_SparseCsrTensorMath_cu_868dd54534reduce_sparse_csr_dim0_cuda_kernelIN3c104HalfEiNS1_14ReductionAddOpIfEEfEEvPT2_PKT0_lPKT_SB_lT1_,@"STO_CUDA_ENTRY STV_DEFAULT"
_ZN2at6native55_GLOBAL__N__0955718d_22_SparseCsrTensorMath_cu_868dd54534reduce_sparse_csr_dim0_cuda_kernelIN3c104HalfEiNS1_14ReductionAddOpIfEEfEEvPT2_PKT0_lPKT_SB_lT1_:
        /* <DEDUP_REMOVED lines=45> */
.L_x_1150:
        /* <DEDUP_REMOVED lines=19> */
[----:B--2---:R-:W-:Y:S02]  /*0400*/  @!P5 HADD2.F32 R9, -RZ, R9.H0_H0 ;  /* 0x20000009ff09d230 */ /* 0x004fe40000004100 */
[----:B---3--:R-:W-:-:S03]  /*0410*/  @!P2 HADD2.F32 R11, -RZ, R10.H0_H0 ;  /* 0x2000000aff0ba230 */ /* 0x008fc60000004100 */
[----:B------:R-:W-:Y:S01]  /*0420*/  @!P5 FADD.FTZ R4, R4, R9 ;  /* 0x000000090404d221 */ /* 0x000fe20000010000 */
[----:B------:R-:W-:Y:S01]  /*0430*/  IADD3 R2, P5, R2, 0x10, RZ ;  /* 0x0000001002027810 */ /* 0x000fe20007fbe0ff */
[----:B----4-:R-:W-:Y:S02]  /*0440*/  @!P4 HADD2.F32 R9, -RZ, R12.H0_H0 ;  /* 0x2000000cff09c230 */ /* 0x010fe40000004100 */
[----:B------:R-:W-:Y:S01]  /*0450*/  @!P2 FADD.FTZ R4, R4, R11 ;  /* 0x0000000b0404a221 */ /* 0x000fe20000010000 */
[----:B0-----:R-:W-:Y:S01]  /*0460*/  IADD3 R6, P2, R6, 0x8, RZ ;  /* 0x0000000806067810 */ /* 0x001fe20007f5e0ff */
[----:B------:R-:W-:Y:S02]  /*0470*/  IMAD.X R3, RZ, RZ, R3, P5 ;  /* 0x000000ffff037224 */ /* 0x000fe400028e0603 */
[----:B------:R-:W-:Y:S02]  /*0480*/  @!P3 HADD2.F32 R13, -RZ, R13.H0_H0 ;  /* 0x2000000dff0db230 */ /* 0x000fe40000004100 */
[----:B------:R-:W-:Y:S01]  /*0490*/  @!P4 FADD.FTZ R4, R4, R9 ;  /* 0x000000090404c221 */ /* 0x000fe20000010000 */
[----:B------:R-:W-:-:S03]  /*04a0*/  IMAD.X R15, RZ, RZ, R7, P2 ;  /* 0x000000ffff0f7224 */ /* 0x000fc600010e0607 */
[----:B------:R-:W-:Y:S01]  /*04b0*/  @!P3 FADD.FTZ R4, R4, R13 ;  /* 0x0000000d0404b221 */ /* 0x000fe20000010000 */
[----:B------:R-:W-:Y:S06]  /*04c0*/  @P1 BRA `(.L_x_1150) ;  /* 0xfffffffc00801947 */ /* 0x000fec000383ffff */
.L_x_1149:
        /* <DEDUP_REMOVED lines=9> */
.L_x_1151:
        /* <DEDUP_REMOVED lines=15> */
[----:B--2---:R-:W-:-:S05]  /*0650*/  @!P1 HADD2.F32 R3, -RZ, R6.H0_H0 ;  /* 0x20000006ff039230 */ /* 0x004fca0000004100 */
[----:B------:R-:W-:-:S04]  /*0660*/  @!P1 FADD.FTZ R4, R4, R3 ;  /* 0x0000000304049221 */ /* 0x000fc80000010000 */
[----:B------:R-:W-:Y:S05]  /*0670*/  @P0 BRA `(.L_x_1151) ;  /* 0xfffffffc00b80947 */ /* 0x000fea000383ffff */
.L_x_1148:
[----:B------:R-:W-:Y:S02]  /*0680*/  ULDC.64 UR4, c[0x0][0x210] ;  /* 0x0000840000047ab9 */ /* 0x000fe40000000a00 */
[----:B------:R-:W-:-:S04]  /*0690*/  IADD3 R2, P0, R5, UR4, RZ ;  /* 0x0000000405027c10 */ /* 0x000fc8000ff1e0ff */
[----:B------:R-:W-:-:S05]  /*06a0*/  IADD3.X R3, R0, UR5, RZ, P0, !PT ;  /* 0x0000000500037c10 */ /* 0x000fca00087fe4ff */
[----:B------:R-:W-:Y:S01]  /*06b0*/  STG.E desc[UR12][R2.64], R4 ;  /* 0x0000000402007986 */ /* 0x000fe2000c10190c */
[----:B------:R-:W-:Y:S05]  /*06c0*/  EXIT ;  /* 0x000000000000794d */ /* 0x000fea0003800000 */
.L_x_1152:
        /* <DEDUP_REMOVED lines=11> */
.L_x_8704:


//--------------------- .text._ZN2at6native55_GLOBAL__N__0955718d_22_SparseCsrTensorMath_cu_868dd54534reduce_sparse_csr_dim1_cuda_kernelIN3c107complexIfEElNS1_14ReductionAddOpIS5_EES5_EEvPT2_PKT_PKT0_SF_lT1_ --------------------------
	.section	.text._ZN2at6native55_GLOBAL__N__0955718d_22_SparseCsrTensorMath_cu_868dd54534reduce_sparse_csr_dim1_cuda_kernelIN3c107complexIfEElNS1_14ReductionAddOpIS5_EES5_EEvPT2_PKT_PKT0_SF_lT1_,"ax",@progbits
	.align	128
.text._ZN2at6native55_GLOBAL__N__0955718d_22_SparseCsrTensorMath_cu_868dd54534reduce_sparse_csr_dim1_cuda_kernelIN3c107complexIfEElNS1_14ReductionAddOpIS5_EES5_EEvPT2_PKT_PKT0_SF_lT1_:
        .type           _ZN2at6native55_GLOBAL__N__0955718d_22_SparseCsrTensorMath_cu_868dd54534reduce_sparse_csr_dim1_cuda_kernelIN3c107complexIfEElNS1_14ReductionAddOpIS5_EES5_EEvPT2_PKT_PKT0_SF_lT1_,@function
        .size           _ZN2at6native55_GLOBAL__N__0955718d_22_SparseCsrTensorMath_cu_868dd54534reduce_sparse_csr_dim1_cuda_kernelIN3c107complexIfEElNS1_14ReductionAddOpIS5_EES5_EEvPT2_PKT_PKT0_SF_lT1_,(.L_x_8705 - _ZN2at6native55_GLOBAL__N__0955718d_22_SparseCsrTensorMath_cu_868dd54534reduce_sparse_csr_dim1_cuda_kernelIN3c107complexIfEElNS1_14ReductionAddOpIS5_EES5_EEvPT2_PKT_PKT0_SF_lT1_)
        .other          _ZN2at6native55_GLOBAL__N__0955718d_22_SparseCsrTensorMath_cu_868dd54534reduce_sparse_csr_dim1_cuda_kernelIN3c107complexIfEElNS1_14ReductionAddOpIS5_EES5_EEvPT2_PKT_PKT0_SF_lT1_,@"STO_CUDA_ENTRY STV_DEFAULT"
_ZN2at6native55_GLOBAL__N__0955718d_22_SparseCsrTensorMath_cu_868dd54534reduce_sparse_csr_dim1_cuda_kernelIN3c107complexIfEElNS1_14ReductionAddOpIS5_EES5_EEvPT2_PKT_PKT0_SF_lT1_:
        /* <DEDUP_REMOVED lines=22> */
[----:B------:R-:W-:Y:S02]  /*0160*/  CS2R R16, SRZ ;  /* 0x0000000000107805 */ /* 0x000fe4000001ff00 */
[----:B------:R-:W-:-:S13]  /*0170*/  ISETP.GT.AND.EX P0, PT, R29, R3, PT, P0 ;  /* 0x000000031d00720c */ /* 0x000fda0003f04300 */
[----:B------:R-:W-:Y:S05]  /*0180*/  @!P0 BRA `(.L_x_1154) ;  /* 0x0000000800848947 */ /* 0x000fea0003800000 */
[CC--:B------:R-:W-:Y:S01]  /*0190*/  IADD3 R7, R28.reuse, -R2.reuse, RZ ;  /* 0x800000021c077210 */ /* 0x0c0fe20007ffe0ff */
[----:B------:R-:W-:Y:S01]  /*01a0*/  BSSY B1, `(.L_x_1155) ;  /* 0x0000024000017945 */ /* 0x000fe20003800000 */
[----:B------:R-:W-:Y:S01]  /*01b0*/  LOP3.LUT R5, RZ, R2, RZ, 0x33, !PT ;  /* 0x00000002ff057212 */ /* 0x000fe200078e33ff */
[----:B------:R-:W-:Y:S01]  /*01c0*/  HFMA2.MMA R16, -RZ, RZ, 0, 0 ;  /* 0x00000000ff107435 */ /* 0x000fe200000001ff */
[----:B------:R-:W-:Y:S01]  /*01d0*/  LOP3.LUT R7, R7, 0x3, RZ, 0xc0, !PT ;  /* 0x0000000307077812 */ /* 0x000fe200078ec0ff */
[----:B------:R-:W-:Y:S01]  /*01e0*/  IMAD.MOV.U32 R24, RZ, RZ, R3 ;  /* 0x000000ffff187224 */ /* 0x000fe200078e0003 */
[----:B------:R-:W-:Y:S02]  /*01f0*/  IADD3 R4, P2, R28, R5, RZ ;  /* 0x000000051c047210 */ /* 0x000fe40007f5e0ff */
[----:B------:R-:W-:Y:S02]  /*0200*/  ISETP.NE.U32.AND P1, PT, R7, RZ, PT ;  /* 0x000000ff0700720c */ /* 0x000fe40003f25070 */
[----:B------:R-:W-:-:S02]  /*0210*/  LOP3.LUT R5, RZ, R3, RZ, 0x33, !PT ;  /* 0x00000003ff057212 */ /* 0x000fc400078e33ff */
[----:B------:R-:W-:Y:S02]  /*0220*/  ISETP.NE.AND.EX P1, PT, RZ, RZ, PT, P1 ;  /* 0x000000ffff00720c */ /* 0x000fe40003f25310 */
[----:B------:R-:W-:Y:S01]  /*0230*/  ISETP.GE.U32.AND P0, PT, R4, 0x3, PT ;  /* 0x000000030400780c */ /* 0x000fe20003f06070 */
[----:B------:R-:W-:Y:S01]  /*0240*/  IMAD.X R4, R29, 0x1, R5, P2 ;  /* 0x000000011d047824 */ /* 0x000fe200010e0605 */
[----:B------:R-:W-:-:S04]  /*0250*/  MOV R23, R2 ;  /* 0x0000000200177202 */ /* 0x000fc80000000f00 */
[----:B------:R-:W-:-:S05]  /*0260*/  ISETP.GE.U32.AND.EX P0, PT, R4, RZ, PT, P0 ;  /* 0x000000ff0400720c */ /* 0x000fca0003f06100 */
[----:B------:R-:W-:Y:S08]  /*0270*/  @!P1 BRA `(.L_x_1156) ;  /* 0x0000000000589947 */ /* 0x000ff00003800000 */
[----:B------:R-:W-:Y:S01]  /*0280*/  ULDC.64 UR6, c[0x0][0x218] ;  /* 0x0000860000067ab9 */ /* 0x000fe20000000a00 */
[----:B------:R-:W-:Y:S01]  /*0290*/  IADD3 R4, P2, RZ, -R7, RZ ;  /* 0x80000007ff047210 */ /* 0x000fe20007f5e0ff */
[----:B------:R-:W-:Y:S01]  /*02a0*/  IMAD.MOV.U32 R23, RZ, RZ, R2 ;  /* 0x000000ffff177224 */ /* 0x000fe200078e0002 */
[C---:B------:R-:W-:Y:S02]  /*02b0*/  LEA R6, P1, R2.reuse, UR6, 0x3 ;  /* 0x0000000602067c11 */ /* 0x040fe4000f8218ff */
[----:B------:R-:W-:Y:S02]  /*02c0*/  CS2R R16, SRZ ;  /* 0x0000000000107805 */ /* 0x000fe4000001ff00 */
[----:B------:R-:W-:Y:S02]  /*02d0*/  MOV R24, R3 ;  /* 0x0000000300187202 */ /* 0x000fe40000000f00 */
[----:B------:R-:W-:Y:S02]  /*02e0*/  LEA.HI.X R7, R2, UR7, R3, 0x3, P1 ;  /* 0x0000000702077c11 */ /* 0x000fe400088f1c03 */
[----:B------:R-:W-:-:S07]  /*02f0*/  IADD3.X R5, RZ, -0x1, RZ, P2, !PT ;  /* 0xffffffffff057810 */ /* 0x000fce00017fe4ff */
.L_x_1157:
[----:B------:R-:W-:Y:S01]  /*0300*/  IMAD.MOV.U32 R2, RZ, RZ, R6 ;  /* 0x000000ffff027224 */ /* 0x000fe200078e0006 */
[----:B------:R-:W-:-:S06]  /*0310*/  MOV R3, R7 ;  /* 0x0000000700037202 */ /* 0x000fcc0000000f00 */
[----:B------:R-:W2:Y:S01]  /*0320*/  LDG.E.64 R2, desc[UR4][R2.64] ;  /* 0x0000000402027981 */ /* 0x000ea2000c1e1b00 */
[----:B------:R-:W-:Y:S02]  /*0330*/  IADD3 R4, P1, R4, 0x1, RZ ;  /* 0x0000000104047810 */ /* 0x000fe40007f3e0ff */
[----:B------:R-:W-:Y:S02]  /*0340*/  IADD3 R23, P2, R23, 0x1, RZ ;  /* 0x0000000117177810 */ /* 0x000fe40007f5e0ff */
[----:B------:R-:W-:Y:S02]  /*0350*/  IADD3.X R5, RZ, R5, RZ, P1, !PT ;  /* 0x00000005ff057210 */ /* 0x000fe40000ffe4ff */
[----:B------:R-:W-:Y:S01]  /*0360*/  ISETP.NE.U32.AND P1, PT, R4, RZ, PT ;  /* 0x000000ff0400720c */ /* 0x000fe20003f25070 */
[----:B------:R-:W-:Y:S01]  /*0370*/  IMAD.X R24, RZ, RZ, R24, P2 ;  /* 0x000000ffff187224 */ /* 0x000fe200010e0618 */
[----:B------:R-:W-:Y:S02]  /*0380*/  IADD3 R6, P3, R6, 0x8, RZ ;  /* 0x0000000806067810 */ /* 0x000fe40007f7e0ff */
[----:B------:R-:W-:-:S02]  /*0390*/  ISETP.NE.AND.EX P1, PT, R5, RZ, PT, P1 ;  /* 0x000000ff0500720c */ /* 0x000fc40003f25310 */
[----:B------:R-:W-:Y:S01]  /*03a0*/  IADD3.X R7, RZ, R7, RZ, P3, !PT ;  /* 0x00000007ff077210 */ /* 0x000fe20001ffe4ff */
[----:B--2---:R-:W-:Y:S01]  /*03b0*/  FADD.FTZ R17, R3, R17 ;  /* 0x0000001103117221 */ /* 0x004fe20000010000 */
[----:B------:R-:W-:-:S09]  /*03c0*/  FADD.FTZ R16, R2, R16 ;  /* 0x0000001002107221 */ /* 0x000fd20000010000 */
[----:B------:R-:W-:Y:S05]  /*03d0*/  @P1 BRA `(.L_x_1157) ;  /* 0xfffffffc00c81947 */ /* 0x000fea000383ffff */
.L_x_1156:
[----:B------:R-:W-:Y:S05]  /*03e0*/  BSYNC B1 ;  /* 0x0000000000017941 */ /* 0x000fea0003800000 */
.L_x_1155:
        /* <DEDUP_REMOVED lines=16> */
.L_x_1160:
[----:B------:R-:W2:Y:S04]  /*04f0*/  LDG.E.64 R18, desc[UR4][R6.64+-0x10] ;  /* 0xfffff00406127981 */ /* 0x000ea8000c1e1b00 */
[----:B------:R-:W3:Y:S04]  /*0500*/  LDG.E.64 R14, desc[UR4][R6.64+-0x8] ;  /* 0xfffff804060e7981 */ /* 0x000ee8000c1e1b00 */
[----:B------:R-:W4:Y:S04]  /*0510*/  LDG.E.64 R12, desc[UR4][R6.64] ;  /* 0x00000004060c7981 */ /* 0x000f28000c1e1b00 */
[----:B------:R-:W5:Y:S04]  /*0520*/  LDG.E.64 R2, desc[UR4][R6.64+0x8] ;  /* 0x0000080406027981 */ /* 0x000f68000c1e1b00 */
[----:B------:R-:W5:Y:S04]  /*0530*/  LDG.E.64 R10, desc[UR4][R6.64+0x10] ;  /* 0x00001004060a7981 */ /* 0x000f68000c1e1b00 */
[----:B------:R-:W5:Y:S04]  /*0540*/  LDG.E.64 R8, desc[UR4][R6.64+0x18] ;  /* 0x0000180406087981 */ /* 0x000f68000c1e1b00 */
[----:B------:R-:W5:Y:S01]  /*0550*/  LDG.E.64 R4, desc[UR4][R6.64+0x20] ;  /* 0x0000200406047981 */ /* 0x000f62000c1e1b00 */
[----:B--2---:R-:W-:Y:S01]  /*0560*/  FADD.FTZ R25, R18, R16 ;  /* 0x0000001012197221 */ /* 0x004fe20000010000 */
[----:B------:R-:W-:-:S02]  /*0570*/  FADD.FTZ R18, R19, R17 ;  /* 0x0000001113127221 */ /* 0x000fc40000010000 */
[----:B------:R-:W2:Y:S01]  /*0580*/  LDG.E.64 R16, desc[UR4][R6.64+0x28] ;  /* 0x0000280406107981 */ /* 0x000ea2000c1e1b00 */
[----:B---3--:R-:W-:Y:S01]  /*0590*/  FADD.FTZ R25, R25, R14 ;  /* 0x0000000e19197221 */ /* 0x008fe20000010000 */
[----:B------:R-:W-:Y:S02]  /*05a0*/  FADD.FTZ R18, R18, R15 ;  /* 0x0000000f12127221 */ /* 0x000fe40000010000 */
[----:B------:R-:W3:Y:S01]  /*05b0*/  LDG.E.64 R14, desc[UR4][R6.64+0x30] ;  /* 0x00003004060e7981 */ /* 0x000ee2000c1e1b00 */
[----:B----4-:R-:W-:Y:S01]  /*05c0*/  FADD.FTZ R25, R25, R12 ;  /* 0x0000000c19197221 */ /* 0x010fe20000010000 */
[----:B------:R-:W-:Y:S02]  /*05d0*/  FADD.FTZ R18, R18, R13 ;  /* 0x0000000d12127221 */ /* 0x000fe40000010000 */
[----:B------:R-:W4:Y:S01]  /*05e0*/  LDG.E.64 R12, desc[UR4][R6.64+0x38] ;  /* 0x00003804060c7981 */ /* 0x000f22000c1e1b00 */
[----:B-----5:R-:W-:Y:S01]  /*05f0*/  FADD.FTZ R25, R25, R2 ;  /* 0x0000000219197221 */ /* 0x020fe20000010000 */
[----:B------:R-:W-:-:S02]  /*0600*/  FADD.FTZ R18, R18, R3 ;  /* 0x0000000312127221 */ /* 0x000fc40000010000 */
[----:B------:R-:W5:Y:S01]  /*0610*/  LDG.E.64 R2, desc[UR4][R6.64+0x40] ;  /* 0x0000400406027981 */ /* 0x000f62000c1e1b00 */
[----:B------:R-:W-:Y:S01]  /*0620*/  FADD.FTZ R25, R25, R10 ;  /* 0x0000000a19197221 */ /* 0x000fe20000010000 */
[----:B------:R-:W-:Y:S02]  /*0630*/  FADD.FTZ R18, R18, R11 ;  /* 0x0000000b12127221 */ /* 0x000fe40000010000 */
[----:B------:R-:W5:Y:S01]  /*0640*/  LDG.E.64 R10, desc[UR4][R6.64+0x48] ;  /* 0x00004804060a7981 */ /* 0x000f62000c1e1b00 */
[----:B------:R-:W-:Y:S01]  /*0650*/  FADD.FTZ R25, R25, R8 ;  /* 0x0000000819197221 */ /* 0x000fe20000010000 */
[----:B------:R-:W-:Y:S02]  /*0660*/  FADD.FTZ R18, R18, R9 ;  /* 0x0000000912127221 */ /* 0x000fe40000010000 */
[----:B------:R-:W5:Y:S01]  /*0670*/  LDG.E.64 R8, desc[UR4][R6.64+0x50] ;  /* 0x0000500406087981 */ /* 0x000f62000c1e1b00 */
[----:B------:R-:W-:Y:S01]  /*0680*/  FADD.FTZ R25, R25, R4 ;  /* 0x0000000419197221 */ /* 0x000fe20000010000 */
[----:B------:R-:W-:-:S02]  /*0690*/  FADD.FTZ R18, R18, R5 ;  /* 0x0000000512127221 */ /* 0x000fc40000010000 */
[----:B------:R-:W5:Y:S01]  /*06a0*/  LDG.E.64 R4, desc[UR4][R6.64+0x58] ;  /* 0x0000580406047981 */ /* 0x000f62000c1e1b00 */
[----:B--2---:R-:W-:Y:S01]  /*06b0*/  FADD.FTZ R25, R25, R16 ;  /* 0x0000001019197221 */ /* 0x004fe20000010000 */
[----:B------:R-:W-:Y:S02]  /*06c0*/  FADD.FTZ R18, R18, R17 ;  /* 0x0000001112127221 */ /* 0x000fe40000010000 */
[----:B------:R-:W2:Y:S01]  /*06d0*/  LDG.E.64 R16, desc[UR4][R6.64+0x60] ;  /* 0x0000600406107981 */ /* 0x000ea2000c1e1b00 */
[----:B---3--:R-:W-:Y:S01]  /*06e0*/  FADD.FTZ R25, R25, R14 ;  /* 0x0000000e19197221 */ /* 0x008fe20000010000 */
[----:B------:R-:W-:Y:S02]  /*06f0*/  FADD.FTZ R18, R18, R15 ;  /* 0x0000000f12127221 */ /* 0x000fe40000010000 */
[----:B------:R0:W3:Y:S01]  /*0700*/  LDG.E.64 R14, desc[UR4][R6.64+0x68] ;  /* 0x00006804060e7981 */ /* 0x0000e2000c1e1b00 */
[----:B----4-:R-:W-:Y:S01]  /*0710*/  FADD.FTZ R25, R25, R12 ;  /* 0x0000000c19197221 */ /* 0x010fe20000010000 */
[----:B------:R-:W-:Y:S01]  /*0720*/  FADD.FTZ R18, R18, R13 ;  /* 0x0000000d12127221 */ /* 0x000fe20000010000 */
[----:B------:R-:W-:-:S02]  /*0730*/  IADD3 R23, P1, R23, 0x10, RZ ;  /* 0x0000001017177810 */ /* 0x000fc40007f3e0ff */
[----:B-----5:R-:W-:Y:S01]  /*0740*/  FADD.FTZ R25, R25, R2 ;  /* 0x0000000219197221 */ /* 0x020fe20000010000 */
[----:B------:R-:W-:Y:S01]  /*0750*/  FADD.FTZ R18, R18, R3 ;  /* 0x0000000312127221 */ /* 0x000fe20000010000 */
[----:B------:R-:W-:Y:S02]  /*0760*/  IADD3.X R24, RZ, R24, RZ, P1, !PT ;  /* 0x00000018ff187210 */ /* 0x000fe40000ffe4ff */
[----:B------:R-:W-:Y:S01]  /*0770*/  ISETP.GE.U32.AND P1, PT, R23, R22, PT ;  /* 0x000000161700720c */ /* 0x000fe20003f26070 */
[----:B------:R-:W-:Y:S01]  /*0780*/  FADD.FTZ R18, R18, R11 ;  /* 0x0000000b12127221 */ /* 0x000fe20000010000 */
[----:B------:R-:W-:Y:S02]  /*0790*/  FADD.FTZ R25, R25, R10 ;  /* 0x0000000a19197221 */ /* 0x000fe40000010000 */
[----:B------:R-:W-:Y:S01]  /*07a0*/  ISETP.GE.AND.EX P1, PT, R24, R21, PT, P1 ;  /* 0x000000151800720c */ /* 0x000fe20003f26310 */
[----:B------:R-:W-:Y:S01]  /*07b0*/  FADD.FTZ R18, R18, R9 ;  /* 0x0000000912127221 */ /* 0x000fe20000010000 */
[----:B------:R-:W-:-:S03]  /*07c0*/  FADD.FTZ R25, R25, R8 ;  /* 0x0000000819197221 */ /* 0x000fc60000010000 */
[----:B------:R-:W-:Y:S01]  /*07d0*/  FADD.FTZ R18, R18, R5 ;  /* 0x0000000512127221 */ /* 0x000fe20000010000 */
[----:B------:R-:W-:Y:S01]  /*07e0*/  FADD.FTZ R25, R25, R4 ;  /* 0x0000000419197221 */ /* 0x000fe20000010000 */
[----:B0-----:R-:W-:-:S04]  /*07f0*/  IADD3 R6, P2, R6, 0x80, RZ ;  /* 0x0000008006067810 */ /* 0x001fc80007f5e0ff */
[----:B------:R-:W-:Y:S01]  /*0800*/  IADD3.X R7, RZ, R7, RZ, P2, !PT ;  /* 0x00000007ff077210 */ /* 0x000fe200017fe4ff */
[----:B--2---:R-:W-:Y:S01]  /*0810*/  FADD.FTZ R18, R18, R17 ;  /* 0x0000001112127221 */ /* 0x004fe20000010000 */
[----:B------:R-:W-:-:S03]  /*0820*/  FADD.FTZ R25, R25, R16 ;  /* 0x0000001019197221 */ /* 0x000fc60000010000 */
[----:B---3--:R-:W-:Y:S01]  /*0830*/  FADD.FTZ R17, R18, R15 ;  /* 0x0000000f12117221 */ /* 0x008fe20000010000 */
[----:B------:R-:W-:Y:S01]  /*0840*/  FADD.FTZ R16, R25, R14 ;  /* 0x0000000e19107221 */ /* 0x000fe20000010000 */
[----:B------:R-:W-:Y:S06]  /*0850*/  @!P1 BRA `(.L_x_1160) ;  /* 0xfffffffc00249947 */ /* 0x000fec000383ffff */
.L_x_1159:
[----:B------:R-:W-:Y:S05]  /*0860*/  BSYNC B1 ;  /* 0x0000000000017941 */ /* 0x000fea0003800000 */
.L_x_1158:
        /* <DEDUP_REMOVED lines=19> */
[----:B--2---:R-:W-:Y:S01]  /*09a0*/  FADD.FTZ R22, R17, R3 ;  /* 0x0000000311167221 */ /* 0x004fe20000010000 */
[----:B------:R-:W-:-:S03]  /*09b0*/  FADD.FTZ R3, R16, R2 ;  /* 0x0000000210037221 */ /* 0x000fc60000010000 */
[----:B---3--:R-:W-:Y:S01]  /*09c0*/  FADD.FTZ R22, R22, R5 ;  /* 0x0000000516167221 */ /* 0x008fe20000010000 */
[----:B------:R-:W-:-:S03]  /*09d0*/  FADD.FTZ R3, R3, R4 ;  /* 0x0000000403037221 */ /* 0x000fc60000010000 */
[----:B----4-:R-:W-:Y:S01]  /*09e0*/  FADD.FTZ R22, R22, R9 ;  /* 0x0000000916167221 */ /* 0x010fe20000010000 */
[----:B------:R-:W-:-:S03]  /*09f0*/  FADD.FTZ R3, R3, R8 ;  /* 0x0000000803037221 */ /* 0x000fc60000010000 */
[----:B-----5:R-:W-:Y:S01]  /*0a00*/  FADD.FTZ R22, R22, R11 ;  /* 0x0000000b16167221 */ /* 0x020fe20000010000 */
[----:B------:R-:W-:-:S03]  /*0a10*/  FADD.FTZ R3, R3, R10 ;  /* 0x0000000a03037221 */ /* 0x000fc60000010000 */
[----:B------:R-:W-:Y:S01]  /*0a20*/  FADD.FTZ R22, R22, R13 ;  /* 0x0000000d16167221 */ /* 0x000fe20000010000 */
[----:B------:R-:W-:-:S03]  /*0a30*/  FADD.FTZ R3, R3, R12 ;  /* 0x0000000c03037221 */ /* 0x000fc60000010000 */
[----:B------:R-:W-:Y:S01]  /*0a40*/  FADD.FTZ R22, R22, R15 ;  /* 0x0000000f16167221 */ /* 0x000fe20000010000 */
[----:B------:R-:W-:-:S03]  /*0a50*/  FADD.FTZ R3, R3, R14 ;  /* 0x0000000e03037221 */ /* 0x000fc60000010000 */
[----:B------:R-:W-:Y:S01]  /*0a60*/  FADD.FTZ R22, R22, R19 ;  /* 0x0000001316167221 */ /* 0x000fe20000010000 */
[----:B------:R-:W-:-:S03]  /*0a70*/  FADD.FTZ R3, R3, R18 ;  /* 0x0000001203037221 */ /* 0x000fc60000010000 */
[----:B------:R-:W-:Y:S01]  /*0a80*/  FADD.FTZ R17, R22, R27 ;  /* 0x0000001b16117221 */ /* 0x000fe20000010000 */
[----:B------:R-:W-:-:S07]  /*0a90*/  FADD.FTZ R16, R3, R26 ;  /* 0x0000001a03107221 */ /* 0x000fce0000010000 */
.L_x_1162:
[----:B------:R-:W-:Y:S05]  /*0aa0*/  BSYNC B1 ;  /* 0x0000000000017941 */ /* 0x000fea0003800000 */
.L_x_1161:
[----:B------:R-:W-:-:S04]  /*0ab0*/  ISETP.LT.U32.AND P1, PT, R23, R28, PT ;  /* 0x0000001c1700720c */ /* 0x000fc80003f21070 */
[----:B------:R-:W-:-:S13]  /*0ac0*/  ISETP.LT.OR.EX P0, PT, R24, R29, P0, P1 ;  /* 0x0000001d1800720c */ /* 0x000fda0000701710 */
[----:B------:R-:W-:Y:S05]  /*0ad0*/  @!P0 BRA `(.L_x_1154) ;  /* 0x0000000000308947 */ /* 0x000fea0003800000 */
[----:B------:R-:W2:Y:S04]  /*0ae0*/  LDG.E.64 R2, desc[UR4][R6.64+-0x10] ;  /* 0xfffff00406027981 */ /* 0x000ea8000c1e1b00 */
[----:B------:R-:W3:Y:S04]  /*0af0*/  LDG.E.64 R8, desc[UR4][R6.64+-0x8] ;  /* 0xfffff80406087981 */ /* 0x000ee8000c1e1b00 */
[----:B------:R-:W4:Y:S04]  /*0b00*/  LDG.E.64 R10, desc[UR4][R6.64] ;  /* 0x00000004060a7981 */ /* 0x000f28000c1e1b00 */
[----:B------:R-:W5:Y:S01]  /*0b10*/  LDG.E.64 R12, desc[UR4][R6.64+0x8] ;  /* 0x00000804060c7981 */ /* 0x000f62000c1e1b00 */
[----:B--2---:R-:W-:Y:S01]  /*0b20*/  FADD.FTZ R4, R17, R3 ;  /* 0x0000000311047221 */ /* 0x004fe20000010000 */
[----:B------:R-:W-:-:S03]  /*0b30*/  FADD.FTZ R3, R16, R2 ;  /* 0x0000000210037221 */ /* 0x000fc60000010000 */
[----:B---3--:R-:W-:Y:S01]  /*0b40*/  FADD.FTZ R4, R4, R9 ;  /* 0x0000000904047221 */ /* 0x008fe20000010000 */
[----:B------:R-:W-:-:S03]  /*0b50*/  FADD.FTZ R3, R3, R8 ;  /* 0x0000000803037221 */ /* 0x000fc60000010000 */
[----:B----4-:R-:W-:Y:S01]  /*0b60*/  FADD.FTZ R4, R4, R11 ;  /* 0x0000000b04047221 */ /* 0x010fe20000010000 */
[----:B------:R-:W-:-:S03]  /*0b70*/  FADD.FTZ R3, R3, R10 ;  /* 0x0000000a03037221 */ /* 0x000fc60000010000 */
[----:B-----5:R-:W-:Y:S01]  /*0b80*/  FADD.FTZ R17, R4, R13 ;  /* 0x0000000d04117221 */ /* 0x020fe20000010000 */
[----:B------:R-:W-:-:S07]  /*0b90*/  FADD.FTZ R16, R3, R12 ;  /* 0x0000000c03107221 */ /* 0x000fce0000010000 */
.L_x_1154:
[----:B------:R-:W-:Y:S05]  /*0ba0*/  BSYNC B0 ;  /* 0x0000000000007941 */ /* 0x000fea0003800000 */
.L_x_1153:
        /* <DEDUP_REMOVED lines=9> */
.L_x_1163:
        /* <DEDUP_REMOVED lines=12> */
.L_x_8705:


//--------------------- .text._ZN2at6native55_GLOBAL__N__0955718d_22_SparseCsrTensorMath_cu_868dd54534reduce_sparse_csr_dim1_cuda_kernelIN3c107complexIfEEiNS1_14ReductionAddOpIS5_EES5_EEvPT2_PKT_PKT0_SF_lT1_ --------------------------
	.section	.text._ZN2at6native55_GLOBAL__N__0955718d_22_SparseCsrTensorMath_cu_868dd54534reduce_sparse_csr_dim1_cuda_kernelIN3c107complexIfEEiNS1_14ReductionAddOpIS5_EES5_EEvPT2_PKT_PKT0_SF_lT1_,"ax",@progbits
	.align	128
.text._ZN2at6native55_GLOBAL__N__0955718d_22_SparseCsrTensorMath_cu_868dd54534reduce_sparse_csr_dim1_cuda_kernelIN3c107complexIfEEiNS1_14ReductionAddOpIS5_EES5_EEvPT2_PKT_PKT0_SF_lT1_:
        .type           _ZN2at6native55_GLOBAL__N__0955718d_22_SparseCsrTensorMath_cu_868dd54534reduce_sparse_csr_dim1_cuda_kernelIN3c107complexIfEEiNS1_14ReductionAddOpIS5_EES5_EEvPT2_PKT_PKT0_SF_lT1_,@function
        .size           _ZN2at6native55_GLOBAL__N__0955718d_22_SparseCsrTensorMath_cu_868dd54534reduce_sparse_csr_dim1_cuda_kernelIN3c107complexIfEEiNS1_14ReductionAddOpIS5_EES5_EEvPT2_PKT_PKT0_SF_lT1_,(.L_x_8706 - _ZN2at6native55_GLOBAL__N__0955718d_22_SparseCsrTensorMath_cu_868dd54534reduce_sparse_csr_dim1_cuda_kernelIN3c107complexIfEEiNS1_14ReductionAddOpIS5_EES5_EEvPT2_PKT_PKT0_SF_lT1_)
        .other          _ZN2at6native55_GLOBAL__N__0955718d_22_SparseCsrTensorMath_cu_868dd54534reduce_sparse_csr_dim1_cuda_kernelIN3c107complexIfEEiNS1_14ReductionAddOpIS5_EES5_EEvPT2_PKT_PKT0_SF_lT1_,@"STO_CUDA_ENTRY STV_DEFAULT"
_ZN2at6native55_GLOBAL__N__0955718d_22_SparseCsrTensorMath_cu_868dd54534reduce_sparse_csr_dim1_cuda_kernelIN3c107complexIfEEiNS1_14ReductionAddOpIS5_EES5_EEvPT2_PKT_PKT0_SF_lT1_:
        /* <DEDUP_REMOVED lines=21> */
[----:B------:R-:W-:-:S11]  /*0150*/  CS2R R2, SRZ ;  /* 0x0000000000027805 */ /* 0x000fd6000001ff00 */
[----:B------:R-:W-:Y:S05]  /*0160*/  @!P0 BRA `(.L_x_1165) ;  /* 0x00000008002c8947 */ /* 0x000fea0003800000 */
[----:B------:R-:W-:Y:S01]  /*0170*/  LOP3.LUT R4, RZ, R24, RZ, 0x33, !PT ;  /* 0x00000018ff047212 */ /* 0x000fe200078e33ff */
[----:B------:R-:W-:Y:S01]  /*0180*/  BSSY B1, `(.L_x_1166) ;  /* 0x0000018000017945 */ /* 0x000fe20003800000 */
[----:B------:R-:W-:Y:S02]  /*0190*/  IADD3 R2, -R24, R21, RZ ;  /* 0x0000001518027210 */ /* 0x000fe40007ffe1ff */
[----:B------:R-:W-:Y:S02]  /*01a0*/  IADD3 R5, R21, R4, RZ ;  /* 0x0000000415057210 */ /* 0x000fe40007ffe0ff */
[----:B------:R-:W-:Y:S01]  /*01b0*/  LOP3.LUT P1, R4, R2, 0x3, RZ, 0xc0, !PT ;  /* 0x0000000302047812 */ /* 0x000fe2000782c0ff */
[----:B------:R-:W-:Y:S01]  /*01c0*/  HFMA2.MMA R2, -RZ, RZ, 0, 0 ;  /* 0x00000000ff027435 */ /* 0x000fe200000001ff */
[----:B------:R-:W-:-:S11]  /*01d0*/  ISETP.GE.U32.AND P0, PT, R5, 0x3, PT ;  /* 0x000000030500780c */ /* 0x000fd60003f06070 */
[----:B------:R-:W-:Y:S05]  /*01e0*/  @!P1 BRA `(.L_x_1167) ;  /* 0x0000000000449947 */ /* 0x000fea0003800000 */
[----:B------:R-:W0:Y:S01]  /*01f0*/  LDC.64 R2, c[0x0][0x218] ;  /* 0x00008600ff027b82 */ /* 0x000e220000000a00 */
[----:B------:R-:W-:Y:S01]  /*0200*/  MOV R6, R4 ;  /* 0x0000000400067202 */ /* 0x000fe20000000f00 */
[----:B0-----:R-:W-:-:S03]  /*0210*/  IMAD.WIDE R2, R24, 0x8, R2 ;  /* 0x0000000818027825 */ /* 0x001fc600078e0202 */
[----:B------:R-:W-:Y:S02]  /*0220*/  MOV R7, R2 ;  /* 0x0000000200077202 */ /* 0x000fe40000000f00 */
[----:B------:R-:W-:Y:S02]  /*0230*/  MOV R8, R3 ;  /* 0x0000000300087202 */ /* 0x000fe40000000f00 */
[----:B------:R-:W-:-:S07]  /*0240*/  CS2R R2, SRZ ;  /* 0x0000000000027805 */ /* 0x000fce000001ff00 */
.L_x_1168:
        /* <DEDUP_REMOVED lines=8> */
[----:B--2---:R-:W-:Y:S01]  /*02d0*/  FADD.FTZ R3, R5, R3 ;  /* 0x0000000305037221 */ /* 0x004fe20000010000 */
[----:B------:R-:W-:-:S07]  /*02e0*/  FADD.FTZ R2, R4, R2 ;  /* 0x0000000204027221 */ /* 0x000fce0000010000 */
[----:B------:R-:W-:Y:S05]  /*02f0*/  @P1 BRA `(.L_x_1168) ;  /* 0xfffffffc00d41947 */ /* 0x000fea000383ffff */
.L_x_1167:
[----:B------:R-:W-:Y:S05]  /*0300*/  BSYNC B1 ;  /* 0x0000000000017941 */ /* 0x000fea0003800000 */
.L_x_1166:
        /* <DEDUP_REMOVED lines=12> */
.L_x_1171:
        /* <DEDUP_REMOVED lines=28> */
[----:B------:R-:W5:Y:S02]  /*0590*/  LDG.E.64 R2, desc[UR4][R26.64+0x60] ;  /* 0x000060041a027981 */ /* 0x000f64000c1e1b00 */
[----:B------:R-:W-:Y:S02]  /*05a0*/  FADD.FTZ R28, R18, R7 ;  /* 0x00000007121c7221 */ /* 0x000fe40000010000 */
[----:B------:R0:W5:Y:S01]  /*05b0*/  LDG.E.64 R18, desc[UR4][R26.64+0x68] ;  /* 0x000068041a127981 */ /* 0x000162000c1e1b00 */
[----:B------:R-:W-:Y:S01]  /*05c0*/  FADD.FTZ R23, R23, R6 ;  /* 0x0000000617177221 */ /* 0x000fe20000010000 */
[----:B------:R-:W-:-:S04]  /*05d0*/  IADD3 R24, R24, 0x10, RZ ;  /* 0x0000001018187810 */ /* 0x000fc80007ffe0ff */
[----:B------:R-:W-:Y:S02]  /*05e0*/  ISETP.GE.AND P1, PT, R24, R22, PT ;  /* 0x000000161800720c */ /* 0x000fe40003f26270 */
        /* <DEDUP_REMOVED lines=17> */
[----:B------:R-:W-:Y:S01]  /*0700*/  FADD.FTZ R2, R23, R18 ;  /* 0x0000001217027221 */ /* 0x000fe20000010000 */
[----:B------:R-:W-:Y:S06]  /*0710*/  @!P1 BRA `(.L_x_1171) ;  /* 0xfffffffc002c9947 */ /* 0x000fec000383ffff */
.L_x_1170:
[----:B------:R-:W-:Y:S05]  /*0720*/  BSYNC B1 ;  /* 0x0000000000017941 */ /* 0x000fea0003800000 */
.L_x_1169:
        /* <DEDUP_REMOVED lines=32> */
.L_x_1173:
[----:B------:R-:W-:Y:S05]  /*0930*/  BSYNC B1 ;  /* 0x0000000000017941 */ /* 0x000fea0003800000 */
.L_x_1172:
[----:B------:R-:W-:-:S13]  /*0940*/  ISETP.LT.OR P0, PT, R24, R21, P0 ;  /* 0x000000151800720c */ /* 0x000fda0000701670 */
        /* <DEDUP_REMOVED lines=13> */
.L_x_1165:
[----:B------:R-:W-:Y:S05]  /*0a20*/  BSYNC B0 ;  /* 0x0000000000007941 */ /* 0x000fea0003800000 */
.L_x_1164:
        /* <DEDUP_REMOVED lines=8> */
.L_x_1174:
        /* <DEDUP_REMOVED lines=13> */
.L_x_8706:


//--------------------- .text._ZN2at6native55_GLOBAL__N__0955718d_22_SparseCsrTensorMath_cu_868dd54534reduce_sparse_csr_dim0_cuda_kernelIN3c107complexIfEElNS1_14ReductionAddOpIS5_EES5_EEvPT2_PKT0_lPKT_SC_lT1_ --------------------------
	.section	.text._ZN2at6native55_GLOBAL__N__0955718d_22_SparseCsrTensorMath_cu_868dd54534reduce_sparse_csr_dim0_cuda_kernelIN3c107complexIfEElNS1_14ReductionAddOpIS5_EES5_EEvPT2_PKT0_lPKT_SC_lT1_,"ax",@progbits
	.align	128
.text._ZN2at6native55_GLOBAL__N__0955718d_22_SparseCsrTensorMath_cu_868dd54534reduce_sparse_csr_dim0_cuda_kernelIN3c107complexIfEElNS1_14ReductionAddOpIS5_EES5_EEvPT2_PKT0_lPKT_SC_lT1_:
        .type           _ZN2at6native55_GLOBAL__N__0955718d_22_SparseCsrTensorMath_cu_868dd54534reduce_sparse_csr_dim0_cuda_kernelIN3c107complexIfEElNS1_14ReductionAddOpIS5_EES5_EEvPT2_PKT0_lPKT_SC_lT1_,@function
        .size           _ZN2at6native55_GLOBAL__N__0955718d_22_SparseCsrTensorMath_cu_868dd54534reduce_sparse_csr_dim0_cuda_kernelIN3c107complexIfEElNS1_14ReductionAddOpIS5_EES5_EEvPT2_PKT0_lPKT_SC_lT1_,(.L_x_8707 - _ZN2at6native55_GLOBAL__N__0955718d_22_SparseCsrTensorMath_cu_868dd54534reduce_sparse_csr_dim0_cuda_kernelIN3c107complexIfEElNS1_14ReductionAddOpIS5_EES5_EEvPT2_PKT0_lPKT_SC_lT1_)
        .other          _ZN2at6native55_GLOBAL__N__0955718d_22_SparseCsrTensorMath_cu_868dd54534reduce_sparse_csr_dim0_cuda_kernelIN3c107complexIfEElNS1_14ReductionAddOpIS5_EES5_EEvPT2_PKT0_lPKT_SC_lT1_,@"STO_CUDA_ENTRY STV_DEFAULT"
_ZN2at6native55_GLOBAL__N__0955718d_22_SparseCsrTensorMath_cu_868dd54534reduce_sparse_csr_dim0_cuda_kernelIN3c107complexIfEElNS1_14ReductionAddOpIS5_EES5_EEvPT2_PKT0_lPKT_SC_lT1_:
        /* <DEDUP_REMOVED lines=14> */
[----:B------:R-:W-:Y:S02]  /*00e0*/  CS2R R2, SRZ ;  /* 0x0000000000027805 */ /* 0x000fe4000001ff00 */
[----:B------:R-:W-:-:S04]  /*00f0*/  IADD3 R4, P1, R0, UR4, RZ ;  /* 0x0000000400047c10 */ /* 0x000fc8000ff3e0ff */
        /* <DEDUP_REMOVED lines=13> */
[----:B------:R-:W-:Y:S01]  /*01d0*/  IMAD.MOV.U32 R2, RZ, RZ, RZ ;  /* 0x000000ffff027224 */ /* 0x000fe200078e00ff */
[----:B------:R-:W-:-:S11]  /*01e0*/  ISETP.NE.AND.EX P0, PT, RZ, RZ, PT, P0 ;  /* 0x000000ffff00720c */ /* 0x000fd60003f05300 */
[----:B------:R-:W-:Y:S05]  /*01f0*/  @!P1 BRA `(.L_x_1176) ;  /* 0x0000000000c09947 */ /* 0x000fea0003800000 */
[----:B------:R-:W0:Y:S01]  /*0200*/  LDC R21, c[0x0][0x22c] ;  /* 0x00008b00ff157b82 */ /* 0x000e220000000800 */
[----:B------:R-:W-:Y:S01]  /*0210*/  IADD3 R10, P1, R9, -R10, RZ ;  /* 0x8000000a090a7210 */ /* 0x000fe20007f3e0ff */
[----:B------:R-:W-:Y:S01]  /*0220*/  ULDC UR4, c[0x0][0x228] ;  /* 0x00008a0000047ab9 */ /* 0x000fe20000000800 */
[----:B------:R-:W-:Y:S01]  /*0230*/  ULDC UR5, c[0x0][0x230] ;  /* 0x00008c0000057ab9 */ /* 0x000fe20000000800 */
[----:B------:R-:W-:Y:S01]  /*0240*/  CS2R R2, SRZ ;  /* 0x0000000000027805 */ /* 0x000fe2000001ff00 */
[----:B------:R-:W-:Y:S01]  /*0250*/  IMAD.U32 R20, RZ, RZ, UR4 ;  /* 0x00000004ff147e24 */ /* 0x000fe2000f8e00ff */
[----:B------:R-:W-:Y:S01]  /*0260*/  UMOV UR4, URZ ;  /* 0x0000003f00047c82 */ /* 0x000fe20008000000 */
[----:B------:R-:W-:Y:S01]  /*0270*/  IMAD.X R11, RZ, RZ, ~R11, P1 ;  /* 0x000000ffff0b7224 */ /* 0x000fe200008e0e0b */
[----:B------:R-:W1:Y:S01]  /*0280*/  LDC R7, c[0x0][0x234] ;  /* 0x00008d00ff077b82 */ /* 0x000e620000000800 */
[----:B------:R-:W-:Y:S01]  /*0290*/  IMAD.U32 R6, RZ, RZ, UR5 ;  /* 0x00000005ff067e24 */ /* 0x000fe2000f8e00ff */
[----:B------:R-:W-:-:S06]  /*02a0*/  UMOV UR5, URZ ;  /* 0x0000003f00057c82 */ /* 0x000fcc0008000000 */
.L_x_1177:
        /* <DEDUP_REMOVED lines=14> */
[----:B------:R-:W2:Y:S06]  /*0390*/  @!P2 LDG.E.64 R20, desc[UR12][R12.64] ;  /* 0x0000000c0c14a981 */ /* 0x000eac000c1e1b00 */
[----:B------:R-:W3:Y:S04]  /*03a0*/  @!P1 LDG.E.64 R18, desc[UR12][R12.64+0x8] ;  /* 0x0000080c0c129981 */ /* 0x000ee8000c1e1b00 */
[----:B------:R-:W4:Y:S04]  /*03b0*/  @!P3 LDG.E.64 R14, desc[UR12][R12.64+0x10] ;  /* 0x0000100c0c0eb981 */ /* 0x000f28000c1e1b00 */
[----:B------:R-:W4:Y:S01]  /*03c0*/  @!P4 LDG.E.64 R16, desc[UR12][R12.64+0x18] ;  /* 0x0000180c0c10c981 */ /* 0x000f22000c1e1b00 */
[----:B------:R-:W-:-:S04]  /*03d0*/  UIADD3 UR4, UP0, UR4, 0x4, URZ ;  /* 0x0000000404047890 */ /* 0x000fc8000ff1e03f */
[----:B------:R-:W-:Y:S02]  /*03e0*/  UIADD3.X UR5, URZ, UR5, URZ, UP0, !UPT ;  /* 0x000000053f057290 */ /* 0x000fe400087fe43f */
[----:B------:R-:W-:-:S04]  /*03f0*/  IADD3 R22, P6, R10, UR4, RZ ;  /* 0x000000040a167c10 */ /* 0x000fc8000ffde0ff */
[----:B------:R-:W-:Y:S02]  /*0400*/  ISETP.NE.U32.AND P5, PT, R22, RZ, PT ;  /* 0x000000ff1600720c */ /* 0x000fe40003fa5070 */
[----:B------:R-:W-:Y:S01]  /*0410*/  IADD3.X R22, R11, UR5, RZ, P6, !PT ;  /* 0x000000050b167c10 */ /* 0x000fe2000b7fe4ff */
[----:B--2---:R-:W-:Y:S01]  /*0420*/  @!P2 FADD.FTZ R3, R3, R21 ;  /* 0x000000150303a221 */ /* 0x004fe20000010000 */
[----:B------:R-:W-:Y:S02]  /*0430*/  @!P2 FADD.FTZ R2, R2, R20 ;  /* 0x000000140202a221 */ /* 0x000fe40000010000 */
[----:B------:R-:W-:Y:S02]  /*0440*/  ISETP.NE.AND.EX P2, PT, R22, RZ, PT, P5 ;  /* 0x000000ff1600720c */ /* 0x000fe40003f45350 */
[----:B------:R-:W-:Y:S01]  /*0450*/  IADD3 R20, P5, R12, 0x20, RZ ;  /* 0x000000200c147810 */ /* 0x000fe20007fbe0ff */
[----:B---3--:R-:W-:Y:S01]  /*0460*/  @!P1 FADD.FTZ R3, R3, R19 ;  /* 0x0000001303039221 */ /* 0x008fe20000010000 */
[----:B------:R-:W-:Y:S01]  /*0470*/  @!P1 FADD.FTZ R2, R2, R18 ;  /* 0x0000001202029221 */ /* 0x000fe20000010000 */
[----:B------:R-:W-:-:S02]  /*0480*/  IADD3 R6, P1, R6, 0x20, RZ ;  /* 0x0000002006067810 */ /* 0x000fc40007f3e0ff */
[----:B------:R-:W-:Y:S02]  /*0490*/  IMAD.X R21, RZ, RZ, R13, P5 ;  /* 0x000000ffff157224 */ /* 0x000fe400028e060d */
[----:B----4-:R-:W-:Y:S01]  /*04a0*/  @!P3 FADD.FTZ R3, R3, R15 ;  /* 0x0000000f0303b221 */ /* 0x010fe20000010000 */
[----:B------:R-:W-:Y:S01]  /*04b0*/  @!P3 FADD.FTZ R2, R2, R14 ;  /* 0x0000000e0202b221 */ /* 0x000fe20000010000 */
[----:B------:R-:W-:Y:S02]  /*04c0*/  IMAD.X R7, RZ, RZ, R7, P1 ;  /* 0x000000ffff077224 */ /* 0x000fe400008e0607 */
[----:B------:R-:W-:Y:S01]  /*04d0*/  @!P4 FADD.FTZ R3, R3, R17 ;  /* 0x000000110303c221 */ /* 0x000fe20000010000 */
[----:B------:R-:W-:Y:S01]  /*04e0*/  @!P4 FADD.FTZ R2, R2, R16 ;  /* 0x000000100202c221 */ /* 0x000fe20000010000 */
[----:B------:R-:W-:Y:S06]  /*04f0*/  @P2 BRA `(.L_x_1177) ;  /* 0xfffffffc006c2947 */ /* 0x000fec000383ffff */
.L_x_1176:
        /* <DEDUP_REMOVED lines=11> */
.L_x_1178:
        /* <DEDUP_REMOVED lines=16> */
[----:B--2---:R-:W-:Y:S01]  /*06b0*/  @!P0 FADD.FTZ R3, R3, R11 ;  /* 0x0000000b03038221 */ /* 0x004fe20000010000 */
[----:B------:R-:W-:-:S08]  /*06c0*/  @!P0 FADD.FTZ R2, R2, R10 ;  /* 0x0000000a02028221 */ /* 0x000fd00000010000 */
[----:B------:R-:W-:Y:S05]  /*06d0*/  @P1 BRA `(.L_x_1178) ;  /* 0xfffffffc00b41947 */ /* 0x000fea000383ffff */
.L_x_1175:
[----:B------:R-:W-:Y:S02]  /*06e0*/  ULDC.64 UR4, c[0x0][0x210] ;  /* 0x0000840000047ab9 */ /* 0x000fe40000000a00 */
[----:B-----5:R-:W-:-:S04]  /*06f0*/  IADD3 R4, P0, R0, UR4, RZ ;  /* 0x0000000400047c10 */ /* 0x020fc8000ff1e0ff */
[----:B------:R-:W-:-:S05]  /*0700*/  IADD3.X R5, R8, UR5, RZ, P0, !PT ;  /* 0x0000000508057c10 */ /* 0x000fca00087fe4ff */
[----:B------:R-:W-:Y:S01]  /*0710*/  STG.E.64 desc[UR12][R4.64], R2 ;  /* 0x0000000204007986 */ /* 0x000fe2000c101b0c */
[----:B------:R-:W-:Y:S05]  /*0720*/  EXIT ;  /* 0x000000000000794d */ /* 0x000fea0003800000 */
.L_x_1179:
        /* <DEDUP_REMOVED lines=13> */
.L_x_8707:


//--------------------- .text._ZN2at6native55_GLOBAL__N__0955718d_22_SparseCsrTensorMath_cu_868dd54534reduce_sparse_csr_dim0_cuda_kernelIN3c107complexIfEEiNS1_14ReductionAddOpIS5_EES5_EEvPT2_PKT0_lPKT_SC_lT1_ --------------------------
	.section	.text._ZN2at6native55_GLOBAL__N__0955718d_22_SparseCsrTensorMath_cu_868dd54534reduce_sparse_csr_dim0_cuda_kernelIN3c107complexIfEEiNS1_14ReductionAddOpIS5_EES5_EEvPT2_PKT0_lPKT_SC_lT1_,"ax",@progbits
	.align	128
.text._ZN2at6native55_GLOBAL__N__0955718d_22_SparseCsrTensorMath_cu_868dd54534reduce_sparse_csr_dim0_cuda_kernelIN3c107complexIfEEiNS1_14ReductionAddOpIS5_EES5_EEvPT2_PKT0_lPKT_SC_lT1_:
        .type           _ZN2at6native55_GLOBAL__N__0955718d_22_SparseCsrTensorMath_cu_868dd54534reduce_sparse_csr_dim0_cuda_kernelIN3c107complexIfEEiNS1_14ReductionAddOpIS5_EES5_EEvPT2_PKT0_lPKT_SC_lT1_,@function
        .size           _ZN2at6native55_GLOBAL__N__0955718d_22_SparseCsrTensorMath_cu_868dd54534reduce_sparse_csr_dim0_cuda_kernelIN3c107complexIfEEiNS1_14ReductionAddOpIS5_EES5_EEvPT2_PKT0_lPKT_SC_lT1_,(.L_x_8708 - _ZN2at6native55_GLOBAL__N__0955718d_22_SparseCsrTensorMath_cu_868dd54534reduce_sparse_csr_dim0_cuda_kernelIN3c107complexIfEEiNS1_14ReductionAddOpIS5_EES5_EEvPT2_PKT0_lPKT_SC_lT1_)
        .other          _ZN2at6native55_GLOBAL__N__0955718d_22_SparseCsrTensorMath_cu_868dd54534reduce_sparse_csr_dim0_cuda_kernelIN3c107complexIfEEiNS1_14ReductionAddOpIS5_EES5_EEvPT2_PKT0_lPKT_SC_lT1_,@"STO_CUDA_ENTRY STV_DEFAULT"
_ZN2at6native55_GLOBAL__N__0955718d_22_SparseCsrTensorMath_cu_868dd54534reduce_sparse_csr_dim0_cuda_kernelIN3c107complexIfEEiNS1_14ReductionAddOpIS5_EES5_EEvPT2_PKT0_lPKT_SC_lT1_:
        /* <DEDUP_REMOVED lines=13> */
[----:B------:R-:W-:Y:S02]  /*00d0*/  CS2R R2, SRZ ;  /* 0x0000000000027805 */ /* 0x000fe4000001ff00 */
        /* <DEDUP_REMOVED lines=15> */
[----:B0-----:R-:W-:Y:S05]  /*01d0*/  @!P1 BRA `(.L_x_1181) ;  /* 0x0000000000ac9947 */ /* 0x001fea0003800000 */
        /* <DEDUP_REMOVED lines=11> */
.L_x_1182:
[----:B-1----:R-:W2:Y:S04]  /*0290*/  LDG.E R9, desc[UR12][R4.64] ;  /* 0x0000000c04097981 */ /* 0x002ea8000c1e1900 */
[----:B------:R-:W3:Y:S04]  /*02a0*/  LDG.E R11, desc[UR12][R4.64+0x4] ;  /* 0x0000040c040b7981 */ /* 0x000ee8000c1e1900 */
[----:B------:R-:W4:Y:S04]  /*02b0*/  LDG.E R13, desc[UR12][R4.64+0x8] ;  /* 0x0000080c040d7981 */ /* 0x000f28000c1e1900 */
[----:B------:R-:W4:Y:S01]  /*02c0*/  LDG.E R15, desc[UR12][R4.64+0xc] ;  /* 0x00000c0c040f7981 */ /* 0x000f22000c1e1900 */
[C---:B--2--5:R-:W-:Y:S01]  /*02d0*/  ISETP.NE.AND P5, PT, R6.reuse, R9, PT ;  /* 0x000000090600720c */ /* 0x064fe20003fa5270 */
[----:B0-----:R-:W-:Y:S01]  /*02e0*/  IMAD.MOV.U32 R9, RZ, RZ, R17 ;  /* 0x000000ffff097224 */ /* 0x001fe200078e0011 */
[----:B---3--:R-:W-:-:S02]  /*02f0*/  ISETP.NE.AND P2, PT, R6, R11, PT ;  /* 0x0000000b0600720c */ /* 0x008fc40003f45270 */
[C---:B----4-:R-:W-:Y:S02]  /*0300*/  ISETP.NE.AND P4, PT, R6.reuse, R13, PT ;  /* 0x0000000d0600720c */ /* 0x050fe40003f85270 */
[----:B------:R-:W-:-:S07]  /*0310*/  ISETP.NE.AND P3, PT, R6, R15, PT ;  /* 0x0000000f0600720c */ /* 0x000fce0003f65270 */
[----:B------:R-:W2:Y:S04]  /*0320*/  @!P5 LDG.E.64 R16, desc[UR12][R8.64] ;  /* 0x0000000c0810d981 */ /* 0x000ea8000c1e1b00 */
[----:B------:R-:W3:Y:S04]  /*0330*/  @!P2 LDG.E.64 R18, desc[UR12][R8.64+0x8] ;  /* 0x0000080c0812a981 */ /* 0x000ee8000c1e1b00 */
[----:B------:R-:W4:Y:S04]  /*0340*/  @!P4 LDG.E.64 R12, desc[UR12][R8.64+0x10] ;  /* 0x0000100c080cc981 */ /* 0x000f28000c1e1b00 */
[----:B------:R0:W4:Y:S01]  /*0350*/  @!P3 LDG.E.64 R10, desc[UR12][R8.64+0x18] ;  /* 0x0000180c080ab981 */ /* 0x000122000c1e1b00 */
[----:B------:R-:W-:-:S04]  /*0360*/  UIADD3 UR4, UP0, UR4, 0x4, URZ ;  /* 0x0000000404047890 */ /* 0x000fc8000ff1e03f */
[----:B------:R-:W-:Y:S02]  /*0370*/  UIADD3.X UR5, URZ, UR5, URZ, UP0, !UPT ;  /* 0x000000053f057290 */ /* 0x000fe400087fe43f */
[----:B------:R-:W-:-:S04]  /*0380*/  IADD3 R15, P6, R14, UR4, RZ ;  /* 0x000000040e0f7c10 */ /* 0x000fc8000ffde0ff */
[----:B------:R-:W-:Y:S02]  /*0390*/  ISETP.NE.U32.AND P1, PT, R15, RZ, PT ;  /* 0x000000ff0f00720c */ /* 0x000fe40003f25070 */
[----:B------:R-:W-:-:S04]  /*03a0*/  IADD3.X R15, R20, UR5, RZ, P6, !PT ;  /* 0x00000005140f7c10 */ /* 0x000fc8000b7fe4ff */
[----:B------:R-:W-:Y:S01]  /*03b0*/  ISETP.NE.AND.EX P1, PT, R15, RZ, PT, P1 ;  /* 0x000000ff0f00720c */ /* 0x000fe20003f25310 */
[----:B--2---:R-:W-:Y:S01]  /*03c0*/  @!P5 FADD.FTZ R3, R3, R17 ;  /* 0x000000110303d221 */ /* 0x004fe20000010000 */
[----:B------:R-:W-:Y:S01]  /*03d0*/  @!P5 FADD.FTZ R2, R2, R16 ;  /* 0x000000100202d221 */ /* 0x000fe20000010000 */
[----:B0-----:R-:W-:Y:S02]  /*03e0*/  IADD3 R8, P5, R8, 0x20, RZ ;  /* 0x0000002008087810 */ /* 0x001fe40007fbe0ff */
[----:B---3--:R-:W-:Y:S01]  /*03f0*/  @!P2 FADD.FTZ R3, R3, R19 ;  /* 0x000000130303a221 */ /* 0x008fe20000010000 */
[----:B------:R-:W-:Y:S01]  /*0400*/  @!P2 FADD.FTZ R2, R2, R18 ;  /* 0x000000120202a221 */ /* 0x000fe20000010000 */
[----:B------:R-:W-:Y:S01]  /*0410*/  IADD3 R4, P2, R4, 0x10, RZ ;  /* 0x0000001004047810 */ /* 0x000fe20007f5e0ff */
[----:B------:R-:W-:Y:S02]  /*0420*/  IMAD.X R17, RZ, RZ, R9, P5 ;  /* 0x000000ffff117224 */ /* 0x000fe400028e0609 */
[----:B----4-:R-:W-:Y:S01]  /*0430*/  @!P4 FADD.FTZ R3, R3, R13 ;  /* 0x0000000d0303c221 */ /* 0x010fe20000010000 */
[----:B------:R-:W-:Y:S01]  /*0440*/  @!P4 FADD.FTZ R2, R2, R12 ;  /* 0x0000000c0202c221 */ /* 0x000fe20000010000 */
[----:B------:R-:W-:-:S02]  /*0450*/  IMAD.X R5, RZ, RZ, R5, P2 ;  /* 0x000000ffff057224 */ /* 0x000fc400010e0605 */
[----:B------:R-:W-:Y:S01]  /*0460*/  @!P3 FADD.FTZ R3, R3, R11 ;  /* 0x0000000b0303b221 */ /* 0x000fe20000010000 */
[----:B------:R-:W-:Y:S01]  /*0470*/  @!P3 FADD.FTZ R2, R2, R10 ;  /* 0x0000000a0202b221 */ /* 0x000fe20000010000 */
[----:B------:R-:W-:Y:S06]  /*0480*/  @P1 BRA `(.L_x_1182) ;  /* 0xfffffffc00801947 */ /* 0x000fec000383ffff */
.L_x_1181:
        /* <DEDUP_REMOVED lines=9> */
.L_x_1183:
        /* <DEDUP_REMOVED lines=18> */
.L_x_1180:
[----:B------:R-:W-:Y:S02]  /*0640*/  ULDC.64 UR4, c[0x0][0x210] ;  /* 0x0000840000047ab9 */ /* 0x000fe40000000a00 */
[----:B------:R-:W-:-:S04]  /*0650*/  LEA R4, P0, R0, UR4, 0x3 ;  /* 0x0000000400047c11 */ /* 0x000fc8000f8018ff */
[----:B------:R-:W-:-:S05]  /*0660*/  LEA.HI.X R5, R0, UR5, RZ, 0x3, P0 ;  /* 0x0000000500057c11 */ /* 0x000fca00080f1cff */
[----:B------:R-:W-:Y:S01]  /*0670*/  STG.E.64 desc[UR12][R4.64], R2 ;  /* 0x0000000204007986 */ /* 0x000fe2000c101b0c */
[----:B------:R-:W-:Y:S05]  /*0680*/  EXIT ;  /* 0x000000000000794d */ /* 0x000fea0003800000 */
.L_x_1184:
        /* <DEDUP_REMOVED lines=15> */
.L_x_8708:


//--------------------- .text._ZN2at6native55_GLOBAL__N__0955718d_22_SparseCsrTensorMath_cu_868dd54534reduce_sparse_csr_dim1_cuda_kernelIN3c107complexIdEElNS1_14ReductionAddOpIS5_EES5_EEvPT2_PKT_PKT0_SF_lT1_ --------------------------
	.section	.text._ZN2at6native55_GLOBAL__N__0955718d_22_SparseCsrTensorMath_cu_868dd54534reduce_sparse_csr_dim1_cuda_kernelIN3c107complexIdEElNS1_14ReductionAddOpIS5_EES5_EEvPT2_PKT_PKT0_SF_lT1_,"ax",@progbits
	.align	128
.text._ZN2at6native55_GLOBAL__N__0955718d_22_SparseCsrTensorMath_cu_868dd54534reduce_sparse_csr_dim1_cuda_kernelIN3c107complexIdEElNS1_14ReductionAddOpIS5_EES5_EEvPT2_PKT_PKT0_SF_lT1_:
        .type           _ZN2at6native55_GLOBAL__N__0955718d_22_SparseCsrTensorMath_cu_868dd54534reduce_sparse_csr_dim1_cuda_kernelIN3c107complexIdEElNS1_14ReductionAddOpIS5_EES5_EEvPT2_PKT_PKT0_SF_lT1_,@function
        .size           _ZN2at6native55_GLOBAL__N__0955718d_22_SparseCsrTensorMath_cu_868dd54534reduce_sparse_csr_dim1_cuda_kernelIN3c107complexIdEElNS1_14ReductionAddOpIS5_EES5_EEvPT2_PKT_PKT0_SF_lT1_,(.L_x_8709 - _ZN2at6native55_GLOBAL__N__0955718d_22_SparseCsrTensorMath_cu_868dd54534reduce_sparse_csr_dim1_cuda_kernelIN3c107complexIdEElNS1_14ReductionAddOpIS5_EES5_EEvPT2_PKT_PKT0_SF_lT1_)
        .other          _ZN2at6native55_GLOBAL__N__0955718d_22_SparseCsrTensorMath_cu_868dd54534reduce_sparse_csr_dim1_cuda_kernelIN3c107complexIdEElNS1_14ReductionAddOpIS5_EES5_EEvPT2_PKT_PKT0_SF_lT1_,@"STO_CUDA_ENTRY STV_DEFAULT"
_ZN2at6native55_GLOBAL__N__0955718d_22_SparseCsrTensorMath_cu_868dd54534reduce_sparse_csr_dim1_cuda_kernelIN3c107complexIdEElNS1_14ReductionAddOpIS5_EES5_EEvPT2_PKT_PKT0_SF_lT1_:
        /* <DEDUP_REMOVED lines=23> */
[----:B------:R-:W-:Y:S02]  /*0170*/  CS2R R6, SRZ ;  /* 0x0000000000067805 */ /* 0x000fe4000001ff00 */
[----:B------:R-:W-:-:S13]  /*0180*/  ISETP.GT.AND.EX P0, PT, R31, R25, PT, P0 ;  /* 0x000000191f00720c */ /* 0x000fda0003f04300 */
[----:B------:R-:W-:Y:S05]  /*0190*/  @!P0 BRA `(.L_x_1186) ;  /* 0x0000000800808947 */ /* 0x000fea0003800000 */
[----:B------:R-:W-:Y:S01]  /*01a0*/  IMAD.IADD R12, R30, 0x1, -R24 ;  /* 0x000000011e0c7824 */ /* 0x000fe200078e0a18 */
[----:B------:R-:W-:Y:S01]  /*01b0*/  LOP3.LUT R3, RZ, R24, RZ, 0x33, !PT ;  /* 0x00000018ff037212 */ /* 0x000fe200078e33ff */
[----:B------:R-:W-:Y:S01]  /*01c0*/  BSSY B1, `(.L_x_1187) ;  /* 0x0000022000017945 */ /* 0x000fe20003800000 */
[----:B------:R-:W-:Y:S02]  /*01d0*/  LOP3.LUT R5, RZ, R25, RZ, 0x33, !PT ;  /* 0x00000019ff057212 */ /* 0x000fe400078e33ff */
[----:B------:R-:W-:Y:S02]  /*01e0*/  LOP3.LUT R12, R12, 0x3, RZ, 0xc0, !PT ;  /* 0x000000030c0c7812 */ /* 0x000fe400078ec0ff */
[----:B------:R-:W-:Y:S02]  /*01f0*/  IADD3 R3, P2, R30, R3, RZ ;  /* 0x000000031e037210 */ /* 0x000fe40007f5e0ff */
[----:B------:R-:W-:Y:S02]  /*0200*/  ISETP.NE.U32.AND P1, PT, R12, RZ, PT ;  /* 0x000000ff0c00720c */ /* 0x000fe40003f25070 */
[----:B------:R-:W-:Y:S01]  /*0210*/  ISETP.GE.U32.AND P0, PT, R3, 0x3, PT ;  /* 0x000000030300780c */ /* 0x000fe20003f06070 */
[----:B------:R-:W-:Y:S01]  /*0220*/  IMAD.X R3, R31, 0x1, R5, P2 ;  /* 0x000000011f037824 */ /* 0x000fe200010e0605 */
[----:B------:R-:W-:-:S02]  /*0230*/  ISETP.NE.AND.EX P1, PT, RZ, RZ, PT, P1 ;  /* 0x000000ffff00720c */ /* 0x000fc40003f25310 */
[----:B------:R-:W-:Y:S02]  /*0240*/  CS2R R4, SRZ ;  /* 0x0000000000047805 */ /* 0x000fe4000001ff00 */
[----:B------:R-:W-:Y:S01]  /*0250*/  ISETP.GE.U32.AND.EX P0, PT, R3, RZ, PT, P0 ;  /* 0x000000ff0300720c */ /* 0x000fe20003f06100 */
[----:B------:R-:W-:-:S08]  /*0260*/  IMAD.MOV.U32 R3, RZ, RZ, R25 ;  /* 0x000000ffff037224 */ /* 0x000fd000078e0019 */
[----:B------:R-:W-:Y:S05]  /*0270*/  @!P1 BRA `(.L_x_1188) ;  /* 0x0000000000589947 */ /* 0x000fea0003800000 */
[----:B------:R-:W-:Y:S01]  /*0280*/  ULDC.64 UR6, c[0x0][0x218] ;  /* 0x0000860000067ab9 */ /* 0x000fe20000000a00 */
[----:B------:R-:W-:Y:S01]  /*0290*/  IADD3 R12, P2, RZ, -R12, RZ ;  /* 0x8000000cff0c7210 */ /* 0x000fe20007f5e0ff */
[--C-:B------:R-:W-:Y:S01]  /*02a0*/  IMAD.MOV.U32 R3, RZ, RZ, R25.reuse ;  /* 0x000000ffff037224 */ /* 0x100fe200078e0019 */
[C---:B------:R-:W-:Y:S02]  /*02b0*/  LEA R14, P1, R24.reuse, UR6, 0x4 ;  /* 0x00000006180e7c11 */ /* 0x040fe4000f8220ff */
[----:B------:R-:W-:Y:S02]  /*02c0*/  CS2R R4, SRZ ;  /* 0x0000000000047805 */ /* 0x000fe4000001ff00 */
[----:B------:R-:W-:Y:S01]  /*02d0*/  CS2R R6, SRZ ;  /* 0x0000000000067805 */ /* 0x000fe2000001ff00 */
[----:B------:R-:W-:Y:S01]  /*02e0*/  IMAD.X R13, RZ, RZ, -0x1, P2 ;  /* 0xffffffffff0d7424 */ /* 0x000fe200010e06ff */
[----:B------:R-:W-:-:S07]  /*02f0*/  LEA.HI.X R15, R24, UR7, R25, 0x4, P1 ;  /* 0x00000007180f7c11 */ /* 0x000fce00088f2419 */
.L_x_1189:
        /* <DEDUP_REMOVED lines=11> */
[----:B--2---:R-:W-:-:S02]  /*03b0*/  DADD R6, R10, R6 ;  /* 0x000000000a067229 */ /* 0x004fc40000000006 */
[----:B------:R-:W-:-:S10]  /*03c0*/  DADD R4, R8, R4 ;  /* 0x0000000008047229 */ /* 0x000fd40000000004 */
[----:B------:R-:W-:Y:S05]  /*03d0*/  @P1 BRA `(.L_x_1189) ;  /* 0xfffffffc00c81947 */ /* 0x000fea000383ffff */
.L_x_1188:
[----:B------:R-:W-:Y:S05]  /*03e0*/  BSYNC B1 ;  /* 0x0000000000017941 */ /* 0x000fea0003800000 */
.L_x_1187:
        /* <DEDUP_REMOVED lines=16> */
.L_x_1192:
[----:B------:R-:W2:Y:S04]  /*04f0*/  LDG.E.128 R8, desc[UR4][R28.64+-0x20] ;  /* 0xffffe0041c087981 */ /* 0x000ea8000c1e1d00 */
[----:B------:R-:W3:Y:S04]  /*0500*/  LDG.E.128 R12, desc[UR4][R28.64+-0x10] ;  /* 0xfffff0041c0c7981 */ /* 0x000ee8000c1e1d00 */
[----:B------:R-:W4:Y:S04]  /*0510*/  LDG.E.128 R16, desc[UR4][R28.64] ;  /* 0x000000041c107981 */ /* 0x000f28000c1e1d00 */
[----:B------:R-:W5:Y:S01]  /*0520*/  LDG.E.128 R20, desc[UR4][R28.64+0x10] ;  /* 0x000010041c147981 */ /* 0x000f62000c1e1d00 */
[----:B--2---:R-:W-:-:S02]  /*0530*/  DADD R8, R8, R4 ;  /* 0x0000000008087229 */ /* 0x004fc40000000004 */
[----:B------:R-:W-:Y:S01]  /*0540*/  DADD R10, R10, R6 ;  /* 0x000000000a0a7229 */ /* 0x000fe20000000006 */
[----:B------:R-:W2:Y:S05]  /*0550*/  LDG.E.128 R4, desc[UR4][R28.64+0x20] ;  /* 0x000020041c047981 */ /* 0x000eaa000c1e1d00 */
[----:B---3--:R-:W-:Y:S02]  /*0560*/  DADD R12, R8, R12 ;  /* 0x00000000080c7229 */ /* 0x008fe4000000000c */
[----:B------:R-:W-:Y:S02]  /*0570*/  DADD R14, R10, R14 ;  /* 0x000000000a0e7229 */ /* 0x000fe4000000000e */
[----:B------:R-:W3:Y:S04]  /*0580*/  LDG.E.128 R8, desc[UR4][R28.64+0x40] ;  /* 0x000040041c087981 */ /* 0x000ee8000c1e1d00 */
[----:B----4-:R-:W-:-:S02]  /*0590*/  DADD R16, R12, R16 ;  /* 0x000000000c107229 */ /* 0x010fc40000000010 */
[----:B------:R-:W-:Y:S02]  /*05a0*/  DADD R18, R14, R18 ;  /* 0x000000000e127229 */ /* 0x000fe40000000012 */
[----:B------:R-:W4:Y:S04]  /*05b0*/  LDG.E.128 R12, desc[UR4][R28.64+0x30] ;  /* 0x000030041c0c7981 */ /* 0x000f28000c1e1d00 */
[----:B-----5:R-:W-:Y:S02]  /*05c0*/  DADD R16, R16, R20 ;  /* 0x0000000010107229 */ /* 0x020fe40000000014 */
[----:B------:R-:W-:-:S06]  /*05d0*/  DADD R18, R18, R22 ;  /* 0x0000000012127229 */ /* 0x000fcc0000000016 */
[----:B--2---:R-:W-:Y:S02]  /*05e0*/  DADD R16, R16, R4 ;  /* 0x0000000010107229 */ /* 0x004fe40000000004 */
[----:B------:R-:W-:Y:S01]  /*05f0*/  DADD R20, R18, R6 ;  /* 0x0000000012147229 */ /* 0x000fe20000000006 */
[----:B------:R-:W2:Y:S05]  /*0600*/  LDG.E.128 R4, desc[UR4][R28.64+0x50] ;  /* 0x000050041c047981 */ /* 0x000eaa000c1e1d00 */
[----:B----4-:R-:W-:Y:S02]  /*0610*/  DADD R12, R16, R12 ;  /* 0x00000000100c7229 */ /* 0x010fe4000000000c */
[----:B------:R-:W4:Y:S01]  /*0620*/  LDG.E.128 R16, desc[UR4][R28.64+0x60] ;  /* 0x000060041c107981 */ /* 0x000f22000c1e1d00 */
[----:B------:R-:W-:-:S05]  /*0630*/  DADD R20, R20, R14 ;  /* 0x0000000014147229 */ /* 0x000fca000000000e */
[----:B---3--:R-:W-:Y:S02]  /*0640*/  DADD R8, R12, R8 ;  /* 0x000000000c087229 */ /* 0x008fe40000000008 */
[----:B------:R-:W3:Y:S01]  /*0650*/  LDG.E.128 R12, desc[UR4][R28.64+0x70] ;  /* 0x000070041c0c7981 */ /* 0x000ee2000c1e1d00 */
[----:B------:R-:W-:-:S05]  /*0660*/  DADD R10, R20, R10 ;  /* 0x00000000140a7229 */ /* 0x000fca000000000a */
[----:B--2---:R-:W-:-:S03]  /*0670*/  DADD R20, R8, R4 ;  /* 0x0000000008147229 */ /* 0x004fc60000000004 */
[----:B------:R-:W-:Y:S01]  /*0680*/  DADD R8, R10, R6 ;  /* 0x000000000a087229 */ /* 0x000fe20000000006 */
[----:B------:R-:W2:Y:S04]  /*0690*/  LDG.E.128 R4, desc[UR4][R28.64+0x80] ;  /* 0x000080041c047981 */ /* 0x000ea8000c1e1d00 */
[----:B----4-:R-:W-:-:S03]  /*06a0*/  DADD R20, R20, R16 ;  /* 0x0000000014147229 */ /* 0x010fc60000000010 */
[----:B------:R-:W-:Y:S01]  /*06b0*/  DADD R8, R8, R18 ;  /* 0x0000000008087229 */ /* 0x000fe20000000012 */
[----:B------:R-:W4:Y:S07]  /*06c0*/  LDG.E.128 R16, desc[UR4][R28.64+0x90] ;  /* 0x000090041c107981 */ /* 0x000f2e000c1e1d00 */
[----:B---3--:R-:W-:Y:S02]  /*06d0*/  DADD R14, R8, R14 ;  /* 0x00000000080e7229 */ /* 0x008fe4000000000e */
[----:B------:R-:W3:Y:S01]  /*06e0*/  LDG.E.128 R8, desc[UR4][R28.64+0xa0] ;  /* 0x0000a0041c087981 */ /* 0x000ee2000c1e1d00 */
[----:B------:R-:W-:-:S05]  /*06f0*/  DADD R20, R20, R12 ;  /* 0x0000000014147229 */ /* 0x000fca000000000c */
[----:B--2---:R-:W-:-:S03]  /*0700*/  DADD R12, R14, R6 ;  /* 0x000000000e0c7229 */ /* 0x004fc60000000006 */
[----:B------:R-:W-:Y:S01]  /*0710*/  DADD R20, R20, R4 ;  /* 0x0000000014147229 */ /* 0x000fe20000000004 */
[----:B------:R-:W2:Y:S04]  /*0720*/  LDG.E.128 R4, desc[UR4][R28.64+0xb0] ;  /* 0x0000b0041c047981 */ /* 0x000ea8000c1e1d00 */
[----:B----4-:R-:W-:Y:S02]  /*0730*/  DADD R18, R12, R18 ;  /* 0x000000000c127229 */ /* 0x010fe40000000012 */
[----:B------:R-:W4:Y:S01]  /*0740*/  LDG.E.128 R12, desc[UR4][R28.64+0xc0] ;  /* 0x0000c0041c0c7981 */ /* 0x000f22000c1e1d00 */
[----:B------:R-:W-:-:S05]  /*0750*/  DADD R20, R20, R16 ;  /* 0x0000000014147229 */ /* 0x000fca0000000010 */
[----:B---3--:R-:W-:Y:S02]  /*0760*/  DADD R10, R18, R10 ;  /* 0x00000000120a7229 */ /* 0x008fe4000000000a */
[----:B------:R0:W3:Y:S01]  /*0770*/  LDG.E.128 R16, desc[UR4][R28.64+0xd0] ;  /* 0x0000d0041c107981 */ /* 0x0000e2000c1e1d00 */
[----:B------:R-:W-:Y:S01]  /*0780*/  DADD R8, R20, R8 ;  /* 0x0000000014087229 */ /* 0x000fe20000000008 */
[----:B------:R-:W-:-:S05]  /*0790*/  IADD3 R24, P1, R24, 0x10, RZ ;  /* 0x0000001018187810 */ /* 0x000fca0007f3e0ff */
[----:B------:R-:W-:Y:S01]  /*07a0*/  IMAD.X R3, RZ, RZ, R3, P1 ;  /* 0x000000ffff037224 */ /* 0x000fe200008e0603 */
[----:B------:R-:W-:-:S04]  /*07b0*/  ISETP.GE.U32.AND P1, PT, R24, R25, PT ;  /* 0x000000191800720c */ /* 0x000fc80003f26070 */
[----:B------:R-:W-:Y:S02]  /*07c0*/  ISETP.GE.AND.EX P1, PT, R3, R26, PT, P1 ;  /* 0x0000001a0300720c */ /* 0x000fe40003f26310 */
[----:B0-----:R-:W-:-:S05]  /*07d0*/  IADD3 R28, P2, R28, 0x100, RZ ;  /* 0x000001001c1c7810 */ /* 0x001fca0007f5e0ff */
[----:B------:R-:W-:Y:S01]  /*07e0*/  IMAD.X R29, RZ, RZ, R29, P2 ;  /* 0x000000ffff1d7224 */ /* 0x000fe200010e061d */
[----:B--2---:R-:W-:Y:S02]  /*07f0*/  DADD R6, R10, R6 ;  /* 0x000000000a067229 */ /* 0x004fe40000000006 */
[----:B------:R-:W-:-:S06]  /*0800*/  DADD R4, R8, R4 ;  /* 0x0000000008047229 */ /* 0x000fcc0000000004 */
[----:B----4-:R-:W-:Y:S02]  /*0810*/  DADD R6, R6, R14 ;  /* 0x0000000006067229 */ /* 0x010fe4000000000e */
[----:B------:R-:W-:-:S06]  /*0820*/  DADD R4, R4, R12 ;  /* 0x0000000004047229 */ /* 0x000fcc000000000c */
[----:B---3--:R-:W-:Y:S02]  /*0830*/  DADD R6, R6, R18 ;  /* 0x0000000006067229 */ /* 0x008fe40000000012 */
[----:B------:R-:W-:Y:S01]  /*0840*/  DADD R4, R4, R16 ;  /* 0x0000000004047229 */ /* 0x000fe20000000010 */
[----:B------:R-:W-:Y:S10]  /*0850*/  @!P1 BRA `(.L_x_1192) ;  /* 0xfffffffc00249947 */ /* 0x000ff4000383ffff */
.L_x_1191:
[----:B------:R-:W-:Y:S05]  /*0860*/  BSYNC B1 ;  /* 0x0000000000017941 */ /* 0x000fea0003800000 */
.L_x_1190:
        /* <DEDUP_REMOVED lines=20> */
[----:B------:R-:W-:Y:S02]  /*09b0*/  DADD R20, R16, R20 ;  /* 0x0000000010147229 */ /* 0x000fe40000000014 */
[----:B------:R0:W5:Y:S01]  /*09c0*/  LDG.E.128 R16, desc[UR4][R28.64+0x50] ;  /* 0x000050041c107981 */ /* 0x000162000c1e1d00 */
[----:B------:R-:W-:-:S02]  /*09d0*/  IADD3 R24, P2, R24, 0x8, RZ ;  /* 0x0000000818187810 */ /* 0x000fc40007f5e0ff */
[----:B------:R-:W-:Y:S02]  /*09e0*/  PLOP3.LUT P0, PT, PT, PT, PT, 0x8, 0x0 ;  /* 0x000000000000781c */ /* 0x000fe40003f0e170 */
[----:B0-----:R-:W-:Y:S01]  /*09f0*/  IADD3 R28, P1, R28, 0x80, RZ ;  /* 0x000000801c1c7810 */ /* 0x001fe20007f3e0ff */
[----:B------:R-:W-:-:S04]  /*0a00*/  IMAD.X R3, RZ, RZ, R3, P2 ;  /* 0x000000ffff037224 */ /* 0x000fc800010e0603 */
[----:B------:R-:W-:Y:S01]  /*0a10*/  IMAD.X R29, RZ, RZ, R29, P1 ;  /* 0x000000ffff1d7224 */ /* 0x000fe200008e061d */
[----:B--2---:R-:W-:Y:S02]  /*0a20*/  DADD R6, R22, R6 ;  /* 0x0000000016067229 */ /* 0x004fe40000000006 */
[----:B------:R-:W-:-:S06]  /*0a30*/  DADD R4, R20, R4 ;  /* 0x0000000014047229 */ /* 0x000fcc0000000004 */
[----:B---3--:R-:W-:Y:S02]  /*0a40*/  DADD R6, R6, R10 ;  /* 0x0000000006067229 */ /* 0x008fe4000000000a */
[----:B------:R-:W-:-:S06]  /*0a50*/  DADD R4, R4, R8 ;  /* 0x0000000004047229 */ /* 0x000fcc0000000008 */
[----:B----4-:R-:W-:Y:S02]  /*0a60*/  DADD R6, R6, R14 ;  /* 0x0000000006067229 */ /* 0x010fe4000000000e */
[----:B------:R-:W-:-:S06]  /*0a70*/  DADD R4, R4, R12 ;  /* 0x0000000004047229 */ /* 0x000fcc000000000c */
[----:B-----5:R-:W-:Y:S02]  /*0a80*/  DADD R6, R6, R18 ;  /* 0x0000000006067229 */ /* 0x020fe40000000012 */
[----:B------:R-:W-:-:S11]  /*0a90*/  DADD R4, R4, R16 ;  /* 0x0000000004047229 */ /* 0x000fd60000000010 */
.L_x_1194:
[----:B------:R-:W-:Y:S05]  /*0aa0*/  BSYNC B1 ;  /* 0x0000000000017941 */ /* 0x000fea0003800000 */
.L_x_1193:
[----:B------:R-:W-:-:S04]  /*0ab0*/  ISETP.LT.U32.AND P1, PT, R24, R30, PT ;  /* 0x0000001e1800720c */ /* 0x000fc80003f21070 */
[----:B------:R-:W-:-:S13]  /*0ac0*/  ISETP.LT.OR.EX P0, PT, R3, R31, P0, P1 ;  /* 0x0000001f0300720c */ /* 0x000fda0000701710 */
[----:B------:R-:W-:Y:S05]  /*0ad0*/  @!P0 BRA `(.L_x_1186) ;  /* 0x0000000000308947 */ /* 0x000fea0003800000 */
[----:B------:R-:W2:Y:S04]  /*0ae0*/  LDG.E.128 R8, desc[UR4][R28.64+-0x20] ;  /* 0xffffe0041c087981 */ /* 0x000ea8000c1e1d00 */
[----:B------:R-:W3:Y:S04]  /*0af0*/  LDG.E.128 R12, desc[UR4][R28.64+-0x10] ;  /* 0xfffff0041c0c7981 */ /* 0x000ee8000c1e1d00 */
[----:B------:R-:W4:Y:S04]  /*0b00*/  LDG.E.128 R16, desc[UR4][R28.64] ;  /* 0x000000041c107981 */ /* 0x000f28000c1e1d00 */
[----:B------:R-:W5:Y:S01]  /*0b10*/  LDG.E.128 R20, desc[UR4][R28.64+0x10] ;  /* 0x000010041c147981 */ /* 0x000f62000c1e1d00 */
[----:B--2---:R-:W-:-:S02]  /*0b20*/  DADD R10, R6, R10 ;  /* 0x00000000060a7229 */ /* 0x004fc4000000000a */
[----:B------:R-:W-:-:S06]  /*0b30*/  DADD R8, R4, R8 ;  /* 0x0000000004087229 */ /* 0x000fcc0000000008 */
[----:B---3--:R-:W-:Y:S02]  /*0b40*/  DADD R10, R10, R14 ;  /* 0x000000000a0a7229 */ /* 0x008fe4000000000e */
[----:B------:R-:W-:-:S06]  /*0b50*/  DADD R8, R8, R12 ;  /* 0x0000000008087229 */ /* 0x000fcc000000000c */
[----:B----4-:R-:W-:Y:S02]  /*0b60*/  DADD R10, R10, R18 ;  /* 0x000000000a0a7229 */ /* 0x010fe40000000012 */
[----:B------:R-:W-:-:S06]  /*0b70*/  DADD R8, R8, R16 ;  /* 0x0000000008087229 */ /* 0x000fcc0000000010 */
[----:B-----5:R-:W-:Y:S02]  /*0b80*/  DADD R6, R10, R22 ;  /* 0x000000000a067229 */ /* 0x020fe40000000016 */
[----:B------:R-:W-:-:S11]  /*0b90*/  DADD R4, R8, R20 ;  /* 0x0000000008047229 */ /* 0x000fd60000000014 */
.L_x_1186:
[----:B------:R-:W-:Y:S05]  /*0ba0*/  BSYNC B0 ;  /* 0x0000000000007941 */ /* 0x000fea0003800000 */
.L_x_1185:
[----:B------:R-:W-:Y:S02]  /*0bb0*/  ULDC.64 UR6, c[0x0][0x228] ;  /* 0x00008a0000067ab9 */ /* 0x000fe40000000a00 */
[----:B------:R-:W-:-:S04]  /*0bc0*/  IADD3 R2, P0, R2, UR6, RZ ;  /* 0x0000000602027c10 */ /* 0x000fc8000ff1e0ff */
[----:B------:R-:W-:Y:S01]  /*0bd0*/  IADD3.X R3, R0, UR7, RZ, P0, !PT ;  /* 0x0000000700037c10 */ /* 0x000fe200087fe4ff */
[----:B------:R-:W-:-:S05]  /*0be0*/  ULDC.64 UR6, c[0x0][0x210] ;  /* 0x0000840000067ab9 */ /* 0x000fca0000000a00 */
[----:B------:R-:W2:Y:S02]  /*0bf0*/  LDG.E.64 R2, desc[UR4][R2.64] ;  /* 0x0000000402027981 */ /* 0x000ea4000c1e1b00 */
[----:B--2---:R-:W-:-:S04]  /*0c00*/  LEA R8, P0, R2, UR6, 0x4 ;  /* 0x0000000602087c11 */ /* 0x004fc8000f8020ff */
[----:B------:R-:W-:-:S05]  /*0c10*/  LEA.HI.X R9, R2, UR7, R3, 0x4, P0 ;  /* 0x0000000702097c11 */ /* 0x000fca00080f2403 */
[----:B------:R-:W-:Y:S01]  /*0c20*/  STG.E.128 desc[UR4][R8.64], R4 ;  /* 0x0000000408007986 */ /* 0x000fe2000c101d04 */
[----:B------:R-:W-:Y:S05]  /*0c30*/  EXIT ;  /* 0x000000000000794d */ /* 0x000fea0003800000 */
.L_x_1195:
        /* <DEDUP_REMOVED lines=12> */
.L_x_8709:


//--------------------- .text._ZN2at6native55_GLOBAL__N__0955718d_22_SparseCsrTensorMath_cu_868dd54534reduce_sparse_csr_dim1_cuda_kernelIN3c107complexIdEEiNS1_14ReductionAddOpIS5_EES5_EEvPT2_PKT_PKT0_SF_lT1_ --------------------------
	.section	.text._ZN2at6native55_GLOBAL__N__0955718d_22_SparseCsrTensorMath_cu_868dd54534reduce_sparse_csr_dim1_cuda_kernelIN3c107complexIdEEiNS1_14ReductionAddOpIS5_EES5_EEvPT2_PKT_PKT0_SF_lT1_,"ax",@progbits
	.align	128
.text._ZN2at6native55_GLOBAL__N__0955718d_22_SparseCsrTensorMath_cu_868dd54534reduce_sparse_csr_dim1_cuda_kernelIN3c107complexIdEEiNS1_14ReductionAddOpIS5_EES5_EEvPT2_PKT_PKT0_SF_lT1_:
        .type           _ZN2at6native55_GLOBAL__N__0955718d_22_SparseCsrTensorMath_cu_868dd54534reduce_sparse_csr_dim1_cuda_kernelIN3c107complexIdEEiNS1_14ReductionAddOpIS5_EES5_EEvPT2_PKT_PKT0_SF_lT1_,@function
        .size           _ZN2at6native55_GLOBAL__N__0955718d_22_SparseCsrTensorMath_cu_868dd54534reduce_sparse_csr_dim1_cuda_kernelIN3c107complexIdEEiNS1_14ReductionAddOpIS5_EES5_EEvPT2_PKT_PKT0_SF_lT1_,(.L_x_8710 - _ZN2at6native55_GLOBAL__N__0955718d_22_SparseCsrTensorMath_cu_868dd54534reduce_sparse_csr_dim1_cuda_kernelIN3c107complexIdEEiNS1_14ReductionAddOpIS5_EES5_EEvPT2_PKT_PKT0_SF_lT1_)
        .other          _ZN2at6native55_GLOBAL__N__0955718d_22_SparseCsrTensorMath_cu_868dd54534reduce_sparse_csr_dim1_cuda_kernelIN3c107complexIdEEiNS1_14ReductionAddOpIS5_EES5_EEvPT2_PKT_PKT0_SF_lT1_,@"STO_CUDA_ENTRY STV_DEFAULT"
_ZN2at6native55_GLOBAL__N__0955718d_22_SparseCsrTensorMath_cu_868dd54534reduce_sparse_csr_dim1_cuda_kernelIN3c107complexIdEEiNS1_14ReductionAddOpIS5_EES5_EEvPT2_PKT_PKT0_SF_lT1_:
        /* <DEDUP_REMOVED lines=21> */
[----:B------:R-:W-:Y:S02]  /*0150*/  CS2R R4, SRZ ;  /* 0x0000000000047805 */ /* 0x000fe4000001ff00 */
[----:B------:R-:W-:-:S09]  /*0160*/  CS2R R6, SRZ ;  /* 0x0000000000067805 */ /* 0x000fd2000001ff00 */
[----:B------:R-:W-:Y:S05]  /*0170*/  @!P0 BRA `(.L_x_1197) ;  /* 0x0000000800308947 */ /* 0x000fea0003800000 */
[----:B------:R-:W-:Y:S01]  /*0180*/  IMAD.IADD R4, R24, 0x1, -R3 ;  /* 0x0000000118047824 */ /* 0x000fe200078e0a03 */
[----:B------:R-:W-:Y:S01]  /*0190*/  LOP3.LUT R5, RZ, R3, RZ, 0x33, !PT ;  /* 0x00000003ff057212 */ /* 0x000fe200078e33ff */
[----:B------:R-:W-:Y:S03]  /*01a0*/  BSSY B1, `(.L_x_1198) ;  /* 0x0000018000017945 */ /* 0x000fe60003800000 */
[----:B------:R-:W-:Y:S01]  /*01b0*/  LOP3.LUT P1, R8, R4, 0x3, RZ, 0xc0, !PT ;  /* 0x0000000304087812 */ /* 0x000fe2000782c0ff */
[----:B------:R-:W-:-:S05]  /*01c0*/  IMAD.IADD R5, R24, 0x1, R5 ;  /* 0x0000000118057824 */ /* 0x000fca00078e0205 */
[----:B------:R-:W-:Y:S02]  /*01d0*/  ISETP.GE.U32.AND P0, PT, R5, 0x3, PT ;  /* 0x000000030500780c */ /* 0x000fe40003f06070 */
[----:B------:R-:W-:-:S05]  /*01e0*/  CS2R R4, SRZ ;  /* 0x0000000000047805 */ /* 0x000fca000001ff00 */
[----:B------:R-:W-:Y:S06]  /*01f0*/  @!P1 BRA `(.L_x_1199) ;  /* 0x0000000000489947 */ /* 0x000fec0003800000 */
[----:B------:R-:W0:Y:S01]  /*0200*/  LDC.64 R4, c[0x0][0x218] ;  /* 0x00008600ff047b82 */ /* 0x000e220000000a00 */
[----:B------:R-:W-:Y:S01]  /*0210*/  IMAD.MOV.U32 R12, RZ, RZ, R8 ;  /* 0x000000ffff0c7224 */ /* 0x000fe200078e0008 */
[----:B------:R-:W-:Y:S01]  /*0220*/  CS2R R6, SRZ ;  /* 0x0000000000067805 */ /* 0x000fe2000001ff00 */
[----:B0-----:R-:W-:-:S04]  /*0230*/  IMAD.WIDE R4, R3, 0x10, R4 ;  /* 0x0000001003047825 */ /* 0x001fc800078e0204 */
[----:B------:R-:W-:Y:S02]  /*0240*/  IMAD.MOV.U32 R13, RZ, RZ, R4 ;  /* 0x000000ffff0d7224 */ /* 0x000fe400078e0004 */
[----:B------:R-:W-:Y:S01]  /*0250*/  IMAD.MOV.U32 R14, RZ, RZ, R5 ;  /* 0x000000ffff0e7224 */ /* 0x000fe200078e0005 */
[----:B------:R-:W-:-:S07]  /*0260*/  CS2R R4, SRZ ;  /* 0x0000000000047805 */ /* 0x000fce000001ff00 */
.L_x_1200:
[----:B------:R-:W-:Y:S02]  /*0270*/  IMAD.MOV.U32 R8, RZ, RZ, R13 ;  /* 0x000000ffff087224 */ /* 0x000fe400078e000d */
[----:B------:R-:W-:-:S06]  /*0280*/  IMAD.MOV.U32 R9, RZ, RZ, R14 ;  /* 0x000000ffff097224 */ /* 0x000fcc00078e000e */
[----:B------:R-:W2:Y:S01]  /*0290*/  LDG.E.128 R8, desc[UR4][R8.64] ;  /* 0x0000000408087981 */ /* 0x000ea2000c1e1d00 */
[----:B------:R-:W-:Y:S01]  /*02a0*/  VIADD R12, R12, 0xffffffff ;  /* 0xffffffff0c0c7836 */ /* 0x000fe20000000000 */
[----:B------:R-:W-:Y:S01]  /*02b0*/  IADD3 R13, P2, R13, 0x10, RZ ;  /* 0x000000100d0d7810 */ /* 0x000fe20007f5e0ff */
[----:B------:R-:W-:-:S03]  /*02c0*/  VIADD R3, R3, 0x1 ;  /* 0x0000000103037836 */ /* 0x000fc60000000000 */
[----:B------:R-:W-:Y:S01]  /*02d0*/  ISETP.NE.AND P1, PT, R12, RZ, PT ;  /* 0x000000ff0c00720c */ /* 0x000fe20003f25270 */
[----:B------:R-:W-:Y:S01]  /*02e0*/  IMAD.X R14, RZ, RZ, R14, P2 ;  /* 0x000000ffff0e7224 */ /* 0x000fe200010e060e */
[----:B--2---:R-:W-:Y:S02]  /*02f0*/  DADD R6, R10, R6 ;  /* 0x000000000a067229 */ /* 0x004fe40000000006 */
[----:B------:R-:W-:-:S09]  /*0300*/  DADD R4, R8, R4 ;  /* 0x0000000008047229 */ /* 0x000fd20000000004 */
[----:B------:R-:W-:Y:S05]  /*0310*/  @P1 BRA `(.L_x_1200) ;  /* 0xfffffffc00d41947 */ /* 0x000fea000383ffff */
.L_x_1199:
[----:B------:R-:W-:Y:S05]  /*0320*/  BSYNC B1 ;  /* 0x0000000000017941 */ /* 0x000fea0003800000 */
.L_x_1198:
        /* <DEDUP_REMOVED lines=10> */
[----:B------:R-:W-:Y:S01]  /*03d0*/  PLOP3.LUT P0, PT, PT, PT, PT, 0x8, 0x0 ;  /* 0x000000000000781c */ /* 0x000fe20003f0e170 */
[----:B------:R-:W-:-:S12]  /*03e0*/  VIADD R26, R24, 0xfffffff4 ;  /* 0xfffffff4181a7836 */ /* 0x000fd80000000000 */
.L_x_1203:
        /* <DEDUP_REMOVED lines=15> */
[----:B------:R-:W5:Y:S04]  /*04e0*/  LDG.E.128 R16, desc[UR4][R28.64+0x50] ;  /* 0x000050041c107981 */ /* 0x000f68000c1e1d00 */
[----:B--2---:R-:W-:-:S02]  /*04f0*/  DADD R6, R22, R6 ;  /* 0x0000000016067229 */ /* 0x004fc40000000006 */
[----:B------:R-:W-:-:S06]  /*0500*/  DADD R22, R20, R4 ;  /* 0x0000000014167229 */ /* 0x000fcc0000000004 */
[----:B---3--:R-:W-:Y:S02]  /*0510*/  DADD R10, R6, R10 ;  /* 0x00000000060a7229 */ /* 0x008fe4000000000a */
[----:B------:R-:W2:Y:S01]  /*0520*/  LDG.E.128 R4, desc[UR4][R28.64+0x60] ;  /* 0x000060041c047981 */ /* 0x000ea2000c1e1d00 */
[----:B------:R-:W-:-:S05]  /*0530*/  DADD R22, R22, R8 ;  /* 0x0000000016167229 */ /* 0x000fca0000000008 */
[----:B----4-:R-:W-:Y:S02]  /*0540*/  DADD R14, R10, R14 ;  /* 0x000000000a0e7229 */ /* 0x010fe4000000000e */
[----:B------:R-:W3:Y:S01]  /*0550*/  LDG.E.128 R8, desc[UR4][R28.64+0x70] ;  /* 0x000070041c087981 */ /* 0x000ee2000c1e1d00 */
[----:B------:R-:W-:-:S05]  /*0560*/  DADD R22, R22, R12 ;  /* 0x0000000016167229 */ /* 0x000fca000000000c */
[----:B-----5:R-:W-:Y:S02]  /*0570*/  DADD R20, R14, R18 ;  /* 0x000000000e147229 */ /* 0x020fe40000000012 */
[----:B------:R-:W4:Y:S01]  /*0580*/  LDG.E.128 R12, desc[UR4][R28.64+0x80] ;  /* 0x000080041c0c7981 */ /* 0x000f22000c1e1d00 */
[----:B------:R-:W-:-:S03]  /*0590*/  DADD R22, R22, R16 ;  /* 0x0000000016167229 */ /* 0x000fc60000000010 */
[----:B------:R-:W5:Y:S02]  /*05a0*/  LDG.E.128 R16, desc[UR4][R28.64+0x90] ;  /* 0x000090041c107981 */ /* 0x000f64000c1e1d00 */
[----:B--2---:R-:W-:-:S03]  /*05b0*/  DADD R6, R20, R6 ;  /* 0x0000000014067229 */ /* 0x004fc60000000006 */
[----:B------:R-:W-:-:S05]  /*05c0*/  DADD R22, R22, R4 ;  /* 0x0000000016167229 */ /* 0x000fca0000000004 */
        /* <DEDUP_REMOVED lines=9> */
[----:B------:R0:W5:Y:S01]  /*0660*/  LDG.E.128 R16, desc[UR4][R28.64+0xd0] ;  /* 0x0000d0041c107981 */ /* 0x000162000c1e1d00 */
[----:B------:R-:W-:-:S05]  /*0670*/  VIADD R3, R3, 0x10 ;  /* 0x0000001003037836 */ /* 0x000fca0000000000 */
[----:B------:R-:W-:Y:S02]  /*0680*/  ISETP.GE.AND P1, PT, R3, R26, PT ;  /* 0x0000001a0300720c */ /* 0x000fe40003f26270 */
[----:B0-----:R-:W-:-:S05]  /*0690*/  IADD3 R28, P2, R28, 0x100, RZ ;  /* 0x000001001c1c7810 */ /* 0x001fca0007f5e0ff */
        /* <DEDUP_REMOVED lines=8> */
[----:B------:R-:W-:Y:S01]  /*0720*/  DADD R4, R4, R16 ;  /* 0x0000000004047229 */ /* 0x000fe20000000010 */
[----:B------:R-:W-:Y:S10]  /*0730*/  @!P1 BRA `(.L_x_1203) ;  /* 0xfffffffc002c9947 */ /* 0x000ff4000383ffff */
.L_x_1202:
[----:B------:R-:W-:Y:S05]  /*0740*/  BSYNC B1 ;  /* 0x0000000000017941 */ /* 0x000fea0003800000 */
.L_x_1201:
        /* <DEDUP_REMOVED lines=20> */
[----:B------:R-:W-:Y:S01]  /*0890*/  PLOP3.LUT P0, PT, PT, PT, PT, 0x8, 0x0 ;  /* 0x000000000000781c */ /* 0x000fe20003f0e170 */
[----:B------:R-:W-:Y:S01]  /*08a0*/  VIADD R3, R3, 0x8 ;  /* 0x0000000803037836 */ /* 0x000fe20000000000 */
        /* <DEDUP_REMOVED lines=10> */
.L_x_1205:
[----:B------:R-:W-:Y:S05]  /*0950*/  BSYNC B1 ;  /* 0x0000000000017941 */ /* 0x000fea0003800000 */
.L_x_1204:
[----:B------:R-:W-:-:S13]  /*0960*/  ISETP.LT.OR P0, PT, R3, R24, P0 ;  /* 0x000000180300720c */ /* 0x000fda0000701670 */
        /* <DEDUP_REMOVED lines=13> */
.L_x_1197:
[----:B------:R-:W-:Y:S05]  /*0a40*/  BSYNC B0 ;  /* 0x0000000000007941 */ /* 0x000fea0003800000 */
.L_x_1196:
[----:B------:R-:W-:Y:S02]  /*0a50*/  ULDC.64 UR6, c[0x0][0x228] ;  /* 0x00008a0000067ab9 */ /* 0x000fe40000000a00 */
[----:B------:R-:W-:Y:S02]  /*0a60*/  IADD3 R8, P0, R2, UR6, RZ ;  /* 0x0000000602087c10 */ /* 0x000fe4000ff1e0ff */
[----:B------:R-:W0:Y:S02]  /*0a70*/  LDC.64 R2, c[0x0][0x210] ;  /* 0x00008400ff027b82 */ /* 0x000e240000000a00 */
[----:B------:R-:W-:-:S06]  /*0a80*/  IADD3.X R9, R0, UR7, RZ, P0, !PT ;  /* 0x0000000700097c10 */ /* 0x000fcc00087fe4ff */
[----:B------:R-:W0:Y:S02]  /*0a90*/  LDG.E R9, desc[UR4][R8.64] ;  /* 0x0000000408097981 */ /* 0x000e24000c1e1900 */
[----:B0-----:R-:W-:-:S05]  /*0aa0*/  IMAD.WIDE R2, R9, 0x10, R2 ;  /* 0x0000001009027825 */ /* 0x001fca00078e0202 */
[----:B------:R-:W-:Y:S01]  /*0ab0*/  STG.E.128 desc[UR4][R2.64], R4 ;  /* 0x0000000402007986 */ /* 0x000fe2000c101d04 */
[----:B------:R-:W-:Y:S05]  /*0ac0*/  EXIT ;  /* 0x000000000000794d */ /* 0x000fea0003800000 */
.L_x_1206:
        /* <DEDUP_REMOVED lines=11> */
.L_x_8710:


//--------------------- .text._ZN2at6native55_GLOBAL__N__0955718d_22_SparseCsrTensorMath_cu_868dd54534reduce_sparse_csr_dim0_cuda_kernelIN3c107complexIdEElNS1_14ReductionAddOpIS5_EES5_EEvPT2_PKT0_lPKT_SC_lT1_ --------------------------
	.section	.text._ZN2at6native55_GLOBAL__N__0955718d_22_SparseCsrTensorMath_cu_868dd54534reduce_sparse_csr_dim0_cuda_kernelIN3c107complexIdEElNS1_14ReductionAddOpIS5_EES5_EEvPT2_PKT0_lPKT_SC_lT1_,"ax",@progbits
	.align	128
.text._ZN2at6native55_GLOBAL__N__0955718d_22_SparseCsrTensorMath_cu_868dd54534reduce_sparse_csr_dim0_cuda_kernelIN3c107complexIdEElNS1_14ReductionAddOpIS5_EES5_EEvPT2_PKT0_lPKT_SC_lT1_:
        .type           _ZN2at6native55_GLOBAL__N__0955718d_22_SparseCsrTensorMath_cu_868dd54534reduce_sparse_csr_dim0_cuda_kernelIN3c107complexIdEElNS1_14ReductionAddOpIS5_EES5_EEvPT2_PKT0_lPKT_SC_lT1_,@function
        .size           _ZN2at6native55_GLOBAL__N__0955718d_22_SparseCsrTensorMath_cu_868dd54534reduce_sparse_csr_dim0_cuda_kernelIN3c107complexIdEElNS1_14ReductionAddOpIS5_EES5_EEvPT2_PKT0_lPKT_SC_lT1_,(.L_x_8711 - _ZN2at6native55_GLOBAL__N__0955718d_22_SparseCsrTensorMath_cu_868dd54534reduce_sparse_csr_dim0_cuda_kernelIN3c107complexIdEElNS1_14ReductionAddOpIS5_EES5_EEvPT2_PKT0_lPKT_SC_lT1_)
        .other          _ZN2at6native55_GLOBAL__N__0955718d_22_SparseCsrTensorMath_cu_868dd54534reduce_sparse_csr_dim0_cuda_kernelIN3c107complexIdEElNS1_14ReductionAddOpIS5_EES5_EEvPT2_PKT0_lPKT_SC_lT1_,@"STO_CUDA_ENTRY STV_DEFAULT"
_ZN2at6native55_GLOBAL__N__0955718d_22_SparseCsrTensorMath_cu_868dd54534reduce_sparse_csr_dim0_cuda_kernelIN3c107complexIdEElNS1_14ReductionAddOpIS5_EES5_EEvPT2_PKT0_lPKT_SC_lT1_:
        /* <DEDUP_REMOVED lines=14> */
[----:B------:R-:W-:Y:S02]  /*00e0*/  CS2R R6, SRZ ;  /* 0x0000000000067805 */ /* 0x000fe4000001ff00 */
        /* <DEDUP_REMOVED lines=12> */
[----:B------:R-:W-:-:S02]  /*01b0*/  ISETP.NE.U32.AND P0, PT, R3, RZ, PT ;  /* 0x000000ff0300720c */ /* 0x000fc40003f05070 */
[----:B------:R-:W-:Y:S02]  /*01c0*/  ISETP.GE.U32.AND.EX P1, PT, R2, RZ, PT, P1 ;  /* 0x000000ff0200720c */ /* 0x000fe40003f26110 */
[----:B------:R-:W-:-:S11]  /*01d0*/  ISETP.NE.AND.EX P0, PT, RZ, RZ, PT, P0 ;  /* 0x000000ffff00720c */ /* 0x000fd60003f05300 */
[----:B------:R-:W-:Y:S05]  /*01e0*/  @!P1 BRA `(.L_x_1208) ;  /* 0x0000000000bc9947 */ /* 0x000fea0003800000 */
[----:B------:R-:W0:Y:S01]  /*01f0*/  LDC R23, c[0x0][0x22c] ;  /* 0x00008b00ff177b82 */ /* 0x000e220000000800 */
[----:B------:R-:W-:Y:S01]  /*0200*/  IADD3 R2, P1, R3, -R8, RZ ;  /* 0x8000000803027210 */ /* 0x000fe20007f3e0ff */
[----:B------:R-:W-:Y:S01]  /*0210*/  ULDC UR4, c[0x0][0x228] ;  /* 0x00008a0000047ab9 */ /* 0x000fe20000000800 */
[----:B------:R-:W-:Y:S01]  /*0220*/  ULDC UR5, c[0x0][0x230] ;  /* 0x00008c0000057ab9 */ /* 0x000fe20000000800 */
[----:B------:R-:W-:Y:S02]  /*0230*/  CS2R R4, SRZ ;  /* 0x0000000000047805 */ /* 0x000fe4000001ff00 */
[----:B------:R-:W-:Y:S01]  /*0240*/  CS2R R6, SRZ ;  /* 0x0000000000067805 */ /* 0x000fe2000001ff00 */
[----:B------:R-:W-:Y:S01]  /*0250*/  IMAD.X R24, RZ, RZ, ~R9, P1 ;  /* 0x000000ffff187224 */ /* 0x000fe200008e0e09 */
[----:B------:R-:W1:Y:S01]  /*0260*/  LDC R21, c[0x0][0x234] ;  /* 0x00008d00ff157b82 */ /* 0x000e620000000800 */
[----:B------:R-:W-:Y:S01]  /*0270*/  IMAD.U32 R22, RZ, RZ, UR4 ;  /* 0x00000004ff167e24 */ /* 0x000fe2000f8e00ff */
[----:B------:R-:W-:Y:S01]  /*0280*/  UMOV UR4, URZ ;  /* 0x0000003f00047c82 */ /* 0x000fe20008000000 */
[----:B------:R-:W-:Y:S01]  /*0290*/  IMAD.U32 R20, RZ, RZ, UR5 ;  /* 0x00000005ff147e24 */ /* 0x000fe2000f8e00ff */
[----:B------:R-:W-:-:S06]  /*02a0*/  UMOV UR5, URZ ;  /* 0x0000003f00057c82 */ /* 0x000fcc0008000000 */
.L_x_1209:
[----:B-1----:R-:W2:Y:S04]  /*02b0*/  LDG.E.64 R8, desc[UR12][R20.64] ;  /* 0x0000000c14087981 */ /* 0x002ea8000c1e1b00 */
[----:B------:R-:W3:Y:S04]  /*02c0*/  LDG.E.64 R10, desc[UR12][R20.64+0x8] ;  /* 0x0000080c140a7981 */ /* 0x000ee8000c1e1b00 */
[----:B------:R-:W4:Y:S01]  /*02d0*/  LDG.E.64 R12, desc[UR12][R20.64+0x10] ;  /* 0x0000100c140c7981 */ /* 0x000f22000c1e1b00 */
[----:B--2--5:R-:W-:-:S04]  /*02e0*/  ISETP.NE.U32.AND P2, PT, R26, R8, PT ;  /* 0x000000081a00720c */ /* 0x024fc80003f45070 */
[----:B------:R-:W-:Y:S02]  /*02f0*/  ISETP.NE.AND.EX P2, PT, R27, R9, PT, P2 ;  /* 0x000000091b00720c */ /* 0x000fe40003f45320 */
[----:B------:R-:W2:Y:S11]  /*0300*/  LDG.E.64 R8, desc[UR12][R20.64+0x18] ;  /* 0x0000180c14087981 */ /* 0x000eb6000c1e1b00 */
[----:B0-----:R-:W2:Y:S01]  /*0310*/  @!P2 LDG.E.128 R16, desc[UR12][R22.64] ;  /* 0x0000000c1610a981 */ /* 0x001ea2000c1e1d00 */
[----:B---3--:R-:W-:-:S04]  /*0320*/  ISETP.NE.U32.AND P3, PT, R26, R10, PT ;  /* 0x0000000a1a00720c */ /* 0x008fc80003f65070 */
[----:B------:R-:W-:Y:S02]  /*0330*/  ISETP.NE.AND.EX P3, PT, R27, R11, PT, P3 ;  /* 0x0000000b1b00720c */ /* 0x000fe40003f65330 */
[----:B----4-:R-:W-:-:S04]  /*0340*/  ISETP.NE.U32.AND P4, PT, R26, R12, PT ;  /* 0x0000000c1a00720c */ /* 0x010fc80003f85070 */
[----:B------:R-:W-:-:S07]  /*0350*/  ISETP.NE.AND.EX P4, PT, R27, R13, PT, P4 ;  /* 0x0000000d1b00720c */ /* 0x000fce0003f85340 */
[----:B------:R-:W3:Y:S01]  /*0360*/  @!P3 LDG.E.128 R12, desc[UR12][R22.64+0x10] ;  /* 0x0000100c160cb981 */ /* 0x000ee2000c1e1d00 */
[----:B--2---:R-:W-:-:S04]  /*0370*/  ISETP.NE.U32.AND P1, PT, R26, R8, PT ;  /* 0x000000081a00720c */ /* 0x004fc80003f25070 */
[----:B------:R-:W-:Y:S02]  /*0380*/  ISETP.NE.AND.EX P1, PT, R27, R9, PT, P1 ;  /* 0x000000091b00720c */ /* 0x000fe40003f25310 */
[----:B------:R-:W2:Y:S01]  /*0390*/  @!P4 LDG.E.128 R8, desc[UR12][R22.64+0x20] ;  /* 0x0000200c1608c981 */ /* 0x000ea2000c1e1d00 */
[----:B------:R-:W-:Y:S02]  /*03a0*/  @!P2 DADD R6, R6, R18 ;  /* 0x000000000606a229 */ /* 0x000fe40000000012 */
[----:B------:R-:W-:-:S08]  /*03b0*/  @!P2 DADD R4, R4, R16 ;  /* 0x000000000404a229 */ /* 0x000fd00000000010 */
[----:B------:R0:W4:Y:S01]  /*03c0*/  @!P1 LDG.E.128 R16, desc[UR12][R22.64+0x30] ;  /* 0x0000300c16109981 */ /* 0x000122000c1e1d00 */
[----:B------:R-:W-:-:S04]  /*03d0*/  UIADD3 UR4, UP0, UR4, 0x4, URZ ;  /* 0x0000000404047890 */ /* 0x000fc8000ff1e03f */
[----:B------:R-:W-:Y:S01]  /*03e0*/  UIADD3.X UR5, URZ, UR5, URZ, UP0, !UPT ;  /* 0x000000053f057290 */ /* 0x000fe200087fe43f */
[----:B---3--:R-:W-:Y:S02]  /*03f0*/  @!P3 DADD R6, R6, R14 ;  /* 0x000000000606b229 */ /* 0x008fe4000000000e */
[----:B------:R-:W-:Y:S01]  /*0400*/  @!P3 DADD R4, R4, R12 ;  /* 0x000000000404b229 */ /* 0x000fe2000000000c */
[----:B------:R-:W-:-:S04]  /*0410*/  IADD3 R12, P3, R2, UR4, RZ ;  /* 0x00000004020c7c10 */ /* 0x000fc8000ff7e0ff */
[----:B------:R-:W-:Y:S01]  /*0420*/  ISETP.NE.U32.AND P2, PT, R12, RZ, PT ;  /* 0x000000ff0c00720c */ /* 0x000fe20003f45070 */
[----:B--2---:R-:W-:Y:S01]  /*0430*/  @!P4 DADD R6, R6, R10 ;  /* 0x000000000606c229 */ /* 0x004fe2000000000a */
[----:B------:R-:W-:-:S04]  /*0440*/  IADD3.X R10, R24, UR5, RZ, P3, !PT ;  /* 0x00000005180a7c10 */ /* 0x000fc80009ffe4ff */
[----:B------:R-:W-:Y:S01]  /*0450*/  ISETP.NE.AND.EX P2, PT, R10, RZ, PT, P2 ;  /* 0x000000ff0a00720c */ /* 0x000fe20003f45320 */
[----:B------:R-:W-:Y:S01]  /*0460*/  @!P4 DADD R4, R4, R8 ;  /* 0x000000000404c229 */ /* 0x000fe20000000008 */
[----:B------:R-:W-:Y:S02]  /*0470*/  IADD3 R20, P3, R20, 0x20, RZ ;  /* 0x0000002014147810 */ /* 0x000fe40007f7e0ff */
[----:B0-----:R-:W-:Y:S01]  /*0480*/  IADD3 R22, P4, R22, 0x40, RZ ;  /* 0x0000004016167810 */ /* 0x001fe20007f9e0ff */
[----:B----4-:R-:W-:Y:S02]  /*0490*/  @!P1 DADD R6, R6, R18 ;  /* 0x0000000006069229 */ /* 0x010fe40000000012 */
[----:B------:R-:W-:Y:S02]  /*04a0*/  IMAD.X R21, RZ, RZ, R21, P3 ;  /* 0x000000ffff157224 */ /* 0x000fe400018e0615 */
[----:B------:R-:W-:Y:S01]  /*04b0*/  @!P1 DADD R4, R4, R16 ;  /* 0x0000000004049229 */ /* 0x000fe20000000010 */
[----:B------:R-:W-:-:S03]  /*04c0*/  IMAD.X R23, RZ, RZ, R23, P4 ;  /* 0x000000ffff177224 */ /* 0x000fc600020e0617 */
[----:B------:R-:W-:Y:S07]  /*04d0*/  @P2 BRA `(.L_x_1209) ;  /* 0xfffffffc00742947 */ /* 0x000fee000383ffff */
.L_x_1208:
        /* <DEDUP_REMOVED lines=9> */
.L_x_1210:
        /* <DEDUP_REMOVED lines=8> */
[----:B------:R-:W2:Y:S01]  /*05f0*/  @!P0 LDG.E.128 R8, desc[UR12][R8.64] ;  /* 0x0000000c08088981 */ /* 0x000ea2000c1e1d00 */
[----:B------:R-:W-:Y:S01]  /*0600*/  IMAD.X R13, RZ, RZ, R13, P1 ;  /* 0x000000ffff0d7224 */ /* 0x000fe200008e060d */
[----:B------:R-:W-:Y:S01]  /*0610*/  ISETP.NE.U32.AND P1, PT, R12, RZ, PT ;  /* 0x000000ff0c00720c */ /* 0x000fe20003f25070 */
[----:B------:R-:W-:Y:S02]  /*0620*/  UIADD3 UR6, UP1, UR6, 0x8, URZ ;  /* 0x0000000806067890 */ /* 0x000fe4000ff3e03f */
[----:B------:R-:W-:Y:S01]  /*0630*/  UIADD3 UR7, UP0, UR7, 0x10, URZ ;  /* 0x0000001007077890 */ /* 0x000fe2000ff1e03f */
[----:B------:R-:W-:Y:S01]  /*0640*/  ISETP.NE.AND.EX P1, PT, R13, RZ, PT, P1 ;  /* 0x000000ff0d00720c */ /* 0x000fe20003f25310 */
[----:B------:R-:W-:Y:S02]  /*0650*/  UIADD3.X UR4, URZ, UR4, URZ, UP1, !UPT ;  /* 0x000000043f047290 */ /* 0x000fe40008ffe43f */
[----:B------:R-:W-:Y:S01]  /*0660*/  UIADD3.X UR8, URZ, UR8, URZ, UP0, !UPT ;  /* 0x000000083f087290 */ /* 0x000fe200087fe43f */
[----:B--2---:R-:W-:-:S02]  /*0670*/  @!P0 DADD R6, R6, R10 ;  /* 0x0000000006068229 */ /* 0x004fc4000000000a */
[----:B------:R-:W-:-:S07]  /*0680*/  @!P0 DADD R4, R4, R8 ;  /* 0x0000000004048229 */ /* 0x000fce0000000008 */
[----:B------:R-:W-:Y:S05]  /*0690*/  @P1 BRA `(.L_x_1210) ;  /* 0xfffffffc00b41947 */ /* 0x000fea000383ffff */
.L_x_1207:
[----:B------:R-:W-:Y:S02]  /*06a0*/  ULDC.64 UR4, c[0x0][0x210] ;  /* 0x0000840000047ab9 */ /* 0x000fe40000000a00 */
[----:B------:R-:W-:-:S04]  /*06b0*/  LEA R2, P0, R0, UR4, 0x4 ;  /* 0x0000000400027c11 */ /* 0x000fc8000f8020ff */
[----:B------:R-:W-:-:S05]  /*06c0*/  LEA.HI.X R3, R0, UR5, RZ, 0x4, P0 ;  /* 0x0000000500037c11 */ /* 0x000fca00080f24ff */
[----:B------:R-:W-:Y:S01]  /*06d0*/  STG.E.128 desc[UR12][R2.64], R4 ;  /* 0x0000000402007986 */ /* 0x000fe2000c101d0c */
[----:B------:R-:W-:Y:S05]  /*06e0*/  EXIT ;  /* 0x000000000000794d */ /* 0x000fea0003800000 */
.L_x_1211:
        /* <DEDUP_REMOVED lines=9> */
.L_x_8711:


//--------------------- .text._ZN2at6native55_GLOBAL__N__0955718d_22_SparseCsrTensorMath_cu_868dd54534reduce_sparse_csr_dim0_cuda_kernelIN3c107complexIdEEiNS1_14ReductionAddOpIS5_EES5_EEvPT2_PKT0_lPKT_SC_lT1_ --------------------------
	.section	.text._ZN2at6native55_GLOBAL__N__0955718d_22_SparseCsrTensorMath_cu_868dd54534reduce_sparse_csr_dim0_cuda_kernelIN3c107complexIdEEiNS1_14ReductionAddOpIS5_EES5_EEvPT2_PKT0_lPKT_SC_lT1_,"ax",@progbits
	.align	128
.text._ZN2at6native55_GLOBAL__N__0955718d_22_SparseCsrTensorMath_cu_868dd54534reduce_sparse_csr_dim0_cuda_kernelIN3c107complexIdEEiNS1_14ReductionAddOpIS5_EES5_EEvPT2_PKT0_lPKT_SC_lT1_:
        .type           _ZN2at6native55_GLOBAL__N__0955718d_22_SparseCsrTensorMath_cu_868dd54534reduce_sparse_csr_dim0_cuda_kernelIN3c107complexIdEEiNS1_14ReductionAddOpIS5_EES5_EEvPT2_PKT0_lPKT_SC_lT1_,@function
        .size           _ZN2at6native55_GLOBAL__N__0955718d_22_SparseCsrTensorMath_cu_868dd54534reduce_sparse_csr_dim0_cuda_kernelIN3c107complexIdEEiNS1_14ReductionAddOpIS5_EES5_EEvPT2_PKT0_lPKT_SC_lT1_,(.L_x_8712 - _ZN2at6native55_GLOBAL__N__0955718d_22_SparseCsrTensorMath_cu_868dd54534reduce_sparse_csr_dim0_cuda_kernelIN3c107complexIdEEiNS1_14ReductionAddOpIS5_EES5_EEvPT2_PKT0_lPKT_SC_lT1_)
        .other          _ZN2at6native55_GLOBAL__N__0955718d_22_SparseCsrTensorMath_cu_868dd54534reduce_sparse_csr_dim0_cuda_kernelIN3c107complexIdEEiNS1_14ReductionAddOpIS5_EES5_EEvPT2_PKT0_lPKT_SC_lT1_,@"STO_CUDA_ENTRY STV_DEFAULT"
_ZN2at6native55_GLOBAL__N__0955718d_22_SparseCsrTensorMath_cu_868dd54534reduce_sparse_csr_dim0_cuda_kernelIN3c107complexIdEEiNS1_14ReductionAddOpIS5_EES5_EEvPT2_PKT0_lPKT_SC_lT1_:
        /* <DEDUP_REMOVED lines=27> */
[----:B------:R-:W-:-:S02]  /*01b0*/  ISETP.GE.U32.AND.EX P1, PT, R4, RZ, PT, P1 ;  /* 0x000000ff0400720c */ /* 0x000fc40003f26110 */
[----:B------:R-:W-:Y:S02]  /*01c0*/  CS2R R4, SRZ ;  /* 0x0000000000047805 */ /* 0x000fe4000001ff00 */
[----:B------:R-:W-:-:S09]  /*01d0*/  ISETP.NE.AND.EX P0, PT, RZ, RZ, PT, P0 ;  /* 0x000000ffff00720c */ /* 0x000fd20003f05300 */
[----:B0-----:R-:W-:Y:S05]  /*01e0*/  @!P1 BRA `(.L_x_1213) ;  /* 0x0000000000ac9947 */ /* 0x001fea0003800000 */
        /* <DEDUP_REMOVED lines=12> */
.L_x_1214:
[----:B-1----:R-:W2:Y:S04]  /*02b0*/  LDG.E R9, desc[UR12][R2.64] ;  /* 0x0000000c02097981 */ /* 0x002ea8000c1e1900 */
[----:B------:R-:W3:Y:S04]  /*02c0*/  LDG.E R11, desc[UR12][R2.64+0x4] ;  /* 0x0000040c020b7981 */ /* 0x000ee8000c1e1900 */
[----:B------:R-:W4:Y:S04]  /*02d0*/  LDG.E R13, desc[UR12][R2.64+0x8] ;  /* 0x0000080c020d7981 */ /* 0x000f28000c1e1900 */
[----:B------:R-:W4:Y:S01]  /*02e0*/  LDG.E R15, desc[UR12][R2.64+0xc] ;  /* 0x00000c0c020f7981 */ /* 0x000f22000c1e1900 */
[----:B--2--5:R-:W-:-:S13]  /*02f0*/  ISETP.NE.AND P1, PT, R22, R9, PT ;  /* 0x000000091600720c */ /* 0x024fda0003f25270 */
[----:B0-----:R-:W2:Y:S01]  /*0300*/  @!P1 LDG.E.128 R16, desc[UR12][R20.64] ;  /* 0x0000000c14109981 */ /* 0x001ea2000c1e1d00 */
[C---:B---3--:R-:W-:Y:S02]  /*0310*/  ISETP.NE.AND P4, PT, R22.reuse, R11, PT ;  /* 0x0000000b1600720c */ /* 0x048fe40003f85270 */
[----:B----4-:R-:W-:-:S11]  /*0320*/  ISETP.NE.AND P3, PT, R22, R13, PT ;  /* 0x0000000d1600720c */ /* 0x010fd60003f65270 */
[----:B------:R-:W3:Y:S01]  /*0330*/  @!P4 LDG.E.128 R8, desc[UR12][R20.64+0x10] ;  /* 0x0000100c1408c981 */ /* 0x000ee2000c1e1d00 */
[----:B------:R-:W-:-:S03]  /*0340*/  ISETP.NE.AND P2, PT, R22, R15, PT ;  /* 0x0000000f1600720c */ /* 0x000fc60003f45270 */
[----:B------:R-:W4:Y:S01]  /*0350*/  @!P3 LDG.E.128 R12, desc[UR12][R20.64+0x20] ;  /* 0x0000200c140cb981 */ /* 0x000f22000c1e1d00 */
[----:B------:R-:W-:Y:S01]  /*0360*/  UIADD3 UR4, UP0, UR4, 0x4, URZ ;  /* 0x0000000404047890 */ /* 0x000fe2000ff1e03f */
[----:B--2---:R-:W-:Y:S02]  /*0370*/  @!P1 DADD R6, R6, R18 ;  /* 0x0000000006069229 */ /* 0x004fe40000000012 */
[----:B------:R-:W-:-:S06]  /*0380*/  @!P1 DADD R4, R4, R16 ;  /* 0x0000000004049229 */ /* 0x000fcc0000000010 */
[----:B------:R0:W2:Y:S01]  /*0390*/  @!P2 LDG.E.128 R16, desc[UR12][R20.64+0x30] ;  /* 0x0000300c1410a981 */ /* 0x0000a2000c1e1d00 */
[----:B------:R-:W-:Y:S01]  /*03a0*/  UIADD3.X UR5, URZ, UR5, URZ, UP0, !UPT ;  /* 0x000000053f057290 */ /* 0x000fe200087fe43f */
[----:B---3--:R-:W-:Y:S02]  /*03b0*/  @!P4 DADD R6, R6, R10 ;  /* 0x000000000606c229 */ /* 0x008fe4000000000a */
[----:B------:R-:W-:Y:S01]  /*03c0*/  @!P4 DADD R4, R4, R8 ;  /* 0x000000000404c229 */ /* 0x000fe20000000008 */
[----:B------:R-:W-:-:S04]  /*03d0*/  IADD3 R8, P4, R24, UR4, RZ ;  /* 0x0000000418087c10 */ /* 0x000fc8000ff9e0ff */
[----:B------:R-:W-:Y:S02]  /*03e0*/  ISETP.NE.U32.AND P1, PT, R8, RZ, PT ;  /* 0x000000ff0800720c */ /* 0x000fe40003f25070 */
[----:B------:R-:W-:-:S04]  /*03f0*/  IADD3.X R8, R25, UR5, RZ, P4, !PT ;  /* 0x0000000519087c10 */ /* 0x000fc8000a7fe4ff */
[----:B------:R-:W-:Y:S01]  /*0400*/  ISETP.NE.AND.EX P1, PT, R8, RZ, PT, P1 ;  /* 0x000000ff0800720c */ /* 0x000fe20003f25310 */
[----:B----4-:R-:W-:Y:S02]  /*0410*/  @!P3 DADD R6, R6, R14 ;  /* 0x000000000606b229 */ /* 0x010fe4000000000e */
[----:B------:R-:W-:Y:S01]  /*0420*/  @!P3 DADD R4, R4, R12 ;  /* 0x000000000404b229 */ /* 0x000fe2000000000c */
[----:B------:R-:W-:Y:S02]  /*0430*/  IADD3 R2, P3, R2, 0x10, RZ ;  /* 0x0000001002027810 */ /* 0x000fe40007f7e0ff */
[----:B0-----:R-:W-:-:S03]  /*0440*/  IADD3 R20, P4, R20, 0x40, RZ ;  /* 0x0000004014147810 */ /* 0x001fc60007f9e0ff */
[----:B------:R-:W-:Y:S02]  /*0450*/  IMAD.X R3, RZ, RZ, R3, P3 ;  /* 0x000000ffff037224 */ /* 0x000fe400018e0603 */
[----:B------:R-:W-:Y:S01]  /*0460*/  IMAD.X R21, RZ, RZ, R21, P4 ;  /* 0x000000ffff157224 */ /* 0x000fe200020e0615 */
[----:B--2---:R-:W-:Y:S02]  /*0470*/  @!P2 DADD R6, R6, R18 ;  /* 0x000000000606a229 */ /* 0x004fe40000000012 */
[----:B------:R-:W-:Y:S01]  /*0480*/  @!P2 DADD R4, R4, R16 ;  /* 0x000000000404a229 */ /* 0x000fe20000000010 */
[----:B------:R-:W-:Y:S10]  /*0490*/  @P1 BRA `(.L_x_1214) ;  /* 0xfffffffc00841947 */ /* 0x000ff4000383ffff */
.L_x_1213:
        /* <DEDUP_REMOVED lines=9> */
.L_x_1215:
[----:B------:R-:W-:Y:S02]  /*0530*/  IMAD.U32 R3, RZ, RZ, UR4 ;  /* 0x00000004ff037e24 */ /* 0x000fe4000f8e00ff */
[----:B------:R-:W-:-:S05]  /*0540*/  IMAD.U32 R2, RZ, RZ, UR6 ;  /* 0x00000006ff027e24 */ /* 0x000fca000f8e00ff */
[----:B------:R-:W2:Y:S01]  /*0550*/  LDG.E R3, desc[UR12][R2.64] ;  /* 0x0000000c02037981 */ /* 0x000ea2000c1e1900 */
[----:B------:R-:W-:Y:S02]  /*0560*/  IMAD.U32 R8, RZ, RZ, UR7 ;  /* 0x00000007ff087e24 */ /* 0x000fe4000f8e00ff */
[----:B------:R-:W-:Y:S01]  /*0570*/  IMAD.U32 R9, RZ, RZ, UR8 ;  /* 0x00000008ff097e24 */ /* 0x000fe2000f8e00ff */
[----:B------:R-:W-:Y:S02]  /*0580*/  IADD3 R23, P0, R23, 0x1, RZ ;  /* 0x0000000117177810 */ /* 0x000fe40007f1e0ff */
[----:B--2--5:R-:W-:-:S13]  /*0590*/  ISETP.NE.AND P1, PT, R22, R3, PT ;  /* 0x000000031600720c */ /* 0x024fda0003f25270 */
        /* <DEDUP_REMOVED lines=11> */
.L_x_1212:
[----:B------:R-:W-:Y:S02]  /*0650*/  ULDC.64 UR4, c[0x0][0x210] ;  /* 0x0000840000047ab9 */ /* 0x000fe40000000a00 */
[----:B------:R-:W-:-:S04]  /*0660*/  LEA R2, P0, R0, UR4, 0x4 ;  /* 0x0000000400027c11 */ /* 0x000fc8000f8020ff */
[----:B------:R-:W-:-:S05]  /*0670*/  LEA.HI.X R3, R0, UR5, RZ, 0x4, P0 ;  /* 0x0000000500037c11 */ /* 0x000fca00080f24ff */
[----:B------:R-:W-:Y:S01]  /*0680*/  STG.E.128 desc[UR12][R2.64], R4 ;  /* 0x0000000402007986 */ /* 0x000fe2000c101d0c */
[----:B------:R-:W-:Y:S05]  /*0690*/  EXIT ;  /* 0x000000000000794d */ /* 0x000fea0003800000 */
.L_x_1216:
        /* <DEDUP_REMOVED lines=14> */
.L_x_8712:


//--------------------- .text._ZN2at6native55_GLOBAL__N__0955718d_22_SparseCsrTensorMath_cu_868dd54534reduce_sparse_csr_dim1_cuda_kernelIflNS1_14ReductionAddOpIfEEfEEvPT2_PKT_PKT0_SC_lT1_ --------------------------
	.section	.text._ZN2at6native55_GLOBAL__N__0955718d_22_SparseCsrTensorMath_cu_868dd54534reduce_sparse_csr_dim1_cuda_kernelIflNS1_14ReductionAddOpIfEEfEEvPT2_PKT_PKT0_SC_lT1_,"ax",@progbits
	.align	128
.text._ZN2at6native55_GLOBAL__N__0955718d_22_SparseCsrTensorMath_cu_868dd54534reduce_sparse_csr_dim1_cuda_kernelIflNS1_14ReductionAddOpIfEEfEEvPT2_PKT_PKT0_SC_lT1_:
        .type           _ZN2at6native55_GLOBAL__N__0955718d_22_SparseCsrTensorMath_cu_868dd54534reduce_sparse_csr_dim1_cuda_kernelIflNS1_14ReductionAddOpIfEEfEEvPT2_PKT_PKT0_SC_lT1_,@function
        .size           _ZN2at6native55_GLOBAL__N__0955718d_22_SparseCsrTensorMath_cu_868dd54534reduce_sparse_csr_dim1_cuda_kernelIflNS1_14ReductionAddOpIfEEfEEvPT2_PKT_PKT0_SC_lT1_,(.L_x_8713 - _ZN2at6native55_GLOBAL__N__0955718d_22_SparseCsrTensorMath_cu_868dd54534reduce_sparse_csr_dim1_cuda_kernelIflNS1_14ReductionAddOpIfEEfEEvPT2_PKT_PKT0_SC_lT1_)
        .other          _ZN2at6native55_GLOBAL__N__0955718d_22_SparseCsrTensorMath_cu_868dd54534reduce_sparse_csr_dim1_cuda_kernelIflNS1_14ReductionAddOpIfEEfEEvPT2_PKT_PKT0_SC_lT1_,@"STO_CUDA_ENTRY STV_DEFAULT"
_ZN2at6native55_GLOBAL__N__0955718d_22_SparseCsrTensorMath_cu_868dd54534reduce_sparse_csr_dim1_cuda_kernelIflNS1_14ReductionAddOpIfEEfEEvPT2_PKT_PKT0_SC_lT1_:
        /* <DEDUP_REMOVED lines=43> */
[----:B------:R-:W-:-:S03]  /*02b0*/  IMAD.MOV.U32 R7, RZ, RZ, RZ ;  /* 0x000000ffff077224 */ /* 0x000fc600078e00ff */
[----:B------:R-:W-:Y:S01]  /*02c0*/  LEA.HI.X R13, R8, UR7, R9, 0x2, P1 ;  /* 0x00000007080d7c11 */ /* 0x000fe200088f1409 */
[----:B------:R-:W-:-:S08]  /*02d0*/  IMAD.X R8, RZ, RZ, -0x1, P2 ;  /* 0xffffffffff087424 */ /* 0x000fd000010e06ff */
.L_x_1221:
        /* <DEDUP_REMOVED lines=11> */
[----:B--2---:R-:W-:-:S08]  /*0390*/  FADD.FTZ R7, R4, R7 ;  /* 0x0000000704077221 */ /* 0x004fd00000010000 */
[----:B------:R-:W-:Y:S05]  /*03a0*/  @P1 BRA `(.L_x_1221) ;  /* 0xfffffffc00cc1947 */ /* 0x000fea000383ffff */
.L_x_1220:
[----:B------:R-:W-:Y:S05]  /*03b0*/  BSYNC B1 ;  /* 0x0000000000017941 */ /* 0x000fea0003800000 */
.L_x_1219:
        /* <DEDUP_REMOVED lines=16> */
.L_x_1224:
        /* <DEDUP_REMOVED lines=15> */
[----:B--2---:R-:W-:-:S03]  /*05b0*/  FADD.FTZ R24, R24, R7 ;  /* 0x0000000718187221 */ /* 0x004fc60000010000 */
[----:B------:R0:W2:Y:S01]  /*05c0*/  LDG.E R7, desc[UR4][R4.64+0x34] ;  /* 0x0000340404077981 */ /* 0x0000a2000c1e1900 */
[----:B------:R-:W-:Y:S01]  /*05d0*/  IADD3 R11, P1, R11, 0x10, RZ ;  /* 0x000000100b0b7810 */ /* 0x000fe20007f3e0ff */
[----:B---3--:R-:W-:-:S04]  /*05e0*/  FADD.FTZ R24, R24, R25 ;  /* 0x0000001918187221 */ /* 0x008fc80000010000 */
[----:B----4-:R-:W-:Y:S01]  /*05f0*/  FADD.FTZ R24, R24, R27 ;  /* 0x0000001b18187221 */ /* 0x010fe20000010000 */
[----:B------:R-:W-:Y:S01]  /*0600*/  IMAD.X R9, RZ, RZ, R9, P1 ;  /* 0x000000ffff097224 */ /* 0x000fe200008e0609 */
[----:B------:R-:W-:Y:S02]  /*0610*/  ISETP.GE.U32.AND P1, PT, R11, R14, PT ;  /* 0x0000000e0b00720c */ /* 0x000fe40003f26070 */
[----:B-----5:R-:W-:Y:S01]  /*0620*/  FADD.FTZ R23, R24, R23 ;  /* 0x0000001718177221 */ /* 0x020fe20000010000 */
[----:B0-----:R-:W-:Y:S02]  /*0630*/  IADD3 R4, P2, R4, 0x40, RZ ;  /* 0x0000004004047810 */ /* 0x001fe40007f5e0ff */
[----:B------:R-:W-:Y:S01]  /*0640*/  ISETP.GE.AND.EX P1, PT, R9, R12, PT, P1 ;  /* 0x0000000c0900720c */ /* 0x000fe20003f26310 */
[----:B------:R-:W-:Y:S01]  /*0650*/  FADD.FTZ R22, R23, R22 ;  /* 0x0000001617167221 */ /* 0x000fe20000010000 */
[----:B------:R-:W-:-:S03]  /*0660*/  IADD3.X R5, RZ, R5, RZ, P2, !PT ;  /* 0x00000005ff057210 */ /* 0x000fc600017fe4ff */
[----:B------:R-:W-:-:S04]  /*0670*/  FADD.FTZ R21, R22, R21 ;  /* 0x0000001516157221 */ /* 0x000fc80000010000 */
        /* <DEDUP_REMOVED lines=9> */
[----:B--2---:R-:W-:Y:S01]  /*0710*/  FADD.FTZ R7, R10, R7 ;  /* 0x000000070a077221 */ /* 0x004fe20000010000 */
[----:B------:R-:W-:Y:S06]  /*0720*/  @!P1 BRA `(.L_x_1224) ;  /* 0xfffffffc00649947 */ /* 0x000fec000383ffff */
.L_x_1223:
[----:B------:R-:W-:Y:S05]  /*0730*/  BSYNC B1 ;  /* 0x0000000000017941 */ /* 0x000fea0003800000 */
.L_x_1222:
        /* <DEDUP_REMOVED lines=20> */
[----:B--2---:R-:W-:-:S04]  /*0880*/  FADD.FTZ R8, R7, R8 ;  /* 0x0000000807087221 */ /* 0x004fc80000010000 */
[----:B---3--:R-:W-:-:S04]  /*0890*/  FADD.FTZ R8, R8, R13 ;  /* 0x0000000d08087221 */ /* 0x008fc80000010000 */
[----:B----4-:R-:W-:-:S04]  /*08a0*/  FADD.FTZ R8, R8, R15 ;  /* 0x0000000f08087221 */ /* 0x010fc80000010000 */
[----:B-----5:R-:W-:-:S04]  /*08b0*/  FADD.FTZ R8, R8, R17 ;  /* 0x0000001108087221 */ /* 0x020fc80000010000 */
[----:B------:R-:W-:-:S04]  /*08c0*/  FADD.FTZ R8, R8, R19 ;  /* 0x0000001308087221 */ /* 0x000fc80000010000 */
[----:B------:R-:W-:-:S04]  /*08d0*/  FADD.FTZ R8, R8, R21 ;  /* 0x0000001508087221 */ /* 0x000fc80000010000 */
[----:B------:R-:W-:-:S04]  /*08e0*/  FADD.FTZ R8, R8, R23 ;  /* 0x0000001708087221 */ /* 0x000fc80000010000 */
[----:B------:R-:W-:-:S07]  /*08f0*/  FADD.FTZ R7, R8, R25 ;  /* 0x0000001908077221 */ /* 0x000fce0000010000 */
.L_x_1226:
[----:B------:R-:W-:Y:S05]  /*0900*/  BSYNC B1 ;  /* 0x0000000000017941 */ /* 0x000fea0003800000 */
.L_x_1225:
[----:B------:R-:W-:-:S04]  /*0910*/  ISETP.LT.U32.AND P1, PT, R11, R2, PT ;  /* 0x000000020b00720c */ /* 0x000fc80003f21070 */
[----:B------:R-:W-:-:S13]  /*0920*/  ISETP.LT.OR.EX P0, PT, R9, R3, P0, P1 ;  /* 0x000000030900720c */ /* 0x000fda0000701710 */
[----:B------:R-:W-:Y:S05]  /*0930*/  @!P0 BRA `(.L_x_1218) ;  /* 0x0000000000208947 */ /* 0x000fea0003800000 */
[----:B------:R-:W2:Y:S04]  /*0940*/  LDG.E R2, desc[UR4][R4.64+-0x8] ;  /* 0xfffff80404027981 */ /* 0x000ea8000c1e1900 */
[----:B------:R-:W3:Y:S04]  /*0950*/  LDG.E R3, desc[UR4][R4.64+-0x4] ;  /* 0xfffffc0404037981 */ /* 0x000ee8000c1e1900 */
[----:B------:R-:W4:Y:S04]  /*0960*/  LDG.E R9, desc[UR4][R4.64] ;  /* 0x0000000404097981 */ /* 0x000f28000c1e1900 */
[----:B------:R-:W5:Y:S01]  /*0970*/  LDG.E R11, desc[UR4][R4.64+0x4] ;  /* 0x00000404040b7981 */ /* 0x000f62000c1e1900 */
[----:B--2---:R-:W-:-:S04]  /*0980*/  FADD.FTZ R2, R7, R2 ;  /* 0x0000000207027221 */ /* 0x004fc80000010000 */
[----:B---3--:R-:W-:-:S04]  /*0990*/  FADD.FTZ R2, R2, R3 ;  /* 0x0000000302027221 */ /* 0x008fc80000010000 */
[----:B----4-:R-:W-:-:S04]  /*09a0*/  FADD.FTZ R2, R2, R9 ;  /* 0x0000000902027221 */ /* 0x010fc80000010000 */
[----:B-----5:R-:W-:-:S07]  /*09b0*/  FADD.FTZ R7, R2, R11 ;  /* 0x0000000b02077221 */ /* 0x020fce0000010000 */
.L_x_1218:
[----:B------:R-:W-:Y:S05]  /*09c0*/  BSYNC B0 ;  /* 0x0000000000007941 */ /* 0x000fea0003800000 */
.L_x_1217:
        /* <DEDUP_REMOVED lines=9> */
.L_x_1227:
        /* <DEDUP_REMOVED lines=10> */
.L_x_8713:


//--------------------- .text._ZN2at6native55_GLOBAL__N__0955718d_22_SparseCsrTensorMath_cu_868dd54534reduce_sparse_csr_dim1_cuda_kernelIfiNS1_14ReductionAddOpIfEEfEEvPT2_PKT_PKT0_SC_lT1_ --------------------------
	.section	.text._ZN2at6native55_GLOBAL__N__0955718d_22_SparseCsrTensorMath_cu_868dd54534reduce_sparse_csr_dim1_cuda_kernelIfiNS1_14ReductionAddOpIfEEfEEvPT2_PKT_PKT0_SC_lT1_,"ax",@progbits
	.align	128
.text._ZN2at6native55_GLOBAL__N__0955718d_22_SparseCsrTensorMath_cu_868dd54534reduce_sparse_csr_dim1_cuda_kernelIfiNS1_14ReductionAddOpIfEEfEEvPT2_PKT_PKT0_SC_lT1_:
        .type           _ZN2at6native55_GLOBAL__N__0955718d_22_SparseCsrTensorMath_cu_868dd54534reduce_sparse_csr_dim1_cuda_kernelIfiNS1_14ReductionAddOpIfEEfEEvPT2_PKT_PKT0_SC_lT1_,@function
        .size           _ZN2at6native55_GLOBAL__N__0955718d_22_SparseCsrTensorMath_cu_868dd54534reduce_sparse_csr_dim1_cuda_kernelIfiNS1_14ReductionAddOpIfEEfEEvPT2_PKT_PKT0_SC_lT1_,(.L_x_8714 - _ZN2at6native55_GLOBAL__N__0955718d_22_SparseCsrTensorMath_cu_868dd54534reduce_sparse_csr_dim1_cuda_kernelIfiNS1_14ReductionAddOpIfEEfEEvPT2_PKT_PKT0_SC_lT1_)
        .other          _ZN2at6native55_GLOBAL__N__0955718d_22_SparseCsrTensorMath_cu_868dd54534reduce_sparse_csr_dim1_cuda_kernelIfiNS1_14ReductionAddOpIfEEfEEvPT2_PKT_PKT0_SC_lT1_,@"STO_CUDA_ENTRY STV_DEFAULT"
_ZN2at6native55_GLOBAL__N__0955718d_22_SparseCsrTensorMath_cu_868dd54534reduce_sparse_csr_dim1_cuda_kernelIfiNS1_14ReductionAddOpIfEEfEEvPT2_PKT_PKT0_SC_lT1_:
        /* <DEDUP_REMOVED lines=23> */
[----:B------:R-:W-:Y:S01]  /*0170*/  IMAD.IADD R2, R6, 0x1, -R7 ;  /* 0x0000000106027824 */ /* 0x000fe200078e0a07 */
[----:B------:R-:W-:Y:S01]  /*0180*/  LOP3.LUT R3, RZ, R7, RZ, 0x33, !PT ;  /* 0x00000007ff037212 */ /* 0x000fe200078e33ff */
[----:B------:R-:W-:Y:S01]  /*0190*/  BSSY B1, `(.L_x_1230) ;  /* 0x0000013000017945 */ /* 0x000fe20003800000 */
[----:B------:R-:W-:Y:S02]  /*01a0*/  MOV R5, RZ ;  /* 0x000000ff00057202 */ /* 0x000fe40000000f00 */
[----:B------:R-:W-:Y:S02]  /*01b0*/  LOP3.LUT P1, R8, R2, 0x3, RZ, 0xc0, !PT ;  /* 0x0000000302087812 */ /* 0x000fe4000782c0ff */
[----:B------:R-:W-:-:S04]  /*01c0*/  IADD3 R3, R6, R3, RZ ;  /* 0x0000000306037210 */ /* 0x000fc80007ffe0ff */
[----:B------:R-:W-:-:S07]  /*01d0*/  ISETP.GE.U32.AND P0, PT, R3, 0x3, PT ;  /* 0x000000030300780c */ /* 0x000fce0003f06070 */
[----:B------:R-:W-:Y:S06]  /*01e0*/  @!P1 BRA `(.L_x_1231) ;  /* 0x0000000000349947 */ /* 0x000fec0003800000 */
[----:B------:R-:W0:Y:S01]  /*01f0*/  LDC.64 R2, c[0x0][0x218] ;  /* 0x00008600ff027b82 */ /* 0x000e220000000a00 */
[----:B------:R-:W-:Y:S01]  /*0200*/  MOV R5, RZ ;  /* 0x000000ff00057202 */ /* 0x000fe20000000f00 */
[----:B0-----:R-:W-:-:S04]  /*0210*/  IMAD.WIDE R2, R7, 0x4, R2 ;  /* 0x0000000407027825 */ /* 0x001fc800078e0202 */
[----:B------:R-:W-:-:S07]  /*0220*/  IMAD.MOV.U32 R9, RZ, RZ, R2 ;  /* 0x000000ffff097224 */ /* 0x000fce00078e0002 */
.L_x_1232:
[----:B------:R-:W-:-:S06]  /*0230*/  MOV R2, R9 ;  /* 0x0000000900027202 */ /* 0x000fcc0000000f00 */
[----:B------:R0:W2:Y:S01]  /*0240*/  LDG.E R2, desc[UR4][R2.64] ;  /* 0x0000000402027981 */ /* 0x0000a2000c1e1900 */
[----:B------:R-:W-:Y:S01]  /*0250*/  VIADD R8, R8, 0xffffffff ;  /* 0xffffffff08087836 */ /* 0x000fe20000000000 */
[----:B------:R-:W-:Y:S02]  /*0260*/  IADD3 R9, P2, R9, 0x4, RZ ;  /* 0x0000000409097810 */ /* 0x000fe40007f5e0ff */
[----:B------:R-:W-:Y:S02]  /*0270*/  IADD3 R7, R7, 0x1, RZ ;  /* 0x0000000107077810 */ /* 0x000fe40007ffe0ff */
[----:B------:R-:W-:Y:S02]  /*0280*/  ISETP.NE.AND P1, PT, R8, RZ, PT ;  /* 0x000000ff0800720c */ /* 0x000fe40003f25270 */
[----:B0-----:R-:W-:Y:S01]  /*0290*/  IADD3.X R3, RZ, R3, RZ, P2, !PT ;  /* 0x00000003ff037210 */ /* 0x001fe200017fe4ff */
[----:B--2---:R-:W-:-:S10]  /*02a0*/  FADD.FTZ R5, R2, R5 ;  /* 0x0000000502057221 */ /* 0x004fd40000010000 */
[----:B------:R-:W-:Y:S05]  /*02b0*/  @P1 BRA `(.L_x_1232) ;  /* 0xfffffffc00dc1947 */ /* 0x000fea000383ffff */
.L_x_1231:
[----:B------:R-:W-:Y:S05]  /*02c0*/  BSYNC B1 ;  /* 0x0000000000017941 */ /* 0x000fea0003800000 */
.L_x_1230:
        /* <DEDUP_REMOVED lines=12> */
.L_x_1235:
        /* <DEDUP_REMOVED lines=20> */
[----:B--2---:R-:W-:-:S04]  /*04d0*/  FADD.FTZ R20, R20, R5 ;  /* 0x0000000514147221 */ /* 0x004fc80000010000 */
[----:B---3--:R-:W-:-:S04]  /*04e0*/  FADD.FTZ R19, R20, R19 ;  /* 0x0000001314137221 */ /* 0x008fc80000010000 */
[----:B----4-:R-:W-:-:S04]  /*04f0*/  FADD.FTZ R19, R19, R22 ;  /* 0x0000001613137221 */ /* 0x010fc80000010000 */
[----:B-----5:R-:W-:-:S04]  /*0500*/  FADD.FTZ R19, R19, R24 ;  /* 0x0000001813137221 */ /* 0x020fc80000010000 */
        /* <DEDUP_REMOVED lines=11> */
[----:B------:R-:W-:Y:S01]  /*05c0*/  FADD.FTZ R5, R11, R8 ;  /* 0x000000080b057221 */ /* 0x000fe20000010000 */
[----:B------:R-:W-:Y:S06]  /*05d0*/  @!P1 BRA `(.L_x_1235) ;  /* 0xfffffffc006c9947 */ /* 0x000fec000383ffff */
.L_x_1234:
[----:B------:R-:W-:Y:S05]  /*05e0*/  BSYNC B1 ;  /* 0x0000000000017941 */ /* 0x000fea0003800000 */
.L_x_1233:
        /* <DEDUP_REMOVED lines=14> */
[----:B--2---:R-:W-:-:S04]  /*06d0*/  FADD.FTZ R8, R5, R8 ;  /* 0x0000000805087221 */ /* 0x004fc80000010000 */
[----:B---3--:R-:W-:Y:S01]  /*06e0*/  FADD.FTZ R8, R8, R9 ;  /* 0x0000000908087221 */ /* 0x008fe20000010000 */
[----:B------:R-:W-:-:S03]  /*06f0*/  IADD3 R9, P1, R2, 0x20, RZ ;  /* 0x0000002002097810 */ /* 0x000fc60007f3e0ff */
[----:B----4-:R-:W-:Y:S01]  /*0700*/  FADD.FTZ R8, R8, R11 ;  /* 0x0000000b08087221 */ /* 0x010fe20000010000 */
[----:B0-----:R-:W-:Y:S01]  /*0710*/  MOV R2, R9 ;  /* 0x0000000900027202 */ /* 0x001fe20000000f00 */
[----:B------:R-:W-:Y:S02]  /*0720*/  IMAD.X R10, RZ, RZ, R3, P1 ;  /* 0x000000ffff0a7224 */ /* 0x000fe400008e0603 */
[----:B-----5:R-:W-:-:S03]  /*0730*/  FADD.FTZ R8, R8, R13 ;  /* 0x0000000d08087221 */ /* 0x020fc60000010000 */
[----:B------:R-:W-:Y:S01]  /*0740*/  MOV R3, R10 ;  /* 0x0000000a00037202 */ /* 0x000fe20000000f00 */
[----:B------:R-:W-:-:S04]  /*0750*/  FADD.FTZ R8, R8, R15 ;  /* 0x0000000f08087221 */ /* 0x000fc80000010000 */
[----:B------:R-:W-:-:S04]  /*0760*/  FADD.FTZ R8, R8, R17 ;  /* 0x0000001108087221 */ /* 0x000fc80000010000 */
[----:B------:R-:W-:-:S04]  /*0770*/  FADD.FTZ R8, R8, R19 ;  /* 0x0000001308087221 */ /* 0x000fc80000010000 */
[----:B------:R-:W-:-:S07]  /*0780*/  FADD.FTZ R5, R8, R21 ;  /* 0x0000001508057221 */ /* 0x000fce0000010000 */
.L_x_1237:
[----:B------:R-:W-:Y:S05]  /*0790*/  BSYNC B1 ;  /* 0x0000000000017941 */ /* 0x000fea0003800000 */
.L_x_1236:
[----:B------:R-:W-:-:S13]  /*07a0*/  ISETP.LT.OR P0, PT, R7, R6, P0 ;  /* 0x000000060700720c */ /* 0x000fda0000701670 */
        /* <DEDUP_REMOVED lines=9> */
.L_x_1229:
[----:B------:R-:W-:Y:S05]  /*0840*/  BSYNC B0 ;  /* 0x0000000000007941 */ /* 0x000fea0003800000 */
.L_x_1228:
        /* <DEDUP_REMOVED lines=8> */
.L_x_1238:
        /* <DEDUP_REMOVED lines=11> */
.L_x_8714:


//--------------------- .text._ZN2at6native55_GLOBAL__N__0955718d_22_SparseCsrTensorMath_cu_868dd54534reduce_sparse_csr_dim0_cuda_kernelIflNS1_14ReductionAddOpIfEEfEEvPT2_PKT0_lPKT_S9_lT1_ --------------------------
	.section	.text._ZN2at6native55_GLOBAL__N__0955718d_22_SparseCsrTensorMath_cu_868dd54534reduce_sparse_csr_dim0_cuda_kernelIflNS1_14ReductionAddOpIfEEfEEvPT2_PKT0_lPKT_S9_lT1_,"ax",@progbits
	.align	128
.text._ZN2at6native55_GLOBAL__N__0955718d_22_SparseCsrTensorMath_cu_868dd54534reduce_sparse_csr_dim0_cuda_kernelIflNS1_14ReductionAddOpIfEEfEEvPT2_PKT0_lPKT_S9_lT1_:
        .type           _ZN2at6native55_GLOBAL__N__0955718d_22_SparseCsrTensorMath_cu_868dd54534reduce_sparse_csr_dim0_cuda_kernelIflNS1_14ReductionAddOpIfEEfEEvPT2_PKT0_lPKT_S9_lT1_,@function
        .size           _ZN2at6native55_GLOBAL__N__0955718d_22_SparseCsrTensorMath_cu_868dd54534reduce_sparse_csr_dim0_cuda_kernelIflNS1_14ReductionAddOpIfEEfEEvPT2_PKT0_lPKT_S9_lT1_,(.L_x_8715 - _ZN2at6native55_GLOBAL__N__0955718d_22_SparseCsrTensorMath_cu_868dd54534reduce_sparse_csr_dim0_cuda_kernelIflNS1_14ReductionAddOpIfEEfEEvPT2_PKT0_lPKT_S9_lT1_)
        .other          _ZN2at6native55_GLOBAL__N__0955718d_22_SparseCsrTensorMath_cu_868dd54534reduce_sparse_csr_dim0_cuda_kernelIflNS1_14ReductionAddOpIfEEfEEvPT2_PKT0_lPKT_S9_lT1_,@"STO_CUDA_ENTRY STV_DEFAULT"
_ZN2at6native55_GLOBAL__N__0955718d_22_SparseCsrTensorMath_cu_868dd54534reduce_sparse_csr_dim0_cuda_kernelIflNS1_14ReductionAddOpIfEEfEEvPT2_PKT0_lPKT_S9_lT1_:
        /* <DEDUP_REMOVED lines=34> */
[----:B------:R-:W-:Y:S02]  /*0220*/  IMAD.MOV.U32 R0, RZ, RZ, RZ ;  /* 0x000000ffff007224 */ /* 0x000fe400078e00ff */
[----:B------:R-:W-:Y:S02]  /*0230*/  IMAD.X R19, RZ, RZ, ~R11, P1 ;  /* 0x000000ffff137224 */ /* 0x000fe400008e0e0b */
[----:B------:R-:W1:Y:S01]  /*0240*/  LDC R7, c[0x0][0x234] ;  /* 0x00008d00ff077b82 */ /* 0x000e620000000800 */
[----:B------:R-:W-:Y:S01]  /*0250*/  IMAD.U32 R11, RZ, RZ, UR4 ;  /* 0x00000004ff0b7e24 */ /* 0x000fe2000f8e00ff */
[----:B------:R-:W-:Y:S01]  /*0260*/  UMOV UR4, URZ ;  /* 0x0000003f00047c82 */ /* 0x000fe20008000000 */
[----:B------:R-:W-:Y:S01]  /*0270*/  IMAD.U32 R6, RZ, RZ, UR5 ;  /* 0x00000005ff067e24 */ /* 0x000fe2000f8e00ff */
[----:B------:R-:W-:-:S06]  /*0280*/  UMOV UR5, URZ ;  /* 0x0000003f00057c82 */ /* 0x000fcc0008000000 */
.L_x_1241:
        /* <DEDUP_REMOVED lines=23> */
[----:B--2---:R-:W-:-:S03]  /*0400*/  @!P2 FADD.FTZ R0, R0, R11 ;  /* 0x0000000b0000a221 */ /* 0x004fc60000010000 */
[----:B------:R-:W-:Y:S02]  /*0410*/  ISETP.NE.AND.EX P2, PT, R12, RZ, PT, P5 ;  /* 0x000000ff0c00720c */ /* 0x000fe40003f45350 */
[----:B------:R-:W-:Y:S01]  /*0420*/  IADD3 R6, P5, R6, 0x20, RZ ;  /* 0x0000002006067810 */ /* 0x000fe20007fbe0ff */
[----:B---3--:R-:W-:Y:S01]  /*0430*/  @!P1 FADD.FTZ R0, R0, R13 ;  /* 0x0000000d00009221 */ /* 0x008fe20000010000 */
[----:B------:R-:W-:-:S03]  /*0440*/  IADD3 R11, P1, R8, 0x10, RZ ;  /* 0x00000010080b7810 */ /* 0x000fc60007f3e0ff */
[----:B------:R-:W-:Y:S02]  /*0450*/  IMAD.X R7, RZ, RZ, R7, P5 ;  /* 0x000000ffff077224 */ /* 0x000fe400028e0607 */
[----:B----4-:R-:W-:Y:S01]  /*0460*/  @!P3 FADD.FTZ R0, R0, R15 ;  /* 0x0000000f0000b221 */ /* 0x010fe20000010000 */
[----:B------:R-:W-:-:S03]  /*0470*/  IMAD.X R18, RZ, RZ, R9, P1 ;  /* 0x000000ffff127224 */ /* 0x000fc600008e0609 */
[----:B------:R-:W-:Y:S01]  /*0480*/  @!P4 FADD.FTZ R0, R0, R17 ;  /* 0x000000110000c221 */ /* 0x000fe20000010000 */
[----:B------:R-:W-:Y:S06]  /*0490*/  @P2 BRA `(.L_x_1241) ;  /* 0xfffffffc007c2947 */ /* 0x000fec000383ffff */
.L_x_1240:
        /* <DEDUP_REMOVED lines=9> */
.L_x_1242:
        /* <DEDUP_REMOVED lines=16> */
[----:B--2---:R-:W-:-:S09]  /*0630*/  @!P0 FADD.FTZ R0, R0, R9 ;  /* 0x0000000900008221 */ /* 0x004fd20000010000 */
[----:B------:R-:W-:Y:S05]  /*0640*/  @P1 BRA `(.L_x_1242) ;  /* 0xfffffffc00b81947 */ /* 0x000fea000383ffff */
.L_x_1239:
[----:B------:R-:W-:Y:S02]  /*0650*/  ULDC.64 UR4, c[0x0][0x210] ;  /* 0x0000840000047ab9 */ /* 0x000fe40000000a00 */
[----:B-----5:R-:W-:-:S04]  /*0660*/  LEA R2, P0, R4, UR4, 0x2 ;  /* 0x0000000404027c11 */ /* 0x020fc8000f8010ff */
[----:B------:R-:W-:-:S05]  /*0670*/  LEA.HI.X R3, R4, UR5, RZ, 0x2, P0 ;  /* 0x0000000504037c11 */ /* 0x000fca00080f14ff */
[----:B------:R-:W-:Y:S01]  /*0680*/  STG.E desc[UR12][R2.64], R0 ;  /* 0x0000000002007986 */ /* 0x000fe2000c10190c */
[----:B------:R-:W-:Y:S05]  /*0690*/  EXIT ;  /* 0x000000000000794d */ /* 0x000fea0003800000 */
.L_x_1243:
        /* <DEDUP_REMOVED lines=14> */
.L_x_8715:


//--------------------- .text._ZN2at6native55_GLOBAL__N__0955718d_22_SparseCsrTensorMath_cu_868dd54534reduce_sparse_csr_dim0_cuda_kernelIfiNS1_14ReductionAddOpIfEEfEEvPT2_PKT0_lPKT_S9_lT1_ --------------------------
	.section	.text._ZN2at6native55_GLOBAL__N__0955718d_22_SparseCsrTensorMath_cu_868dd54534reduce_sparse_csr_dim0_cuda_kernelIfiNS1_14ReductionAddOpIfEEfEEvPT2_PKT0_lPKT_S9_lT1_,"ax",@progbits
	.align	128
.text._ZN2at6native55_GLOBAL__N__0955718d_22_SparseCsrTensorMath_cu_868dd54534reduce_sparse_csr_dim0_cuda_kernelIfiNS1_14ReductionAddOpIfEEfEEvPT2_PKT0_lPKT_S9_lT1_:
        .type           _ZN2at6native55_GLOBAL__N__0955718d_22_SparseCsrTensorMath_cu_868dd54534reduce_sparse_csr_dim0_cuda_kernelIfiNS1_14ReductionAddOpIfEEfEEvPT2_PKT0_lPKT_S9_lT1_,@function
        .size           _ZN2at6native55_GLOBAL__N__0955718d_22_SparseCsrTensorMath_cu_868dd54534reduce_sparse_csr_dim0_cuda_kernelIfiNS1_14ReductionAddOpIfEEfEEvPT2_PKT0_lPKT_S9_lT1_,(.L_x_8716 - _ZN2at6native55_GLOBAL__N__0955718d_22_SparseCsrTensorMath_cu_868dd54534reduce_sparse_csr_dim0_cuda_kernelIfiNS1_14ReductionAddOpIfEEfEEvPT2_PKT0_lPKT_S9_lT1_)
        .other          _ZN2at6native55_GLOBAL__N__0955718d_22_SparseCsrTensorMath_cu_868dd54534reduce_sparse_csr_dim0_cuda_kernelIfiNS1_14ReductionAddOpIfEEfEEvPT2_PKT0_lPKT_S9_lT1_,@"STO_CUDA_ENTRY STV_DEFAULT"
_ZN2at6native55_GLOBAL__N__0955718d_22_SparseCsrTensorMath_cu_868dd54534reduce_sparse_csr_dim0_cuda_kernelIfiNS1_14ReductionAddOpIfEEfEEvPT2_PKT0_lPKT_S9_lT1_:
        /* <DEDUP_REMOVED lines=43> */
.L_x_1246:
        /* <DEDUP_REMOVED lines=20> */
[----:B--2---:R-:W-:Y:S01]  /*03f0*/  @!P5 FADD.FTZ R0, R0, R7 ;  /* 0x000000070000d221 */ /* 0x004fe20000010000 */
[----:B------:R-:W-:-:S03]  /*0400*/  IADD3 R2, P5, R2, 0x10, RZ ;  /* 0x0000001002027810 */ /* 0x000fc60007fbe0ff */
[----:B---3--:R-:W-:Y:S01]  /*0410*/  @!P2 FADD.FTZ R0, R0, R11 ;  /* 0x0000000b0000a221 */ /* 0x008fe20000010000 */
[----:B------:R-:W-:Y:S01]  /*0420*/  IADD3 R10, P2, R8, 0x10, RZ ;  /* 0x00000010080a7810 */ /* 0x000fe20007f5e0ff */
[----:B------:R-:W-:Y:S02]  /*0430*/  IMAD.X R3, RZ, RZ, R3, P5 ;  /* 0x000000ffff037224 */ /* 0x000fe400028e0603 */
[----:B----4-:R-:W-:Y:S02]  /*0440*/  @!P4 FADD.FTZ R0, R0, R13 ;  /* 0x0000000d0000c221 */ /* 0x010fe40000010000 */
[----:B------:R-:W-:Y:S02]  /*0450*/  IMAD.X R17, RZ, RZ, R9, P2 ;  /* 0x000000ffff117224 */ /* 0x000fe400010e0609 */
[----:B------:R-:W-:Y:S01]  /*0460*/  @!P3 FADD.FTZ R0, R0, R15 ;  /* 0x0000000f0000b221 */ /* 0x000fe20000010000 */
[----:B------:R-:W-:Y:S06]  /*0470*/  @P1 BRA `(.L_x_1246) ;  /* 0xfffffffc008c1947 */ /* 0x000fec000383ffff */
.L_x_1245:
        /* <DEDUP_REMOVED lines=11> */
.L_x_1247:
        /* <DEDUP_REMOVED lines=17> */
.L_x_1244:
[----:B------:R-:W-:Y:S02]  /*0640*/  ULDC.64 UR4, c[0x0][0x210] ;  /* 0x0000840000047ab9 */ /* 0x000fe40000000a00 */
[----:B------:R-:W-:-:S04]  /*0650*/  IADD3 R2, P0, R5, UR4, RZ ;  /* 0x0000000405027c10 */ /* 0x000fc8000ff1e0ff */
[----:B------:R-:W-:-:S05]  /*0660*/  IADD3.X R3, R4, UR5, RZ, P0, !PT ;  /* 0x0000000504037c10 */ /* 0x000fca00087fe4ff */
[----:B------:R-:W-:Y:S01]  /*0670*/  STG.E desc[UR12][R2.64], R0 ;  /* 0x0000000002007986 */ /* 0x000fe2000c10190c */
[----:B------:R-:W-:Y:S05]  /*0680*/  EXIT ;  /* 0x000000000000794d */ /* 0x000fea0003800000 */
.L_x_1248:
        /* <DEDUP_REMOVED lines=15> */
.L_x_8716:


//--------------------- .text._ZN2at6native55_GLOBAL__N__0955718d_22_SparseCsrTensorMath_cu_868dd54534reduce_sparse_csr_dim1_cuda_kernelIdlNS1_14ReductionAddOpIdEEdEEvPT2_PKT_PKT0_SC_lT1_ --------------------------
	.section	.text._ZN2at6native55_GLOBAL__N__0955718d_22_SparseCsrTensorMath_cu_868dd54534reduce_sparse_csr_dim1_cuda_kernelIdlNS1_14ReductionAddOpIdEEdEEvPT2_PKT_PKT0_SC_lT1_,"ax",@progbits
	.align	128
.text._ZN2at6native55_GLOBAL__N__0955718d_22_SparseCsrTensorMath_cu_868dd54534reduce_sparse_csr_dim1_cuda_kernelIdlNS1_14ReductionAddOpIdEEdEEvPT2_PKT_PKT0_SC_lT1_:
        .type           _ZN2at6native55_GLOBAL__N__0955718d_22_SparseCsrTensorMath_cu_868dd54534reduce_sparse_csr_dim1_cuda_kernelIdlNS1_14ReductionAddOpIdEEdEEvPT2_PKT_PKT0_SC_lT1_,@function
        .size           _ZN2at6native55_GLOBAL__N__0955718d_22_SparseCsrTensorMath_cu_868dd54534reduce_sparse_csr_dim1_cuda_kernelIdlNS1_14ReductionAddOpIdEEdEEvPT2_PKT_PKT0_SC_lT1_,(.L_x_8717 - _ZN2at6native55_GLOBAL__N__0955718d_22_SparseCsrTensorMath_cu_868dd54534reduce_sparse_csr_dim1_cuda_kernelIdlNS1_14ReductionAddOpIdEEdEEvPT2_PKT_PKT0_SC_lT1_)
        .other          _ZN2at6native55_GLOBAL__N__0955718d_22_SparseCsrTensorMath_cu_868dd54534reduce_sparse_csr_dim1_cuda_kernelIdlNS1_14ReductionAddOpIdEEdEEvPT2_PKT_PKT0_SC_lT1_,@"STO_CUDA_ENTRY STV_DEFAULT"
_ZN2at6native55_GLOBAL__N__0955718d_22_SparseCsrTensorMath_cu_868dd54534reduce_sparse_csr_dim1_cuda_kernelIdlNS1_14ReductionAddOpIdEEdEEvPT2_PKT_PKT0_SC_lT1_:
        /* <DEDUP_REMOVED lines=25> */
[--C-:B------:R-:W-:Y:S01]  /*0190*/  IMAD.IADD R6, R8, 0x1, -R4.reuse ;  /* 0x0000000108067824 */ /* 0x100fe200078e0a04 */
[----:B------:R-:W-:Y:S01]  /*01a0*/  LOP3.LUT R3, RZ, R4, RZ, 0x33, !PT ;  /* 0x00000004ff037212 */ /* 0x000fe200078e33ff */
[----:B------:R-:W-:Y:S01]  /*01b0*/  BSSY B1, `(.L_x_1251) ;  /* 0x0000022000017945 */ /* 0x000fe20003800000 */
[----:B------:R-:W-:Y:S01]  /*01c0*/  LOP3.LUT R7, RZ, R5, RZ, 0x33, !PT ;  /* 0x00000005ff077212 */ /* 0x000fe200078e33ff */
[----:B------:R-:W-:Y:S01]  /*01d0*/  IMAD.MOV.U32 R27, RZ, RZ, R4 ;  /* 0x000000ffff1b7224 */ /* 0x000fe200078e0004 */
[----:B------:R-:W-:Y:S02]  /*01e0*/  LOP3.LUT R6, R6, 0x3, RZ, 0xc0, !PT ;  /* 0x0000000306067812 */ /* 0x000fe400078ec0ff */
[----:B------:R-:W-:Y:S02]  /*01f0*/  CS2R R24, SRZ ;  /* 0x0000000000187805 */ /* 0x000fe4000001ff00 */
[----:B------:R-:W-:Y:S02]  /*0200*/  IADD3 R3, P2, R8, R3, RZ ;  /* 0x0000000308037210 */ /* 0x000fe40007f5e0ff */
[----:B------:R-:W-:-:S02]  /*0210*/  ISETP.NE.U32.AND P1, PT, R6, RZ, PT ;  /* 0x000000ff0600720c */ /* 0x000fc40003f25070 */
        /* <DEDUP_REMOVED lines=10> */
[--C-:B------:R-:W-:Y:S01]  /*02c0*/  IMAD.MOV.U32 R3, RZ, RZ, R5.reuse ;  /* 0x000000ffff037224 */ /* 0x100fe200078e0005 */
[----:B------:R-:W-:Y:S01]  /*02d0*/  CS2R R24, SRZ ;  /* 0x0000000000187805 */ /* 0x000fe2000001ff00 */
[----:B------:R-:W-:Y:S01]  /*02e0*/  IMAD.X R7, RZ, RZ, -0x1, P2 ;  /* 0xffffffffff077424 */ /* 0x000fe200010e06ff */
[----:B------:R-:W-:-:S09]  /*02f0*/  LEA.HI.X R11, R4, UR7, R5, 0x3, P1 ;  /* 0x00000007040b7c11 */ /* 0x000fd200088f1c05 */
.L_x_1253:
        /* <DEDUP_REMOVED lines=11> */
[----:B--2---:R-:W-:-:S12]  /*03b0*/  DADD R24, R4, R24 ;  /* 0x0000000004187229 */ /* 0x004fd80000000018 */
[----:B------:R-:W-:Y:S05]  /*03c0*/  @P1 BRA `(.L_x_1253) ;  /* 0xfffffffc00cc1947 */ /* 0x000fea000383ffff */
.L_x_1252:
[----:B------:R-:W-:Y:S05]  /*03d0*/  BSYNC B1 ;  /* 0x0000000000017941 */ /* 0x000fea0003800000 */
.L_x_1251:
        /* <DEDUP_REMOVED lines=16> */
.L_x_1256:
[----:B------:R-:W2:Y:S04]  /*04e0*/  LDG.E.64 R22, desc[UR4][R6.64+-0x10] ;  /* 0xfffff00406167981 */ /* 0x000ea8000c1e1b00 */
[----:B------:R-:W3:Y:S04]  /*04f0*/  LDG.E.64 R10, desc[UR4][R6.64+-0x8] ;  /* 0xfffff804060a7981 */ /* 0x000ee8000c1e1b00 */
[----:B------:R-:W4:Y:S04]  /*0500*/  LDG.E.64 R12, desc[UR4][R6.64] ;  /* 0x00000004060c7981 */ /* 0x000f28000c1e1b00 */
[----:B------:R-:W5:Y:S04]  /*0510*/  LDG.E.64 R14, desc[UR4][R6.64+0x8] ;  /* 0x00000804060e7981 */ /* 0x000f68000c1e1b00 */
[----:B------:R-:W5:Y:S04]  /*0520*/  LDG.E.64 R16, desc[UR4][R6.64+0x10] ;  /* 0x0000100406107981 */ /* 0x000f68000c1e1b00 */
[----:B------:R-:W5:Y:S04]  /*0530*/  LDG.E.64 R18, desc[UR4][R6.64+0x18] ;  /* 0x0000180406127981 */ /* 0x000f68000c1e1b00 */
[----:B------:R-:W5:Y:S01]  /*0540*/  LDG.E.64 R20, desc[UR4][R6.64+0x20] ;  /* 0x0000200406147981 */ /* 0x000f62000c1e1b00 */
[----:B--2---:R-:W-:-:S03]  /*0550*/  DADD R22, R22, R24 ;  /* 0x0000000016167229 */ /* 0x004fc60000000018 */
[----:B------:R-:W2:Y:S05]  /*0560*/  LDG.E.64 R24, desc[UR4][R6.64+0x28] ;  /* 0x0000280406187981 */ /* 0x000eaa000c1e1b00 */
[----:B---3--:R-:W-:Y:S02]  /*0570*/  DADD R10, R22, R10 ;  /* 0x00000000160a7229 */ /* 0x008fe4000000000a */
[----:B------:R-:W3:Y:S06]  /*0580*/  LDG.E.64 R22, desc[UR4][R6.64+0x30] ;  /* 0x0000300406167981 */ /* 0x000eec000c1e1b00 */
[----:B----4-:R-:W-:-:S02]  /*0590*/  DADD R12, R10, R12 ;  /* 0x000000000a0c7229 */ /* 0x010fc4000000000c */
[----:B------:R-:W4:Y:S06]  /*05a0*/  LDG.E.64 R10, desc[UR4][R6.64+0x38] ;  /* 0x00003804060a7981 */ /* 0x000f2c000c1e1b00 */
[----:B-----5:R-:W-:Y:S02]  /*05b0*/  DADD R14, R12, R14 ;  /* 0x000000000c0e7229 */ /* 0x020fe4000000000e */
[----:B------:R-:W5:Y:S06]  /*05c0*/  LDG.E.64 R12, desc[UR4][R6.64+0x40] ;  /* 0x00004004060c7981 */ /* 0x000f6c000c1e1b00 */
[----:B------:R-:W-:-:S02]  /*05d0*/  DADD R16, R14, R16 ;  /* 0x000000000e107229 */ /* 0x000fc40000000010 */
[----:B------:R-:W5:Y:S06]  /*05e0*/  LDG.E.64 R14, desc[UR4][R6.64+0x48] ;  /* 0x00004804060e7981 */ /* 0x000f6c000c1e1b00 */
[----:B------:R-:W-:Y:S02]  /*05f0*/  DADD R18, R16, R18 ;  /* 0x0000000010127229 */ /* 0x000fe40000000012 */
[----:B------:R-:W5:Y:S06]  /*0600*/  LDG.E.64 R16, desc[UR4][R6.64+0x50] ;  /* 0x0000500406107981 */ /* 0x000f6c000c1e1b00 */
[----:B------:R-:W-:-:S02]  /*0610*/  DADD R20, R18, R20 ;  /* 0x0000000012147229 */ /* 0x000fc40000000014 */
[----:B------:R-:W5:Y:S06]  /*0620*/  LDG.E.64 R18, desc[UR4][R6.64+0x58] ;  /* 0x0000580406127981 */ /* 0x000f6c000c1e1b00 */
[----:B--2---:R-:W-:Y:S02]  /*0630*/  DADD R24, R20, R24 ;  /* 0x0000000014187229 */ /* 0x004fe40000000018 */
[----:B------:R-:W2:Y:S06]  /*0640*/  LDG.E.64 R20, desc[UR4][R6.64+0x60] ;  /* 0x0000600406147981 */ /* 0x000eac000c1e1b00 */
[----:B---3--:R-:W-:-:S02]  /*0650*/  DADD R22, R24, R22 ;  /* 0x0000000018167229 */ /* 0x008fc40000000016 */
[----:B------:R0:W3:Y:S01]  /*0660*/  LDG.E.64 R24, desc[UR4][R6.64+0x68] ;  /* 0x0000680406187981 */ /* 0x0000e2000c1e1b00 */
[----:B------:R-:W-:-:S05]  /*0670*/  IADD3 R27, P1, R27, 0x10, RZ ;  /* 0x000000101b1b7810 */ /* 0x000fca0007f3e0ff */
[----:B----4-:R-:W-:Y:S01]  /*0680*/  DADD R10, R22, R10 ;  /* 0x00000000160a7229 */ /* 0x010fe2000000000a */
[----:B------:R-:W-:Y:S01]  /*0690*/  IMAD.X R3, RZ, RZ, R3, P1 ;  /* 0x000000ffff037224 */ /* 0x000fe200008e0603 */
[----:B------:R-:W-:Y:S02]  /*06a0*/  ISETP.GE.U32.AND P1, PT, R27, R5, PT ;  /* 0x000000051b00720c */ /* 0x000fe40003f26070 */
[----:B0-----:R-:W-:Y:S02]  /*06b0*/  IADD3 R6, P2, R6, 0x80, RZ ;  /* 0x0000008006067810 */ /* 0x001fe40007f5e0ff */
[----:B------:R-:W-:Y:S02]  /*06c0*/  ISETP.GE.AND.EX P1, PT, R3, R4, PT, P1 ;  /* 0x000000040300720c */ /* 0x000fe40003f26310 */
[----:B-----5:R-:W-:Y:S01]  /*06d0*/  DADD R10, R10, R12 ;  /* 0x000000000a0a7229 */ /* 0x020fe2000000000c */
[----:B------:R-:W-:-:S07]  /*06e0*/  IMAD.X R7, RZ, RZ, R7, P2 ;  /* 0x000000ffff077224 */ /* 0x000fce00010e0607 */
[----:B------:R-:W-:-:S08]  /*06f0*/  DADD R10, R10, R14 ;  /* 0x000000000a0a7229 */ /* 0x000fd0000000000e */
[----:B------:R-:W-:-:S08]  /*0700*/  DADD R10, R10, R16 ;  /* 0x000000000a0a7229 */ /* 0x000fd00000000010 */
[----:B------:R-:W-:-:S08]  /*0710*/  DADD R10, R10, R18 ;  /* 0x000000000a0a7229 */ /* 0x000fd00000000012 */
[----:B--2---:R-:W-:-:S08]  /*0720*/  DADD R10, R10, R20 ;  /* 0x000000000a0a7229 */ /* 0x004fd00000000014 */
[----:B---3--:R-:W-:Y:S01]  /*0730*/  DADD R24, R10, R24 ;  /* 0x000000000a187229 */ /* 0x008fe20000000018 */
[----:B------:R-:W-:Y:S10]  /*0740*/  @!P1 BRA `(.L_x_1256) ;  /* 0xfffffffc00649947 */ /* 0x000ff4000383ffff */
.L_x_1255:
[----:B------:R-:W-:Y:S05]  /*0750*/  BSYNC B1 ;  /* 0x0000000000017941 */ /* 0x000fea0003800000 */
.L_x_1254:
        /* <DEDUP_REMOVED lines=19> */
[----:B--2---:R-:W-:-:S08]  /*0890*/  DADD R22, R24, R22 ;  /* 0x0000000018167229 */ /* 0x004fd00000000016 */
[----:B---3--:R-:W-:-:S08]  /*08a0*/  DADD R4, R22, R4 ;  /* 0x0000000016047229 */ /* 0x008fd00000000004 */
[----:B----4-:R-:W-:-:S08]  /*08b0*/  DADD R4, R4, R10 ;  /* 0x0000000004047229 */ /* 0x010fd0000000000a */
[----:B-----5:R-:W-:-:S08]  /*08c0*/  DADD R4, R4, R12 ;  /* 0x0000000004047229 */ /* 0x020fd0000000000c */
[----:B------:R-:W-:-:S08]  /*08d0*/  DADD R4, R4, R14 ;  /* 0x0000000004047229 */ /* 0x000fd0000000000e */
[----:B------:R-:W-:-:S08]  /*08e0*/  DADD R4, R4, R16 ;  /* 0x0000000004047229 */ /* 0x000fd00000000010 */
[----:B------:R-:W-:-:S08]  /*08f0*/  DADD R4, R4, R18 ;  /* 0x0000000004047229 */ /* 0x000fd00000000012 */
[----:B------:R-:W-:-:S11]  /*0900*/  DADD R24, R4, R20 ;  /* 0x0000000004187229 */ /* 0x000fd60000000014 */
.L_x_1258:
[----:B------:R-:W-:Y:S05]  /*0910*/  BSYNC B1 ;  /* 0x0000000000017941 */ /* 0x000fea0003800000 */
.L_x_1257:
[----:B------:R-:W-:-:S04]  /*0920*/  ISETP.LT.U32.AND P1, PT, R27, R8, PT ;  /* 0x000000081b00720c */ /* 0x000fc80003f21070 */
[----:B------:R-:W-:-:S13]  /*0930*/  ISETP.LT.OR.EX P0, PT, R3, R9, P0, P1 ;  /* 0x000000090300720c */ /* 0x000fda0000701710 */
[----:B------:R-:W-:Y:S05]  /*0940*/  @!P0 BRA `(.L_x_1250) ;  /* 0x0000000000208947 */ /* 0x000fea0003800000 */
[----:B------:R-:W2:Y:S04]  /*0950*/  LDG.E.64 R4, desc[UR4][R6.64+-0x10] ;  /* 0xfffff00406047981 */ /* 0x000ea8000c1e1b00 */
[----:B------:R-:W3:Y:S04]  /*0960*/  LDG.E.64 R8, desc[UR4][R6.64+-0x8] ;  /* 0xfffff80406087981 */ /* 0x000ee8000c1e1b00 */
[----:B------:R-:W4:Y:S04]  /*0970*/  LDG.E.64 R10, desc[UR4][R6.64] ;  /* 0x00000004060a7981 */ /* 0x000f28000c1e1b00 */
[----:B------:R-:W5:Y:S01]  /*0980*/  LDG.E.64 R12, desc[UR4][R6.64+0x8] ;  /* 0x00000804060c7981 */ /* 0x000f62000c1e1b00 */
[----:B--2---:R-:W-:-:S08]  /*0990*/  DADD R4, R24, R4 ;  /* 0x0000000018047229 */ /* 0x004fd00000000004 */
[----:B---3--:R-:W-:-:S08]  /*09a0*/  DADD R4, R4, R8 ;  /* 0x0000000004047229 */ /* 0x008fd00000000008 */
[----:B----4-:R-:W-:-:S08]  /*09b0*/  DADD R4, R4, R10 ;  /* 0x0000000004047229 */ /* 0x010fd0000000000a */
[----:B-----5:R-:W-:-:S11]  /*09c0*/  DADD R24, R4, R12 ;  /* 0x0000000004187229 */ /* 0x020fd6000000000c */
.L_x_1250:
[----:B------:R-:W-:Y:S05]  /*09d0*/  BSYNC B0 ;  /* 0x0000000000007941 */ /* 0x000fea0003800000 */
.L_x_1249:
        /* <DEDUP_REMOVED lines=9> */
.L_x_1259:
        /* <DEDUP_REMOVED lines=9> */
.L_x_8717:


//--------------------- .text._ZN2at6native55_GLOBAL__N__0955718d_22_SparseCsrTensorMath_cu_868dd54534reduce_sparse_csr_dim1_cuda_kernelIdiNS1_14ReductionAddOpIdEEdEEvPT2_PKT_PKT0_SC_lT1_ --------------------------
	.section	.text._ZN2at6native55_GLOBAL__N__0955718d_22_SparseCsrTensorMath_cu_868dd54534reduce_sparse_csr_dim1_cuda_kernelIdiNS1_14ReductionAddOpIdEEdEEvPT2_PKT_PKT0_SC_lT1_,"ax",@progbits
	.align	128
.text._ZN2at6native55_GLOBAL__N__0955718d_22_SparseCsrTensorMath_cu_868dd54534reduce_sparse_csr_dim1_cuda_kernelIdiNS1_14ReductionAddOpIdEEdEEvPT2_PKT_PKT0_SC_lT1_:
        .type           _ZN2at6native55_GLOBAL__N__0955718d_22_SparseCsrTensorMath_cu_868dd54534reduce_sparse_csr_dim1_cuda_kernelIdiNS1_14ReductionAddOpIdEEdEEvPT2_PKT_PKT0_SC_lT1_,@function
        .size           _ZN2at6native55_GLOBAL__N__0955718d_22_SparseCsrTensorMath_cu_868dd54534reduce_sparse_csr_dim1_cuda_kernelIdiNS1_14ReductionAddOpIdEEdEEvPT2_PKT_PKT0_SC_lT1_,(.L_x_8718 - _ZN2at6native55_GLOBAL__N__0955718d_22_SparseCsrTensorMath_cu_868dd54534reduce_sparse_csr_dim1_cuda_kernelIdiNS1_14ReductionAddOpIdEEdEEvPT2_PKT_PKT0_SC_lT1_)
        .other          _ZN2at6native55_GLOBAL__N__0955718d_22_SparseCsrTensorMath_cu_868dd54534reduce_sparse_csr_dim1_cuda_kernelIdiNS1_14ReductionAddOpIdEEdEEvPT2_PKT_PKT0_SC_lT1_,@"STO_CUDA_ENTRY STV_DEFAULT"
_ZN2at6native55_GLOBAL__N__0955718d_22_SparseCsrTensorMath_cu_868dd54534reduce_sparse_csr_dim1_cuda_kernelIdiNS1_14ReductionAddOpIdEEdEEvPT2_PKT_PKT0_SC_lT1_:
        /* <DEDUP_REMOVED lines=23> */
[C---:B------:R-:W-:Y:S01]  /*0170*/  IMAD.IADD R4, R3.reuse, 0x1, -R6 ;  /* 0x0000000103047824 */ /* 0x040fe200078e0a06 */
[----:B------:R-:W-:Y:S01]  /*0180*/  LOP3.LUT R8, RZ, R6, RZ, 0x33, !PT ;  /* 0x00000006ff087212 */ /* 0x000fe200078e33ff */
[----:B------:R-:W-:Y:S03]  /*0190*/  BSSY B1, `(.L_x_1262) ;  /* 0x0000017000017945 */ /* 0x000fe60003800000 */
[----:B------:R-:W-:Y:S01]  /*01a0*/  LOP3.LUT P1, R7, R4, 0x3, RZ, 0xc0, !PT ;  /* 0x0000000304077812 */ /* 0x000fe2000782c0ff */
[----:B------:R-:W-:Y:S02]  /*01b0*/  IMAD.IADD R8, R3, 0x1, R8 ;  /* 0x0000000103087824 */ /* 0x000fe400078e0208 */
[----:B------:R-:W-:-:S03]  /*01c0*/  IMAD.MOV.U32 R4, RZ, RZ, R6 ;  /* 0x000000ffff047224 */ /* 0x000fc600078e0006 */
        /* <DEDUP_REMOVED lines=8> */
[----:B------:R-:W-:-:S07]  /*0250*/  IMAD.MOV.U32 R4, RZ, RZ, R6 ;  /* 0x000000ffff047224 */ /* 0x000fce00078e0006 */
.L_x_1264:
[----:B------:R-:W-:Y:S02]  /*0260*/  IMAD.MOV.U32 R6, RZ, RZ, R11 ;  /* 0x000000ffff067224 */ /* 0x000fe400078e000b */
[----:B------:R-:W-:-:S06]  /*0270*/  IMAD.MOV.U32 R7, RZ, RZ, R5 ;  /* 0x000000ffff077224 */ /* 0x000fcc00078e0005 */
[----:B------:R-:W2:Y:S01]  /*0280*/  LDG.E.64 R6, desc[UR4][R6.64] ;  /* 0x0000000406067981 */ /* 0x000ea2000c1e1b00 */
[----:B------:R-:W-:Y:S01]  /*0290*/  VIADD R10, R10, 0xffffffff ;  /* 0xffffffff0a0a7836 */ /* 0x000fe20000000000 */
[----:B------:R-:W-:Y:S01]  /*02a0*/  IADD3 R11, P2, R11, 0x8, RZ ;  /* 0x000000080b0b7810 */ /* 0x000fe20007f5e0ff */
[----:B------:R-:W-:-:S03]  /*02b0*/  VIADD R4, R4, 0x1 ;  /* 0x0000000104047836 */ /* 0x000fc60000000000 */
[----:B------:R-:W-:Y:S01]  /*02c0*/  ISETP.NE.AND P1, PT, R10, RZ, PT ;  /* 0x000000ff0a00720c */ /* 0x000fe20003f25270 */
[----:B------:R-:W-:Y:S01]  /*02d0*/  IMAD.X R5, RZ, RZ, R5, P2 ;  /* 0x000000ffff057224 */ /* 0x000fe200010e0605 */
[----:B--2---:R-:W-:-:S11]  /*02e0*/  DADD R8, R6, R8 ;  /* 0x0000000006087229 */ /* 0x004fd60000000008 */
[----:B------:R-:W-:Y:S05]  /*02f0*/  @P1 BRA `(.L_x_1264) ;  /* 0xfffffffc00d81947 */ /* 0x000fea000383ffff */
.L_x_1263:
[----:B------:R-:W-:Y:S05]  /*0300*/  BSYNC B1 ;  /* 0x0000000000017941 */ /* 0x000fea0003800000 */
.L_x_1262:
        /* <DEDUP_REMOVED lines=12> */
.L_x_1267:
        /* <DEDUP_REMOVED lines=22> */
[----:B------:R-:W-:Y:S02]  /*0530*/  DADD R22, R24, R22 ;  /* 0x0000000018167229 */ /* 0x000fe40000000016 */
[----:B------:R0:W5:Y:S01]  /*0540*/  LDG.E.64 R24, desc[UR4][R6.64+0x68] ;  /* 0x0000680406187981 */ /* 0x000162000c1e1b00 */
[----:B------:R-:W-:-:S05]  /*0550*/  VIADD R4, R4, 0x10 ;  /* 0x0000001004047836 */ /* 0x000fca0000000000 */
[----:B------:R-:W-:Y:S02]  /*0560*/  ISETP.GE.AND P1, PT, R4, R5, PT ;  /* 0x000000050400720c */ /* 0x000fe40003f26270 */
        /* <DEDUP_REMOVED lines=9> */
[----:B------:R-:W-:Y:S01]  /*0600*/  DADD R8, R8, R24 ;  /* 0x0000000008087229 */ /* 0x000fe20000000018 */
[----:B------:R-:W-:Y:S10]  /*0610*/  @!P1 BRA `(.L_x_1267) ;  /* 0xfffffffc006c9947 */ /* 0x000ff4000383ffff */
.L_x_1266:
[----:B------:R-:W-:Y:S05]  /*0620*/  BSYNC B1 ;  /* 0x0000000000017941 */ /* 0x000fea0003800000 */
.L_x_1265:
        /* <DEDUP_REMOVED lines=14> */
[----:B------:R-:W-:-:S03]  /*0710*/  PLOP3.LUT P0, PT, PT, PT, PT, 0x8, 0x0 ;  /* 0x000000000000781c */ /* 0x000fc60003f0e170 */
[----:B0-----:R-:W-:Y:S02]  /*0720*/  IMAD.X R7, RZ, RZ, R7, P1 ;  /* 0x000000ffff077224 */ /* 0x001fe400008e0607 */
[----:B------:R-:W-:Y:S01]  /*0730*/  IMAD.MOV.U32 R6, RZ, RZ, R5 ;  /* 0x000000ffff067224 */ /* 0x000fe200078e0005 */
        /* <DEDUP_REMOVED lines=8> */
.L_x_1269:
[----:B------:R-:W-:Y:S05]  /*07c0*/  BSYNC B1 ;  /* 0x0000000000017941 */ /* 0x000fea0003800000 */
.L_x_1268:
[----:B------:R-:W-:-:S13]  /*07d0*/  ISETP.LT.OR P0, PT, R4, R3, P0 ;  /* 0x000000030400720c */ /* 0x000fda0000701670 */
        /* <DEDUP_REMOVED lines=9> */
.L_x_1261:
[----:B------:R-:W-:Y:S05]  /*0870*/  BSYNC B0 ;  /* 0x0000000000007941 */ /* 0x000fea0003800000 */
.L_x_1260:
        /* <DEDUP_REMOVED lines=8> */
.L_x_1270:
        /* <DEDUP_REMOVED lines=16> */
.L_x_8718:


//--------------------- .text._ZN2at6native55_GLOBAL__N__0955718d_22_SparseCsrTensorMath_cu_868dd54534reduce_sparse_csr_dim0_cuda_kernelIdlNS1_14ReductionAddOpIdEEdEEvPT2_PKT0_lPKT_S9_lT1_ --------------------------
	.section	.text._ZN2at6native55_GLOBAL__N__0955718d_22_SparseCsrTensorMath_cu_868dd54534reduce_sparse_csr_dim0_cuda_kernelIdlNS1_14ReductionAddOpIdEEdEEvPT2_PKT0_lPKT_S9_lT1_,"ax",@progbits
	.align	128
.text._ZN2at6native55_GLOBAL__N__0955718d_22_SparseCsrTensorMath_cu_868dd54534reduce_sparse_csr_dim0_cuda_kernelIdlNS1_14ReductionAddOpIdEEdEEvPT2_PKT0_lPKT_S9_lT1_:
        .type           _ZN2at6native55_GLOBAL__N__0955718d_22_SparseCsrTensorMath_cu_868dd54534reduce_sparse_csr_dim0_cuda_kernelIdlNS1_14ReductionAddOpIdEEdEEvPT2_PKT0_lPKT_S9_lT1_,@function
        .size           _ZN2at6native55_GLOBAL__N__0955718d_22_SparseCsrTensorMath_cu_868dd54534reduce_sparse_csr_dim0_cuda_kernelIdlNS1_14ReductionAddOpIdEEdEEvPT2_PKT0_lPKT_S9_lT1_,(.L_x_8719 - _ZN2at6native55_GLOBAL__N__0955718d_22_SparseCsrTensorMath_cu_868dd54534reduce_sparse_csr_dim0_cuda_kernelIdlNS1_14ReductionAddOpIdEEdEEvPT2_PKT0_lPKT_S9_lT1_)
        .other          _ZN2at6native55_GLOBAL__N__0955718d_22_SparseCsrTensorMath_cu_868dd54534reduce_sparse_csr_dim0_cuda_kernelIdlNS1_14ReductionAddOpIdEEdEEvPT2_PKT0_lPKT_S9_lT1_,@"STO_CUDA_ENTRY STV_DEFAULT"
_ZN2at6native55_GLOBAL__N__0955718d_22_SparseCsrTensorMath_cu_868dd54534reduce_sparse_csr_dim0_cuda_kernelIdlNS1_14ReductionAddOpIdEEdEEvPT2_PKT0_lPKT_S9_lT1_:
        /* <DEDUP_REMOVED lines=43> */
.L_x_1273:
        /* <DEDUP_REMOVED lines=20> */
[----:B--2---:R-:W-:-:S08]  /*03f0*/  @!P2 DADD R2, R2, R10 ;  /* 0x000000000202a229 */ /* 0x004fd0000000000a */
[----:B---3--:R-:W-:Y:S01]  /*0400*/  @!P3 DADD R2, R2, R18 ;  /* 0x000000000202b229 */ /* 0x008fe20000000012 */
[----:B------:R-:W-:-:S04]  /*0410*/  IADD3 R10, P3, R16, UR4, RZ ;  /* 0x00000004100a7c10 */ /* 0x000fc8000ff7e0ff */
[----:B------:R-:W-:Y:S02]  /*0420*/  ISETP.NE.U32.AND P2, PT, R10, RZ, PT ;  /* 0x000000ff0a00720c */ /* 0x000fe40003f45070 */
[----:B------:R-:W-:Y:S01]  /*0430*/  IADD3.X R10, R17, UR5, RZ, P3, !PT ;  /* 0x00000005110a7c10 */ /* 0x000fe20009ffe4ff */
[----:B----4-:R-:W-:Y:S01]  /*0440*/  @!P4 DADD R2, R2, R20 ;  /* 0x000000000202c229 */ /* 0x010fe20000000014 */
[----:B------:R-:W-:Y:S02]  /*0450*/  IADD3 R6, P4, R6, 0x20, RZ ;  /* 0x0000002006067810 */ /* 0x000fe40007f9e0ff */
[----:B------:R-:W-:Y:S02]  /*0460*/  ISETP.NE.AND.EX P2, PT, R10, RZ, PT, P2 ;  /* 0x000000ff0a00720c */ /* 0x000fe40003f45320 */
[----:B------:R-:W-:Y:S01]  /*0470*/  IADD3 R20, P3, R12, 0x20, RZ ;  /* 0x000000200c147810 */ /* 0x000fe20007f7e0ff */
[----:B------:R-:W-:Y:S02]  /*0480*/  IMAD.X R7, RZ, RZ, R7, P4 ;  /* 0x000000ffff077224 */ /* 0x000fe400020e0607 */
[----:B------:R-:W-:-:S02]  /*0490*/  @!P1 DADD R2, R2, R8 ;  /* 0x0000000002029229 */ /* 0x000fc40000000008 */
[----:B------:R-:W-:-:S06]  /*04a0*/  IMAD.X R21, RZ, RZ, R13, P3 ;  /* 0x000000ffff157224 */ /* 0x000fcc00018e060d */
[----:B------:R-:W-:Y:S05]  /*04b0*/  @P2 BRA `(.L_x_1273) ;  /* 0xfffffffc007c2947 */ /* 0x000fea000383ffff */
.L_x_1272:
        /* <DEDUP_REMOVED lines=11> */
.L_x_1274:
        /* <DEDUP_REMOVED lines=16> */
[----:B--2---:R-:W-:-:S09]  /*0670*/  @!P0 DADD R2, R2, R6 ;  /* 0x0000000002028229 */ /* 0x004fd20000000006 */
[----:B------:R-:W-:Y:S05]  /*0680*/  @P1 BRA `(.L_x_1274) ;  /* 0xfffffffc00b81947 */ /* 0x000fea000383ffff */
.L_x_1271:
[----:B------:R-:W-:Y:S02]  /*0690*/  ULDC.64 UR4, c[0x0][0x210] ;  /* 0x0000840000047ab9 */ /* 0x000fe40000000a00 */
[----:B-----5:R-:W-:-:S04]  /*06a0*/  IADD3 R4, P0, R0, UR4, RZ ;  /* 0x0000000400047c10 */ /* 0x020fc8000ff1e0ff */
[----:B------:R-:W-:-:S05]  /*06b0*/  IADD3.X R5, R14, UR5, RZ, P0, !PT ;  /* 0x000000050e057c10 */ /* 0x000fca00087fe4ff */
[----:B------:R-:W-:Y:S01]  /*06c0*/  STG.E.64 desc[UR12][R4.64], R2 ;  /* 0x0000000204007986 */ /* 0x000fe2000c101b0c */
[----:B------:R-:W-:Y:S05]  /*06d0*/  EXIT ;  /* 0x000000000000794d */ /* 0x000fea0003800000 */
.L_x_1275:
        /* <DEDUP_REMOVED lines=10> */
.L_x_8719:


//--------------------- .text._ZN2at6native55_GLOBAL__N__0955718d_22_SparseCsrTensorMath_cu_868dd54534reduce_sparse_csr_dim0_cuda_kernelIdiNS1_14ReductionAddOpIdEEdEEvPT2_PKT0_lPKT_S9_lT1_ --------------------------
	.section	.text._ZN2at6native55_GLOBAL__N__0955718d_22_SparseCsrTensorMath_cu_868dd54534reduce_sparse_csr_dim0_cuda_kernelIdiNS1_14ReductionAddOpIdEEdEEvPT2_PKT0_lPKT_S9_lT1_,"ax",@progbits
	.align	128
.text._ZN2at6native55_GLOBAL__N__0955718d_22_SparseCsrTensorMath_cu_868dd54534reduce_sparse_csr_dim0_cuda_kernelIdiNS1_14ReductionAddOpIdEEdEEvPT2_PKT0_lPKT_S9_lT1_:
        .type           _ZN2at6native55_GLOBAL__N__0955718d_22_SparseCsrTensorMath_cu_868dd54534reduce_sparse_csr_dim0_cuda_kernelIdiNS1_14ReductionAddOpIdEEdEEvPT2_PKT0_lPKT_S9_lT1_,@function
        .size           _ZN2at6native55_GLOBAL__N__0955718d_22_SparseCsrTensorMath_cu_868dd54534reduce_sparse_csr_dim0_cuda_kernelIdiNS1_14ReductionAddOpIdEEdEEvPT2_PKT0_lPKT_S9_lT1_,(.L_x_8720 - _ZN2at6native55_GLOBAL__N__0955718d_22_SparseCsrTensorMath_cu_868dd54534reduce_sparse_csr_dim0_cuda_kernelIdiNS1_14ReductionAddOpIdEEdEEvPT2_PKT0_lPKT_S9_lT1_)
        .other          _ZN2at6native55_GLOBAL__N__0955718d_22_SparseCsrTensorMath_cu_868dd54534reduce_sparse_csr_dim0_cuda_kernelIdiNS1_14ReductionAddOpIdEEdEEvPT2_PKT0_lPKT_S9_lT1_,@"STO_CUDA_ENTRY STV_DEFAULT"
_ZN2at6native55_GLOBAL__N__0955718d_22_SparseCsrTensorMath_cu_868dd54534reduce_sparse_csr_dim0_cuda_kernelIdiNS1_14ReductionAddOpIdEEdEEvPT2_PKT0_lPKT_S9_lT1_:
        /* <DEDUP_REMOVED lines=41> */
.L_x_1278:
        /* <DEDUP_REMOVED lines=21> */
[----:B0-----:R-:W-:Y:S02]  /*03e0*/  IADD3 R8, P3, R8, 0x20, RZ ;  /* 0x0000002008087810 */ /* 0x001fe40007f7e0ff */
[----:B------:R-:W-:Y:S02]  /*03f0*/  ISETP.NE.AND.EX P1, PT, R13, RZ, PT, P1 ;  /* 0x000000ff0d00720c */ /* 0x000fe40003f25310 */
[----:B------:R-:W-:Y:S01]  /*0400*/  IADD3 R4, P4, R4, 0x10, RZ ;  /* 0x0000001004047810 */ /* 0x000fe20007f9e0ff */
[----:B------:R-:W-:Y:S02]  /*0410*/  IMAD.X R15, RZ, RZ, R9, P3 ;  /* 0x000000ffff0f7224 */ /* 0x000fe400018e0609 */
[----:B------:R-:W-:-:S02]  /*0420*/  @!P2 DADD R2, R2, R10 ;  /* 0x000000000202a229 */ /* 0x000fc4000000000a */
[----:B------:R-:W-:-:S06]  /*0430*/  IMAD.X R5, RZ, RZ, R5, P4 ;  /* 0x000000ffff057224 */ /* 0x000fcc00020e0605 */
[----:B------:R-:W-:Y:S05]  /*0440*/  @P1 BRA `(.L_x_1278) ;  /* 0xfffffffc00901947 */ /* 0x000fea000383ffff */
.L_x_1277:
        /* <DEDUP_REMOVED lines=9> */
.L_x_1279:
        /* <DEDUP_REMOVED lines=17> */
.L_x_1276:
[----:B------:R-:W-:Y:S02]  /*05f0*/  ULDC.64 UR4, c[0x0][0x210] ;  /* 0x0000840000047ab9 */ /* 0x000fe40000000a00 */
[----:B------:R-:W-:-:S04]  /*0600*/  LEA R4, P0, R0, UR4, 0x3 ;  /* 0x0000000400047c11 */ /* 0x000fc8000f8018ff */
[----:B------:R-:W-:-:S05]  /*0610*/  LEA.HI.X R5, R0, UR5, RZ, 0x3, P0 ;  /* 0x0000000500057c11 */ /* 0x000fca00080f1cff */
[----:B------:R-:W-:Y:S01]  /*0620*/  STG.E.64 desc[UR12][R4.64], R2 ;  /* 0x0000000204007986 */ /* 0x000fe2000c101b0c */
[----:B------:R-:W-:Y:S05]  /*0630*/  EXIT ;  /* 0x000000000000794d */ /* 0x000fea0003800000 */
.L_x_1280:
        /* <DEDUP_REMOVED lines=12> */
.L_x_8720:


//--------------------- .text._ZN2at6native55_GLOBAL__N__0955718d_22_SparseCsrTensorMath_cu_868dd54534reduce_sparse_csr_dim1_cuda_kernelIslNS1_14ReductionAddOpIlEElEEvPT2_PKT_PKT0_SC_lT1_ --------------------------
	.section	.text._ZN2at6native55_GLOBAL__N__0955718d_22_SparseCsrTensorMath_cu_868dd54534reduce_sparse_csr_dim1_cuda_kernelIslNS1_14ReductionAddOpIlEElEEvPT2_PKT_PKT0_SC_lT1_,"ax",@progbits
	.align	128
.text._ZN2at6native55_GLOBAL__N__0955718d_22_SparseCsrTensorMath_cu_868dd54534reduce_sparse_csr_dim1_cuda_kernelIslNS1_14ReductionAddOpIlEElEEvPT2_PKT_PKT0_SC_lT1_:
        .type           _ZN2at6native55_GLOBAL__N__0955718d_22_SparseCsrTensorMath_cu_868dd54534reduce_sparse_csr_dim1_cuda_kernelIslNS1_14ReductionAddOpIlEElEEvPT2_PKT_PKT0_SC_lT1_,@function
        .size           _ZN2at6native55_GLOBAL__N__0955718d_22_SparseCsrTensorMath_cu_868dd54534reduce_sparse_csr_dim1_cuda_kernelIslNS1_14ReductionAddOpIlEElEEvPT2_PKT_PKT0_SC_lT1_,(.L_x_8721 - _ZN2at6native55_GLOBAL__N__0955718d_22_SparseCsrTensorMath_cu_868dd54534reduce_sparse_csr_dim1_cuda_kernelIslNS1_14ReductionAddOpIlEElEEvPT2_PKT_PKT0_SC_lT1_)
        .other          _ZN2at6native55_GLOBAL__N__0955718d_22_SparseCsrTensorMath_cu_868dd54534reduce_sparse_csr_dim1_cuda_kernelIslNS1_14ReductionAddOpIlEElEEvPT2_PKT_PKT0_SC_lT1_,@"STO_CUDA_ENTRY STV_DEFAULT"
_ZN2at6native55_GLOBAL__N__0955718d_22_SparseCsrTensorMath_cu_868dd54534reduce_sparse_csr_dim1_cuda_kernelIslNS1_14ReductionAddOpIlEElEEvPT2_PKT_PKT0_SC_lT1_:
        /* <DEDUP_REMOVED lines=22> */
[----:B------:R-:W-:Y:S01]  /*0160*/  IMAD.MOV.U32 R8, RZ, RZ, R9 ;  /* 0x000000ffff087224 */ /* 0x000fe200078e0009 */
[----:B------:R-:W-:Y:S02]  /*0170*/  CS2R R4, SRZ ;  /* 0x0000000000047805 */ /* 0x000fe4000001ff00 */
[----:B------:R-:W-:-:S04]  /*0180*/  ISETP.GT.U32.AND P0, PT, R2, R7, PT ;  /* 0x000000070200720c */ /* 0x000fc80003f04070 */
[----:B------:R-:W-:-:S13]  /*0190*/  ISETP.GT.AND.EX P0, PT, R3, R8, PT, P0 ;  /* 0x000000080300720c */ /* 0x000fda0003f04300 */
[----:B------:R-:W-:Y:S05]  /*01a0*/  @!P0 BRA `(.L_x_1282) ;  /* 0x0000000000f88947 */ /* 0x000fea0003800000 */
[----:B------:R-:W-:Y:S01]  /*01b0*/  LOP3.LUT R5, RZ, R7, RZ, 0x33, !PT ;  /* 0x00000007ff057212 */ /* 0x000fe200078e33ff */
[C---:B------:R-:W-:Y:S01]  /*01c0*/  IMAD.IADD R9, R2.reuse, 0x1, -R7 ;  /* 0x0000000102097824 */ /* 0x040fe200078e0a07 */
[----:B------:R-:W-:Y:S02]  /*01d0*/  BSSY B1, `(.L_x_1283) ;  /* 0x0000029000017945 */ /* 0x000fe40003800000 */
[----:B------:R-:W-:Y:S02]  /*01e0*/  IADD3 R4, P0, R2, R5, RZ ;  /* 0x0000000502047210 */ /* 0x000fe40007f1e0ff */
[----:B------:R-:W-:Y:S02]  /*01f0*/  LOP3.LUT R5, RZ, R8, RZ, 0x33, !PT ;  /* 0x00000008ff057212 */ /* 0x000fe400078e33ff */
[----:B------:R-:W-:Y:S02]  /*0200*/  ISETP.GE.U32.AND P1, PT, R4, 0x3, PT ;  /* 0x000000030400780c */ /* 0x000fe40003f26070 */
[----:B------:R-:W-:Y:S01]  /*0210*/  LOP3.LUT R9, R9, 0x3, RZ, 0xc0, !PT ;  /* 0x0000000309097812 */ /* 0x000fe200078ec0ff */
[----:B------:R-:W-:-:S03]  /*0220*/  IMAD.X R4, R3, 0x1, R5, P0 ;  /* 0x0000000103047824 */ /* 0x000fc600000e0605 */
[----:B------:R-:W-:Y:S02]  /*0230*/  ISETP.NE.U32.AND P0, PT, R9, RZ, PT ;  /* 0x000000ff0900720c */ /* 0x000fe40003f05070 */
[----:B------:R-:W-:Y:S02]  /*0240*/  ISETP.GE.U32.AND.EX P1, PT, R4, RZ, PT, P1 ;  /* 0x000000ff0400720c */ /* 0x000fe40003f26110 */
[----:B------:R-:W-:Y:S02]  /*0250*/  CS2R R4, SRZ ;  /* 0x0000000000047805 */ /* 0x000fe4000001ff00 */
[----:B------:R-:W-:-:S09]  /*0260*/  ISETP.NE.AND.EX P0, PT, RZ, RZ, PT, P0 ;  /* 0x000000ffff00720c */ /* 0x000fd20003f05300 */
[----:B------:R-:W-:Y:S05]  /*0270*/  @!P1 BRA `(.L_x_1284) ;  /* 0x0000000000789947 */ /* 0x000fea0003800000 */
[----:B------:R-:W-:Y:S01]  /*0280*/  ULDC.64 UR6, c[0x0][0x218] ;  /* 0x0000860000067ab9 */ /* 0x000fe20000000a00 */
[----:B------:R-:W-:Y:S02]  /*0290*/  IADD3 R16, P1, -R2, R9, RZ ;  /* 0x0000000902107210 */ /* 0x000fe40007f3e1ff */
[----:B------:R-:W-:Y:S02]  /*02a0*/  CS2R R4, SRZ ;  /* 0x0000000000047805 */ /* 0x000fe4000001ff00 */
[----:B------:R-:W-:Y:S01]  /*02b0*/  LEA R11, P2, R7, UR6, 0x1 ;  /* 0x00000006070b7c11 */ /* 0x000fe2000f8408ff */
[----:B------:R-:W-:-:S03]  /*02c0*/  IMAD.X R17, RZ, RZ, ~R3, P1 ;  /* 0x000000ffff117224 */ /* 0x000fc600008e0e03 */
[----:B------:R-:W-:Y:S02]  /*02d0*/  IADD3 R11, P3, R11, 0x4, RZ ;  /* 0x000000040b0b7810 */ /* 0x000fe40007f7e0ff */
[----:B------:R-:W-:-:S05]  /*02e0*/  LEA.HI.X R2, R7, UR7, R8, 0x1, P2 ;  /* 0x0000000707027c11 */ /* 0x000fca00090f0c08 */
[----:B------:R-:W-:-:S07]  /*02f0*/  IMAD.X R3, RZ, RZ, R2, P3 ;  /* 0x000000ffff037224 */ /* 0x000fce00018e0602 */
.L_x_1285:
[----:B------:R-:W-:-:S05]  /*0300*/  IMAD.MOV.U32 R2, RZ, RZ, R11 ;  /* 0x000000ffff027224 */ /* 0x000fca00078e000b */
[----:B------:R-:W2:Y:S04]  /*0310*/  LDG.E.S16 R11, desc[UR4][R2.64+-0x4] ;  /* 0xfffffc04020b7981 */ /* 0x000ea8000c1e1700 */
[----:B------:R-:W2:Y:S04]  /*0320*/  LDG.E.S16 R10, desc[UR4][R2.64+-0x2] ;  /* 0xfffffe04020a7981 */ /* 0x000ea8000c1e1700 */
[----:B------:R-:W3:Y:S04]  /*0330*/  LDG.E.S16 R12, desc[UR4][R2.64] ;  /* 0x00000004020c7981 */ /* 0x000ee8000c1e1700 */
[----:B------:R-:W3:Y:S01]  /*0340*/  LDG.E.S16 R13, desc[UR4][R2.64+0x2] ;  /* 0x00000204020d7981 */ /* 0x000ee2000c1e1700 */
[----:B------:R-:W-:-:S04]  /*0350*/  IADD3 R7, P1, R7, 0x4, RZ ;  /* 0x0000000407077810 */ /* 0x000fc80007f3e0ff */
[----:B------:R-:W-:Y:S01]  /*0360*/  IADD3 R14, P2, R7, R16, RZ ;  /* 0x00000010070e7210 */ /* 0x000fe20007f5e0ff */
[----:B------:R-:W-:-:S03]  /*0370*/  IMAD.X R8, RZ, RZ, R8, P1 ;  /* 0x000000ffff087224 */ /* 0x000fc600008e0608 */
[----:B------:R-:W-:Y:S01]  /*0380*/  ISETP.NE.U32.AND P1, PT, R14, RZ, PT ;  /* 0x000000ff0e00720c */ /* 0x000fe20003f25070 */
[----:B------:R-:W-:-:S05]  /*0390*/  IMAD.X R14, R8, 0x1, R17, P2 ;  /* 0x00000001080e7824 */ /* 0x000fca00010e0611 */
[----:B------:R-:W-:Y:S02]  /*03a0*/  ISETP.NE.AND.EX P1, PT, R14, RZ, PT, P1 ;  /* 0x000000ff0e00720c */ /* 0x000fe40003f25310 */
[--C-:B--2---:R-:W-:Y:S02]  /*03b0*/  IADD3 R15, P2, P3, R10, R4, R11.reuse ;  /* 0x000000040a0f7210 */ /* 0x104fe40007b5e00b */
[----:B------:R-:W-:Y:S02]  /*03c0*/  SHF.R.S32.HI R4, RZ, 0x1f, R11 ;  /* 0x0000001fff047819 */ /* 0x000fe4000001140b */
[----:B------:R-:W-:Y:S02]  /*03d0*/  SHF.R.S32.HI R10, RZ, 0x1f, R10 ;  /* 0x0000001fff0a7819 */ /* 0x000fe4000001140a */
[----:B------:R-:W-:Y:S02]  /*03e0*/  IADD3 R11, P4, R2, 0x8, RZ ;  /* 0x00000008020b7810 */ /* 0x000fe40007f9e0ff */
[----:B------:R-:W-:-:S02]  /*03f0*/  IADD3.X R10, R10, R5, R4, P2, P3 ;  /* 0x000000050a0a7210 */ /* 0x000fc400017e6404 */
[--C-:B---3--:R-:W-:Y:S01]  /*0400*/  IADD3 R4, P2, P3, R13, R15, R12.reuse ;  /* 0x0000000f0d047210 */ /* 0x108fe20007b5e00c */
[----:B------:R-:W-:Y:S01]  /*0410*/  IMAD.X R3, RZ, RZ, R3, P4 ;  /* 0x000000ffff037224 */ /* 0x000fe200020e0603 */
[----:B------:R-:W-:Y:S02]  /*0420*/  SHF.R.S32.HI R5, RZ, 0x1f, R12 ;  /* 0x0000001fff057819 */ /* 0x000fe4000001140c */
[----:B------:R-:W-:-:S04]  /*0430*/  SHF.R.S32.HI R2, RZ, 0x1f, R13 ;  /* 0x0000001fff027819 */ /* 0x000fc8000001140d */
[----:B------:R-:W-:Y:S01]  /*0440*/  IADD3.X R5, R2, R10, R5, P2, P3 ;  /* 0x0000000a02057210 */ /* 0x000fe200017e6405 */
[----:B------:R-:W-:Y:S06]  /*0450*/  @P1 BRA `(.L_x_1285) ;  /* 0xfffffffc00a81947 */ /* 0x000fec000383ffff */
.L_x_1284:
[----:B------:R-:W-:Y:S05]  /*0460*/  BSYNC B1 ;  /* 0x0000000000017941 */ /* 0x000fea0003800000 */
.L_x_1283:
[----:B------:R-:W-:Y:S05]  /*0470*/  @!P0 BRA `(.L_x_1282) ;  /* 0x0000000000448947 */ /* 0x000fea0003800000 */
[----:B------:R-:W-:Y:S01]  /*0480*/  ULDC.64 UR6, c[0x0][0x218] ;  /* 0x0000860000067ab9 */ /* 0x000fe20000000a00 */
[----:B------:R-:W-:Y:S02]  /*0490*/  IADD3 R9, P1, RZ, -R9, RZ ;  /* 0x80000009ff097210 */ /* 0x000fe40007f3e0ff */
[----:B------:R-:W-:-:S03]  /*04a0*/  LEA R11, P0, R7, UR6, 0x1 ;  /* 0x00000006070b7c11 */ /* 0x000fc6000f8008ff */
[----:B------:R-:W-:Y:S01]  /*04b0*/  IMAD.X R10, RZ, RZ, -0x1, P1 ;  /* 0xffffffffff0a7424 */ /* 0x000fe200008e06ff */
[----:B------:R-:W-:-:S09]  /*04c0*/  LEA.HI.X R8, R7, UR7, R8, 0x1, P0 ;  /* 0x0000000707087c11 */ /* 0x000fd200080f0c08 */
.L_x_1286:
[----:B------:R-:W-:Y:S02]  /*04d0*/  IMAD.MOV.U32 R2, RZ, RZ, R11 ;  /* 0x000000ffff027224 */ /* 0x000fe400078e000b */
[----:B------:R-:W-:-:S05]  /*04e0*/  IMAD.MOV.U32 R3, RZ, RZ, R8 ;  /* 0x000000ffff037224 */ /* 0x000fca00078e0008 */
[----:B------:R-:W2:Y:S01]  /*04f0*/  LDG.E.S16 R2, desc[UR4][R2.64] ;  /* 0x0000000402027981 */ /* 0x000ea2000c1e1700 */
[----:B------:R-:W-:Y:S02]  /*0500*/  IADD3 R9, P0, R9, 0x1, RZ ;  /* 0x0000000109097810 */ /* 0x000fe40007f1e0ff */
[----:B------:R-:W-:-:S03]  /*0510*/  IADD3 R11, P2, R11, 0x2, RZ ;  /* 0x000000020b0b7810 */ /* 0x000fc60007f5e0ff */
[----:B------:R-:W-:Y:S01]  /*0520*/  IMAD.X R10, RZ, RZ, R10, P0 ;  /* 0x000000ffff0a7224 */ /* 0x000fe200000e060a */
[----:B------:R-:W-:Y:S01]  /*0530*/  ISETP.NE.U32.AND P0, PT, R9, RZ, PT ;  /* 0x000000ff0900720c */ /* 0x000fe20003f05070 */
[----:B------:R-:W-:-:S03]  /*0540*/  IMAD.X R8, RZ, RZ, R8, P2 ;  /* 0x000000ffff087224 */ /* 0x000fc600010e0608 */
[----:B------:R-:W-:Y:S02]  /*0550*/  ISETP.NE.AND.EX P0, PT, R10, RZ, PT, P0 ;  /* 0x000000ff0a00720c */ /* 0x000fe40003f05300 */
[----:B--2---:R-:W-:-:S04]  /*0560*/  IADD3 R4, P1, R2, R4, RZ ;  /* 0x0000000402047210 */ /* 0x004fc80007f3e0ff */
[----:B------:R-:W-:-:S07]  /*0570*/  LEA.HI.X.SX32 R5, R2, R5, 0x1, P1 ;  /* 0x0000000502057211 */ /* 0x000fce00008f0eff */
[----:B------:R-:W-:Y:S05]  /*0580*/  @P0 BRA `(.L_x_1286) ;  /* 0xfffffffc00d00947 */ /* 0x000fea000383ffff */
.L_x_1282:
[----:B------:R-:W-:Y:S05]  /*0590*/  BSYNC B0 ;  /* 0x0000000000007941 */ /* 0x000fea0003800000 */
.L_x_1281:
        /* <DEDUP_REMOVED lines=9> */
.L_x_1287:
        /* <DEDUP_REMOVED lines=13> */
.L_x_8721:


//--------------------- .text._ZN2at6native55_GLOBAL__N__0955718d_22_SparseCsrTensorMath_cu_868dd54534reduce_sparse_csr_dim1_cuda_kernelIsiNS1_14ReductionAddOpIlEElEEvPT2_PKT_PKT0_SC_lT1_ --------------------------
	.section	.text._ZN2at6native55_GLOBAL__N__0955718d_22_SparseCsrTensorMath_cu_868dd54534reduce_sparse_csr_dim1_cuda_kernelIsiNS1_14ReductionAddOpIlEElEEvPT2_PKT_PKT0_SC_lT1_,"ax",@progbits
	.align	128
.text._ZN2at6native55_GLOBAL__N__0955718d_22_SparseCsrTensorMath_cu_868dd54534reduce_sparse_csr_dim1_cuda_kernelIsiNS1_14ReductionAddOpIlEElEEvPT2_PKT_PKT0_SC_lT1_:
        .type           _ZN2at6native55_GLOBAL__N__0955718d_22_SparseCsrTensorMath_cu_868dd54534reduce_sparse_csr_dim1_cuda_kernelIsiNS1_14ReductionAddOpIlEElEEvPT2_PKT_PKT0_SC_lT1_,@function
        .size           _ZN2at6native55_GLOBAL__N__0955718d_22_SparseCsrTensorMath_cu_868dd54534reduce_sparse_csr_dim1_cuda_kernelIsiNS1_14ReductionAddOpIlEElEEvPT2_PKT_PKT0_SC_lT1_,(.L_x_8722 - _ZN2at6native55_GLOBAL__N__0955718d_22_SparseCsrTensorMath_cu_868dd54534reduce_sparse_csr_dim1_cuda_kernelIsiNS1_14ReductionAddOpIlEElEEvPT2_PKT_PKT0_SC_lT1_)
        .other          _ZN2at6native55_GLOBAL__N__0955718d_22_SparseCsrTensorMath_cu_868dd54534reduce_sparse_csr_dim1_cuda_kernelIsiNS1_14ReductionAddOpIlEElEEvPT2_PKT_PKT0_SC_lT1_,@"STO_CUDA_ENTRY STV_DEFAULT"
_ZN2at6native55_GLOBAL__N__0955718d_22_SparseCsrTensorMath_cu_868dd54534reduce_sparse_csr_dim1_cuda_kernelIsiNS1_14ReductionAddOpIlEElEEvPT2_PKT_PKT0_SC_lT1_:
        /* <DEDUP_REMOVED lines=21> */
[----:B------:R-:W-:Y:S02]  /*0150*/  IMAD.MOV.U32 R6, RZ, RZ, RZ ;  /* 0x000000ffff067224 */ /* 0x000fe400078e00ff */
[----:B------:R-:W-:-:S09]  /*0160*/  IMAD.MOV.U32 R5, RZ, RZ, RZ ;  /* 0x000000ffff057224 */ /* 0x000fd200078e00ff */
[----:B------:R-:W-:Y:S05]  /*0170*/  @!P0 BRA `(.L_x_1289) ;  /* 0x0000000800588947 */ /* 0x000fea0003800000 */
[----:B------:R-:W-:Y:S01]  /*0180*/  LOP3.LUT R2, RZ, R8, RZ, 0x33, !PT ;  /* 0x00000008ff027212 */ /* 0x000fe200078e33ff */
[C---:B------:R-:W-:Y:S01]  /*0190*/  IMAD.IADD R10, R7.reuse, 0x1, -R8 ;  /* 0x00000001070a7824 */ /* 0x040fe200078e0a08 */
[----:B------:R-:W-:Y:S01]  /*01a0*/  BSSY B1, `(.L_x_1290) ;  /* 0x0000085000017945 */ /* 0x000fe20003800000 */
[----:B------:R-:W-:Y:S02]  /*01b0*/  IMAD.MOV.U32 R6, RZ, RZ, RZ ;  /* 0x000000ffff067224 */ /* 0x000fe400078e00ff */
[----:B------:R-:W-:Y:S01]  /*01c0*/  IMAD.IADD R2, R7, 0x1, R2 ;  /* 0x0000000107027824 */ /* 0x000fe200078e0202 */
[----:B------:R-:W-:Y:S01]  /*01d0*/  LOP3.LUT R7, R10, 0x3, RZ, 0xc0, !PT ;  /* 0x000000030a077812 */ /* 0x000fe200078ec0ff */
[----:B------:R-:W-:-:S03]  /*01e0*/  IMAD.MOV.U32 R5, RZ, RZ, RZ ;  /* 0x000000ffff057224 */ /* 0x000fc600078e00ff */
[----:B------:R-:W-:-:S13]  /*01f0*/  ISETP.GE.U32.AND P0, PT, R2, 0x3, PT ;  /* 0x000000030200780c */ /* 0x000fda0003f06070 */
[----:B------:R-:W-:Y:S05]  /*0200*/  @!P0 BRA `(.L_x_1291) ;  /* 0x0000000400f88947 */ /* 0x000fea0003800000 */
[----:B------:R-:W0:Y:S01]  /*0210*/  LDC.64 R2, c[0x0][0x218] ;  /* 0x00008600ff027b82 */ /* 0x000e220000000a00 */
[----:B------:R-:W-:Y:S01]  /*0220*/  IMAD.IADD R9, R10, 0x1, -R7 ;  /* 0x000000010a097824 */ /* 0x000fe200078e0a07 */
[----:B------:R-:W-:Y:S01]  /*0230*/  BSSY B0, `(.L_x_1292) ;  /* 0x0000068000007945 */ /* 0x000fe20003800000 */
[----:B------:R-:W-:Y:S02]  /*0240*/  IMAD.MOV.U32 R6, RZ, RZ, RZ ;  /* 0x000000ffff067224 */ /* 0x000fe400078e00ff */
[----:B------:R-:W-:Y:S01]  /*0250*/  IMAD.MOV.U32 R5, RZ, RZ, RZ ;  /* 0x000000ffff057224 */ /* 0x000fe200078e00ff */
        /* <DEDUP_REMOVED lines=10> */
.L_x_1296:
[----:B------:R-:W2:Y:S04]  /*0300*/  LDG.E.S16 R25, desc[UR4][R2.64+-0x4] ;  /* 0xfffffc0402197981 */ /* 0x000ea8000c1e1700 */
[----:B------:R-:W2:Y:S04]  /*0310*/  LDG.E.S16 R24, desc[UR4][R2.64+-0x2] ;  /* 0xfffffe0402187981 */ /* 0x000ea8000c1e1700 */
[----:B------:R-:W3:Y:S04]  /*0320*/  LDG.E.S16 R23, desc[UR4][R2.64] ;  /* 0x0000000402177981 */ /* 0x000ee8000c1e1700 */
[----:B------:R-:W3:Y:S04]  /*0330*/  LDG.E.S16 R22, desc[UR4][R2.64+0x2] ;  /* 0x0000020402167981 */ /* 0x000ee8000c1e1700 */
[----:B------:R-:W4:Y:S04]  /*0340*/  LDG.E.S16 R21, desc[UR4][R2.64+0x4] ;  /* 0x0000040402157981 */ /* 0x000f28000c1e1700 */
[----:B------:R-:W4:Y:S04]  /*0350*/  LDG.E.S16 R20, desc[UR4][R2.64+0x6] ;  /* 0x0000060402147981 */ /* 0x000f28000c1e1700 */
[----:B------:R-:W5:Y:S04]  /*0360*/  LDG.E.S16 R18, desc[UR4][R2.64+0x8] ;  /* 0x0000080402127981 */ /* 0x000f68000c1e1700 */
        /* <DEDUP_REMOVED lines=8> */
[----:B------:R0:W5:Y:S01]  /*03f0*/  LDG.E.S16 R10, desc[UR4][R2.64+0x1a] ;  /* 0x00001a04020a7981 */ /* 0x000162000c1e1700 */
[----:B------:R-:W-:-:S02]  /*0400*/  VIADD R9, R9, 0xfffffff0 ;  /* 0xfffffff009097836 */ /* 0x000fc40000000000 */
[----:B------:R-:W-:Y:S01]  /*0410*/  VIADD R8, R8, 0x10 ;  /* 0x0000001008087836 */ /* 0x000fe20000000000 */
[----:B0-----:R-:W-:-:S05]  /*0420*/  IADD3 R2, P4, R2, 0x20, RZ ;  /* 0x0000002002027810 */ /* 0x001fca0007f9e0ff */
[----:B------:R-:W-:Y:S01]  /*0430*/  IMAD.X R3, RZ, RZ, R3, P4 ;  /* 0x000000ffff037224 */ /* 0x000fe200020e0603 */
[--C-:B--2---:R-:W-:Y:S02]  /*0440*/  IADD3 R26, P1, P2, R24, R6, R25.reuse ;  /* 0x00000006181a7210 */ /* 0x104fe40007a3e019 */
[----:B------:R-:W-:Y:S02]  /*0450*/  SHF.R.S32.HI R6, RZ, 0x1f, R25 ;  /* 0x0000001fff067819 */ /* 0x000fe40000011419 */
[----:B------:R-:W-:-:S04]  /*0460*/  SHF.R.S32.HI R24, RZ, 0x1f, R24 ;  /* 0x0000001fff187819 */ /* 0x000fc80000011418 */
[----:B------:R-:W-:Y:S02]  /*0470*/  IADD3.X R24, R24, R5, R6, P1, P2 ;  /* 0x0000000518187210 */ /* 0x000fe40000fe4406 */
[--C-:B---3--:R-:W-:Y:S02]  /*0480*/  IADD3 R6, P1, P2, R22, R26, R23.reuse ;  /* 0x0000001a16067210 */ /* 0x108fe40007a3e017 */
[----:B------:R-:W-:Y:S02]  /*0490*/  SHF.R.S32.HI R23, RZ, 0x1f, R23 ;  /* 0x0000001fff177819 */ /* 0x000fe40000011417 */
[----:B------:R-:W-:-:S04]  /*04a0*/  SHF.R.S32.HI R22, RZ, 0x1f, R22 ;  /* 0x0000001fff167819 */ /* 0x000fc80000011416 */
[----:B------:R-:W-:Y:S02]  /*04b0*/  IADD3.X R22, R22, R24, R23, P1, P2 ;  /* 0x0000001816167210 */ /* 0x000fe40000fe4417 */
[--C-:B----4-:R-:W-:Y:S02]  /*04c0*/  IADD3 R6, P1, P2, R20, R6, R21.reuse ;  /* 0x0000000614067210 */ /* 0x110fe40007a3e015 */
[----:B------:R-:W-:Y:S02]  /*04d0*/  SHF.R.S32.HI R21, RZ, 0x1f, R21 ;  /* 0x0000001fff157819 */ /* 0x000fe40000011415 */
[----:B------:R-:W-:-:S04]  /*04e0*/  SHF.R.S32.HI R20, RZ, 0x1f, R20 ;  /* 0x0000001fff147819 */ /* 0x000fc80000011414 */
[----:B------:R-:W-:Y:S02]  /*04f0*/  IADD3.X R20, R20, R22, R21, P1, P2 ;  /* 0x0000001614147210 */ /* 0x000fe40000fe4415 */
[--C-:B-----5:R-:W-:Y:S02]  /*0500*/  IADD3 R6, P1, P2, R19, R6, R18.reuse ;  /* 0x0000000613067210 */ /* 0x120fe40007a3e012 */
[----:B------:R-:W-:Y:S02]  /*0510*/  SHF.R.S32.HI R18, RZ, 0x1f, R18 ;  /* 0x0000001fff127819 */ /* 0x000fe40000011412 */
[----:B------:R-:W-:-:S04]  /*0520*/  SHF.R.S32.HI R19, RZ, 0x1f, R19 ;  /* 0x0000001fff137819 */ /* 0x000fc80000011413 */
[----:B------:R-:W-:Y:S02]  /*0530*/  IADD3.X R18, R19, R20, R18, P1, P2 ;  /* 0x0000001413127210 */ /* 0x000fe40000fe4412 */
[--C-:B------:R-:W-:Y:S02]  /*0540*/  IADD3 R6, P1, P2, R17, R6, R16.reuse ;  /* 0x0000000611067210 */ /* 0x100fe40007a3e010 */
[----:B------:R-:W-:Y:S02]  /*0550*/  SHF.R.S32.HI R16, RZ, 0x1f, R16 ;  /* 0x0000001fff107819 */ /* 0x000fe40000011410 */
[----:B------:R-:W-:-:S04]  /*0560*/  SHF.R.S32.HI R17, RZ, 0x1f, R17 ;  /* 0x0000001fff117819 */ /* 0x000fc80000011411 */
[----:B------:R-:W-:Y:S02]  /*0570*/  IADD3.X R16, R17, R18, R16, P1, P2 ;  /* 0x0000001211107210 */ /* 0x000fe40000fe4410 */
[--C-:B------:R-:W-:Y:S02]  /*0580*/  IADD3 R6, P1, P2, R15, R6, R14.reuse ;  /* 0x000000060f067210 */ /* 0x100fe40007a3e00e */
[----:B------:R-:W-:Y:S02]  /*0590*/  SHF.R.S32.HI R14, RZ, 0x1f, R14 ;  /* 0x0000001fff0e7819 */ /* 0x000fe4000001140e */
[----:B------:R-:W-:Y:S02]  /*05a0*/  SHF.R.S32.HI R15, RZ, 0x1f, R15 ;  /* 0x0000001fff0f7819 */ /* 0x000fe4000001140f */
[----:B------:R-:W-:Y:S02]  /*05b0*/  SHF.R.S32.HI R5, RZ, 0x1f, R11 ;  /* 0x0000001fff057819 */ /* 0x000fe4000001140b */
[----:B------:R-:W-:-:S02]  /*05c0*/  IADD3.X R14, R15, R16, R14, P1, P2 ;  /* 0x000000100f0e7210 */ /* 0x000fc40000fe440e */
[--C-:B------:R-:W-:Y:S02]  /*05d0*/  IADD3 R6, P1, P2, R12, R6, R13.reuse ;  /* 0x000000060c067210 */ /* 0x100fe40007a3e00d */
[----:B------:R-:W-:Y:S02]  /*05e0*/  SHF.R.S32.HI R13, RZ, 0x1f, R13 ;  /* 0x0000001fff0d7819 */ /* 0x000fe4000001140d */
[----:B------:R-:W-:-:S04]  /*05f0*/  SHF.R.S32.HI R12, RZ, 0x1f, R12 ;  /* 0x0000001fff0c7819 */ /* 0x000fc8000001140c */
[----:B------:R-:W-:Y:S02]  /*0600*/  IADD3.X R12, R12, R14, R13, P1, P2 ;  /* 0x0000000e0c0c7210 */ /* 0x000fe40000fe440d */
[----:B------:R-:W-:Y:S02]  /*0610*/  ISETP.GT.AND P1, PT, R9, 0xc, PT ;  /* 0x0000000c0900780c */ /* 0x000fe40003f24270 */
[----:B------:R-:W-:Y:S02]  /*0620*/  IADD3 R6, P2, P3, R10, R6, R11 ;  /* 0x000000060a067210 */ /* 0x000fe40007b5e00b */
[----:B------:R-:W-:-:S04]  /*0630*/  SHF.R.S32.HI R10, RZ, 0x1f, R10 ;  /* 0x0000001fff0a7819 */ /* 0x000fc8000001140a */
[----:B------:R-:W-:-:S05]  /*0640*/  IADD3.X R5, R10, R12, R5, P2, P3 ;  /* 0x0000000c0a057210 */ /* 0x000fca00017e6405 */
[----:B------:R-:W-:Y:S05]  /*0650*/  @P1 BRA `(.L_x_1296) ;  /* 0xfffffffc00281947 */ /* 0x000fea000383ffff */
.L_x_1295:
[----:B------:R-:W-:Y:S05]  /*0660*/  BSYNC B3 ;  /* 0x0000000000037941 */ /* 0x000fea0003800000 */
.L_x_1294:
[----:B------:R-:W-:Y:S01]  /*0670*/  ISETP.GT.AND P1, PT, R9, 0x4, PT ;  /* 0x000000040900780c */ /* 0x000fe20003f24270 */
[----:B------:R-:W-:-:S12]  /*0680*/  BSSY B3, `(.L_x_1297) ;  /* 0x000001f000037945 */ /* 0x000fd80003800000 */
[----:B------:R-:W-:Y:S05]  /*0690*/  @!P1 BRA `(.L_x_1298) ;  /* 0x0000000000749947 */ /* 0x000fea0003800000 */
[----:B------:R-:W2:Y:S04]  /*06a0*/  LDG.E.S16 R13, desc[UR4][R2.64+-0x4] ;  /* 0xfffffc04020d7981 */ /* 0x000ea8000c1e1700 */
[----:B------:R-:W2:Y:S04]  /*06b0*/  LDG.E.S16 R12, desc[UR4][R2.64+-0x2] ;  /* 0xfffffe04020c7981 */ /* 0x000ea8000c1e1700 */
[----:B------:R-:W3:Y:S04]  /*06c0*/  LDG.E.S16 R14, desc[UR4][R2.64] ;  /* 0x00000004020e7981 */ /* 0x000ee8000c1e1700 */
[----:B------:R-:W3:Y:S04]  /*06d0*/  LDG.E.S16 R15, desc[UR4][R2.64+0x2] ;  /* 0x00000204020f7981 */ /* 0x000ee8000c1e1700 */
[----:B------:R-:W4:Y:S04]  /*06e0*/  LDG.E.S16 R16, desc[UR4][R2.64+0x4] ;  /* 0x0000040402107981 */ /* 0x000f28000c1e1700 */
[----:B------:R-:W4:Y:S04]  /*06f0*/  LDG.E.S16 R17, desc[UR4][R2.64+0x6] ;  /* 0x0000060402117981 */ /* 0x000f28000c1e1700 */
        /* <DEDUP_REMOVED lines=16> */
[----:B------:R-:W-:Y:S02]  /*0800*/  SHF.R.S32.HI R17, RZ, 0x1f, R17 ;  /* 0x0000001fff117819 */ /* 0x000fe40000011411 */
[----:B-----5:R-:W-:Y:S02]  /*0810*/  SHF.R.S32.HI R5, RZ, 0x1f, R11 ;  /* 0x0000001fff057819 */ /* 0x020fe4000001140b */
[----:B------:R-:W-:-:S02]  /*0820*/  IADD3.X R16, R17, R14, R16, P0, P1 ;  /* 0x0000000e11107210 */ /* 0x000fc400007e2410 */
[----:B------:R-:W-:Y:S02]  /*0830*/  IADD3 R6, P1, P2, R10, R6, R11 ;  /* 0x000000060a067210 */ /* 0x000fe40007a3e00b */
[----:B------:R-:W-:Y:S02]  /*0840*/  SHF.R.S32.HI R10, RZ, 0x1f, R10 ;  /* 0x0000001fff0a7819 */ /* 0x000fe4000001140a */
[----:B------:R-:W-:Y:S02]  /*0850*/  PLOP3.LUT P0, PT, PT, PT, PT, 0x8, 0x0 ;  /* 0x000000000000781c */ /* 0x000fe40003f0e170 */
[----:B------:R-:W-:-:S11]  /*0860*/  IADD3.X R5, R10, R16, R5, P1, P2 ;  /* 0x000000100a057210 */ /* 0x000fd60000fe4405 */
.L_x_1298:
[----:B------:R-:W-:Y:S05]  /*0870*/  BSYNC B3 ;  /* 0x0000000000037941 */ /* 0x000fea0003800000 */
.L_x_1297:
[----:B------:R-:W-:-:S13]  /*0880*/  ISETP.NE.OR P0, PT, R9, RZ, P0 ;  /* 0x000000ff0900720c */ /* 0x000fda0000705670 */
[----:B------:R-:W-:Y:S05]  /*0890*/  @!P0 BREAK B0 ;  /* 0x0000000000008942 */ /* 0x000fea0003800000 */
[----:B------:R-:W-:Y:S05]  /*08a0*/  @!P0 BRA `(.L_x_1291) ;  /* 0x0000000000508947 */ /* 0x000fea0003800000 */
.L_x_1293:
[----:B------:R-:W-:Y:S05]  /*08b0*/  BSYNC B0 ;  /* 0x0000000000007941 */ /* 0x000fea0003800000 */
.L_x_1292:
[----:B------:R-:W2:Y:S04]  /*08c0*/  LDG.E.S16 R11, desc[UR4][R2.64+-0x4] ;  /* 0xfffffc04020b7981 */ /* 0x000ea8000c1e1700 */
[----:B------:R-:W2:Y:S04]  /*08d0*/  LDG.E.S16 R10, desc[UR4][R2.64+-0x2] ;  /* 0xfffffe04020a7981 */ /* 0x000ea8000c1e1700 */
[----:B------:R-:W3:Y:S04]  /*08e0*/  LDG.E.S16 R12, desc[UR4][R2.64] ;  /* 0x00000004020c7981 */ /* 0x000ee8000c1e1700 */
[----:B------:R0:W3:Y:S01]  /*08f0*/  LDG.E.S16 R13, desc[UR4][R2.64+0x2] ;  /* 0x00000204020d7981 */ /* 0x0000e2000c1e1700 */
[----:B------:R-:W-:-:S02]  /*0900*/  VIADD R9, R9, 0xfffffffc ;  /* 0xfffffffc09097836 */ /* 0x000fc40000000000 */
[----:B------:R-:W-:Y:S01]  /*0910*/  VIADD R8, R8, 0x4 ;  /* 0x0000000408087836 */ /* 0x000fe20000000000 */
[--C-:B--2---:R-:W-:Y:S02]  /*0920*/  IADD3 R14, P0, P1, R10, R6, R11.reuse ;  /* 0x000000060a0e7210 */ /* 0x104fe4000791e00b */
[----:B------:R-:W-:Y:S02]  /*0930*/  SHF.R.S32.HI R6, RZ, 0x1f, R11 ;  /* 0x0000001fff067819 */ /* 0x000fe4000001140b */
[----:B------:R-:W-:Y:S02]  /*0940*/  SHF.R.S32.HI R10, RZ, 0x1f, R10 ;  /* 0x0000001fff0a7819 */ /* 0x000fe4000001140a */
[----:B------:R-:W-:Y:S02]  /*0950*/  IADD3 R11, P3, R2, 0x8, RZ ;  /* 0x00000008020b7810 */ /* 0x000fe40007f7e0ff */
[----:B------:R-:W-:Y:S02]  /*0960*/  IADD3.X R15, R10, R5, R6, P0, P1 ;  /* 0x000000050a0f7210 */ /* 0x000fe400007e2406 */
[----:B------:R-:W-:Y:S01]  /*0970*/  ISETP.NE.AND P0, PT, R9, RZ, PT ;  /* 0x000000ff0900720c */ /* 0x000fe20003f05270 */
[----:B0-----:R-:W-:Y:S01]  /*0980*/  IMAD.X R3, RZ, RZ, R3, P3 ;  /* 0x000000ffff037224 */ /* 0x001fe200018e0603 */
[--C-:B---3--:R-:W-:Y:S01]  /*0990*/  IADD3 R6, P1, P2, R13, R14, R12.reuse ;  /* 0x0000000e0d067210 */ /* 0x108fe20007a3e00c */
[----:B------:R-:W-:Y:S01]  /*09a0*/  IMAD.MOV.U32 R2, RZ, RZ, R11 ;  /* 0x000000ffff027224 */ /* 0x000fe200078e000b */
[----:B------:R-:W-:-:S02]  /*09b0*/  SHF.R.S32.HI R5, RZ, 0x1f, R12 ;  /* 0x0000001fff057819 */ /* 0x000fc4000001140c */
[----:B------:R-:W-:-:S04]  /*09c0*/  SHF.R.S32.HI R10, RZ, 0x1f, R13 ;  /* 0x0000001fff0a7819 */ /* 0x000fc8000001140d */
[----:B------:R-:W-:-:S03]  /*09d0*/  IADD3.X R5, R10, R15, R5, P1, P2 ;  /* 0x0000000f0a057210 */ /* 0x000fc60000fe4405 */
[----:B------:R-:W-:Y:S05]  /*09e0*/  @P0 BRA `(.L_x_1292) ;  /* 0xfffffffc00b40947 */ /* 0x000fea000383ffff */
.L_x_1291:
[----:B------:R-:W-:Y:S05]  /*09f0*/  BSYNC B1 ;  /* 0x0000000000017941 */ /* 0x000fea0003800000 */
.L_x_1290:
[----:B------:R-:W-:-:S13]  /*0a00*/  ISETP.NE.AND P0, PT, R7, RZ, PT ;  /* 0x000000ff0700720c */ /* 0x000fda0003f05270 */
[----:B------:R-:W-:Y:S05]  /*0a10*/  @!P0 BRA `(.L_x_1289) ;  /* 0x0000000000308947 */ /* 0x000fea0003800000 */
[----:B------:R-:W0:Y:S02]  /*0a20*/  LDC.64 R2, c[0x0][0x218] ;  /* 0x00008600ff027b82 */ /* 0x000e240000000a00 */
[----:B0-----:R-:W-:-:S07]  /*0a30*/  IMAD.WIDE R8, R8, 0x2, R2 ;  /* 0x0000000208087825 */ /* 0x001fce00078e0202 */
.L_x_1299:
[----:B------:R-:W-:Y:S02]  /*0a40*/  IMAD.MOV.U32 R2, RZ, RZ, R8 ;  /* 0x000000ffff027224 */ /* 0x000fe400078e0008 */
[----:B------:R-:W-:-:S05]  /*0a50*/  IMAD.MOV.U32 R3, RZ, RZ, R9 ;  /* 0x000000ffff037224 */ /* 0x000fca00078e0009 */
[----:B------:R-:W2:Y:S01]  /*0a60*/  LDG.E.S16 R2, desc[UR4][R2.64] ;  /* 0x0000000402027981 */ /* 0x000ea2000c1e1700 */
[----:B------:R-:W-:Y:S01]  /*0a70*/  VIADD R7, R7, 0xffffffff ;  /* 0xffffffff07077836 */ /* 0x000fe20000000000 */
[----:B------:R-:W-:-:S04]  /*0a80*/  IADD3 R8, P2, R8, 0x2, RZ ;  /* 0x0000000208087810 */ /* 0x000fc80007f5e0ff */
[----:B------:R-:W-:Y:S01]  /*0a90*/  ISETP.NE.AND P0, PT, R7, RZ, PT ;  /* 0x000000ff0700720c */ /* 0x000fe20003f05270 */
[----:B------:R-:W-:Y:S01]  /*0aa0*/  IMAD.X R9, RZ, RZ, R9, P2 ;  /* 0x000000ffff097224 */ /* 0x000fe200010e0609 */
[----:B--2---:R-:W-:-:S04]  /*0ab0*/  IADD3 R6, P1, R2, R6, RZ ;  /* 0x0000000602067210 */ /* 0x004fc80007f3e0ff */
[----:B------:R-:W-:-:S07]  /*0ac0*/  LEA.HI.X.SX32 R5, R2, R5, 0x1, P1 ;  /* 0x0000000502057211 */ /* 0x000fce00008f0eff */
[----:B------:R-:W-:Y:S05]  /*0ad0*/  @P0 BRA `(.L_x_1299) ;  /* 0xfffffffc00d80947 */ /* 0x000fea000383ffff */
.L_x_1289:
[----:B------:R-:W-:Y:S05]  /*0ae0*/  BSYNC B2 ;  /* 0x0000000000027941 */ /* 0x000fea0003800000 */
.L_x_1288:
[----:B------:R-:W-:Y:S05]  /*0af0*/  WARPSYNC.ALL ;  /* 0x0000000000007948 */ /* 0x000fea0003800000 */
[----:B------:R-:W-:Y:S01]  /*0b00*/  ULDC.64 UR6, c[0x0][0x228] ;  /* 0x00008a0000067ab9 */ /* 0x000fe20000000a00 */
[----:B------:R-:W0:Y:S01]  /*0b10*/  LDC.64 R2, c[0x0][0x210] ;  /* 0x00008400ff027b82 */ /* 0x000e220000000a00 */
[----:B------:R-:W-:-:S04]  /*0b20*/  IADD3 R8, P0, R0, UR6, RZ ;  /* 0x0000000600087c10 */ /* 0x000fc8000ff1e0ff */
[----:B------:R-:W-:-:S06]  /*0b30*/  IADD3.X R9, R4, UR7, RZ, P0, !PT ;  /* 0x0000000704097c10 */ /* 0x000fcc00087fe4ff */
[----:B------:R-:W0:Y:S01]  /*0b40*/  LDG.E R9, desc[UR4][R8.64] ;  /* 0x0000000408097981 */ /* 0x000e22000c1e1900 */
[----:B------:R-:W-:Y:S02]  /*0b50*/  IMAD.MOV.U32 R7, RZ, RZ, R5 ;  /* 0x000000ffff077224 */ /* 0x000fe400078e0005 */
[----:B0-----:R-:W-:-:S05]  /*0b60*/  IMAD.WIDE R2, R9, 0x8, R2 ;  /* 0x0000000809027825 */ /* 0x001fca00078e0202 */
[----:B------:R-:W-:Y:S01]  /*0b70*/  STG.E.64 desc[UR4][R2.64], R6 ;  /* 0x0000000602007986 */ /* 0x000fe2000c101b04 */
[----:B------:R-:W-:Y:S05]  /*0b80*/  EXIT ;  /* 0x000000000000794d */ /* 0x000fea0003800000 */
.L_x_1300:
        /* <DEDUP_REMOVED lines=15> */
.L_x_8722:


//--------------------- .text._ZN2at6native55_GLOBAL__N__0955718d_22_SparseCsrTensorMath_cu_868dd54534reduce_sparse_csr_dim0_cuda_kernelIslNS1_14ReductionAddOpIlEElEEvPT2_PKT0_lPKT_S9_lT1_ --------------------------
	.section	.text._ZN2at6native55_GLOBAL__N__0955718d_22_SparseCsrTensorMath_cu_868dd54534reduce_sparse_csr_dim0_cuda_kernelIslNS1_14ReductionAddOpIlEElEEvPT2_PKT0_lPKT_S9_lT1_,"ax",@progbits
	.align	128
.text._ZN2at6native55_GLOBAL__N__0955718d_22_SparseCsrTensorMath_cu_868dd54534reduce_sparse_csr_dim0_cuda_kernelIslNS1_14ReductionAddOpIlEElEEvPT2_PKT0_lPKT_S9_lT1_:
        .type           _ZN2at6native55_GLOBAL__N__0955718d_22_SparseCsrTensorMath_cu_868dd54534reduce_sparse_csr_dim0_cuda_kernelIslNS1_14ReductionAddOpIlEElEEvPT2_PKT0_lPKT_S9_lT1_,@function
        .size           _ZN2at6native55_GLOBAL__N__0955718d_22_SparseCsrTensorMath_cu_868dd54534reduce_sparse_csr_dim0_cuda_kernelIslNS1_14ReductionAddOpIlEElEEvPT2_PKT0_lPKT_S9_lT1_,(.L_x_8723 - _ZN2at6native55_GLOBAL__N__0955718d_22_SparseCsrTensorMath_cu_868dd54534reduce_sparse_csr_dim0_cuda_kernelIslNS1_14ReductionAddOpIlEElEEvPT2_PKT0_lPKT_S9_lT1_)
        .other          _ZN2at6native55_GLOBAL__N__0955718d_22_SparseCsrTensorMath_cu_868dd54534reduce_sparse_csr_dim0_cuda_kernelIslNS1_14ReductionAddOpIlEElEEvPT2_PKT0_lPKT_S9_lT1_,@"STO_CUDA_ENTRY STV_DEFAULT"
_ZN2at6native55_GLOBAL__N__0955718d_22_SparseCsrTensorMath_cu_868dd54534reduce_sparse_csr_dim0_cuda_kernelIslNS1_14ReductionAddOpIlEElEEvPT2_PKT0_lPKT_S9_lT1_:
        /* <DEDUP_REMOVED lines=38> */
[----:B------:R-:W-:Y:S01]  /*0260*/  IMAD.U32 R20, RZ, RZ, UR4 ;  /* 0x00000004ff147e24 */ /* 0x000fe2000f8e00ff */
[----:B------:R-:W-:Y:S01]  /*0270*/  UMOV UR4, URZ ;  /* 0x0000003f00047c82 */ /* 0x000fe20008000000 */
[----:B------:R-:W-:Y:S02]  /*0280*/  IMAD.X R7, RZ, RZ, ~R11, P1 ;  /* 0x000000ffff077224 */ /* 0x000fe400008e0e0b */
[----:B------:R-:W1:Y:S01]  /*0290*/  LDC R9, c[0x0][0x234] ;  /* 0x00008d00ff097b82 */ /* 0x000e620000000800 */
[----:B------:R-:W-:Y:S01]  /*02a0*/  IMAD.U32 R8, RZ, RZ, UR5 ;  /* 0x00000005ff087e24 */ /* 0x000fe2000f8e00ff */
[----:B------:R-:W-:-:S06]  /*02b0*/  UMOV UR5, URZ ;  /* 0x0000003f00057c82 */ /* 0x000fcc0008000000 */
.L_x_1303:
        /* <DEDUP_REMOVED lines=12> */
[----:B------:R-:W-:-:S03]  /*0380*/  ISETP.NE.AND.EX P1, PT, R3, R19, PT, P1 ;  /* 0x000000130300720c */ /* 0x000fc60003f25310 */
[----:B------:R-:W2:Y:S01]  /*0390*/  @!P2 LDG.E.S16 R16, desc[UR12][R12.64] ;  /* 0x0000000c0c10a981 */ /* 0x000ea2000c1e1700 */
[----:B------:R-:W-:-:S05]  /*03a0*/  ISETP.NE.AND.EX P4, PT, R3, R11, PT, P4 ;  /* 0x0000000b0300720c */ /* 0x000fca0003f85340 */
[----:B------:R-:W3:Y:S04]  /*03b0*/  @!P3 LDG.E.S16 R10, desc[UR12][R12.64+0x2] ;  /* 0x0000020c0c0ab981 */ /* 0x000ee8000c1e1700 */
[----:B------:R-:W4:Y:S04]  /*03c0*/  @!P1 LDG.E.S16 R11, desc[UR12][R12.64+0x4] ;  /* 0x0000040c0c0b9981 */ /* 0x000f28000c1e1700 */
[----:B------:R-:W4:Y:S01]  /*03d0*/  @!P4 LDG.E.S16 R17, desc[UR12][R12.64+0x6] ;  /* 0x0000060c0c11c981 */ /* 0x000f22000c1e1700 */
[----:B------:R-:W-:-:S04]  /*03e0*/  UIADD3 UR4, UP0, UR4, 0x4, URZ ;  /* 0x0000000404047890 */ /* 0x000fc8000ff1e03f */
[----:B------:R-:W-:Y:S01]  /*03f0*/  UIADD3.X UR5, URZ, UR5, URZ, UP0, !UPT ;  /* 0x000000053f057290 */ /* 0x000fe200087fe43f */
[----:B--2---:R-:W-:-:S04]  /*0400*/  @!P2 IADD3 R0, P5, R16, R0, RZ ;  /* 0x000000001000a210 */ /* 0x004fc80007fbe0ff */
[----:B------:R-:W-:Y:S02]  /*0410*/  @!P2 LEA.HI.X.SX32 R5, R16, R5, 0x1, P5 ;  /* 0x000000051005a211 */ /* 0x000fe400028f0eff */
[----:B---3--:R-:W-:Y:S02]  /*0420*/  @!P3 IADD3 R0, P5, R10, R0, RZ ;  /* 0x000000000a00b210 */ /* 0x008fe40007fbe0ff */
[----:B------:R-:W-:Y:S02]  /*0430*/  IADD3 R16, P6, R14, UR4, RZ ;  /* 0x000000040e107c10 */ /* 0x000fe4000ffde0ff */
[----:B------:R-:W-:Y:S02]  /*0440*/  @!P3 LEA.HI.X.SX32 R5, R10, R5, 0x1, P5 ;  /* 0x000000050a05b211 */ /* 0x000fe400028f0eff */
[----:B------:R-:W-:Y:S02]  /*0450*/  ISETP.NE.U32.AND P2, PT, R16, RZ, PT ;  /* 0x000000ff1000720c */ /* 0x000fe40003f45070 */
[----:B------:R-:W-:-:S02]  /*0460*/  IADD3.X R10, R7, UR5, RZ, P6, !PT ;  /* 0x00000005070a7c10 */ /* 0x000fc4000b7fe4ff */
[C---:B----4-:R-:W-:Y:S02]  /*0470*/  @!P1 IADD3 R0, P3, R11.reuse, R0, RZ ;  /* 0x000000000b009210 */ /* 0x050fe40007f7e0ff */
[----:B------:R-:W-:Y:S02]  /*0480*/  ISETP.NE.AND.EX P2, PT, R10, RZ, PT, P2 ;  /* 0x000000ff0a00720c */ /* 0x000fe40003f45320 */
[----:B------:R-:W-:Y:S02]  /*0490*/  @!P1 LEA.HI.X.SX32 R5, R11, R5, 0x1, P3 ;  /* 0x000000050b059211 */ /* 0x000fe400018f0eff */
[----:B------:R-:W-:Y:S02]  /*04a0*/  IADD3 R20, P3, R12, 0x8, RZ ;  /* 0x000000080c147810 */ /* 0x000fe40007f7e0ff */
[----:B------:R-:W-:Y:S02]  /*04b0*/  IADD3 R8, P5, R8, 0x20, RZ ;  /* 0x0000002008087810 */ /* 0x000fe40007fbe0ff */
[----:B------:R-:W-:Y:S01]  /*04c0*/  @!P4 IADD3 R0, P1, R17, R0, RZ ;  /* 0x000000001100c210 */ /* 0x000fe20007f3e0ff */
[----:B------:R-:W-:-:S02]  /*04d0*/  IMAD.X R21, RZ, RZ, R13, P3 ;  /* 0x000000ffff157224 */ /* 0x000fc400018e060d */
[----:B------:R-:W-:Y:S01]  /*04e0*/  IMAD.X R9, RZ, RZ, R9, P5 ;  /* 0x000000ffff097224 */ /* 0x000fe200028e0609 */
[----:B------:R-:W-:Y:S01]  /*04f0*/  @!P4 LEA.HI.X.SX32 R5, R17, R5, 0x1, P1 ;  /* 0x000000051105c211 */ /* 0x000fe200008f0eff */
[----:B------:R-:W-:Y:S08]  /*0500*/  @P2 BRA `(.L_x_1303) ;  /* 0xfffffffc006c2947 */ /* 0x000ff0000383ffff */
.L_x_1302:
        /* <DEDUP_REMOVED lines=9> */
.L_x_1304:
        /* <DEDUP_REMOVED lines=8> */
[----:B------:R-:W2:Y:S01]  /*0620*/  @!P0 LDG.E.S16 R10, desc[UR12][R10.64] ;  /* 0x0000000c0a0a8981 */ /* 0x000ea2000c1e1700 */
[----:B------:R-:W-:Y:S01]  /*0630*/  IMAD.X R7, RZ, RZ, R7, P1 ;  /* 0x000000ffff077224 */ /* 0x000fe200008e0607 */
[----:B------:R-:W-:Y:S01]  /*0640*/  ISETP.NE.U32.AND P1, PT, R15, RZ, PT ;  /* 0x000000ff0f00720c */ /* 0x000fe20003f25070 */
[----:B------:R-:W-:Y:S02]  /*0650*/  UIADD3 UR7, UP0, UR7, 0x2, URZ ;  /* 0x0000000207077890 */ /* 0x000fe4000ff1e03f */
[----:B------:R-:W-:Y:S01]  /*0660*/  UIADD3 UR6, UP1, UR6, 0x8, URZ ;  /* 0x0000000806067890 */ /* 0x000fe2000ff3e03f */
[----:B------:R-:W-:Y:S01]  /*0670*/  ISETP.NE.AND.EX P1, PT, R7, RZ, PT, P1 ;  /* 0x000000ff0700720c */ /* 0x000fe20003f25310 */
[----:B------:R-:W-:Y:S02]  /*0680*/  UIADD3.X UR8, URZ, UR8, URZ, UP0, !UPT ;  /* 0x000000083f087290 */ /* 0x000fe400087fe43f */
[----:B------:R-:W-:Y:S01]  /*0690*/  UIADD3.X UR4, URZ, UR4, URZ, UP1, !UPT ;  /* 0x000000043f047290 */ /* 0x000fe20008ffe43f */
[----:B--2---:R-:W-:-:S04]  /*06a0*/  @!P0 IADD3 R0, P2, R10, R0, RZ ;  /* 0x000000000a008210 */ /* 0x004fc80007f5e0ff */
[----:B------:R-:W-:-:S05]  /*06b0*/  @!P0 LEA.HI.X.SX32 R5, R10, R5, 0x1, P2 ;  /* 0x000000050a058211 */ /* 0x000fca00010f0eff */
[----:B------:R-:W-:Y:S05]  /*06c0*/  @P1 BRA `(.L_x_1304) ;  /* 0xfffffffc00b41947 */ /* 0x000fea000383ffff */
.L_x_1301:
[----:B------:R-:W-:Y:S02]  /*06d0*/  ULDC.64 UR4, c[0x0][0x210] ;  /* 0x0000840000047ab9 */ /* 0x000fe40000000a00 */
[----:B------:R-:W-:-:S04]  /*06e0*/  IADD3 R6, P0, R6, UR4, RZ ;  /* 0x0000000406067c10 */ /* 0x000fc8000ff1e0ff */
[----:B------:R-:W-:Y:S01]  /*06f0*/  IADD3.X R7, R4, UR5, RZ, P0, !PT ;  /* 0x0000000504077c10 */ /* 0x000fe200087fe4ff */
[----:B------:R-:W-:-:S05]  /*0700*/  IMAD.MOV.U32 R4, RZ, RZ, R0 ;  /* 0x000000ffff047224 */ /* 0x000fca00078e0000 */
[----:B------:R-:W-:Y:S01]  /*0710*/  STG.E.64 desc[UR12][R6.64], R4 ;  /* 0x0000000406007986 */ /* 0x000fe2000c101b0c */
[----:B------:R-:W-:Y:S05]  /*0720*/  EXIT ;  /* 0x000000000000794d */ /* 0x000fea0003800000 */
.L_x_1305:
        /* <DEDUP_REMOVED lines=13> */
.L_x_8723:


//--------------------- .text._ZN2at6native55_GLOBAL__N__0955718d_22_SparseCsrTensorMath_cu_868dd54534reduce_sparse_csr_dim0_cuda_kernelIsiNS1_14ReductionAddOpIlEElEEvPT2_PKT0_lPKT_S9_lT1_ --------------------------
	.section	.text._ZN2at6native55_GLOBAL__N__0955718d_22_SparseCsrTensorMath_cu_868dd54534reduce_sparse_csr_dim0_cuda_kernelIsiNS1_14ReductionAddOpIlEElEEvPT2_PKT0_lPKT_S9_lT1_,"ax",@progbits
	.align	128
.text._ZN2at6native55_GLOBAL__N__0955718d_22_SparseCsrTensorMath_cu_868dd54534reduce_sparse_csr_dim0_cuda_kernelIsiNS1_14ReductionAddOpIlEElEEvPT2_PKT0_lPKT_S9_lT1_:
        .type           _ZN2at6native55_GLOBAL__N__0955718d_22_SparseCsrTensorMath_cu_868dd54534reduce_sparse_csr_dim0_cuda_kernelIsiNS1_14ReductionAddOpIlEElEEvPT2_PKT0_lPKT_S9_lT1_,@function
        .size           _ZN2at6native55_GLOBAL__N__0955718d_22_SparseCsrTensorMath_cu_868dd54534reduce_sparse_csr_dim0_cuda_kernelIsiNS1_14ReductionAddOpIlEElEEvPT2_PKT0_lPKT_S9_lT1_,(.L_x_8724 - _ZN2at6native55_GLOBAL__N__0955718d_22_SparseCsrTensorMath_cu_868dd54534reduce_sparse_csr_dim0_cuda_kernelIsiNS1_14ReductionAddOpIlEElEEvPT2_PKT0_lPKT_S9_lT1_)
        .other          _ZN2at6native55_GLOBAL__N__0955718d_22_SparseCsrTensorMath_cu_868dd54534reduce_sparse_csr_dim0_cuda_kernelIsiNS1_14ReductionAddOpIlEElEEvPT2_PKT0_lPKT_S9_lT1_,@"STO_CUDA_ENTRY STV_DEFAULT"
_ZN2at6native55_GLOBAL__N__0955718d_22_SparseCsrTensorMath_cu_868dd54534reduce_sparse_csr_dim0_cuda_kernelIsiNS1_14ReductionAddOpIlEElEEvPT2_PKT0_lPKT_S9_lT1_:
        /* <DEDUP_REMOVED lines=42> */
.L_x_1308:
        /* <DEDUP_REMOVED lines=8> */
[----:B------:R-:W2:Y:S01]  /*0320*/  @!P1 LDG.E.S16 R9, desc[UR12][R6.64] ;  /* 0x0000000c06099981 */ /* 0x000ea2000c1e1700 */
[----:B------:R-:W-:-:S03]  /*0330*/  ISETP.NE.AND P3, PT, R8, R13, PT ;  /* 0x0000000d0800720c */ /* 0x000fc60003f65270 */
[----:B------:R-:W3:Y:S04]  /*0340*/  @!P4 LDG.E.S16 R10, desc[UR12][R6.64+0x2] ;  /* 0x0000020c060ac981 */ /* 0x000ee8000c1e1700 */
[----:B------:R-:W4:Y:S06]  /*0350*/  @!P2 LDG.E.S16 R11, desc[UR12][R6.64+0x4] ;  /* 0x0000040c060ba981 */ /* 0x000f2c000c1e1700 */
[----:B------:R0:W4:Y:S01]  /*0360*/  @!P3 LDG.E.S16 R12, desc[UR12][R6.64+0x6] ;  /* 0x0000060c060cb981 */ /* 0x000122000c1e1700 */
[----:B------:R-:W-:-:S04]  /*0370*/  UIADD3 UR4, UP0, UR4, 0x4, URZ ;  /* 0x0000000404047890 */ /* 0x000fc8000ff1e03f */
[----:B------:R-:W-:Y:S01]  /*0380*/  UIADD3.X UR5, URZ, UR5, URZ, UP0, !UPT ;  /* 0x000000053f057290 */ /* 0x000fe200087fe43f */
[----:B--2---:R-:W-:-:S04]  /*0390*/  @!P1 IADD3 R0, P5, R9, R0, RZ ;  /* 0x0000000009009210 */ /* 0x004fc80007fbe0ff */
[----:B------:R-:W-:Y:S02]  /*03a0*/  @!P1 LEA.HI.X.SX32 R5, R9, R5, 0x1, P5 ;  /* 0x0000000509059211 */ /* 0x000fe400028f0eff */
[----:B------:R-:W-:Y:S02]  /*03b0*/  IADD3 R9, P6, R14, UR4, RZ ;  /* 0x000000040e097c10 */ /* 0x000fe4000ffde0ff */
[----:B---3--:R-:W-:Y:S02]  /*03c0*/  @!P4 IADD3 R0, P5, R10, R0, RZ ;  /* 0x000000000a00c210 */ /* 0x008fe40007fbe0ff */
[----:B------:R-:W-:Y:S02]  /*03d0*/  ISETP.NE.U32.AND P1, PT, R9, RZ, PT ;  /* 0x000000ff0900720c */ /* 0x000fe40003f25070 */
[----:B------:R-:W-:Y:S02]  /*03e0*/  IADD3.X R9, R16, UR5, RZ, P6, !PT ;  /* 0x0000000510097c10 */ /* 0x000fe4000b7fe4ff */
[----:B------:R-:W-:-:S02]  /*03f0*/  @!P4 LEA.HI.X.SX32 R5, R10, R5, 0x1, P5 ;  /* 0x000000050a05c211 */ /* 0x000fc400028f0eff */
[----:B------:R-:W-:Y:S02]  /*0400*/  ISETP.NE.AND.EX P1, PT, R9, RZ, PT, P1 ;  /* 0x000000ff0900720c */ /* 0x000fe40003f25310 */
[C---:B----4-:R-:W-:Y:S02]  /*0410*/  @!P2 IADD3 R0, P4, R11.reuse, R0, RZ ;  /* 0x000000000b00a210 */ /* 0x050fe40007f9e0ff */
[----:B------:R-:W-:Y:S02]  /*0420*/  IADD3 R2, P5, R2, 0x10, RZ ;  /* 0x0000001002027810 */ /* 0x000fe40007fbe0ff */
[----:B------:R-:W-:Y:S02]  /*0430*/  @!P2 LEA.HI.X.SX32 R5, R11, R5, 0x1, P4 ;  /* 0x000000050b05a211 */ /* 0x000fe400020f0eff */
[----:B0-----:R-:W-:Y:S01]  /*0440*/  IADD3 R6, P4, R6, 0x8, RZ ;  /* 0x0000000806067810 */ /* 0x001fe20007f9e0ff */
[----:B------:R-:W-:Y:S01]  /*0450*/  IMAD.X R3, RZ, RZ, R3, P5 ;  /* 0x000000ffff037224 */ /* 0x000fe200028e0603 */
[----:B------:R-:W-:-:S03]  /*0460*/  @!P3 IADD3 R0, P2, R12, R0, RZ ;  /* 0x000000000c00b210 */ /* 0x000fc60007f5e0ff */
[----:B------:R-:W-:Y:S01]  /*0470*/  IMAD.X R15, RZ, RZ, R7, P4 ;  /* 0x000000ffff0f7224 */ /* 0x000fe200020e0607 */
[----:B------:R-:W-:Y:S01]  /*0480*/  @!P3 LEA.HI.X.SX32 R5, R12, R5, 0x1, P2 ;  /* 0x000000050c05b211 */ /* 0x000fe200010f0eff */
[----:B------:R-:W-:Y:S08]  /*0490*/  @P1 BRA `(.L_x_1308) ;  /* 0xfffffffc00801947 */ /* 0x000ff0000383ffff */
.L_x_1307:
        /* <DEDUP_REMOVED lines=9> */
.L_x_1309:
[----:B------:R-:W-:Y:S02]  /*0530*/  IMAD.U32 R3, RZ, RZ, UR4 ;  /* 0x00000004ff037e24 */ /* 0x000fe4000f8e00ff */
[----:B------:R-:W-:-:S05]  /*0540*/  IMAD.U32 R2, RZ, RZ, UR6 ;  /* 0x00000006ff027e24 */ /* 0x000fca000f8e00ff */
[----:B------:R-:W2:Y:S01]  /*0550*/  LDG.E R3, desc[UR12][R2.64] ;  /* 0x0000000c02037981 */ /* 0x000ea2000c1e1900 */
[----:B------:R-:W-:Y:S02]  /*0560*/  IMAD.U32 R6, RZ, RZ, UR7 ;  /* 0x00000007ff067e24 */ /* 0x000fe4000f8e00ff */
[----:B------:R-:W-:Y:S01]  /*0570*/  IMAD.U32 R7, RZ, RZ, UR8 ;  /* 0x00000008ff077e24 */ /* 0x000fe2000f8e00ff */
[----:B------:R-:W-:Y:S02]  /*0580*/  IADD3 R9, P0, R9, 0x1, RZ ;  /* 0x0000000109097810 */ /* 0x000fe40007f1e0ff */
[----:B--2--5:R-:W-:-:S13]  /*0590*/  ISETP.NE.AND P1, PT, R8, R3, PT ;  /* 0x000000030800720c */ /* 0x024fda0003f25270 */
        /* <DEDUP_REMOVED lines=11> */
.L_x_1306:
[----:B------:R-:W-:Y:S02]  /*0650*/  ULDC.64 UR4, c[0x0][0x210] ;  /* 0x0000840000047ab9 */ /* 0x000fe40000000a00 */
[----:B------:R-:W-:-:S04]  /*0660*/  LEA R2, P0, R4, UR4, 0x3 ;  /* 0x0000000404027c11 */ /* 0x000fc8000f8018ff */
[----:B------:R-:W-:Y:S01]  /*0670*/  LEA.HI.X R3, R4, UR5, RZ, 0x3, P0 ;  /* 0x0000000504037c11 */ /* 0x000fe200080f1cff */
[----:B------:R-:W-:-:S05]  /*0680*/  IMAD.MOV.U32 R4, RZ, RZ, R0 ;  /* 0x000000ffff047224 */ /* 0x000fca00078e0000 */
[----:B------:R-:W-:Y:S01]  /*0690*/  STG.E.64 desc[UR12][R2.64], R4 ;  /* 0x0000000402007986 */ /* 0x000fe2000c101b0c */
[----:B------:R-:W-:Y:S05]  /*06a0*/  EXIT ;  /* 0x000000000000794d */ /* 0x000fea0003800000 */
.L_x_1310:
        /* <DEDUP_REMOVED lines=13> */
.L_x_8724:


//--------------------- .text._ZN2at6native55_GLOBAL__N__0955718d_22_SparseCsrTensorMath_cu_868dd54534reduce_sparse_csr_dim1_cuda_kernelIllNS1_14ReductionAddOpIlEElEEvPT2_PKT_PKT0_SC_lT1_ --------------------------
	.section	.text._ZN2at6native55_GLOBAL__N__0955718d_22_SparseCsrTensorMath_cu_868dd54534reduce_sparse_csr_dim1_cuda_kernelIllNS1_14ReductionAddOpIlEElEEvPT2_PKT_PKT0_SC_lT1_,"ax",@progbits
	.align	128
.text._ZN2at6native55_GLOBAL__N__0955718d_22_SparseCsrTensorMath_cu_868dd54534reduce_sparse_csr_dim1_cuda_kernelIllNS1_14ReductionAddOpIlEElEEvPT2_PKT_PKT0_SC_lT1_:
        .type           _ZN2at6native55_GLOBAL__N__0955718d_22_SparseCsrTensorMath_cu_868dd54534reduce_sparse_csr_dim1_cuda_kernelIllNS1_14ReductionAddOpIlEElEEvPT2_PKT_PKT0_SC_lT1_,@function
        .size           _ZN2at6native55_GLOBAL__N__0955718d_22_SparseCsrTensorMath_cu_868dd54534reduce_sparse_csr_dim1_cuda_kernelIllNS1_14ReductionAddOpIlEElEEvPT2_PKT_PKT0_SC_lT1_,(.L_x_8725 - _ZN2at6native55_GLOBAL__N__0955718d_22_SparseCsrTensorMath_cu_868dd54534reduce_sparse_csr_dim1_cuda_kernelIllNS1_14ReductionAddOpIlEElEEvPT2_PKT_PKT0_SC_lT1_)
        .other          _ZN2at6native55_GLOBAL__N__0955718d_22_SparseCsrTensorMath_cu_868dd54534reduce_sparse_csr_dim1_cuda_kernelIllNS1_14ReductionAddOpIlEElEEvPT2_PKT_PKT0_SC_lT1_,@"STO_CUDA_ENTRY STV_DEFAULT"
_ZN2at6native55_GLOBAL__N__0955718d_22_SparseCsrTensorMath_cu_868dd54534reduce_sparse_csr_dim1_cuda_kernelIllNS1_14ReductionAddOpIlEElEEvPT2_PKT_PKT0_SC_lT1_:
        /* <DEDUP_REMOVED lines=48> */
.L_x_1315:
[----:B------:R-:W-:-:S05]  /*0300*/  IMAD.MOV.U32 R6, RZ, RZ, R12 ;  /* 0x000000ffff067224 */ /* 0x000fca00078e000c */
[----:B------:R-:W2:Y:S04]  /*0310*/  LDG.E.64 R14, desc[UR4][R6.64+-0x10] ;  /* 0xfffff004060e7981 */ /* 0x000ea8000c1e1b00 */
[----:B------:R-:W2:Y:S04]  /*0320*/  LDG.E.64 R12, desc[UR4][R6.64+-0x8] ;  /* 0xfffff804060c7981 */ /* 0x000ea8000c1e1b00 */
[----:B------:R-:W3:Y:S04]  /*0330*/  LDG.E.64 R10, desc[UR4][R6.64] ;  /* 0x00000004060a7981 */ /* 0x000ee8000c1e1b00 */
[----:B------:R0:W3:Y:S01]  /*0340*/  LDG.E.64 R8, desc[UR4][R6.64+0x8] ;  /* 0x0000080406087981 */ /* 0x0000e2000c1e1b00 */
[----:B------:R-:W-:-:S04]  /*0350*/  IADD3 R5, P1, R5, 0x4, RZ ;  /* 0x0000000405057810 */ /* 0x000fc80007f3e0ff */
[----:B------:R-:W-:Y:S01]  /*0360*/  IADD3 R18, P2, R5, R20, RZ ;  /* 0x0000001405127210 */ /* 0x000fe20007f5e0ff */
[----:B------:R-:W-:-:S03]  /*0370*/  IMAD.X R16, RZ, RZ, R16, P1 ;  /* 0x000000ffff107224 */ /* 0x000fc600008e0610 */
[----:B------:R-:W-:Y:S01]  /*0380*/  ISETP.NE.U32.AND P1, PT, R18, RZ, PT ;  /* 0x000000ff1200720c */ /* 0x000fe20003f25070 */
[----:B------:R-:W-:-:S05]  /*0390*/  IMAD.X R18, R16, 0x1, R21, P2 ;  /* 0x0000000110127824 */ /* 0x000fca00010e0615 */
[----:B------:R-:W-:Y:S02]  /*03a0*/  ISETP.NE.AND.EX P1, PT, R18, RZ, PT, P1 ;  /* 0x000000ff1200720c */ /* 0x000fe40003f25310 */
[----:B--2---:R-:W-:Y:S02]  /*03b0*/  IADD3 R19, P3, P2, R12, R14, R2 ;  /* 0x0000000e0c137210 */ /* 0x004fe40007a7e002 */
[----:B------:R-:W-:Y:S02]  /*03c0*/  IADD3 R12, P6, R6, 0x20, RZ ;  /* 0x00000020060c7810 */ /* 0x000fe40007fde0ff */
[----:B------:R-:W-:-:S03]  /*03d0*/  IADD3.X R3, R13, R15, R3, P3, P2 ;  /* 0x0000000f0d037210 */ /* 0x000fc60001fe4403 */
[----:B0-----:R-:W-:Y:S01]  /*03e0*/  IMAD.X R7, RZ, RZ, R7, P6 ;  /* 0x000000ffff077224 */ /* 0x001fe200030e0607 */
[----:B---3--:R-:W-:-:S04]  /*03f0*/  IADD3 R2, P4, P5, R8, R10, R19 ;  /* 0x0000000a08027210 */ /* 0x008fc80007d9e013 */
[----:B------:R-:W-:Y:S01]  /*0400*/  IADD3.X R3, R9, R11, R3, P4, P5 ;  /* 0x0000000b09037210 */ /* 0x000fe200027ea403 */
[----:B------:R-:W-:Y:S08]  /*0410*/  @P1 BRA `(.L_x_1315) ;  /* 0xfffffffc00b81947 */ /* 0x000ff0000383ffff */
.L_x_1314:
[----:B------:R-:W-:Y:S05]  /*0420*/  BSYNC B1 ;  /* 0x0000000000017941 */ /* 0x000fea0003800000 */
.L_x_1313:
[----:B------:R-:W-:Y:S05]  /*0430*/  @!P0 BRA `(.L_x_1312) ;  /* 0x0000000000448947 */ /* 0x000fea0003800000 */
[----:B------:R-:W-:Y:S01]  /*0440*/  ULDC.64 UR6, c[0x0][0x218] ;  /* 0x0000860000067ab9 */ /* 0x000fe20000000a00 */
[----:B------:R-:W-:Y:S02]  /*0450*/  IADD3 R17, P1, RZ, -R17, RZ ;  /* 0x80000011ff117210 */ /* 0x000fe40007f3e0ff */
[----:B------:R-:W-:-:S03]  /*0460*/  LEA R9, P0, R5, UR6, 0x3 ;  /* 0x0000000605097c11 */ /* 0x000fc6000f8018ff */
[----:B------:R-:W-:Y:S01]  /*0470*/  IMAD.X R8, RZ, RZ, -0x1, P1 ;  /* 0xffffffffff087424 */ /* 0x000fe200008e06ff */
[----:B------:R-:W-:-:S09]  /*0480*/  LEA.HI.X R16, R5, UR7, R16, 0x3, P0 ;  /* 0x0000000705107c11 */ /* 0x000fd200080f1c10 */
.L_x_1316:
[----:B------:R-:W-:Y:S02]  /*0490*/  IMAD.MOV.U32 R6, RZ, RZ, R9 ;  /* 0x000000ffff067224 */ /* 0x000fe400078e0009 */
[----:B------:R-:W-:-:S06]  /*04a0*/  IMAD.MOV.U32 R7, RZ, RZ, R16 ;  /* 0x000000ffff077224 */ /* 0x000fcc00078e0010 */
[----:B------:R-:W2:Y:S01]  /*04b0*/  LDG.E.64 R6, desc[UR4][R6.64] ;  /* 0x0000000406067981 */ /* 0x000ea2000c1e1b00 */
[----:B------:R-:W-:Y:S02]  /*04c0*/  IADD3 R17, P0, R17, 0x1, RZ ;  /* 0x0000000111117810 */ /* 0x000fe40007f1e0ff */
[----:B------:R-:W-:-:S03]  /*04d0*/  IADD3 R9, P2, R9, 0x8, RZ ;  /* 0x0000000809097810 */ /* 0x000fc60007f5e0ff */
[----:B------:R-:W-:Y:S01]  /*04e0*/  IMAD.X R8, RZ, RZ, R8, P0 ;  /* 0x000000ffff087224 */ /* 0x000fe200000e0608 */
[----:B------:R-:W-:Y:S01]  /*04f0*/  ISETP.NE.U32.AND P0, PT, R17, RZ, PT ;  /* 0x000000ff1100720c */ /* 0x000fe20003f05070 */
[----:B------:R-:W-:-:S03]  /*0500*/  IMAD.X R16, RZ, RZ, R16, P2 ;  /* 0x000000ffff107224 */ /* 0x000fc600010e0610 */
[----:B------:R-:W-:Y:S02]  /*0510*/  ISETP.NE.AND.EX P0, PT, R8, RZ, PT, P0 ;  /* 0x000000ff0800720c */ /* 0x000fe40003f05300 */
[----:B--2---:R-:W-:-:S05]  /*0520*/  IADD3 R2, P1, R6, R2, RZ ;  /* 0x0000000206027210 */ /* 0x004fca0007f3e0ff */
[----:B------:R-:W-:-:S06]  /*0530*/  IMAD.X R3, R7, 0x1, R3, P1 ;  /* 0x0000000107037824 */ /* 0x000fcc00008e0603 */
[----:B------:R-:W-:Y:S05]  /*0540*/  @P0 BRA `(.L_x_1316) ;  /* 0xfffffffc00d00947 */ /* 0x000fea000383ffff */
.L_x_1312:
[----:B------:R-:W-:Y:S05]  /*0550*/  BSYNC B0 ;  /* 0x0000000000007941 */ /* 0x000fea0003800000 */
.L_x_1311:
        /* <DEDUP_REMOVED lines=9> */
.L_x_1317:
        /* <DEDUP_REMOVED lines=9> */
.L_x_8725:


//--------------------- .text._ZN2at6native55_GLOBAL__N__0955718d_22_SparseCsrTensorMath_cu_868dd54534reduce_sparse_csr_dim1_cuda_kernelIliNS1_14ReductionAddOpIlEElEEvPT2_PKT_PKT0_SC_lT1_ --------------------------
	.section	.text._ZN2at6native55_GLOBAL__N__0955718d_22_SparseCsrTensorMath_cu_868dd54534reduce_sparse_csr_dim1_cuda_kernelIliNS1_14ReductionAddOpIlEElEEvPT2_PKT_PKT0_SC_lT1_,"ax",@progbits
	.align	128
.text._ZN2at6native55_GLOBAL__N__0955718d_22_SparseCsrTensorMath_cu_868dd54534reduce_sparse_csr_dim1_cuda_kernelIliNS1_14ReductionAddOpIlEElEEvPT2_PKT_PKT0_SC_lT1_:
        .type           _ZN2at6native55_GLOBAL__N__0955718d_22_SparseCsrTensorMath_cu_868dd54534reduce_sparse_csr_dim1_cuda_kernelIliNS1_14ReductionAddOpIlEElEEvPT2_PKT_PKT0_SC_lT1_,@function
        .size           _ZN2at6native55_GLOBAL__N__0955718d_22_SparseCsrTensorMath_cu_868dd54534reduce_sparse_csr_dim1_cuda_kernelIliNS1_14ReductionAddOpIlEElEEvPT2_PKT_PKT0_SC_lT1_,(.L_x_8726 - _ZN2at6native55_GLOBAL__N__0955718d_22_SparseCsrTensorMath_cu_868dd54534reduce_sparse_csr_dim1_cuda_kernelIliNS1_14ReductionAddOpIlEElEEvPT2_PKT_PKT0_SC_lT1_)
        .other          _ZN2at6native55_GLOBAL__N__0955718d_22_SparseCsrTensorMath_cu_868dd54534reduce_sparse_csr_dim1_cuda_kernelIliNS1_14ReductionAddOpIlEElEEvPT2_PKT_PKT0_SC_lT1_,@"STO_CUDA_ENTRY STV_DEFAULT"
_ZN2at6native55_GLOBAL__N__0955718d_22_SparseCsrTensorMath_cu_868dd54534reduce_sparse_csr_dim1_cuda_kernelIliNS1_14ReductionAddOpIlEElEEvPT2_PKT_PKT0_SC_lT1_:
        /* <DEDUP_REMOVED lines=25> */
[----:B------:R-:W-:Y:S01]  /*0190*/  BSSY B1, `(.L_x_1320) ;  /* 0x000006e000017945 */ /* 0x000fe20003800000 */
[----:B------:R-:W-:Y:S02]  /*01a0*/  IMAD.MOV.U32 R25, RZ, RZ, RZ ;  /* 0x000000ffff197224 */ /* 0x000fe400078e00ff */
[----:B------:R-:W-:Y:S02]  /*01b0*/  IMAD.MOV.U32 R27, RZ, RZ, RZ ;  /* 0x000000ffff1b7224 */ /* 0x000fe400078e00ff */
[----:B------:R-:W-:-:S05]  /*01c0*/  IMAD.IADD R5, R6, 0x1, R5 ;  /* 0x0000000106057824 */ /* 0x000fca00078e0205 */
[----:B------:R-:W-:Y:S01]  /*01d0*/  ISETP.GE.U32.AND P0, PT, R5, 0x3, PT ;  /* 0x000000030500780c */ /* 0x000fe20003f06070 */
[----:B------:R-:W-:-:S05]  /*01e0*/  IMAD.IADD R5, R6, 0x1, -R3 ;  /* 0x0000000106057824 */ /* 0x000fca00078e0a03 */
[----:B------:R-:W-:-:S07]  /*01f0*/  LOP3.LUT R4, R5, 0x3, RZ, 0xc0, !PT ;  /* 0x0000000305047812 */ /* 0x000fce00078ec0ff */
        /* <DEDUP_REMOVED lines=16> */
.L_x_1326:
[----:B------:R-:W2:Y:S04]  /*0300*/  LDG.E.64 R22, desc[UR4][R6.64+-0x10] ;  /* 0xfffff00406167981 */ /* 0x000ea8000c1e1b00 */
[----:B------:R-:W2:Y:S04]  /*0310*/  LDG.E.64 R20, desc[UR4][R6.64+-0x8] ;  /* 0xfffff80406147981 */ /* 0x000ea8000c1e1b00 */
[----:B------:R-:W3:Y:S04]  /*0320*/  LDG.E.64 R8, desc[UR4][R6.64] ;  /* 0x0000000406087981 */ /* 0x000ee8000c1e1b00 */
[----:B------:R-:W3:Y:S04]  /*0330*/  LDG.E.64 R10, desc[UR4][R6.64+0x8] ;  /* 0x00000804060a7981 */ /* 0x000ee8000c1e1b00 */
[----:B------:R-:W4:Y:S04]  /*0340*/  LDG.E.64 R12, desc[UR4][R6.64+0x10] ;  /* 0x00001004060c7981 */ /* 0x000f28000c1e1b00 */
[----:B------:R-:W4:Y:S04]  /*0350*/  LDG.E.64 R14, desc[UR4][R6.64+0x18] ;  /* 0x00001804060e7981 */ /* 0x000f28000c1e1b00 */
[----:B------:R-:W5:Y:S04]  /*0360*/  LDG.E.64 R16, desc[UR4][R6.64+0x20] ;  /* 0x0000200406107981 */ /* 0x000f68000c1e1b00 */
[----:B------:R-:W5:Y:S01]  /*0370*/  LDG.E.64 R18, desc[UR4][R6.64+0x28] ;  /* 0x0000280406127981 */ /* 0x000f62000c1e1b00 */
[----:B--2---:R-:W-:-:S04]  /*0380*/  IADD3 R25, P1, P2, R20, R22, R25 ;  /* 0x0000001614197210 */ /* 0x004fc80007a3e019 */
[----:B------:R-:W-:Y:S02]  /*0390*/  IADD3.X R27, R21, R23, R27, P1, P2 ;  /* 0x00000017151b7210 */ /* 0x000fe40000fe441b */
[----:B------:R-:W2:Y:S01]  /*03a0*/  LDG.E.64 R22, desc[UR4][R6.64+0x40] ;  /* 0x0000400406167981 */ /* 0x000ea2000c1e1b00 */
[----:B---3--:R-:W-:-:S03]  /*03b0*/  IADD3 R25, P1, P2, R10, R8, R25 ;  /* 0x000000080a197210 */ /* 0x008fc60007a3e019 */
[----:B------:R-:W2:Y:S01]  /*03c0*/  LDG.E.64 R20, desc[UR4][R6.64+0x48] ;  /* 0x0000480406147981 */ /* 0x000ea2000c1e1b00 */
[----:B------:R-:W-:-:S03]  /*03d0*/  IADD3.X R27, R11, R9, R27, P1, P2 ;  /* 0x000000090b1b7210 */ /* 0x000fc60000fe441b */
[----:B------:R-:W3:Y:S01]  /*03e0*/  LDG.E.64 R10, desc[UR4][R6.64+0x30] ;  /* 0x00003004060a7981 */ /* 0x000ee2000c1e1b00 */
[----:B----4-:R-:W-:-:S03]  /*03f0*/  IADD3 R25, P1, P2, R14, R12, R25 ;  /* 0x0000000c0e197210 */ /* 0x010fc60007a3e019 */
[----:B------:R-:W3:Y:S01]  /*0400*/  LDG.E.64 R8, desc[UR4][R6.64+0x38] ;  /* 0x0000380406087981 */ /* 0x000ee2000c1e1b00 */
[----:B------:R-:W-:-:S03]  /*0410*/  IADD3.X R27, R15, R13, R27, P1, P2 ;  /* 0x0000000d0f1b7210 */ /* 0x000fc60000fe441b */
[----:B------:R-:W4:Y:S01]  /*0420*/  LDG.E.64 R12, desc[UR4][R6.64+0x50] ;  /* 0x00005004060c7981 */ /* 0x000f22000c1e1b00 */
[----:B-----5:R-:W-:-:S03]  /*0430*/  IADD3 R25, P1, P2, R18, R16, R25 ;  /* 0x0000001012197210 */ /* 0x020fc60007a3e019 */
[----:B------:R-:W4:Y:S01]  /*0440*/  LDG.E.64 R14, desc[UR4][R6.64+0x58] ;  /* 0x00005804060e7981 */ /* 0x000f22000c1e1b00 */
[----:B------:R-:W-:-:S03]  /*0450*/  IADD3.X R27, R19, R17, R27, P1, P2 ;  /* 0x00000011131b7210 */ /* 0x000fc60000fe441b */
[----:B------:R-:W5:Y:S04]  /*0460*/  LDG.E.64 R18, desc[UR4][R6.64+0x60] ;  /* 0x0000600406127981 */ /* 0x000f68000c1e1b00 */
[----:B------:R-:W5:Y:S01]  /*0470*/  LDG.E.64 R16, desc[UR4][R6.64+0x68] ;  /* 0x0000680406107981 */ /* 0x000f62000c1e1b00 */
[----:B------:R-:W-:Y:S02]  /*0480*/  VIADD R5, R5, 0xfffffff0 ;  /* 0xfffffff005057836 */ /* 0x000fe40000000000 */
[----:B------:R-:W-:Y:S01]  /*0490*/  VIADD R3, R3, 0x10 ;  /* 0x0000001003037836 */ /* 0x000fe20000000000 */
[----:B---3--:R-:W-:-:S04]  /*04a0*/  IADD3 R25, P1, P2, R8, R10, R25 ;  /* 0x0000000a08197210 */ /* 0x008fc80007a3e019 */
[----:B------:R-:W-:Y:S02]  /*04b0*/  IADD3.X R9, R9, R11, R27, P1, P2 ;  /* 0x0000000b09097210 */ /* 0x000fe40000fe441b */
[----:B--2---:R-:W-:-:S04]  /*04c0*/  IADD3 R25, P3, P4, R20, R22, R25 ;  /* 0x0000001614197210 */ /* 0x004fc80007c7e019 */
[----:B------:R-:W-:Y:S02]  /*04d0*/  IADD3.X R21, R21, R23, R9, P3, P4 ;  /* 0x0000001715157210 */ /* 0x000fe40001fe8409 */
[----:B------:R-:W-:Y:S02]  /*04e0*/  ISETP.GT.AND P3, PT, R5, 0xc, PT ;  /* 0x0000000c0500780c */ /* 0x000fe40003f64270 */
[----:B----4-:R-:W-:Y:S02]  /*04f0*/  IADD3 R25, P2, P1, R14, R12, R25 ;  /* 0x0000000c0e197210 */ /* 0x010fe4000795e019 */
[----:B------:R-:W-:Y:S02]  /*0500*/  IADD3 R8, P6, R6, 0x80, RZ ;  /* 0x0000008006087810 */ /* 0x000fe40007fde0ff */
[----:B-----5:R-:W-:Y:S02]  /*0510*/  IADD3 R25, P4, P5, R16, R18, R25 ;  /* 0x0000001210197210 */ /* 0x020fe40007d9e019 */
[----:B------:R-:W-:Y:S01]  /*0520*/  IADD3.X R13, R15, R13, R21, P2, P1 ;  /* 0x0000000d0f0d7210 */ /* 0x000fe200017e2415 */
[----:B------:R-:W-:-:S02]  /*0530*/  IMAD.X R7, RZ, RZ, R7, P6 ;  /* 0x000000ffff077224 */ /* 0x000fc400030e0607 */
[----:B------:R-:W-:Y:S01]  /*0540*/  IMAD.MOV.U32 R6, RZ, RZ, R8 ;  /* 0x000000ffff067224 */ /* 0x000fe200078e0008 */
[----:B------:R-:W-:Y:S01]  /*0550*/  IADD3.X R27, R17, R19, R13, P4, P5 ;  /* 0x00000013111b7210 */ /* 0x000fe200027ea40d */
[----:B------:R-:W-:Y:S06]  /*0560*/  @P3 BRA `(.L_x_1326) ;  /* 0xfffffffc00643947 */ /* 0x000fec000383ffff */
.L_x_1325:
[----:B------:R-:W-:Y:S05]  /*0570*/  BSYNC B3 ;  /* 0x0000000000037941 */ /* 0x000fea0003800000 */
.L_x_1324:
[----:B------:R-:W-:Y:S01]  /*0580*/  ISETP.GT.AND P1, PT, R5, 0x4, PT ;  /* 0x000000040500780c */ /* 0x000fe20003f24270 */
[----:B------:R-:W-:-:S12]  /*0590*/  BSSY B3, `(.L_x_1327) ;  /* 0x0000019000037945 */ /* 0x000fd80003800000 */
[----:B------:R-:W-:Y:S05]  /*05a0*/  @!P1 BRA `(.L_x_1328) ;  /* 0x00000000005c9947 */ /* 0x000fea0003800000 */
[----:B------:R-:W2:Y:S04]  /*05b0*/  LDG.E.64 R8, desc[UR4][R6.64+-0x10] ;  /* 0xfffff00406087981 */ /* 0x000ea8000c1e1b00 */
[----:B------:R-:W2:Y:S04]  /*05c0*/  LDG.E.64 R10, desc[UR4][R6.64+-0x8] ;  /* 0xfffff804060a7981 */ /* 0x000ea8000c1e1b00 */
[----:B------:R-:W3:Y:S04]  /*05d0*/  LDG.E.64 R12, desc[UR4][R6.64] ;  /* 0x00000004060c7981 */ /* 0x000ee8000c1e1b00 */
[----:B------:R-:W3:Y:S04]  /*05e0*/  LDG.E.64 R14, desc[UR4][R6.64+0x8] ;  /* 0x00000804060e7981 */ /* 0x000ee8000c1e1b00 */
[----:B------:R-:W4:Y:S04]  /*05f0*/  LDG.E.64 R16, desc[UR4][R6.64+0x10] ;  /* 0x0000100406107981 */ /* 0x000f28000c1e1b00 */
[----:B------:R-:W4:Y:S04]  /*0600*/  LDG.E.64 R18, desc[UR4][R6.64+0x18] ;  /* 0x0000180406127981 */ /* 0x000f28000c1e1b00 */
[----:B------:R-:W5:Y:S04]  /*0610*/  LDG.E.64 R20, desc[UR4][R6.64+0x20] ;  /* 0x0000200406147981 */ /* 0x000f68000c1e1b00 */
[----:B------:R0:W5:Y:S01]  /*0620*/  LDG.E.64 R22, desc[UR4][R6.64+0x28] ;  /* 0x0000280406167981 */ /* 0x000162000c1e1b00 */
[----:B------:R-:W-:-:S02]  /*0630*/  VIADD R3, R3, 0x8 ;  /* 0x0000000803037836 */ /* 0x000fc40000000000 */
[----:B------:R-:W-:Y:S01]  /*0640*/  VIADD R5, R5, 0xfffffff8 ;  /* 0xfffffff805057836 */ /* 0x000fe20000000000 */
[----:B--2---:R-:W-:Y:S02]  /*0650*/  IADD3 R25, P0, P1, R10, R8, R25 ;  /* 0x000000080a197210 */ /* 0x004fe4000791e019 */
[----:B------:R-:W-:Y:S02]  /*0660*/  IADD3 R8, P3, R6, 0x40, RZ ;  /* 0x0000004006087810 */ /* 0x000fe40007f7e0ff */
[----:B------:R-:W-:-:S03]  /*0670*/  IADD3.X R9, R11, R9, R27, P0, P1 ;  /* 0x000000090b097210 */ /* 0x000fc600007e241b */
[----:B0-----:R-:W-:Y:S01]  /*0680*/  IMAD.MOV.U32 R6, RZ, RZ, R8 ;  /* 0x000000ffff067224 */ /* 0x001fe200078e0008 */
[----:B---3--:R-:W-:-:S04]  /*0690*/  IADD3 R25, P0, P1, R14, R12, R25 ;  /* 0x0000000c0e197210 */ /* 0x008fc8000791e019 */
[----:B------:R-:W-:Y:S01]  /*06a0*/  IADD3.X R13, R15, R13, R9, P0, P1 ;  /* 0x0000000d0f0d7210 */ /* 0x000fe200007e2409 */
[----:B------:R-:W-:Y:S01]  /*06b0*/  IMAD.X R9, RZ, RZ, R7, P3 ;  /* 0x000000ffff097224 */ /* 0x000fe200018e0607 */
[----:B----4-:R-:W-:-:S03]  /*06c0*/  IADD3 R25, P0, P1, R18, R16, R25 ;  /* 0x0000001012197210 */ /* 0x010fc6000791e019 */
[----:B------:R-:W-:Y:S01]  /*06d0*/  IMAD.MOV.U32 R7, RZ, RZ, R9 ;  /* 0x000000ffff077224 */ /* 0x000fe200078e0009 */
[----:B------:R-:W-:Y:S02]  /*06e0*/  IADD3.X R17, R19, R17, R13, P0, P1 ;  /* 0x0000001113117210 */ /* 0x000fe400007e240d */
[----:B------:R-:W-:Y:S02]  /*06f0*/  PLOP3.LUT P0, PT, PT, PT, PT, 0x8, 0x0 ;  /* 0x000000000000781c */ /* 0x000fe40003f0e170 */
[----:B-----5:R-:W-:-:S04]  /*0700*/  IADD3 R25, P1, P2, R22, R20, R25 ;  /* 0x0000001416197210 */ /* 0x020fc80007a3e019 */
[----:B------:R-:W-:-:S09]  /*0710*/  IADD3.X R27, R23, R21, R17, P1, P2 ;  /* 0x00000015171b7210 */ /* 0x000fd20000fe4411 */
.L_x_1328:
[----:B------:R-:W-:Y:S05]  /*0720*/  BSYNC B3 ;  /* 0x0000000000037941 */ /* 0x000fea0003800000 */
.L_x_1327:
[----:B------:R-:W-:-:S13]  /*0730*/  ISETP.NE.OR P0, PT, R5, RZ, P0 ;  /* 0x000000ff0500720c */ /* 0x000fda0000705670 */
[----:B------:R-:W-:Y:S05]  /*0740*/  @!P0 BREAK B0 ;  /* 0x0000000000008942 */ /* 0x000fea0003800000 */
[----:B------:R-:W-:Y:S05]  /*0750*/  @!P0 BRA `(.L_x_1321) ;  /* 0x0000000000448947 */ /* 0x000fea0003800000 */
.L_x_1323:
[----:B------:R-:W-:Y:S05]  /*0760*/  BSYNC B0 ;  /* 0x0000000000007941 */ /* 0x000fea0003800000 */
.L_x_1322:
[----:B------:R-:W2:Y:S04]  /*0770*/  LDG.E.64 R12, desc[UR4][R6.64+-0x10] ;  /* 0xfffff004060c7981 */ /* 0x000ea8000c1e1b00 */
[----:B------:R-:W2:Y:S04]  /*0780*/  LDG.E.64 R14, desc[UR4][R6.64+-0x8] ;  /* 0xfffff804060e7981 */ /* 0x000ea8000c1e1b00 */
[----:B------:R-:W3:Y:S04]  /*0790*/  LDG.E.64 R10, desc[UR4][R6.64] ;  /* 0x00000004060a7981 */ /* 0x000ee8000c1e1b00 */
[----:B------:R-:W3:Y:S01]  /*07a0*/  LDG.E.64 R8, desc[UR4][R6.64+0x8] ;  /* 0x0000080406087981 */ /* 0x000ee2000c1e1b00 */
[----:B------:R-:W-:-:S02]  /*07b0*/  VIADD R5, R5, 0xfffffffc ;  /* 0xfffffffc05057836 */ /* 0x000fc40000000000 */
[----:B------:R-:W-:-:S03]  /*07c0*/  VIADD R3, R3, 0x4 ;  /* 0x0000000403037836 */ /* 0x000fc60000000000 */
[----:B------:R-:W-:Y:S02]  /*07d0*/  ISETP.NE.AND P0, PT, R5, RZ, PT ;  /* 0x000000ff0500720c */ /* 0x000fe40003f05270 */
[----:B--2---:R-:W-:Y:S02]  /*07e0*/  IADD3 R25, P1, P2, R14, R12, R25 ;  /* 0x0000000c0e197210 */ /* 0x004fe40007a3e019 */
[----:B------:R-:W-:Y:S02]  /*07f0*/  IADD3 R12, P5, R6, 0x20, RZ ;  /* 0x00000020060c7810 */ /* 0x000fe40007fbe0ff */
[----:B------:R-:W-:-:S03]  /*0800*/  IADD3.X R27, R15, R13, R27, P1, P2 ;  /* 0x0000000d0f1b7210 */ /* 0x000fc60000fe441b */
[----:B------:R-:W-:Y:S01]  /*0810*/  IMAD.X R13, RZ, RZ, R7, P5 ;  /* 0x000000ffff0d7224 */ /* 0x000fe200028e0607 */
[----:B---3--:R-:W-:Y:S01]  /*0820*/  IADD3 R25, P3, P4, R8, R10, R25 ;  /* 0x0000000a08197210 */ /* 0x008fe20007c7e019 */
[----:B------:R-:W-:Y:S02]  /*0830*/  IMAD.MOV.U32 R6, RZ, RZ, R12 ;  /* 0x000000ffff067224 */ /* 0x000fe400078e000c */
[----:B------:R-:W-:Y:S01]  /*0840*/  IMAD.MOV.U32 R7, RZ, RZ, R13 ;  /* 0x000000ffff077224 */ /* 0x000fe200078e000d */
[----:B------:R-:W-:Y:S01]  /*0850*/  IADD3.X R27, R9, R11, R27, P3, P4 ;  /* 0x0000000b091b7210 */ /* 0x000fe20001fe841b */
[----:B------:R-:W-:Y:S08]  /*0860*/  @P0 BRA `(.L_x_1322) ;  /* 0xfffffffc00c00947 */ /* 0x000ff0000383ffff */
.L_x_1321:
[----:B------:R-:W-:Y:S05]  /*0870*/  BSYNC B1 ;  /* 0x0000000000017941 */ /* 0x000fea0003800000 */
.L_x_1320:
[----:B------:R-:W-:-:S13]  /*0880*/  ISETP.NE.AND P0, PT, R4, RZ, PT ;  /* 0x000000ff0400720c */ /* 0x000fda0003f05270 */
[----:B------:R-:W-:Y:S05]  /*0890*/  @!P0 BRA `(.L_x_1319) ;  /* 0x0000000000388947 */ /* 0x000fea0003800000 */
[----:B------:R-:W0:Y:S02]  /*08a0*/  LDC.64 R6, c[0x0][0x218] ;  /* 0x00008600ff067b82 */ /* 0x000e240000000a00 */
[----:B0-----:R-:W-:-:S04]  /*08b0*/  IMAD.WIDE R6, R3, 0x8, R6 ;  /* 0x0000000803067825 */ /* 0x001fc800078e0206 */
[----:B------:R-:W-:Y:S02]  /*08c0*/  IMAD.MOV.U32 R3, RZ, RZ, R6 ;  /* 0x000000ffff037224 */ /* 0x000fe400078e0006 */
[----:B------:R-:W-:-:S07]  /*08d0*/  IMAD.MOV.U32 R8, RZ, RZ, R7 ;  /* 0x000000ffff087224 */ /* 0x000fce00078e0007 */
.L_x_1329:
[----:B------:R-:W-:Y:S02]  /*08e0*/  IMAD.MOV.U32 R6, RZ, RZ, R3 ;  /* 0x000000ffff067224 */ /* 0x000fe400078e0003 */
[----:B------:R-:W-:-:S06]  /*08f0*/  IMAD.MOV.U32 R7, RZ, RZ, R8 ;  /* 0x000000ffff077224 */ /* 0x000fcc00078e0008 */
[----:B------:R-:W2:Y:S01]  /*0900*/  LDG.E.64 R6, desc[UR4][R6.64] ;  /* 0x0000000406067981 */ /* 0x000ea2000c1e1b00 */
[----:B------:R-:W-:Y:S01]  /*0910*/  VIADD R4, R4, 0xffffffff ;  /* 0xffffffff04047836 */ /* 0x000fe20000000000 */
[----:B------:R-:W-:-:S04]  /*0920*/  IADD3 R3, P2, R3, 0x8, RZ ;  /* 0x0000000803037810 */ /* 0x000fc80007f5e0ff */
[----:B------:R-:W-:Y:S01]  /*0930*/  ISETP.NE.AND P0, PT, R4, RZ, PT ;  /* 0x000000ff0400720c */ /* 0x000fe20003f05270 */
[----:B------:R-:W-:Y:S01]  /*0940*/  IMAD.X R8, RZ, RZ, R8, P2 ;  /* 0x000000ffff087224 */ /* 0x000fe200010e0608 */
[----:B--2---:R-:W-:-:S05]  /*0950*/  IADD3 R25, P1, R6, R25, RZ ;  /* 0x0000001906197210 */ /* 0x004fca0007f3e0ff */
[----:B------:R-:W-:-:S06]  /*0960*/  IMAD.X R27, R7, 0x1, R27, P1 ;  /* 0x00000001071b7824 */ /* 0x000fcc00008e061b */
[----:B------:R-:W-:Y:S05]  /*0970*/  @P0 BRA `(.L_x_1329) ;  /* 0xfffffffc00d80947 */ /* 0x000fea000383ffff */
.L_x_1319:
[----:B------:R-:W-:Y:S05]  /*0980*/  BSYNC B2 ;  /* 0x0000000000027941 */ /* 0x000fea0003800000 */
.L_x_1318:
[----:B------:R-:W-:Y:S05]  /*0990*/  WARPSYNC.ALL ;  /* 0x0000000000007948 */ /* 0x000fea0003800000 */
[----:B------:R-:W-:Y:S02]  /*09a0*/  ULDC.64 UR6, c[0x0][0x228] ;  /* 0x00008a0000067ab9 */ /* 0x000fe40000000a00 */
[----:B------:R-:W-:-:S04]  /*09b0*/  IADD3 R4, P0, R0, UR6, RZ ;  /* 0x0000000600047c10 */ /* 0x000fc8000ff1e0ff */
[----:B------:R-:W-:Y:S02]  /*09c0*/  IADD3.X R5, R2, UR7, RZ, P0, !PT ;  /* 0x0000000702057c10 */ /* 0x000fe400087fe4ff */
[----:B------:R-:W0:Y:S04]  /*09d0*/  LDC.64 R2, c[0x0][0x210] ;  /* 0x00008400ff027b82 */ /* 0x000e280000000a00 */
[----:B------:R-:W0:Y:S01]  /*09e0*/  LDG.E R5, desc[UR4][R4.64] ;  /* 0x0000000404057981 */ /* 0x000e22000c1e1900 */
[----:B------:R-:W-:Y:S02]  /*09f0*/  IMAD.MOV.U32 R26, RZ, RZ, R25 ;  /* 0x000000ffff1a7224 */ /* 0x000fe400078e0019 */
[----:B0-----:R-:W-:-:S05]  /*0a00*/  IMAD.WIDE R2, R5, 0x8, R2 ;  /* 0x0000000805027825 */ /* 0x001fca00078e0202 */
[----:B------:R-:W-:Y:S01]  /*0a10*/  STG.E.64 desc[UR4][R2.64], R26 ;  /* 0x0000001a02007986 */ /* 0x000fe2000c101b04 */
[----:B------:R-:W-:Y:S05]  /*0a20*/  EXIT ;  /* 0x000000000000794d */ /* 0x000fea0003800000 */
.L_x_1330:
        /* <DEDUP_REMOVED lines=13> */
.L_x_8726:


//--------------------- .text._ZN2at6native55_GLOBAL__N__0955718d_22_SparseCsrTensorMath_cu_868dd54534reduce_sparse_csr_dim0_cuda_kernelIllNS1_14ReductionAddOpIlEElEEvPT2_PKT0_lPKT_S9_lT1_ --------------------------
	.section	.text._ZN2at6native55_GLOBAL__N__0955718d_22_SparseCsrTensorMath_cu_868dd54534reduce_sparse_csr_dim0_cuda_kernelIllNS1_14ReductionAddOpIlEElEEvPT2_PKT0_lPKT_S9_lT1_,"ax",@progbits
	.align	128
.text._ZN2at6native55_GLOBAL__N__0955718d_22_SparseCsrTensorMath_cu_868dd54534reduce_sparse_csr_dim0_cuda_kernelIllNS1_14ReductionAddOpIlEElEEvPT2_PKT0_lPKT_S9_lT1_:
        .type           _ZN2at6native55_GLOBAL__N__0955718d_22_SparseCsrTensorMath_cu_868dd54534reduce_sparse_csr_dim0_cuda_kernelIllNS1_14ReductionAddOpIlEElEEvPT2_PKT0_lPKT_S9_lT1_,@function
        .size           _ZN2at6native55_GLOBAL__N__0955718d_22_SparseCsrTensorMath_cu_868dd54534reduce_sparse_csr_dim0_cuda_kernelIllNS1_14ReductionAddOpIlEElEEvPT2_PKT0_lPKT_S9_lT1_,(.L_x_8727 - _ZN2at6native55_GLOBAL__N__0955718d_22_SparseCsrTensorMath_cu_868dd54534reduce_sparse_csr_dim0_cuda_kernelIllNS1_14ReductionAddOpIlEElEEvPT2_PKT0_lPKT_S9_lT1_)
        .other          _ZN2at6native55_GLOBAL__N__0955718d_22_SparseCsrTensorMath_cu_868dd54534reduce_sparse_csr_dim0_cuda_kernelIllNS1_14ReductionAddOpIlEElEEvPT2_PKT0_lPKT_S9_lT1_,@"STO_CUDA_ENTRY STV_DEFAULT"
_ZN2at6native55_GLOBAL__N__0955718d_22_SparseCsrTensorMath_cu_868dd54534reduce_sparse_csr_dim0_cuda_kernelIllNS1_14ReductionAddOpIlEElEEvPT2_PKT0_lPKT_S9_lT1_:
        /* <DEDUP_REMOVED lines=44> */
.L_x_1333:
        /* <DEDUP_REMOVED lines=9> */
[C---:B------:R-:W-:Y:S01]  /*0350*/  ISETP.NE.AND.EX P3, PT, R3.reuse, R9, PT, P3 ;  /* 0x000000090300720c */ /* 0x040fe20003f65330 */
[----:B0-----:R-:W-:Y:S01]  /*0360*/  IMAD.MOV.U32 R9, RZ, RZ, R21 ;  /* 0x000000ffff097224 */ /* 0x001fe200078e0015 */
[----:B------:R-:W-:-:S05]  /*0370*/  ISETP.NE.AND.EX P1, PT, R3, R19, PT, P1 ;  /* 0x000000130300720c */ /* 0x000fca0003f25310 */
[----:B------:R-:W2:Y:S01]  /*0380*/  @!P2 LDG.E.64 R6, desc[UR12][R8.64] ;  /* 0x0000000c0806a981 */ /* 0x000ea2000c1e1b00 */
[----:B------:R-:W-:-:S04]  /*0390*/  ISETP.NE.U32.AND P4, PT, R2, R10, PT ;  /* 0x0000000a0200720c */ /* 0x000fc80003f85070 */
[----:B------:R-:W-:Y:S01]  /*03a0*/  ISETP.NE.AND.EX P4, PT, R3, R11, PT, P4 ;  /* 0x0000000b0300720c */ /* 0x000fe20003f85340 */
[----:B------:R-:W3:Y:S04]  /*03b0*/  @!P3 LDG.E.64 R20, desc[UR12][R8.64+0x8] ;  /* 0x0000080c0814b981 */ /* 0x000ee8000c1e1b00 */
[----:B------:R-:W4:Y:S08]  /*03c0*/  @!P1 LDG.E.64 R18, desc[UR12][R8.64+0x10] ;  /* 0x0000100c08129981 */ /* 0x000f30000c1e1b00 */
[----:B------:R-:W4:Y:S01]  /*03d0*/  @!P4 LDG.E.64 R10, desc[UR12][R8.64+0x18] ;  /* 0x0000180c080ac981 */ /* 0x000f22000c1e1b00 */
[----:B------:R-:W-:-:S04]  /*03e0*/  UIADD3 UR4, UP0, UR4, 0x4, URZ ;  /* 0x0000000404047890 */ /* 0x000fc8000ff1e03f */
[----:B------:R-:W-:Y:S01]  /*03f0*/  UIADD3.X UR5, URZ, UR5, URZ, UP0, !UPT ;  /* 0x000000053f057290 */ /* 0x000fe200087fe43f */
[----:B--2---:R-:W-:Y:S02]  /*0400*/  @!P2 IADD3 R13, P5, R6, R13, RZ ;  /* 0x0000000d060da210 */ /* 0x004fe40007fbe0ff */
[----:B------:R-:W-:-:S03]  /*0410*/  IADD3 R6, P6, R14, UR4, RZ ;  /* 0x000000040e067c10 */ /* 0x000fc6000ffde0ff */
[----:B------:R-:W-:Y:S01]  /*0420*/  @!P2 IMAD.X R15, R7, 0x1, R15, P5 ;  /* 0x00000001070fa824 */ /* 0x000fe200028e060f */
[----:B------:R-:W-:Y:S02]  /*0430*/  ISETP.NE.U32.AND P2, PT, R6, RZ, PT ;  /* 0x000000ff0600720c */ /* 0x000fe40003f45070 */
[----:B------:R-:W-:Y:S02]  /*0440*/  IADD3.X R6, R16, UR5, RZ, P6, !PT ;  /* 0x0000000510067c10 */ /* 0x000fe4000b7fe4ff */
[----:B---3--:R-:W-:Y:S02]  /*0450*/  @!P3 IADD3 R13, P5, R20, R13, RZ ;  /* 0x0000000d140db210 */ /* 0x008fe40007fbe0ff */
[----:B------:R-:W-:-:S03]  /*0460*/  ISETP.NE.AND.EX P2, PT, R6, RZ, PT, P2 ;  /* 0x000000ff0600720c */ /* 0x000fc60003f45320 */
[----:B------:R-:W-:Y:S01]  /*0470*/  @!P3 IMAD.X R15, R21, 0x1, R15, P5 ;  /* 0x00000001150fb824 */ /* 0x000fe200028e060f */
[----:B----4-:R-:W-:Y:S02]  /*0480*/  @!P1 IADD3 R13, P3, R18, R13, RZ ;  /* 0x0000000d120d9210 */ /* 0x010fe40007f7e0ff */
[----:B------:R-:W-:-:S03]  /*0490*/  IADD3 R4, P5, R4, 0x20, RZ ;  /* 0x0000002004047810 */ /* 0x000fc60007fbe0ff */
[----:B------:R-:W-:Y:S01]  /*04a0*/  @!P1 IMAD.X R15, R19, 0x1, R15, P3 ;  /* 0x00000001130f9824 */ /* 0x000fe200018e060f */
[----:B------:R-:W-:Y:S01]  /*04b0*/  IADD3 R20, P3, R8, 0x20, RZ ;  /* 0x0000002008147810 */ /* 0x000fe20007f7e0ff */
[----:B------:R-:W-:Y:S01]  /*04c0*/  IMAD.X R5, RZ, RZ, R5, P5 ;  /* 0x000000ffff057224 */ /* 0x000fe200028e0605 */
[----:B------:R-:W-:-:S03]  /*04d0*/  @!P4 IADD3 R13, P1, R10, R13, RZ ;  /* 0x0000000d0a0dc210 */ /* 0x000fc60007f3e0ff */
[----:B------:R-:W-:Y:S02]  /*04e0*/  IMAD.X R21, RZ, RZ, R9, P3 ;  /* 0x000000ffff157224 */ /* 0x000fe400018e0609 */
[----:B------:R-:W-:Y:S01]  /*04f0*/  @!P4 IMAD.X R15, R11, 0x1, R15, P1 ;  /* 0x000000010b0fc824 */ /* 0x000fe200008e060f */
[----:B------:R-:W-:Y:S07]  /*0500*/  @P2 BRA `(.L_x_1333) ;  /* 0xfffffffc006c2947 */ /* 0x000fee000383ffff */
.L_x_1332:
        /* <DEDUP_REMOVED lines=11> */
.L_x_1334:
        /* <DEDUP_REMOVED lines=16> */
[----:B--2---:R-:W-:-:S05]  /*06c0*/  @!P0 IADD3 R13, P2, R4, R13, RZ ;  /* 0x0000000d040d8210 */ /* 0x004fca0007f5e0ff */
[----:B------:R-:W-:-:S04]  /*06d0*/  @!P0 IMAD.X R15, R5, 0x1, R15, P2 ;  /* 0x00000001050f8824 */ /* 0x000fc800010e060f */
[----:B------:R-:W-:Y:S05]  /*06e0*/  @P1 BRA `(.L_x_1334) ;  /* 0xfffffffc00b41947 */ /* 0x000fea000383ffff */
.L_x_1331:
[----:B------:R-:W-:Y:S01]  /*06f0*/  ULDC.64 UR4, c[0x0][0x210] ;  /* 0x0000840000047ab9 */ /* 0x000fe20000000a00 */
[----:B------:R-:W-:Y:S01]  /*0700*/  IMAD.MOV.U32 R14, RZ, RZ, R13 ;  /* 0x000000ffff0e7224 */ /* 0x000fe200078e000d */
[----:B-----5:R-:W-:-:S04]  /*0710*/  IADD3 R2, P0, R0, UR4, RZ ;  /* 0x0000000400027c10 */ /* 0x020fc8000ff1e0ff */
[----:B------:R-:W-:-:S05]  /*0720*/  IADD3.X R3, R12, UR5, RZ, P0, !PT ;  /* 0x000000050c037c10 */ /* 0x000fca00087fe4ff */
[----:B------:R-:W-:Y:S01]  /*0730*/  STG.E.64 desc[UR12][R2.64], R14 ;  /* 0x0000000e02007986 */ /* 0x000fe2000c101b0c */
[----:B------:R-:W-:Y:S05]  /*0740*/  EXIT ;  /* 0x000000000000794d */ /* 0x000fea0003800000 */
.L_x_1335:
        /* <DEDUP_REMOVED lines=11> */
.L_x_8727:


//--------------------- .text._ZN2at6native55_GLOBAL__N__0955718d_22_SparseCsrTensorMath_cu_868dd54534reduce_sparse_csr_dim0_cuda_kernelIliNS1_14ReductionAddOpIlEElEEvPT2_PKT0_lPKT_S9_lT1_ --------------------------
	.section	.text._ZN2at6native55_GLOBAL__N__0955718d_22_SparseCsrTensorMath_cu_868dd54534reduce_sparse_csr_dim0_cuda_kernelIliNS1_14ReductionAddOpIlEElEEvPT2_PKT0_lPKT_S9_lT1_,"ax",@progbits
	.align	128
.text._ZN2at6native55_GLOBAL__N__0955718d_22_SparseCsrTensorMath_cu_868dd54534reduce_sparse_csr_dim0_cuda_kernelIliNS1_14ReductionAddOpIlEElEEvPT2_PKT0_lPKT_S9_lT1_:
        .type           _ZN2at6native55_GLOBAL__N__0955718d_22_SparseCsrTensorMath_cu_868dd54534reduce_sparse_csr_dim0_cuda_kernelIliNS1_14ReductionAddOpIlEElEEvPT2_PKT0_lPKT_S9_lT1_,@function
        .size           _ZN2at6native55_GLOBAL__N__0955718d_22_SparseCsrTensorMath_cu_868dd54534reduce_sparse_csr_dim0_cuda_kernelIliNS1_14ReductionAddOpIlEElEEvPT2_PKT0_lPKT_S9_lT1_,(.L_x_8728 - _ZN2at6native55_GLOBAL__N__0955718d_22_SparseCsrTensorMath_cu_868dd54534reduce_sparse_csr_dim0_cuda_kernelIliNS1_14ReductionAddOpIlEElEEvPT2_PKT0_lPKT_S9_lT1_)
        .other          _ZN2at6native55_GLOBAL__N__0955718d_22_SparseCsrTensorMath_cu_868dd54534reduce_sparse_csr_dim0_cuda_kernelIliNS1_14ReductionAddOpIlEElEEvPT2_PKT0_lPKT_S9_lT1_,@"STO_CUDA_ENTRY STV_DEFAULT"
_ZN2at6native55_GLOBAL__N__0955718d_22_SparseCsrTensorMath_cu_868dd54534reduce_sparse_csr_dim0_cuda_kernelIliNS1_14ReductionAddOpIlEElEEvPT2_PKT0_lPKT_S9_lT1_:
        /* <DEDUP_REMOVED lines=40> */
.L_x_1338:
        /* <DEDUP_REMOVED lines=8> */
[----:B------:R-:W2:Y:S01]  /*0300*/  @!P1 LDG.E.64 R16, desc[UR12][R8.64] ;  /* 0x0000000c08109981 */ /* 0x000ea2000c1e1b00 */
[----:B------:R-:W-:-:S03]  /*0310*/  ISETP.NE.AND P3, PT, R6, R15, PT ;  /* 0x0000000f0600720c */ /* 0x000fc60003f65270 */
[----:B------:R-:W3:Y:S04]  /*0320*/  @!P4 LDG.E.64 R18, desc[UR12][R8.64+0x8] ;  /* 0x0000080c0812c981 */ /* 0x000ee8000c1e1b00 */
[----:B------:R-:W4:Y:S06]  /*0330*/  @!P2 LDG.E.64 R12, desc[UR12][R8.64+0x10] ;  /* 0x0000100c080ca981 */ /* 0x000f2c000c1e1b00 */
[----:B------:R0:W4:Y:S01]  /*0340*/  @!P3 LDG.E.64 R10, desc[UR12][R8.64+0x18] ;  /* 0x0000180c080ab981 */ /* 0x000122000c1e1b00 */
[----:B------:R-:W-:-:S04]  /*0350*/  UIADD3 UR4, UP0, UR4, 0x4, URZ ;  /* 0x0000000404047890 */ /* 0x000fc8000ff1e03f */
[----:B------:R-:W-:Y:S02]  /*0360*/  UIADD3.X UR5, URZ, UR5, URZ, UP0, !UPT ;  /* 0x000000053f057290 */ /* 0x000fe400087fe43f */
[----:B------:R-:W-:Y:S02]  /*0370*/  IADD3 R15, P6, R14, UR4, RZ ;  /* 0x000000040e0f7c10 */ /* 0x000fe4000ffde0ff */
[----:B--2---:R-:W-:-:S05]  /*0380*/  @!P1 IADD3 R2, P5, R16, R2, RZ ;  /* 0x0000000210029210 */ /* 0x004fca0007fbe0ff */
        /* <DEDUP_REMOVED lines=9> */
[----:B0-----:R-:W-:Y:S01]  /*0420*/  IADD3 R8, P4, R8, 0x20, RZ ;  /* 0x0000002008087810 */ /* 0x001fe20007f9e0ff */
[----:B------:R-:W-:Y:S01]  /*0430*/  IMAD.X R5, RZ, RZ, R5, P5 ;  /* 0x000000ffff057224 */ /* 0x000fe200028e0605 */
[----:B------:R-:W-:-:S03]  /*0440*/  @!P3 IADD3 R2, P2, R10, R2, RZ ;  /* 0x000000020a02b210 */ /* 0x000fc60007f5e0ff */
[----:B------:R-:W-:Y:S02]  /*0450*/  IMAD.X R17, RZ, RZ, R9, P4 ;  /* 0x000000ffff117224 */ /* 0x000fe400020e0609 */
[----:B------:R-:W-:Y:S01]  /*0460*/  @!P3 IMAD.X R3, R11, 0x1, R3, P2 ;  /* 0x000000010b03b824 */ /* 0x000fe200010e0603 */
[----:B------:R-:W-:Y:S07]  /*0470*/  @P1 BRA `(.L_x_1338) ;  /* 0xfffffffc00801947 */ /* 0x000fee000383ffff */
.L_x_1337:
        /* <DEDUP_REMOVED lines=9> */
.L_x_1339:
        /* <DEDUP_REMOVED lines=18> */
.L_x_1336:
[----:B------:R-:W-:Y:S02]  /*0630*/  ULDC.64 UR4, c[0x0][0x210] ;  /* 0x0000840000047ab9 */ /* 0x000fe40000000a00 */
[----:B------:R-:W-:-:S04]  /*0640*/  LEA R4, P0, R0, UR4, 0x3 ;  /* 0x0000000400047c11 */ /* 0x000fc8000f8018ff */
[----:B------:R-:W-:-:S05]  /*0650*/  LEA.HI.X R5, R0, UR5, RZ, 0x3, P0 ;  /* 0x0000000500057c11 */ /* 0x000fca00080f1cff */
[----:B------:R-:W-:Y:S01]  /*0660*/  STG.E.64 desc[UR12][R4.64], R2 ;  /* 0x0000000204007986 */ /* 0x000fe2000c101b0c */
[----:B------:R-:W-:Y:S05]  /*0670*/  EXIT ;  /* 0x000000000000794d */ /* 0x000fea0003800000 */
.L_x_1340:
        /* <DEDUP_REMOVED lines=16> */
.L_x_8728:


//--------------------- .text._ZN2at6native55_GLOBAL__N__0955718d_22_SparseCsrTensorMath_cu_868dd54534reduce_sparse_csr_dim1_cuda_kernelIilNS1_14ReductionAddOpIlEElEEvPT2_PKT_PKT0_SC_lT1_ --------------------------
	.section	.text._ZN2at6native55_GLOBAL__N__0955718d_22_SparseCsrTensorMath_cu_868dd54534reduce_sparse_csr_dim1_cuda_kernelIilNS1_14ReductionAddOpIlEElEEvPT2_PKT_PKT0_SC_lT1_,"ax",@progbits
	.align	128
.text._ZN2at6native55_GLOBAL__N__0955718d_22_SparseCsrTensorMath_cu_868dd54534reduce_sparse_csr_dim1_cuda_kernelIilNS1_14ReductionAddOpIlEElEEvPT2_PKT_PKT0_SC_lT1_:
        .type           _ZN2at6native55_GLOBAL__N__0955718d_22_SparseCsrTensorMath_cu_868dd54534reduce_sparse_csr_dim1_cuda_kernelIilNS1_14ReductionAddOpIlEElEEvPT2_PKT_PKT0_SC_lT1_,@function
        .size           _ZN2at6native55_GLOBAL__N__0955718d_22_SparseCsrTensorMath_cu_868dd54534reduce_sparse_csr_dim1_cuda_kernelIilNS1_14ReductionAddOpIlEElEEvPT2_PKT_PKT0_SC_lT1_,(.L_x_8729 - _ZN2at6native55_GLOBAL__N__0955718d_22_SparseCsrTensorMath_cu_868dd54534reduce_sparse_csr_dim1_cuda_kernelIilNS1_14ReductionAddOpIlEElEEvPT2_PKT_PKT0_SC_lT1_)
        .other          _ZN2at6native55_GLOBAL__N__0955718d_22_SparseCsrTensorMath_cu_868dd54534reduce_sparse_csr_dim1_cuda_kernelIilNS1_14ReductionAddOpIlEElEEvPT2_PKT_PKT0_SC_lT1_,@"STO_CUDA_ENTRY STV_DEFAULT"
_ZN2at6native55_GLOBAL__N__0955718d_22_SparseCsrTensorMath_cu_868dd54534reduce_sparse_csr_dim1_cuda_kernelIilNS1_14ReductionAddOpIlEElEEvPT2_PKT_PKT0_SC_lT1_:
        /* <DEDUP_REMOVED lines=48> */
.L_x_1345:
[----:B------:R-:W-:-:S05]  /*0300*/  IMAD.MOV.U32 R2, RZ, RZ, R11 ;  /* 0x000000ffff027224 */ /* 0x000fca00078e000b */
[----:B------:R-:W2:Y:S04]  /*0310*/  LDG.E R11, desc[UR4][R2.64+-0x8] ;  /* 0xfffff804020b7981 */ /* 0x000ea8000c1e1900 */
[----:B------:R-:W2:Y:S04]  /*0320*/  LDG.E R10, desc[UR4][R2.64+-0x4] ;  /* 0xfffffc04020a7981 */ /* 0x000ea8000c1e1900 */
[----:B------:R-:W3:Y:S04]  /*0330*/  LDG.E R12, desc[UR4][R2.64] ;  /* 0x00000004020c7981 */ /* 0x000ee8000c1e1900 */
[----:B------:R-:W3:Y:S01]  /*0340*/  LDG.E R13, desc[UR4][R2.64+0x4] ;  /* 0x00000404020d7981 */ /* 0x000ee2000c1e1900 */
        /* <DEDUP_REMOVED lines=17> */
.L_x_1344:
[----:B------:R-:W-:Y:S05]  /*0460*/  BSYNC B1 ;  /* 0x0000000000017941 */ /* 0x000fea0003800000 */
.L_x_1343:
[----:B------:R-:W-:Y:S05]  /*0470*/  @!P0 BRA `(.L_x_1342) ;  /* 0x0000000000448947 */ /* 0x000fea0003800000 */
[----:B------:R-:W-:Y:S01]  /*0480*/  ULDC.64 UR6, c[0x0][0x218] ;  /* 0x0000860000067ab9 */ /* 0x000fe20000000a00 */
[----:B------:R-:W-:Y:S02]  /*0490*/  IADD3 R9, P1, RZ, -R9, RZ ;  /* 0x80000009ff097210 */ /* 0x000fe40007f3e0ff */
[----:B------:R-:W-:-:S03]  /*04a0*/  LEA R11, P0, R7, UR6, 0x2 ;  /* 0x00000006070b7c11 */ /* 0x000fc6000f8010ff */
[----:B------:R-:W-:Y:S01]  /*04b0*/  IMAD.X R10, RZ, RZ, -0x1, P1 ;  /* 0xffffffffff0a7424 */ /* 0x000fe200008e06ff */
[----:B------:R-:W-:-:S09]  /*04c0*/  LEA.HI.X R8, R7, UR7, R8, 0x2, P0 ;  /* 0x0000000707087c11 */ /* 0x000fd200080f1408 */
.L_x_1346:
[----:B------:R-:W-:Y:S02]  /*04d0*/  IMAD.MOV.U32 R2, RZ, RZ, R11 ;  /* 0x000000ffff027224 */ /* 0x000fe400078e000b */
[----:B------:R-:W-:-:S05]  /*04e0*/  IMAD.MOV.U32 R3, RZ, RZ, R8 ;  /* 0x000000ffff037224 */ /* 0x000fca00078e0008 */
[----:B------:R-:W2:Y:S01]  /*04f0*/  LDG.E R2, desc[UR4][R2.64] ;  /* 0x0000000402027981 */ /* 0x000ea2000c1e1900 */
        /* <DEDUP_REMOVED lines=9> */
.L_x_1342:
[----:B------:R-:W-:Y:S05]  /*0590*/  BSYNC B0 ;  /* 0x0000000000007941 */ /* 0x000fea0003800000 */
.L_x_1341:
        /* <DEDUP_REMOVED lines=9> */
.L_x_1347:
        /* <DEDUP_REMOVED lines=13> */
.L_x_8729:


//--------------------- .text._ZN2at6native55_GLOBAL__N__0955718d_22_SparseCsrTensorMath_cu_868dd54534reduce_sparse_csr_dim1_cuda_kernelIiiNS1_14ReductionAddOpIlEElEEvPT2_PKT_PKT0_SC_lT1_ --------------------------
	.section	.text._ZN2at6native55_GLOBAL__N__0955718d_22_SparseCsrTensorMath_cu_868dd54534reduce_sparse_csr_dim1_cuda_kernelIiiNS1_14ReductionAddOpIlEElEEvPT2_PKT_PKT0_SC_lT1_,"ax",@progbits
	.align	128
.text._ZN2at6native55_GLOBAL__N__0955718d_22_SparseCsrTensorMath_cu_868dd54534reduce_sparse_csr_dim1_cuda_kernelIiiNS1_14ReductionAddOpIlEElEEvPT2_PKT_PKT0_SC_lT1_:
        .type           _ZN2at6native55_GLOBAL__N__0955718d_22_SparseCsrTensorMath_cu_868dd54534reduce_sparse_csr_dim1_cuda_kernelIiiNS1_14ReductionAddOpIlEElEEvPT2_PKT_PKT0_SC_lT1_,@function
        .size           _ZN2at6native55_GLOBAL__N__0955718d_22_SparseCsrTensorMath_cu_868dd54534reduce_sparse_csr_dim1_cuda_kernelIiiNS1_14ReductionAddOpIlEElEEvPT2_PKT_PKT0_SC_lT1_,(.L_x_8730 - _ZN2at6native55_GLOBAL__N__0955718d_22_SparseCsrTensorMath_cu_868dd54534reduce_sparse_csr_dim1_cuda_kernelIiiNS1_14ReductionAddOpIlEElEEvPT2_PKT_PKT0_SC_lT1_)
        .other          _ZN2at6native55_GLOBAL__N__0955718d_22_SparseCsrTensorMath_cu_868dd54534reduce_sparse_csr_dim1_cuda_kernelIiiNS1_14ReductionAddOpIlEElEEvPT2_PKT_PKT0_SC_lT1_,@"STO_CUDA_ENTRY STV_DEFAULT"
_ZN2at6native55_GLOBAL__N__0955718d_22_SparseCsrTensorMath_cu_868dd54534reduce_sparse_csr_dim1_cuda_kernelIiiNS1_14ReductionAddOpIlEElEEvPT2_PKT_PKT0_SC_lT1_:
        /* <DEDUP_REMOVED lines=48> */
.L_x_1356:
[----:B------:R-:W2:Y:S04]  /*0300*/  LDG.E R25, desc[UR4][R2.64+-0x8] ;  /* 0xfffff80402197981 */ /* 0x000ea8000c1e1900 */
[----:B------:R-:W2:Y:S04]  /*0310*/  LDG.E R24, desc[UR4][R2.64+-0x4] ;  /* 0xfffffc0402187981 */ /* 0x000ea8000c1e1900 */
[----:B------:R-:W3:Y:S04]  /*0320*/  LDG.E R23, desc[UR4][R2.64] ;  /* 0x0000000402177981 */ /* 0x000ee8000c1e1900 */
[----:B------:R-:W3:Y:S04]  /*0330*/  LDG.E R22, desc[UR4][R2.64+0x4] ;  /* 0x0000040402167981 */ /* 0x000ee8000c1e1900 */
[----:B------:R-:W4:Y:S04]  /*0340*/  LDG.E R21, desc[UR4][R2.64+0x8] ;  /* 0x0000080402157981 */ /* 0x000f28000c1e1900 */
        /* <DEDUP_REMOVED lines=49> */
.L_x_1355:
[----:B------:R-:W-:Y:S05]  /*0660*/  BSYNC B3 ;  /* 0x0000000000037941 */ /* 0x000fea0003800000 */
.L_x_1354:
[----:B------:R-:W-:Y:S01]  /*0670*/  ISETP.GT.AND P1, PT, R9, 0x4, PT ;  /* 0x000000040900780c */ /* 0x000fe20003f24270 */
[----:B------:R-:W-:-:S12]  /*0680*/  BSSY B3, `(.L_x_1357) ;  /* 0x000001f000037945 */ /* 0x000fd80003800000 */
[----:B------:R-:W-:Y:S05]  /*0690*/  @!P1 BRA `(.L_x_1358) ;  /* 0x0000000000749947 */ /* 0x000fea0003800000 */
[----:B------:R-:W2:Y:S04]  /*06a0*/  LDG.E R13, desc[UR4][R2.64+-0x8] ;  /* 0xfffff804020d7981 */ /* 0x000ea8000c1e1900 */
[----:B------:R-:W2:Y:S04]  /*06b0*/  LDG.E R12, desc[UR4][R2.64+-0x4] ;  /* 0xfffffc04020c7981 */ /* 0x000ea8000c1e1900 */
[----:B------:R-:W3:Y:S04]  /*06c0*/  LDG.E R14, desc[UR4][R2.64] ;  /* 0x00000004020e7981 */ /* 0x000ee8000c1e1900 */
[----:B------:R-:W3:Y:S04]  /*06d0*/  LDG.E R15, desc[UR4][R2.64+0x4] ;  /* 0x00000404020f7981 */ /* 0x000ee8000c1e1900 */
[----:B------:R-:W4:Y:S04]  /*06e0*/  LDG.E R16, desc[UR4][R2.64+0x8] ;  /* 0x0000080402107981 */ /* 0x000f28000c1e1900 */
[----:B------:R-:W4:Y:S04]  /*06f0*/  LDG.E R17, desc[UR4][R2.64+0xc] ;  /* 0x00000c0402117981 */ /* 0x000f28000c1e1900 */
        /* <DEDUP_REMOVED lines=23> */
.L_x_1358:
[----:B------:R-:W-:Y:S05]  /*0870*/  BSYNC B3 ;  /* 0x0000000000037941 */ /* 0x000fea0003800000 */
.L_x_1357:
[----:B------:R-:W-:-:S13]  /*0880*/  ISETP.NE.OR P0, PT, R9, RZ, P0 ;  /* 0x000000ff0900720c */ /* 0x000fda0000705670 */
[----:B------:R-:W-:Y:S05]  /*0890*/  @!P0 BREAK B0 ;  /* 0x0000000000008942 */ /* 0x000fea0003800000 */
[----:B------:R-:W-:Y:S05]  /*08a0*/  @!P0 BRA `(.L_x_1351) ;  /* 0x0000000000508947 */ /* 0x000fea0003800000 */
.L_x_1353:
[----:B------:R-:W-:Y:S05]  /*08b0*/  BSYNC B0 ;  /* 0x0000000000007941 */ /* 0x000fea0003800000 */
.L_x_1352:
[----:B------:R-:W2:Y:S04]  /*08c0*/  LDG.E R11, desc[UR4][R2.64+-0x8] ;  /* 0xfffff804020b7981 */ /* 0x000ea8000c1e1900 */
[----:B------:R-:W2:Y:S04]  /*08d0*/  LDG.E R10, desc[UR4][R2.64+-0x4] ;  /* 0xfffffc04020a7981 */ /* 0x000ea8000c1e1900 */
[----:B------:R-:W3:Y:S04]  /*08e0*/  LDG.E R12, desc[UR4][R2.64] ;  /* 0x00000004020c7981 */ /* 0x000ee8000c1e1900 */
[----:B------:R0:W3:Y:S01]  /*08f0*/  LDG.E R13, desc[UR4][R2.64+0x4] ;  /* 0x00000404020d7981 */ /* 0x0000e2000c1e1900 */
        /* <DEDUP_REMOVED lines=15> */
.L_x_1351:
[----:B------:R-:W-:Y:S05]  /*09f0*/  BSYNC B1 ;  /* 0x0000000000017941 */ /* 0x000fea0003800000 */
.L_x_1350:
[----:B------:R-:W-:-:S13]  /*0a00*/  ISETP.NE.AND P0, PT, R7, RZ, PT ;  /* 0x000000ff0700720c */ /* 0x000fda0003f05270 */
[----:B------:R-:W-:Y:S05]  /*0a10*/  @!P0 BRA `(.L_x_1349) ;  /* 0x0000000000308947 */ /* 0x000fea0003800000 */
[----:B------:R-:W0:Y:S02]  /*0a20*/  LDC.64 R2, c[0x0][0x218] ;  /* 0x00008600ff027b82 */ /* 0x000e240000000a00 */
[----:B0-----:R-:W-:-:S07]  /*0a30*/  IMAD.WIDE R8, R8, 0x4, R2 ;  /* 0x0000000408087825 */ /* 0x001fce00078e0202 */
.L_x_1359:
[----:B------:R-:W-:Y:S02]  /*0a40*/  IMAD.MOV.U32 R2, RZ, RZ, R8 ;  /* 0x000000ffff027224 */ /* 0x000fe400078e0008 */
[----:B------:R-:W-:-:S05]  /*0a50*/  IMAD.MOV.U32 R3, RZ, RZ, R9 ;  /* 0x000000ffff037224 */ /* 0x000fca00078e0009 */
[----:B------:R-:W2:Y:S01]  /*0a60*/  LDG.E R2, desc[UR4][R2.64] ;  /* 0x0000000402027981 */ /* 0x000ea2000c1e1900 */
[----:B------:R-:W-:Y:S01]  /*0a70*/  VIADD R7, R7, 0xffffffff ;  /* 0xffffffff07077836 */ /* 0x000fe20000000000 */
[----:B------:R-:W-:-:S04]  /*0a80*/  IADD3 R8, P2, R8, 0x4, RZ ;  /* 0x0000000408087810 */ /* 0x000fc80007f5e0ff */
[----:B------:R-:W-:Y:S01]  /*0a90*/  ISETP.NE.AND P0, PT, R7, RZ, PT ;  /* 0x000000ff0700720c */ /* 0x000fe20003f05270 */
[----:B------:R-:W-:Y:S01]  /*0aa0*/  IMAD.X R9, RZ, RZ, R9, P2 ;  /* 0x000000ffff097224 */ /* 0x000fe200010e0609 */
[----:B--2---:R-:W-:-:S04]  /*0ab0*/  IADD3 R6, P1, R2, R6, RZ ;  /* 0x0000000602067210 */ /* 0x004fc80007f3e0ff */
[----:B------:R-:W-:-:S07]  /*0ac0*/  LEA.HI.X.SX32 R5, R2, R5, 0x1, P1 ;  /* 0x0000000502057211 */ /* 0x000fce00008f0eff */
[----:B------:R-:W-:Y:S05]  /*0ad0*/  @P0 BRA `(.L_x_1359) ;  /* 0xfffffffc00d80947 */ /* 0x000fea000383ffff */
.L_x_1349:
[----:B------:R-:W-:Y:S05]  /*0ae0*/  BSYNC B2 ;  /* 0x0000000000027941 */ /* 0x000fea0003800000 */
.L_x_1348:
        /* <DEDUP_REMOVED lines=10> */
.L_x_1360:
        /* <DEDUP_REMOVED lines=15> */
.L_x_8730:


//--------------------- .text._ZN2at6native55_GLOBAL__N__0955718d_22_SparseCsrTensorMath_cu_868dd54534reduce_sparse_csr_dim0_cuda_kernelIilNS1_14ReductionAddOpIlEElEEvPT2_PKT0_lPKT_S9_lT1_ --------------------------
	.section	.text._ZN2at6native55_GLOBAL__N__0955718d_22_SparseCsrTensorMath_cu_868dd54534reduce_sparse_csr_dim0_cuda_kernelIilNS1_14ReductionAddOpIlEElEEvPT2_PKT0_lPKT_S9_lT1_,"ax",@progbits
	.align	128
.text._ZN2at6native55_GLOBAL__N__0955718d_22_SparseCsrTensorMath_cu_868dd54534reduce_sparse_csr_dim0_cuda_kernelIilNS1_14ReductionAddOpIlEElEEvPT2_PKT0_lPKT_S9_lT1_:
        .type           _ZN2at6native55_GLOBAL__N__0955718d_22_SparseCsrTensorMath_cu_868dd54534reduce_sparse_csr_dim0_cuda_kernelIilNS1_14ReductionAddOpIlEElEEvPT2_PKT0_lPKT_S9_lT1_,@function
        .size           _ZN2at6native55_GLOBAL__N__0955718d_22_SparseCsrTensorMath_cu_868dd54534reduce_sparse_csr_dim0_cuda_kernelIilNS1_14ReductionAddOpIlEElEEvPT2_PKT0_lPKT_S9_lT1_,(.L_x_8731 - _ZN2at6native55_GLOBAL__N__0955718d_22_SparseCsrTensorMath_cu_868dd54534reduce_sparse_csr_dim0_cuda_kernelIilNS1_14ReductionAddOpIlEElEEvPT2_PKT0_lPKT_S9_lT1_)
        .other          _ZN2at6native55_GLOBAL__N__0955718d_22_SparseCsrTensorMath_cu_868dd54534reduce_sparse_csr_dim0_cuda_kernelIilNS1_14ReductionAddOpIlEElEEvPT2_PKT0_lPKT_S9_lT1_,@"STO_CUDA_ENTRY STV_DEFAULT"
_ZN2at6native55_GLOBAL__N__0955718d_22_SparseCsrTensorMath_cu_868dd54534reduce_sparse_csr_dim0_cuda_kernelIilNS1_14ReductionAddOpIlEElEEvPT2_PKT0_lPKT_S9_lT1_:
        /* <DEDUP_REMOVED lines=44> */
.L_x_1363:
        /* <DEDUP_REMOVED lines=13> */
[----:B------:R-:W2:Y:S01]  /*0390*/  @!P2 LDG.E R16, desc[UR12][R12.64] ;  /* 0x0000000c0c10a981 */ /* 0x000ea2000c1e1900 */
[----:B------:R-:W-:-:S05]  /*03a0*/  ISETP.NE.AND.EX P4, PT, R3, R11, PT, P4 ;  /* 0x0000000b0300720c */ /* 0x000fca0003f85340 */
[----:B------:R-:W3:Y:S04]  /*03b0*/  @!P3 LDG.E R10, desc[UR12][R12.64+0x4] ;  /* 0x0000040c0c0ab981 */ /* 0x000ee8000c1e1900 */
[----:B------:R-:W4:Y:S04]  /*03c0*/  @!P1 LDG.E R11, desc[UR12][R12.64+0x8] ;  /* 0x0000080c0c0b9981 */ /* 0x000f28000c1e1900 */
[----:B------:R-:W4:Y:S01]  /*03d0*/  @!P4 LDG.E R17, desc[UR12][R12.64+0xc] ;  /* 0x00000c0c0c11c981 */ /* 0x000f22000c1e1900 */
        /* <DEDUP_REMOVED lines=19> */
.L_x_1362:
        /* <DEDUP_REMOVED lines=9> */
.L_x_1364:
        /* <DEDUP_REMOVED lines=19> */
.L_x_1361:
[----:B------:R-:W-:Y:S02]  /*06d0*/  ULDC.64 UR4, c[0x0][0x210] ;  /* 0x0000840000047ab9 */ /* 0x000fe40000000a00 */
[----:B------:R-:W-:-:S04]  /*06e0*/  IADD3 R6, P0, R6, UR4, RZ ;  /* 0x0000000406067c10 */ /* 0x000fc8000ff1e0ff */
[----:B------:R-:W-:Y:S01]  /*06f0*/  IADD3.X R7, R4, UR5, RZ, P0, !PT ;  /* 0x0000000504077c10 */ /* 0x000fe200087fe4ff */
[----:B------:R-:W-:-:S05]  /*0700*/  IMAD.MOV.U32 R4, RZ, RZ, R0 ;  /* 0x000000ffff047224 */ /* 0x000fca00078e0000 */
[----:B------:R-:W-:Y:S01]  /*0710*/  STG.E.64 desc[UR12][R6.64], R4 ;  /* 0x0000000406007986 */ /* 0x000fe2000c101b0c */
[----:B------:R-:W-:Y:S05]  /*0720*/  EXIT ;  /* 0x000000000000794d */ /* 0x000fea0003800000 */
.L_x_1365:
        /* <DEDUP_REMOVED lines=13> */
.L_x_8731:


//--------------------- .text._ZN2at6native55_GLOBAL__N__0955718d_22_SparseCsrTensorMath_cu_868dd54534reduce_sparse_csr_dim0_cuda_kernelIiiNS1_14ReductionAddOpIlEElEEvPT2_PKT0_lPKT_S9_lT1_ --------------------------
	.section	.text._ZN2at6native55_GLOBAL__N__0955718d_22_SparseCsrTensorMath_cu_868dd54534reduce_sparse_csr_dim0_cuda_kernelIiiNS1_14ReductionAddOpIlEElEEvPT2_PKT0_lPKT_S9_lT1_,"ax",@progbits
	.align	128
.text._ZN2at6native55_GLOBAL__N__0955718d_22_SparseCsrTensorMath_cu_868dd54534reduce_sparse_csr_dim0_cuda_kernelIiiNS1_14ReductionAddOpIlEElEEvPT2_PKT0_lPKT_S9_lT1_:
        .type           _ZN2at6native55_GLOBAL__N__0955718d_22_SparseCsrTensorMath_cu_868dd54534reduce_sparse_csr_dim0_cuda_kernelIiiNS1_14ReductionAddOpIlEElEEvPT2_PKT0_lPKT_S9_lT1_,@function
        .size           _ZN2at6native55_GLOBAL__N__0955718d_22_SparseCsrTensorMath_cu_868dd54534reduce_sparse_csr_dim0_cuda_kernelIiiNS1_14ReductionAddOpIlEElEEvPT2_PKT0_lPKT_S9_lT1_,(.L_x_8732 - _ZN2at6native55_GLOBAL__N__0955718d_22_SparseCsrTensorMath_cu_868dd54534reduce_sparse_csr_dim0_cuda_kernelIiiNS1_14ReductionAddOpIlEElEEvPT2_PKT0_lPKT_S9_lT1_)
        .other          _ZN2at6native55_GLOBAL__N__0955718d_22_SparseCsrTensorMath_cu_868dd54534reduce_sparse_csr_dim0_cuda_kernelIiiNS1_14ReductionAddOpIlEElEEvPT2_PKT0_lPKT_S9_lT1_,@"STO_CUDA_ENTRY STV_DEFAULT"
_ZN2at6native55_GLOBAL__N__0955718d_22_SparseCsrTensorMath_cu_868dd54534reduce_sparse_csr_dim0_cuda_kernelIiiNS1_14ReductionAddOpIlEElEEvPT2_PKT0_lPKT_S9_lT1_:
        /* <DEDUP_REMOVED lines=42> */
.L_x_1368:
        /* <DEDUP_REMOVED lines=8> */
[----:B------:R-:W2:Y:S01]  /*0320*/  @!P1 LDG.E R9, desc[UR12][R6.64] ;  /* 0x0000000c06099981 */ /* 0x000ea2000c1e1900 */
[----:B------:R-:W-:-:S03]  /*0330*/  ISETP.NE.AND P3, PT, R8, R13, PT ;  /* 0x0000000d0800720c */ /* 0x000fc60003f65270 */
[----:B------:R-:W3:Y:S04]  /*0340*/  @!P4 LDG.E R10, desc[UR12][R6.64+0x4] ;  /* 0x0000040c060ac981 */ /* 0x000ee8000c1e1900 */
[----:B------:R-:W4:Y:S06]  /*0350*/  @!P2 LDG.E R11, desc[UR12][R6.64+0x8] ;  /* 0x0000080c060ba981 */ /* 0x000f2c000c1e1900 */
[----:B------:R0:W4:Y:S01]  /*0360*/  @!P3 LDG.E R12, desc[UR12][R6.64+0xc] ;  /* 0x00000c0c060cb981 */ /* 0x000122000c1e1900 */
        /* <DEDUP_REMOVED lines=19> */
.L_x_1367:
        /* <DEDUP_REMOVED lines=11> */
.L_x_1369:
        /* <DEDUP_REMOVED lines=18> */
.L_x_1366:
[----:B------:R-:W-:Y:S02]  /*0670*/  ULDC.64 UR4, c[0x0][0x210] ;  /* 0x0000840000047ab9 */ /* 0x000fe40000000a00 */
[----:B------:R-:W-:-:S04]  /*0680*/  LEA R2, P0, R4, UR4, 0x3 ;  /* 0x0000000404027c11 */ /* 0x000fc8000f8018ff */
[----:B------:R-:W-:Y:S01]  /*0690*/  LEA.HI.X R3, R4, UR5, RZ, 0x3, P0 ;  /* 0x0000000504037c11 */ /* 0x000fe200080f1cff */
[----:B------:R-:W-:-:S05]  /*06a0*/  IMAD.MOV.U32 R4, RZ, RZ, R0 ;  /* 0x000000ffff047224 */ /* 0x000fca00078e0000 */
[----:B------:R-:W-:Y:S01]  /*06b0*/  STG.E.64 desc[UR12][R2.64], R4 ;  /* 0x0000000402007986 */ /* 0x000fe2000c101b0c */
[----:B------:R-:W-:Y:S05]  /*06c0*/  EXIT ;  /* 0x000000000000794d */ /* 0x000fea0003800000 */
.L_x_1370:
        /* <DEDUP_REMOVED lines=11> */
.L_x_8732:


//--------------------- .text._ZN2at6native55_GLOBAL__N__0955718d_22_SparseCsrTensorMath_cu_868dd54534reduce_sparse_csr_dim1_cuda_kernelIalNS1_14ReductionAddOpIlEElEEvPT2_PKT_PKT0_SC_lT1_ --------------------------
	.section	.text._ZN2at6native55_GLOBAL__N__0955718d_22_SparseCsrTensorMath_cu_868dd54534reduce_sparse_csr_dim1_cuda_kernelIalNS1_14ReductionAddOpIlEElEEvPT2_PKT_PKT0_SC_lT1_,"ax",@progbits
	.align	128
.text._ZN2at6native55_GLOBAL__N__0955718d_22_SparseCsrTensorMath_cu_868dd54534reduce_sparse_csr_dim1_cuda_kernelIalNS1_14ReductionAddOpIlEElEEvPT2_PKT_PKT0_SC_lT1_:
        .type           _ZN2at6native55_GLOBAL__N__0955718d_22_SparseCsrTensorMath_cu_868dd54534reduce_sparse_csr_dim1_cuda_kernelIalNS1_14ReductionAddOpIlEElEEvPT2_PKT_PKT0_SC_lT1_,@function
        .size           _ZN2at6native55_GLOBAL__N__0955718d_22_SparseCsrTensorMath_cu_868dd54534reduce_sparse_csr_dim1_cuda_kernelIalNS1_14ReductionAddOpIlEElEEvPT2_PKT_PKT0_SC_lT1_,(.L_x_8733 - _ZN2at6native55_GLOBAL__N__0955718d_22_SparseCsrTensorMath_cu_868dd54534reduce_sparse_csr_dim1_cuda_kernelIalNS1_14ReductionAddOpIlEElEEvPT2_PKT_PKT0_SC_lT1_)
        .other          _ZN2at6native55_GLOBAL__N__0955718d_22_SparseCsrTensorMath_cu_868dd54534reduce_sparse_csr_dim1_cuda_kernelIalNS1_14ReductionAddOpIlEElEEvPT2_PKT_PKT0_SC_lT1_,@"STO_CUDA_ENTRY STV_DEFAULT"
_ZN2at6native55_GLOBAL__N__0955718d_22_SparseCsrTensorMath_cu_868dd54534reduce_sparse_csr_dim1_cuda_kernelIalNS1_14ReductionAddOpIlEElEEvPT2_PKT_PKT0_SC_lT1_:
        /* <DEDUP_REMOVED lines=41> */
[----:B------:R-:W-:Y:S02]  /*0290*/  IADD3 R16, P1, -R6, R15, RZ ;  /* 0x0000000f06107210 */ /* 0x000fe40007f3e1ff */
[----:B------:R-:W-:-:S03]  /*02a0*/  CS2R R2, SRZ ;  /* 0x0000000000027805 */ /* 0x000fc6000001ff00 */
[----:B------:R-:W-:-:S08]  /*02b0*/  IMAD.X R18, RZ, RZ, ~R7, P1 ;  /* 0x000000ffff127224 */ /* 0x000fd000008e0e07 */
.L_x_1375:
[----:B------:R-:W-:-:S04]  /*02c0*/  IADD3.X R6, P1, R9, UR6, RZ, PT, !PT ;  /* 0x0000000609067c10 */ /* 0x000fc8000bf3e4ff */
[----:B------:R-:W-:-:S05]  /*02d0*/  IADD3.X R7, R5, UR7, RZ, P1, !PT ;  /* 0x0000000705077c10 */ /* 0x000fca0008ffe4ff */
[----:B------:R-:W2:Y:S04]  /*02e0*/  LDG.E.S8 R11, desc[UR4][R6.64+-0x1] ;  /* 0xffffff04060b7981 */ /* 0x000ea8000c1e1300 */
[----:B------:R-:W2:Y:S04]  /*02f0*/  LDG.E.S8 R8, desc[UR4][R6.64] ;  /* 0x0000000406087981 */ /* 0x000ea8000c1e1300 */
[----:B------:R-:W3:Y:S04]  /*0300*/  LDG.E.S8 R10, desc[UR4][R6.64+0x1] ;  /* 0x00000104060a7981 */ /* 0x000ee8000c1e1300 */
[----:B------:R-:W3:Y:S01]  /*0310*/  LDG.E.S8 R13, desc[UR4][R6.64+0x2] ;  /* 0x00000204060d7981 */ /* 0x000ee2000c1e1300 */
        /* <DEDUP_REMOVED lines=8> */
[----:B------:R-:W-:-:S04]  /*03a0*/  SHF.R.S32.HI R8, RZ, 0x1f, R8 ;  /* 0x0000001fff087819 */ /* 0x000fc80000011408 */
[----:B------:R-:W-:Y:S02]  /*03b0*/  IADD3.X R8, R8, R3, R2, P2, P3 ;  /* 0x0000000308087210 */ /* 0x000fe400017e6402 */
[--C-:B---3--:R-:W-:Y:S02]  /*03c0*/  IADD3 R2, P2, P3, R13, R14, R10.reuse ;  /* 0x0000000e0d027210 */ /* 0x108fe40007b5e00a */
[----:B------:R-:W-:Y:S02]  /*03d0*/  SHF.R.S32.HI R3, RZ, 0x1f, R10 ;  /* 0x0000001fff037819 */ /* 0x000fe4000001140a */
[----:B------:R-:W-:-:S04]  /*03e0*/  SHF.R.S32.HI R6, RZ, 0x1f, R13 ;  /* 0x0000001fff067819 */ /* 0x000fc8000001140d */
[----:B------:R-:W-:Y:S01]  /*03f0*/  IADD3.X R3, R6, R8, R3, P2, P3 ;  /* 0x0000000806037210 */ /* 0x000fe200017e6403 */
[----:B------:R-:W-:Y:S06]  /*0400*/  @P1 BRA `(.L_x_1375) ;  /* 0xfffffffc00ac1947 */ /* 0x000fec000383ffff */
.L_x_1374:
[----:B------:R-:W-:Y:S05]  /*0410*/  BSYNC B1 ;  /* 0x0000000000017941 */ /* 0x000fea0003800000 */
.L_x_1373:
[----:B------:R-:W-:Y:S05]  /*0420*/  @!P0 BRA `(.L_x_1372) ;  /* 0x00000000003c8947 */ /* 0x000fea0003800000 */
[----:B------:R-:W-:Y:S01]  /*0430*/  ULDC.64 UR8, c[0x0][0x218] ;  /* 0x0000860000087ab9 */ /* 0x000fe20000000a00 */
[----:B------:R-:W-:Y:S02]  /*0440*/  IADD3 R8, P1, RZ, -R15, RZ ;  /* 0x8000000fff087210 */ /* 0x000fe40007f3e0ff */
[----:B------:R-:W-:-:S03]  /*0450*/  IADD3 R6, P0, R9, UR8, RZ ;  /* 0x0000000809067c10 */ /* 0x000fc6000ff1e0ff */
[----:B------:R-:W-:Y:S01]  /*0460*/  IMAD.X R9, RZ, RZ, -0x1, P1 ;  /* 0xffffffffff097424 */ /* 0x000fe200008e06ff */
[----:B------:R-:W-:-:S09]  /*0470*/  IADD3.X R7, R5, UR9, RZ, P0, !PT ;  /* 0x0000000905077c10 */ /* 0x000fd200087fe4ff */
.L_x_1376:
[----:B------:R0:W2:Y:S01]  /*0480*/  LDG.E.S8 R5, desc[UR4][R6.64] ;  /* 0x0000000406057981 */ /* 0x0000a2000c1e1300 */
[----:B------:R-:W-:-:S05]  /*0490*/  IADD3 R8, P0, R8, 0x1, RZ ;  /* 0x0000000108087810 */ /* 0x000fca0007f1e0ff */
[----:B------:R-:W-:Y:S01]  /*04a0*/  IMAD.X R9, RZ, RZ, R9, P0 ;  /* 0x000000ffff097224 */ /* 0x000fe200000e0609 */
[----:B------:R-:W-:Y:S02]  /*04b0*/  ISETP.NE.U32.AND P0, PT, R8, RZ, PT ;  /* 0x000000ff0800720c */ /* 0x000fe40003f05070 */
[----:B0-----:R-:W-:Y:S02]  /*04c0*/  IADD3 R6, P2, R6, 0x1, RZ ;  /* 0x0000000106067810 */ /* 0x001fe40007f5e0ff */
[----:B------:R-:W-:-:S03]  /*04d0*/  ISETP.NE.AND.EX P0, PT, R9, RZ, PT, P0 ;  /* 0x000000ff0900720c */ /* 0x000fc60003f05300 */
[----:B------:R-:W-:Y:S01]  /*04e0*/  IMAD.X R7, RZ, RZ, R7, P2 ;  /* 0x000000ffff077224 */ /* 0x000fe200010e0607 */
[----:B--2---:R-:W-:-:S04]  /*04f0*/  IADD3 R2, P1, R5, R2, RZ ;  /* 0x0000000205027210 */ /* 0x004fc80007f3e0ff */
[----:B------:R-:W-:-:S05]  /*0500*/  LEA.HI.X.SX32 R3, R5, R3, 0x1, P1 ;  /* 0x0000000305037211 */ /* 0x000fca00008f0eff */
[----:B------:R-:W-:Y:S05]  /*0510*/  @P0 BRA `(.L_x_1376) ;  /* 0xfffffffc00d80947 */ /* 0x000fea000383ffff */
.L_x_1372:
[----:B------:R-:W-:Y:S05]  /*0520*/  BSYNC B0 ;  /* 0x0000000000007941 */ /* 0x000fea0003800000 */
.L_x_1371:
        /* <DEDUP_REMOVED lines=9> */
.L_x_1377:
        /* <DEDUP_REMOVED lines=12> */
.L_x_8733:


//--------------------- .text._ZN2at6native55_GLOBAL__N__0955718d_22_SparseCsrTensorMath_cu_868dd54534reduce_sparse_csr_dim1_cuda_kernelIaiNS1_14ReductionAddOpIlEElEEvPT2_PKT_PKT0_SC_lT1_ --------------------------
	.section	.text._ZN2at6native55_GLOBAL__N__0955718d_22_SparseCsrTensorMath_cu_868dd54534reduce_sparse_csr_dim1_cuda_kernelIaiNS1_14ReductionAddOpIlEElEEvPT2_PKT_PKT0_SC_lT1_,"ax",@progbits
	.align	128
.text._ZN2at6native55_GLOBAL__N__0955718d_22_SparseCsrTensorMath_cu_868dd54534reduce_sparse_csr_dim1_cuda_kernelIaiNS1_14ReductionAddOpIlEElEEvPT2_PKT_PKT0_SC_lT1_:
        .type           _ZN2at6native55_GLOBAL__N__0955718d_22_SparseCsrTensorMath_cu_868dd54534reduce_sparse_csr_dim1_cuda_kernelIaiNS1_14ReductionAddOpIlEElEEvPT2_PKT_PKT0_SC_lT1_,@function
        .size           _ZN2at6native55_GLOBAL__N__0955718d_22_SparseCsrTensorMath_cu_868dd54534reduce_sparse_csr_dim1_cuda_kernelIaiNS1_14ReductionAddOpIlEElEEvPT2_PKT_PKT0_SC_lT1_,(.L_x_8734 - _ZN2at6native55_GLOBAL__N__0955718d_22_SparseCsrTensorMath_cu_868dd54534reduce_sparse_csr_dim1_cuda_kernelIaiNS1_14ReductionAddOpIlEElEEvPT2_PKT_PKT0_SC_lT1_)
        .other          _ZN2at6native55_GLOBAL__N__0955718d_22_SparseCsrTensorMath_cu_868dd54534reduce_sparse_csr_dim1_cuda_kernelIaiNS1_14ReductionAddOpIlEElEEvPT2_PKT_PKT0_SC_lT1_,@"STO_CUDA_ENTRY STV_DEFAULT"
_ZN2at6native55_GLOBAL__N__0955718d_22_SparseCsrTensorMath_cu_868dd54534reduce_sparse_csr_dim1_cuda_kernelIaiNS1_14ReductionAddOpIlEElEEvPT2_PKT_PKT0_SC_lT1_:
        /* <DEDUP_REMOVED lines=24> */
[C---:B------:R-:W-:Y:S01]  /*0180*/  IMAD.IADD R9, R8.reuse, 0x1, -R7 ;  /* 0x0000000108097824 */ /* 0x040fe200078e0a07 */
[----:B------:R-:W-:Y:S01]  /*0190*/  BSSY B1, `(.L_x_1380) ;  /* 0x0000084000017945 */ /* 0x000fe20003800000 */
[----:B------:R-:W-:Y:S02]  /*01a0*/  CS2R R4, SRZ ;  /* 0x0000000000047805 */ /* 0x000fe4000001ff00 */
[----:B------:R-:W-:Y:S01]  /*01b0*/  IMAD.IADD R3, R8, 0x1, R3 ;  /* 0x0000000108037824 */ /* 0x000fe200078e0203 */
[----:B------:R-:W-:-:S04]  /*01c0*/  LOP3.LUT R8, R9, 0x3, RZ, 0xc0, !PT ;  /* 0x0000000309087812 */ /* 0x000fc800078ec0ff */
[----:B------:R-:W-:-:S13]  /*01d0*/  ISETP.GE.U32.AND P0, PT, R3, 0x3, PT ;  /* 0x000000030300780c */ /* 0x000fda0003f06070 */
[----:B------:R-:W-:Y:S05]  /*01e0*/  @!P0 BRA `(.L_x_1381) ;  /* 0x0000000400f88947 */ /* 0x000fea0003800000 */
[----:B------:R-:W-:Y:S01]  /*01f0*/  ULDC.64 UR6, c[0x0][0x218] ;  /* 0x0000860000067ab9 */ /* 0x000fe20000000a00 */
[----:B------:R-:W-:Y:S01]  /*0200*/  IMAD.IADD R9, R9, 0x1, -R8 ;  /* 0x0000000109097824 */ /* 0x000fe200078e0a08 */
[C---:B------:R-:W-:Y:S01]  /*0210*/  IADD3 R2, P0, R7.reuse, UR6, RZ ;  /* 0x0000000607027c10 */ /* 0x040fe2000ff1e0ff */
[----:B------:R-:W-:Y:S01]  /*0220*/  BSSY B0, `(.L_x_1382) ;  /* 0x0000067000007945 */ /* 0x000fe20003800000 */
[----:B------:R-:W-:Y:S02]  /*0230*/  CS2R R4, SRZ ;  /* 0x0000000000047805 */ /* 0x000fe4000001ff00 */
        /* <DEDUP_REMOVED lines=10> */
.L_x_1386:
[----:B------:R-:W2:Y:S04]  /*02e0*/  LDG.E.S8 R25, desc[UR4][R2.64+-0x3] ;  /* 0xfffffd0402197981 */ /* 0x000ea8000c1e1300 */
[----:B------:R-:W2:Y:S04]  /*02f0*/  LDG.E.S8 R24, desc[UR4][R2.64+-0x2] ;  /* 0xfffffe0402187981 */ /* 0x000ea8000c1e1300 */
[----:B------:R-:W3:Y:S04]  /*0300*/  LDG.E.S8 R23, desc[UR4][R2.64+-0x1] ;  /* 0xffffff0402177981 */ /* 0x000ee8000c1e1300 */
[----:B------:R-:W3:Y:S04]  /*0310*/  LDG.E.S8 R22, desc[UR4][R2.64] ;  /* 0x0000000402167981 */ /* 0x000ee8000c1e1300 */
[----:B------:R-:W4:Y:S04]  /*0320*/  LDG.E.S8 R21, desc[UR4][R2.64+0x1] ;  /* 0x0000010402157981 */ /* 0x000f28000c1e1300 */
[----:B------:R-:W4:Y:S04]  /*0330*/  LDG.E.S8 R20, desc[UR4][R2.64+0x2] ;  /* 0x0000020402147981 */ /* 0x000f28000c1e1300 */
[----:B------:R-:W5:Y:S04]  /*0340*/  LDG.E.S8 R18, desc[UR4][R2.64+0x3] ;  /* 0x0000030402127981 */ /* 0x000f68000c1e1300 */
        /* <DEDUP_REMOVED lines=8> */
[----:B------:R0:W5:Y:S01]  /*03d0*/  LDG.E.S8 R10, desc[UR4][R2.64+0xc] ;  /* 0x00000c04020a7981 */ /* 0x000162000c1e1300 */
        /* <DEDUP_REMOVED lines=38> */
.L_x_1385:
[----:B------:R-:W-:Y:S05]  /*0640*/  BSYNC B3 ;  /* 0x0000000000037941 */ /* 0x000fea0003800000 */
.L_x_1384:
[----:B------:R-:W-:Y:S01]  /*0650*/  ISETP.GT.AND P1, PT, R9, 0x4, PT ;  /* 0x000000040900780c */ /* 0x000fe20003f24270 */
[----:B------:R-:W-:-:S12]  /*0660*/  BSSY B3, `(.L_x_1387) ;  /* 0x000001f000037945 */ /* 0x000fd80003800000 */
[----:B------:R-:W-:Y:S05]  /*0670*/  @!P1 BRA `(.L_x_1388) ;  /* 0x0000000000749947 */ /* 0x000fea0003800000 */
[----:B------:R-:W2:Y:S04]  /*0680*/  LDG.E.S8 R13, desc[UR4][R2.64+-0x3] ;  /* 0xfffffd04020d7981 */ /* 0x000ea8000c1e1300 */
[----:B------:R-:W2:Y:S04]  /*0690*/  LDG.E.S8 R12, desc[UR4][R2.64+-0x2] ;  /* 0xfffffe04020c7981 */ /* 0x000ea8000c1e1300 */
[----:B------:R-:W3:Y:S04]  /*06a0*/  LDG.E.S8 R14, desc[UR4][R2.64+-0x1] ;  /* 0xffffff04020e7981 */ /* 0x000ee8000c1e1300 */
[----:B------:R-:W3:Y:S04]  /*06b0*/  LDG.E.S8 R15, desc[UR4][R2.64] ;  /* 0x00000004020f7981 */ /* 0x000ee8000c1e1300 */
[----:B------:R-:W4:Y:S04]  /*06c0*/  LDG.E.S8 R16, desc[UR4][R2.64+0x1] ;  /* 0x0000010402107981 */ /* 0x000f28000c1e1300 */
[----:B------:R-:W4:Y:S04]  /*06d0*/  LDG.E.S8 R17, desc[UR4][R2.64+0x2] ;  /* 0x0000020402117981 */ /* 0x000f28000c1e1300 */
        /* <DEDUP_REMOVED lines=23> */
.L_x_1388:
[----:B------:R-:W-:Y:S05]  /*0850*/  BSYNC B3 ;  /* 0x0000000000037941 */ /* 0x000fea0003800000 */
.L_x_1387:
[----:B------:R-:W-:-:S13]  /*0860*/  ISETP.NE.OR P0, PT, R9, RZ, P0 ;  /* 0x000000ff0900720c */ /* 0x000fda0000705670 */
[----:B------:R-:W-:Y:S05]  /*0870*/  @!P0 BREAK B0 ;  /* 0x0000000000008942 */ /* 0x000fea0003800000 */
[----:B------:R-:W-:Y:S05]  /*0880*/  @!P0 BRA `(.L_x_1381) ;  /* 0x0000000000508947 */ /* 0x000fea0003800000 */
.L_x_1383:
[----:B------:R-:W-:Y:S05]  /*0890*/  BSYNC B0 ;  /* 0x0000000000007941 */ /* 0x000fea0003800000 */
.L_x_1382:
[----:B------:R-:W2:Y:S04]  /*08a0*/  LDG.E.S8 R11, desc[UR4][R2.64+-0x3] ;  /* 0xfffffd04020b7981 */ /* 0x000ea8000c1e1300 */
[----:B------:R-:W2:Y:S04]  /*08b0*/  LDG.E.S8 R10, desc[UR4][R2.64+-0x2] ;  /* 0xfffffe04020a7981 */ /* 0x000ea8000c1e1300 */
[----:B------:R-:W3:Y:S04]  /*08c0*/  LDG.E.S8 R12, desc[UR4][R2.64+-0x1] ;  /* 0xffffff04020c7981 */ /* 0x000ee8000c1e1300 */
[----:B------:R0:W3:Y:S01]  /*08d0*/  LDG.E.S8 R13, desc[UR4][R2.64] ;  /* 0x00000004020d7981 */ /* 0x0000e2000c1e1300 */
        /* <DEDUP_REMOVED lines=15> */
.L_x_1381:
[----:B------:R-:W-:Y:S05]  /*09d0*/  BSYNC B1 ;  /* 0x0000000000017941 */ /* 0x000fea0003800000 */
.L_x_1380:
[----:B------:R-:W-:-:S13]  /*09e0*/  ISETP.NE.AND P0, PT, R8, RZ, PT ;  /* 0x000000ff0800720c */ /* 0x000fda0003f05270 */
[----:B------:R-:W-:Y:S05]  /*09f0*/  @!P0 BRA `(.L_x_1379) ;  /* 0x0000000000348947 */ /* 0x000fea0003800000 */
[----:B------:R-:W-:Y:S02]  /*0a00*/  ULDC.64 UR6, c[0x0][0x218] ;  /* 0x0000860000067ab9 */ /* 0x000fe40000000a00 */
[----:B------:R-:W-:-:S04]  /*0a10*/  IADD3 R9, P0, R7, UR6, RZ ;  /* 0x0000000607097c10 */ /* 0x000fc8000ff1e0ff */
[----:B------:R-:W-:-:S09]  /*0a20*/  LEA.HI.X.SX32 R10, R7, UR7, 0x1, P0 ;  /* 0x00000007070a7c11 */ /* 0x000fd200080f0eff */
.L_x_1389:
[----:B------:R-:W-:Y:S02]  /*0a30*/  IMAD.MOV.U32 R2, RZ, RZ, R9 ;  /* 0x000000ffff027224 */ /* 0x000fe400078e0009 */
[----:B------:R-:W-:-:S05]  /*0a40*/  IMAD.MOV.U32 R3, RZ, RZ, R10 ;  /* 0x000000ffff037224 */ /* 0x000fca00078e000a */
[----:B------:R-:W2:Y:S01]  /*0a50*/  LDG.E.S8 R2, desc[UR4][R2.64] ;  /* 0x0000000402027981 */ /* 0x000ea2000c1e1300 */
[----:B------:R-:W-:Y:S01]  /*0a60*/  VIADD R8, R8, 0xffffffff ;  /* 0xffffffff08087836 */ /* 0x000fe20000000000 */
[----:B------:R-:W-:-:S04]  /*0a70*/  IADD3 R9, P2, R9, 0x1, RZ ;  /* 0x0000000109097810 */ /* 0x000fc80007f5e0ff */
[----:B------:R-:W-:Y:S01]  /*0a80*/  ISETP.NE.AND P0, PT, R8, RZ, PT ;  /* 0x000000ff0800720c */ /* 0x000fe20003f05270 */
[----:B------:R-:W-:Y:S01]  /*0a90*/  IMAD.X R10, RZ, RZ, R10, P2 ;  /* 0x000000ffff0a7224 */ /* 0x000fe200010e060a */
[----:B--2---:R-:W-:-:S04]  /*0aa0*/  IADD3 R4, P1, R2, R4, RZ ;  /* 0x0000000402047210 */ /* 0x004fc80007f3e0ff */
[----:B------:R-:W-:-:S07]  /*0ab0*/  LEA.HI.X.SX32 R5, R2, R5, 0x1, P1 ;  /* 0x0000000502057211 */ /* 0x000fce00008f0eff */
[----:B------:R-:W-:Y:S05]  /*0ac0*/  @P0 BRA `(.L_x_1389) ;  /* 0xfffffffc00d80947 */ /* 0x000fea000383ffff */
.L_x_1379:
[----:B------:R-:W-:Y:S05]  /*0ad0*/  BSYNC B2 ;  /* 0x0000000000027941 */ /* 0x000fea0003800000 */
.L_x_1378:
        /* <DEDUP_REMOVED lines=9> */
.L_x_1390:
        /* <DEDUP_REMOVED lines=9> */
.L_x_8734:


//--------------------- .text._ZN2at6native55_GLOBAL__N__0955718d_22_SparseCsrTensorMath_cu_868dd54534reduce_sparse_csr_dim0_cuda_kernelIalNS1_14ReductionAddOpIlEElEEvPT2_PKT0_lPKT_S9_lT1_ --------------------------
	.section	.text._ZN2at6native55_GLOBAL__N__0955718d_22_SparseCsrTensorMath_cu_868dd54534reduce_sparse_csr_dim0_cuda_kernelIalNS1_14ReductionAddOpIlEElEEvPT2_PKT0_lPKT_S9_lT1_,"ax",@progbits
	.align	128
.text._ZN2at6native55_GLOBAL__N__0955718d_22_SparseCsrTensorMath_cu_868dd54534reduce_sparse_csr_dim0_cuda_kernelIalNS1_14ReductionAddOpIlEElEEvPT2_PKT0_lPKT_S9_lT1_:
        .type           _ZN2at6native55_GLOBAL__N__0955718d_22_SparseCsrTensorMath_cu_868dd54534reduce_sparse_csr_dim0_cuda_kernelIalNS1_14ReductionAddOpIlEElEEvPT2_PKT0_lPKT_S9_lT1_,@function
        .size           _ZN2at6native55_GLOBAL__N__0955718d_22_SparseCsrTensorMath_cu_868dd54534reduce_sparse_csr_dim0_cuda_kernelIalNS1_14ReductionAddOpIlEElEEvPT2_PKT0_lPKT_S9_lT1_,(.L_x_8735 - _ZN2at6native55_GLOBAL__N__0955718d_22_SparseCsrTensorMath_cu_868dd54534reduce_sparse_csr_dim0_cuda_kernelIalNS1_14ReductionAddOpIlEElEEvPT2_PKT0_lPKT_S9_lT1_)
        .other          _ZN2at6native55_GLOBAL__N__0955718d_22_SparseCsrTensorMath_cu_868dd54534reduce_sparse_csr_dim0_cuda_kernelIalNS1_14ReductionAddOpIlEElEEvPT2_PKT0_lPKT_S9_lT1_,@"STO_CUDA_ENTRY STV_DEFAULT"
_ZN2at6native55_GLOBAL__N__0955718d_22_SparseCsrTensorMath_cu_868dd54534reduce_sparse_csr_dim0_cuda_kernelIalNS1_14ReductionAddOpIlEElEEvPT2_PKT0_lPKT_S9_lT1_:
        /* <DEDUP_REMOVED lines=37> */
[----:B------:R-:W-:Y:S01]  /*0250*/  UMOV UR4, URZ ;  /* 0x0000003f00047c82 */ /* 0x000fe20008000000 */
[----:B------:R-:W-:Y:S01]  /*0260*/  IMAD.U32 R8, RZ, RZ, UR5 ;  /* 0x00000005ff087e24 */ /* 0x000fe2000f8e00ff */
[----:B------:R-:W-:Y:S01]  /*0270*/  UMOV UR5, URZ ;  /* 0x0000003f00057c82 */ /* 0x000fe20008000000 */
[----:B------:R-:W-:Y:S01]  /*0280*/  IMAD.X R20, RZ, RZ, ~R15, P1 ;  /* 0x000000ffff147224 */ /* 0x000fe200008e0e0f */
[----:B------:R-:W-:-:S07]  /*0290*/  ULDC.64 UR8, c[0x0][0x228] ;  /* 0x00008a0000087ab9 */ /* 0x000fce0000000a00 */
.L_x_1393:
        /* <DEDUP_REMOVED lines=8> */
[C---:B------:R-:W-:Y:S01]  /*0320*/  ISETP.NE.AND.EX P4, PT, R3.reuse, R13, PT, P4 ;  /* 0x0000000d0300720c */ /* 0x040fe20003f85340 */
[----:B------:R-:W-:Y:S01]  /*0330*/  IMAD.U32 R13, RZ, RZ, UR7 ;  /* 0x00000007ff0d7e24 */ /* 0x000fe2000f8e00ff */
[C---:B---3--:R-:W-:Y:S02]  /*0340*/  ISETP.NE.U32.AND P1, PT, R2.reuse, R16, PT ;  /* 0x000000100200720c */ /* 0x048fe40003f25070 */
[C---:B----4-:R-:W-:Y:S02]  /*0350*/  ISETP.NE.U32.AND P2, PT, R2.reuse, R18, PT ;  /* 0x000000120200720c */ /* 0x050fe40003f45070 */
[C---:B------:R-:W-:Y:S02]  /*0360*/  ISETP.NE.AND.EX P1, PT, R3.reuse, R17, PT, P1 ;  /* 0x000000110300720c */ /* 0x040fe40003f25310 */
[----:B------:R-:W-:Y:S02]  /*0370*/  ISETP.NE.U32.AND P3, PT, R2, R10, PT ;  /* 0x0000000a0200720c */ /* 0x000fe40003f65070 */
[----:B------:R-:W-:-:S03]  /*0380*/  ISETP.NE.AND.EX P2, PT, R3, R19, PT, P2 ;  /* 0x000000130300720c */ /* 0x000fc60003f45320 */
[----:B------:R-:W2:Y:S01]  /*0390*/  @!P4 LDG.E.S8 R10, desc[UR12][R12.64] ;  /* 0x0000000c0c0ac981 */ /* 0x000ea2000c1e1300 */
[----:B------:R-:W-:-:S05]  /*03a0*/  ISETP.NE.AND.EX P3, PT, R3, R11, PT, P3 ;  /* 0x0000000b0300720c */ /* 0x000fca0003f65330 */
[----:B------:R-:W3:Y:S04]  /*03b0*/  @!P1 LDG.E.S8 R11, desc[UR12][R12.64+0x1] ;  /* 0x0000010c0c0b9981 */ /* 0x000ee8000c1e1300 */
[----:B------:R-:W4:Y:S04]  /*03c0*/  @!P2 LDG.E.S8 R15, desc[UR12][R12.64+0x2] ;  /* 0x0000020c0c0fa981 */ /* 0x000f28000c1e1300 */
[----:B------:R-:W4:Y:S01]  /*03d0*/  @!P3 LDG.E.S8 R16, desc[UR12][R12.64+0x3] ;  /* 0x0000030c0c10b981 */ /* 0x000f22000c1e1300 */
[----:B------:R-:W-:-:S04]  /*03e0*/  UIADD3 UR4, UP0, UR4, 0x4, URZ ;  /* 0x0000000404047890 */ /* 0x000fc8000ff1e03f */
[----:B------:R-:W-:Y:S02]  /*03f0*/  UIADD3.X UR5, URZ, UR5, URZ, UP0, !UPT ;  /* 0x000000053f057290 */ /* 0x000fe400087fe43f */
[----:B------:R-:W-:Y:S02]  /*0400*/  IADD3 R17, P5, R14, UR4, RZ ;  /* 0x000000040e117c10 */ /* 0x000fe4000ffbe0ff */
[----:B--2---:R-:W-:-:S04]  /*0410*/  @!P4 IADD3 R0, P6, R10, R0, RZ ;  /* 0x000000000a00c210 */ /* 0x004fc80007fde0ff */
[----:B------:R-:W-:Y:S02]  /*0420*/  @!P4 LEA.HI.X.SX32 R5, R10, R5, 0x1, P6 ;  /* 0x000000050a05c211 */ /* 0x000fe400030f0eff */
[----:B------:R-:W-:Y:S02]  /*0430*/  ISETP.NE.U32.AND P4, PT, R17, RZ, PT ;  /* 0x000000ff1100720c */ /* 0x000fe40003f85070 */
[----:B------:R-:W-:Y:S02]  /*0440*/  IADD3.X R10, R20, UR5, RZ, P5, !PT ;  /* 0x00000005140a7c10 */ /* 0x000fe4000affe4ff */
[----:B---3--:R-:W-:Y:S02]  /*0450*/  @!P1 IADD3 R0, P6, R11, R0, RZ ;  /* 0x000000000b009210 */ /* 0x008fe40007fde0ff */
[----:B------:R-:W-:Y:S02]  /*0460*/  ISETP.NE.AND.EX P4, PT, R10, RZ, PT, P4 ;  /* 0x000000ff0a00720c */ /* 0x000fe40003f85340 */
[----:B----4-:R-:W-:-:S02]  /*0470*/  @!P2 IADD3 R0, P5, R15, R0, RZ ;  /* 0x000000000f00a210 */ /* 0x010fc40007fbe0ff */
[----:B------:R-:W-:Y:S02]  /*0480*/  @!P1 LEA.HI.X.SX32 R5, R11, R5, 0x1, P6 ;  /* 0x000000050b059211 */ /* 0x000fe400030f0eff */
[----:B------:R-:W-:Y:S02]  /*0490*/  IADD3 R8, P6, R8, 0x20, RZ ;  /* 0x0000002008087810 */ /* 0x000fe40007fde0ff */
[----:B------:R-:W-:Y:S02]  /*04a0*/  @!P3 IADD3 R0, P1, R16, R0, RZ ;  /* 0x000000001000b210 */ /* 0x000fe40007f3e0ff */
[----:B------:R-:W-:Y:S01]  /*04b0*/  @!P2 LEA.HI.X.SX32 R5, R15, R5, 0x1, P5 ;  /* 0x000000050f05a211 */ /* 0x000fe200028f0eff */
[----:B------:R-:W-:-:S03]  /*04c0*/  IMAD.X R9, RZ, RZ, R9, P6 ;  /* 0x000000ffff097224 */ /* 0x000fc600030e0609 */
[----:B------:R-:W-:Y:S01]  /*04d0*/  @!P3 LEA.HI.X.SX32 R5, R16, R5, 0x1, P1 ;  /* 0x000000051005b211 */ /* 0x000fe200008f0eff */
[----:B------:R-:W-:Y:S06]  /*04e0*/  @P4 BRA `(.L_x_1393) ;  /* 0xfffffffc006c4947 */ /* 0x000fec000383ffff */
.L_x_1392:
        /* <DEDUP_REMOVED lines=9> */
.L_x_1394:
        /* <DEDUP_REMOVED lines=8> */
[----:B------:R-:W2:Y:S01]  /*0600*/  @!P0 LDG.E.S8 R10, desc[UR12][R10.64] ;  /* 0x0000000c0a0a8981 */ /* 0x000ea2000c1e1300 */
        /* <DEDUP_REMOVED lines=10> */
.L_x_1391:
[----:B------:R-:W-:Y:S02]  /*06b0*/  ULDC.64 UR4, c[0x0][0x210] ;  /* 0x0000840000047ab9 */ /* 0x000fe40000000a00 */
[----:B------:R-:W-:-:S04]  /*06c0*/  IADD3 R6, P0, R6, UR4, RZ ;  /* 0x0000000406067c10 */ /* 0x000fc8000ff1e0ff */
[----:B------:R-:W-:Y:S01]  /*06d0*/  IADD3.X R7, R4, UR5, RZ, P0, !PT ;  /* 0x0000000504077c10 */ /* 0x000fe200087fe4ff */
[----:B------:R-:W-:-:S05]  /*06e0*/  IMAD.MOV.U32 R4, RZ, RZ, R0 ;  /* 0x000000ffff047224 */ /* 0x000fca00078e0000 */
[----:B------:R-:W-:Y:S01]  /*06f0*/  STG.E.64 desc[UR12][R6.64], R4 ;  /* 0x0000000406007986 */ /* 0x000fe2000c101b0c */
[----:B------:R-:W-:Y:S05]  /*0700*/  EXIT ;  /* 0x000000000000794d */ /* 0x000fea0003800000 */
.L_x_1395:
        /* <DEDUP_REMOVED lines=15> */
.L_x_8735:


//--------------------- .text._ZN2at6native55_GLOBAL__N__0955718d_22_SparseCsrTensorMath_cu_868dd54534reduce_sparse_csr_dim0_cuda_kernelIaiNS1_14ReductionAddOpIlEElEEvPT2_PKT0_lPKT_S9_lT1_ --------------------------
	.section	.text._ZN2at6native55_GLOBAL__N__0955718d_22_SparseCsrTensorMath_cu_868dd54534reduce_sparse_csr_dim0_cuda_kernelIaiNS1_14ReductionAddOpIlEElEEvPT2_PKT0_lPKT_S9_lT1_,"ax",@progbits
	.align	128
.text._ZN2at6native55_GLOBAL__N__0955718d_22_SparseCsrTensorMath_cu_868dd54534reduce_sparse_csr_dim0_cuda_kernelIaiNS1_14ReductionAddOpIlEElEEvPT2_PKT0_lPKT_S9_lT1_:
        .type           _ZN2at6native55_GLOBAL__N__0955718d_22_SparseCsrTensorMath_cu_868dd54534reduce_sparse_csr_dim0_cuda_kernelIaiNS1_14ReductionAddOpIlEElEEvPT2_PKT0_lPKT_S9_lT1_,@function
        .size           _ZN2at6native55_GLOBAL__N__0955718d_22_SparseCsrTensorMath_cu_868dd54534reduce_sparse_csr_dim0_cuda_kernelIaiNS1_14ReductionAddOpIlEElEEvPT2_PKT0_lPKT_S9_lT1_,(.L_x_8736 - _ZN2at6native55_GLOBAL__N__0955718d_22_SparseCsrTensorMath_cu_868dd54534reduce_sparse_csr_dim0_cuda_kernelIaiNS1_14ReductionAddOpIlEElEEvPT2_PKT0_lPKT_S9_lT1_)
        .other          _ZN2at6native55_GLOBAL__N__0955718d_22_SparseCsrTensorMath_cu_868dd54534reduce_sparse_csr_dim0_cuda_kernelIaiNS1_14ReductionAddOpIlEElEEvPT2_PKT0_lPKT_S9_lT1_,@"STO_CUDA_ENTRY STV_DEFAULT"
_ZN2at6native55_GLOBAL__N__0955718d_22_SparseCsrTensorMath_cu_868dd54534reduce_sparse_csr_dim0_cuda_kernelIaiNS1_14ReductionAddOpIlEElEEvPT2_PKT0_lPKT_S9_lT1_:
        /* <DEDUP_REMOVED lines=40> */
.L_x_1398:
[----:B0-----:R-:W2:Y:S04]  /*0280*/  LDG.E R7, desc[UR12][R2.64] ;  /* 0x0000000c02077981 */ /* 0x001ea8000c1e1900 */
[----:B------:R-:W3:Y:S04]  /*0290*/  LDG.E R9, desc[UR12][R2.64+0x4] ;  /* 0x0000040c02097981 */ /* 0x000ee8000c1e1900 */
[----:B------:R-:W4:Y:S04]  /*02a0*/  LDG.E R11, desc[UR12][R2.64+0x8] ;  /* 0x0000080c020b7981 */ /* 0x000f28000c1e1900 */
[----:B------:R-:W4:Y:S01]  /*02b0*/  LDG.E R13, desc[UR12][R2.64+0xc] ;  /* 0x00000c0c020d7981 */ /* 0x000f22000c1e1900 */
[----:B------:R-:W-:-:S04]  /*02c0*/  UIADD3 UR6, UP0, UR4, UR8, URZ ;  /* 0x0000000804067290 */ /* 0x000fc8000ff1e03f */
[----:B------:R-:W-:Y:S02]  /*02d0*/  UIADD3.X UR7, UR5, UR9, URZ, UP0, !UPT ;  /* 0x0000000905077290 */ /* 0x000fe400087fe43f */
[----:B------:R-:W-:Y:S01]  /*02e0*/  IMAD.U32 R8, RZ, RZ, UR6 ;  /* 0x00000006ff087e24 */ /* 0x000fe2000f8e00ff */
[C---:B--2--5:R-:W-:Y:S02]  /*02f0*/  ISETP.NE.AND P1, PT, R6.reuse, R7, PT ;  /* 0x000000070600720c */ /* 0x064fe40003f25270 */
[C---:B---3--:R-:W-:Y:S01]  /*0300*/  ISETP.NE.AND P6, PT, R6.reuse, R9, PT ;  /* 0x000000090600720c */ /* 0x048fe20003fc5270 */
[----:B------:R-:W-:Y:S01]  /*0310*/  IMAD.U32 R9, RZ, RZ, UR7 ;  /* 0x00000007ff097e24 */ /* 0x000fe2000f8e00ff */
[----:B----4-:R-:W-:-:S09]  /*0320*/  ISETP.NE.AND P2, PT, R6, R11, PT ;  /* 0x0000000b0600720c */ /* 0x010fd20003f45270 */
[----:B------:R-:W2:Y:S01]  /*0330*/  @!P1 LDG.E.S8 R7, desc[UR12][R8.64] ;  /* 0x0000000c08079981 */ /* 0x000ea2000c1e1300 */
[----:B------:R-:W-:-:S03]  /*0340*/  ISETP.NE.AND P3, PT, R6, R13, PT ;  /* 0x0000000d0600720c */ /* 0x000fc60003f65270 */
[----:B------:R-:W3:Y:S04]  /*0350*/  @!P6 LDG.E.S8 R10, desc[UR12][R8.64+0x1] ;  /* 0x0000010c080ae981 */ /* 0x000ee8000c1e1300 */
[----:B------:R-:W4:Y:S06]  /*0360*/  @!P2 LDG.E.S8 R11, desc[UR12][R8.64+0x2] ;  /* 0x0000020c080ba981 */ /* 0x000f2c000c1e1300 */
        /* <DEDUP_REMOVED lines=18> */
.L_x_1397:
        /* <DEDUP_REMOVED lines=9> */
.L_x_1399:
[----:B------:R-:W-:Y:S02]  /*0520*/  IMAD.U32 R3, RZ, RZ, UR4 ;  /* 0x00000004ff037e24 */ /* 0x000fe4000f8e00ff */
[----:B------:R-:W-:-:S05]  /*0530*/  IMAD.U32 R2, RZ, RZ, UR6 ;  /* 0x00000006ff027e24 */ /* 0x000fca000f8e00ff */
[----:B------:R-:W2:Y:S01]  /*0540*/  LDG.E R3, desc[UR12][R2.64] ;  /* 0x0000000c02037981 */ /* 0x000ea2000c1e1900 */
[----:B------:R-:W-:Y:S02]  /*0550*/  IMAD.U32 R8, RZ, RZ, UR7 ;  /* 0x00000007ff087e24 */ /* 0x000fe4000f8e00ff */
[----:B------:R-:W-:Y:S01]  /*0560*/  IMAD.U32 R9, RZ, RZ, UR8 ;  /* 0x00000008ff097e24 */ /* 0x000fe2000f8e00ff */
[----:B------:R-:W-:Y:S02]  /*0570*/  IADD3 R7, P0, R7, 0x1, RZ ;  /* 0x0000000107077810 */ /* 0x000fe40007f1e0ff */
[----:B--2--5:R-:W-:-:S13]  /*0580*/  ISETP.NE.AND P1, PT, R6, R3, PT ;  /* 0x000000030600720c */ /* 0x024fda0003f25270 */
        /* <DEDUP_REMOVED lines=11> */
.L_x_1396:
[----:B------:R-:W-:Y:S02]  /*0640*/  ULDC.64 UR4, c[0x0][0x210] ;  /* 0x0000840000047ab9 */ /* 0x000fe40000000a00 */
[----:B------:R-:W-:-:S04]  /*0650*/  LEA R2, P0, R4, UR4, 0x3 ;  /* 0x0000000404027c11 */ /* 0x000fc8000f8018ff */
[----:B------:R-:W-:Y:S01]  /*0660*/  LEA.HI.X R3, R4, UR5, RZ, 0x3, P0 ;  /* 0x0000000504037c11 */ /* 0x000fe200080f1cff */
[----:B------:R-:W-:-:S05]  /*0670*/  IMAD.MOV.U32 R4, RZ, RZ, R0 ;  /* 0x000000ffff047224 */ /* 0x000fca00078e0000 */
[----:B------:R-:W-:Y:S01]  /*0680*/  STG.E.64 desc[UR12][R2.64], R4 ;  /* 0x0000000402007986 */ /* 0x000fe2000c101b0c */
[----:B------:R-:W-:Y:S05]  /*0690*/  EXIT ;  /* 0x000000000000794d */ /* 0x000fea0003800000 */
.L_x_1400:
        /* <DEDUP_REMOVED lines=14> */
.L_x_8736:


//--------------------- .text._ZN2at6native55_GLOBAL__N__0955718d_22_SparseCsrTensorMath_cu_868dd54534reduce_sparse_csr_dim1_cuda_kernelIhlNS1_14ReductionAddOpIlEElEEvPT2_PKT_PKT0_SC_lT1_ --------------------------
	.section	.text._ZN2at6native55_GLOBAL__N__0955718d_22_SparseCsrTensorMath_cu_868dd54534reduce_sparse_csr_dim1_cuda_kernelIhlNS1_14ReductionAddOpIlEElEEvPT2_PKT_PKT0_SC_lT1_,"ax",@progbits
	.align	128
.text._ZN2at6native55_GLOBAL__N__0955718d_22_SparseCsrTensorMath_cu_868dd54534reduce_sparse_csr_dim1_cuda_kernelIhlNS1_14ReductionAddOpIlEElEEvPT2_PKT_PKT0_SC_lT1_:
        .type           _ZN2at6native55_GLOBAL__N__0955718d_22_SparseCsrTensorMath_cu_868dd54534reduce_sparse_csr_dim1_cuda_kernelIhlNS1_14ReductionAddOpIlEElEEvPT2_PKT_PKT0_SC_lT1_,@function
        .size           _ZN2at6native55_GLOBAL__N__0955718d_22_SparseCsrTensorMath_cu_868dd54534reduce_sparse_csr_dim1_cuda_kernelIhlNS1_14ReductionAddOpIlEElEEvPT2_PKT_PKT0_SC_lT1_,(.L_x_8737 - _ZN2at6native55_GLOBAL__N__0955718d_22_SparseCsrTensorMath_cu_868dd54534reduce_sparse_csr_dim1_cuda_kernelIhlNS1_14ReductionAddOpIlEElEEvPT2_PKT_PKT0_SC_lT1_)
        .other          _ZN2at6native55_GLOBAL__N__0955718d_22_SparseCsrTensorMath_cu_868dd54534reduce_sparse_csr_dim1_cuda_kernelIhlNS1_14ReductionAddOpIlEElEEvPT2_PKT_PKT0_SC_lT1_,@"STO_CUDA_ENTRY STV_DEFAULT"
_ZN2at6native55_GLOBAL__N__0955718d_22_SparseCsrTensorMath_cu_868dd54534reduce_sparse_csr_dim1_cuda_kernelIhlNS1_14ReductionAddOpIlEElEEvPT2_PKT_PKT0_SC_lT1_:
        /* <DEDUP_REMOVED lines=22> */
[----:B------:R-:W-:Y:S01]  /*0160*/  BSSY B0, `(.L_x_1401) ;  /* 0x0000037000007945 */ /* 0x000fe20003800000 */
[----:B------:R-:W-:Y:S02]  /*0170*/  CS2R R4, SRZ ;  /* 0x0000000000047805 */ /* 0x000fe4000001ff00 */
[----:B------:R-:W-:-:S04]  /*0180*/  ISETP.GT.U32.AND P0, PT, R6, R13, PT ;  /* 0x0000000d0600720c */ /* 0x000fc80003f04070 */
        /* <DEDUP_REMOVED lines=10> */
[----:B------:R-:W-:-:S02]  /*0230*/  ISETP.NE.U32.AND P0, PT, R17, RZ, PT ;  /* 0x000000ff1100720c */ /* 0x000fc40003f05070 */
[----:B------:R-:W-:Y:S02]  /*0240*/  CS2R R4, SRZ ;  /* 0x0000000000047805 */ /* 0x000fe4000001ff00 */
[----:B------:R-:W-:Y:S02]  /*0250*/  ISETP.GE.U32.AND.EX P1, PT, R3, RZ, PT, P1 ;  /* 0x000000ff0300720c */ /* 0x000fe40003f26110 */
[----:B------:R-:W-:-:S11]  /*0260*/  ISETP.NE.AND.EX P0, PT, RZ, RZ, PT, P0 ;  /* 0x000000ffff00720c */ /* 0x000fd60003f05300 */
[----:B------:R-:W-:Y:S05]  /*0270*/  @!P1 BRA `(.L_x_1404) ;  /* 0x0000000000509947 */ /* 0x000fea0003800000 */
[----:B------:R-:W-:Y:S02]  /*0280*/  IADD3 R12, P1, -R6, R17, RZ ;  /* 0x00000011060c7210 */ /* 0x000fe40007f3e1ff */
[----:B------:R-:W-:-:S03]  /*0290*/  CS2R R4, SRZ ;  /* 0x0000000000047805 */ /* 0x000fc6000001ff00 */
[----:B------:R-:W-:-:S08]  /*02a0*/  IMAD.X R14, RZ, RZ, ~R7, P1 ;  /* 0x000000ffff0e7224 */ /* 0x000fd000008e0e07 */
.L_x_1405:
[----:B------:R-:W-:-:S04]  /*02b0*/  IADD3.X R6, P1, R13, UR6, RZ, PT, !PT ;  /* 0x000000060d067c10 */ /* 0x000fc8000bf3e4ff */
[----:B------:R-:W-:-:S05]  /*02c0*/  IADD3.X R7, R15, UR7, RZ, P1, !PT ;  /* 0x000000070f077c10 */ /* 0x000fca0008ffe4ff */
[----:B------:R-:W2:Y:S04]  /*02d0*/  LDG.E.U8 R3, desc[UR4][R6.64+-0x1] ;  /* 0xffffff0406037981 */ /* 0x000ea8000c1e1100 */
[----:B------:R-:W2:Y:S04]  /*02e0*/  LDG.E.U8 R8, desc[UR4][R6.64] ;  /* 0x0000000406087981 */ /* 0x000ea8000c1e1100 */
[----:B------:R-:W3:Y:S04]  /*02f0*/  LDG.E.U8 R9, desc[UR4][R6.64+0x1] ;  /* 0x0000010406097981 */ /* 0x000ee8000c1e1100 */
[----:B------:R-:W3:Y:S01]  /*0300*/  LDG.E.U8 R10, desc[UR4][R6.64+0x2] ;  /* 0x00000204060a7981 */ /* 0x000ee2000c1e1100 */
[----:B------:R-:W-:-:S04]  /*0310*/  IADD3 R13, P1, R13, 0x4, RZ ;  /* 0x000000040d0d7810 */ /* 0x000fc80007f3e0ff */
[----:B------:R-:W-:Y:S01]  /*0320*/  IADD3 R11, P2, R13, R12, RZ ;  /* 0x0000000c0d0b7210 */ /* 0x000fe20007f5e0ff */
[----:B------:R-:W-:-:S03]  /*0330*/  IMAD.X R15, RZ, RZ, R15, P1 ;  /* 0x000000ffff0f7224 */ /* 0x000fc600008e060f */
[----:B------:R-:W-:Y:S01]  /*0340*/  ISETP.NE.U32.AND P1, PT, R11, RZ, PT ;  /* 0x000000ff0b00720c */ /* 0x000fe20003f25070 */
[----:B------:R-:W-:-:S05]  /*0350*/  IMAD.X R11, R15, 0x1, R14, P2 ;  /* 0x000000010f0b7824 */ /* 0x000fca00010e060e */
[----:B------:R-:W-:Y:S02]  /*0360*/  ISETP.NE.AND.EX P1, PT, R11, RZ, PT, P1 ;  /* 0x000000ff0b00720c */ /* 0x000fe40003f25310 */
[----:B--2---:R-:W-:-:S04]  /*0370*/  IADD3 R3, P3, P2, R8, R4, R3 ;  /* 0x0000000408037210 */ /* 0x004fc80007a7e003 */
[----:B------:R-:W-:Y:S02]  /*0380*/  IADD3.X R5, RZ, R5, RZ, P3, P2 ;  /* 0x00000005ff057210 */ /* 0x000fe40001fe44ff */
[----:B---3--:R-:W-:-:S04]  /*0390*/  IADD3 R4, P4, P5, R10, R3, R9 ;  /* 0x000000030a047210 */ /* 0x008fc80007d9e009 */
[----:B------:R-:W-:Y:S01]  /*03a0*/  IADD3.X R5, RZ, R5, RZ, P4, P5 ;  /* 0x00000005ff057210 */ /* 0x000fe200027ea4ff */
[----:B------:R-:W-:Y:S08]  /*03b0*/  @P1 BRA `(.L_x_1405) ;  /* 0xfffffffc00bc1947 */ /* 0x000ff0000383ffff */
.L_x_1404:
[----:B------:R-:W-:Y:S05]  /*03c0*/  BSYNC B1 ;  /* 0x0000000000017941 */ /* 0x000fea0003800000 */
.L_x_1403:
[----:B------:R-:W-:Y:S05]  /*03d0*/  @!P0 BRA `(.L_x_1402) ;  /* 0x00000000003c8947 */ /* 0x000fea0003800000 */
[----:B------:R-:W-:Y:S01]  /*03e0*/  ULDC.64 UR8, c[0x0][0x218] ;  /* 0x0000860000087ab9 */ /* 0x000fe20000000a00 */
[----:B------:R-:W-:Y:S02]  /*03f0*/  IADD3 R8, P1, RZ, -R17, RZ ;  /* 0x80000011ff087210 */ /* 0x000fe40007f3e0ff */
[----:B------:R-:W-:-:S03]  /*0400*/  IADD3 R6, P0, R13, UR8, RZ ;  /* 0x000000080d067c10 */ /* 0x000fc6000ff1e0ff */
[----:B------:R-:W-:Y:S01]  /*0410*/  IMAD.X R9, RZ, RZ, -0x1, P1 ;  /* 0xffffffffff097424 */ /* 0x000fe200008e06ff */
[----:B------:R-:W-:-:S09]  /*0420*/  IADD3.X R7, R15, UR9, RZ, P0, !PT ;  /* 0x000000090f077c10 */ /* 0x000fd200087fe4ff */
.L_x_1406:
[----:B------:R0:W2:Y:S01]  /*0430*/  LDG.E.U8 R3, desc[UR4][R6.64] ;  /* 0x0000000406037981 */ /* 0x0000a2000c1e1100 */
[----:B------:R-:W-:-:S05]  /*0440*/  IADD3 R8, P0, R8, 0x1, RZ ;  /* 0x0000000108087810 */ /* 0x000fca0007f1e0ff */
[----:B------:R-:W-:Y:S01]  /*0450*/  IMAD.X R9, RZ, RZ, R9, P0 ;  /* 0x000000ffff097224 */ /* 0x000fe200000e0609 */
[----:B------:R-:W-:Y:S02]  /*0460*/  ISETP.NE.U32.AND P0, PT, R8, RZ, PT ;  /* 0x000000ff0800720c */ /* 0x000fe40003f05070 */
[----:B0-----:R-:W-:Y:S02]  /*0470*/  IADD3 R6, P2, R6, 0x1, RZ ;  /* 0x0000000106067810 */ /* 0x001fe40007f5e0ff */
[----:B------:R-:W-:-:S03]  /*0480*/  ISETP.NE.AND.EX P0, PT, R9, RZ, PT, P0 ;  /* 0x000000ff0900720c */ /* 0x000fc60003f05300 */
[----:B------:R-:W-:Y:S01]  /*0490*/  IMAD.X R7, RZ, RZ, R7, P2 ;  /* 0x000000ffff077224 */ /* 0x000fe200010e0607 */
[----:B--2---:R-:W-:-:S05]  /*04a0*/  IADD3 R4, P1, R3, R4, RZ ;  /* 0x0000000403047210 */ /* 0x004fca0007f3e0ff */
[----:B------:R-:W-:-:S04]  /*04b0*/  IMAD.X R5, RZ, RZ, R5, P1 ;  /* 0x000000ffff057224 */ /* 0x000fc800008e0605 */
[----:B------:R-:W-:Y:S05]  /*04c0*/  @P0 BRA `(.L_x_1406) ;  /* 0xfffffffc00d80947 */ /* 0x000fea000383ffff */
.L_x_1402:
[----:B------:R-:W-:Y:S05]  /*04d0*/  BSYNC B0 ;  /* 0x0000000000007941 */ /* 0x000fea0003800000 */
.L_x_1401:
        /* <DEDUP_REMOVED lines=9> */
.L_x_1407:
        /* <DEDUP_REMOVED lines=9> */
.L_x_8737:


//--------------------- .text._ZN2at6native55_GLOBAL__N__0955718d_22_SparseCsrTensorMath_cu_868dd54534reduce_sparse_csr_dim1_cuda_kernelIhiNS1_14ReductionAddOpIlEElEEvPT2_PKT_PKT0_SC_lT1_ --------------------------
	.section	.text._ZN2at6native55_GLOBAL__N__0955718d_22_SparseCsrTensorMath_cu_868dd54534reduce_sparse_csr_dim1_cuda_kernelIhiNS1_14ReductionAddOpIlEElEEvPT2_PKT_PKT0_SC_lT1_,"ax",@progbits
	.align	128
.text._ZN2at6native55_GLOBAL__N__0955718d_22_SparseCsrTensorMath_cu_868dd54534reduce_sparse_csr_dim1_cuda_kernelIhiNS1_14ReductionAddOpIlEElEEvPT2_PKT_PKT0_SC_lT1_:
        .type           _ZN2at6native55_GLOBAL__N__0955718d_22_SparseCsrTensorMath_cu_868dd54534reduce_sparse_csr_dim1_cuda_kernelIhiNS1_14ReductionAddOpIlEElEEvPT2_PKT_PKT0_SC_lT1_,@function
        .size           _ZN2at6native55_GLOBAL__N__0955718d_22_SparseCsrTensorMath_cu_868dd54534reduce_sparse_csr_dim1_cuda_kernelIhiNS1_14ReductionAddOpIlEElEEvPT2_PKT_PKT0_SC_lT1_,(.L_x_8738 - _ZN2at6native55_GLOBAL__N__0955718d_22_SparseCsrTensorMath_cu_868dd54534reduce_sparse_csr_dim1_cuda_kernelIhiNS1_14ReductionAddOpIlEElEEvPT2_PKT_PKT0_SC_lT1_)
        .other          _ZN2at6native55_GLOBAL__N__0955718d_22_SparseCsrTensorMath_cu_868dd54534reduce_sparse_csr_dim1_cuda_kernelIhiNS1_14ReductionAddOpIlEElEEvPT2_PKT_PKT0_SC_lT1_,@"STO_CUDA_ENTRY STV_DEFAULT"
_ZN2at6native55_GLOBAL__N__0955718d_22_SparseCsrTensorMath_cu_868dd54534reduce_sparse_csr_dim1_cuda_kernelIhiNS1_14ReductionAddOpIlEElEEvPT2_PKT_PKT0_SC_lT1_:
        /* <DEDUP_REMOVED lines=33> */
[----:B------:R-:W-:Y:S01]  /*0210*/  ULDC.64 UR6, c[0x0][0x218] ;  /* 0x0000860000067ab9 */ /* 0x000fe20000000a00 */
[----:B------:R-:W-:Y:S01]  /*0220*/  IMAD.IADD R9, R9, 0x1, -R8 ;  /* 0x0000000109097824 */ /* 0x000fe200078e0a08 */
[C---:B------:R-:W-:Y:S01]  /*0230*/  IADD3 R2, P0, R7.reuse, UR6, RZ ;  /* 0x0000000607027c10 */ /* 0x040fe2000ff1e0ff */
[----:B------:R-:W-:Y:S01]  /*0240*/  BSSY B0, `(.L_x_1412) ;  /* 0x0000052000007945 */ /* 0x000fe20003800000 */
[----:B------:R-:W-:Y:S02]  /*0250*/  IMAD.MOV.U32 R6, RZ, RZ, RZ ;  /* 0x000000ffff067224 */ /* 0x000fe400078e00ff */
[----:B------:R-:W-:Y:S01]  /*0260*/  LEA.HI.X.SX32 R3, R7, UR7, 0x1, P0 ;  /* 0x0000000707037c11 */ /* 0x000fe200080f0eff */
[----:B------:R-:W-:Y:S01]  /*0270*/  IMAD.MOV.U32 R5, RZ, RZ, RZ ;  /* 0x000000ffff057224 */ /* 0x000fe200078e00ff */
        /* <DEDUP_REMOVED lines=9> */
.L_x_1416:
[----:B------:R-:W2:Y:S04]  /*0310*/  LDG.E.U8 R20, desc[UR4][R2.64+-0x2] ;  /* 0xfffffe0402147981 */ /* 0x000ea8000c1e1100 */
[----:B------:R-:W2:Y:S04]  /*0320*/  LDG.E.U8 R21, desc[UR4][R2.64+-0x3] ;  /* 0xfffffd0402157981 */ /* 0x000ea8000c1e1100 */
[----:B------:R-:W3:Y:S04]  /*0330*/  LDG.E.U8 R22, desc[UR4][R2.64+-0x1] ;  /* 0xffffff0402167981 */ /* 0x000ee8000c1e1100 */
[----:B------:R-:W3:Y:S04]  /*0340*/  LDG.E.U8 R23, desc[UR4][R2.64] ;  /* 0x0000000402177981 */ /* 0x000ee8000c1e1100 */
[----:B------:R-:W4:Y:S04]  /*0350*/  LDG.E.U8 R24, desc[UR4][R2.64+0x1] ;  /* 0x0000010402187981 */ /* 0x000f28000c1e1100 */
        /* <DEDUP_REMOVED lines=11> */
[----:B------:R-:W-:-:S02]  /*0410*/  VIADD R9, R9, 0xfffffff0 ;  /* 0xfffffff009097836 */ /* 0x000fc40000000000 */
[----:B------:R-:W-:Y:S01]  /*0420*/  VIADD R7, R7, 0x10 ;  /* 0x0000001007077836 */ /* 0x000fe20000000000 */
[----:B0-----:R-:W-:-:S05]  /*0430*/  IADD3 R2, P6, R2, 0x10, RZ ;  /* 0x0000001002027810 */ /* 0x001fca0007fde0ff */
[----:B------:R-:W-:Y:S01]  /*0440*/  IMAD.X R3, RZ, RZ, R3, P6 ;  /* 0x000000ffff037224 */ /* 0x000fe200030e0603 */
[----:B--2---:R-:W-:-:S04]  /*0450*/  IADD3 R20, P1, P2, R20, R6, R21 ;  /* 0x0000000614147210 */ /* 0x004fc80007a3e015 */
[----:B------:R-:W-:Y:S02]  /*0460*/  IADD3.X R5, RZ, R5, RZ, P1, P2 ;  /* 0x00000005ff057210 */ /* 0x000fe40000fe44ff */
[----:B---3--:R-:W-:-:S04]  /*0470*/  IADD3 R22, P3, P4, R23, R20, R22 ;  /* 0x0000001417167210 */ /* 0x008fc80007c7e016 */
[----:B------:R-:W-:Y:S02]  /*0480*/  IADD3.X R5, RZ, R5, RZ, P3, P4 ;  /* 0x00000005ff057210 */ /* 0x000fe40001fe84ff */
[----:B----4-:R-:W-:-:S04]  /*0490*/  IADD3 R24, P1, P2, R25, R22, R24 ;  /* 0x0000001619187210 */ /* 0x010fc80007a3e018 */
[----:B------:R-:W-:Y:S02]  /*04a0*/  IADD3.X R5, RZ, R5, RZ, P1, P2 ;  /* 0x00000005ff057210 */ /* 0x000fe40000fe44ff */
[----:B-----5:R-:W-:-:S04]  /*04b0*/  IADD3 R18, P3, P4, R19, R24, R18 ;  /* 0x0000001813127210 */ /* 0x020fc80007c7e012 */
[----:B------:R-:W-:Y:S02]  /*04c0*/  IADD3.X R5, RZ, R5, RZ, P3, P4 ;  /* 0x00000005ff057210 */ /* 0x000fe40001fe84ff */
[----:B------:R-:W-:-:S04]  /*04d0*/  IADD3 R16, P1, P2, R17, R18, R16 ;  /* 0x0000001211107210 */ /* 0x000fc80007a3e010 */
[----:B------:R-:W-:Y:S02]  /*04e0*/  IADD3.X R5, RZ, R5, RZ, P1, P2 ;  /* 0x00000005ff057210 */ /* 0x000fe40000fe44ff */
[----:B------:R-:W-:-:S04]  /*04f0*/  IADD3 R14, P3, P4, R15, R16, R14 ;  /* 0x000000100f0e7210 */ /* 0x000fc80007c7e00e */
[----:B------:R-:W-:Y:S02]  /*0500*/  IADD3.X R5, RZ, R5, RZ, P3, P4 ;  /* 0x00000005ff057210 */ /* 0x000fe40001fe84ff */
[----:B------:R-:W-:Y:S02]  /*0510*/  ISETP.GT.AND P3, PT, R9, 0xc, PT ;  /* 0x0000000c0900780c */ /* 0x000fe40003f64270 */
[----:B------:R-:W-:-:S04]  /*0520*/  IADD3 R12, P2, P1, R13, R14, R12 ;  /* 0x0000000e0d0c7210 */ /* 0x000fc8000795e00c */
[----:B------:R-:W-:Y:S02]  /*0530*/  IADD3.X R5, RZ, R5, RZ, P2, P1 ;  /* 0x00000005ff057210 */ /* 0x000fe400017e24ff */
[----:B------:R-:W-:-:S04]  /*0540*/  IADD3 R6, P4, P5, R11, R12, R10 ;  /* 0x0000000c0b067210 */ /* 0x000fc80007d9e00a */
[----:B------:R-:W-:Y:S01]  /*0550*/  IADD3.X R5, RZ, R5, RZ, P4, P5 ;  /* 0x00000005ff057210 */ /* 0x000fe200027ea4ff */
[----:B------:R-:W-:Y:S08]  /*0560*/  @P3 BRA `(.L_x_1416) ;  /* 0xfffffffc00683947 */ /* 0x000ff0000383ffff */
.L_x_1415:
[----:B------:R-:W-:Y:S05]  /*0570*/  BSYNC B3 ;  /* 0x0000000000037941 */ /* 0x000fea0003800000 */
.L_x_1414:
[----:B------:R-:W-:Y:S01]  /*0580*/  ISETP.GT.AND P1, PT, R9, 0x4, PT ;  /* 0x000000040900780c */ /* 0x000fe20003f24270 */
[----:B------:R-:W-:-:S12]  /*0590*/  BSSY B3, `(.L_x_1417) ;  /* 0x0000019000037945 */ /* 0x000fd80003800000 */
[----:B------:R-:W-:Y:S05]  /*05a0*/  @!P1 BRA `(.L_x_1418) ;  /* 0x00000000005c9947 */ /* 0x000fea0003800000 */
[----:B------:R-:W2:Y:S04]  /*05b0*/  LDG.E.U8 R11, desc[UR4][R2.64+-0x3] ;  /* 0xfffffd04020b7981 */ /* 0x000ea8000c1e1100 */
[----:B------:R-:W2:Y:S04]  /*05c0*/  LDG.E.U8 R10, desc[UR4][R2.64+-0x2] ;  /* 0xfffffe04020a7981 */ /* 0x000ea8000c1e1100 */
[----:B------:R-:W3:Y:S04]  /*05d0*/  LDG.E.U8 R12, desc[UR4][R2.64+-0x1] ;  /* 0xffffff04020c7981 */ /* 0x000ee8000c1e1100 */
[----:B------:R-:W3:Y:S04]  /*05e0*/  LDG.E.U8 R13, desc[UR4][R2.64] ;  /* 0x00000004020d7981 */ /* 0x000ee8000c1e1100 */
[----:B------:R-:W4:Y:S04]  /*05f0*/  LDG.E.U8 R14, desc[UR4][R2.64+0x1] ;  /* 0x00000104020e7981 */ /* 0x000f28000c1e1100 */
[----:B------:R-:W4:Y:S04]  /*0600*/  LDG.E.U8 R15, desc[UR4][R2.64+0x2] ;  /* 0x00000204020f7981 */ /* 0x000f28000c1e1100 */
[----:B------:R-:W5:Y:S04]  /*0610*/  LDG.E.U8 R16, desc[UR4][R2.64+0x3] ;  /* 0x0000030402107981 */ /* 0x000f68000c1e1100 */
[----:B------:R0:W5:Y:S01]  /*0620*/  LDG.E.U8 R17, desc[UR4][R2.64+0x4] ;  /* 0x0000040402117981 */ /* 0x000162000c1e1100 */
[----:B------:R-:W-:-:S02]  /*0630*/  VIADD R7, R7, 0x8 ;  /* 0x0000000807077836 */ /* 0x000fc40000000000 */
[----:B------:R-:W-:Y:S01]  /*0640*/  VIADD R9, R9, 0xfffffff8 ;  /* 0xfffffff809097836 */ /* 0x000fe20000000000 */
[----:B--2---:R-:W-:-:S04]  /*0650*/  IADD3 R10, P0, P1, R10, R6, R11 ;  /* 0x000000060a0a7210 */ /* 0x004fc8000791e00b */
[----:B------:R-:W-:Y:S02]  /*0660*/  IADD3.X R5, RZ, R5, RZ, P0, P1 ;  /* 0x00000005ff057210 */ /* 0x000fe400007e24ff */
[----:B------:R-:W-:Y:S02]  /*0670*/  PLOP3.LUT P0, PT, PT, PT, PT, 0x8, 0x0 ;  /* 0x000000000000781c */ /* 0x000fe40003f0e170 */
[----:B---3--:R-:W-:Y:S02]  /*0680*/  IADD3 R12, P4, P5, R13, R10, R12 ;  /* 0x0000000a0d0c7210 */ /* 0x008fe40007d9e00c */
[----:B------:R-:W-:Y:S02]  /*0690*/  IADD3 R10, P3, R2, 0x8, RZ ;  /* 0x00000008020a7810 */ /* 0x000fe40007f7e0ff */
[----:B------:R-:W-:-:S03]  /*06a0*/  IADD3.X R5, RZ, R5, RZ, P4, P5 ;  /* 0x00000005ff057210 */ /* 0x000fc600027ea4ff */
[----:B------:R-:W-:Y:S01]  /*06b0*/  IMAD.X R11, RZ, RZ, R3, P3 ;  /* 0x000000ffff0b7224 */ /* 0x000fe200018e0603 */
[----:B----4-:R-:W-:Y:S01]  /*06c0*/  IADD3 R14, P2, P1, R15, R12, R14 ;  /* 0x0000000c0f0e7210 */ /* 0x010fe2000795e00e */
[----:B0-----:R-:W-:Y:S02]  /*06d0*/  IMAD.MOV.U32 R2, RZ, RZ, R10 ;  /* 0x000000ffff027224 */ /* 0x001fe400078e000a */
[----:B------:R-:W-:Y:S01]  /*06e0*/  IMAD.MOV.U32 R3, RZ, RZ, R11 ;  /* 0x000000ffff037224 */ /* 0x000fe200078e000b */
[----:B------:R-:W-:Y:S02]  /*06f0*/  IADD3.X R5, RZ, R5, RZ, P2, P1 ;  /* 0x00000005ff057210 */ /* 0x000fe400017e24ff */
[----:B-----5:R-:W-:-:S04]  /*0700*/  IADD3 R6, P4, P5, R17, R14, R16 ;  /* 0x0000000e11067210 */ /* 0x020fc80007d9e010 */
[----:B------:R-:W-:-:S09]  /*0710*/  IADD3.X R5, RZ, R5, RZ, P4, P5 ;  /* 0x00000005ff057210 */ /* 0x000fd200027ea4ff */
.L_x_1418:
[----:B------:R-:W-:Y:S05]  /*0720*/  BSYNC B3 ;  /* 0x0000000000037941 */ /* 0x000fea0003800000 */
.L_x_1417:
[----:B------:R-:W-:-:S13]  /*0730*/  ISETP.NE.OR P0, PT, R9, RZ, P0 ;  /* 0x000000ff0900720c */ /* 0x000fda0000705670 */
[----:B------:R-:W-:Y:S05]  /*0740*/  @!P0 BREAK B0 ;  /* 0x0000000000008942 */ /* 0x000fea0003800000 */
[----:B------:R-:W-:Y:S05]  /*0750*/  @!P0 BRA `(.L_x_1411) ;  /* 0x0000000000448947 */ /* 0x000fea0003800000 */
.L_x_1413:
[----:B------:R-:W-:Y:S05]  /*0760*/  BSYNC B0 ;  /* 0x0000000000007941 */ /* 0x000fea0003800000 */
.L_x_1412:
[----:B------:R-:W2:Y:S04]  /*0770*/  LDG.E.U8 R11, desc[UR4][R2.64+-0x3] ;  /* 0xfffffd04020b7981 */ /* 0x000ea8000c1e1100 */
[----:B------:R-:W2:Y:S04]  /*0780*/  LDG.E.U8 R10, desc[UR4][R2.64+-0x2] ;  /* 0xfffffe04020a7981 */ /* 0x000ea8000c1e1100 */
[----:B------:R-:W3:Y:S04]  /*0790*/  LDG.E.U8 R12, desc[UR4][R2.64+-0x1] ;  /* 0xffffff04020c7981 */ /* 0x000ee8000c1e1100 */
[----:B------:R-:W3:Y:S01]  /*07a0*/  LDG.E.U8 R13, desc[UR4][R2.64] ;  /* 0x00000004020d7981 */ /* 0x000ee2000c1e1100 */
[----:B------:R-:W-:-:S02]  /*07b0*/  VIADD R9, R9, 0xfffffffc ;  /* 0xfffffffc09097836 */ /* 0x000fc40000000000 */
[----:B------:R-:W-:-:S03]  /*07c0*/  VIADD R7, R7, 0x4 ;  /* 0x0000000407077836 */ /* 0x000fc60000000000 */
[----:B------:R-:W-:Y:S02]  /*07d0*/  ISETP.NE.AND P0, PT, R9, RZ, PT ;  /* 0x000000ff0900720c */ /* 0x000fe40003f05270 */
[----:B--2---:R-:W-:Y:S02]  /*07e0*/  IADD3 R6, P1, P2, R10, R6, R11 ;  /* 0x000000060a067210 */ /* 0x004fe40007a3e00b */
[----:B------:R-:W-:Y:S02]  /*07f0*/  IADD3 R10, P5, R2, 0x4, RZ ;  /* 0x00000004020a7810 */ /* 0x000fe40007fbe0ff */
[----:B------:R-:W-:-:S03]  /*0800*/  IADD3.X R5, RZ, R5, RZ, P1, P2 ;  /* 0x00000005ff057210 */ /* 0x000fc60000fe44ff */
[----:B------:R-:W-:Y:S01]  /*0810*/  IMAD.X R11, RZ, RZ, R3, P5 ;  /* 0x000000ffff0b7224 */ /* 0x000fe200028e0603 */
[----:B---3--:R-:W-:Y:S01]  /*0820*/  IADD3 R6, P3, P4, R13, R6, R12 ;  /* 0x000000060d067210 */ /* 0x008fe20007c7e00c */
[----:B------:R-:W-:Y:S02]  /*0830*/  IMAD.MOV.U32 R2, RZ, RZ, R10 ;  /* 0x000000ffff027224 */ /* 0x000fe400078e000a */
[----:B------:R-:W-:Y:S01]  /*0840*/  IMAD.MOV.U32 R3, RZ, RZ, R11 ;  /* 0x000000ffff037224 */ /* 0x000fe200078e000b */
[----:B------:R-:W-:Y:S01]  /*0850*/  IADD3.X R5, RZ, R5, RZ, P3, P4 ;  /* 0x00000005ff057210 */ /* 0x000fe20001fe84ff */
[----:B------:R-:W-:Y:S08]  /*0860*/  @P0 BRA `(.L_x_1412) ;  /* 0xfffffffc00c00947 */ /* 0x000ff0000383ffff */
.L_x_1411:
[----:B------:R-:W-:Y:S05]  /*0870*/  BSYNC B1 ;  /* 0x0000000000017941 */ /* 0x000fea0003800000 */
.L_x_1410:
[----:B------:R-:W-:-:S13]  /*0880*/  ISETP.NE.AND P0, PT, R8, RZ, PT ;  /* 0x000000ff0800720c */ /* 0x000fda0003f05270 */
[----:B------:R-:W-:Y:S05]  /*0890*/  @!P0 BRA `(.L_x_1409) ;  /* 0x0000000000308947 */ /* 0x000fea0003800000 */
[----:B------:R-:W-:Y:S02]  /*08a0*/  ULDC.64 UR6, c[0x0][0x218] ;  /* 0x0000860000067ab9 */ /* 0x000fe40000000a00 */
[----:B------:R-:W-:-:S04]  /*08b0*/  IADD3 R2, P0, R7, UR6, RZ ;  /* 0x0000000607027c10 */ /* 0x000fc8000ff1e0ff */
[----:B------:R-:W-:-:S09]  /*08c0*/  LEA.HI.X.SX32 R7, R7, UR7, 0x1, P0 ;  /* 0x0000000707077c11 */ /* 0x000fd200080f0eff */
.L_x_1419:
[----:B------:R-:W-:-:S06]  /*08d0*/  IMAD.MOV.U32 R3, RZ, RZ, R7 ;  /* 0x000000ffff037224 */ /* 0x000fcc00078e0007 */
[----:B------:R0:W2:Y:S01]  /*08e0*/  LDG.E.U8 R3, desc[UR4][R2.64] ;  /* 0x0000000402037981 */ /* 0x0000a2000c1e1100 */
[----:B------:R-:W-:-:S05]  /*08f0*/  VIADD R8, R8, 0xffffffff ;  /* 0xffffffff08087836 */ /* 0x000fca0000000000 */
[----:B------:R-:W-:Y:S02]  /*0900*/  ISETP.NE.AND P0, PT, R8, RZ, PT ;  /* 0x000000ff0800720c */ /* 0x000fe40003f05270 */
[----:B0-----:R-:W-:-:S05]  /*0910*/  IADD3 R2, P2, R2, 0x1, RZ ;  /* 0x0000000102027810 */ /* 0x001fca0007f5e0ff */
[----:B------:R-:W-:Y:S01]  /*0920*/  IMAD.X R7, RZ, RZ, R7, P2 ;  /* 0x000000ffff077224 */ /* 0x000fe200010e0607 */
[----:B--2---:R-:W-:-:S05]  /*0930*/  IADD3 R6, P1, R3, R6, RZ ;  /* 0x0000000603067210 */ /* 0x004fca0007f3e0ff */
[----:B------:R-:W-:Y:S01]  /*0940*/  IMAD.X R5, RZ, RZ, R5, P1 ;  /* 0x000000ffff057224 */ /* 0x000fe200008e0605 */
[----:B------:R-:W-:Y:S07]  /*0950*/  @P0 BRA `(.L_x_1419) ;  /* 0xfffffffc00dc0947 */ /* 0x000fee000383ffff */
.L_x_1409:
[----:B------:R-:W-:Y:S05]  /*0960*/  BSYNC B2 ;  /* 0x0000000000027941 */ /* 0x000fea0003800000 */
.L_x_1408:
        /* <DEDUP_REMOVED lines=10> */
.L_x_1420:
        /* <DEDUP_REMOVED lines=15> */
.L_x_8738:


//--------------------- .text._ZN2at6native55_GLOBAL__N__0955718d_22_SparseCsrTensorMath_cu_868dd54536reduce_crow_indices_dim1_cuda_kernelIlEEvPT_S4_PKS3_l --------------------------
	.section	.text._ZN2at6native55_GLOBAL__N__0955718d_22_SparseCsrTensorMath_cu_868dd54536reduce_crow_indices_dim1_cuda_kernelIlEEvPT_S4_PKS3_l,"ax",@progbits
	.align	128
.text._ZN2at6native55_GLOBAL__N__0955718d_22_SparseCsrTensorMath_cu_868dd54536reduce_crow_indices_dim1_cuda_kernelIlEEvPT_S4_PKS3_l:
        .type           _ZN2at6native55_GLOBAL__N__0955718d_22_SparseCsrTensorMath_cu_868dd54536reduce_crow_indices_dim1_cuda_kernelIlEEvPT_S4_PKS3_l,@function
        .size           _ZN2at6native55_GLOBAL__N__0955718d_22_SparseCsrTensorMath_cu_868dd54536reduce_crow_indices_dim1_cuda_kernelIlEEvPT_S4_PKS3_l,(.L_x_8739 - _ZN2at6native55_GLOBAL__N__0955718d_22_SparseCsrTensorMath_cu_868dd54536reduce_crow_indices_dim1_cuda_kernelIlEEvPT_S4_PKS3_l)
        .other          _ZN2at6native55_GLOBAL__N__0955718d_22_SparseCsrTensorMath_cu_868dd54536reduce_crow_indices_dim1_cuda_kernelIlEEvPT_S4_PKS3_l,@"STO_CUDA_ENTRY STV_DEFAULT"
_ZN2at6native55_GLOBAL__N__0955718d_22_SparseCsrTensorMath_cu_868dd54536reduce_crow_indices_dim1_cuda_kernelIlEEvPT_S4_PKS3_l:
[----:B------:R-:W-:Y:S08]  /*0000*/  LDC R1, c[0x0][0x28] ;  /* 0x00000a00ff017b82 */ /* 0x000ff00000000800 */
[----:B------:R-:W0:Y:S01]  /*0010*/  LDC.64 R6, c[0x0][0x228] ;  /* 0x00008a00ff067b82 */ /* 0x000e220000000a00 */
[----:B------:R-:W-:-:S07]  /*0020*/  ULDC.64 UR12, c[0x0][0x208] ;  /* 0x00008200000c7ab9 */ /* 0x000fce0000000a00 */
[----:B------:R-:W1:Y:S01]  /*0030*/  LDC.64 R2, c[0x0][0x210] ;  /* 0x00008400ff027b82 */ /* 0x000e620000000a00 */
[----:B0-----:R-:W-:-:S04]  /*0040*/  ISETP.GE.U32.AND P0, PT, R6, 0x1, PT ;  /* 0x000000010600780c */ /* 0x001fc80003f06070 */
[----:B------:R-:W-:Y:S01]  /*0050*/  ISETP.GE.AND.EX P0, PT, R7, RZ, PT, P0 ;  /* 0x000000ff0700720c */ /* 0x000fe20003f06300 */
[----:B-1----:R0:W-:-:S12]  /*0060*/  STG.E.64 desc[UR12][R2.64], RZ ;  /* 0x000000ff02007986 */ /* 0x0021d8000c101b0c */
[----:B------:R-:W-:Y:S05]  /*0070*/  @!P0 EXIT ;  /* 0x000000000000894d */ /* 0x000fea0003800000 */
[C---:B------:R-:W-:Y:S01]  /*0080*/  IADD3 R0, P0, R6.reuse, -0x1, RZ ;  /* 0xffffffff06007810 */ /* 0x040fe20007f1e0ff */
[----:B------:R-:W-:Y:S01]  /*0090*/  UMOV UR4, URZ ;  /* 0x0000003f00047c82 */ /* 0x000fe20008000000 */
[----:B------:R-:W-:Y:S01]  /*00a0*/  LOP3.LUT R11, R6, 0x3, RZ, 0xc0, !PT ;  /* 0x00000003060b7812 */ /* 0x000fe200078ec0ff */
[----:B------:R-:W-:Y:S01]  /*00b0*/  UMOV UR5, URZ ;  /* 0x0000003f00057c82 */ /* 0x000fe20008000000 */
[----:B------:R-:W-:Y:S01]  /*00c0*/  ISETP.GE.U32.AND P1, PT, R0, 0x3, PT ;  /* 0x000000030000780c */ /* 0x000fe20003f26070 */
[----:B------:R-:W-:Y:S01]  /*00d0*/  IMAD.MOV.U32 R5, RZ, RZ, RZ ;  /* 0x000000ffff057224 */ /* 0x000fe200078e00ff */
[----:B------:R-:W-:Y:S02]  /*00e0*/  IADD3.X R0, R7, -0x1, RZ, P0, !PT ;  /* 0xffffffff07007810 */ /* 0x000fe400007fe4ff */
[----:B------:R-:W-:Y:S02]  /*00f0*/  ISETP.NE.U32.AND P0, PT, R11, RZ, PT ;  /* 0x000000ff0b00720c */ /* 0x000fe40003f05070 */
[----:B------:R-:W-:Y:S01]  /*0100*/  ISETP.GE.U32.AND.EX P1, PT, R0, RZ, PT, P1 ;  /* 0x000000ff0000720c */ /* 0x000fe20003f26110 */
[----:B------:R-:W-:Y:S01]  /*0110*/  IMAD.MOV.U32 R0, RZ, RZ, RZ ;  /* 0x000000ffff007224 */ /* 0x000fe200078e00ff */
[----:B------:R-:W-:-:S11]  /*0120*/  ISETP.NE.AND.EX P0, PT, RZ, RZ, PT, P0 ;  /* 0x000000ffff00720c */ /* 0x000fd60003f05300 */
[----:B------:R-:W-:Y:S05]  /*0130*/  @!P1 BRA `(.L_x_1421) ;  /* 0x0000000400289947 */ /* 0x000fea0003800000 */
[----:B------:R-:W1:Y:S01]  /*0140*/  LDC R19, c[0x0][0x21c] ;  /* 0x00008700ff137b82 */ /* 0x000e620000000800 */
[----:B------:R-:W-:Y:S01]  /*0150*/  IADD3 R4, P1, R11, -R6, RZ ;  /* 0x800000060b047210 */ /* 0x000fe20007f3e0ff */
[----:B------:R-:W-:Y:S01]  /*0160*/  ULDC UR6, c[0x0][0x220] ;  /* 0x0000880000067ab9 */ /* 0x000fe20000000800 */
[----:B------:R-:W-:Y:S01]  /*0170*/  ULDC UR4, c[0x0][0x218] ;  /* 0x0000860000047ab9 */ /* 0x000fe20000000800 */
[----:B------:R-:W-:Y:S01]  /*0180*/  ULDC UR5, c[0x0][0x210] ;  /* 0x0000840000057ab9 */ /* 0x000fe20000000800 */
[----:B------:R-:W-:Y:S02]  /*0190*/  IMAD.MOV.U32 R0, RZ, RZ, RZ ;  /* 0x000000ffff007224 */ /* 0x000fe400078e00ff */
[----:B------:R-:W-:Y:S01]  /*01a0*/  IMAD.X R10, RZ, RZ, ~R7, P1 ;  /* 0x000000ffff0a7224 */ /* 0x000fe200008e0e07 */
[----:B------:R-:W2:Y:S01]  /*01b0*/  LDC R14, c[0x0][0x214] ;  /* 0x00008500ff0e7b82 */ /* 0x000ea20000000800 */
[----:B------:R-:W-:Y:S02]  /*01c0*/  IMAD.MOV.U32 R5, RZ, RZ, RZ ;  /* 0x000000ffff057224 */ /* 0x000fe400078e00ff */
[----:B0-----:R-:W-:-:S02]  /*01d0*/  IMAD.U32 R2, RZ, RZ, UR6 ;  /* 0x00000006ff027e24 */ /* 0x001fc4000f8e00ff */
[----:B------:R-:W-:Y:S01]  /*01e0*/  IMAD.U32 R18, RZ, RZ, UR4 ;  /* 0x00000004ff127e24 */ /* 0x000fe2000f8e00ff */
[----:B------:R-:W-:Y:S01]  /*01f0*/  UMOV UR4, URZ ;  /* 0x0000003f00047c82 */ /* 0x000fe20008000000 */
[----:B------:R-:W-:Y:S01]  /*0200*/  IMAD.U32 R15, RZ, RZ, UR5 ;  /* 0x00000005ff0f7e24 */ /* 0x000fe2000f8e00ff */
[----:B------:R-:W0:Y:S01]  /*0210*/  LDC R3, c[0x0][0x224] ;  /* 0x00008900ff037b82 */ /* 0x000e220000000800 */
[----:B------:R-:W-:-:S05]  /*0220*/  UMOV UR5, URZ ;  /* 0x0000003f00057c82 */ /* 0x000fca0008000000 */
.L_x_1422:
[----:B0-----:R-:W3:Y:S04]  /*0230*/  LDG.E.64 R6, desc[UR12][R2.64+0x8] ;  /* 0x0000080c02067981 */ /* 0x001ee8000c1e1b00 */
[----:B------:R-:W3:Y:S02]  /*0240*/  LDG.E.64 R8, desc[UR12][R2.64] ;  /* 0x0000000c02087981 */ /* 0x000ee4000c1e1b00 */
[----:B---3--:R-:W-:Y:S01]  /*0250*/  ISETP.NE.U32.AND P1, PT, R8, R6, PT ;  /* 0x000000060800720c */ /* 0x008fe20003f25070 */
[----:B------:R-:W-:Y:S02]  /*0260*/  IMAD.MOV.U32 R6, RZ, RZ, R18 ;  /* 0x000000ffff067224 */ /* 0x000fe400078e0012 */
[----:B------:R-:W-:Y:S01]  /*0270*/  IMAD.MOV.U32 R8, RZ, RZ, R15 ;  /* 0x000000ffff087224 */ /* 0x000fe200078e000f */
[----:B------:R-:W-:Y:S01]  /*0280*/  ISETP.NE.AND.EX P1, PT, R9, R7, PT, P1 ;  /* 0x000000070900720c */ /* 0x000fe20003f25310 */
[----:B-1----:R-:W-:Y:S01]  /*0290*/  IMAD.MOV.U32 R7, RZ, RZ, R19 ;  /* 0x000000ffff077224 */ /* 0x002fe200078e0013 */
[----:B--2---:R-:W-:-:S11]  /*02a0*/  MOV R9, R14 ;  /* 0x0000000e00097202 */ /* 0x004fd60000000f00 */
[----:B------:R-:W-:Y:S01]  /*02b0*/  @P1 IMAD.MOV.U32 R16, RZ, RZ, R0 ;  /* 0x000000ffff101224 */ /* 0x000fe200078e0000 */
[----:B------:R-:W-:Y:S01]  /*02c0*/  @P1 IADD3 R0, P2, R0, 0x1, RZ ;  /* 0x0000000100001810 */ /* 0x000fe20007f5e0ff */
[----:B------:R-:W-:-:S04]  /*02d0*/  @P1 IMAD.MOV.U32 R17, RZ, RZ, R5 ;  /* 0x000000ffff111224 */ /* 0x000fc800078e0005 */
[----:B------:R-:W-:Y:S01]  /*02e0*/  @P1 IMAD.X R5, RZ, RZ, R5, P2 ;  /* 0x000000ffff051224 */ /* 0x000fe200010e0605 */
[----:B------:R0:W-:Y:S02]  /*02f0*/  @P1 STG.E.64 desc[UR12][R6.64], R16 ;  /* 0x0000001006001986 */ /* 0x0001e4000c101b0c */
[----:B0-----:R-:W-:Y:S02]  /*0300*/  IMAD.MOV.U32 R16, RZ, RZ, R0 ;  /* 0x000000ffff107224 */ /* 0x001fe400078e0000 */
[----:B------:R-:W-:-:S05]  /*0310*/  IMAD.MOV.U32 R17, RZ, RZ, R5 ;  /* 0x000000ffff117224 */ /* 0x000fca00078e0005 */
[----:B------:R-:W-:Y:S04]  /*0320*/  STG.E.64 desc[UR12][R8.64+0x8], R16 ;  /* 0x0000081008007986 */ /* 0x000fe8000c101b0c */
[----:B------:R-:W2:Y:S04]  /*0330*/  LDG.E.64 R12, desc[UR12][R2.64+0x10] ;  /* 0x0000100c020c7981 */ /* 0x000ea8000c1e1b00 */
[----:B------:R-:W2:Y:S02]  /*0340*/  LDG.E.64 R14, desc[UR12][R2.64+0x8] ;  /* 0x0000080c020e7981 */ /* 0x000ea4000c1e1b00 */
[----:B--2---:R-:W-:-:S04]  /*0350*/  ISETP.NE.U32.AND P1, PT, R14, R12, PT ;  /* 0x0000000c0e00720c */ /* 0x004fc80003f25070 */
[----:B------:R-:W-:-:S13]  /*0360*/  ISETP.NE.AND.EX P1, PT, R15, R13, PT, P1 ;  /* 0x0000000d0f00720c */ /* 0x000fda0003f25310 */
[----:B------:R-:W-:Y:S01]  /*0370*/  @P1 IADD3 R0, P2, R0, 0x1, RZ ;  /* 0x0000000100001810 */ /* 0x000fe20007f5e0ff */
[----:B------:R0:W-:Y:S04]  /*0380*/  @P1 STG.E.64 desc[UR12][R6.64+0x8], R16 ;  /* 0x0000081006001986 */ /* 0x0001e8000c101b0c */
[----:B------:R-:W-:Y:S02]  /*0390*/  @P1 IMAD.X R5, RZ, RZ, R5, P2 ;  /* 0x000000ffff051224 */ /* 0x000fe400010e0605 */
        /* <DEDUP_REMOVED lines=12> */
[----:B------:R3:W-:Y:S04]  /*0460*/  STG.E.64 desc[UR12][R8.64+0x18], R16 ;  /* 0x0000181008007986 */ /* 0x0007e8000c101b0c */
[----:B------:R-:W2:Y:S04]  /*0470*/  LDG.E.64 R12, desc[UR12][R2.64+0x20] ;  /* 0x0000200c020c7981 */ /* 0x000ea8000c1e1b00 */
[----:B------:R0:W2:Y:S01]  /*0480*/  LDG.E.64 R14, desc[UR12][R2.64+0x18] ;  /* 0x0000180c020e7981 */ /* 0x0000a2000c1e1b00 */
[----:B------:R-:W-:Y:S01]  /*0490*/  UIADD3 UR4, UP0, UR4, 0x4, URZ ;  /* 0x0000000404047890 */ /* 0x000fe2000ff1e03f */
[----:B------:R-:W-:-:S03]  /*04a0*/  IADD3 R18, P3, R6, 0x20, RZ ;  /* 0x0000002006127810 */ /* 0x000fc60007f7e0ff */
[----:B------:R-:W-:Y:S02]  /*04b0*/  UIADD3.X UR5, URZ, UR5, URZ, UP0, !UPT ;  /* 0x000000053f057290 */ /* 0x000fe400087fe43f */
[----:B------:R-:W-:Y:S01]  /*04c0*/  IMAD.X R19, RZ, RZ, R7, P3 ;  /* 0x000000ffff137224 */ /* 0x000fe200018e0607 */
[----:B0-----:R-:W-:-:S05]  /*04d0*/  IADD3 R2, P4, R2, 0x20, RZ ;  /* 0x0000002002027810 */ /* 0x001fca0007f9e0ff */
[----:B------:R-:W-:Y:S01]  /*04e0*/  IMAD.X R3, RZ, RZ, R3, P4 ;  /* 0x000000ffff037224 */ /* 0x000fe200020e0603 */
[----:B--2---:R-:W-:-:S04]  /*04f0*/  ISETP.NE.U32.AND P1, PT, R14, R12, PT ;  /* 0x0000000c0e00720c */ /* 0x004fc80003f25070 */
[----:B------:R-:W-:-:S13]  /*0500*/  ISETP.NE.AND.EX P1, PT, R15, R13, PT, P1 ;  /* 0x0000000d0f00720c */ /* 0x000fda0003f25310 */
[----:B------:R-:W-:Y:S01]  /*0510*/  @P1 IADD3 R0, P2, R0, 0x1, RZ ;  /* 0x0000000100001810 */ /* 0x000fe20007f5e0ff */
[----:B------:R3:W-:Y:S03]  /*0520*/  @P1 STG.E.64 desc[UR12][R6.64+0x18], R16 ;  /* 0x0000181006001986 */ /* 0x0007e6000c101b0c */
[----:B------:R-:W-:Y:S01]  /*0530*/  MOV R12, R0 ;  /* 0x00000000000c7202 */ /* 0x000fe20000000f00 */
[----:B------:R-:W-:Y:S01]  /*0540*/  @P1 IMAD.X R5, RZ, RZ, R5, P2 ;  /* 0x000000ffff051224 */ /* 0x000fe200010e0605 */
[----:B------:R-:W-:-:S03]  /*0550*/  IADD3 R14, P2, R4, UR4, RZ ;  /* 0x00000004040e7c10 */ /* 0x000fc6000ff5e0ff */
[----:B------:R-:W-:Y:S01]  /*0560*/  IMAD.MOV.U32 R13, RZ, RZ, R5 ;  /* 0x000000ffff0d7224 */ /* 0x000fe200078e0005 */
[----:B------:R-:W-:Y:S02]  /*0570*/  ISETP.NE.U32.AND P1, PT, R14, RZ, PT ;  /* 0x000000ff0e00720c */ /* 0x000fe40003f25070 */
[----:B------:R-:W-:Y:S02]  /*0580*/  IADD3.X R14, R10, UR5, RZ, P2, !PT ;  /* 0x000000050a0e7c10 */ /* 0x000fe400097fe4ff */
[----:B------:R-:W-:Y:S01]  /*0590*/  IADD3 R15, P2, R8, 0x20, RZ ;  /* 0x00000020080f7810 */ /* 0x000fe20007f5e0ff */
[----:B------:R3:W-:Y:S01]  /*05a0*/  STG.E.64 desc[UR12][R8.64+0x20], R12 ;  /* 0x0000200c08007986 */ /* 0x0007e2000c101b0c */
[----:B------:R-:W-:-:S03]  /*05b0*/  ISETP.NE.AND.EX P1, PT, R14, RZ, PT, P1 ;  /* 0x000000ff0e00720c */ /* 0x000fc60003f25310 */
[----:B------:R-:W-:-:S10]  /*05c0*/  IMAD.X R14, RZ, RZ, R9, P2 ;  /* 0x000000ffff0e7224 */ /* 0x000fd400010e0609 */
[----:B---3--:R-:W-:Y:S05]  /*05d0*/  @P1 BRA `(.L_x_1422) ;  /* 0xfffffffc00141947 */ /* 0x008fea000383ffff */
.L_x_1421:
[----:B------:R-:W-:Y:S05]  /*05e0*/  @!P0 EXIT ;  /* 0x000000000000894d */ /* 0x000fea0003800000 */
[----:B------:R-:W1:Y:S01]  /*05f0*/  LDC.64 R14, c[0x0][0x218] ;  /* 0x00008600ff0e7b82 */ /* 0x000e620000000a00 */
[----:B------:R-:W-:Y:S01]  /*0600*/  USHF.L.U32 UR9, UR4, 0x3, URZ ;  /* 0x0000000304097899 */ /* 0x000fe2000800063f */
[----:B------:R-:W-:Y:S01]  /*0610*/  IADD3 R12, P1, RZ, -R11, RZ ;  /* 0x8000000bff0c7210 */ /* 0x000fe20007f3e0ff */
[----:B------:R-:W-:Y:S02]  /*0620*/  USHF.L.U64.HI UR8, UR4, 0x3, UR5 ;  /* 0x0000000304087899 */ /* 0x000fe40008010205 */
[----:B------:R-:W-:Y:S01]  /*0630*/  UIADD3 UR4, UP0, UR9, 0x8, URZ ;  /* 0x0000000809047890 */ /* 0x000fe2000ff1e03f */
[----:B------:R-:W-:Y:S01]  /*0640*/  ULDC.64 UR6, c[0x0][0x220] ;  /* 0x0000880000067ab9 */ /* 0x000fe20000000a00 */
[----:B------:R-:W-:Y:S02]  /*0650*/  ULDC.64 UR10, c[0x0][0x210] ;  /* 0x00008400000a7ab9 */ /* 0x000fe40000000a00 */
[----:B------:R-:W-:Y:S01]  /*0660*/  UIADD3.X UR5, URZ, UR8, URZ, UP0, !UPT ;  /* 0x000000083f057290 */ /* 0x000fe200087fe43f */
[----:B------:R-:W-:Y:S01]  /*0670*/  IMAD.X R13, RZ, RZ, -0x1, P1 ;  /* 0xffffffffff0d7424 */ /* 0x000fe200008e06ff */
[----:B------:R-:W-:-:S02]  /*0680*/  UIADD3 UR6, UP1, UR4, UR6, URZ ;  /* 0x0000000604067290 */ /* 0x000fc4000ff3e03f */
[----:B------:R-:W-:Y:S02]  /*0690*/  UIADD3 UR4, UP0, UR4, UR10, URZ ;  /* 0x0000000a04047290 */ /* 0x000fe4000ff1e03f */
[----:B------:R-:W-:Y:S02]  /*06a0*/  UIADD3.X UR7, UR5, UR7, URZ, UP1, !UPT ;  /* 0x0000000705077290 */ /* 0x000fe40008ffe43f */
[----:B------:R-:W-:Y:S01]  /*06b0*/  IMAD.U32 R8, RZ, RZ, UR6 ;  /* 0x00000006ff087e24 */ /* 0x000fe2000f8e00ff */
[----:B------:R-:W-:-:S03]  /*06c0*/  UIADD3.X UR5, UR5, UR11, URZ, UP0, !UPT ;  /* 0x0000000b05057290 */ /* 0x000fc600087fe43f */
[----:B------:R-:W-:Y:S01]  /*06d0*/  IMAD.U32 R9, RZ, RZ, UR7 ;  /* 0x00000007ff097e24 */ /* 0x000fe2000f8e00ff */
[----:B-1----:R-:W-:-:S04]  /*06e0*/  IADD3 R14, P0, R14, UR9, RZ ;  /* 0x000000090e0e7c10 */ /* 0x002fc8000ff1e0ff */
[----:B------:R-:W-:-:S09]  /*06f0*/  IADD3.X R15, R15, UR8, RZ, P0, !PT ;  /* 0x000000080f0f7c10 */ /* 0x000fd200087fe4ff */
.L_x_1423:
[----:B0-----:R-:W2:Y:S04]  /*0700*/  LDG.E.64 R2, desc[UR12][R8.64] ;  /* 0x0000000c08027981 */ /* 0x001ea8000c1e1b00 */
[----:B------:R0:W2:Y:S02]  /*0710*/  LDG.E.64 R6, desc[UR12][R8.64+-0x8] ;  /* 0xfffff80c08067981 */ /* 0x0000a4000c1e1b00 */
[----:B0-----:R-:W-:-:S05]  /*0720*/  IADD3 R8, P2, R8, 0x8, RZ ;  /* 0x0000000808087810 */ /* 0x001fca0007f5e0ff */
[----:B------:R-:W-:Y:S01]  /*0730*/  IMAD.X R9, RZ, RZ, R9, P2 ;  /* 0x000000ffff097224 */ /* 0x000fe200010e0609 */
[----:B--2---:R-:W-:Y:S01]  /*0740*/  ISETP.NE.U32.AND P0, PT, R6, R2, PT ;  /* 0x000000020600720c */ /* 0x004fe20003f05070 */
[----:B------:R-:W-:Y:S01]  /*0750*/  IMAD.U32 R6, RZ, RZ, UR4 ;  /* 0x00000004ff067e24 */ /* 0x000fe2000f8e00ff */
[----:B------:R-:W-:Y:S02]  /*0760*/  UIADD3 UR4, UP0, UR4, 0x8, URZ ;  /* 0x0000000804047890 */ /* 0x000fe4000ff1e03f */
[----:B------:R-:W-:Y:S01]  /*0770*/  ISETP.NE.AND.EX P0, PT, R7, R3, PT, P0 ;  /* 0x000000030700720c */ /* 0x000fe20003f05300 */
[----:B------:R-:W-:Y:S01]  /*0780*/  IMAD.U32 R7, RZ, RZ, UR5 ;  /* 0x00000005ff077e24 */ /* 0x000fe2000f8e00ff */
[----:B------:R-:W-:-:S11]  /*0790*/  UIADD3.X UR5, URZ, UR5, URZ, UP0, !UPT ;  /* 0x000000053f057290 */ /* 0x000fd600087fe43f */
[----:B------:R-:W-:Y:S01]  /*07a0*/  @P0 IMAD.MOV.U32 R10, RZ, RZ, R0 ;  /* 0x000000ffff0a0224 */ /* 0x000fe200078e0000 */
[----:B------:R-:W-:Y:S01]  /*07b0*/  @P0 MOV R11, R5 ;  /* 0x00000005000b0202 */ /* 0x000fe20000000f00 */
[----:B------:R-:W-:Y:S01]  /*07c0*/  @P0 IMAD.MOV.U32 R2, RZ, RZ, R14 ;  /* 0x000000ffff020224 */ /* 0x000fe200078e000e */
[----:B------:R-:W-:Y:S01]  /*07d0*/  @P0 IADD3 R0, P1, R0, 0x1, RZ ;  /* 0x0000000100000810 */ /* 0x000fe20007f3e0ff */
[----:B------:R-:W-:-:S04]  /*07e0*/  @P0 IMAD.MOV.U32 R3, RZ, RZ, R15 ;  /* 0x000000ffff030224 */ /* 0x000fc800078e000f */
[----:B------:R-:W-:Y:S01]  /*07f0*/  @P0 IMAD.X R5, RZ, RZ, R5, P1 ;  /* 0x000000ffff050224 */ /* 0x000fe200008e0605 */
[----:B------:R1:W-:Y:S01]  /*0800*/  @P0 STG.E.64 desc[UR12][R2.64], R10 ;  /* 0x0000000a02000986 */ /* 0x0003e2000c101b0c */
[----:B------:R-:W-:Y:S01]  /*0810*/  IADD3 R12, P0, R12, 0x1, RZ ;  /* 0x000000010c0c7810 */ /* 0x000fe20007f1e0ff */
[----:B------:R-:W-:Y:S01]  /*0820*/  IMAD.MOV.U32 R4, RZ, RZ, R0 ;  /* 0x000000ffff047224 */ /* 0x000fe200078e0000 */
[----:B------:R-:W-:-:S03]  /*0830*/  IADD3 R14, P1, R14, 0x8, RZ ;  /* 0x000000080e0e7810 */ /* 0x000fc60007f3e0ff */
[----:B------:R-:W-:Y:S01]  /*0840*/  IMAD.X R13, RZ, RZ, R13, P0 ;  /* 0x000000ffff0d7224 */ /* 0x000fe200000e060d */
[----:B------:R-:W-:Y:S01]  /*0850*/  ISETP.NE.U32.AND P0, PT, R12, RZ, PT ;  /* 0x000000ff0c00720c */ /* 0x000fe20003f05070 */
[----:B------:R1:W-:Y:S01]  /*0860*/  STG.E.64 desc[UR12][R6.64], R4 ;  /* 0x0000000406007986 */ /* 0x0003e2000c101b0c */
[----:B------:R-:W-:Y:S02]  /*0870*/  IMAD.X R15, RZ, RZ, R15, P1 ;  /* 0x000000ffff0f7224 */ /* 0x000fe400008e060f */
[----:B------:R-:W-:-:S13]  /*0880*/  ISETP.NE.AND.EX P0, PT, R13, RZ, PT, P0 ;  /* 0x000000ff0d00720c */ /* 0x000fda0003f05300 */
[----:B-1----:R-:W-:Y:S05]  /*0890*/  @P0 BRA `(.L_x_1423) ;  /* 0xfffffffc00980947 */ /* 0x002fea000383ffff */
[----:B------:R-:W-:Y:S05]  /*08a0*/  EXIT ;  /* 0x000000000000794d */ /* 0x000fea0003800000 */
.L_x_1424:
        /* <DEDUP_REMOVED lines=13> */
.L_x_8739:


//--------------------- .text._ZN2at6native55_GLOBAL__N__0955718d_22_SparseCsrTensorMath_cu_868dd54536reduce_crow_indices_dim1_cuda_kernelIiEEvPT_S4_PKS3_l --------------------------
	.section	.text._ZN2at6native55_GLOBAL__N__0955718d_22_SparseCsrTensorMath_cu_868dd54536reduce_crow_indices_dim1_cuda_kernelIiEEvPT_S4_PKS3_l,"ax",@progbits
	.align	128
.text._ZN2at6native55_GLOBAL__N__0955718d_22_SparseCsrTensorMath_cu_868dd54536reduce_crow_indices_dim1_cuda_kernelIiEEvPT_S4_PKS3_l:
        .type           _ZN2at6native55_GLOBAL__N__0955718d_22_SparseCsrTensorMath_cu_868dd54536reduce_crow_indices_dim1_cuda_kernelIiEEvPT_S4_PKS3_l,@function
        .size           _ZN2at6native55_GLOBAL__N__0955718d_22_SparseCsrTensorMath_cu_868dd54536reduce_crow_indices_dim1_cuda_kernelIiEEvPT_S4_PKS3_l,(.L_x_8740 - _ZN2at6native55_GLOBAL__N__0955718d_22_SparseCsrTensorMath_cu_868dd54536reduce_crow_indices_dim1_cuda_kernelIiEEvPT_S4_PKS3_l)
        .other          _ZN2at6native55_GLOBAL__N__0955718d_22_SparseCsrTensorMath_cu_868dd54536reduce_crow_indices_dim1_cuda_kernelIiEEvPT_S4_PKS3_l,@"STO_CUDA_ENTRY STV_DEFAULT"
_ZN2at6native55_GLOBAL__N__0955718d_22_SparseCsrTensorMath_cu_868dd54536reduce_crow_indices_dim1_cuda_kernelIiEEvPT_S4_PKS3_l:
[----:B------:R-:W-:Y:S08]  /*0000*/  LDC R1, c[0x0][0x28] ;  /* 0x00000a00ff017b82 */ /* 0x000ff00000000800 */
[----:B------:R-:W0:Y:S01]  /*0010*/  LDC.64 R4, c[0x0][0x228] ;  /* 0x00008a00ff047b82 */ /* 0x000e220000000a00 */
[----:B------:R-:W-:-:S07]  /*0020*/  ULDC.64 UR12, c[0x0][0x208] ;  /* 0x00008200000c7ab9 */ /* 0x000fce0000000a00 */
[----:B------:R-:W1:Y:S01]  /*0030*/  LDC.64 R2, c[0x0][0x210] ;  /* 0x00008400ff027b82 */ /* 0x000e620000000a00 */
[----:B0-----:R-:W-:-:S04]  /*0040*/  ISETP.GE.U32.AND P0, PT, R4, 0x1, PT ;  /* 0x000000010400780c */ /* 0x001fc80003f06070 */
[----:B------:R-:W-:Y:S01]  /*0050*/  ISETP.GE.AND.EX P0, PT, R5, RZ, PT, P0 ;  /* 0x000000ff0500720c */ /* 0x000fe20003f06300 */
[----:B-1----:R0:W-:-:S12]  /*0060*/  STG.E desc[UR12][R2.64], RZ ;  /* 0x000000ff02007986 */ /* 0x0021d8000c10190c */
[----:B------:R-:W-:Y:S05]  /*0070*/  @!P0 EXIT ;  /* 0x000000000000894d */ /* 0x000fea0003800000 */
[C---:B------:R-:W-:Y:S01]  /*0080*/  IADD3 R0, P0, R4.reuse, -0x1, RZ ;  /* 0xffffffff04007810 */ /* 0x040fe20007f1e0ff */
[----:B------:R-:W-:Y:S01]  /*0090*/  UMOV UR4, URZ ;  /* 0x0000003f00047c82 */ /* 0x000fe20008000000 */
[----:B------:R-:W-:Y:S01]  /*00a0*/  LOP3.LUT R9, R4, 0x3, RZ, 0xc0, !PT ;  /* 0x0000000304097812 */ /* 0x000fe200078ec0ff */
[----:B------:R-:W-:Y:S01]  /*00b0*/  UMOV UR5, URZ ;  /* 0x0000003f00057c82 */ /* 0x000fe20008000000 */
[----:B------:R-:W-:Y:S02]  /*00c0*/  ISETP.GE.U32.AND P1, PT, R0, 0x3, PT ;  /* 0x000000030000780c */ /* 0x000fe40003f26070 */
        /* <DEDUP_REMOVED lines=11> */
[----:B0-----:R-:W-:Y:S02]  /*0180*/  IMAD.U32 R2, RZ, RZ, UR6 ;  /* 0x00000006ff027e24 */ /* 0x001fe4000f8e00ff */
[----:B------:R-:W-:Y:S01]  /*0190*/  IMAD.X R14, RZ, RZ, ~R5, P1 ;  /* 0x000000ffff0e7224 */ /* 0x000fe200008e0e05 */
[----:B------:R-:W0:Y:S01]  /*01a0*/  LDC R13, c[0x0][0x214] ;  /* 0x00008500ff0d7b82 */ /* 0x000e220000000800 */
[----:B------:R-:W-:Y:S01]  /*01b0*/  IMAD.U32 R8, RZ, RZ, UR4 ;  /* 0x00000004ff087e24 */ /* 0x000fe2000f8e00ff */
[----:B------:R-:W-:Y:S01]  /*01c0*/  UMOV UR4, URZ ;  /* 0x0000003f00047c82 */ /* 0x000fe20008000000 */
[----:B------:R-:W-:Y:S01]  /*01d0*/  IMAD.U32 R10, RZ, RZ, UR5 ;  /* 0x00000005ff0a7e24 */ /* 0x000fe2000f8e00ff */
[----:B------:R-:W-:-:S04]  /*01e0*/  UMOV UR5, URZ ;  /* 0x0000003f00057c82 */ /* 0x000fc80008000000 */
[----:B------:R-:W2:Y:S02]  /*01f0*/  LDC R3, c[0x0][0x224] ;  /* 0x00008900ff037b82 */ /* 0x000ea40000000800 */
.L_x_1426:
[----:B--2---:R-:W2:Y:S04]  /*0200*/  LDG.E R4, desc[UR12][R2.64+0x4] ;  /* 0x0000040c02047981 */ /* 0x004ea8000c1e1900 */
[----:B------:R-:W2:Y:S01]  /*0210*/  LDG.E R5, desc[UR12][R2.64] ;  /* 0x0000000c02057981 */ /* 0x000ea2000c1e1900 */
[----:B------:R-:W-:Y:S02]  /*0220*/  IMAD.MOV.U32 R6, RZ, RZ, R10 ;  /* 0x000000ffff067224 */ /* 0x000fe400078e000a */
[----:B0-----:R-:W-:Y:S01]  /*0230*/  IMAD.MOV.U32 R7, RZ, RZ, R13 ;  /* 0x000000ffff077224 */ /* 0x001fe200078e000d */
[----:B--2---:R-:W-:Y:S01]  /*0240*/  ISETP.NE.AND P1, PT, R5, R4, PT ;  /* 0x000000040500720c */ /* 0x004fe20003f25270 */
[----:B------:R-:W-:Y:S02]  /*0250*/  IMAD.MOV.U32 R4, RZ, RZ, R8 ;  /* 0x000000ffff047224 */ /* 0x000fe400078e0008 */
[----:B-1----:R-:W-:-:S10]  /*0260*/  IMAD.MOV.U32 R5, RZ, RZ, R15 ;  /* 0x000000ffff057224 */ /* 0x002fd400078e000f */
[----:B------:R0:W-:Y:S02]  /*0270*/  @P1 STG.E desc[UR12][R4.64], R0 ;  /* 0x0000000004001986 */ /* 0x0001e4000c10190c */
[----:B0-----:R-:W-:-:S05]  /*0280*/  @P1 VIADD R0, R0, 0x1 ;  /* 0x0000000100001836 */ /* 0x001fca0000000000 */
[----:B------:R-:W-:Y:S04]  /*0290*/  STG.E desc[UR12][R6.64+0x4], R0 ;  /* 0x0000040006007986 */ /* 0x000fe8000c10190c */
[----:B------:R-:W2:Y:S04]  /*02a0*/  LDG.E R8, desc[UR12][R2.64+0x8] ;  /* 0x0000080c02087981 */ /* 0x000ea8000c1e1900 */
[----:B------:R-:W2:Y:S02]  /*02b0*/  LDG.E R11, desc[UR12][R2.64+0x4] ;  /* 0x0000040c020b7981 */ /* 0x000ea4000c1e1900 */
[----:B--2---:R-:W-:Y:S01]  /*02c0*/  ISETP.NE.AND P1, PT, R11, R8, PT ;  /* 0x000000080b00720c */ /* 0x004fe20003f25270 */
[----:B------:R-:W-:-:S12]  /*02d0*/  IMAD.MOV.U32 R11, RZ, RZ, R0 ;  /* 0x000000ffff0b7224 */ /* 0x000fd800078e0000 */
[----:B------:R0:W-:Y:S02]  /*02e0*/  @P1 STG.E desc[UR12][R4.64+0x4], R11 ;  /* 0x0000040b04001986 */ /* 0x0001e4000c10190c */
[----:B0-----:R-:W-:-:S05]  /*02f0*/  @P1 VIADD R11, R0, 0x1 ;  /* 0x00000001000b1836 */ /* 0x001fca0000000000 */
[----:B------:R-:W-:Y:S04]  /*0300*/  STG.E desc[UR12][R6.64+0x8], R11 ;  /* 0x0000080b06007986 */ /* 0x000fe8000c10190c */
[----:B------:R-:W2:Y:S04]  /*0310*/  LDG.E R8, desc[UR12][R2.64+0xc] ;  /* 0x00000c0c02087981 */ /* 0x000ea8000c1e1900 */
[----:B------:R-:W2:Y:S01]  /*0320*/  LDG.E R13, desc[UR12][R2.64+0x8] ;  /* 0x0000080c020d7981 */ /* 0x000ea2000c1e1900 */
[----:B------:R-:W-:Y:S01]  /*0330*/  @P1 IMAD.MOV.U32 R0, RZ, RZ, R11 ;  /* 0x000000ffff001224 */ /* 0x000fe200078e000b */
[----:B--2---:R-:W-:-:S13]  /*0340*/  ISETP.NE.AND P2, PT, R13, R8, PT ;  /* 0x000000080d00720c */ /* 0x004fda0003f45270 */
[----:B------:R0:W-:Y:S02]  /*0350*/  @P2 STG.E desc[UR12][R4.64+0x8], R11 ;  /* 0x0000080b04002986 */ /* 0x0001e4000c10190c */
[----:B0-----:R-:W-:-:S05]  /*0360*/  @P2 VIADD R11, R0, 0x1 ;  /* 0x00000001000b2836 */ /* 0x001fca0000000000 */
[----:B------:R-:W-:Y:S04]  /*0370*/  STG.E desc[UR12][R6.64+0xc], R11 ;  /* 0x00000c0b06007986 */ /* 0x000fe8000c10190c */
[----:B------:R-:W2:Y:S04]  /*0380*/  LDG.E R8, desc[UR12][R2.64+0x10] ;  /* 0x0000100c02087981 */ /* 0x000ea8000c1e1900 */
[----:B------:R0:W2:Y:S01]  /*0390*/  LDG.E R13, desc[UR12][R2.64+0xc] ;  /* 0x00000c0c020d7981 */ /* 0x0000a2000c1e1900 */
[----:B------:R-:W-:Y:S01]  /*03a0*/  @P2 IMAD.MOV.U32 R0, RZ, RZ, R11 ;  /* 0x000000ffff002224 */ /* 0x000fe200078e000b */
[----:B------:R-:W-:-:S04]  /*03b0*/  UIADD3 UR4, UP0, UR4, 0x4, URZ ;  /* 0x0000000404047890 */ /* 0x000fc8000ff1e03f */
[----:B------:R-:W-:Y:S01]  /*03c0*/  UIADD3.X UR5, URZ, UR5, URZ, UP0, !UPT ;  /* 0x000000053f057290 */ /* 0x000fe200087fe43f */
[----:B0-----:R-:W-:-:S05]  /*03d0*/  IADD3 R2, P4, R2, 0x10, RZ ;  /* 0x0000001002027810 */ /* 0x001fca0007f9e0ff */
[----:B------:R-:W-:Y:S01]  /*03e0*/  IMAD.X R3, RZ, RZ, R3, P4 ;  /* 0x000000ffff037224 */ /* 0x000fe200020e0603 */
[----:B--2---:R-:W-:Y:S02]  /*03f0*/  ISETP.NE.AND P1, PT, R13, R8, PT ;  /* 0x000000080d00720c */ /* 0x004fe40003f25270 */
[----:B------:R-:W-:-:S11]  /*0400*/  IADD3 R8, P2, R12, UR4, RZ ;  /* 0x000000040c087c10 */ /* 0x000fd6000ff5e0ff */
[----:B------:R-:W-:Y:S01]  /*0410*/  @P1 IADD3 R0, R0, 0x1, RZ ;  /* 0x0000000100001810 */ /* 0x000fe20007ffe0ff */
[----:B------:R0:W-:Y:S04]  /*0420*/  @P1 STG.E desc[UR12][R4.64+0xc], R11 ;  /* 0x00000c0b04001986 */ /* 0x0001e8000c10190c */
[----:B0-----:R-:W-:Y:S01]  /*0430*/  @P1 IMAD.MOV.U32 R11, RZ, RZ, R0 ;  /* 0x000000ffff0b1224 */ /* 0x001fe200078e0000 */
[----:B------:R-:W-:Y:S02]  /*0440*/  ISETP.NE.U32.AND P1, PT, R8, RZ, PT ;  /* 0x000000ff0800720c */ /* 0x000fe40003f25070 */
[----:B------:R-:W-:Y:S02]  /*0450*/  IADD3.X R8, R14, UR5, RZ, P2, !PT ;  /* 0x000000050e087c10 */ /* 0x000fe400097fe4ff */
[----:B------:R-:W-:Y:S01]  /*0460*/  IADD3 R10, P2, R6, 0x10, RZ ;  /* 0x00000010060a7810 */ /* 0x000fe20007f5e0ff */
[----:B------:R3:W-:Y:S01]  /*0470*/  STG.E desc[UR12][R6.64+0x10], R11 ;  /* 0x0000100b06007986 */ /* 0x0007e2000c10190c */
[----:B------:R-:W-:-:S02]  /*0480*/  ISETP.NE.AND.EX P1, PT, R8, RZ, PT, P1 ;  /* 0x000000ff0800720c */ /* 0x000fc40003f25310 */
[----:B------:R-:W-:Y:S01]  /*0490*/  IADD3 R8, P3, R4, 0x10, RZ ;  /* 0x0000001004087810 */ /* 0x000fe20007f7e0ff */
[----:B------:R-:W-:-:S04]  /*04a0*/  IMAD.X R13, RZ, RZ, R7, P2 ;  /* 0x000000ffff0d7224 */ /* 0x000fc800010e0607 */
[----:B------:R-:W-:-:S06]  /*04b0*/  IMAD.X R15, RZ, RZ, R5, P3 ;  /* 0x000000ffff0f7224 */ /* 0x000fcc00018e0605 */
[----:B---3--:R-:W-:Y:S05]  /*04c0*/  @P1 BRA `(.L_x_1426) ;  /* 0xfffffffc004c1947 */ /* 0x008fea000383ffff */
.L_x_1425:
        /* <DEDUP_REMOVED lines=13> */
[----:B0-----:R-:W-:Y:S01]  /*05a0*/  IMAD.U32 R2, RZ, RZ, UR6 ;  /* 0x00000006ff027e24 */ /* 0x001fe2000f8e00ff */
[----:B------:R-:W-:-:S03]  /*05b0*/  UIADD3.X UR5, UR5, UR11, URZ, UP0, !UPT ;  /* 0x0000000b05057290 */ /* 0x000fc600087fe43f */
[----:B------:R-:W-:Y:S01]  /*05c0*/  IMAD.U32 R3, RZ, RZ, UR7 ;  /* 0x00000007ff037e24 */ /* 0x000fe2000f8e00ff */
[----:B-1----:R-:W-:-:S04]  /*05d0*/  IADD3 R10, P0, R10, UR9, RZ ;  /* 0x000000090a0a7c10 */ /* 0x002fc8000ff1e0ff */
[----:B------:R-:W-:-:S09]  /*05e0*/  IADD3.X R11, R11, UR8, RZ, P0, !PT ;  /* 0x000000080b0b7c10 */ /* 0x000fd200087fe4ff */
.L_x_1427:
[----:B------:R-:W2:Y:S04]  /*05f0*/  LDG.E R4, desc[UR12][R2.64] ;  /* 0x0000000c02047981 */ /* 0x000ea8000c1e1900 */
[----:B------:R0:W2:Y:S01]  /*0600*/  LDG.E R5, desc[UR12][R2.64+-0x4] ;  /* 0xfffffc0c02057981 */ /* 0x0000a2000c1e1900 */
[----:B------:R-:W-:Y:S01]  /*0610*/  IMAD.U32 R6, RZ, RZ, UR4 ;  /* 0x00000004ff067e24 */ /* 0x000fe2000f8e00ff */
[----:B------:R-:W-:Y:S01]  /*0620*/  MOV R7, UR5 ;  /* 0x0000000500077c02 */ /* 0x000fe20008000f00 */
[----:B------:R-:W-:-:S04]  /*0630*/  UIADD3 UR4, UP0, UR4, 0x4, URZ ;  /* 0x0000000404047890 */ /* 0x000fc8000ff1e03f */
[----:B------:R-:W-:Y:S01]  /*0640*/  UIADD3.X UR5, URZ, UR5, URZ, UP0, !UPT ;  /* 0x000000053f057290 */ /* 0x000fe200087fe43f */
[----:B0-----:R-:W-:-:S05]  /*0650*/  IADD3 R2, P2, R2, 0x4, RZ ;  /* 0x0000000402027810 */ /* 0x001fca0007f5e0ff */
[----:B------:R-:W-:Y:S01]  /*0660*/  IMAD.X R3, RZ, RZ, R3, P2 ;  /* 0x000000ffff037224 */ /* 0x000fe200010e0603 */
[----:B--2---:R-:W-:-:S13]  /*0670*/  ISETP.NE.AND P0, PT, R5, R4, PT ;  /* 0x000000040500720c */ /* 0x004fda0003f05270 */
[----:B------:R-:W-:Y:S01]  /*0680*/  @P0 IMAD.MOV.U32 R4, RZ, RZ, R10 ;  /* 0x000000ffff040224 */ /* 0x000fe200078e000a */
[----:B------:R-:W-:Y:S01]  /*0690*/  IADD3 R10, P1, R10, 0x4, RZ ;  /* 0x000000040a0a7810 */ /* 0x000fe20007f3e0ff */
[----:B------:R-:W-:-:S04]  /*06a0*/  @P0 IMAD.MOV.U32 R5, RZ, RZ, R11 ;  /* 0x000000ffff050224 */ /* 0x000fc800078e000b */
[----:B------:R-:W-:Y:S01]  /*06b0*/  IMAD.X R11, RZ, RZ, R11, P1 ;  /* 0x000000ffff0b7224 */ /* 0x000fe200008e060b */
[----:B------:R0:W-:Y:S02]  /*06c0*/  @P0 STG.E desc[UR12][R4.64], R0 ;  /* 0x0000000004000986 */ /* 0x0001e4000c10190c */
[----:B0-----:R-:W-:Y:S01]  /*06d0*/  @P0 VIADD R0, R0, 0x1 ;  /* 0x0000000100000836 */ /* 0x001fe20000000000 */
[----:B------:R-:W-:-:S04]  /*06e0*/  IADD3 R9, P0, R9, 0x1, RZ ;  /* 0x0000000109097810 */ /* 0x000fc80007f1e0ff */
[----:B------:R0:W-:Y:S01]  /*06f0*/  STG.E desc[UR12][R6.64], R0 ;  /* 0x0000000006007986 */ /* 0x0001e2000c10190c */
[----:B------:R-:W-:Y:S01]  /*0700*/  IMAD.X R8, RZ, RZ, R8, P0 ;  /* 0x000000ffff087224 */ /* 0x000fe200000e0608 */
[----:B------:R-:W-:-:S04]  /*0710*/  ISETP.NE.U32.AND P0, PT, R9, RZ, PT ;  /* 0x000000ff0900720c */ /* 0x000fc80003f05070 */
[----:B------:R-:W-:-:S13]  /*0720*/  ISETP.NE.AND.EX P0, PT, R8, RZ, PT, P0 ;  /* 0x000000ff0800720c */ /* 0x000fda0003f05300 */
[----:B0-----:R-:W-:Y:S05]  /*0730*/  @P0 BRA `(.L_x_1427) ;  /* 0xfffffffc00ac0947 */ /* 0x001fea000383ffff */
[----:B------:R-:W-:Y:S05]  /*0740*/  EXIT ;  /* 0x000000000000794d */ /* 0x000fea0003800000 */
.L_x_1428:
        /* <DEDUP_REMOVED lines=11> */
.L_x_8740:


//--------------------- .text._ZN2at6native55_GLOBAL__N__0955718d_22_SparseCsrTensorMath_cu_868dd54534reduce_sparse_csr_dim0_cuda_kernelIhlNS1_14ReductionAddOpIlEElEEvPT2_PKT0_lPKT_S9_lT1_ --------------------------
	.section	.text._ZN2at6native55_GLOBAL__N__0955718d_22_SparseCsrTensorMath_cu_868dd54534reduce_sparse_csr_dim0_cuda_kernelIhlNS1_14ReductionAddOpIlEElEEvPT2_PKT0_lPKT_S9_lT1_,"ax",@progbits
	.align	128
.text._ZN2at6native55_GLOBAL__N__0955718d_22_SparseCsrTensorMath_cu_868dd54534reduce_sparse_csr_dim0_cuda_kernelIhlNS1_14ReductionAddOpIlEElEEvPT2_PKT0_lPKT_S9_lT1_:
        .type           _ZN2at6native55_GLOBAL__N__0955718d_22_SparseCsrTensorMath_cu_868dd54534reduce_sparse_csr_dim0_cuda_kernelIhlNS1_14ReductionAddOpIlEElEEvPT2_PKT0_lPKT_S9_lT1_,@function
        .size           _ZN2at6native55_GLOBAL__N__0955718d_22_SparseCsrTensorMath_cu_868dd54534reduce_sparse_csr_dim0_cuda_kernelIhlNS1_14ReductionAddOpIlEElEEvPT2_PKT0_lPKT_S9_lT1_,(.L_x_8741 - _ZN2at6native55_GLOBAL__N__0955718d_22_SparseCsrTensorMath_cu_868dd54534reduce_sparse_csr_dim0_cuda_kernelIhlNS1_14ReductionAddOpIlEElEEvPT2_PKT0_lPKT_S9_lT1_)
        .other          _ZN2at6native55_GLOBAL__N__0955718d_22_SparseCsrTensorMath_cu_868dd54534reduce_sparse_csr_dim0_cuda_kernelIhlNS1_14ReductionAddOpIlEElEEvPT2_PKT0_lPKT_S9_lT1_,@"STO_CUDA_ENTRY STV_DEFAULT"
_ZN2at6native55_GLOBAL__N__0955718d_22_SparseCsrTensorMath_cu_868dd54534reduce_sparse_csr_dim0_cuda_kernelIhlNS1_14ReductionAddOpIlEElEEvPT2_PKT0_lPKT_S9_lT1_:
        /* <DEDUP_REMOVED lines=42> */
.L_x_1431:
        /* <DEDUP_REMOVED lines=14> */
[----:B------:R-:W-:-:S02]  /*0380*/  ISETP.NE.AND.EX P3, PT, R3, R17, PT, P3 ;  /* 0x000000110300720c */ /* 0x000fc40003f65330 */
[----:B------:R-:W-:Y:S01]  /*0390*/  ISETP.NE.AND.EX P2, PT, R3, R19, PT, P2 ;  /* 0x000000130300720c */ /* 0x000fe20003f45320 */
[----:B------:R-:W2:Y:S06]  /*03a0*/  @!P4 LDG.E.U8 R13, desc[UR12][R10.64] ;  /* 0x0000000c0a0dc981 */ /* 0x000eac000c1e1100 */
[----:B------:R-:W3:Y:S04]  /*03b0*/  @!P1 LDG.E.U8 R15, desc[UR12][R10.64+0x1] ;  /* 0x0000010c0a0f9981 */ /* 0x000ee8000c1e1100 */
[----:B------:R-:W4:Y:S04]  /*03c0*/  @!P3 LDG.E.U8 R17, desc[UR12][R10.64+0x2] ;  /* 0x0000020c0a11b981 */ /* 0x000f28000c1e1100 */
[----:B------:R-:W4:Y:S01]  /*03d0*/  @!P2 LDG.E.U8 R19, desc[UR12][R10.64+0x3] ;  /* 0x0000030c0a13a981 */ /* 0x000f22000c1e1100 */
[----:B------:R-:W-:-:S04]  /*03e0*/  UIADD3 UR4, UP0, UR4, 0x4, URZ ;  /* 0x0000000404047890 */ /* 0x000fc8000ff1e03f */
[----:B------:R-:W-:Y:S01]  /*03f0*/  UIADD3.X UR5, URZ, UR5, URZ, UP0, !UPT ;  /* 0x000000053f057290 */ /* 0x000fe200087fe43f */
[----:B--2---:R-:W-:Y:S02]  /*0400*/  @!P4 IADD3 R0, P6, R13, R0, RZ ;  /* 0x000000000d00c210 */ /* 0x004fe40007fde0ff */
[----:B------:R-:W-:-:S03]  /*0410*/  IADD3 R13, P5, R12, UR4, RZ ;  /* 0x000000040c0d7c10 */ /* 0x000fc6000ffbe0ff */
[----:B------:R-:W-:Y:S01]  /*0420*/  @!P4 IMAD.X R5, RZ, RZ, R5, P6 ;  /* 0x000000ffff05c224 */ /* 0x000fe200030e0605 */
[----:B------:R-:W-:Y:S02]  /*0430*/  ISETP.NE.U32.AND P4, PT, R13, RZ, PT ;  /* 0x000000ff0d00720c */ /* 0x000fe40003f85070 */
[----:B------:R-:W-:Y:S02]  /*0440*/  IADD3.X R13, R20, UR5, RZ, P5, !PT ;  /* 0x00000005140d7c10 */ /* 0x000fe4000affe4ff */
[----:B---3--:R-:W-:Y:S02]  /*0450*/  @!P1 IADD3 R0, P6, R15, R0, RZ ;  /* 0x000000000f009210 */ /* 0x008fe40007fde0ff */
[----:B------:R-:W-:Y:S02]  /*0460*/  ISETP.NE.AND.EX P4, PT, R13, RZ, PT, P4 ;  /* 0x000000ff0d00720c */ /* 0x000fe40003f85340 */
[----:B----4-:R-:W-:Y:S01]  /*0470*/  @!P3 IADD3 R0, P5, R17, R0, RZ ;  /* 0x000000001100b210 */ /* 0x010fe20007fbe0ff */
[----:B------:R-:W-:Y:S01]  /*0480*/  @!P1 IMAD.X R5, RZ, RZ, R5, P6 ;  /* 0x000000ffff059224 */ /* 0x000fe200030e0605 */
[----:B------:R-:W-:-:S02]  /*0490*/  IADD3 R8, P6, R8, 0x20, RZ ;  /* 0x0000002008087810 */ /* 0x000fc40007fde0ff */
[----:B------:R-:W-:Y:S01]  /*04a0*/  @!P2 IADD3 R0, P1, R19, R0, RZ ;  /* 0x000000001300a210 */ /* 0x000fe20007f3e0ff */
[----:B------:R-:W-:Y:S02]  /*04b0*/  @!P3 IMAD.X R5, RZ, RZ, R5, P5 ;  /* 0x000000ffff05b224 */ /* 0x000fe400028e0605 */
[----:B------:R-:W-:Y:S02]  /*04c0*/  IMAD.X R9, RZ, RZ, R9, P6 ;  /* 0x000000ffff097224 */ /* 0x000fe400030e0609 */
[----:B------:R-:W-:Y:S02]  /*04d0*/  @!P2 IMAD.X R5, RZ, RZ, R5, P1 ;  /* 0x000000ffff05a224 */ /* 0x000fe400008e0605 */
[----:B------:R-:W-:Y:S06]  /*04e0*/  @P4 BRA `(.L_x_1431) ;  /* 0xfffffffc006c4947 */ /* 0x000fec000383ffff */
.L_x_1430:
        /* <DEDUP_REMOVED lines=9> */
.L_x_1432:
        /* <DEDUP_REMOVED lines=9> */
[----:B------:R-:W-:Y:S02]  /*0610*/  UIADD3 UR7, UP0, UR7, 0x1, URZ ;  /* 0x0000000107077890 */ /* 0x000fe4000ff1e03f */
[----:B------:R-:W-:Y:S02]  /*0620*/  UIADD3 UR6, UP1, UR6, 0x8, URZ ;  /* 0x0000000806067890 */ /* 0x000fe4000ff3e03f */
[----:B------:R-:W-:Y:S01]  /*0630*/  IMAD.X R12, RZ, RZ, R12, P1 ;  /* 0x000000ffff0c7224 */ /* 0x000fe200008e060c */
[----:B------:R-:W-:Y:S01]  /*0640*/  ISETP.NE.U32.AND P1, PT, R7, RZ, PT ;  /* 0x000000ff0700720c */ /* 0x000fe20003f25070 */
[----:B------:R-:W-:Y:S02]  /*0650*/  UIADD3.X UR8, URZ, UR8, URZ, UP0, !UPT ;  /* 0x000000083f087290 */ /* 0x000fe400087fe43f */
[----:B------:R-:W-:Y:S01]  /*0660*/  UIADD3.X UR4, URZ, UR4, URZ, UP1, !UPT ;  /* 0x000000043f047290 */ /* 0x000fe20008ffe43f */
[----:B------:R-:W-:-:S02]  /*0670*/  ISETP.NE.AND.EX P1, PT, R12, RZ, PT, P1 ;  /* 0x000000ff0c00720c */ /* 0x000fc40003f25310 */
[----:B--2---:R-:W-:-:S05]  /*0680*/  @!P0 IADD3 R0, P2, R11, R0, RZ ;  /* 0x000000000b008210 */ /* 0x004fca0007f5e0ff */
[----:B------:R-:W-:-:S06]  /*0690*/  @!P0 IMAD.X R5, RZ, RZ, R5, P2 ;  /* 0x000000ffff058224 */ /* 0x000fcc00010e0605 */
[----:B------:R-:W-:Y:S05]  /*06a0*/  @P1 BRA `(.L_x_1432) ;  /* 0xfffffffc00b41947 */ /* 0x000fea000383ffff */
.L_x_1429:
[----:B------:R-:W-:Y:S02]  /*06b0*/  ULDC.64 UR4, c[0x0][0x210] ;  /* 0x0000840000047ab9 */ /* 0x000fe40000000a00 */
[----:B------:R-:W-:-:S04]  /*06c0*/  IADD3 R6, P0, R6, UR4, RZ ;  /* 0x0000000406067c10 */ /* 0x000fc8000ff1e0ff */
[----:B------:R-:W-:Y:S01]  /*06d0*/  IADD3.X R7, R4, UR5, RZ, P0, !PT ;  /* 0x0000000504077c10 */ /* 0x000fe200087fe4ff */
[----:B------:R-:W-:-:S05]  /*06e0*/  IMAD.MOV.U32 R4, RZ, RZ, R0 ;  /* 0x000000ffff047224 */ /* 0x000fca00078e0000 */
[----:B------:R-:W-:Y:S01]  /*06f0*/  STG.E.64 desc[UR12][R6.64], R4 ;  /* 0x0000000406007986 */ /* 0x000fe2000c101b0c */
[----:B------:R-:W-:Y:S05]  /*0700*/  EXIT ;  /* 0x000000000000794d */ /* 0x000fea0003800000 */
.L_x_1433:
        /* <DEDUP_REMOVED lines=15> */
.L_x_8741:


//--------------------- .text._ZN2at6native55_GLOBAL__N__0955718d_22_SparseCsrTensorMath_cu_868dd54534reduce_sparse_csr_dim0_cuda_kernelIhiNS1_14ReductionAddOpIlEElEEvPT2_PKT0_lPKT_S9_lT1_ --------------------------
	.section	.text._ZN2at6native55_GLOBAL__N__0955718d_22_SparseCsrTensorMath_cu_868dd54534reduce_sparse_csr_dim0_cuda_kernelIhiNS1_14ReductionAddOpIlEElEEvPT2_PKT0_lPKT_S9_lT1_,"ax",@progbits
	.align	128
.text._ZN2at6native55_GLOBAL__N__0955718d_22_SparseCsrTensorMath_cu_868dd54534reduce_sparse_csr_dim0_cuda_kernelIhiNS1_14ReductionAddOpIlEElEEvPT2_PKT0_lPKT_S9_lT1_:
        .type           _ZN2at6native55_GLOBAL__N__0955718d_22_SparseCsrTensorMath_cu_868dd54534reduce_sparse_csr_dim0_cuda_kernelIhiNS1_14ReductionAddOpIlEElEEvPT2_PKT0_lPKT_S9_lT1_,@function
        .size           _ZN2at6native55_GLOBAL__N__0955718d_22_SparseCsrTensorMath_cu_868dd54534reduce_sparse_csr_dim0_cuda_kernelIhiNS1_14ReductionAddOpIlEElEEvPT2_PKT0_lPKT_S9_lT1_,(.L_x_8742 - _ZN2at6native55_GLOBAL__N__0955718d_22_SparseCsrTensorMath_cu_868dd54534reduce_sparse_csr_dim0_cuda_kernelIhiNS1_14ReductionAddOpIlEElEEvPT2_PKT0_lPKT_S9_lT1_)
        .other          _ZN2at6native55_GLOBAL__N__0955718d_22_SparseCsrTensorMath_cu_868dd54534reduce_sparse_csr_dim0_cuda_kernelIhiNS1_14ReductionAddOpIlEElEEvPT2_PKT0_lPKT_S9_lT1_,@"STO_CUDA_ENTRY STV_DEFAULT"
_ZN2at6native55_GLOBAL__N__0955718d_22_SparseCsrTensorMath_cu_868dd54534reduce_sparse_csr_dim0_cuda_kernelIhiNS1_14ReductionAddOpIlEElEEvPT2_PKT0_lPKT_S9_lT1_:
        /* <DEDUP_REMOVED lines=40> */
.L_x_1436:
        /* <DEDUP_REMOVED lines=10> */
[C---:B----4-:R-:W-:Y:S02]  /*0320*/  ISETP.NE.AND P4, PT, R6.reuse, R11, PT ;  /* 0x0000000b0600720c */ /* 0x050fe40003f85270 */
[----:B------:R-:W-:-:S07]  /*0330*/  ISETP.NE.AND P3, PT, R6, R13, PT ;  /* 0x0000000d0600720c */ /* 0x000fce0003f65270 */
[----:B------:R-:W2:Y:S04]  /*0340*/  @!P1 LDG.E.U8 R7, desc[UR12][R8.64] ;  /* 0x0000000c08079981 */ /* 0x000ea8000c1e1100 */
        /* <DEDUP_REMOVED lines=20> */
.L_x_1435:
        /* <DEDUP_REMOVED lines=9> */
.L_x_1437:
        /* <DEDUP_REMOVED lines=16> */
[----:B------:R-:W-:-:S04]  /*0620*/  @!P1 IMAD.X R5, RZ, RZ, R5, P2 ;  /* 0x000000ffff059224 */ /* 0x000fc800010e0605 */
[----:B------:R-:W-:Y:S05]  /*0630*/  @P0 BRA `(.L_x_1437) ;  /* 0xfffffffc00b80947 */ /* 0x000fea000383ffff */
.L_x_1434:
[----:B------:R-:W-:Y:S02]  /*0640*/  ULDC.64 UR4, c[0x0][0x210] ;  /* 0x0000840000047ab9 */ /* 0x000fe40000000a00 */
[----:B------:R-:W-:-:S04]  /*0650*/  LEA R2, P0, R4, UR4, 0x3 ;  /* 0x0000000404027c11 */ /* 0x000fc8000f8018ff */
[----:B------:R-:W-:Y:S01]  /*0660*/  LEA.HI.X R3, R4, UR5, RZ, 0x3, P0 ;  /* 0x0000000504037c11 */ /* 0x000fe200080f1cff */
[----:B------:R-:W-:-:S05]  /*0670*/  IMAD.MOV.U32 R4, RZ, RZ, R0 ;  /* 0x000000ffff047224 */ /* 0x000fca00078e0000 */
[----:B------:R-:W-:Y:S01]  /*0680*/  STG.E.64 desc[UR12][R2.64], R4 ;  /* 0x0000000402007986 */ /* 0x000fe2000c101b0c */
[----:B------:R-:W-:Y:S05]  /*0690*/  EXIT ;  /* 0x000000000000794d */ /* 0x000fea0003800000 */
.L_x_1438:
        /* <DEDUP_REMOVED lines=14> */
.L_x_8742:


//--------------------- .text._ZN2at6native55_GLOBAL__N__0955718d_22_SparseCsrTensorMath_cu_868dd54543convert_indices_from_csr_to_coo_cuda_kernelIslEEvPT0_PKT_lll --------------------------
	.section	.text._ZN2at6native55_GLOBAL__N__0955718d_22_SparseCsrTensorMath_cu_868dd54543convert_indices_from_csr_to_coo_cuda_kernelIslEEvPT0_PKT_lll,"ax",@progbits
	.align	128
.text._ZN2at6native55_GLOBAL__N__0955718d_22_SparseCsrTensorMath_cu_868dd54543convert_indices_from_csr_to_coo_cuda_kernelIslEEvPT0_PKT_lll:
        .type           _ZN2at6native55_GLOBAL__N__0955718d_22_SparseCsrTensorMath_cu_868dd54543convert_indices_from_csr_to_coo_cuda_kernelIslEEvPT0_PKT_lll,@function
        .size           _ZN2at6native55_GLOBAL__N__0955718d_22_SparseCsrTensorMath_cu_868dd54543convert_indices_from_csr_to_coo_cuda_kernelIslEEvPT0_PKT_lll,(.L_x_8743 - _ZN2at6native55_GLOBAL__N__0955718d_22_SparseCsrTensorMath_cu_868dd54543convert_indices_from_csr_to_coo_cuda_kernelIslEEvPT0_PKT_lll)
        .other          _ZN2at6native55_GLOBAL__N__0955718d_22_SparseCsrTensorMath_cu_868dd54543convert_indices_from_csr_to_coo_cuda_kernelIslEEvPT0_PKT_lll,@"STO_CUDA_ENTRY STV_DEFAULT"
_ZN2at6native55_GLOBAL__N__0955718d_22_SparseCsrTensorMath_cu_868dd54543convert_indices_from_csr_to_coo_cuda_kernelIslEEvPT0_PKT_lll:
[----:B------:R-:W-:Y:S01]  /*0000*/  LDC R1, c[0x0][0x28] ;  /* 0x00000a00ff017b82 */ /* 0x000fe20000000800 */
[----:B------:R-:W0:Y:S07]  /*0010*/  S2R R3, SR_TID.X ;  /* 0x0000000000037919 */ /* 0x000e2e0000002100 */
[----:B------:R-:W0:Y:S01]  /*0020*/  S2UR UR5, SR_CTAID.X ;  /* 0x00000000000579c3 */ /* 0x000e220000002500 */
[----:B------:R-:W-:Y:S01]  /*0030*/  ULDC.64 UR6, c[0x0][0x230] ;  /* 0x00008c0000067ab9 */ /* 0x000fe20000000a00 */
[----:B------:R-:W-:-:S02]  /*0040*/  ULDC.64 UR10, c[0x0][0x220] ;  /* 0x00008800000a7ab9 */ /* 0x000fc40000000a00 */
[----:B------:R-:W-:Y:S02]  /*0050*/  UIMAD UR4, UR7, UR10, URZ ;  /* 0x0000000a070472a4 */ /* 0x000fe4000f8e023f */
[----:B------:R-:W-:Y:S02]  /*0060*/  UIMAD.WIDE.U32 UR8, UR6, UR10, URZ ;  /* 0x0000000a060872a5 */ /* 0x000fe4000f8e003f */
[----:B------:R-:W0:Y:S01]  /*0070*/  LDC R2, c[0x0][RZ] ;  /* 0x00000000ff027b82 */ /* 0x000e220000000800 */
[----:B------:R-:W-:-:S04]  /*0080*/  UIMAD UR4, UR6, UR11, UR4 ;  /* 0x0000000b060472a4 */ /* 0x000fc8000f8e0204 */
[----:B------:R-:W-:-:S06]  /*0090*/  UIADD3 UR4, UR9, UR4, URZ ;  /* 0x0000000409047290 */ /* 0x000fcc000fffe03f */
[----:B------:R-:W-:Y:S02]  /*00a0*/  IMAD.U32 R0, RZ, RZ, UR4 ;  /* 0x00000004ff007e24 */ /* 0x000fe4000f8e00ff */
[----:B0-----:R-:W-:-:S05]  /*00b0*/  IMAD R2, R2, UR5, R3 ;  /* 0x0000000502027c24 */ /* 0x001fca000f8e0203 */
[----:B------:R-:W-:-:S04]  /*00c0*/  ISETP.LT.U32.AND P0, PT, R2, UR8, PT ;  /* 0x0000000802007c0c */ /* 0x000fc8000bf01070 */
[----:B------:R-:W-:-:S13]  /*00d0*/  ISETP.GT.AND.EX P0, PT, R0, RZ, PT, P0 ;  /* 0x000000ff0000720c */ /* 0x000fda0003f04300 */
[----:B------:R-:W-:Y:S05]  /*00e0*/  @!P0 EXIT ;  /* 0x000000000000894d */ /* 0x000fea0003800000 */
[----:B------:R-:W-:Y:S01]  /*00f0*/  ISETP.NE.U32.AND P0, PT, RZ, UR11, PT ;  /* 0x0000000bff007c0c */ /* 0x000fe2000bf05070 */
[----:B------:R-:W-:-:S12]  /*0100*/  ULDC.64 UR4, c[0x0][0x208] ;  /* 0x0000820000047ab9 */ /* 0x000fd80000000a00 */
[----:B------:R-:W-:Y:S05]  /*0110*/  @!P0 BRA `(.L_x_1439) ;  /* 0x00000000002c8947 */ /* 0x000fea0003800000 */
[----:B------:R-:W-:-:S07]  /*0120*/  MOV R0, 0x140 ;  /* 0x0000014000007802 */ /* 0x000fce0000000f00 */
[----:B------:R-:W-:Y:S05]  /*0130*/  CALL.REL.NOINC `($__internal_0_$__cuda_sm20_div_s64) ;  /* 0x0000000400187944 */ /* 0x000fea0003c00000 */
[----:B------:R-:W-:Y:S01]  /*0140*/  IADD3 R9, P0, RZ, -R6, RZ ;  /* 0x80000006ff097210 */ /* 0x000fe20007f1e0ff */
[----:B------:R-:W-:Y:S01]  /*0150*/  ULDC.64 UR10, c[0x0][0x220] ;  /* 0x00008800000a7ab9 */ /* 0x000fe20000000a00 */
[----:B------:R-:W-:-:S03]  /*0160*/  IMAD.MOV.U32 R3, RZ, RZ, RZ ;  /* 0x000000ffff037224 */ /* 0x000fc600078e00ff */
[----:B------:R-:W-:Y:S02]  /*0170*/  IMAD.X R0, RZ, RZ, ~R7, P0 ;  /* 0x000000ffff007224 */ /* 0x000fe400000e0e07 */
[----:B------:R-:W-:-:S04]  /*0180*/  IMAD.WIDE.U32 R4, R9, UR10, R2 ;  /* 0x0000000a09047c25 */ /* 0x000fc8000f8e0002 */
[----:B------:R-:W-:-:S04]  /*0190*/  IMAD R0, R0, UR10, RZ ;  /* 0x0000000a00007c24 */ /* 0x000fc8000f8e02ff */
[----:B------:R-:W-:-:S05]  /*01a0*/  IMAD R3, R9, UR11, R0 ;  /* 0x0000000b09037c24 */ /* 0x000fca000f8e0200 */
[----:B------:R-:W-:Y:S01]  /*01b0*/  IADD3 R5, R5, R3, RZ ;  /* 0x0000000305057210 */ /* 0x000fe20007ffe0ff */
[----:B------:R-:W-:Y:S06]  /*01c0*/  BRA `(.L_x_1440) ;  /* 0x0000000000587947 */ /* 0x000fec0003800000 */
.L_x_1439:
[----:B------:R-:W0:Y:S01]  /*01d0*/  I2F.U32.RP R0, UR10 ;  /* 0x0000000a00007d06 */ /* 0x000e220008209000 */
[----:B------:R-:W-:Y:S01]  /*01e0*/  ISETP.NE.U32.AND P2, PT, RZ, UR10, PT ;  /* 0x0000000aff007c0c */ /* 0x000fe2000bf45070 */
[----:B------:R-:W-:-:S06]  /*01f0*/  HFMA2.MMA R7, -RZ, RZ, 0, 0 ;  /* 0x00000000ff077435 */ /* 0x000fcc00000001ff */
[----:B0-----:R-:W0:Y:S02]  /*0200*/  MUFU.RCP R0, R0 ;  /* 0x0000000000007308 */ /* 0x001e240000001000 */
[----:B0-----:R-:W-:-:S06]  /*0210*/  VIADD R4, R0, 0xffffffe ;  /* 0x0ffffffe00047836 */ /* 0x001fcc0000000000 */
[----:B------:R0:W1:Y:S02]  /*0220*/  F2I.FTZ.U32.TRUNC.NTZ R5, R4 ;  /* 0x0000000400057305 */ /* 0x000064000021f000 */
[----:B0-----:R-:W-:Y:S02]  /*0230*/  IMAD.MOV.U32 R4, RZ, RZ, RZ ;  /* 0x000000ffff047224 */ /* 0x001fe400078e00ff */
[----:B-1----:R-:W-:-:S04]  /*0240*/  IMAD.MOV R3, RZ, RZ, -R5 ;  /* 0x000000ffff037224 */ /* 0x002fc800078e0a05 */
[----:B------:R-:W-:-:S04]  /*0250*/  IMAD R3, R3, UR10, RZ ;  /* 0x0000000a03037c24 */ /* 0x000fc8000f8e02ff */
[----:B------:R-:W-:-:S06]  /*0260*/  IMAD.HI.U32 R5, R5, R3, R4 ;  /* 0x0000000305057227 */ /* 0x000fcc00078e0004 */
[----:B------:R-:W-:-:S04]  /*0270*/  IMAD.HI.U32 R6, R5, R2, RZ ;  /* 0x0000000205067227 */ /* 0x000fc800078e00ff */
[----:B------:R-:W-:Y:S01]  /*0280*/  IMAD.MOV.U32 R5, RZ, RZ, RZ ;  /* 0x000000ffff057224 */ /* 0x000fe200078e00ff */
[----:B------:R-:W-:-:S05]  /*0290*/  IADD3 R3, -R6, RZ, RZ ;  /* 0x000000ff06037210 */ /* 0x000fca0007ffe1ff */
[----:B------:R-:W-:-:S05]  /*02a0*/  IMAD R3, R3, UR10, R2 ;  /* 0x0000000a03037c24 */ /* 0x000fca000f8e0202 */
[----:B------:R-:W-:-:S13]  /*02b0*/  ISETP.GE.U32.AND P0, PT, R3, UR10, PT ;  /* 0x0000000a03007c0c */ /* 0x000fda000bf06070 */
[----:B------:R-:W-:Y:S02]  /*02c0*/  @P0 VIADD R3, R3, -UR10 ;  /* 0x8000000a03030c36 */ /* 0x000fe40008000000 */
[----:B------:R-:W-:-:S03]  /*02d0*/  @P0 VIADD R6, R6, 0x1 ;  /* 0x0000000106060836 */ /* 0x000fc60000000000 */
[----:B------:R-:W-:-:S13]  /*02e0*/  ISETP.GE.U32.AND P1, PT, R3, UR10, PT ;  /* 0x0000000a03007c0c */ /* 0x000fda000bf26070 */
[----:B------:R-:W-:Y:S02]  /*02f0*/  @P1 IADD3 R6, R6, 0x1, RZ ;  /* 0x0000000106061810 */ /* 0x000fe40007ffe0ff */
[----:B------:R-:W-:-:S05]  /*0300*/  @!P2 LOP3.LUT R6, RZ, UR10, RZ, 0x33, !PT ;  /* 0x0000000aff06ac12 */ /* 0x000fca000f8e33ff */
[----:B------:R-:W-:-:S04]  /*0310*/  IMAD.MOV R3, RZ, RZ, -R6 ;  /* 0x000000ffff037224 */ /* 0x000fc800078e0a06 */
[----:B------:R-:W-:-:S07]  /*0320*/  IMAD R4, R3, UR10, R2 ;  /* 0x0000000a03047c24 */ /* 0x000fce000f8e0202 */
.L_x_1440:
[----:B------:R-:W-:-:S04]  /*0330*/  UIADD3 UR6, UP0, UR10, 0x1, URZ ;  /* 0x000000010a067890 */ /* 0x000fc8000ff1e03f */
[----:B------:R-:W-:Y:S02]  /*0340*/  UIADD3.X UR7, URZ, UR11, URZ, UP0, !UPT ;  /* 0x0000000b3f077290 */ /* 0x000fe400087fe43f */
[----:B------:R-:W-:Y:S02]  /*0350*/  IMAD R3, R7, UR6, RZ ;  /* 0x0000000607037c24 */ /* 0x000fe4000f8e02ff */
[----:B------:R-:W-:-:S04]  /*0360*/  IMAD.WIDE.U32 R8, R6, UR6, R4 ;  /* 0x0000000606087c25 */ /* 0x000fc8000f8e0004 */
[----:B------:R-:W-:Y:S01]  /*0370*/  IMAD R3, R6, UR7, R3 ;  /* 0x0000000706037c24 */ /* 0x000fe2000f8e0203 */
[----:B------:R-:W-:Y:S02]  /*0380*/  ULDC.64 UR6, c[0x0][0x218] ;  /* 0x0000860000067ab9 */ /* 0x000fe40000000a00 */
[----:B------:R-:W-:Y:S01]  /*0390*/  LEA R2, P0, R8, UR6, 0x1 ;  /* 0x0000000608027c11 */ /* 0x000fe2000f8008ff */
[----:B------:R-:W-:-:S05]  /*03a0*/  IMAD.IADD R3, R9, 0x1, R3 ;  /* 0x0000000109037824 */ /* 0x000fca00078e0203 */
[----:B------:R-:W-:-:S05]  /*03b0*/  LEA.HI.X R3, R8, UR7, R3, 0x1, P0 ;  /* 0x0000000708037c11 */ /* 0x000fca00080f0c03 */
[----:B------:R-:W2:Y:S04]  /*03c0*/  LDG.E.U16 R8, desc[UR4][R2.64] ;  /* 0x0000000402087981 */ /* 0x000ea8000c1e1500 */
[----:B------:R-:W3:Y:S01]  /*03d0*/  LDG.E.U16 R0, desc[UR4][R2.64+0x2] ;  /* 0x0000020402007981 */ /* 0x000ee2000c1e1500 */
[----:B--2---:R-:W-:Y:S02]  /*03e0*/  PRMT R8, R8, 0x9910, RZ ;  /* 0x0000991008087816 */ /* 0x004fe400000000ff */
[----:B---3--:R-:W-:-:S03]  /*03f0*/  PRMT R9, R0, 0x9910, RZ ;  /* 0x0000991000097816 */ /* 0x008fc600000000ff */
[----:B------:R-:W-:-:S05]  /*0400*/  IMAD.MOV.U32 R10, RZ, RZ, R8 ;  /* 0x000000ffff0a7224 */ /* 0x000fca00078e0008 */
[----:B------:R-:W-:-:S13]  /*0410*/  ISETP.GE.AND P0, PT, R10, R9, PT ;  /* 0x000000090a00720c */ /* 0x000fda0003f06270 */
[----:B------:R-:W-:Y:S05]  /*0420*/  @P0 EXIT ;  /* 0x000000000000094d */ /* 0x000fea0003800000 */
[----:B------:R-:W-:Y:S01]  /*0430*/  SHF.R.S32.HI R13, RZ, 0x1f, R10 ;  /* 0x0000001fff0d7819 */ /* 0x000fe2000001140a */
[----:B------:R-:W-:Y:S02]  /*0440*/  ULDC.64 UR6, c[0x0][0x228] ;  /* 0x00008a0000067ab9 */ /* 0x000fe40000000a00 */
[----:B------:R-:W-:Y:S01]  /*0450*/  IMAD R7, R7, UR6, RZ ;  /* 0x0000000607077c24 */ /* 0x000fe2000f8e02ff */
[----:B------:R-:W-:-:S03]  /*0460*/  MOV R11, R13 ;  /* 0x0000000d000b7202 */ /* 0x000fc60000000f00 */
[C---:B------:R-:W-:Y:S02]  /*0470*/  IMAD R7, R6.reuse, UR7, R7 ;  /* 0x0000000706077c24 */ /* 0x040fe4000f8e0207 */
[----:B------:R-:W-:Y:S01]  /*0480*/  IMAD.WIDE.U32 R8, R6, UR6, R10 ;  /* 0x0000000606087c25 */ /* 0x000fe2000f8e000a */
[----:B------:R-:W-:-:S03]  /*0490*/  ULDC.64 UR6, c[0x0][0x210] ;  /* 0x0000840000067ab9 */ /* 0x000fc60000000a00 */
[----:B------:R-:W-:Y:S01]  /*04a0*/  IMAD.IADD R7, R9, 0x1, R7 ;  /* 0x0000000109077824 */ /* 0x000fe200078e0207 */
[----:B------:R-:W-:-:S04]  /*04b0*/  LEA R11, P0, R8, UR6, 0x3 ;  /* 0x00000006080b7c11 */ /* 0x000fc8000f8018ff */
[----:B------:R-:W-:-:S09]  /*04c0*/  LEA.HI.X R8, R8, UR7, R7, 0x3, P0 ;  /* 0x0000000708087c11 */ /* 0x000fd200080f1c07 */
.L_x_1441:
[----:B------:R-:W-:Y:S01]  /*04d0*/  IMAD.MOV.U32 R6, RZ, RZ, R11 ;  /* 0x000000ffff067224 */ /* 0x000fe200078e000b */
[----:B------:R-:W-:-:S05]  /*04e0*/  MOV R7, R8 ;  /* 0x0000000800077202 */ /* 0x000fca0000000f00 */
[----:B------:R0:W-:Y:S04]  /*04f0*/  STG.E.64 desc[UR4][R6.64], R4 ;  /* 0x0000000406007986 */ /* 0x0001e8000c101b04 */
[----:B------:R-:W2:Y:S01]  /*0500*/  LDG.E.S16 R0, desc[UR4][R2.64+0x2] ;  /* 0x0000020402007981 */ /* 0x000ea2000c1e1700 */
[----:B------:R-:W-:Y:S02]  /*0510*/  IADD3 R10, P0, R10, 0x1, RZ ;  /* 0x000000010a0a7810 */ /* 0x000fe40007f1e0ff */
[----:B------:R-:W-:-:S03]  /*0520*/  IADD3 R11, P1, R11, 0x8, RZ ;  /* 0x000000080b0b7810 */ /* 0x000fc60007f3e0ff */
[----:B------:R-:W-:Y:S02]  /*0530*/  IMAD.X R13, RZ, RZ, R13, P0 ;  /* 0x000000ffff0d7224 */ /* 0x000fe400000e060d */
[----:B------:R-:W-:Y:S01]  /*0540*/  IMAD.X R8, RZ, RZ, R8, P1 ;  /* 0x000000ffff087224 */ /* 0x000fe200008e0608 */
[----:B--2---:R-:W-:Y:S02]  /*0550*/  ISETP.GE.U32.AND P0, PT, R10, R0, PT ;  /* 0x000000000a00720c */ /* 0x004fe40003f06070 */
[----:B------:R-:W-:-:S04]  /*0560*/  SHF.R.S32.HI R0, RZ, 0x1f, R0 ;  /* 0x0000001fff007819 */ /* 0x000fc80000011400 */
[----:B------:R-:W-:-:S13]  /*0570*/  ISETP.GE.AND.EX P0, PT, R13, R0, PT, P0 ;  /* 0x000000000d00720c */ /* 0x000fda0003f06300 */
[----:B0-----:R-:W-:Y:S05]  /*0580*/  @!P0 BRA `(.L_x_1441) ;  /* 0xfffffffc00d08947 */ /* 0x001fea000383ffff */
[----:B------:R-:W-:Y:S05]  /*0590*/  EXIT ;  /* 0x000000000000794d */ /* 0x000fea0003800000 */
        .weak           $__internal_0_$__cuda_sm20_div_s64
        .type           $__internal_0_$__cuda_sm20_div_s64,@function
        .size           $__internal_0_$__cuda_sm20_div_s64,(.L_x_8743 - $__internal_0_$__cuda_sm20_div_s64)
$__internal_0_$__cuda_sm20_div_s64:
[----:B------:R-:W-:Y:S02]  /*05a0*/  ULDC.64 UR6, c[0x0][0x220] ;  /* 0x0000880000067ab9 */ /* 0x000fe40000000a00 */
[----:B------:R-:W-:Y:S02]  /*05b0*/  IADD3 R4, P0, RZ, -UR6, RZ ;  /* 0x80000006ff047c10 */ /* 0x000fe4000ff1e0ff */
[----:B------:R-:W-:Y:S02]  /*05c0*/  ISETP.LE.AND P1, PT, RZ, UR7, PT ;  /* 0x00000007ff007c0c */ /* 0x000fe4000bf23270 */
[----:B------:R-:W-:Y:S02]  /*05d0*/  IADD3.X R5, RZ, ~UR7, RZ, P0, !PT ;  /* 0x80000007ff057c10 */ /* 0x000fe400087fe4ff */
[----:B------:R-:W-:Y:S02]  /*05e0*/  SEL R4, R4, UR6, !P1 ;  /* 0x0000000604047c07 */ /* 0x000fe4000c800000 */
[----:B------:R-:W-:-:S04]  /*05f0*/  SEL R5, R5, UR7, !P1 ;  /* 0x0000000705057c07 */ /* 0x000fc8000c800000 */
[----:B------:R-:W0:Y:S08]  /*0600*/  I2F.U64.RP R10, R4 ;  /* 0x00000004000a7312 */ /* 0x000e300000309000 */
[----:B0-----:R-:W0:Y:S02]  /*0610*/  MUFU.RCP R10, R10 ;  /* 0x0000000a000a7308 */ /* 0x001e240000001000 */
[----:B0-----:R-:W-:-:S06]  /*0620*/  VIADD R6, R10, 0x1ffffffe ;  /* 0x1ffffffe0a067836 */ /* 0x001fcc0000000000 */
[----:B------:R-:W0:Y:S02]  /*0630*/  F2I.U64.TRUNC R6, R6 ;  /* 0x0000000600067311 */ /* 0x000e24000020d800 */
[----:B0-----:R-:W-:-:S04]  /*0640*/  IMAD.WIDE.U32 R8, R6, R4, RZ ;  /* 0x0000000406087225 */ /* 0x001fc800078e00ff */
[----:B------:R-:W-:Y:S01]  /*0650*/  IMAD R9, R6, R5, R9 ;  /* 0x0000000506097224 */ /* 0x000fe200078e0209 */
[----:B------:R-:W-:-:S03]  /*0660*/  IADD3 R11, P0, RZ, -R8, RZ ;  /* 0x80000008ff0b7210 */ /* 0x000fc60007f1e0ff */
[----:B------:R-:W-:Y:S02]  /*0670*/  IMAD R9, R7, R4, R9 ;  /* 0x0000000407097224 */ /* 0x000fe400078e0209 */
[----:B------:R-:W-:-:S04]  /*0680*/  IMAD.HI.U32 R8, R6, R11, RZ ;  /* 0x0000000b06087227 */ /* 0x000fc800078e00ff */
[----:B------:R-:W-:Y:S01]  /*0690*/  IMAD.X R13, RZ, RZ, ~R9, P0 ;  /* 0x000000ffff0d7224 */ /* 0x000fe200000e0e09 */
[----:B------:R-:W-:-:S03]  /*06a0*/  MOV R9, R6 ;  /* 0x0000000600097202 */ /* 0x000fc60000000f00 */
[-C--:B------:R-:W-:Y:S02]  /*06b0*/  IMAD R15, R7, R13.reuse, RZ ;  /* 0x0000000d070f7224 */ /* 0x080fe400078e02ff */
[----:B------:R-:W-:-:S04]  /*06c0*/  IMAD.WIDE.U32 R8, P0, R6, R13, R8 ;  /* 0x0000000d06087225 */ /* 0x000fc80007800008 */
[----:B------:R-:W-:-:S04]  /*06d0*/  IMAD.HI.U32 R13, R7, R13, RZ ;  /* 0x0000000d070d7227 */ /* 0x000fc800078e00ff */
[----:B------:R-:W-:-:S05]  /*06e0*/  IMAD.HI.U32 R8, P2, R7, R11, R8 ;  /* 0x0000000b07087227 */ /* 0x000fca0007840008 */
[----:B------:R-:W-:Y:S01]  /*06f0*/  IADD3 R9, P3, R15, R8, RZ ;  /* 0x000000080f097210 */ /* 0x000fe20007f7e0ff */
[----:B------:R-:W-:-:S04]  /*0700*/  IMAD.X R8, R13, 0x1, R7, P0 ;  /* 0x000000010d087824 */ /* 0x000fc800000e0607 */
[----:B------:R-:W-:Y:S01]  /*0710*/  IMAD.WIDE.U32 R6, R9, R4, RZ ;  /* 0x0000000409067225 */ /* 0x000fe200078e00ff */
[----:B------:R-:W-:-:S03]  /*0720*/  IADD3.X R11, RZ, RZ, R8, P3, P2 ;  /* 0x000000ffff0b7210 */ /* 0x000fc60001fe4408 */
[----:B------:R-:W-:Y:S01]  /*0730*/  IMAD R7, R9, R5, R7 ;  /* 0x0000000509077224 */ /* 0x000fe200078e0207 */
[----:B------:R-:W-:-:S03]  /*0740*/  IADD3 R13, P0, RZ, -R6, RZ ;  /* 0x80000006ff0d7210 */ /* 0x000fc60007f1e0ff */
[----:B------:R-:W-:Y:S02]  /*0750*/  IMAD R7, R11, R4, R7 ;  /* 0x000000040b077224 */ /* 0x000fe400078e0207 */
[----:B------:R-:W-:-:S04]  /*0760*/  IMAD.HI.U32 R8, R9, R13, RZ ;  /* 0x0000000d09087227 */ /* 0x000fc800078e00ff */
[----:B------:R-:W-:Y:S02]  /*0770*/  IMAD.X R6, RZ, RZ, ~R7, P0 ;  /* 0x000000ffff067224 */ /* 0x000fe400000e0e07 */
[----:B------:R-:W-:Y:S02]  /*0780*/  IMAD.MOV.U32 R7, RZ, RZ, RZ ;  /* 0x000000ffff077224 */ /* 0x000fe400078e00ff */
[----:B------:R-:W-:-:S04]  /*0790*/  IMAD.WIDE.U32 R8, P0, R9, R6, R8 ;  /* 0x0000000609087225 */ /* 0x000fc80007800008 */
[C---:B------:R-:W-:Y:S02]  /*07a0*/  IMAD R10, R11.reuse, R6, RZ ;  /* 0x000000060b0a7224 */ /* 0x040fe400078e02ff */
[----:B------:R-:W-:-:S04]  /*07b0*/  IMAD.HI.U32 R9, P2, R11, R13, R8 ;  /* 0x0000000d0b097227 */ /* 0x000fc80007840008 */
[----:B------:R-:W-:Y:S01]  /*07c0*/  IMAD.HI.U32 R8, R11, R6, RZ ;  /* 0x000000060b087227 */ /* 0x000fe200078e00ff */
[----:B------:R-:W-:-:S04]  /*07d0*/  IADD3 R9, P3, R10, R9, RZ ;  /* 0x000000090a097210 */ /* 0x000fc80007f7e0ff */
[----:B------:R-:W-:Y:S01]  /*07e0*/  IADD3.X R11, R8, R11, RZ, P0, !PT ;  /* 0x0000000b080b7210 */ /* 0x000fe200007fe4ff */
[----:B------:R-:W-:-:S03]  /*07f0*/  IMAD.HI.U32 R6, R9, R2, RZ ;  /* 0x0000000209067227 */ /* 0x000fc600078e00ff */
[----:B------:R-:W-:Y:S01]  /*0800*/  IADD3.X R11, RZ, RZ, R11, P3, P2 ;  /* 0x000000ffff0b7210 */ /* 0x000fe20001fe440b */
[----:B------:R-:W-:-:S04]  /*0810*/  IMAD.WIDE.U32 R6, RZ, R9, R6 ;  /* 0x00000009ff067225 */ /* 0x000fc800078e0006 */
[----:B------:R-:W-:-:S04]  /*0820*/  IMAD.HI.U32 R6, P0, R11, R2, R6 ;  /* 0x000000020b067227 */ /* 0x000fc80007800006 */
[----:B------:R-:W-:Y:S01]  /*0830*/  IMAD.X R8, RZ, RZ, RZ, P0 ;  /* 0x000000ffff087224 */ /* 0x000fe200000e06ff */
[----:B------:R-:W-:-:S04]  /*0840*/  IADD3 R9, P2, RZ, R6, RZ ;  /* 0x00000006ff097210 */ /* 0x000fc80007f5e0ff */
[----:B------:R-:W-:Y:S01]  /*0850*/  IADD3.X R11, RZ, R8, RZ, P2, !PT ;  /* 0x00000008ff0b7210 */ /* 0x000fe200017fe4ff */
[----:B------:R-:W-:-:S04]  /*0860*/  IMAD.WIDE.U32 R6, R9, R4, RZ ;  /* 0x0000000409067225 */ /* 0x000fc800078e00ff */
[C---:B------:R-:W-:Y:S01]  /*0870*/  IMAD R7, R9.reuse, R5, R7 ;  /* 0x0000000509077224 */ /* 0x040fe200078e0207 */
[----:B------:R-:W-:Y:S02]  /*0880*/  IADD3 R15, P2, -R6, R2, RZ ;  /* 0x00000002060f7210 */ /* 0x000fe40007f5e1ff */
[----:B------:R-:W-:Y:S01]  /*0890*/  IADD3 R6, P3, R9, 0x1, RZ ;  /* 0x0000000109067810 */ /* 0x000fe20007f7e0ff */
[-C--:B------:R-:W-:Y:S01]  /*08a0*/  IMAD R7, R11, R4.reuse, R7 ;  /* 0x000000040b077224 */ /* 0x080fe200078e0207 */
[CC--:B------:R-:W-:Y:S02]  /*08b0*/  ISETP.GE.U32.AND P0, PT, R15.reuse, R4.reuse, PT ;  /* 0x000000040f00720c */ /* 0x0c0fe40003f06070 */
[----:B------:R-:W-:Y:S01]  /*08c0*/  IADD3.X R8, RZ, R11, RZ, P3, !PT ;  /* 0x0000000bff087210 */ /* 0x000fe20001ffe4ff */
[----:B------:R-:W-:Y:S01]  /*08d0*/  IMAD.X R17, RZ, RZ, ~R7, P2 ;  /* 0x000000ffff117224 */ /* 0x000fe200010e0e07 */
[----:B------:R-:W-:-:S04]  /*08e0*/  IADD3 R7, P2, R15, -R4, RZ ;  /* 0x800000040f077210 */ /* 0x000fc80007f5e0ff */
[C---:B------:R-:W-:Y:S01]  /*08f0*/  ISETP.GE.U32.AND.EX P0, PT, R17.reuse, R5, PT, P0 ;  /* 0x000000051100720c */ /* 0x040fe20003f06100 */
[----:B------:R-:W-:-:S03]  /*0900*/  IMAD.X R13, R17, 0x1, ~R5, P2 ;  /* 0x00000001110d7824 */ /* 0x000fc600010e0e05 */
[----:B------:R-:W-:Y:S02]  /*0910*/  SEL R7, R7, R15, P0 ;  /* 0x0000000f07077207 */ /* 0x000fe40000000000 */
[----:B------:R-:W-:Y:S02]  /*0920*/  SEL R9, R6, R9, P0 ;  /* 0x0000000906097207 */ /* 0x000fe40000000000 */
[----:B------:R-:W-:Y:S02]  /*0930*/  SEL R13, R13, R17, P0 ;  /* 0x000000110d0d7207 */ /* 0x000fe40000000000 */
[----:B------:R-:W-:Y:S02]  /*0940*/  ISETP.GE.U32.AND P2, PT, R7, R4, PT ;  /* 0x000000040700720c */ /* 0x000fe40003f46070 */
[----:B------:R-:W-:Y:S02]  /*0950*/  SEL R4, R8, R11, P0 ;  /* 0x0000000b08047207 */ /* 0x000fe40000000000 */
[----:B------:R-:W-:-:S02]  /*0960*/  IADD3 R6, P3, R9, 0x1, RZ ;  /* 0x0000000109067810 */ /* 0x000fc40007f7e0ff */
[----:B------:R-:W-:-:S03]  /*0970*/  ISETP.GE.U32.AND.EX P0, PT, R13, R5, PT, P2 ;  /* 0x000000050d00720c */ /* 0x000fc60003f06120 */
[----:B------:R-:W-:Y:S01]  /*0980*/  IMAD.X R7, RZ, RZ, R4, P3 ;  /* 0x000000ffff077224 */ /* 0x000fe200018e0604 */
[----:B------:R-:W-:-:S04]  /*0990*/  SEL R6, R6, R9, P0 ;  /* 0x0000000906067207 */ /* 0x000fc80000000000 */
[----:B------:R-:W-:Y:S02]  /*09a0*/  SEL R7, R7, R4, P0 ;  /* 0x0000000407077207 */ /* 0x000fe40000000000 */
[-C--:B------:R-:W-:Y:S02]  /*09b0*/  IADD3 R5, P2, RZ, -R6.reuse, RZ ;  /* 0x80000006ff057210 */ /* 0x080fe40007f5e0ff */
[----:B------:R-:W-:Y:S02]  /*09c0*/  ISETP.NE.U32.AND P0, PT, RZ, UR6, PT ;  /* 0x00000006ff007c0c */ /* 0x000fe4000bf05070 */
[----:B------:R-:W-:Y:S01]  /*09d0*/  SEL R6, R5, R6, !P1 ;  /* 0x0000000605067207 */ /* 0x000fe20004800000 */
[----:B------:R-:W-:Y:S01]  /*09e0*/  IMAD.X R4, RZ, RZ, ~R7, P2 ;  /* 0x000000ffff047224 */ /* 0x000fe200010e0e07 */
[----:B------:R-:W-:Y:S01]  /*09f0*/  ISETP.NE.AND.EX P0, PT, RZ, UR7, PT, P0 ;  /* 0x00000007ff007c0c */ /* 0x000fe2000bf05300 */
[----:B------:R-:W-:-:S03]  /*0a00*/  IMAD.MOV.U32 R5, RZ, RZ, 0x0 ;  /* 0x00000000ff057424 */ /* 0x000fc600078e00ff */
[----:B------:R-:W-:Y:S02]  /*0a10*/  SEL R7, R4, R7, !P1 ;  /* 0x0000000704077207 */ /* 0x000fe40004800000 */
[----:B------:R-:W-:Y:S02]  /*0a20*/  MOV R4, R0 ;  /* 0x0000000000047202 */ /* 0x000fe40000000f00 */
[----:B------:R-:W-:Y:S02]  /*0a30*/  SEL R6, R6, 0xffffffff, P0 ;  /* 0xffffffff06067807 */ /* 0x000fe40000000000 */
[----:B------:R-:W-:Y:S01]  /*0a40*/  SEL R7, R7, 0xffffffff, P0 ;  /* 0xffffffff07077807 */ /* 0x000fe20000000000 */
[----:B------:R-:W-:Y:S06]  /*0a50*/  RET.REL.NODEC R4 `(_ZN2at6native55_GLOBAL__N__0955718d_22_SparseCsrTensorMath_cu_868dd54543convert_indices_from_csr_to_coo_cuda_kernelIslEEvPT0_PKT_lll) ;  /* 0xfffffff404687950 */ /* 0x000fec0003c3ffff */
.L_x_1442:
        /* <DEDUP_REMOVED lines=10> */
.L_x_8743:


//--------------------- .text._ZN2at6native55_GLOBAL__N__0955718d_22_SparseCsrTensorMath_cu_868dd54543convert_indices_from_csr_to_coo_cuda_kernelIllEEvPT0_PKT_lll --------------------------
	.section	.text._ZN2at6native55_GLOBAL__N__0955718d_22_SparseCsrTensorMath_cu_868dd54543convert_indices_from_csr_to_coo_cuda_kernelIllEEvPT0_PKT_lll,"ax",@progbits
	.align	128
.text._ZN2at6native55_GLOBAL__N__0955718d_22_SparseCsrTensorMath_cu_868dd54543convert_indices_from_csr_to_coo_cuda_kernelIllEEvPT0_PKT_lll:
        .type           _ZN2at6native55_GLOBAL__N__0955718d_22_SparseCsrTensorMath_cu_868dd54543convert_indices_from_csr_to_coo_cuda_kernelIllEEvPT0_PKT_lll,@function
        .size           _ZN2at6native55_GLOBAL__N__0955718d_22_SparseCsrTensorMath_cu_868dd54543convert_indices_from_csr_to_coo_cuda_kernelIllEEvPT0_PKT_lll,(.L_x_8745 - _ZN2at6native55_GLOBAL__N__0955718d_22_SparseCsrTensorMath_cu_868dd54543convert_indices_from_csr_to_coo_cuda_kernelIllEEvPT0_PKT_lll)
        .other          _ZN2at6native55_GLOBAL__N__0955718d_22_SparseCsrTensorMath_cu_868dd54543convert_indices_from_csr_to_coo_cuda_kernelIllEEvPT0_PKT_lll,@"STO_CUDA_ENTRY STV_DEFAULT"
_ZN2at6native55_GLOBAL__N__0955718d_22_SparseCsrTensorMath_cu_868dd54543convert_indices_from_csr_to_coo_cuda_kernelIllEEvPT0_PKT_lll:
        /* <DEDUP_REMOVED lines=19> */
[----:B------:R-:W-:Y:S05]  /*0130*/  CALL.REL.NOINC `($__internal_1_$__cuda_sm20_div_s64) ;  /* 0x0000000400147944 */ /* 0x000fea0003c00000 */
[----:B------:R-:W-:Y:S01]  /*0140*/  IADD3 R5, P0, RZ, -R6, RZ ;  /* 0x80000006ff057210 */ /* 0x000fe20007f1e0ff */
[----:B------:R-:W-:Y:S01]  /*0150*/  HFMA2.MMA R3, -RZ, RZ, 0, 0 ;  /* 0x00000000ff037435 */ /* 0x000fe200000001ff */
[----:B------:R-:W-:-:S03]  /*0160*/  ULDC.64 UR10, c[0x0][0x220] ;  /* 0x00008800000a7ab9 */ /* 0x000fc60000000a00 */
[----:B------:R-:W-:-:S04]  /*0170*/  IMAD.X R0, RZ, RZ, ~R7, P0 ;  /* 0x000000ffff007224 */ /* 0x000fc800000e0e07 */
[----:B------:R-:W-:Y:S02]  /*0180*/  IMAD R0, R0, UR10, RZ ;  /* 0x0000000a00007c24 */ /* 0x000fe4000f8e02ff */
[----:B------:R-:W-:-:S04]  /*0190*/  IMAD.WIDE.U32 R2, R5, UR10, R2 ;  /* 0x0000000a05027c25 */ /* 0x000fc8000f8e0002 */
[----:B------:R-:W-:-:S04]  /*01a0*/  IMAD R5, R5, UR11, R0 ;  /* 0x0000000b05057c24 */ /* 0x000fc8000f8e0200 */
[----:B------:R-:W-:Y:S01]  /*01b0*/  IMAD.IADD R3, R3, 0x1, R5 ;  /* 0x0000000103037824 */ /* 0x000fe200078e0205 */
[----:B------:R-:W-:Y:S06]  /*01c0*/  BRA `(.L_x_1444) ;  /* 0x0000000000587947 */ /* 0x000fec0003800000 */
.L_x_1443:
[----:B------:R-:W0:Y:S01]  /*01d0*/  I2F.U32.RP R0, UR10 ;  /* 0x0000000a00007d06 */ /* 0x000e220008209000 */
[----:B------:R-:W-:Y:S01]  /*01e0*/  ISETP.NE.U32.AND P2, PT, RZ, UR10, PT ;  /* 0x0000000aff007c0c */ /* 0x000fe2000bf45070 */
[----:B------:R-:W-:-:S06]  /*01f0*/  IMAD.MOV.U32 R7, RZ, RZ, RZ ;  /* 0x000000ffff077224 */ /* 0x000fcc00078e00ff */
[----:B0-----:R-:W0:Y:S02]  /*0200*/  MUFU.RCP R0, R0 ;  /* 0x0000000000007308 */ /* 0x001e240000001000 */
[----:B0-----:R-:W-:-:S06]  /*0210*/  VIADD R4, R0, 0xffffffe ;  /* 0x0ffffffe00047836 */ /* 0x001fcc0000000000 */
[----:B------:R0:W1:Y:S02]  /*0220*/  F2I.FTZ.U32.TRUNC.NTZ R5, R4 ;  /* 0x0000000400057305 */ /* 0x000064000021f000 */
[----:B0-----:R-:W-:Y:S01]  /*0230*/  IMAD.MOV.U32 R4, RZ, RZ, RZ ;  /* 0x000000ffff047224 */ /* 0x001fe200078e00ff */
[----:B-1----:R-:W-:-:S05]  /*0240*/  IADD3 R3, RZ, -R5, RZ ;  /* 0x80000005ff037210 */ /* 0x002fca0007ffe0ff */
[----:B------:R-:W-:-:S04]  /*0250*/  IMAD R3, R3, UR10, RZ ;  /* 0x0000000a03037c24 */ /* 0x000fc8000f8e02ff */
[----:B------:R-:W-:-:S06]  /*0260*/  IMAD.HI.U32 R5, R5, R3, R4 ;  /* 0x0000000305057227 */ /* 0x000fcc00078e0004 */
[----:B------:R-:W-:-:S04]  /*0270*/  IMAD.HI.U32 R6, R5, R2, RZ ;  /* 0x0000000205067227 */ /* 0x000fc800078e00ff */
[----:B------:R-:W-:-:S04]  /*0280*/  IMAD.MOV R3, RZ, RZ, -R6 ;  /* 0x000000ffff037224 */ /* 0x000fc800078e0a06 */
[----:B------:R-:W-:-:S05]  /*0290*/  IMAD R3, R3, UR10, R2 ;  /* 0x0000000a03037c24 */ /* 0x000fca000f8e0202 */
[----:B------:R-:W-:-:S13]  /*02a0*/  ISETP.GE.U32.AND P0, PT, R3, UR10, PT ;  /* 0x0000000a03007c0c */ /* 0x000fda000bf06070 */
[----:B------:R-:W-:Y:S01]  /*02b0*/  @P0 IADD3 R3, R3, -UR10, RZ ;  /* 0x8000000a03030c10 */ /* 0x000fe2000fffe0ff */
[----:B------:R-:W-:-:S03]  /*02c0*/  @P0 VIADD R6, R6, 0x1 ;  /* 0x0000000106060836 */ /* 0x000fc60000000000 */
[----:B------:R-:W-:Y:S01]  /*02d0*/  ISETP.GE.U32.AND P1, PT, R3, UR10, PT ;  /* 0x0000000a03007c0c */ /* 0x000fe2000bf26070 */
[----:B------:R-:W-:-:S12]  /*02e0*/  IMAD.MOV.U32 R3, RZ, RZ, RZ ;  /* 0x000000ffff037224 */ /* 0x000fd800078e00ff */
[----:B------:R-:W-:Y:S01]  /*02f0*/  @P1 VIADD R6, R6, 0x1 ;  /* 0x0000000106061836 */ /* 0x000fe20000000000 */
[----:B------:R-:W-:-:S04]  /*0300*/  @!P2 LOP3.LUT R6, RZ, UR10, RZ, 0x33, !PT ;  /* 0x0000000aff06ac12 */ /* 0x000fc8000f8e33ff */
[----:B------:R-:W-:-:S05]  /*0310*/  IADD3 R5, -R6, RZ, RZ ;  /* 0x000000ff06057210 */ /* 0x000fca0007ffe1ff */
[----:B------:R-:W-:-:S07]  /*0320*/  IMAD R2, R5, UR10, R2 ;  /* 0x0000000a05027c24 */ /* 0x000fce000f8e0202 */
.L_x_1444:
[----:B------:R-:W-:-:S04]  /*0330*/  UIADD3 UR6, UP0, UR10, 0x1, URZ ;  /* 0x000000010a067890 */ /* 0x000fc8000ff1e03f */
[----:B------:R-:W-:Y:S02]  /*0340*/  UIADD3.X UR7, URZ, UR11, URZ, UP0, !UPT ;  /* 0x0000000b3f077290 */ /* 0x000fe400087fe43f */
[----:B------:R-:W-:Y:S02]  /*0350*/  IMAD R5, R7, UR6, RZ ;  /* 0x0000000607057c24 */ /* 0x000fe4000f8e02ff */
[----:B------:R-:W-:-:S04]  /*0360*/  IMAD.WIDE.U32 R8, R6, UR6, R2 ;  /* 0x0000000606087c25 */ /* 0x000fc8000f8e0002 */
[----:B------:R-:W-:Y:S01]  /*0370*/  IMAD R5, R6, UR7, R5 ;  /* 0x0000000706057c24 */ /* 0x000fe2000f8e0205 */
[----:B------:R-:W-:Y:S02]  /*0380*/  ULDC.64 UR6, c[0x0][0x218] ;  /* 0x0000860000067ab9 */ /* 0x000fe40000000a00 */
[----:B------:R-:W-:Y:S02]  /*0390*/  LEA R4, P0, R8, UR6, 0x3 ;  /* 0x0000000608047c11 */ /* 0x000fe4000f8018ff */
[----:B------:R-:W-:-:S04]  /*03a0*/  IADD3 R5, R9, R5, RZ ;  /* 0x0000000509057210 */ /* 0x000fc80007ffe0ff */
[----:B------:R-:W-:-:S05]  /*03b0*/  LEA.HI.X R5, R8, UR7, R5, 0x3, P0 ;  /* 0x0000000708057c11 */ /* 0x000fca00080f1c05 */
[----:B------:R-:W2:Y:S04]  /*03c0*/  LDG.E.64 R8, desc[UR4][R4.64+0x8] ;  /* 0x0000080404087981 */ /* 0x000ea8000c1e1b00 */
[----:B------:R-:W2:Y:S02]  /*03d0*/  LDG.E.64 R10, desc[UR4][R4.64] ;  /* 0x00000004040a7981 */ /* 0x000ea4000c1e1b00 */
[----:B--2---:R-:W-:-:S04]  /*03e0*/  ISETP.GE.U32.AND P0, PT, R10, R8, PT ;  /* 0x000000080a00720c */ /* 0x004fc80003f06070 */
[----:B------:R-:W-:-:S13]  /*03f0*/  ISETP.GE.AND.EX P0, PT, R11, R9, PT, P0 ;  /* 0x000000090b00720c */ /* 0x000fda0003f06300 */
[----:B------:R-:W-:Y:S05]  /*0400*/  @P0 EXIT ;  /* 0x000000000000094d */ /* 0x000fea0003800000 */
[----:B------:R-:W-:Y:S01]  /*0410*/  IMAD.MOV.U32 R13, RZ, RZ, R10 ;  /* 0x000000ffff0d7224 */ /* 0x000fe200078e000a */
[----:B------:R-:W-:Y:S01]  /*0420*/  ULDC.64 UR6, c[0x0][0x228] ;  /* 0x00008a0000067ab9 */ /* 0x000fe20000000a00 */
[----:B------:R-:W-:Y:S02]  /*0430*/  IMAD.MOV.U32 R10, RZ, RZ, R11 ;  /* 0x000000ffff0a7224 */ /* 0x000fe400078e000b */
[----:B------:R-:W-:Y:S01]  /*0440*/  IMAD R7, R7, UR6, RZ ;  /* 0x0000000607077c24 */ /* 0x000fe2000f8e02ff */
[----:B------:R-:W-:Y:S01]  /*0450*/  MOV R8, R13 ;  /* 0x0000000d00087202 */ /* 0x000fe20000000f00 */
[----:B------:R-:W-:Y:S02]  /*0460*/  IMAD.MOV.U32 R9, RZ, RZ, R10 ;  /* 0x000000ffff097224 */ /* 0x000fe400078e000a */
[C---:B------:R-:W-:Y:S02]  /*0470*/  IMAD R7, R6.reuse, UR7, R7 ;  /* 0x0000000706077c24 */ /* 0x040fe4000f8e0207 */
[----:B------:R-:W-:Y:S01]  /*0480*/  IMAD.WIDE.U32 R8, R6, UR6, R8 ;  /* 0x0000000606087c25 */ /* 0x000fe2000f8e0008 */
[----:B------:R-:W-:-:S03]  /*0490*/  ULDC.64 UR6, c[0x0][0x210] ;  /* 0x0000840000067ab9 */ /* 0x000fc60000000a00 */
[----:B------:R-:W-:Y:S01]  /*04a0*/  IMAD.IADD R11, R9, 0x1, R7 ;  /* 0x00000001090b7824 */ /* 0x000fe200078e0207 */
[----:B------:R-:W-:-:S04]  /*04b0*/  LEA R0, P0, R8, UR6, 0x3 ;  /* 0x0000000608007c11 */ /* 0x000fc8000f8018ff */
[----:B------:R-:W-:-:S09]  /*04c0*/  LEA.HI.X R11, R8, UR7, R11, 0x3, P0 ;  /* 0x00000007080b7c11 */ /* 0x000fd200080f1c0b */
.L_x_1445:
[----:B------:R-:W-:Y:S01]  /*04d0*/  MOV R8, R0 ;  /* 0x0000000000087202 */ /* 0x000fe20000000f00 */
[----:B------:R-:W-:-:S05]  /*04e0*/  IMAD.MOV.U32 R9, RZ, RZ, R11 ;  /* 0x000000ffff097224 */ /* 0x000fca00078e000b */
[----:B------:R0:W-:Y:S04]  /*04f0*/  STG.E.64 desc[UR4][R8.64], R2 ;  /* 0x0000000208007986 */ /* 0x0001e8000c101b04 */
[----:B------:R-:W2:Y:S01]  /*0500*/  LDG.E.64 R6, desc[UR4][R4.64+0x8] ;  /* 0x0000080404067981 */ /* 0x000ea2000c1e1b00 */
[----:B------:R-:W-:Y:S02]  /*0510*/  IADD3 R13, P0, R13, 0x1, RZ ;  /* 0x000000010d0d7810 */ /* 0x000fe40007f1e0ff */
[----:B------:R-:W-:-:S03]  /*0520*/  IADD3 R0, P1, R0, 0x8, RZ ;  /* 0x0000000800007810 */ /* 0x000fc60007f3e0ff */
[----:B------:R-:W-:Y:S01]  /*0530*/  IMAD.X R10, RZ, RZ, R10, P0 ;  /* 0x000000ffff0a7224 */ /* 0x000fe200000e060a */
[----:B------:R-:W-:Y:S02]  /*0540*/  IADD3.X R11, RZ, R11, RZ, P1, !PT ;  /* 0x0000000bff0b7210 */ /* 0x000fe40000ffe4ff */
[----:B--2---:R-:W-:-:S04]  /*0550*/  ISETP.GE.U32.AND P0, PT, R13, R6, PT ;  /* 0x000000060d00720c */ /* 0x004fc80003f06070 */
[----:B------:R-:W-:-:S13]  /*0560*/  ISETP.GE.AND.EX P0, PT, R10, R7, PT, P0 ;  /* 0x000000070a00720c */ /* 0x000fda0003f06300 */
[----:B0-----:R-:W-:Y:S05]  /*0570*/  @!P0 BRA `(.L_x_1445) ;  /* 0xfffffffc00d48947 */ /* 0x001fea000383ffff */
[----:B------:R-:W-:Y:S05]  /*0580*/  EXIT ;  /* 0x000000000000794d */ /* 0x000fea0003800000 */
        .weak           $__internal_1_$__cuda_sm20_div_s64
        .type           $__internal_1_$__cuda_sm20_div_s64,@function
        .size           $__internal_1_$__cuda_sm20_div_s64,(.L_x_8745 - $__internal_1_$__cuda_sm20_div_s64)
$__internal_1_$__cuda_sm20_div_s64:
[----:B------:R-:W-:Y:S02]  /*0590*/  ULDC.64 UR6, c[0x0][0x220] ;  /* 0x0000880000067ab9 */ /* 0x000fe40000000a00 */
[----:B------:R-:W-:Y:S02]  /*05a0*/  IADD3 R4, P0, RZ, -UR6, RZ ;  /* 0x80000006ff047c10 */ /* 0x000fe4000ff1e0ff */
[----:B------:R-:W-:-:S03]  /*05b0*/  ISETP.LE.AND P1, PT, RZ, UR7, PT ;  /* 0x00000007ff007c0c */ /* 0x000fc6000bf23270 */
[----:B------:R-:W-:Y:S01]  /*05c0*/  IMAD.X R5, RZ, RZ, ~UR7, P0 ;  /* 0x80000007ff057e24 */ /* 0x000fe200080e06ff */
[----:B------:R-:W-:-:S04]  /*05d0*/  SEL R4, R4, UR6, !P1 ;  /* 0x0000000604047c07 */ /* 0x000fc8000c800000 */
        /* <DEDUP_REMOVED lines=9> */
[----:B------:R-:W-:-:S03]  /*0670*/  IMAD.HI.U32 R8, R6, R11, RZ ;  /* 0x0000000b06087227 */ /* 0x000fc600078e00ff */
[----:B------:R-:W-:Y:S01]  /*0680*/  IADD3.X R13, RZ, ~R9, RZ, P0, !PT ;  /* 0x80000009ff0d7210 */ /* 0x000fe200007fe4ff */
[----:B------:R-:W-:-:S04]  /*0690*/  IMAD.MOV.U32 R9, RZ, RZ, R6 ;  /* 0x000000ffff097224 */ /* 0x000fc800078e0006 */
[----:B------:R-:W-:-:S04]  /*06a0*/  IMAD.WIDE.U32 R8, P0, R6, R13, R8 ;  /* 0x0000000d06087225 */ /* 0x000fc80007800008 */
[C---:B------:R-:W-:Y:S02]  /*06b0*/  IMAD R15, R7.reuse, R13, RZ ;  /* 0x0000000d070f7224 */ /* 0x040fe400078e02ff */
[----:B------:R-:W-:-:S04]  /*06c0*/  IMAD.HI.U32 R8, P2, R7, R11, R8 ;  /* 0x0000000b07087227 */ /* 0x000fc80007840008 */
[----:B------:R-:W-:Y:S01]  /*06d0*/  IMAD.HI.U32 R13, R7, R13, RZ ;  /* 0x0000000d070d7227 */ /* 0x000fe200078e00ff */
[----:B------:R-:W-:-:S03]  /*06e0*/  IADD3 R9, P3, R15, R8, RZ ;  /* 0x000000080f097210 */ /* 0x000fc60007f7e0ff */
[----:B------:R-:W-:Y:S02]  /*06f0*/  IMAD.X R8, R13, 0x1, R7, P0 ;  /* 0x000000010d087824 */ /* 0x000fe400000e0607 */
[----:B------:R-:W-:-:S03]  /*0700*/  IMAD.WIDE.U32 R6, R9, R4, RZ ;  /* 0x0000000409067225 */ /* 0x000fc600078e00ff */
[----:B------:R-:W-:Y:S01]  /*0710*/  IADD3.X R11, RZ, RZ, R8, P3, P2 ;  /* 0x000000ffff0b7210 */ /* 0x000fe20001fe4408 */
[----:B------:R-:W-:Y:S01]  /*0720*/  IMAD R7, R9, R5, R7 ;  /* 0x0000000509077224 */ /* 0x000fe200078e0207 */
[----:B------:R-:W-:-:S03]  /*0730*/  IADD3 R13, P0, RZ, -R6, RZ ;  /* 0x80000006ff0d7210 */ /* 0x000fc60007f1e0ff */
[----:B------:R-:W-:Y:S02]  /*0740*/  IMAD R7, R11, R4, R7 ;  /* 0x000000040b077224 */ /* 0x000fe400078e0207 */
[----:B------:R-:W-:-:S03]  /*0750*/  IMAD.HI.U32 R8, R9, R13, RZ ;  /* 0x0000000d09087227 */ /* 0x000fc600078e00ff */
[----:B------:R-:W-:Y:S01]  /*0760*/  IADD3.X R6, RZ, ~R7, RZ, P0, !PT ;  /* 0x80000007ff067210 */ /* 0x000fe200007fe4ff */
[----:B------:R-:W-:-:S04]  /*0770*/  IMAD.MOV.U32 R7, RZ, RZ, RZ ;  /* 0x000000ffff077224 */ /* 0x000fc800078e00ff */
[----:B------:R-:W-:-:S04]  /*0780*/  IMAD.WIDE.U32 R8, P0, R9, R6, R8 ;  /* 0x0000000609087225 */ /* 0x000fc80007800008 */
[C---:B------:R-:W-:Y:S02]  /*0790*/  IMAD R10, R11.reuse, R6, RZ ;  /* 0x000000060b0a7224 */ /* 0x040fe400078e02ff */
[----:B------:R-:W-:-:S04]  /*07a0*/  IMAD.HI.U32 R9, P2, R11, R13, R8 ;  /* 0x0000000d0b097227 */ /* 0x000fc80007840008 */
[----:B------:R-:W-:Y:S01]  /*07b0*/  IMAD.HI.U32 R8, R11, R6, RZ ;  /* 0x000000060b087227 */ /* 0x000fe200078e00ff */
[----:B------:R-:W-:-:S03]  /*07c0*/  IADD3 R9, P3, R10, R9, RZ ;  /* 0x000000090a097210 */ /* 0x000fc60007f7e0ff */
[----:B------:R-:W-:Y:S02]  /*07d0*/  IMAD.X R11, R8, 0x1, R11, P0 ;  /* 0x00000001080b7824 */ /* 0x000fe400000e060b */
[----:B------:R-:W-:-:S03]  /*07e0*/  IMAD.HI.U32 R6, R9, R2, RZ ;  /* 0x0000000209067227 */ /* 0x000fc600078e00ff */
[----:B------:R-:W-:Y:S01]  /*07f0*/  IADD3.X R11, RZ, RZ, R11, P3, P2 ;  /* 0x000000ffff0b7210 */ /* 0x000fe20001fe440b */
[----:B------:R-:W-:-:S04]  /*0800*/  IMAD.WIDE.U32 R6, RZ, R9, R6 ;  /* 0x00000009ff067225 */ /* 0x000fc800078e0006 */
[----:B------:R-:W-:-:S05]  /*0810*/  IMAD.HI.U32 R6, P0, R11, R2, R6 ;  /* 0x000000020b067227 */ /* 0x000fca0007800006 */
[----:B------:R-:W-:Y:S02]  /*0820*/  IADD3 R9, P2, RZ, R6, RZ ;  /* 0x00000006ff097210 */ /* 0x000fe40007f5e0ff */
[----:B------:R-:W-:-:S03]  /*0830*/  IADD3.X R8, RZ, RZ, RZ, P0, !PT ;  /* 0x000000ffff087210 */ /* 0x000fc600007fe4ff */
[----:B------:R-:W-:-:S04]  /*0840*/  IMAD.WIDE.U32 R6, R9, R4, RZ ;  /* 0x0000000409067225 */ /* 0x000fc800078e00ff */
[----:B------:R-:W-:Y:S01]  /*0850*/  IMAD.X R11, RZ, RZ, R8, P2 ;  /* 0x000000ffff0b7224 */ /* 0x000fe200010e0608 */
[----:B------:R-:W-:Y:S01]  /*0860*/  IADD3 R15, P2, -R6, R2, RZ ;  /* 0x00000002060f7210 */ /* 0x000fe20007f5e1ff */
[C---:B------:R-:W-:Y:S01]  /*0870*/  IMAD R7, R9.reuse, R5, R7 ;  /* 0x0000000509077224 */ /* 0x040fe200078e0207 */
[----:B------:R-:W-:Y:S02]  /*0880*/  IADD3 R6, P3, R9, 0x1, RZ ;  /* 0x0000000109067810 */ /* 0x000fe40007f7e0ff */
[-C--:B------:R-:W-:Y:S01]  /*0890*/  ISETP.GE.U32.AND P0, PT, R15, R4.reuse, PT ;  /* 0x000000040f00720c */ /* 0x080fe20003f06070 */
[----:B------:R-:W-:Y:S01]  /*08a0*/  IMAD R7, R11, R4, R7 ;  /* 0x000000040b077224 */ /* 0x000fe200078e0207 */
[----:B------:R-:W-:-:S04]  /*08b0*/  IADD3.X R8, RZ, R11, RZ, P3, !PT ;  /* 0x0000000bff087210 */ /* 0x000fc80001ffe4ff */
[----:B------:R-:W-:Y:S02]  /*08c0*/  IADD3.X R17, RZ, ~R7, RZ, P2, !PT ;  /* 0x80000007ff117210 */ /* 0x000fe400017fe4ff */
[----:B------:R-:W-:Y:S02]  /*08d0*/  IADD3 R7, P2, R15, -R4, RZ ;  /* 0x800000040f077210 */ /* 0x000fe40007f5e0ff */
[----:B------:R-:W-:-:S03]  /*08e0*/  ISETP.GE.U32.AND.EX P0, PT, R17, R5, PT, P0 ;  /* 0x000000051100720c */ /* 0x000fc60003f06100 */
[----:B------:R-:W-:Y:S01]  /*08f0*/  IMAD.X R13, R17, 0x1, ~R5, P2 ;  /* 0x00000001110d7824 */ /* 0x000fe200010e0e05 */
        /* <DEDUP_REMOVED lines=12> */
[-C--:B------:R-:W-:Y:S02]  /*09c0*/  IADD3.X R4, RZ, ~R7.reuse, RZ, P2, !PT ;  /* 0x80000007ff047210 */ /* 0x080fe400017fe4ff */
[----:B------:R-:W-:Y:S01]  /*09d0*/  SEL R6, R5, R6, !P1 ;  /* 0x0000000605067207 */ /* 0x000fe20004800000 */
[----:B------:R-:W-:Y:S01]  /*09e0*/  HFMA2.MMA R5, -RZ, RZ, 0, 0 ;  /* 0x00000000ff057435 */ /* 0x000fe200000001ff */
[----:B------:R-:W-:Y:S01]  /*09f0*/  SEL R7, R4, R7, !P1 ;  /* 0x0000000704077207 */ /* 0x000fe20004800000 */
[----:B------:R-:W-:Y:S01]  /*0a00*/  IMAD.MOV.U32 R4, RZ, RZ, R0 ;  /* 0x000000ffff047224 */ /* 0x000fe200078e0000 */
[----:B------:R-:W-:-:S04]  /*0a10*/  ISETP.NE.AND.EX P0, PT, RZ, UR7, PT, P0 ;  /* 0x00000007ff007c0c */ /* 0x000fc8000bf05300 */
[----:B------:R-:W-:Y:S02]  /*0a20*/  SEL R6, R6, 0xffffffff, P0 ;  /* 0xffffffff06067807 */ /* 0x000fe40000000000 */
[----:B------:R-:W-:Y:S01]  /*0a30*/  SEL R7, R7, 0xffffffff, P0 ;  /* 0xffffffff07077807 */ /* 0x000fe20000000000 */
[----:B------:R-:W-:Y:S06]  /*0a40*/  RET.REL.NODEC R4 `(_ZN2at6native55_GLOBAL__N__0955718d_22_SparseCsrTensorMath_cu_868dd54543convert_indices_from_csr_to_coo_cuda_kernelIllEEvPT0_PKT_lll) ;  /* 0xfffffff4046c7950 */ /* 0x000fec0003c3ffff */
.L_x_1446:
        /* <DEDUP_REMOVED lines=11> */
.L_x_8745:


//--------------------- .text._ZN2at6native55_GLOBAL__N__0955718d_22_SparseCsrTensorMath_cu_868dd54543convert_indices_from_csr_to_coo_cuda_kernelIilEEvPT0_PKT_lll --------------------------
	.section	.text._ZN2at6native55_GLOBAL__N__0955718d_22_SparseCsrTensorMath_cu_868dd54543convert_indices_from_csr_to_coo_cuda_kernelIilEEvPT0_PKT_lll,"ax",@progbits
	.align	128
.text._ZN2at6native55_GLOBAL__N__0955718d_22_SparseCsrTensorMath_cu_868dd54543convert_indices_from_csr_to_coo_cuda_kernelIilEEvPT0_PKT_lll:
        .type           _ZN2at6native55_GLOBAL__N__0955718d_22_SparseCsrTensorMath_cu_868dd54543convert_indices_from_csr_to_coo_cuda_kernelIilEEvPT0_PKT_lll,@function
        .size           _ZN2at6native55_GLOBAL__N__0955718d_22_SparseCsrTensorMath_cu_868dd54543convert_indices_from_csr_to_coo_cuda_kernelIilEEvPT0_PKT_lll,(.L_x_8747 - _ZN2at6native55_GLOBAL__N__0955718d_22_SparseCsrTensorMath_cu_868dd54543convert_indices_from_csr_to_coo_cuda_kernelIilEEvPT0_PKT_lll)
        .other          _ZN2at6native55_GLOBAL__N__0955718d_22_SparseCsrTensorMath_cu_868dd54543convert_indices_from_csr_to_coo_cuda_kernelIilEEvPT0_PKT_lll,@"STO_CUDA_ENTRY STV_DEFAULT"
_ZN2at6native55_GLOBAL__N__0955718d_22_SparseCsrTensorMath_cu_868dd54543convert_indices_from_csr_to_coo_cuda_kernelIilEEvPT0_PKT_lll:
        /* <DEDUP_REMOVED lines=19> */
[----:B------:R-:W-:Y:S05]  /*0130*/  CALL.REL.NOINC `($__internal_2_$__cuda_sm20_div_s64) ;  /* 0x0000000400207944 */ /* 0x000fea0003c00000 */
[----:B------:R-:W-:Y:S01]  /*0140*/  IADD3 R5, P0, RZ, -R6, RZ ;  /* 0x80000006ff057210 */ /* 0x000fe20007f1e0ff */
[----:B------:R-:W-:Y:S01]  /*0150*/  HFMA2.MMA R3, -RZ, RZ, 0, 0 ;  /* 0x00000000ff037435 */ /* 0x000fe200000001ff */
[----:B------:R-:W-:-:S03]  /*0160*/  ULDC.64 UR10, c[0x0][0x220] ;  /* 0x00008800000a7ab9 */ /* 0x000fc60000000a00 */
[----:B------:R-:W-:-:S04]  /*0170*/  IMAD.X R0, RZ, RZ, ~R7, P0 ;  /* 0x000000ffff007224 */ /* 0x000fc800000e0e07 */
[----:B------:R-:W-:Y:S02]  /*0180*/  IMAD R0, R0, UR10, RZ ;  /* 0x0000000a00007c24 */ /* 0x000fe4000f8e02ff */
[----:B------:R-:W-:-:S04]  /*0190*/  IMAD.WIDE.U32 R2, R5, UR10, R2 ;  /* 0x0000000a05027c25 */ /* 0x000fc8000f8e0002 */
[----:B------:R-:W-:Y:S02]  /*01a0*/  IMAD R5, R5, UR11, R0 ;  /* 0x0000000b05057c24 */ /* 0x000fe4000f8e0200 */
[----:B------:R-:W-:Y:S02]  /*01b0*/  IMAD.MOV.U32 R0, RZ, RZ, R2 ;  /* 0x000000ffff007224 */ /* 0x000fe400078e0002 */
[----:B------:R-:W-:Y:S01]  /*01c0*/  IMAD.IADD R5, R3, 0x1, R5 ;  /* 0x0000000103057824 */ /* 0x000fe200078e0205 */
[----:B------:R-:W-:Y:S06]  /*01d0*/  BRA `(.L_x_1448) ;  /* 0x0000000000587947 */ /* 0x000fec0003800000 */
.L_x_1447:
[----:B------:R-:W0:Y:S01]  /*01e0*/  I2F.U32.RP R0, UR10 ;  /* 0x0000000a00007d06 */ /* 0x000e220008209000 */
[----:B------:R-:W-:Y:S02]  /*01f0*/  ISETP.NE.U32.AND P2, PT, RZ, UR10, PT ;  /* 0x0000000aff007c0c */ /* 0x000fe4000bf45070 */
[----:B------:R-:W-:-:S05]  /*0200*/  MOV R7, RZ ;  /* 0x000000ff00077202 */ /* 0x000fca0000000f00 */
[----:B0-----:R-:W0:Y:S02]  /*0210*/  MUFU.RCP R0, R0 ;  /* 0x0000000000007308 */ /* 0x001e240000001000 */
[----:B0-----:R-:W-:-:S06]  /*0220*/  IADD3 R4, R0, 0xffffffe, RZ ;  /* 0x0ffffffe00047810 */ /* 0x001fcc0007ffe0ff */
        /* <DEDUP_REMOVED lines=17> */
.L_x_1448:
[----:B------:R-:W-:Y:S01]  /*0340*/  UIADD3 UR6, UP0, UR10, 0x1, URZ ;  /* 0x000000010a067890 */ /* 0x000fe2000ff1e03f */
[----:B------:R-:W-:-:S03]  /*0350*/  IMAD.MOV.U32 R4, RZ, RZ, R0 ;  /* 0x000000ffff047224 */ /* 0x000fc600078e0000 */
        /* <DEDUP_REMOVED lines=8> */
[----:B------:R-:W2:Y:S04]  /*03e0*/  LDG.E R4, desc[UR4][R2.64] ;  /* 0x0000000402047981 */ /* 0x000ea8000c1e1900 */
[----:B------:R-:W2:Y:S02]  /*03f0*/  LDG.E R9, desc[UR4][R2.64+0x4] ;  /* 0x0000040402097981 */ /* 0x000ea4000c1e1900 */
[----:B--2---:R-:W-:-:S13]  /*0400*/  ISETP.GE.AND P0, PT, R4, R9, PT ;  /* 0x000000090400720c */ /* 0x004fda0003f06270 */
[----:B------:R-:W-:Y:S05]  /*0410*/  @P0 EXIT ;  /* 0x000000000000094d */ /* 0x000fea0003800000 */
[----:B------:R-:W-:Y:S01]  /*0420*/  SHF.R.S32.HI R12, RZ, 0x1f, R4 ;  /* 0x0000001fff0c7819 */ /* 0x000fe20000011404 */
[----:B------:R-:W-:Y:S01]  /*0430*/  ULDC.64 UR6, c[0x0][0x228] ;  /* 0x00008a0000067ab9 */ /* 0x000fe20000000a00 */
[----:B------:R-:W-:Y:S01]  /*0440*/  MOV R13, R4 ;  /* 0x00000004000d7202 */ /* 0x000fe20000000f00 */
[----:B------:R-:W-:Y:S02]  /*0450*/  IMAD R7, R7, UR6, RZ ;  /* 0x0000000607077c24 */ /* 0x000fe4000f8e02ff */
[----:B------:R-:W-:Y:S02]  /*0460*/  IMAD.MOV.U32 R9, RZ, RZ, R12 ;  /* 0x000000ffff097224 */ /* 0x000fe400078e000c */
[----:B------:R-:W-:Y:S02]  /*0470*/  IMAD.MOV.U32 R8, RZ, RZ, R13 ;  /* 0x000000ffff087224 */ /* 0x000fe400078e000d */
[C---:B------:R-:W-:Y:S02]  /*0480*/  IMAD R7, R6.reuse, UR7, R7 ;  /* 0x0000000706077c24 */ /* 0x040fe4000f8e0207 */
[----:B------:R-:W-:Y:S01]  /*0490*/  IMAD.WIDE.U32 R8, R6, UR6, R8 ;  /* 0x0000000606087c25 */ /* 0x000fe2000f8e0008 */
[----:B------:R-:W-:-:S02]  /*04a0*/  ULDC.64 UR6, c[0x0][0x210] ;  /* 0x0000840000067ab9 */ /* 0x000fc40000000a00 */
[----:B------:R-:W-:Y:S02]  /*04b0*/  LEA R10, P0, R8, UR6, 0x3 ;  /* 0x00000006080a7c11 */ /* 0x000fe4000f8018ff */
[----:B------:R-:W-:-:S04]  /*04c0*/  IADD3 R11, R9, R7, RZ ;  /* 0x00000007090b7210 */ /* 0x000fc80007ffe0ff */
[----:B------:R-:W-:-:S07]  /*04d0*/  LEA.HI.X R11, R8, UR7, R11, 0x3, P0 ;  /* 0x00000007080b7c11 */ /* 0x000fce00080f1c0b */
.L_x_1449:
[----:B------:R-:W-:Y:S01]  /*04e0*/  IMAD.MOV.U32 R4, RZ, RZ, R0 ;  /* 0x000000ffff047224 */ /* 0x000fe200078e0000 */
[----:B------:R-:W-:Y:S01]  /*04f0*/  MOV R7, R11 ;  /* 0x0000000b00077202 */ /* 0x000fe20000000f00 */
[----:B------:R-:W-:-:S05]  /*0500*/  IMAD.MOV.U32 R6, RZ, RZ, R10 ;  /* 0x000000ffff067224 */ /* 0x000fca00078e000a */
[----:B------:R0:W-:Y:S04]  /*0510*/  STG.E.64 desc[UR4][R6.64], R4 ;  /* 0x0000000406007986 */ /* 0x0001e8000c101b04 */
[----:B------:R-:W2:Y:S01]  /*0520*/  LDG.E R8, desc[UR4][R2.64+0x4] ;  /* 0x0000040402087981 */ /* 0x000ea2000c1e1900 */
        /* <DEDUP_REMOVED lines=9> */
        .weak           $__internal_2_$__cuda_sm20_div_s64
        .type           $__internal_2_$__cuda_sm20_div_s64,@function
        .size           $__internal_2_$__cuda_sm20_div_s64,(.L_x_8747 - $__internal_2_$__cuda_sm20_div_s64)
$__internal_2_$__cuda_sm20_div_s64:
        /* <DEDUP_REMOVED lines=75> */
[----:B------:R-:W-:Y:S06]  /*0a70*/  RET.REL.NODEC R4 `(_ZN2at6native55_GLOBAL__N__0955718d_22_SparseCsrTensorMath_cu_868dd54543convert_indices_from_csr_to_coo_cuda_kernelIilEEvPT0_PKT_lll) ;  /* 0xfffffff404607950 */ /* 0x000fec0003c3ffff */
.L_x_1450:
        /* <DEDUP_REMOVED lines=16> */
.L_x_8747:


//--------------------- .text._ZN2at6native55_GLOBAL__N__0955718d_22_SparseCsrTensorMath_cu_868dd54543convert_indices_from_csr_to_coo_cuda_kernelIalEEvPT0_PKT_lll --------------------------
	.section	.text._ZN2at6native55_GLOBAL__N__0955718d_22_SparseCsrTensorMath_cu_868dd54543convert_indices_from_csr_to_coo_cuda_kernelIalEEvPT0_PKT_lll,"ax",@progbits
	.align	128
.text._ZN2at6native55_GLOBAL__N__0955718d_22_SparseCsrTensorMath_cu_868dd54543convert_indices_from_csr_to_coo_cuda_kernelIalEEvPT0_PKT_lll:
        .type           _ZN2at6native55_GLOBAL__N__0955718d_22_SparseCsrTensorMath_cu_868dd54543convert_indices_from_csr_to_coo_cuda_kernelIalEEvPT0_PKT_lll,@function
        .size           _ZN2at6native55_GLOBAL__N__0955718d_22_SparseCsrTensorMath_cu_868dd54543convert_indices_from_csr_to_coo_cuda_kernelIalEEvPT0_PKT_lll,(.L_x_8749 - _ZN2at6native55_GLOBAL__N__0955718d_22_SparseCsrTensorMath_cu_868dd54543convert_indices_from_csr_to_coo_cuda_kernelIalEEvPT0_PKT_lll)
        .other          _ZN2at6native55_GLOBAL__N__0955718d_22_SparseCsrTensorMath_cu_868dd54543convert_indices_from_csr_to_coo_cuda_kernelIalEEvPT0_PKT_lll,@"STO_CUDA_ENTRY STV_DEFAULT"
_ZN2at6native55_GLOBAL__N__0955718d_22_SparseCsrTensorMath_cu_868dd54543convert_indices_from_csr_to_coo_cuda_kernelIalEEvPT0_PKT_lll:
        /* <DEDUP_REMOVED lines=19> */
[----:B------:R-:W-:Y:S05]  /*0130*/  CALL.REL.NOINC `($__internal_3_$__cuda_sm20_div_s64) ;  /* 0x0000000400147944 */ /* 0x000fea0003c00000 */
        /* <DEDUP_REMOVED lines=9> */
.L_x_1451:
[----:B------:R-:W0:Y:S01]  /*01d0*/  I2F.U32.RP R0, UR10 ;  /* 0x0000000a00007d06 */ /* 0x000e220008209000 */
[----:B------:R-:W-:Y:S01]  /*01e0*/  ISETP.NE.U32.AND P2, PT, RZ, UR10, PT ;  /* 0x0000000aff007c0c */ /* 0x000fe2000bf45070 */
[----:B------:R-:W-:-:S06]  /*01f0*/  IMAD.MOV.U32 R7, RZ, RZ, RZ ;  /* 0x000000ffff077224 */ /* 0x000fcc00078e00ff */
[----:B0-----:R-:W0:Y:S02]  /*0200*/  MUFU.RCP R0, R0 ;  /* 0x0000000000007308 */ /* 0x001e240000001000 */
[----:B0-----:R-:W-:-:S06]  /*0210*/  VIADD R4, R0, 0xffffffe ;  /* 0x0ffffffe00047836 */ /* 0x001fcc0000000000 */
[----:B------:R0:W1:Y:S02]  /*0220*/  F2I.FTZ.U32.TRUNC.NTZ R5, R4 ;  /* 0x0000000400057305 */ /* 0x000064000021f000 */
[----:B0-----:R-:W-:Y:S01]  /*0230*/  HFMA2.MMA R4, -RZ, RZ, 0, 0 ;  /* 0x00000000ff047435 */ /* 0x001fe200000001ff */
[----:B-1----:R-:W-:-:S04]  /*0240*/  IMAD.MOV R3, RZ, RZ, -R5 ;  /* 0x000000ffff037224 */ /* 0x002fc800078e0a05 */
[----:B------:R-:W-:-:S05]  /*0250*/  IMAD R3, R3, UR10, RZ ;  /* 0x0000000a03037c24 */ /* 0x000fca000f8e02ff */
[----:B------:R-:W-:-:S06]  /*0260*/  IMAD.HI.U32 R5, R5, R3, R4 ;  /* 0x0000000305057227 */ /* 0x000fcc00078e0004 */
[----:B------:R-:W-:Y:S01]  /*0270*/  IMAD.HI.U32 R6, R5, R2, RZ ;  /* 0x0000000205067227 */ /* 0x000fe200078e00ff */
[----:B------:R-:W-:-:S03]  /*0280*/  MOV R5, RZ ;  /* 0x000000ff00057202 */ /* 0x000fc60000000f00 */
[----:B------:R-:W-:-:S04]  /*0290*/  IMAD.MOV R3, RZ, RZ, -R6 ;  /* 0x000000ffff037224 */ /* 0x000fc800078e0a06 */
[----:B------:R-:W-:-:S05]  /*02a0*/  IMAD R3, R3, UR10, R2 ;  /* 0x0000000a03037c24 */ /* 0x000fca000f8e0202 */
[----:B------:R-:W-:-:S13]  /*02b0*/  ISETP.GE.U32.AND P0, PT, R3, UR10, PT ;  /* 0x0000000a03007c0c */ /* 0x000fda000bf06070 */
[----:B------:R-:W-:Y:S01]  /*02c0*/  @P0 VIADD R3, R3, -UR10 ;  /* 0x8000000a03030c36 */ /* 0x000fe20008000000 */
[----:B------:R-:W-:-:S04]  /*02d0*/  @P0 IADD3 R6, R6, 0x1, RZ ;  /* 0x0000000106060810 */ /* 0x000fc80007ffe0ff */
[----:B------:R-:W-:-:S13]  /*02e0*/  ISETP.GE.U32.AND P1, PT, R3, UR10, PT ;  /* 0x0000000a03007c0c */ /* 0x000fda000bf26070 */
[----:B------:R-:W-:Y:S01]  /*02f0*/  @P1 VIADD R6, R6, 0x1 ;  /* 0x0000000106061836 */ /* 0x000fe20000000000 */
[----:B------:R-:W-:-:S05]  /*0300*/  @!P2 LOP3.LUT R6, RZ, UR10, RZ, 0x33, !PT ;  /* 0x0000000aff06ac12 */ /* 0x000fca000f8e33ff */
[----:B------:R-:W-:-:S04]  /*0310*/  IMAD.MOV R3, RZ, RZ, -R6 ;  /* 0x000000ffff037224 */ /* 0x000fc800078e0a06 */
[----:B------:R-:W-:-:S07]  /*0320*/  IMAD R4, R3, UR10, R2 ;  /* 0x0000000a03047c24 */ /* 0x000fce000f8e0202 */
.L_x_1452:
[----:B------:R-:W-:Y:S01]  /*0330*/  UIADD3 UR6, UP0, UR10, 0x1, URZ ;  /* 0x000000010a067890 */ /* 0x000fe2000ff1e03f */
[----:B------:R-:W-:-:S03]  /*0340*/  ULDC.64 UR8, c[0x0][0x218] ;  /* 0x0000860000087ab9 */ /* 0x000fc60000000a00 */
[----:B------:R-:W-:Y:S02]  /*0350*/  UIADD3.X UR7, URZ, UR11, URZ, UP0, !UPT ;  /* 0x0000000b3f077290 */ /* 0x000fe400087fe43f */
[----:B------:R-:W-:-:S04]  /*0360*/  IMAD.WIDE.U32 R2, R6, UR6, R4 ;  /* 0x0000000606027c25 */ /* 0x000fc8000f8e0004 */
[----:B------:R-:W-:Y:S01]  /*0370*/  IMAD R9, R7, UR6, RZ ;  /* 0x0000000607097c24 */ /* 0x000fe2000f8e02ff */
[----:B------:R-:W-:-:S03]  /*0380*/  IADD3 R2, P0, R2, UR8, RZ ;  /* 0x0000000802027c10 */ /* 0x000fc6000ff1e0ff */
[----:B------:R-:W-:-:S05]  /*0390*/  IMAD R9, R6, UR7, R9 ;  /* 0x0000000706097c24 */ /* 0x000fca000f8e0209 */
[----:B------:R-:W-:-:S05]  /*03a0*/  IADD3.X R3, R3, UR9, R9, P0, !PT ;  /* 0x0000000903037c10 */ /* 0x000fca00087fe409 */
[----:B------:R-:W2:Y:S04]  /*03b0*/  LDG.E.S8 R0, desc[UR4][R2.64] ;  /* 0x0000000402007981 */ /* 0x000ea8000c1e1300 */
[----:B------:R-:W2:Y:S02]  /*03c0*/  LDG.E.S8 R9, desc[UR4][R2.64+0x1] ;  /* 0x0000010402097981 */ /* 0x000ea4000c1e1300 */
[----:B--2---:R-:W-:-:S13]  /*03d0*/  ISETP.GE.AND P0, PT, R0, R9, PT ;  /* 0x000000090000720c */ /* 0x004fda0003f06270 */
[----:B------:R-:W-:Y:S05]  /*03e0*/  @P0 EXIT ;  /* 0x000000000000094d */ /* 0x000fea0003800000 */
[----:B------:R-:W-:Y:S01]  /*03f0*/  LOP3.LUT R0, R0, 0xffff, RZ, 0xc0, !PT ;  /* 0x0000ffff00007812 */ /* 0x000fe200078ec0ff */
[----:B------:R-:W-:Y:S02]  /*0400*/  ULDC.64 UR6, c[0x0][0x228] ;  /* 0x00008a0000067ab9 */ /* 0x000fe40000000a00 */
[----:B------:R-:W-:Y:S01]  /*0410*/  IMAD R7, R7, UR6, RZ ;  /* 0x0000000607077c24 */ /* 0x000fe2000f8e02ff */
[----:B------:R-:W-:-:S03]  /*0420*/  PRMT R13, R0, 0x8880, RZ ;  /* 0x00008880000d7816 */ /* 0x000fc600000000ff */
[----:B------:R-:W-:Y:S01]  /*0430*/  IMAD R7, R6, UR7, R7 ;  /* 0x0000000706077c24 */ /* 0x000fe2000f8e0207 */
[--C-:B------:R-:W-:Y:S01]  /*0440*/  SHF.R.S32.HI R12, RZ, 0x1f, R13.reuse ;  /* 0x0000001fff0c7819 */ /* 0x100fe2000001140d */
[----:B------:R-:W-:-:S03]  /*0450*/  IMAD.MOV.U32 R8, RZ, RZ, R13 ;  /* 0x000000ffff087224 */ /* 0x000fc600078e000d */
[----:B------:R-:W-:-:S03]  /*0460*/  MOV R9, R12 ;  /* 0x0000000c00097202 */ /* 0x000fc60000000f00 */
[----:B------:R-:W-:Y:S01]  /*0470*/  IMAD.WIDE.U32 R8, R6, UR6, R8 ;  /* 0x0000000606087c25 */ /* 0x000fe2000f8e0008 */
[----:B------:R-:W-:-:S03]  /*0480*/  ULDC.64 UR6, c[0x0][0x210] ;  /* 0x0000840000067ab9 */ /* 0x000fc60000000a00 */
[----:B------:R-:W-:Y:S01]  /*0490*/  IMAD.IADD R11, R9, 0x1, R7 ;  /* 0x00000001090b7824 */ /* 0x000fe200078e0207 */
[----:B------:R-:W-:-:S04]  /*04a0*/  LEA R10, P0, R8, UR6, 0x3 ;  /* 0x00000006080a7c11 */ /* 0x000fc8000f8018ff */
[----:B------:R-:W-:-:S09]  /*04b0*/  LEA.HI.X R11, R8, UR7, R11, 0x3, P0 ;  /* 0x00000007080b7c11 */ /* 0x000fd200080f1c0b */
.L_x_1453:
[----:B------:R-:W-:Y:S01]  /*04c0*/  IMAD.MOV.U32 R6, RZ, RZ, R10 ;  /* 0x000000ffff067224 */ /* 0x000fe200078e000a */
[----:B------:R-:W-:-:S05]  /*04d0*/  MOV R7, R11 ;  /* 0x0000000b00077202 */ /* 0x000fca0000000f00 */
[----:B------:R0:W-:Y:S04]  /*04e0*/  STG.E.64 desc[UR4][R6.64], R4 ;  /* 0x0000000406007986 */ /* 0x0001e8000c101b04 */
[----:B------:R-:W2:Y:S01]  /*04f0*/  LDG.E.S8 R0, desc[UR4][R2.64+0x1] ;  /* 0x0000010402007981 */ /* 0x000ea2000c1e1300 */
        /* <DEDUP_REMOVED lines=9> */
        .weak           $__internal_3_$__cuda_sm20_div_s64
        .type           $__internal_3_$__cuda_sm20_div_s64,@function
        .size           $__internal_3_$__cuda_sm20_div_s64,(.L_x_8749 - $__internal_3_$__cuda_sm20_div_s64)
$__internal_3_$__cuda_sm20_div_s64:
        /* <DEDUP_REMOVED lines=75> */
[----:B------:R-:W-:Y:S06]  /*0a40*/  RET.REL.NODEC R4 `(_ZN2at6native55_GLOBAL__N__0955718d_22_SparseCsrTensorMath_cu_868dd54543convert_indices_from_csr_to_coo_cuda_kernelIalEEvPT0_PKT_lll) ;  /* 0xfffffff4046c7950 */ /* 0x000fec0003c3ffff */
.L_x_1454:
        /* <DEDUP_REMOVED lines=11> */
.L_x_8749:


//--------------------- .text._ZN2at6native55_GLOBAL__N__0955718d_22_SparseCsrTensorMath_cu_868dd54543convert_indices_from_csr_to_coo_cuda_kernelIhlEEvPT0_PKT_lll --------------------------
	.section	.text._ZN2at6native55_GLOBAL__N__0955718d_22_SparseCsrTensorMath_cu_868dd54543convert_indices_from_csr_to_coo_cuda_kernelIhlEEvPT0_PKT_lll,"ax",@progbits
	.align	128
.text._ZN2at6native55_GLOBAL__N__0955718d_22_SparseCsrTensorMath_cu_868dd54543convert_indices_from_csr_to_coo_cuda_kernelIhlEEvPT0_PKT_lll:
        .type           _ZN2at6native55_GLOBAL__N__0955718d_22_SparseCsrTensorMath_cu_868dd54543convert_indices_from_csr_to_coo_cuda_kernelIhlEEvPT0_PKT_lll,@function
        .size           _ZN2at6native55_GLOBAL__N__0955718d_22_SparseCsrTensorMath_cu_868dd54543convert_indices_from_csr_to_coo_cuda_kernelIhlEEvPT0_PKT_lll,(.L_x_8751 - _ZN2at6native55_GLOBAL__N__0955718d_22_SparseCsrTensorMath_cu_868dd54543convert_indices_from_csr_to_coo_cuda_kernelIhlEEvPT0_PKT_lll)
        .other          _ZN2at6native55_GLOBAL__N__0955718d_22_SparseCsrTensorMath_cu_868dd54543convert_indices_from_csr_to_coo_cuda_kernelIhlEEvPT0_PKT_lll,@"STO_CUDA_ENTRY STV_DEFAULT"
_ZN2at6native55_GLOBAL__N__0955718d_22_SparseCsrTensorMath_cu_868dd54543convert_indices_from_csr_to_coo_cuda_kernelIhlEEvPT0_PKT_lll:
        /* <DEDUP_REMOVED lines=19> */
[----:B------:R-:W-:Y:S05]  /*0130*/  CALL.REL.NOINC `($__internal_4_$__cuda_sm20_div_s64) ;  /* 0x00000004000c7944 */ /* 0x000fea0003c00000 */
        /* <DEDUP_REMOVED lines=9> */
.L_x_1455:
        /* <DEDUP_REMOVED lines=11> */
[----:B------:R-:W-:Y:S02]  /*0280*/  IMAD.MOV R3, RZ, RZ, -R6 ;  /* 0x000000ffff037224 */ /* 0x000fe400078e0a06 */
[----:B------:R-:W-:Y:S02]  /*0290*/  IMAD.MOV.U32 R5, RZ, RZ, RZ ;  /* 0x000000ffff057224 */ /* 0x000fe400078e00ff */
[----:B------:R-:W-:-:S05]  /*02a0*/  IMAD R3, R3, UR10, R2 ;  /* 0x0000000a03037c24 */ /* 0x000fca000f8e0202 */
[----:B------:R-:W-:-:S13]  /*02b0*/  ISETP.GE.U32.AND P0, PT, R3, UR10, PT ;  /* 0x0000000a03007c0c */ /* 0x000fda000bf06070 */
[----:B------:R-:W-:Y:S01]  /*02c0*/  @P0 IADD3 R3, R3, -UR10, RZ ;  /* 0x8000000a03030c10 */ /* 0x000fe2000fffe0ff */
[----:B------:R-:W-:-:S03]  /*02d0*/  @P0 VIADD R6, R6, 0x1 ;  /* 0x0000000106060836 */ /* 0x000fc60000000000 */
[----:B------:R-:W-:-:S13]  /*02e0*/  ISETP.GE.U32.AND P1, PT, R3, UR10, PT ;  /* 0x0000000a03007c0c */ /* 0x000fda000bf26070 */
[----:B------:R-:W-:Y:S01]  /*02f0*/  @P1 VIADD R6, R6, 0x1 ;  /* 0x0000000106061836 */ /* 0x000fe20000000000 */
[----:B------:R-:W-:-:S04]  /*0300*/  @!P2 LOP3.LUT R6, RZ, UR10, RZ, 0x33, !PT ;  /* 0x0000000aff06ac12 */ /* 0x000fc8000f8e33ff */
[----:B------:R-:W-:-:S05]  /*0310*/  IADD3 R3, -R6, RZ, RZ ;  /* 0x000000ff06037210 */ /* 0x000fca0007ffe1ff */
[----:B------:R-:W-:-:S07]  /*0320*/  IMAD R4, R3, UR10, R2 ;  /* 0x0000000a03047c24 */ /* 0x000fce000f8e0202 */
.L_x_1456:
        /* <DEDUP_REMOVED lines=8> */
[----:B------:R-:W2:Y:S04]  /*03b0*/  LDG.E.U8 R0, desc[UR4][R2.64] ;  /* 0x0000000402007981 */ /* 0x000ea8000c1e1100 */
[----:B------:R-:W2:Y:S02]  /*03c0*/  LDG.E.U8 R9, desc[UR4][R2.64+0x1] ;  /* 0x0000010402097981 */ /* 0x000ea4000c1e1100 */
[----:B--2---:R-:W-:-:S13]  /*03d0*/  ISETP.GE.U32.AND P0, PT, R0, R9, PT ;  /* 0x000000090000720c */ /* 0x004fda0003f06070 */
[----:B------:R-:W-:Y:S05]  /*03e0*/  @P0 EXIT ;  /* 0x000000000000094d */ /* 0x000fea0003800000 */
[----:B------:R-:W-:Y:S01]  /*03f0*/  IMAD.MOV.U32 R12, RZ, RZ, RZ ;  /* 0x000000ffff0c7224 */ /* 0x000fe200078e00ff */
[----:B------:R-:W-:Y:S01]  /*0400*/  MOV R13, R0 ;  /* 0x00000000000d7202 */ /* 0x000fe20000000f00 */
[----:B------:R-:W-:Y:S02]  /*0410*/  ULDC.64 UR6, c[0x0][0x228] ;  /* 0x00008a0000067ab9 */ /* 0x000fe40000000a00 */
        /* <DEDUP_REMOVED lines=9> */
.L_x_1457:
[----:B------:R-:W-:Y:S01]  /*04b0*/  IMAD.MOV.U32 R6, RZ, RZ, R10 ;  /* 0x000000ffff067224 */ /* 0x000fe200078e000a */
[----:B------:R-:W-:-:S05]  /*04c0*/  MOV R7, R11 ;  /* 0x0000000b00077202 */ /* 0x000fca0000000f00 */
[----:B------:R0:W-:Y:S04]  /*04d0*/  STG.E.64 desc[UR4][R6.64], R4 ;  /* 0x0000000406007986 */ /* 0x0001e8000c101b04 */
[----:B------:R-:W2:Y:S01]  /*04e0*/  LDG.E.U8 R0, desc[UR4][R2.64+0x1] ;  /* 0x0000010402007981 */ /* 0x000ea2000c1e1100 */
[----:B------:R-:W-:Y:S02]  /*04f0*/  IADD3 R13, P0, R13, 0x1, RZ ;  /* 0x000000010d0d7810 */ /* 0x000fe40007f1e0ff */
[----:B------:R-:W-:-:S03]  /*0500*/  IADD3 R10, P1, R10, 0x8, RZ ;  /* 0x000000080a0a7810 */ /* 0x000fc60007f3e0ff */
[----:B------:R-:W-:Y:S02]  /*0510*/  IMAD.X R12, RZ, RZ, R12, P0 ;  /* 0x000000ffff0c7224 */ /* 0x000fe400000e060c */
[----:B------:R-:W-:Y:S01]  /*0520*/  IMAD.X R11, RZ, RZ, R11, P1 ;  /* 0x000000ffff0b7224 */ /* 0x000fe200008e060b */
[----:B--2---:R-:W-:-:S04]  /*0530*/  ISETP.GE.U32.AND P0, PT, R13, R0, PT ;  /* 0x000000000d00720c */ /* 0x004fc80003f06070 */
[----:B------:R-:W-:-:S13]  /*0540*/  ISETP.GE.U32.AND.EX P0, PT, R12, RZ, PT, P0 ;  /* 0x000000ff0c00720c */ /* 0x000fda0003f06100 */
[----:B0-----:R-:W-:Y:S05]  /*0550*/  @!P0 BRA `(.L_x_1457) ;  /* 0xfffffffc00d48947 */ /* 0x001fea000383ffff */
[----:B------:R-:W-:Y:S05]  /*0560*/  EXIT ;  /* 0x000000000000794d */ /* 0x000fea0003800000 */
        .weak           $__internal_4_$__cuda_sm20_div_s64
        .type           $__internal_4_$__cuda_sm20_div_s64,@function
        .size           $__internal_4_$__cuda_sm20_div_s64,(.L_x_8751 - $__internal_4_$__cuda_sm20_div_s64)
$__internal_4_$__cuda_sm20_div_s64:
        /* <DEDUP_REMOVED lines=75> */
[----:B------:R-:W-:Y:S06]  /*0a20*/  RET.REL.NODEC R4 `(_ZN2at6native55_GLOBAL__N__0955718d_22_SparseCsrTensorMath_cu_868dd54543convert_indices_from_csr_to_coo_cuda_kernelIhlEEvPT0_PKT_lll) ;  /* 0xfffffff404747950 */ /* 0x000fec0003c3ffff */
.L_x_1458:
        /* <DEDUP_REMOVED lines=13> */
.L_x_8751:


//--------------------- .text._ZN2at6native55_GLOBAL__N__0955718d_22_SparseCsrTensorMath_cu_868dd54543convert_indices_from_csr_to_coo_cuda_kernelIsiEEvPT0_PKT_lll --------------------------
	.section	.text._ZN2at6native55_GLOBAL__N__0955718d_22_SparseCsrTensorMath_cu_868dd54543convert_indices_from_csr_to_coo_cuda_kernelIsiEEvPT0_PKT_lll,"ax",@progbits
	.align	128
.text._ZN2at6native55_GLOBAL__N__0955718d_22_SparseCsrTensorMath_cu_868dd54543convert_indices_from_csr_to_coo_cuda_kernelIsiEEvPT0_PKT_lll:
        .type           _ZN2at6native55_GLOBAL__N__0955718d_22_SparseCsrTensorMath_cu_868dd54543convert_indices_from_csr_to_coo_cuda_kernelIsiEEvPT0_PKT_lll,@function
        .size           _ZN2at6native55_GLOBAL__N__0955718d_22_SparseCsrTensorMath_cu_868dd54543convert_indices_from_csr_to_coo_cuda_kernelIsiEEvPT0_PKT_lll,(.L_x_8753 - _ZN2at6native55_GLOBAL__N__0955718d_22_SparseCsrTensorMath_cu_868dd54543convert_indices_from_csr_to_coo_cuda_kernelIsiEEvPT0_PKT_lll)
        .other          _ZN2at6native55_GLOBAL__N__0955718d_22_SparseCsrTensorMath_cu_868dd54543convert_indices_from_csr_to_coo_cuda_kernelIsiEEvPT0_PKT_lll,@"STO_CUDA_ENTRY STV_DEFAULT"
_ZN2at6native55_GLOBAL__N__0955718d_22_SparseCsrTensorMath_cu_868dd54543convert_indices_from_csr_to_coo_cuda_kernelIsiEEvPT0_PKT_lll:
        /* <DEDUP_REMOVED lines=19> */
[----:B------:R-:W-:Y:S05]  /*0130*/  CALL.REL.NOINC `($__internal_5_$__cuda_sm20_div_s64) ;  /* 0x00000004002c7944 */ /* 0x000fea0003c00000 */
[-C--:B------:R-:W-:Y:S01]  /*0140*/  IADD3 R5, P0, RZ, -R6.reuse, RZ ;  /* 0x80000006ff057210 */ /* 0x080fe20007f1e0ff */
[----:B------:R-:W-:Y:S01]  /*0150*/  HFMA2.MMA R3, -RZ, RZ, 0, 0 ;  /* 0x00000000ff037435 */ /* 0x000fe200000001ff */
[----:B------:R-:W-:Y:S01]  /*0160*/  ULDC.64 UR10, c[0x0][0x220] ;  /* 0x00008800000a7ab9 */ /* 0x000fe20000000a00 */
[----:B------:R-:W-:Y:S02]  /*0170*/  MOV R4, R6 ;  /* 0x0000000600047202 */ /* 0x000fe40000000f00 */
[----:B------:R-:W-:-:S04]  /*0180*/  IMAD.X R0, RZ, RZ, ~R7, P0 ;  /* 0x000000ffff007224 */ /* 0x000fc800000e0e07 */
[----:B------:R-:W-:Y:S02]  /*0190*/  IMAD R0, R0, UR10, RZ ;  /* 0x0000000a00007c24 */ /* 0x000fe4000f8e02ff */
[----:B------:R-:W-:-:S04]  /*01a0*/  IMAD.WIDE.U32 R2, R5, UR10, R2 ;  /* 0x0000000a05027c25 */ /* 0x000fc8000f8e0002 */
[----:B------:R-:W-:Y:S02]  /*01b0*/  IMAD R5, R5, UR11, R0 ;  /* 0x0000000b05057c24 */ /* 0x000fe4000f8e0200 */
[----:B------:R-:W-:Y:S02]  /*01c0*/  IMAD.MOV.U32 R0, RZ, RZ, R2 ;  /* 0x000000ffff007224 */ /* 0x000fe400078e0002 */
[----:B------:R-:W-:Y:S02]  /*01d0*/  IMAD.IADD R3, R3, 0x1, R5 ;  /* 0x0000000103037824 */ /* 0x000fe400078e0205 */
[----:B------:R-:W-:Y:S01]  /*01e0*/  IMAD.MOV.U32 R5, RZ, RZ, R7 ;  /* 0x000000ffff057224 */ /* 0x000fe200078e0007 */
[----:B------:R-:W-:Y:S06]  /*01f0*/  BRA `(.L_x_1460) ;  /* 0x0000000000587947 */ /* 0x000fec0003800000 */
.L_x_1459:
[----:B------:R-:W0:Y:S01]  /*0200*/  I2F.U32.RP R0, UR10 ;  /* 0x0000000a00007d06 */ /* 0x000e220008209000 */
[----:B------:R-:W-:-:S07]  /*0210*/  ISETP.NE.U32.AND P2, PT, RZ, UR10, PT ;  /* 0x0000000aff007c0c */ /* 0x000fce000bf45070 */
        /* <DEDUP_REMOVED lines=18> */
[----:B------:R-:W-:Y:S02]  /*0340*/  IMAD R0, R5, UR10, R2 ;  /* 0x0000000a05007c24 */ /* 0x000fe4000f8e0202 */
[----:B------:R-:W-:-:S07]  /*0350*/  IMAD.MOV.U32 R5, RZ, RZ, RZ ;  /* 0x000000ffff057224 */ /* 0x000fce00078e00ff */
.L_x_1460:
[----:B------:R-:W-:Y:S01]  /*0360*/  UIADD3 UR6, UP0, UR10, 0x1, URZ ;  /* 0x000000010a067890 */ /* 0x000fe2000ff1e03f */
[----:B------:R-:W-:-:S03]  /*0370*/  MOV R2, R0 ;  /* 0x0000000000027202 */ /* 0x000fc60000000f00 */
        /* <DEDUP_REMOVED lines=23> */
[----:B------:R-:W-:Y:S01]  /*04f0*/  LEA R9, P0, R6, UR6, 0x2 ;  /* 0x0000000606097c11 */ /* 0x000fe2000f8010ff */
[----:B------:R-:W-:-:S03]  /*0500*/  IMAD.MOV.U32 R7, RZ, RZ, R8 ;  /* 0x000000ffff077224 */ /* 0x000fc600078e0008 */
[----:B------:R-:W-:-:S09]  /*0510*/  LEA.HI.X R8, R6, UR7, R5, 0x2, P0 ;  /* 0x0000000706087c11 */ /* 0x000fd200080f1405 */
.L_x_1461:
[----:B------:R-:W-:Y:S01]  /*0520*/  MOV R4, R9 ;  /* 0x0000000900047202 */ /* 0x000fe20000000f00 */
[----:B------:R-:W-:-:S05]  /*0530*/  IMAD.MOV.U32 R5, RZ, RZ, R8 ;  /* 0x000000ffff057224 */ /* 0x000fca00078e0008 */
[----:B------:R0:W-:Y:S04]  /*0540*/  STG.E desc[UR4][R4.64], R0 ;  /* 0x0000000004007986 */ /* 0x0001e8000c101904 */
[----:B------:R-:W2:Y:S01]  /*0550*/  LDG.E.S16 R6, desc[UR4][R2.64+0x2] ;  /* 0x0000020402067981 */ /* 0x000ea2000c1e1700 */
[----:B------:R-:W-:Y:S02]  /*0560*/  IADD3 R7, P0, R7, 0x1, RZ ;  /* 0x0000000107077810 */ /* 0x000fe40007f1e0ff */
[----:B------:R-:W-:-:S03]  /*0570*/  IADD3 R9, P1, R9, 0x4, RZ ;  /* 0x0000000409097810 */ /* 0x000fc60007f3e0ff */
[----:B------:R-:W-:Y:S01]  /*0580*/  IMAD.X R11, RZ, RZ, R11, P0 ;  /* 0x000000ffff0b7224 */ /* 0x000fe200000e060b */
[----:B------:R-:W-:Y:S02]  /*0590*/  IADD3.X R8, RZ, R8, RZ, P1, !PT ;  /* 0x00000008ff087210 */ /* 0x000fe40000ffe4ff */
[----:B--2---:R-:W-:Y:S02]  /*05a0*/  ISETP.GE.U32.AND P0, PT, R7, R6, PT ;  /* 0x000000060700720c */ /* 0x004fe40003f06070 */
[----:B------:R-:W-:-:S04]  /*05b0*/  SHF.R.S32.HI R6, RZ, 0x1f, R6 ;  /* 0x0000001fff067819 */ /* 0x000fc80000011406 */
[----:B------:R-:W-:-:S13]  /*05c0*/  ISETP.GE.AND.EX P0, PT, R11, R6, PT, P0 ;  /* 0x000000060b00720c */ /* 0x000fda0003f06300 */
[----:B0-----:R-:W-:Y:S05]  /*05d0*/  @!P0 BRA `(.L_x_1461) ;  /* 0xfffffffc00d08947 */ /* 0x001fea000383ffff */
[----:B------:R-:W-:Y:S05]  /*05e0*/  EXIT ;  /* 0x000000000000794d */ /* 0x000fea0003800000 */
        .weak           $__internal_5_$__cuda_sm20_div_s64
        .type           $__internal_5_$__cuda_sm20_div_s64,@function
        .size           $__internal_5_$__cuda_sm20_div_s64,(.L_x_8753 - $__internal_5_$__cuda_sm20_div_s64)
$__internal_5_$__cuda_sm20_div_s64:
        /* <DEDUP_REMOVED lines=49> */
[-C--:B------:R-:W-:Y:S02]  /*0900*/  IMAD R7, R11, R4.reuse, R7 ;  /* 0x000000040b077224 */ /* 0x080fe400078e0207 */
[----:B------:R-:W-:Y:S02]  /*0910*/  IMAD.X R8, RZ, RZ, R11, P3 ;  /* 0x000000ffff087224 */ /* 0x000fe400018e060b */
[----:B------:R-:W-:Y:S01]  /*0920*/  IMAD.X R17, RZ, RZ, ~R7, P2 ;  /* 0x000000ffff117224 */ /* 0x000fe200010e0e07 */
[----:B------:R-:W-:-:S04]  /*0930*/  IADD3 R7, P2, R15, -R4, RZ ;  /* 0x800000040f077210 */ /* 0x000fc80007f5e0ff */
[CC--:B------:R-:W-:Y:S02]  /*0940*/  ISETP.GE.U32.AND.EX P0, PT, R17.reuse, R5.reuse, PT, P0 ;  /* 0x000000051100720c */ /* 0x0c0fe40003f06100 */
[----:B------:R-:W-:Y:S02]  /*0950*/  IADD3.X R13, R17, ~R5, RZ, P2, !PT ;  /* 0x80000005110d7210 */ /* 0x000fe400017fe4ff */
[----:B------:R-:W-:Y:S02]  /*0960*/  SEL R7, R7, R15, P0 ;  /* 0x0000000f07077207 */ /* 0x000fe40000000000 */
[----:B------:R-:W-:Y:S02]  /*0970*/  SEL R9, R6, R9, P0 ;  /* 0x0000000906097207 */ /* 0x000fe40000000000 */
[----:B------:R-:W-:Y:S02]  /*0980*/  SEL R13, R13, R17, P0 ;  /* 0x000000110d0d7207 */ /* 0x000fe40000000000 */
[----:B------:R-:W-:-:S02]  /*0990*/  ISETP.GE.U32.AND P2, PT, R7, R4, PT ;  /* 0x000000040700720c */ /* 0x000fc40003f46070 */
[----:B------:R-:W-:Y:S02]  /*09a0*/  SEL R4, R8, R11, P0 ;  /* 0x0000000b08047207 */ /* 0x000fe40000000000 */
[----:B------:R-:W-:Y:S02]  /*09b0*/  IADD3 R6, P3, R9, 0x1, RZ ;  /* 0x0000000109067810 */ /* 0x000fe40007f7e0ff */
        /* <DEDUP_REMOVED lines=14> */
[----:B------:R-:W-:Y:S06]  /*0aa0*/  RET.REL.NODEC R4 `(_ZN2at6native55_GLOBAL__N__0955718d_22_SparseCsrTensorMath_cu_868dd54543convert_indices_from_csr_to_coo_cuda_kernelIsiEEvPT0_PKT_lll) ;  /* 0xfffffff404547950 */ /* 0x000fec0003c3ffff */
.L_x_1462:
        /* <DEDUP_REMOVED lines=13> */
.L_x_8753:


//--------------------- .text._ZN2at6native55_GLOBAL__N__0955718d_22_SparseCsrTensorMath_cu_868dd54543convert_indices_from_csr_to_coo_cuda_kernelIliEEvPT0_PKT_lll --------------------------
	.section	.text._ZN2at6native55_GLOBAL__N__0955718d_22_SparseCsrTensorMath_cu_868dd54543convert_indices_from_csr_to_coo_cuda_kernelIliEEvPT0_PKT_lll,"ax",@progbits
	.align	128
.text._ZN2at6native55_GLOBAL__N__0955718d_22_SparseCsrTensorMath_cu_868dd54543convert_indices_from_csr_to_coo_cuda_kernelIliEEvPT0_PKT_lll:
        .type           _ZN2at6native55_GLOBAL__N__0955718d_22_SparseCsrTensorMath_cu_868dd54543convert_indices_from_csr_to_coo_cuda_kernelIliEEvPT0_PKT_lll,@function
        .size           _ZN2at6native55_GLOBAL__N__0955718d_22_SparseCsrTensorMath_cu_868dd54543convert_indices_from_csr_to_coo_cuda_kernelIliEEvPT0_PKT_lll,(.L_x_8755 - _ZN2at6native55_GLOBAL__N__0955718d_22_SparseCsrTensorMath_cu_868dd54543convert_indices_from_csr_to_coo_cuda_kernelIliEEvPT0_PKT_lll)
        .other          _ZN2at6native55_GLOBAL__N__0955718d_22_SparseCsrTensorMath_cu_868dd54543convert_indices_from_csr_to_coo_cuda_kernelIliEEvPT0_PKT_lll,@"STO_CUDA_ENTRY STV_DEFAULT"
_ZN2at6native55_GLOBAL__N__0955718d_22_SparseCsrTensorMath_cu_868dd54543convert_indices_from_csr_to_coo_cuda_kernelIliEEvPT0_PKT_lll:
        /* <DEDUP_REMOVED lines=19> */
[----:B------:R-:W-:Y:S05]  /*0130*/  CALL.REL.NOINC `($__internal_6_$__cuda_sm20_div_s64) ;  /* 0x0000000400147944 */ /* 0x000fea0003c00000 */
        /* <DEDUP_REMOVED lines=9> */
.L_x_1463:
        /* <DEDUP_REMOVED lines=22> */
.L_x_1464:
        /* <DEDUP_REMOVED lines=26> */
.L_x_1465:
[----:B------:R-:W-:Y:S01]  /*04d0*/  MOV R8, R0 ;  /* 0x0000000000087202 */ /* 0x000fe20000000f00 */
[----:B------:R-:W-:-:S05]  /*04e0*/  IMAD.MOV.U32 R9, RZ, RZ, R3 ;  /* 0x000000ffff097224 */ /* 0x000fca00078e0003 */
[----:B------:R0:W-:Y:S04]  /*04f0*/  STG.E desc[UR4][R8.64], R2 ;  /* 0x0000000208007986 */ /* 0x0001e8000c101904 */
        /* <DEDUP_REMOVED lines=9> */
        .weak           $__internal_6_$__cuda_sm20_div_s64
        .type           $__internal_6_$__cuda_sm20_div_s64,@function
        .size           $__internal_6_$__cuda_sm20_div_s64,(.L_x_8755 - $__internal_6_$__cuda_sm20_div_s64)
$__internal_6_$__cuda_sm20_div_s64:
        /* <DEDUP_REMOVED lines=75> */
[----:B------:R-:W-:Y:S06]  /*0a40*/  RET.REL.NODEC R4 `(_ZN2at6native55_GLOBAL__N__0955718d_22_SparseCsrTensorMath_cu_868dd54543convert_indices_from_csr_to_coo_cuda_kernelIliEEvPT0_PKT_lll) ;  /* 0xfffffff4046c7950 */ /* 0x000fec0003c3ffff */
.L_x_1466:
        /* <DEDUP_REMOVED lines=11> */
.L_x_8755:


//--------------------- .text._ZN2at6native55_GLOBAL__N__0955718d_22_SparseCsrTensorMath_cu_868dd54543convert_indices_from_csr_to_coo_cuda_kernelIiiEEvPT0_PKT_lll --------------------------
	.section	.text._ZN2at6native55_GLOBAL__N__0955718d_22_SparseCsrTensorMath_cu_868dd54543convert_indices_from_csr_to_coo_cuda_kernelIiiEEvPT0_PKT_lll,"ax",@progbits
	.align	128
.text._ZN2at6native55_GLOBAL__N__0955718d_22_SparseCsrTensorMath_cu_868dd54543convert_indices_from_csr_to_coo_cuda_kernelIiiEEvPT0_PKT_lll:
        .type           _ZN2at6native55_GLOBAL__N__0955718d_22_SparseCsrTensorMath_cu_868dd54543convert_indices_from_csr_to_coo_cuda_kernelIiiEEvPT0_PKT_lll,@function
        .size           _ZN2at6native55_GLOBAL__N__0955718d_22_SparseCsrTensorMath_cu_868dd54543convert_indices_from_csr_to_coo_cuda_kernelIiiEEvPT0_PKT_lll,(.L_x_8757 - _ZN2at6native55_GLOBAL__N__0955718d_22_SparseCsrTensorMath_cu_868dd54543convert_indices_from_csr_to_coo_cuda_kernelIiiEEvPT0_PKT_lll)
        .other          _ZN2at6native55_GLOBAL__N__0955718d_22_SparseCsrTensorMath_cu_868dd54543convert_indices_from_csr_to_coo_cuda_kernelIiiEEvPT0_PKT_lll,@"STO_CUDA_ENTRY STV_DEFAULT"
_ZN2at6native55_GLOBAL__N__0955718d_22_SparseCsrTensorMath_cu_868dd54543convert_indices_from_csr_to_coo_cuda_kernelIiiEEvPT0_PKT_lll:
        /* <DEDUP_REMOVED lines=19> */
[----:B------:R-:W-:Y:S05]  /*0130*/  CALL.REL.NOINC `($__internal_7_$__cuda_sm20_div_s64) ;  /* 0x0000000400247944 */ /* 0x000fea0003c00000 */
        /* <DEDUP_REMOVED lines=12> */
.L_x_1467:
        /* <DEDUP_REMOVED lines=22> */
.L_x_1468:
        /* <DEDUP_REMOVED lines=14> */
[--C-:B------:R-:W-:Y:S01]  /*0440*/  IMAD.MOV.U32 R11, RZ, RZ, R6.reuse ;  /* 0x000000ffff0b7224 */ /* 0x100fe200078e0006 */
[----:B------:R-:W-:Y:S01]  /*0450*/  SHF.R.S32.HI R10, RZ, 0x1f, R6 ;  /* 0x0000001fff0a7819 */ /* 0x000fe20000011406 */
        /* <DEDUP_REMOVED lines=10> */
.L_x_1469:
[----:B------:R-:W-:Y:S01]  /*0500*/  MOV R4, R8 ;  /* 0x0000000800047202 */ /* 0x000fe20000000f00 */
[----:B------:R-:W-:-:S05]  /*0510*/  IMAD.MOV.U32 R5, RZ, RZ, R9 ;  /* 0x000000ffff057224 */ /* 0x000fca00078e0009 */
[----:B------:R0:W-:Y:S04]  /*0520*/  STG.E desc[UR4][R4.64], R0 ;  /* 0x0000000004007986 */ /* 0x0001e8000c101904 */
[----:B------:R-:W2:Y:S01]  /*0530*/  LDG.E R6, desc[UR4][R2.64+0x4] ;  /* 0x0000040402067981 */ /* 0x000ea2000c1e1900 */
        /* <DEDUP_REMOVED lines=9> */
        .weak           $__internal_7_$__cuda_sm20_div_s64
        .type           $__internal_7_$__cuda_sm20_div_s64,@function
        .size           $__internal_7_$__cuda_sm20_div_s64,(.L_x_8757 - $__internal_7_$__cuda_sm20_div_s64)
$__internal_7_$__cuda_sm20_div_s64:
        /* <DEDUP_REMOVED lines=75> */
[----:B------:R-:W-:Y:S06]  /*0a80*/  RET.REL.NODEC R4 `(_ZN2at6native55_GLOBAL__N__0955718d_22_SparseCsrTensorMath_cu_868dd54543convert_indices_from_csr_to_coo_cuda_kernelIiiEEvPT0_PKT_lll) ;  /* 0xfffffff4045c7950 */ /* 0x000fec0003c3ffff */
.L_x_1470:
        /* <DEDUP_REMOVED lines=15> */
.L_x_8757:


//--------------------- .text._ZN2at6native55_GLOBAL__N__0955718d_22_SparseCsrTensorMath_cu_868dd54543convert_indices_from_csr_to_coo_cuda_kernelIaiEEvPT0_PKT_lll --------------------------
	.section	.text._ZN2at6native55_GLOBAL__N__0955718d_22_SparseCsrTensorMath_cu_868dd54543convert_indices_from_csr_to_coo_cuda_kernelIaiEEvPT0_PKT_lll,"ax",@progbits
	.align	128
.text._ZN2at6native55_GLOBAL__N__0955718d_22_SparseCsrTensorMath_cu_868dd54543convert_indices_from_csr_to_coo_cuda_kernelIaiEEvPT0_PKT_lll:
        .type           _ZN2at6native55_GLOBAL__N__0955718d_22_SparseCsrTensorMath_cu_868dd54543convert_indices_from_csr_to_coo_cuda_kernelIaiEEvPT0_PKT_lll,@function
        .size           _ZN2at6native55_GLOBAL__N__0955718d_22_SparseCsrTensorMath_cu_868dd54543convert_indices_from_csr_to_coo_cuda_kernelIaiEEvPT0_PKT_lll,(.L_x_8759 - _ZN2at6native55_GLOBAL__N__0955718d_22_SparseCsrTensorMath_cu_868dd54543convert_indices_from_csr_to_coo_cuda_kernelIaiEEvPT0_PKT_lll)
        .other          _ZN2at6native55_GLOBAL__N__0955718d_22_SparseCsrTensorMath_cu_868dd54543convert_indices_from_csr_to_coo_cuda_kernelIaiEEvPT0_PKT_lll,@"STO_CUDA_ENTRY STV_DEFAULT"
_ZN2at6native55_GLOBAL__N__0955718d_22_SparseCsrTensorMath_cu_868dd54543convert_indices_from_csr_to_coo_cuda_kernelIaiEEvPT0_PKT_lll:
        /* <DEDUP_REMOVED lines=19> */
[----:B------:R-:W-:Y:S05]  /*0130*/  CALL.REL.NOINC `($__internal_8_$__cuda_sm20_div_s64) ;  /* 0x0000000400247944 */ /* 0x000fea0003c00000 */
[----:B------:R-:W-:Y:S01]  /*0140*/  IADD3 R5, P0, RZ, -R6, RZ ;  /* 0x80000006ff057210 */ /* 0x000fe20007f1e0ff */
[----:B------:R-:W-:Y:S01]  /*0150*/  ULDC.64 UR10, c[0x0][0x220] ;  /* 0x00008800000a7ab9 */ /* 0x000fe20000000a00 */
[----:B------:R-:W-:Y:S02]  /*0160*/  IMAD.MOV.U32 R3, RZ, RZ, RZ ;  /* 0x000000ffff037224 */ /* 0x000fe400078e00ff */
[----:B------:R-:W-:Y:S02]  /*0170*/  IMAD.MOV.U32 R4, RZ, RZ, R6 ;  /* 0x000000ffff047224 */ /* 0x000fe400078e0006 */
[----:B------:R-:W-:Y:S02]  /*0180*/  IMAD.X R0, RZ, RZ, ~R7, P0 ;  /* 0x000000ffff007224 */ /* 0x000fe400000e0e07 */
[----:B------:R-:W-:-:S04]  /*0190*/  IMAD.WIDE.U32 R2, R5, UR10, R2 ;  /* 0x0000000a05027c25 */ /* 0x000fc8000f8e0002 */
[----:B------:R-:W-:-:S04]  /*01a0*/  IMAD R0, R0, UR10, RZ ;  /* 0x0000000a00007c24 */ /* 0x000fc8000f8e02ff */
[----:B------:R-:W-:Y:S01]  /*01b0*/  IMAD R5, R5, UR11, R0 ;  /* 0x0000000b05057c24 */ /* 0x000fe2000f8e0200 */
[----:B------:R-:W-:-:S03]  /*01c0*/  MOV R0, R2 ;  /* 0x0000000200007202 */ /* 0x000fc60000000f00 */
[----:B------:R-:W-:Y:S01]  /*01d0*/  IMAD.IADD R3, R3, 0x1, R5 ;  /* 0x0000000103037824 */ /* 0x000fe200078e0205 */
[----:B------:R-:W-:Y:S01]  /*01e0*/  MOV R5, R7 ;  /* 0x0000000700057202 */ /* 0x000fe20000000f00 */
[----:B------:R-:W-:Y:S06]  /*01f0*/  BRA `(.L_x_1472) ;  /* 0x0000000000587947 */ /* 0x000fec0003800000 */
.L_x_1471:
[----:B------:R-:W0:Y:S01]  /*0200*/  I2F.U32.RP R0, UR10 ;  /* 0x0000000a00007d06 */ /* 0x000e220008209000 */
[----:B------:R-:W-:-:S07]  /*0210*/  ISETP.NE.U32.AND P2, PT, RZ, UR10, PT ;  /* 0x0000000aff007c0c */ /* 0x000fce000bf45070 */
[----:B0-----:R-:W0:Y:S02]  /*0220*/  MUFU.RCP R0, R0 ;  /* 0x0000000000007308 */ /* 0x001e240000001000 */
[----:B0-----:R-:W-:-:S06]  /*0230*/  VIADD R4, R0, 0xffffffe ;  /* 0x0ffffffe00047836 */ /* 0x001fcc0000000000 */
[----:B------:R0:W1:Y:S02]  /*0240*/  F2I.FTZ.U32.TRUNC.NTZ R5, R4 ;  /* 0x0000000400057305 */ /* 0x000064000021f000 */
[----:B0-----:R-:W-:Y:S01]  /*0250*/  HFMA2.MMA R4, -RZ, RZ, 0, 0 ;  /* 0x00000000ff047435 */ /* 0x001fe200000001ff */
[----:B-1----:R-:W-:-:S04]  /*0260*/  IMAD.MOV R3, RZ, RZ, -R5 ;  /* 0x000000ffff037224 */ /* 0x002fc800078e0a05 */
[----:B------:R-:W-:-:S05]  /*0270*/  IMAD R3, R3, UR10, RZ ;  /* 0x0000000a03037c24 */ /* 0x000fca000f8e02ff */
[----:B------:R-:W-:-:S06]  /*0280*/  IMAD.HI.U32 R5, R5, R3, R4 ;  /* 0x0000000305057227 */ /* 0x000fcc00078e0004 */
[----:B------:R-:W-:-:S04]  /*0290*/  IMAD.HI.U32 R4, R5, R2, RZ ;  /* 0x0000000205047227 */ /* 0x000fc800078e00ff */
[----:B------:R-:W-:-:S04]  /*02a0*/  IMAD.MOV R3, RZ, RZ, -R4 ;  /* 0x000000ffff037224 */ /* 0x000fc800078e0a04 */
[----:B------:R-:W-:-:S05]  /*02b0*/  IMAD R3, R3, UR10, R2 ;  /* 0x0000000a03037c24 */ /* 0x000fca000f8e0202 */
[----:B------:R-:W-:-:S13]  /*02c0*/  ISETP.GE.U32.AND P0, PT, R3, UR10, PT ;  /* 0x0000000a03007c0c */ /* 0x000fda000bf06070 */
[----:B------:R-:W-:Y:S01]  /*02d0*/  @P0 VIADD R3, R3, -UR10 ;  /* 0x8000000a03030c36 */ /* 0x000fe20008000000 */
[----:B------:R-:W-:-:S04]  /*02e0*/  @P0 IADD3 R4, R4, 0x1, RZ ;  /* 0x0000000104040810 */ /* 0x000fc80007ffe0ff */
[----:B------:R-:W-:Y:S02]  /*02f0*/  ISETP.GE.U32.AND P1, PT, R3, UR10, PT ;  /* 0x0000000a03007c0c */ /* 0x000fe4000bf26070 */
[----:B------:R-:W-:-:S11]  /*0300*/  MOV R3, RZ ;  /* 0x000000ff00037202 */ /* 0x000fd60000000f00 */
[----:B------:R-:W-:Y:S01]  /*0310*/  @P1 VIADD R4, R4, 0x1 ;  /* 0x0000000104041836 */ /* 0x000fe20000000000 */
[----:B------:R-:W-:-:S05]  /*0320*/  @!P2 LOP3.LUT R4, RZ, UR10, RZ, 0x33, !PT ;  /* 0x0000000aff04ac12 */ /* 0x000fca000f8e33ff */
[----:B------:R-:W-:-:S04]  /*0330*/  IMAD.MOV R5, RZ, RZ, -R4 ;  /* 0x000000ffff057224 */ /* 0x000fc800078e0a04 */
[----:B------:R-:W-:Y:S02]  /*0340*/  IMAD R0, R5, UR10, R2 ;  /* 0x0000000a05007c24 */ /* 0x000fe4000f8e0202 */
[----:B------:R-:W-:-:S07]  /*0350*/  IMAD.MOV.U32 R5, RZ, RZ, RZ ;  /* 0x000000ffff057224 */ /* 0x000fce00078e00ff */
.L_x_1472:
[----:B------:R-:W-:Y:S01]  /*0360*/  UIADD3 UR6, UP0, UR10, 0x1, URZ ;  /* 0x000000010a067890 */ /* 0x000fe2000ff1e03f */
[----:B------:R-:W-:Y:S01]  /*0370*/  IMAD.MOV.U32 R2, RZ, RZ, R0 ;  /* 0x000000ffff027224 */ /* 0x000fe200078e0000 */
[----:B------:R-:W-:Y:S02]  /*0380*/  ULDC.64 UR8, c[0x0][0x218] ;  /* 0x0000860000087ab9 */ /* 0x000fe40000000a00 */
        /* <DEDUP_REMOVED lines=15> */
[----:B------:R-:W-:Y:S02]  /*0480*/  SHF.R.S32.HI R10, RZ, 0x1f, R11 ;  /* 0x0000001fff0a7819 */ /* 0x000fe4000001140b */
[----:B------:R-:W-:-:S03]  /*0490*/  MOV R6, R11 ;  /* 0x0000000b00067202 */ /* 0x000fc60000000f00 */
[----:B------:R-:W-:Y:S02]  /*04a0*/  IMAD.MOV.U32 R7, RZ, RZ, R10 ;  /* 0x000000ffff077224 */ /* 0x000fe400078e000a */
[----:B------:R-:W-:Y:S01]  /*04b0*/  IMAD.WIDE.U32 R6, R4, UR6, R6 ;  /* 0x0000000604067c25 */ /* 0x000fe2000f8e0006 */
[----:B------:R-:W-:-:S03]  /*04c0*/  ULDC.64 UR6, c[0x0][0x210] ;  /* 0x0000840000067ab9 */ /* 0x000fc60000000a00 */
[----:B------:R-:W-:Y:S01]  /*04d0*/  IMAD.IADD R9, R7, 0x1, R5 ;  /* 0x0000000107097824 */ /* 0x000fe200078e0205 */
[----:B------:R-:W-:-:S04]  /*04e0*/  LEA R8, P0, R6, UR6, 0x2 ;  /* 0x0000000606087c11 */ /* 0x000fc8000f8010ff */
[----:B------:R-:W-:-:S09]  /*04f0*/  LEA.HI.X R9, R6, UR7, R9, 0x2, P0 ;  /* 0x0000000706097c11 */ /* 0x000fd200080f1409 */
.L_x_1473:
[----:B------:R-:W-:Y:S01]  /*0500*/  MOV R4, R8 ;  /* 0x0000000800047202 */ /* 0x000fe20000000f00 */
[----:B------:R-:W-:-:S05]  /*0510*/  IMAD.MOV.U32 R5, RZ, RZ, R9 ;  /* 0x000000ffff057224 */ /* 0x000fca00078e0009 */
[----:B------:R0:W-:Y:S04]  /*0520*/  STG.E desc[UR4][R4.64], R0 ;  /* 0x0000000004007986 */ /* 0x0001e8000c101904 */
[----:B------:R-:W2:Y:S01]  /*0530*/  LDG.E.S8 R6, desc[UR4][R2.64+0x1] ;  /* 0x0000010402067981 */ /* 0x000ea2000c1e1300 */
        /* <DEDUP_REMOVED lines=9> */
        .weak           $__internal_8_$__cuda_sm20_div_s64
        .type           $__internal_8_$__cuda_sm20_div_s64,@function
        .size           $__internal_8_$__cuda_sm20_div_s64,(.L_x_8759 - $__internal_8_$__cuda_sm20_div_s64)
$__internal_8_$__cuda_sm20_div_s64:
        /* <DEDUP_REMOVED lines=75> */
[----:B------:R-:W-:Y:S06]  /*0a80*/  RET.REL.NODEC R4 `(_ZN2at6native55_GLOBAL__N__0955718d_22_SparseCsrTensorMath_cu_868dd54543convert_indices_from_csr_to_coo_cuda_kernelIaiEEvPT0_PKT_lll) ;  /* 0xfffffff4045c7950 */ /* 0x000fec0003c3ffff */
.L_x_1474:
        /* <DEDUP_REMOVED lines=15> */
.L_x_8759:


//--------------------- .text._ZN2at6native55_GLOBAL__N__0955718d_22_SparseCsrTensorMath_cu_868dd54543convert_indices_from_csr_to_coo_cuda_kernelIhiEEvPT0_PKT_lll --------------------------
	.section	.text._ZN2at6native55_GLOBAL__N__0955718d_22_SparseCsrTensorMath_cu_868dd54543convert_indices_from_csr_to_coo_cuda_kernelIhiEEvPT0_PKT_lll,"ax",@progbits
	.align	128
.text._ZN2at6native55_GLOBAL__N__0955718d_22_SparseCsrTensorMath_cu_868dd54543convert_indices_from_csr_to_coo_cuda_kernelIhiEEvPT0_PKT_lll:
        .type           _ZN2at6native55_GLOBAL__N__0955718d_22_SparseCsrTensorMath_cu_868dd54543convert_indices_from_csr_to_coo_cuda_kernelIhiEEvPT0_PKT_lll,@function
        .size           _ZN2at6native55_GLOBAL__N__0955718d_22_SparseCsrTensorMath_cu_868dd54543convert_indices_from_csr_to_coo_cuda_kernelIhiEEvPT0_PKT_lll,(.L_x_8761 - _ZN2at6native55_GLOBAL__N__0955718d_22_SparseCsrTensorMath_cu_868dd54543convert_indices_from_csr_to_coo_cuda_kernelIhiEEvPT0_PKT_lll)
        .other          _ZN2at6native55_GLOBAL__N__0955718d_22_SparseCsrTensorMath_cu_868dd54543convert_indices_from_csr_to_coo_cuda_kernelIhiEEvPT0_PKT_lll,@"STO_CUDA_ENTRY STV_DEFAULT"
_ZN2at6native55_GLOBAL__N__0955718d_22_SparseCsrTensorMath_cu_868dd54543convert_indices_from_csr_to_coo_cuda_kernelIhiEEvPT0_PKT_lll:
        /* <DEDUP_REMOVED lines=19> */
[----:B------:R-:W-:Y:S05]  /*0130*/  CALL.REL.NOINC `($__internal_9_$__cuda_sm20_div_s64) ;  /* 0x00000004000c7944 */ /* 0x000fea0003c00000 */
        /* <DEDUP_REMOVED lines=9> */
.L_x_1475:
        /* <DEDUP_REMOVED lines=22> */
.L_x_1476:
        /* <DEDUP_REMOVED lines=24> */
.L_x_1477:
[----:B------:R-:W-:Y:S01]  /*04b0*/  IMAD.MOV.U32 R6, RZ, RZ, R3 ;  /* 0x000000ffff067224 */ /* 0x000fe200078e0003 */
[----:B------:R-:W-:-:S05]  /*04c0*/  MOV R7, R8 ;  /* 0x0000000800077202 */ /* 0x000fca0000000f00 */
[----:B------:R0:W-:Y:S04]  /*04d0*/  STG.E desc[UR4][R6.64], R2 ;  /* 0x0000000206007986 */ /* 0x0001e8000c101904 */
        /* <DEDUP_REMOVED lines=9> */
        .weak           $__internal_9_$__cuda_sm20_div_s64
        .type           $__internal_9_$__cuda_sm20_div_s64,@function
        .size           $__internal_9_$__cuda_sm20_div_s64,(.L_x_8761 - $__internal_9_$__cuda_sm20_div_s64)
$__internal_9_$__cuda_sm20_div_s64:
        /* <DEDUP_REMOVED lines=75> */
[----:B------:R-:W-:Y:S06]  /*0a20*/  RET.REL.NODEC R4 `(_ZN2at6native55_GLOBAL__N__0955718d_22_SparseCsrTensorMath_cu_868dd54543convert_indices_from_csr_to_coo_cuda_kernelIhiEEvPT0_PKT_lll) ;  /* 0xfffffff404747950 */ /* 0x000fec0003c3ffff */
.L_x_1478:
        /* <DEDUP_REMOVED lines=13> */
.L_x_8761:


//--------------------- .text._ZN2at6native55_GLOBAL__N__0955718d_22_SparseCsrTensorMath_cu_868dd54543convert_indices_from_coo_to_csr_cuda_kernelIslEEvPT0_PKT_ll --------------------------
	.section	.text._ZN2at6native55_GLOBAL__N__0955718d_22_SparseCsrTensorMath_cu_868dd54543convert_indices_from_coo_to_csr_cuda_kernelIslEEvPT0_PKT_ll,"ax",@progbits
	.align	128
.text._ZN2at6native55_GLOBAL__N__0955718d_22_SparseCsrTensorMath_cu_868dd54543convert_indices_from_coo_to_csr_cuda_kernelIslEEvPT0_PKT_ll:
        .type           _ZN2at6native55_GLOBAL__N__0955718d_22_SparseCsrTensorMath_cu_868dd54543convert_indices_from_coo_to_csr_cuda_kernelIslEEvPT0_PKT_ll,@function
        .size           _ZN2at6native55_GLOBAL__N__0955718d_22_SparseCsrTensorMath_cu_868dd54543convert_indices_from_coo_to_csr_cuda_kernelIslEEvPT0_PKT_ll,(.L_x_8763 - _ZN2at6native55_GLOBAL__N__0955718d_22_SparseCsrTensorMath_cu_868dd54543convert_indices_from_coo_to_csr_cuda_kernelIslEEvPT0_PKT_ll)
        .other          _ZN2at6native55_GLOBAL__N__0955718d_22_SparseCsrTensorMath_cu_868dd54543convert_indices_from_coo_to_csr_cuda_kernelIslEEvPT0_PKT_ll,@"STO_CUDA_ENTRY STV_DEFAULT"
_ZN2at6native55_GLOBAL__N__0955718d_22_SparseCsrTensorMath_cu_868dd54543convert_indices_from_coo_to_csr_cuda_kernelIslEEvPT0_PKT_ll:
[----:B------:R-:W-:Y:S01]  /*0000*/  LDC R1, c[0x0][0x28] ;  /* 0x00000a00ff017b82 */ /* 0x000fe20000000800 */
[----:B------:R-:W0:Y:S07]  /*0010*/  S2R R0, SR_TID.X ;  /* 0x0000000000007919 */ /* 0x000e2e0000002100 */
[----:B------:R-:W0:Y:S08]  /*0020*/  S2UR UR4, SR_CTAID.X ;  /* 0x00000000000479c3 */ /* 0x000e300000002500 */
[----:B------:R-:W0:Y:S02]  /*0030*/  LDC R9, c[0x0][RZ] ;  /* 0x00000000ff097b82 */ /* 0x000e240000000800 */
[----:B0-----:R-:W-:Y:S01]  /*0040*/  IMAD R9, R9, UR4, R0 ;  /* 0x0000000409097c24 */ /* 0x001fe2000f8e0200 */
[----:B------:R-:W-:-:S02]  /*0050*/  ULDC.64 UR4, c[0x0][0x210] ;  /* 0x0000840000047ab9 */ /* 0x000fc40000000a00 */
[----:B------:R-:W-:Y:S02]  /*0060*/  IMAD.U32 R4, RZ, RZ, UR4 ;  /* 0x00000004ff047e24 */ /* 0x000fe4000f8e00ff */
[----:B------:R-:W-:Y:S01]  /*0070*/  ISETP.NE.AND P0, PT, R9, RZ, PT ;  /* 0x000000ff0900720c */ /* 0x000fe20003f05270 */
[----:B------:R-:W-:Y:S01]  /*0080*/  IMAD.U32 R5, RZ, RZ, UR5 ;  /* 0x00000005ff057e24 */ /* 0x000fe2000f8e00ff */
[----:B------:R-:W-:-:S11]  /*0090*/  ULDC.64 UR4, c[0x0][0x208] ;  /* 0x0000820000047ab9 */ /* 0x000fd60000000a00 */
[----:B------:R-:W-:Y:S05]  /*00a0*/  @!P0 BRA `(.L_x_1479) ;  /* 0x0000000800588947 */ /* 0x000fea0003800000 */
[----:B------:R-:W0:Y:S02]  /*00b0*/  LDC.64 R4, c[0x0][0x228] ;  /* 0x00008a00ff047b82 */ /* 0x000e240000000a00 */
[----:B0-----:R-:W-:-:S04]  /*00c0*/  ISETP.GE.U32.AND P0, PT, R9, R4, PT ;  /* 0x000000040900720c */ /* 0x001fc80003f06070 */
[----:B------:R-:W-:-:S13]  /*00d0*/  ISETP.GE.AND.EX P0, PT, RZ, R5, PT, P0 ;  /* 0x00000005ff00720c */ /* 0x000fda0003f06300 */
[----:B------:R-:W-:Y:S05]  /*00e0*/  @!P0 BRA `(.L_x_1480) ;  /* 0x0000000400d08947 */ /* 0x000fea0003800000 */
[----:B------:R-:W-:-:S04]  /*00f0*/  ISETP.NE.U32.AND P0, PT, R9, R4, PT ;  /* 0x000000040900720c */ /* 0x000fc80003f05070 */
[----:B------:R-:W-:-:S13]  /*0100*/  ISETP.NE.AND.EX P0, PT, RZ, R5, PT, P0 ;  /* 0x00000005ff00720c */ /* 0x000fda0003f05300 */
[----:B------:R-:W-:Y:S05]  /*0110*/  @P0 EXIT ;  /* 0x000000000000094d */ /* 0x000fea0003800000 */
[----:B------:R-:W-:Y:S01]  /*0120*/  ULDC.64 UR6, c[0x0][0x218] ;  /* 0x0000860000067ab9 */ /* 0x000fe20000000a00 */
[----:B------:R-:W-:Y:S01]  /*0130*/  ULDC.64 UR8, c[0x0][0x220] ;  /* 0x0000880000087ab9 */ /* 0x000fe20000000a00 */
[----:B------:R-:W-:-:S04]  /*0140*/  LEA R2, P0, R4, UR6, 0x1 ;  /* 0x0000000604027c11 */ /* 0x000fc8000f8008ff */
[----:B------:R-:W-:-:S06]  /*0150*/  LEA.HI.X R3, R4, UR7, R5, 0x1, P0 ;  /* 0x0000000704037c11 */ /* 0x000fcc00080f0c05 */
[----:B------:R-:W2:Y:S02]  /*0160*/  LDG.E.S16 R3, desc[UR4][R2.64+-0x2] ;  /* 0xfffffe0402037981 */ /* 0x000ea4000c1e1700 */
[----:B--2---:R-:W-:Y:S02]  /*0170*/  ISETP.GE.U32.AND P0, PT, R3, UR8, PT ;  /* 0x0000000803007c0c */ /* 0x004fe4000bf06070 */
[----:B------:R-:W-:-:S04]  /*0180*/  SHF.R.S32.HI R8, RZ, 0x1f, R3 ;  /* 0x0000001fff087819 */ /* 0x000fc80000011403 */
[----:B------:R-:W-:-:S13]  /*0190*/  ISETP.GE.AND.EX P0, PT, R8, UR9, PT, P0 ;  /* 0x0000000908007c0c */ /* 0x000fda000bf06300 */
[----:B------:R-:W-:Y:S05]  /*01a0*/  @P0 EXIT ;  /* 0x000000000000094d */ /* 0x000fea0003800000 */
[----:B------:R-:W-:Y:S01]  /*01b0*/  IADD3 R9, -R3, UR8, RZ ;  /* 0x0000000803097c10 */ /* 0x000fe2000fffe1ff */
[----:B------:R-:W-:Y:S01]  /*01c0*/  IMAD.MOV.U32 R0, RZ, RZ, R8 ;  /* 0x000000ffff007224 */ /* 0x000fe200078e0008 */
[----:B------:R-:W-:Y:S02]  /*01d0*/  LOP3.LUT R2, RZ, R3, RZ, 0x33, !PT ;  /* 0x00000003ff027212 */ /* 0x000fe400078e33ff */
[----:B------:R-:W-:-:S04]  /*01e0*/  LOP3.LUT R9, R9, 0x3, RZ, 0xc0, !PT ;  /* 0x0000000309097812 */ /* 0x000fc800078ec0ff */
[----:B------:R-:W-:-:S04]  /*01f0*/  ISETP.NE.U32.AND P0, PT, R9, RZ, PT ;  /* 0x000000ff0900720c */ /* 0x000fc80003f05070 */
[----:B------:R-:W-:-:S13]  /*0200*/  ISETP.NE.AND.EX P0, PT, RZ, RZ, PT, P0 ;  /* 0x000000ffff00720c */ /* 0x000fda0003f05300 */
[----:B------:R-:W-:Y:S05]  /*0210*/  @!P0 BRA `(.L_x_1481) ;  /* 0x0000000000548947 */ /* 0x000fea0003800000 */
[----:B------:R-:W0:Y:S01]  /*0220*/  LDC.64 R6, c[0x0][0x228] ;  /* 0x00008a00ff067b82 */ /* 0x000e220000000a00 */
[----:B------:R-:W-:Y:S01]  /*0230*/  ULDC.64 UR6, c[0x0][0x210] ;  /* 0x0000840000067ab9 */ /* 0x000fe20000000a00 */
[----:B------:R-:W-:Y:S01]  /*0240*/  IADD3 R9, P2, RZ, -R9, RZ ;  /* 0x80000009ff097210 */ /* 0x000fe20007f5e0ff */
[----:B------:R-:W-:Y:S01]  /*0250*/  IMAD.MOV.U32 R0, RZ, RZ, R8 ;  /* 0x000000ffff007224 */ /* 0x000fe200078e0008 */
[----:B------:R-:W-:-:S03]  /*0260*/  LEA R11, P0, R3, UR6, 0x3 ;  /* 0x00000006030b7c11 */ /* 0x000fc6000f8018ff */
[----:B------:R-:W-:Y:S01]  /*0270*/  IMAD.X R10, RZ, RZ, -0x1, P2 ;  /* 0xffffffffff0a7424 */ /* 0x000fe200010e06ff */
[----:B------:R-:W-:Y:S02]  /*0280*/  IADD3 R11, P1, R11, 0x8, RZ ;  /* 0x000000080b0b7810 */ /* 0x000fe40007f3e0ff */
[----:B------:R-:W-:-:S05]  /*0290*/  LEA.HI.X R12, R3, UR7, R8, 0x3, P0 ;  /* 0x00000007030c7c11 */ /* 0x000fca00080f1c08 */
[----:B------:R-:W-:-:S07]  /*02a0*/  IMAD.X R12, RZ, RZ, R12, P1 ;  /* 0x000000ffff0c7224 */ /* 0x000fce00008e060c */
.L_x_1482:
[----:B------:R-:W-:Y:S01]  /*02b0*/  IMAD.MOV.U32 R4, RZ, RZ, R11 ;  /* 0x000000ffff047224 */ /* 0x000fe200078e000b */
[----:B------:R-:W-:Y:S01]  /*02c0*/  IADD3 R9, P0, R9, 0x1, RZ ;  /* 0x0000000109097810 */ /* 0x000fe20007f1e0ff */
[----:B------:R-:W-:Y:S01]  /*02d0*/  IMAD.MOV.U32 R5, RZ, RZ, R12 ;  /* 0x000000ffff057224 */ /* 0x000fe200078e000c */
[----:B------:R-:W-:Y:S02]  /*02e0*/  IADD3 R3, P1, R3, 0x1, RZ ;  /* 0x0000000103037810 */ /* 0x000fe40007f3e0ff */
[----:B------:R-:W-:Y:S01]  /*02f0*/  IADD3 R11, P2, R11, 0x8, RZ ;  /* 0x000000080b0b7810 */ /* 0x000fe20007f5e0ff */
[----:B------:R-:W-:Y:S01]  /*0300*/  IMAD.X R10, RZ, RZ, R10, P0 ;  /* 0x000000ffff0a7224 */ /* 0x000fe200000e060a */
[----:B0-----:R1:W-:Y:S01]  /*0310*/  STG.E.64 desc[UR4][R4.64], R6 ;  /* 0x0000000604007986 */ /* 0x0013e2000c101b04 */
[----:B------:R-:W-:Y:S01]  /*0320*/  ISETP.NE.U32.AND P0, PT, R9, RZ, PT ;  /* 0x000000ff0900720c */ /* 0x000fe20003f05070 */
[----:B------:R-:W-:Y:S02]  /*0330*/  IMAD.X R0, RZ, RZ, R0, P1 ;  /* 0x000000ffff007224 */ /* 0x000fe400008e0600 */
[----:B------:R-:W-:Y:S01]  /*0340*/  IMAD.X R12, RZ, RZ, R12, P2 ;  /* 0x000000ffff0c7224 */ /* 0x000fe200010e060c */
[----:B------:R-:W-:-:S13]  /*0350*/  ISETP.NE.AND.EX P0, PT, R10, RZ, PT, P0 ;  /* 0x000000ff0a00720c */ /* 0x000fda0003f05300 */
[----:B-1----:R-:W-:Y:S05]  /*0360*/  @P0 BRA `(.L_x_1482) ;  /* 0xfffffffc00d00947 */ /* 0x002fea000383ffff */
.L_x_1481:
[----:B------:R-:W-:Y:S02]  /*0370*/  IADD3 R2, P1, R2, UR8, RZ ;  /* 0x0000000802027c10 */ /* 0x000fe4000ff3e0ff */
[----:B------:R-:W-:Y:S02]  /*0380*/  LOP3.LUT R4, RZ, R8, RZ, 0x33, !PT ;  /* 0x00000008ff047212 */ /* 0x000fe400078e33ff */
[----:B------:R-:W-:Y:S02]  /*0390*/  ISETP.GE.U32.AND P0, PT, R2, 0x3, PT ;  /* 0x000000030200780c */ /* 0x000fe40003f06070 */
[----:B------:R-:W-:-:S04]  /*03a0*/  IADD3.X R2, R4, UR9, RZ, P1, !PT ;  /* 0x0000000904027c10 */ /* 0x000fc80008ffe4ff */
[----:B------:R-:W-:-:S13]  /*03b0*/  ISETP.GE.U32.AND.EX P0, PT, R2, RZ, PT, P0 ;  /* 0x000000ff0200720c */ /* 0x000fda0003f06100 */
[----:B------:R-:W-:Y:S05]  /*03c0*/  @!P0 EXIT ;  /* 0x000000000000894d */ /* 0x000fea0003800000 */
[----:B------:R-:W0:Y:S01]  /*03d0*/  LDC.64 R4, c[0x0][0x210] ;  /* 0x00008400ff047b82 */ /* 0x000e220000000a00 */
[----:B------:R-:W-:-:S04]  /*03e0*/  IADD3 R2, P2, -R3, UR8, RZ ;  /* 0x0000000803027c10 */ /* 0x000fc8000ff5e1ff */
[----:B------:R-:W-:Y:S02]  /*03f0*/  ISETP.GT.U32.AND P0, PT, R2, 0xc, PT ;  /* 0x0000000c0200780c */ /* 0x000fe40003f04070 */
[----:B------:R-:W-:Y:S02]  /*0400*/  IADD3.X R6, ~R0, UR9, RZ, P2, !PT ;  /* 0x0000000900067c10 */ /* 0x000fe400097fe5ff */
[----:B0-----:R-:W-:-:S04]  /*0410*/  LEA R4, P1, R3, R4, 0x3 ;  /* 0x0000000403047211 */ /* 0x001fc800078218ff */
[----:B------:R-:W-:Y:S02]  /*0420*/  LEA.HI.X R2, R3, R5, R0, 0x3, P1 ;  /* 0x0000000503027211 */ /* 0x000fe400008f1c00 */
[----:B------:R-:W-:Y:S02]  /*0430*/  ISETP.GT.AND.EX P1, PT, R6, RZ, PT, P0 ;  /* 0x000000ff0600720c */ /* 0x000fe40003f24300 */
[----:B------:R-:W-:Y:S02]  /*0440*/  IADD3 R4, P2, R4, 0x20, RZ ;  /* 0x0000002004047810 */ /* 0x000fe40007f5e0ff */
[----:B------:R-:W-:-:S03]  /*0450*/  PLOP3.LUT P0, PT, PT, PT, PT, 0x80, 0x0 ;  /* 0x000000000000781c */ /* 0x000fc60003f0f070 */
[----:B------:R-:W-:-:S06]  /*0460*/  IMAD.X R5, RZ, RZ, R2, P2 ;  /* 0x000000ffff057224 */ /* 0x000fcc00010e0602 */
[----:B------:R-:W-:Y:S05]  /*0470*/  @!P1 BRA `(.L_x_1483) ;  /* 0x0000000000749947 */ /* 0x000fea0003800000 */
[----:B------:R-:W0:Y:S01]  /*0480*/  LDC.64 R6, c[0x0][0x228] ;  /* 0x00008a00ff067b82 */ /* 0x000e220000000a00 */
[----:B------:R-:W-:Y:S01]  /*0490*/  UIADD3 UR6, UP0, UR8, -0xc, URZ ;  /* 0xfffffff408067890 */ /* 0x000fe2000ff1e03f */
[----:B------:R-:W-:-:S03]  /*04a0*/  PLOP3.LUT P0, PT, PT, PT, PT, 0x8, 0x0 ;  /* 0x000000000000781c */ /* 0x000fc60003f0e170 */
[----:B------:R-:W-:-:S12]  /*04b0*/  UIADD3.X UR7, UR9, -0x1, URZ, UP0, !UPT ;  /* 0xffffffff09077890 */ /* 0x000fd800087fe43f */
.L_x_1484:
[----:B------:R-:W-:Y:S01]  /*04c0*/  IADD3 R3, P1, R3, 0x10, RZ ;  /* 0x0000001003037810 */ /* 0x000fe20007f3e0ff */
[----:B0-----:R-:W-:Y:S01]  /*04d0*/  STG.E.64 desc[UR4][R4.64+-0x18], R6 ;  /* 0xffffe80604007986 */ /* 0x001fe2000c101b04 */
[----:B------:R-:W-:-:S03]  /*04e0*/  IADD3 R2, P2, R4, 0x80, RZ ;  /* 0x0000008004027810 */ /* 0x000fc60007f5e0ff */
[----:B------:R-:W-:Y:S01]  /*04f0*/  IMAD.X R0, RZ, RZ, R0, P1 ;  /* 0x000000ffff007224 */ /* 0x000fe200008e0600 */
[----:B------:R-:W-:Y:S01]  /*0500*/  ISETP.GE.U32.AND P1, PT, R3, UR6, PT ;  /* 0x0000000603007c0c */ /* 0x000fe2000bf26070 */
[----:B------:R-:W-:Y:S01]  /*0510*/  IMAD.X R9, RZ, RZ, R5, P2 ;  /* 0x000000ffff097224 */ /* 0x000fe200010e0605 */
[----:B------:R-:W-:Y:S02]  /*0520*/  STG.E.64 desc[UR4][R4.64+-0x10], R6 ;  /* 0xfffff00604007986 */ /* 0x000fe4000c101b04 */
[----:B------:R-:W-:Y:S02]  /*0530*/  ISETP.GE.AND.EX P1, PT, R0, UR7, PT, P1 ;  /* 0x0000000700007c0c */ /* 0x000fe4000bf26310 */
[----:B------:R-:W-:Y:S04]  /*0540*/  STG.E.64 desc[UR4][R4.64+-0x8], R6 ;  /* 0xfffff80604007986 */ /* 0x000fe8000c101b04 */
        /* <DEDUP_REMOVED lines=12> */
[----:B------:R0:W-:Y:S02]  /*0610*/  STG.E.64 desc[UR4][R4.64+0x60], R6 ;  /* 0x0000600604007986 */ /* 0x0001e4000c101b04 */
[----:B0-----:R-:W-:-:S02]  /*0620*/  IMAD.MOV.U32 R4, RZ, RZ, R2 ;  /* 0x000000ffff047224 */ /* 0x001fc400078e0002 */
[----:B------:R-:W-:Y:S01]  /*0630*/  IMAD.MOV.U32 R5, RZ, RZ, R9 ;  /* 0x000000ffff057224 */ /* 0x000fe200078e0009 */
[----:B------:R-:W-:Y:S06]  /*0640*/  @!P1 BRA `(.L_x_1484) ;  /* 0xfffffffc009c9947 */ /* 0x000fec000383ffff */
.L_x_1483:
[----:B------:R-:W-:-:S04]  /*0650*/  IADD3 R2, P2, -R3, UR8, RZ ;  /* 0x0000000803027c10 */ /* 0x000fc8000ff5e1ff */
[----:B------:R-:W-:Y:S02]  /*0660*/  ISETP.GT.U32.AND P1, PT, R2, 0x4, PT ;  /* 0x000000040200780c */ /* 0x000fe40003f24070 */
[----:B------:R-:W-:-:S04]  /*0670*/  IADD3.X R2, ~R0, UR9, RZ, P2, !PT ;  /* 0x0000000900027c10 */ /* 0x000fc800097fe5ff */
[----:B------:R-:W-:-:S13]  /*0680*/  ISETP.GT.AND.EX P1, PT, R2, RZ, PT, P1 ;  /* 0x000000ff0200720c */ /* 0x000fda0003f24310 */
[----:B------:R-:W-:Y:S05]  /*0690*/  @!P1 BRA `(.L_x_1485) ;  /* 0x0000000000409947 */ /* 0x000fea0003800000 */
[----:B------:R-:W0:Y:S01]  /*06a0*/  LDC.64 R6, c[0x0][0x228] ;  /* 0x00008a00ff067b82 */ /* 0x000e220000000a00 */
[----:B------:R-:W-:Y:S02]  /*06b0*/  IADD3 R2, P1, R4, 0x40, RZ ;  /* 0x0000004004027810 */ /* 0x000fe40007f3e0ff */
[----:B------:R-:W-:Y:S02]  /*06c0*/  IADD3 R3, P2, R3, 0x8, RZ ;  /* 0x0000000803037810 */ /* 0x000fe40007f5e0ff */
[----:B------:R-:W-:Y:S01]  /*06d0*/  PLOP3.LUT P0, PT, PT, PT, PT, 0x8, 0x0 ;  /* 0x000000000000781c */ /* 0x000fe20003f0e170 */
[----:B------:R-:W-:Y:S02]  /*06e0*/  IMAD.X R9, RZ, RZ, R5, P1 ;  /* 0x000000ffff097224 */ /* 0x000fe400008e0605 */
[----:B------:R-:W-:Y:S01]  /*06f0*/  IMAD.X R0, RZ, RZ, R0, P2 ;  /* 0x000000ffff007224 */ /* 0x000fe200010e0600 */
[----:B0-----:R-:W-:Y:S04]  /*0700*/  STG.E.64 desc[UR4][R4.64+-0x18], R6 ;  /* 0xffffe80604007986 */ /* 0x001fe8000c101b04 */
        /* <DEDUP_REMOVED lines=8> */
[----:B------:R-:W-:-:S07]  /*0790*/  IMAD.MOV.U32 R5, RZ, RZ, R9 ;  /* 0x000000ffff057224 */ /* 0x000fce00078e0009 */
.L_x_1485:
[----:B------:R-:W-:-:S04]  /*07a0*/  ISETP.LT.U32.AND P1, PT, R3, UR8, PT ;  /* 0x0000000803007c0c */ /* 0x000fc8000bf21070 */
[----:B------:R-:W-:-:S13]  /*07b0*/  ISETP.LT.OR.EX P0, PT, R0, UR9, P0, P1 ;  /* 0x0000000900007c0c */ /* 0x000fda0008701710 */
[----:B------:R-:W-:Y:S05]  /*07c0*/  @!P0 EXIT ;  /* 0x000000000000894d */ /* 0x000fea0003800000 */
[----:B------:R-:W0:Y:S02]  /*07d0*/  LDC.64 R2, c[0x0][0x228] ;  /* 0x00008a00ff027b82 */ /* 0x000e240000000a00 */
[----:B0-----:R-:W-:Y:S04]  /*07e0*/  STG.E.64 desc[UR4][R4.64+-0x18], R2 ;  /* 0xffffe80204007986 */ /* 0x001fe8000c101b04 */
[----:B------:R-:W-:Y:S04]  /*07f0*/  STG.E.64 desc[UR4][R4.64+-0x10], R2 ;  /* 0xfffff00204007986 */ /* 0x000fe8000c101b04 */
[----:B------:R-:W-:Y:S04]  /*0800*/  STG.E.64 desc[UR4][R4.64+-0x8], R2 ;  /* 0xfffff80204007986 */ /* 0x000fe8000c101b04 */
[----:B------:R-:W-:Y:S01]  /*0810*/  STG.E.64 desc[UR4][R4.64], R2 ;  /* 0x0000000204007986 */ /* 0x000fe2000c101b04 */
[----:B------:R-:W-:Y:S05]  /*0820*/  EXIT ;  /* 0x000000000000794d */ /* 0x000fea0003800000 */
.L_x_1480:
[----:B------:R-:W-:Y:S02]  /*0830*/  ULDC.64 UR6, c[0x0][0x218] ;  /* 0x0000860000067ab9 */ /* 0x000fe40000000a00 */
[----:B------:R-:W-:-:S04]  /*0840*/  LEA R2, P0, R9, UR6, 0x1 ;  /* 0x0000000609027c11 */ /* 0x000fc8000f8008ff */
[----:B------:R-:W-:-:S05]  /*0850*/  LEA.HI.X R3, R9, UR7, RZ, 0x1, P0 ;  /* 0x0000000709037c11 */ /* 0x000fca00080f0cff */
[----:B------:R-:W2:Y:S04]  /*0860*/  LDG.E.U16 R0, desc[UR4][R2.64] ;  /* 0x0000000402007981 */ /* 0x000ea8000c1e1500 */
[----:B------:R-:W3:Y:S01]  /*0870*/  LDG.E.U16 R4, desc[UR4][R2.64+-0x2] ;  /* 0xfffffe0402047981 */ /* 0x000ee2000c1e1500 */
[----:B--2---:R-:W-:Y:S02]  /*0880*/  PRMT R0, R0, 0x9910, RZ ;  /* 0x0000991000007816 */ /* 0x004fe400000000ff */
[----:B---3--:R-:W-:-:S04]  /*0890*/  PRMT R7, R4, 0x9910, RZ ;  /* 0x0000991004077816 */ /* 0x008fc800000000ff */
[----:B------:R-:W-:-:S13]  /*08a0*/  ISETP.GE.AND P0, PT, R7, R0, PT ;  /* 0x000000000700720c */ /* 0x000fda0003f06270 */
[----:B------:R-:W-:Y:S05]  /*08b0*/  @P0 EXIT ;  /* 0x000000000000094d */ /* 0x000fea0003800000 */
[----:B------:R-:W0:Y:S01]  /*08c0*/  LDC.64 R4, c[0x0][0x210] ;  /* 0x00008400ff047b82 */ /* 0x000e220000000a00 */
[--C-:B------:R-:W-:Y:S01]  /*08d0*/  SHF.R.S32.HI R15, RZ, 0x1f, R7.reuse ;  /* 0x0000001fff0f7819 */ /* 0x100fe20000011407 */
[----:B------:R-:W-:Y:S02]  /*08e0*/  IMAD.MOV.U32 R13, RZ, RZ, R7 ;  /* 0x000000ffff0d7224 */ /* 0x000fe400078e0007 */
[----:B0-----:R-:W-:-:S03]  /*08f0*/  IMAD.WIDE R4, R7, 0x8, R4 ;  /* 0x0000000807047825 */ /* 0x001fc600078e0204 */
[----:B------:R-:W-:-:S05]  /*0900*/  IADD3 R8, P0, R4, 0x8, RZ ;  /* 0x0000000804087810 */ /* 0x000fca0007f1e0ff */
[----:B------:R-:W-:-:S08]  /*0910*/  IMAD.X R11, RZ, RZ, R5, P0 ;  /* 0x000000ffff0b7224 */ /* 0x000fd000000e0605 */
.L_x_1486:
[----:B------:R-:W-:Y:S02]  /*0920*/  IMAD.MOV.U32 R4, RZ, RZ, R9 ;  /* 0x000000ffff047224 */ /* 0x000fe400078e0009 */
[----:B------:R-:W-:Y:S02]  /*0930*/  IMAD.MOV.U32 R5, RZ, RZ, RZ ;  /* 0x000000ffff057224 */ /* 0x000fe400078e00ff */
[----:B------:R-:W-:Y:S02]  /*0940*/  IMAD.MOV.U32 R6, RZ, RZ, R8 ;  /* 0x000000ffff067224 */ /* 0x000fe400078e0008 */
[----:B------:R-:W-:-:S05]  /*0950*/  IMAD.MOV.U32 R7, RZ, RZ, R11 ;  /* 0x000000ffff077224 */ /* 0x000fca00078e000b */
        /* <DEDUP_REMOVED lines=11> */
.L_x_1479:
[----:B------:R-:W0:Y:S02]  /*0a10*/  LDC.64 R2, c[0x0][0x218] ;  /* 0x00008600ff027b82 */ /* 0x000e240000000a00 */
[----:B0-----:R-:W2:Y:S02]  /*0a20*/  LDG.E.U16 R0, desc[UR4][R2.64] ;  /* 0x0000000402007981 */ /* 0x001ea4000c1e1500 */
[----:B--2---:R-:W-:-:S04]  /*0a30*/  PRMT R0, R0, 0x9910, RZ ;  /* 0x0000991000007816 */ /* 0x004fc800000000ff */
[----:B------:R-:W-:-:S13]  /*0a40*/  ISETP.GE.AND P0, PT, R0, RZ, PT ;  /* 0x000000ff0000720c */ /* 0x000fda0003f06270 */
[----:B------:R-:W-:Y:S05]  /*0a50*/  @!P0 EXIT ;  /* 0x000000000000894d */ /* 0x000fea0003800000 */
[----:B------:R-:W-:Y:S01]  /*0a60*/  UMOV UR6, 0xffffffff ;  /* 0xffffffff00067882 */ /* 0x000fe20000000000 */
[----:B------:R-:W-:-:S05]  /*0a70*/  UMOV UR7, 0xffffffff ;  /* 0xffffffff00077882 */ /* 0x000fca0000000000 */
.L_x_1487:
[----:B------:R0:W-:Y:S04]  /*0a80*/  STG.E.64 desc[UR4][R4.64], RZ ;  /* 0x000000ff04007986 */ /* 0x0001e8000c101b04 */
[----:B------:R-:W2:Y:S01]  /*0a90*/  LDG.E.S16 R0, desc[UR4][R2.64] ;  /* 0x0000000402007981 */ /* 0x000ea2000c1e1700 */
[----:B------:R-:W-:-:S04]  /*0aa0*/  UIADD3 UR6, UP0, UR6, 0x1, URZ ;  /* 0x0000000106067890 */ /* 0x000fc8000ff1e03f */
[----:B------:R-:W-:Y:S01]  /*0ab0*/  UIADD3.X UR7, URZ, UR7, URZ, UP0, !UPT ;  /* 0x000000073f077290 */ /* 0x000fe200087fe43f */
[----:B0-----:R-:W-:-:S05]  /*0ac0*/  IADD3 R4, P1, R4, 0x8, RZ ;  /* 0x0000000804047810 */ /* 0x001fca0007f3e0ff */
[----:B------:R-:W-:Y:S02]  /*0ad0*/  IMAD.U32 R7, RZ, RZ, UR7 ;  /* 0x00000007ff077e24 */ /* 0x000fe4000f8e00ff */
[----:B------:R-:W-:Y:S01]  /*0ae0*/  IMAD.X R5, RZ, RZ, R5, P1 ;  /* 0x000000ffff057224 */ /* 0x000fe200008e0605 */
[----:B--2---:R-:W-:Y:S02]  /*0af0*/  ISETP.LE.U32.AND P0, PT, R0, UR6, PT ;  /* 0x0000000600007c0c */ /* 0x004fe4000bf03070 */
[----:B------:R-:W-:-:S04]  /*0b00*/  SHF.R.S32.HI R0, RZ, 0x1f, R0 ;  /* 0x0000001fff007819 */ /* 0x000fc80000011400 */
[----:B------:R-:W-:-:S13]  /*0b10*/  ISETP.GE.AND.EX P0, PT, R7, R0, PT, P0 ;  /* 0x000000000700720c */ /* 0x000fda0003f06300 */
[----:B------:R-:W-:Y:S05]  /*0b20*/  @!P0 BRA `(.L_x_1487) ;  /* 0xfffffffc00d48947 */ /* 0x000fea000383ffff */
[----:B------:R-:W-:Y:S05]  /*0b30*/  EXIT ;  /* 0x000000000000794d */ /* 0x000fea0003800000 */
.L_x_1488:
        /* <DEDUP_REMOVED lines=12> */
.L_x_8763:


//--------------------- .text._ZN2at6native55_GLOBAL__N__0955718d_22_SparseCsrTensorMath_cu_868dd54543convert_indices_from_coo_to_csr_cuda_kernelIllEEvPT0_PKT_ll --------------------------
	.section	.text._ZN2at6native55_GLOBAL__N__0955718d_22_SparseCsrTensorMath_cu_868dd54543convert_indices_from_coo_to_csr_cuda_kernelIllEEvPT0_PKT_ll,"ax",@progbits
	.align	128
.text._ZN2at6native55_GLOBAL__N__0955718d_22_SparseCsrTensorMath_cu_868dd54543convert_indices_from_coo_to_csr_cuda_kernelIllEEvPT0_PKT_ll:
        .type           _ZN2at6native55_GLOBAL__N__0955718d_22_SparseCsrTensorMath_cu_868dd54543convert_indices_from_coo_to_csr_cuda_kernelIllEEvPT0_PKT_ll,@function
        .size           _ZN2at6native55_GLOBAL__N__0955718d_22_SparseCsrTensorMath_cu_868dd54543convert_indices_from_coo_to_csr_cuda_kernelIllEEvPT0_PKT_ll,(.L_x_8764 - _ZN2at6native55_GLOBAL__N__0955718d_22_SparseCsrTensorMath_cu_868dd54543convert_indices_from_coo_to_csr_cuda_kernelIllEEvPT0_PKT_ll)
        .other          _ZN2at6native55_GLOBAL__N__0955718d_22_SparseCsrTensorMath_cu_868dd54543convert_indices_from_coo_to_csr_cuda_kernelIllEEvPT0_PKT_ll,@"STO_CUDA_ENTRY STV_DEFAULT"
_ZN2at6native55_GLOBAL__N__0955718d_22_SparseCsrTensorMath_cu_868dd54543convert_indices_from_coo_to_csr_cuda_kernelIllEEvPT0_PKT_ll:
        /* <DEDUP_REMOVED lines=22> */
[----:B------:R-:W2:Y:S02]  /*0160*/  LDG.E.64 R2, desc[UR4][R2.64+-0x8] ;  /* 0xfffff80402027981 */ /* 0x000ea4000c1e1b00 */
[----:B--2---:R-:W-:-:S04]  /*0170*/  ISETP.GE.U32.AND P0, PT, R2, UR8, PT ;  /* 0x0000000802007c0c */ /* 0x004fc8000bf06070 */
        /* <DEDUP_REMOVED lines=18> */
.L_x_1492:
        /* <DEDUP_REMOVED lines=12> */
.L_x_1491:
        /* <DEDUP_REMOVED lines=21> */
.L_x_1494:
        /* <DEDUP_REMOVED lines=25> */
.L_x_1493:
        /* <DEDUP_REMOVED lines=21> */
.L_x_1495:
        /* <DEDUP_REMOVED lines=9> */
.L_x_1490:
[----:B------:R-:W-:Y:S02]  /*0820*/  ULDC.64 UR6, c[0x0][0x218] ;  /* 0x0000860000067ab9 */ /* 0x000fe40000000a00 */
[----:B------:R-:W-:-:S04]  /*0830*/  LEA R2, P0, R6, UR6, 0x3 ;  /* 0x0000000606027c11 */ /* 0x000fc8000f8018ff */
[----:B------:R-:W-:-:S05]  /*0840*/  LEA.HI.X R3, R6, UR7, RZ, 0x3, P0 ;  /* 0x0000000706037c11 */ /* 0x000fca00080f1cff */
[----:B------:R-:W2:Y:S04]  /*0850*/  LDG.E.64 R4, desc[UR4][R2.64] ;  /* 0x0000000402047981 */ /* 0x000ea8000c1e1b00 */
[----:B------:R-:W2:Y:S02]  /*0860*/  LDG.E.64 R8, desc[UR4][R2.64+-0x8] ;  /* 0xfffff80402087981 */ /* 0x000ea4000c1e1b00 */
[----:B--2---:R-:W-:-:S04]  /*0870*/  ISETP.GE.U32.AND P0, PT, R8, R4, PT ;  /* 0x000000040800720c */ /* 0x004fc80003f06070 */
[----:B------:R-:W-:-:S13]  /*0880*/  ISETP.GE.AND.EX P0, PT, R9, R5, PT, P0 ;  /* 0x000000050900720c */ /* 0x000fda0003f06300 */
[----:B------:R-:W-:Y:S05]  /*0890*/  @P0 EXIT ;  /* 0x000000000000094d */ /* 0x000fea0003800000 */
[----:B------:R-:W-:Y:S01]  /*08a0*/  IMAD.MOV.U32 R13, RZ, RZ, R8 ;  /* 0x000000ffff0d7224 */ /* 0x000fe200078e0008 */
[----:B------:R-:W-:Y:S01]  /*08b0*/  ULDC.64 UR6, c[0x0][0x210] ;  /* 0x0000840000067ab9 */ /* 0x000fe20000000a00 */
[----:B------:R-:W-:-:S03]  /*08c0*/  IMAD.MOV.U32 R10, RZ, RZ, R9 ;  /* 0x000000ffff0a7224 */ /* 0x000fc600078e0009 */
[----:B------:R-:W-:-:S04]  /*08d0*/  LEA R0, P0, R13, UR6, 0x3 ;  /* 0x000000060d007c11 */ /* 0x000fc8000f8018ff */
[----:B------:R-:W-:Y:S02]  /*08e0*/  IADD3 R0, P1, R0, 0x8, RZ ;  /* 0x0000000800007810 */ /* 0x000fe40007f3e0ff */
[----:B------:R-:W-:-:S05]  /*08f0*/  LEA.HI.X R11, R13, UR7, R10, 0x3, P0 ;  /* 0x000000070d0b7c11 */ /* 0x000fca00080f1c0a */
[----:B------:R-:W-:-:S07]  /*0900*/  IMAD.X R11, RZ, RZ, R11, P1 ;  /* 0x000000ffff0b7224 */ /* 0x000fce00008e060b */
.L_x_1496:
[----:B------:R-:W-:Y:S02]  /*0910*/  IMAD.MOV.U32 R7, RZ, RZ, RZ ;  /* 0x000000ffff077224 */ /* 0x000fe400078e00ff */
[----:B------:R-:W-:Y:S02]  /*0920*/  IMAD.MOV.U32 R8, RZ, RZ, R0 ;  /* 0x000000ffff087224 */ /* 0x000fe400078e0000 */
[----:B------:R-:W-:-:S05]  /*0930*/  IMAD.MOV.U32 R9, RZ, RZ, R11 ;  /* 0x000000ffff097224 */ /* 0x000fca00078e000b */
[----:B------:R0:W-:Y:S04]  /*0940*/  STG.E.64 desc[UR4][R8.64], R6 ;  /* 0x0000000608007986 */ /* 0x0001e8000c101b04 */
[----:B------:R-:W2:Y:S01]  /*0950*/  LDG.E.64 R4, desc[UR4][R2.64] ;  /* 0x0000000402047981 */ /* 0x000ea2000c1e1b00 */
[----:B------:R-:W-:Y:S02]  /*0960*/  IADD3 R13, P0, R13, 0x1, RZ ;  /* 0x000000010d0d7810 */ /* 0x000fe40007f1e0ff */
[----:B------:R-:W-:-:S03]  /*0970*/  IADD3 R0, P1, R0, 0x8, RZ ;  /* 0x0000000800007810 */ /* 0x000fc60007f3e0ff */
[----:B------:R-:W-:Y:S02]  /*0980*/  IMAD.X R10, RZ, RZ, R10, P0 ;  /* 0x000000ffff0a7224 */ /* 0x000fe400000e060a */
[----:B------:R-:W-:Y:S01]  /*0990*/  IMAD.X R11, RZ, RZ, R11, P1 ;  /* 0x000000ffff0b7224 */ /* 0x000fe200008e060b */
[----:B--2---:R-:W-:-:S04]  /*09a0*/  ISETP.GE.U32.AND P0, PT, R13, R4, PT ;  /* 0x000000040d00720c */ /* 0x004fc80003f06070 */
[----:B------:R-:W-:-:S13]  /*09b0*/  ISETP.GE.AND.EX P0, PT, R10, R5, PT, P0 ;  /* 0x000000050a00720c */ /* 0x000fda0003f06300 */
[----:B0-----:R-:W-:Y:S05]  /*09c0*/  @!P0 BRA `(.L_x_1496) ;  /* 0xfffffffc00d08947 */ /* 0x001fea000383ffff */
[----:B------:R-:W-:Y:S05]  /*09d0*/  EXIT ;  /* 0x000000000000794d */ /* 0x000fea0003800000 */
.L_x_1489:
[----:B------:R-:W0:Y:S02]  /*09e0*/  LDC.64 R2, c[0x0][0x218] ;  /* 0x00008600ff027b82 */ /* 0x000e240000000a00 */
[----:B0-----:R-:W2:Y:S02]  /*09f0*/  LDG.E R4, desc[UR4][R2.64+0x4] ;  /* 0x0000040402047981 */ /* 0x001ea4000c1e1900 */
[----:B--2---:R-:W-:-:S13]  /*0a00*/  ISETP.GE.AND P0, PT, R4, RZ, PT ;  /* 0x000000ff0400720c */ /* 0x004fda0003f06270 */
[----:B------:R-:W-:Y:S05]  /*0a10*/  @!P0 EXIT ;  /* 0x000000000000894d */ /* 0x000fea0003800000 */
[----:B------:R-:W-:Y:S01]  /*0a20*/  UMOV UR6, 0xffffffff ;  /* 0xffffffff00067882 */ /* 0x000fe20000000000 */
[----:B------:R-:W-:-:S05]  /*0a30*/  UMOV UR7, 0xffffffff ;  /* 0xffffffff00077882 */ /* 0x000fca0000000000 */
.L_x_1497:
[----:B------:R-:W-:-:S05]  /*0a40*/  IMAD.MOV.U32 R6, RZ, RZ, R0 ;  /* 0x000000ffff067224 */ /* 0x000fca00078e0000 */
[----:B------:R0:W-:Y:S04]  /*0a50*/  STG.E.64 desc[UR4][R6.64], RZ ;  /* 0x000000ff06007986 */ /* 0x0001e8000c101b04 */
[----:B------:R-:W2:Y:S01]  /*0a60*/  LDG.E.64 R4, desc[UR4][R2.64] ;  /* 0x0000000402047981 */ /* 0x000ea2000c1e1b00 */
[----:B------:R-:W-:Y:S01]  /*0a70*/  UIADD3 UR6, UP0, UR6, 0x1, URZ ;  /* 0x0000000106067890 */ /* 0x000fe2000ff1e03f */
[----:B------:R-:W-:-:S03]  /*0a80*/  IADD3 R0, P1, R0, 0x8, RZ ;  /* 0x0000000800007810 */ /* 0x000fc60007f3e0ff */
[----:B------:R-:W-:Y:S02]  /*0a90*/  UIADD3.X UR7, URZ, UR7, URZ, UP0, !UPT ;  /* 0x000000073f077290 */ /* 0x000fe400087fe43f */
[----:B0-----:R-:W-:-:S04]  /*0aa0*/  IMAD.X R7, RZ, RZ, R7, P1 ;  /* 0x000000ffff077224 */ /* 0x001fc800008e0607 */
[----:B------:R-:W-:Y:S01]  /*0ab0*/  IMAD.U32 R9, RZ, RZ, UR7 ;  /* 0x00000007ff097e24 */ /* 0x000fe2000f8e00ff */
[----:B--2---:R-:W-:-:S04]  /*0ac0*/  ISETP.LE.U32.AND P0, PT, R4, UR6, PT ;  /* 0x0000000604007c0c */ /* 0x004fc8000bf03070 */
[----:B------:R-:W-:-:S13]  /*0ad0*/  ISETP.GE.AND.EX P0, PT, R9, R5, PT, P0 ;  /* 0x000000050900720c */ /* 0x000fda0003f06300 */
[----:B------:R-:W-:Y:S05]  /*0ae0*/  @!P0 BRA `(.L_x_1497) ;  /* 0xfffffffc00d48947 */ /* 0x000fea000383ffff */
[----:B------:R-:W-:Y:S05]  /*0af0*/  EXIT ;  /* 0x000000000000794d */ /* 0x000fea0003800000 */
.L_x_1498:
        /* <DEDUP_REMOVED lines=16> */
.L_x_8764:


//--------------------- .text._ZN2at6native55_GLOBAL__N__0955718d_22_SparseCsrTensorMath_cu_868dd54543convert_indices_from_coo_to_csr_cuda_kernelIilEEvPT0_PKT_ll --------------------------
	.section	.text._ZN2at6native55_GLOBAL__N__0955718d_22_SparseCsrTensorMath_cu_868dd54543convert_indices_from_coo_to_csr_cuda_kernelIilEEvPT0_PKT_ll,"ax",@progbits
	.align	128
.text._ZN2at6native55_GLOBAL__N__0955718d_22_SparseCsrTensorMath_cu_868dd54543convert_indices_from_coo_to_csr_cuda_kernelIilEEvPT0_PKT_ll:
        .type           _ZN2at6native55_GLOBAL__N__0955718d_22_SparseCsrTensorMath_cu_868dd54543convert_indices_from_coo_to_csr_cuda_kernelIilEEvPT0_PKT_ll,@function
        .size           _ZN2at6native55_GLOBAL__N__0955718d_22_SparseCsrTensorMath_cu_868dd54543convert_indices_from_coo_to_csr_cuda_kernelIilEEvPT0_PKT_ll,(.L_x_8765 - _ZN2at6native55_GLOBAL__N__0955718d_22_SparseCsrTensorMath_cu_868dd54543convert_indices_from_coo_to_csr_cuda_kernelIilEEvPT0_PKT_ll)
        .other          _ZN2at6native55_GLOBAL__N__0955718d_22_SparseCsrTensorMath_cu_868dd54543convert_indices_from_coo_to_csr_cuda_kernelIilEEvPT0_PKT_ll,@"STO_CUDA_ENTRY STV_DEFAULT"
_ZN2at6native55_GLOBAL__N__0955718d_22_SparseCsrTensorMath_cu_868dd54543convert_indices_from_coo_to_csr_cuda_kernelIilEEvPT0_PKT_ll:
        /* <DEDUP_REMOVED lines=18> */
[----:B------:R-:W-:Y:S02]  /*0120*/  ULDC.64 UR6, c[0x0][0x218] ;  /* 0x0000860000067ab9 */ /* 0x000fe40000000a00 */
[----:B------:R-:W-:-:S04]  /*0130*/  LEA R4, P0, R2, UR6, 0x2 ;  /* 0x0000000602047c11 */ /* 0x000fc8000f8010ff */
[----:B------:R-:W-:Y:S02]  /*0140*/  LEA.HI.X R5, R2, UR7, R3, 0x2, P0 ;  /* 0x0000000702057c11 */ /* 0x000fe400080f1403 */
[----:B------:R-:W0:Y:S03]  /*0150*/  LDC.64 R2, c[0x0][0x220] ;  /* 0x00008800ff027b82 */ /* 0x000e260000000a00 */
[----:B------:R-:W2:Y:S02]  /*0160*/  LDG.E R4, desc[UR4][R4.64+-0x4] ;  /* 0xfffffc0404047981 */ /* 0x000ea4000c1e1900 */
[----:B--2---:R-:W-:-:S05]  /*0170*/  VIADD R9, R4, 0x1 ;  /* 0x0000000104097836 */ /* 0x004fca0000000000 */
[----:B------:R-:W-:Y:S02]  /*0180*/  SHF.R.S32.HI R0, RZ, 0x1f, R9 ;  /* 0x0000001fff007819 */ /* 0x000fe40000011409 */
[----:B0-----:R-:W-:-:S04]  /*0190*/  ISETP.GT.U32.AND P0, PT, R9, R2, PT ;  /* 0x000000020900720c */ /* 0x001fc80003f04070 */
[----:B------:R-:W-:-:S13]  /*01a0*/  ISETP.GT.AND.EX P0, PT, R0, R3, PT, P0 ;  /* 0x000000030000720c */ /* 0x000fda0003f04300 */
[----:B------:R-:W-:Y:S05]  /*01b0*/  @P0 EXIT ;  /* 0x000000000000094d */ /* 0x000fea0003800000 */
[C---:B------:R-:W-:Y:S01]  /*01c0*/  IADD3 R8, -R9.reuse, 0x1, R2 ;  /* 0x0000000109087810 */ /* 0x040fe20007ffe102 */
[--C-:B------:R-:W-:Y:S01]  /*01d0*/  IMAD.MOV.U32 R14, RZ, RZ, R0.reuse ;  /* 0x000000ffff0e7224 */ /* 0x100fe200078e0000 */
[----:B------:R-:W-:Y:S02]  /*01e0*/  IADD3 R4, P2, -R9, R2, RZ ;  /* 0x0000000209047210 */ /* 0x000fe40007f5e1ff */
[----:B------:R-:W-:Y:S02]  /*01f0*/  LOP3.LUT R8, R8, 0x3, RZ, 0xc0, !PT ;  /* 0x0000000308087812 */ /* 0x000fe400078ec0ff */
[----:B------:R-:W-:Y:S01]  /*0200*/  ISETP.GE.U32.AND P0, PT, R4, 0x3, PT ;  /* 0x000000030400780c */ /* 0x000fe20003f06070 */
[----:B------:R-:W-:Y:S01]  /*0210*/  IMAD.X R4, R3, 0x1, ~R0, P2 ;  /* 0x0000000103047824 */ /* 0x000fe200010e0e00 */
[----:B------:R-:W-:-:S04]  /*0220*/  ISETP.NE.U32.AND P1, PT, R8, RZ, PT ;  /* 0x000000ff0800720c */ /* 0x000fc80003f25070 */
[----:B------:R-:W-:Y:S02]  /*0230*/  ISETP.NE.AND.EX P1, PT, RZ, RZ, PT, P1 ;  /* 0x000000ffff00720c */ /* 0x000fe40003f25310 */
[----:B------:R-:W-:-:S11]  /*0240*/  ISETP.GE.U32.AND.EX P0, PT, R4, RZ, PT, P0 ;  /* 0x000000ff0400720c */ /* 0x000fd60003f06100 */
[----:B------:R-:W-:Y:S05]  /*0250*/  @!P1 BRA `(.L_x_1501) ;  /* 0x00000000004c9947 */ /* 0x000fea0003800000 */
[----:B------:R-:W0:Y:S01]  /*0260*/  LDC.64 R10, c[0x0][0x210] ;  /* 0x00008400ff0a7b82 */ /* 0x000e220000000a00 */
[----:B------:R-:W-:Y:S01]  /*0270*/  IADD3 R8, P2, RZ, -R8, RZ ;  /* 0x80000008ff087210 */ /* 0x000fe20007f5e0ff */
[----:B------:R-:W-:-:S06]  /*0280*/  IMAD.MOV.U32 R14, RZ, RZ, R0 ;  /* 0x000000ffff0e7224 */ /* 0x000fcc00078e0000 */
[----:B------:R-:W1:Y:S01]  /*0290*/  LDC.64 R6, c[0x0][0x228] ;  /* 0x00008a00ff067b82 */ /* 0x000e620000000a00 */
[----:B0-----:R-:W-:-:S04]  /*02a0*/  LEA R10, P1, R9, R10, 0x3 ;  /* 0x0000000a090a7211 */ /* 0x001fc800078218ff */
[----:B------:R-:W-:Y:S01]  /*02b0*/  LEA.HI.X R11, R9, R11, R0, 0x3, P1 ;  /* 0x0000000b090b7211 */ /* 0x000fe200008f1c00 */
[----:B------:R-:W-:-:S08]  /*02c0*/  IMAD.X R0, RZ, RZ, -0x1, P2 ;  /* 0xffffffffff007424 */ /* 0x000fd000010e06ff */
.L_x_1502:
[----:B------:R-:W-:Y:S01]  /*02d0*/  IMAD.MOV.U32 R4, RZ, RZ, R10 ;  /* 0x000000ffff047224 */ /* 0x000fe200078e000a */
[----:B------:R-:W-:Y:S01]  /*02e0*/  IADD3 R8, P1, R8, 0x1, RZ ;  /* 0x0000000108087810 */ /* 0x000fe20007f3e0ff */
[--C-:B------:R-:W-:Y:S01]  /*02f0*/  IMAD.MOV.U32 R5, RZ, RZ, R11.reuse ;  /* 0x000000ffff057224 */ /* 0x100fe200078e000b */
[----:B------:R-:W-:Y:S02]  /*0300*/  IADD3 R9, P2, R9, 0x1, RZ ;  /* 0x0000000109097810 */ /* 0x000fe40007f5e0ff */
[----:B------:R-:W-:Y:S01]  /*0310*/  IADD3 R10, P3, R10, 0x8, RZ ;  /* 0x000000080a0a7810 */ /* 0x000fe20007f7e0ff */
[----:B------:R-:W-:Y:S01]  /*0320*/  IMAD.X R0, RZ, RZ, R0, P1 ;  /* 0x000000ffff007224 */ /* 0x000fe200008e0600 */
[----:B-1----:R0:W-:Y:S01]  /*0330*/  STG.E.64 desc[UR4][R4.64], R6 ;  /* 0x0000000604007986 */ /* 0x0021e2000c101b04 */
[----:B------:R-:W-:Y:S01]  /*0340*/  ISETP.NE.U32.AND P1, PT, R8, RZ, PT ;  /* 0x000000ff0800720c */ /* 0x000fe20003f25070 */
[----:B------:R-:W-:Y:S02]  /*0350*/  IMAD.X R14, RZ, RZ, R14, P2 ;  /* 0x000000ffff0e7224 */ /* 0x000fe400010e060e */
[----:B------:R-:W-:Y:S01]  /*0360*/  IMAD.X R11, RZ, RZ, R11, P3 ;  /* 0x000000ffff0b7224 */ /* 0x000fe200018e060b */
[----:B------:R-:W-:-:S13]  /*0370*/  ISETP.NE.AND.EX P1, PT, R0, RZ, PT, P1 ;  /* 0x000000ff0000720c */ /* 0x000fda0003f25310 */
[----:B0-----:R-:W-:Y:S05]  /*0380*/  @P1 BRA `(.L_x_1502) ;  /* 0xfffffffc00d01947 */ /* 0x001fea000383ffff */
.L_x_1501:
[----:B------:R-:W-:Y:S05]  /*0390*/  @!P0 EXIT ;  /* 0x000000000000894d */ /* 0x000fea0003800000 */
[----:B------:R-:W0:Y:S01]  /*03a0*/  LDC.64 R4, c[0x0][0x210] ;  /* 0x00008400ff047b82 */ /* 0x000e220000000a00 */
[----:B------:R-:W-:-:S04]  /*03b0*/  IADD3 R11, P0, R9, -0x1, RZ ;  /* 0xffffffff090b7810 */ /* 0x000fc80007f1e0ff */
[----:B------:R-:W-:Y:S02]  /*03c0*/  IADD3 R0, P2, -R11, R2, RZ ;  /* 0x000000020b007210 */ /* 0x000fe40007f5e1ff */
[----:B------:R-:W-:Y:S02]  /*03d0*/  IADD3.X R12, R14, -0x1, RZ, P0, !PT ;  /* 0xffffffff0e0c7810 */ /* 0x000fe400007fe4ff */
[----:B------:R-:W-:-:S03]  /*03e0*/  ISETP.GT.U32.AND P1, PT, R0, 0xc, PT ;  /* 0x0000000c0000780c */ /* 0x000fc60003f24070 */
[----:B------:R-:W-:-:S05]  /*03f0*/  IMAD.X R6, R3, 0x1, ~R12, P2 ;  /* 0x0000000103067824 */ /* 0x000fca00010e0e0c */
[----:B------:R-:W-:Y:S02]  /*0400*/  ISETP.GT.AND.EX P1, PT, R6, RZ, PT, P1 ;  /* 0x000000ff0600720c */ /* 0x000fe40003f24310 */
[----:B0-----:R-:W-:-:S04]  /*0410*/  LEA R4, P0, R9, R4, 0x3 ;  /* 0x0000000409047211 */ /* 0x001fc800078018ff */
[----:B------:R-:W-:Y:S02]  /*0420*/  LEA.HI.X R0, R9, R5, R14, 0x3, P0 ;  /* 0x0000000509007211 */ /* 0x000fe400000f1c0e */
[----:B------:R-:W-:-:S05]  /*0430*/  IADD3 R4, P0, R4, 0x10, RZ ;  /* 0x0000001004047810 */ /* 0x000fca0007f1e0ff */
[----:B------:R-:W-:Y:S01]  /*0440*/  IMAD.X R5, RZ, RZ, R0, P0 ;  /* 0x000000ffff057224 */ /* 0x000fe200000e0600 */
[----:B------:R-:W-:Y:S01]  /*0450*/  PLOP3.LUT P0, PT, PT, PT, PT, 0x80, 0x0 ;  /* 0x000000000000781c */ /* 0x000fe20003f0f070 */
[----:B------:R-:W-:-:S12]  /*0460*/  @!P1 BRA `(.L_x_1503) ;  /* 0x0000000000749947 */ /* 0x000fd80003800000 */
[----:B------:R-:W0:Y:S01]  /*0470*/  LDC.64 R6, c[0x0][0x228] ;  /* 0x00008a00ff067b82 */ /* 0x000e220000000a00 */
[----:B------:R-:W-:Y:S02]  /*0480*/  IADD3 R0, P1, R2, -0xc, RZ ;  /* 0xfffffff402007810 */ /* 0x000fe40007f3e0ff */
[----:B------:R-:W-:Y:S02]  /*0490*/  PLOP3.LUT P0, PT, PT, PT, PT, 0x8, 0x0 ;  /* 0x000000000000781c */ /* 0x000fe40003f0e170 */
[----:B------:R-:W-:-:S11]  /*04a0*/  IADD3.X R8, R3, -0x1, RZ, P1, !PT ;  /* 0xffffffff03087810 */ /* 0x000fd60000ffe4ff */
.L_x_1504:
[----:B------:R-:W-:Y:S01]  /*04b0*/  IADD3 R11, P1, R11, 0x10, RZ ;  /* 0x000000100b0b7810 */ /* 0x000fe20007f3e0ff */
[----:B0-----:R-:W-:Y:S01]  /*04c0*/  STG.E.64 desc[UR4][R4.64+-0x10], R6 ;  /* 0xfffff00604007986 */ /* 0x001fe2000c101b04 */
[----:B------:R-:W-:-:S03]  /*04d0*/  IADD3 R9, P2, R4, 0x80, RZ ;  /* 0x0000008004097810 */ /* 0x000fc60007f5e0ff */
[----:B------:R-:W-:Y:S01]  /*04e0*/  IMAD.X R12, RZ, RZ, R12, P1 ;  /* 0x000000ffff0c7224 */ /* 0x000fe200008e060c */
[----:B------:R-:W-:Y:S01]  /*04f0*/  ISETP.GE.U32.AND P1, PT, R11, R0, PT ;  /* 0x000000000b00720c */ /* 0x000fe20003f26070 */
[----:B------:R-:W-:Y:S01]  /*0500*/  IMAD.X R10, RZ, RZ, R5, P2 ;  /* 0x000000ffff0a7224 */ /* 0x000fe200010e0605 */
[----:B------:R-:W-:Y:S02]  /*0510*/  STG.E.64 desc[UR4][R4.64+-0x8], R6 ;  /* 0xfffff80604007986 */ /* 0x000fe4000c101b04 */
[----:B------:R-:W-:Y:S02]  /*0520*/  ISETP.GE.AND.EX P1, PT, R12, R8, PT, P1 ;  /* 0x000000080c00720c */ /* 0x000fe40003f26310 */
        /* <DEDUP_REMOVED lines=17> */
.L_x_1503:
[----:B------:R-:W-:-:S04]  /*0640*/  IADD3 R0, P2, -R11, R2, RZ ;  /* 0x000000020b007210 */ /* 0x000fc80007f5e1ff */
[----:B------:R-:W-:Y:S01]  /*0650*/  ISETP.GT.U32.AND P1, PT, R0, 0x4, PT ;  /* 0x000000040000780c */ /* 0x000fe20003f24070 */
[----:B------:R-:W-:-:S05]  /*0660*/  IMAD.X R0, R3, 0x1, ~R12, P2 ;  /* 0x0000000103007824 */ /* 0x000fca00010e0e0c */
        /* <DEDUP_REMOVED lines=18> */
.L_x_1505:
[----:B------:R-:W-:-:S04]  /*0790*/  ISETP.LT.U32.AND P1, PT, R11, R2, PT ;  /* 0x000000020b00720c */ /* 0x000fc80003f21070 */
[----:B------:R-:W-:-:S13]  /*07a0*/  ISETP.LT.OR.EX P0, PT, R12, R3, P0, P1 ;  /* 0x000000030c00720c */ /* 0x000fda0000701710 */
[----:B------:R-:W-:Y:S05]  /*07b0*/  @!P0 EXIT ;  /* 0x000000000000894d */ /* 0x000fea0003800000 */
[----:B------:R-:W0:Y:S02]  /*07c0*/  LDC.64 R2, c[0x0][0x228] ;  /* 0x00008a00ff027b82 */ /* 0x000e240000000a00 */
[----:B0-----:R-:W-:Y:S04]  /*07d0*/  STG.E.64 desc[UR4][R4.64+-0x10], R2 ;  /* 0xfffff00204007986 */ /* 0x001fe8000c101b04 */
[----:B------:R-:W-:Y:S04]  /*07e0*/  STG.E.64 desc[UR4][R4.64+-0x8], R2 ;  /* 0xfffff80204007986 */ /* 0x000fe8000c101b04 */
[----:B------:R-:W-:Y:S04]  /*07f0*/  STG.E.64 desc[UR4][R4.64], R2 ;  /* 0x0000000204007986 */ /* 0x000fe8000c101b04 */
[----:B------:R-:W-:Y:S01]  /*0800*/  STG.E.64 desc[UR4][R4.64+0x8], R2 ;  /* 0x0000080204007986 */ /* 0x000fe2000c101b04 */
[----:B------:R-:W-:Y:S05]  /*0810*/  EXIT ;  /* 0x000000000000794d */ /* 0x000fea0003800000 */
.L_x_1500:
[----:B------:R-:W-:Y:S02]  /*0820*/  ULDC.64 UR6, c[0x0][0x218] ;  /* 0x0000860000067ab9 */ /* 0x000fe40000000a00 */
[----:B------:R-:W-:-:S04]  /*0830*/  LEA R2, P0, R4, UR6, 0x2 ;  /* 0x0000000604027c11 */ /* 0x000fc8000f8010ff */
[----:B------:R-:W-:-:S05]  /*0840*/  LEA.HI.X R3, R4, UR7, RZ, 0x2, P0 ;  /* 0x0000000704037c11 */ /* 0x000fca00080f14ff */
[----:B------:R-:W2:Y:S04]  /*0850*/  LDG.E R0, desc[UR4][R2.64+-0x4] ;  /* 0xfffffc0402007981 */ /* 0x000ea8000c1e1900 */
[----:B------:R-:W2:Y:S02]  /*0860*/  LDG.E R5, desc[UR4][R2.64] ;  /* 0x0000000402057981 */ /* 0x000ea4000c1e1900 */
[----:B--2---:R-:W-:-:S13]  /*0870*/  ISETP.GE.AND P0, PT, R0, R5, PT ;  /* 0x000000050000720c */ /* 0x004fda0003f06270 */
[----:B------:R-:W-:Y:S05]  /*0880*/  @P0 EXIT ;  /* 0x000000000000094d */ /* 0x000fea0003800000 */
[--C-:B------:R-:W-:Y:S01]  /*0890*/  IMAD.MOV.U32 R11, RZ, RZ, R0.reuse ;  /* 0x000000ffff0b7224 */ /* 0x100fe200078e0000 */
[----:B------:R-:W-:Y:S01]  /*08a0*/  ULDC.64 UR6, c[0x0][0x210] ;  /* 0x0000840000067ab9 */ /* 0x000fe20000000a00 */
[----:B------:R-:W-:-:S03]  /*08b0*/  SHF.R.S32.HI R10, RZ, 0x1f, R0 ;  /* 0x0000001fff0a7819 */ /* 0x000fc60000011400 */
[----:B------:R-:W-:-:S04]  /*08c0*/  LEA R8, P0, R11, UR6, 0x3 ;  /* 0x000000060b087c11 */ /* 0x000fc8000f8018ff */
[----:B------:R-:W-:Y:S02]  /*08d0*/  IADD3 R8, P1, R8, 0x8, RZ ;  /* 0x0000000808087810 */ /* 0x000fe40007f3e0ff */
[----:B------:R-:W-:-:S05]  /*08e0*/  LEA.HI.X R9, R11, UR7, R10, 0x3, P0 ;  /* 0x000000070b097c11 */ /* 0x000fca00080f1c0a */
[----:B------:R-:W-:-:S07]  /*08f0*/  IMAD.X R9, RZ, RZ, R9, P1 ;  /* 0x000000ffff097224 */ /* 0x000fce00008e0609 */
.L_x_1506:
[----:B------:R-:W-:Y:S02]  /*0900*/  IMAD.MOV.U32 R5, RZ, RZ, RZ ;  /* 0x000000ffff057224 */ /* 0x000fe400078e00ff */
[----:B------:R-:W-:Y:S02]  /*0910*/  IMAD.MOV.U32 R6, RZ, RZ, R8 ;  /* 0x000000ffff067224 */ /* 0x000fe400078e0008 */
        /* <DEDUP_REMOVED lines=12> */
.L_x_1499:
[----:B------:R-:W0:Y:S02]  /*09e0*/  LDC.64 R2, c[0x0][0x218] ;  /* 0x00008600ff027b82 */ /* 0x000e240000000a00 */
[----:B0-----:R-:W2:Y:S02]  /*09f0*/  LDG.E R0, desc[UR4][R2.64] ;  /* 0x0000000402007981 */ /* 0x001ea4000c1e1900 */
[----:B--2---:R-:W-:-:S13]  /*0a00*/  ISETP.GE.AND P0, PT, R0, RZ, PT ;  /* 0x000000ff0000720c */ /* 0x004fda0003f06270 */
[----:B------:R-:W-:Y:S05]  /*0a10*/  @!P0 EXIT ;  /* 0x000000000000894d */ /* 0x000fea0003800000 */
[----:B------:R-:W-:Y:S01]  /*0a20*/  UMOV UR6, 0xffffffff ;  /* 0xffffffff00067882 */ /* 0x000fe20000000000 */
[----:B------:R-:W-:-:S05]  /*0a30*/  UMOV UR7, 0xffffffff ;  /* 0xffffffff00077882 */ /* 0x000fca0000000000 */
.L_x_1507:
[----:B------:R-:W-:Y:S02]  /*0a40*/  IMAD.MOV.U32 R4, RZ, RZ, R6 ;  /* 0x000000ffff047224 */ /* 0x000fe400078e0006 */
[----:B------:R-:W-:-:S05]  /*0a50*/  IMAD.MOV.U32 R5, RZ, RZ, R7 ;  /* 0x000000ffff057224 */ /* 0x000fca00078e0007 */
[----:B------:R0:W-:Y:S04]  /*0a60*/  STG.E.64 desc[UR4][R4.64], RZ ;  /* 0x000000ff04007986 */ /* 0x0001e8000c101b04 */
[----:B------:R-:W2:Y:S01]  /*0a70*/  LDG.E R0, desc[UR4][R2.64] ;  /* 0x0000000402007981 */ /* 0x000ea2000c1e1900 */
[----:B------:R-:W-:Y:S01]  /*0a80*/  UIADD3 UR6, UP0, UR6, 0x1, URZ ;  /* 0x0000000106067890 */ /* 0x000fe2000ff1e03f */
[----:B------:R-:W-:-:S03]  /*0a90*/  IADD3 R6, P1, R6, 0x8, RZ ;  /* 0x0000000806067810 */ /* 0x000fc60007f3e0ff */
[----:B------:R-:W-:Y:S02]  /*0aa0*/  UIADD3.X UR7, URZ, UR7, URZ, UP0, !UPT ;  /* 0x000000073f077290 */ /* 0x000fe400087fe43f */
[----:B------:R-:W-:-:S04]  /*0ab0*/  IMAD.X R7, RZ, RZ, R7, P1 ;  /* 0x000000ffff077224 */ /* 0x000fc800008e0607 */
[----:B------:R-:W-:Y:S01]  /*0ac0*/  IMAD.U32 R9, RZ, RZ, UR7 ;  /* 0x00000007ff097e24 */ /* 0x000fe2000f8e00ff */
[----:B--2---:R-:W-:Y:S02]  /*0ad0*/  ISETP.LE.U32.AND P0, PT, R0, UR6, PT ;  /* 0x0000000600007c0c */ /* 0x004fe4000bf03070 */
[----:B------:R-:W-:-:S04]  /*0ae0*/  SHF.R.S32.HI R0, RZ, 0x1f, R0 ;  /* 0x0000001fff007819 */ /* 0x000fc80000011400 */
[----:B------:R-:W-:-:S13]  /*0af0*/  ISETP.GE.AND.EX P0, PT, R9, R0, PT, P0 ;  /* 0x000000000900720c */ /* 0x000fda0003f06300 */
[----:B0-----:R-:W-:Y:S05]  /*0b00*/  @!P0 BRA `(.L_x_1507) ;  /* 0xfffffffc00cc8947 */ /* 0x001fea000383ffff */
[----:B------:R-:W-:Y:S05]  /*0b10*/  EXIT ;  /* 0x000000000000794d */ /* 0x000fea0003800000 */
.L_x_1508:
        /* <DEDUP_REMOVED lines=14> */
.L_x_8765:


//--------------------- .text._ZN2at6native55_GLOBAL__N__0955718d_22_SparseCsrTensorMath_cu_868dd54543convert_indices_from_coo_to_csr_cuda_kernelIalEEvPT0_PKT_ll --------------------------
	.section	.text._ZN2at6native55_GLOBAL__N__0955718d_22_SparseCsrTensorMath_cu_868dd54543convert_indices_from_coo_to_csr_cuda_kernelIalEEvPT0_PKT_ll,"ax",@progbits
	.align	128
.text._ZN2at6native55_GLOBAL__N__0955718d_22_SparseCsrTensorMath_cu_868dd54543convert_indices_from_coo_to_csr_cuda_kernelIalEEvPT0_PKT_ll:
        .type           _ZN2at6native55_GLOBAL__N__0955718d_22_SparseCsrTensorMath_cu_868dd54543convert_indices_from_coo_to_csr_cuda_kernelIalEEvPT0_PKT_ll,@function
        .size           _ZN2at6native55_GLOBAL__N__0955718d_22_SparseCsrTensorMath_cu_868dd54543convert_indices_from_coo_to_csr_cuda_kernelIalEEvPT0_PKT_ll,(.L_x_8766 - _ZN2at6native55_GLOBAL__N__0955718d_22_SparseCsrTensorMath_cu_868dd54543convert_indices_from_coo_to_csr_cuda_kernelIalEEvPT0_PKT_ll)
        .other          _ZN2at6native55_GLOBAL__N__0955718d_22_SparseCsrTensorMath_cu_868dd54543convert_indices_from_coo_to_csr_cuda_kernelIalEEvPT0_PKT_ll,@"STO_CUDA_ENTRY STV_DEFAULT"
_ZN2at6native55_GLOBAL__N__0955718d_22_SparseCsrTensorMath_cu_868dd54543convert_indices_from_coo_to_csr_cuda_kernelIalEEvPT0_PKT_ll:
        /* <DEDUP_REMOVED lines=20> */
[----:B------:R-:W-:-:S04]  /*0140*/  IADD3 R2, P0, R2, UR6, RZ ;  /* 0x0000000602027c10 */ /* 0x000fc8000ff1e0ff */
[----:B------:R-:W-:-:S06]  /*0150*/  IADD3.X R3, R3, UR7, RZ, P0, !PT ;  /* 0x0000000703037c10 */ /* 0x000fcc00087fe4ff */
[----:B------:R-:W2:Y:S02]  /*0160*/  LDG.E.S8 R3, desc[UR4][R2.64+-0x1] ;  /* 0xffffff0402037981 */ /* 0x000ea4000c1e1300 */
        /* <DEDUP_REMOVED lines=20> */
.L_x_1512:
        /* <DEDUP_REMOVED lines=12> */
.L_x_1511:
        /* <DEDUP_REMOVED lines=21> */
.L_x_1514:
        /* <DEDUP_REMOVED lines=25> */
.L_x_1513:
        /* <DEDUP_REMOVED lines=21> */
.L_x_1515:
        /* <DEDUP_REMOVED lines=9> */
.L_x_1510:
[----:B------:R-:W-:Y:S02]  /*0830*/  ULDC.64 UR6, c[0x0][0x218] ;  /* 0x0000860000067ab9 */ /* 0x000fe40000000a00 */
[----:B------:R-:W-:-:S05]  /*0840*/  IADD3 R2, P0, R4, UR6, RZ ;  /* 0x0000000604027c10 */ /* 0x000fca000ff1e0ff */
[----:B------:R-:W-:-:S05]  /*0850*/  IMAD.X R3, RZ, RZ, UR7, P0 ;  /* 0x00000007ff037e24 */ /* 0x000fca00080e06ff */
[----:B------:R-:W2:Y:S04]  /*0860*/  LDG.E.S8 R0, desc[UR4][R2.64+-0x1] ;  /* 0xffffff0402007981 */ /* 0x000ea8000c1e1300 */
[----:B------:R-:W2:Y:S02]  /*0870*/  LDG.E.S8 R5, desc[UR4][R2.64] ;  /* 0x0000000402057981 */ /* 0x000ea4000c1e1300 */
[----:B--2---:R-:W-:-:S13]  /*0880*/  ISETP.GE.AND P0, PT, R0, R5, PT ;  /* 0x000000050000720c */ /* 0x004fda0003f06270 */
[----:B------:R-:W-:Y:S05]  /*0890*/  @P0 EXIT ;  /* 0x000000000000094d */ /* 0x000fea0003800000 */
[----:B------:R-:W-:Y:S01]  /*08a0*/  LOP3.LUT R0, R0, 0xffff, RZ, 0xc0, !PT ;  /* 0x0000ffff00007812 */ /* 0x000fe200078ec0ff */
[----:B------:R-:W-:-:S03]  /*08b0*/  ULDC.64 UR6, c[0x0][0x210] ;  /* 0x0000840000067ab9 */ /* 0x000fc60000000a00 */
[----:B------:R-:W-:-:S04]  /*08c0*/  PRMT R11, R0, 0x8880, RZ ;  /* 0x00008880000b7816 */ /* 0x000fc800000000ff */
[C---:B------:R-:W-:Y:S02]  /*08d0*/  LEA R8, P0, R11.reuse, UR6, 0x3 ;  /* 0x000000060b087c11 */ /* 0x040fe4000f8018ff */
[----:B------:R-:W-:Y:S02]  /*08e0*/  SHF.R.S32.HI R10, RZ, 0x1f, R11 ;  /* 0x0000001fff0a7819 */ /* 0x000fe4000001140b */
[----:B------:R-:W-:Y:S02]  /*08f0*/  IADD3 R8, P1, R8, 0x8, RZ ;  /* 0x0000000808087810 */ /* 0x000fe40007f3e0ff */
[----:B------:R-:W-:-:S05]  /*0900*/  LEA.HI.X R9, R11, UR7, R10, 0x3, P0 ;  /* 0x000000070b097c11 */ /* 0x000fca00080f1c0a */
[----:B------:R-:W-:-:S07]  /*0910*/  IMAD.X R9, RZ, RZ, R9, P1 ;  /* 0x000000ffff097224 */ /* 0x000fce00008e0609 */
.L_x_1516:
[----:B------:R-:W-:Y:S02]  /*0920*/  IMAD.MOV.U32 R5, RZ, RZ, RZ ;  /* 0x000000ffff057224 */ /* 0x000fe400078e00ff */
[----:B------:R-:W-:Y:S02]  /*0930*/  IMAD.MOV.U32 R6, RZ, RZ, R8 ;  /* 0x000000ffff067224 */ /* 0x000fe400078e0008 */
[----:B------:R-:W-:-:S05]  /*0940*/  IMAD.MOV.U32 R7, RZ, RZ, R9 ;  /* 0x000000ffff077224 */ /* 0x000fca00078e0009 */
        /* <DEDUP_REMOVED lines=11> */
.L_x_1509:
[----:B------:R-:W0:Y:S02]  /*0a00*/  LDC.64 R2, c[0x0][0x218] ;  /* 0x00008600ff027b82 */ /* 0x000e240000000a00 */
[----:B0-----:R-:W2:Y:S02]  /*0a10*/  LDG.E.S8 R0, desc[UR4][R2.64] ;  /* 0x0000000402007981 */ /* 0x001ea4000c1e1300 */
[----:B--2---:R-:W-:-:S13]  /*0a20*/  ISETP.GE.AND P0, PT, R0, RZ, PT ;  /* 0x000000ff0000720c */ /* 0x004fda0003f06270 */
[----:B------:R-:W-:Y:S05]  /*0a30*/  @!P0 EXIT ;  /* 0x000000000000894d */ /* 0x000fea0003800000 */
[----:B------:R-:W-:Y:S01]  /*0a40*/  UMOV UR6, 0xffffffff ;  /* 0xffffffff00067882 */ /* 0x000fe20000000000 */
[----:B------:R-:W-:-:S05]  /*0a50*/  UMOV UR7, 0xffffffff ;  /* 0xffffffff00077882 */ /* 0x000fca0000000000 */
.L_x_1517:
[----:B------:R-:W-:Y:S02]  /*0a60*/  IMAD.MOV.U32 R4, RZ, RZ, R6 ;  /* 0x000000ffff047224 */ /* 0x000fe400078e0006 */
[----:B------:R-:W-:-:S05]  /*0a70*/  IMAD.MOV.U32 R5, RZ, RZ, R7 ;  /* 0x000000ffff057224 */ /* 0x000fca00078e0007 */
[----:B------:R0:W-:Y:S04]  /*0a80*/  STG.E.64 desc[UR4][R4.64], RZ ;  /* 0x000000ff04007986 */ /* 0x0001e8000c101b04 */
[----:B------:R-:W2:Y:S01]  /*0a90*/  LDG.E.S8 R0, desc[UR4][R2.64] ;  /* 0x0000000402007981 */ /* 0x000ea2000c1e1300 */
        /* <DEDUP_REMOVED lines=10> */
.L_x_1518:
        /* <DEDUP_REMOVED lines=12> */
.L_x_8766:


//--------------------- .text._ZN2at6native55_GLOBAL__N__0955718d_22_SparseCsrTensorMath_cu_868dd54543convert_indices_from_coo_to_csr_cuda_kernelIhlEEvPT0_PKT_ll --------------------------
	.section	.text._ZN2at6native55_GLOBAL__N__0955718d_22_SparseCsrTensorMath_cu_868dd54543convert_indices_from_coo_to_csr_cuda_kernelIhlEEvPT0_PKT_ll,"ax",@progbits
	.align	128
.text._ZN2at6native55_GLOBAL__N__0955718d_22_SparseCsrTensorMath_cu_868dd54543convert_indices_from_coo_to_csr_cuda_kernelIhlEEvPT0_PKT_ll:
        .type           _ZN2at6native55_GLOBAL__N__0955718d_22_SparseCsrTensorMath_cu_868dd54543convert_indices_from_coo_to_csr_cuda_kernelIhlEEvPT0_PKT_ll,@function
        .size           _ZN2at6native55_GLOBAL__N__0955718d_22_SparseCsrTensorMath_cu_868dd54543convert_indices_from_coo_to_csr_cuda_kernelIhlEEvPT0_PKT_ll,(.L_x_8767 - _ZN2at6native55_GLOBAL__N__0955718d_22_SparseCsrTensorMath_cu_868dd54543convert_indices_from_coo_to_csr_cuda_kernelIhlEEvPT0_PKT_ll)
        .other          _ZN2at6native55_GLOBAL__N__0955718d_22_SparseCsrTensorMath_cu_868dd54543convert_indices_from_coo_to_csr_cuda_kernelIhlEEvPT0_PKT_ll,@"STO_CUDA_ENTRY STV_DEFAULT"
_ZN2at6native55_GLOBAL__N__0955718d_22_SparseCsrTensorMath_cu_868dd54543convert_indices_from_coo_to_csr_cuda_kernelIhlEEvPT0_PKT_ll:
        /* <DEDUP_REMOVED lines=19> */
[----:B------:R-:W-:-:S04]  /*0130*/  IADD3 R4, P0, R2, UR6, RZ ;  /* 0x0000000602047c10 */ /* 0x000fc8000ff1e0ff */
[----:B------:R-:W-:Y:S02]  /*0140*/  IADD3.X R5, R3, UR7, RZ, P0, !PT ;  /* 0x0000000703057c10 */ /* 0x000fe400087fe4ff */
[----:B------:R-:W0:Y:S04]  /*0150*/  LDC.64 R2, c[0x0][0x220] ;  /* 0x00008800ff027b82 */ /* 0x000e280000000a00 */
[----:B------:R-:W0:Y:S02]  /*0160*/  LDG.E.U8 R5, desc[UR4][R4.64+-0x1] ;  /* 0xffffff0404057981 */ /* 0x000e24000c1e1100 */
[----:B0-----:R-:W-:-:S04]  /*0170*/  ISETP.GE.U32.AND P0, PT, R5, R2, PT ;  /* 0x000000020500720c */ /* 0x001fc80003f06070 */
[----:B------:R-:W-:-:S13]  /*0180*/  ISETP.GE.AND.EX P0, PT, RZ, R3, PT, P0 ;  /* 0x00000003ff00720c */ /* 0x000fda0003f06300 */
[----:B------:R-:W-:Y:S05]  /*0190*/  @P0 EXIT ;  /* 0x000000000000094d */ /* 0x000fea0003800000 */
[----:B------:R-:W-:Y:S01]  /*01a0*/  IMAD.IADD R4, R2, 0x1, -R5 ;  /* 0x0000000102047824 */ /* 0x000fe200078e0a05 */
[----:B------:R-:W-:-:S04]  /*01b0*/  LOP3.LUT R7, RZ, R5, RZ, 0x33, !PT ;  /* 0x00000005ff077212 */ /* 0x000fc800078e33ff */
[----:B------:R-:W-:Y:S02]  /*01c0*/  LOP3.LUT R4, R4, 0x3, RZ, 0xc0, !PT ;  /* 0x0000000304047812 */ /* 0x000fe400078ec0ff */
[----:B------:R-:W-:Y:S02]  /*01d0*/  IADD3 R0, P2, R7, R2, RZ ;  /* 0x0000000207007210 */ /* 0x000fe40007f5e0ff */
[----:B------:R-:W-:Y:S02]  /*01e0*/  ISETP.NE.U32.AND P1, PT, R4, RZ, PT ;  /* 0x000000ff0400720c */ /* 0x000fe40003f25070 */
[----:B------:R-:W-:Y:S02]  /*01f0*/  ISETP.GE.U32.AND P0, PT, R0, 0x3, PT ;  /* 0x000000030000780c */ /* 0x000fe40003f06070 */
[----:B------:R-:W-:Y:S02]  /*0200*/  ISETP.NE.AND.EX P1, PT, RZ, RZ, PT, P1 ;  /* 0x000000ffff00720c */ /* 0x000fe40003f25310 */
[----:B------:R-:W-:-:S04]  /*0210*/  IADD3.X R0, R3, -0x1, RZ, P2, !PT ;  /* 0xffffffff03007810 */ /* 0x000fc800017fe4ff */
[----:B------:R-:W-:Y:S01]  /*0220*/  ISETP.GE.U32.AND.EX P0, PT, R0, RZ, PT, P0 ;  /* 0x000000ff0000720c */ /* 0x000fe20003f06100 */
[----:B------:R-:W-:-:S06]  /*0230*/  IMAD.MOV.U32 R0, RZ, RZ, RZ ;  /* 0x000000ffff007224 */ /* 0x000fcc00078e00ff */
[----:B------:R-:W-:Y:S06]  /*0240*/  @!P1 BRA `(.L_x_1521) ;  /* 0x0000000000509947 */ /* 0x000fec0003800000 */
[----:B------:R-:W0:Y:S01]  /*0250*/  LDC.64 R8, c[0x0][0x228] ;  /* 0x00008a00ff087b82 */ /* 0x000e220000000a00 */
[----:B------:R-:W-:Y:S01]  /*0260*/  ULDC.64 UR6, c[0x0][0x210] ;  /* 0x0000840000067ab9 */ /* 0x000fe20000000a00 */
[----:B------:R-:W-:Y:S01]  /*0270*/  IADD3 R4, P3, RZ, -R4, RZ ;  /* 0x80000004ff047210 */ /* 0x000fe20007f7e0ff */
[----:B------:R-:W-:Y:S01]  /*0280*/  IMAD.MOV.U32 R0, RZ, RZ, RZ ;  /* 0x000000ffff007224 */ /* 0x000fe200078e00ff */
[----:B------:R-:W-:-:S03]  /*0290*/  LEA R11, P1, R5, UR6, 0x3 ;  /* 0x00000006050b7c11 */ /* 0x000fc6000f8218ff */
[----:B------:R-:W-:Y:S01]  /*02a0*/  IMAD.X R10, RZ, RZ, -0x1, P3 ;  /* 0xffffffffff0a7424 */ /* 0x000fe200018e06ff */
[----:B------:R-:W-:-:S04]  /*02b0*/  IADD3 R11, P2, R11, 0x8, RZ ;  /* 0x000000080b0b7810 */ /* 0x000fc80007f5e0ff */
[----:B------:R-:W-:-:S09]  /*02c0*/  IADD3.X R12, RZ, UR7, RZ, P2, P1 ;  /* 0x00000007ff0c7c10 */ /* 0x000fd200097e24ff */
.L_x_1522:
        /* <DEDUP_REMOVED lines=12> */
.L_x_1521:
[----:B------:R-:W-:Y:S05]  /*0390*/  @!P0 EXIT ;  /* 0x000000000000894d */ /* 0x000fea0003800000 */
[----:B------:R-:W0:Y:S01]  /*03a0*/  LDC.64 R6, c[0x0][0x210] ;  /* 0x00008400ff067b82 */ /* 0x000e220000000a00 */
[----:B------:R-:W-:-:S04]  /*03b0*/  IADD3 R4, P2, -R5, R2, RZ ;  /* 0x0000000205047210 */ /* 0x000fc80007f5e1ff */
[----:B------:R-:W-:Y:S01]  /*03c0*/  ISETP.GT.U32.AND P1, PT, R4, 0xc, PT ;  /* 0x0000000c0400780c */ /* 0x000fe20003f24070 */
        /* <DEDUP_REMOVED lines=12> */
.L_x_1524:
        /* <DEDUP_REMOVED lines=25> */
.L_x_1523:
        /* <DEDUP_REMOVED lines=21> */
.L_x_1525:
        /* <DEDUP_REMOVED lines=9> */
.L_x_1520:
[----:B------:R-:W-:Y:S02]  /*0800*/  ULDC.64 UR6, c[0x0][0x218] ;  /* 0x0000860000067ab9 */ /* 0x000fe40000000a00 */
[----:B------:R-:W-:-:S05]  /*0810*/  IADD3 R2, P0, R4, UR6, RZ ;  /* 0x0000000604027c10 */ /* 0x000fca000ff1e0ff */
[----:B------:R-:W-:-:S05]  /*0820*/  IMAD.X R3, RZ, RZ, UR7, P0 ;  /* 0x00000007ff037e24 */ /* 0x000fca00080e06ff */
[----:B------:R-:W2:Y:S04]  /*0830*/  LDG.E.U8 R0, desc[UR4][R2.64+-0x1] ;  /* 0xffffff0402007981 */ /* 0x000ea8000c1e1100 */
[----:B------:R-:W2:Y:S02]  /*0840*/  LDG.E.U8 R5, desc[UR4][R2.64] ;  /* 0x0000000402057981 */ /* 0x000ea4000c1e1100 */
[----:B--2---:R-:W-:-:S13]  /*0850*/  ISETP.GE.U32.AND P0, PT, R0, R5, PT ;  /* 0x000000050000720c */ /* 0x004fda0003f06070 */
[----:B------:R-:W-:Y:S05]  /*0860*/  @P0 EXIT ;  /* 0x000000000000094d */ /* 0x000fea0003800000 */
[----:B------:R-:W-:Y:S01]  /*0870*/  IMAD.MOV.U32 R11, RZ, RZ, R0 ;  /* 0x000000ffff0b7224 */ /* 0x000fe200078e0000 */
[----:B------:R-:W-:Y:S01]  /*0880*/  ULDC.64 UR6, c[0x0][0x210] ;  /* 0x0000840000067ab9 */ /* 0x000fe20000000a00 */
[----:B------:R-:W-:-:S03]  /*0890*/  IMAD.MOV.U32 R10, RZ, RZ, RZ ;  /* 0x000000ffff0a7224 */ /* 0x000fc600078e00ff */
[----:B------:R-:W-:-:S04]  /*08a0*/  LEA R8, P0, R11, UR6, 0x3 ;  /* 0x000000060b087c11 */ /* 0x000fc8000f8018ff */
[----:B------:R-:W-:Y:S02]  /*08b0*/  IADD3 R8, P1, R8, 0x8, RZ ;  /* 0x0000000808087810 */ /* 0x000fe40007f3e0ff */
[----:B------:R-:W-:-:S05]  /*08c0*/  LEA.HI.X R9, R11, UR7, R10, 0x3, P0 ;  /* 0x000000070b097c11 */ /* 0x000fca00080f1c0a */
[----:B------:R-:W-:-:S07]  /*08d0*/  IMAD.X R9, RZ, RZ, R9, P1 ;  /* 0x000000ffff097224 */ /* 0x000fce00008e0609 */
.L_x_1526:
[----:B------:R-:W-:Y:S02]  /*08e0*/  IMAD.MOV.U32 R5, RZ, RZ, RZ ;  /* 0x000000ffff057224 */ /* 0x000fe400078e00ff */
[----:B------:R-:W-:Y:S02]  /*08f0*/  IMAD.MOV.U32 R6, RZ, RZ, R8 ;  /* 0x000000ffff067224 */ /* 0x000fe400078e0008 */
[----:B------:R-:W-:-:S05]  /*0900*/  IMAD.MOV.U32 R7, RZ, RZ, R9 ;  /* 0x000000ffff077224 */ /* 0x000fca00078e0009 */
        /* <DEDUP_REMOVED lines=10> */
.L_x_1519:
[----:B------:R-:W0:Y:S01]  /*09b0*/  LDC.64 R2, c[0x0][0x218] ;  /* 0x00008600ff027b82 */ /* 0x000e220000000a00 */
[----:B------:R-:W-:Y:S01]  /*09c0*/  UMOV UR6, 0xffffffff ;  /* 0xffffffff00067882 */ /* 0x000fe20000000000 */
[----:B------:R-:W-:-:S05]  /*09d0*/  UMOV UR7, 0xffffffff ;  /* 0xffffffff00077882 */ /* 0x000fca0000000000 */
.L_x_1527:
[----:B------:R-:W-:Y:S02]  /*09e0*/  IMAD.MOV.U32 R4, RZ, RZ, R6 ;  /* 0x000000ffff047224 */ /* 0x000fe400078e0006 */
[----:B------:R-:W-:-:S05]  /*09f0*/  IMAD.MOV.U32 R5, RZ, RZ, R7 ;  /* 0x000000ffff057224 */ /* 0x000fca00078e0007 */
[----:B------:R1:W-:Y:S04]  /*0a00*/  STG.E.64 desc[UR4][R4.64], RZ ;  /* 0x000000ff04007986 */ /* 0x0003e8000c101b04 */
[----:B0-----:R-:W2:Y:S01]  /*0a10*/  LDG.E.U8 R0, desc[UR4][R2.64] ;  /* 0x0000000402007981 */ /* 0x001ea2000c1e1100 */
[----:B------:R-:W-:Y:S01]  /*0a20*/  UIADD3 UR6, UP0, UR6, 0x1, URZ ;  /* 0x0000000106067890 */ /* 0x000fe2000ff1e03f */
[----:B------:R-:W-:-:S03]  /*0a30*/  IADD3 R6, P1, R6, 0x8, RZ ;  /* 0x0000000806067810 */ /* 0x000fc60007f3e0ff */
[----:B------:R-:W-:Y:S02]  /*0a40*/  UIADD3.X UR7, URZ, UR7, URZ, UP0, !UPT ;  /* 0x000000073f077290 */ /* 0x000fe400087fe43f */
[----:B------:R-:W-:-:S04]  /*0a50*/  IMAD.X R7, RZ, RZ, R7, P1 ;  /* 0x000000ffff077224 */ /* 0x000fc800008e0607 */
[----:B------:R-:W-:Y:S01]  /*0a60*/  IMAD.U32 R8, RZ, RZ, UR7 ;  /* 0x00000007ff087e24 */ /* 0x000fe2000f8e00ff */
[----:B--2---:R-:W-:-:S04]  /*0a70*/  ISETP.LE.U32.AND P0, PT, R0, UR6, PT ;  /* 0x0000000600007c0c */ /* 0x004fc8000bf03070 */
[----:B------:R-:W-:-:S13]  /*0a80*/  ISETP.GE.U32.AND.EX P0, PT, R8, RZ, PT, P0 ;  /* 0x000000ff0800720c */ /* 0x000fda0003f06100 */
[----:B-1----:R-:W-:Y:S05]  /*0a90*/  @!P0 BRA `(.L_x_1527) ;  /* 0xfffffffc00d08947 */ /* 0x002fea000383ffff */
[----:B------:R-:W-:Y:S05]  /*0aa0*/  EXIT ;  /* 0x000000000000794d */ /* 0x000fea0003800000 */
.L_x_1528:
        /* <DEDUP_REMOVED lines=13> */
.L_x_8767:


//--------------------- .text._ZN2at6native55_GLOBAL__N__0955718d_22_SparseCsrTensorMath_cu_868dd54543convert_indices_from_coo_to_csr_cuda_kernelIsiEEvPT0_PKT_ll --------------------------
	.section	.text._ZN2at6native55_GLOBAL__N__0955718d_22_SparseCsrTensorMath_cu_868dd54543convert_indices_from_coo_to_csr_cuda_kernelIsiEEvPT0_PKT_ll,"ax",@progbits
	.align	128
.text._ZN2at6native55_GLOBAL__N__0955718d_22_SparseCsrTensorMath_cu_868dd54543convert_indices_from_coo_to_csr_cuda_kernelIsiEEvPT0_PKT_ll:
        .type           _ZN2at6native55_GLOBAL__N__0955718d_22_SparseCsrTensorMath_cu_868dd54543convert_indices_from_coo_to_csr_cuda_kernelIsiEEvPT0_PKT_ll,@function
        .size           _ZN2at6native55_GLOBAL__N__0955718d_22_SparseCsrTensorMath_cu_868dd54543convert_indices_from_coo_to_csr_cuda_kernelIsiEEvPT0_PKT_ll,(.L_x_8768 - _ZN2at6native55_GLOBAL__N__0955718d_22_SparseCsrTensorMath_cu_868dd54543convert_indices_from_coo_to_csr_cuda_kernelIsiEEvPT0_PKT_ll)
        .other          _ZN2at6native55_GLOBAL__N__0955718d_22_SparseCsrTensorMath_cu_868dd54543convert_indices_from_coo_to_csr_cuda_kernelIsiEEvPT0_PKT_ll,@"STO_CUDA_ENTRY STV_DEFAULT"
_ZN2at6native55_GLOBAL__N__0955718d_22_SparseCsrTensorMath_cu_868dd54543convert_indices_from_coo_to_csr_cuda_kernelIsiEEvPT0_PKT_ll:
        /* <DEDUP_REMOVED lines=21> */
[----:B------:R-:W-:-:S05]  /*0150*/  LEA.HI.X R5, R2, UR7, R3, 0x1, P0 ;  /* 0x0000000702057c11 */ /* 0x000fca00080f0c03 */
        /* <DEDUP_REMOVED lines=20> */
.L_x_1532:
[----:B------:R-:W-:Y:S01]  /*02a0*/  IMAD.MOV.U32 R4, RZ, RZ, R10 ;  /* 0x000000ffff047224 */ /* 0x000fe200078e000a */
[----:B------:R-:W-:Y:S01]  /*02b0*/  IADD3 R8, P0, R8, 0x1, RZ ;  /* 0x0000000108087810 */ /* 0x000fe20007f1e0ff */
[----:B------:R-:W-:Y:S01]  /*02c0*/  IMAD.MOV.U32 R5, RZ, RZ, R11 ;  /* 0x000000ffff057224 */ /* 0x000fe200078e000b */
[----:B------:R-:W-:Y:S02]  /*02d0*/  IADD3 R3, P1, R3, 0x1, RZ ;  /* 0x0000000103037810 */ /* 0x000fe40007f3e0ff */
[----:B------:R-:W-:Y:S01]  /*02e0*/  IADD3 R10, P2, R10, 0x4, RZ ;  /* 0x000000040a0a7810 */ /* 0x000fe20007f5e0ff */
[----:B------:R-:W-:Y:S01]  /*02f0*/  IMAD.X R9, RZ, RZ, R9, P0 ;  /* 0x000000ffff097224 */ /* 0x000fe200000e0609 */
[----:B------:R0:W-:Y:S01]  /*0300*/  STG.E desc[UR4][R4.64], R2 ;  /* 0x0000000204007986 */ /* 0x0001e2000c101904 */
[----:B------:R-:W-:Y:S01]  /*0310*/  ISETP.NE.U32.AND P0, PT, R8, RZ, PT ;  /* 0x000000ff0800720c */ /* 0x000fe20003f05070 */
[----:B------:R-:W-:Y:S02]  /*0320*/  IMAD.X R0, RZ, RZ, R0, P1 ;  /* 0x000000ffff007224 */ /* 0x000fe400008e0600 */
[----:B------:R-:W-:Y:S01]  /*0330*/  IMAD.X R11, RZ, RZ, R11, P2 ;  /* 0x000000ffff0b7224 */ /* 0x000fe200010e060b */
[----:B------:R-:W-:-:S13]  /*0340*/  ISETP.NE.AND.EX P0, PT, R9, RZ, PT, P0 ;  /* 0x000000ff0900720c */ /* 0x000fda0003f05300 */
[----:B0-----:R-:W-:Y:S05]  /*0350*/  @P0 BRA `(.L_x_1532) ;  /* 0xfffffffc00d00947 */ /* 0x001fea000383ffff */
.L_x_1531:
        /* <DEDUP_REMOVED lines=17> */
[----:B------:R-:W-:Y:S01]  /*0470*/  UIADD3 UR6, UP0, UR8, -0xc, URZ ;  /* 0xfffffff408067890 */ /* 0x000fe2000ff1e03f */
[----:B------:R-:W-:-:S03]  /*0480*/  PLOP3.LUT P0, PT, PT, PT, PT, 0x8, 0x0 ;  /* 0x000000000000781c */ /* 0x000fc60003f0e170 */
[----:B------:R-:W-:-:S12]  /*0490*/  UIADD3.X UR7, UR9, -0x1, URZ, UP0, !UPT ;  /* 0xffffffff09077890 */ /* 0x000fd800087fe43f */
.L_x_1534:
[----:B------:R-:W-:Y:S01]  /*04a0*/  IADD3 R3, P1, R3, 0x10, RZ ;  /* 0x0000001003037810 */ /* 0x000fe20007f3e0ff */
[----:B------:R-:W-:Y:S01]  /*04b0*/  STG.E desc[UR4][R4.64+-0xc], R2 ;  /* 0xfffff40204007986 */ /* 0x000fe2000c101904 */
[----:B------:R-:W-:-:S03]  /*04c0*/  IADD3 R6, P2, R4, 0x40, RZ ;  /* 0x0000004004067810 */ /* 0x000fc60007f5e0ff */
[----:B------:R-:W-:Y:S01]  /*04d0*/  IMAD.X R0, RZ, RZ, R0, P1 ;  /* 0x000000ffff007224 */ /* 0x000fe200008e0600 */
[----:B------:R-:W-:Y:S01]  /*04e0*/  ISETP.GE.U32.AND P1, PT, R3, UR6, PT ;  /* 0x0000000603007c0c */ /* 0x000fe2000bf26070 */
[----:B------:R-:W-:Y:S01]  /*04f0*/  IMAD.X R7, RZ, RZ, R5, P2 ;  /* 0x000000ffff077224 */ /* 0x000fe200010e0605 */
[----:B------:R-:W-:Y:S02]  /*0500*/  STG.E desc[UR4][R4.64+-0x8], R2 ;  /* 0xfffff80204007986 */ /* 0x000fe4000c101904 */
[----:B------:R-:W-:Y:S02]  /*0510*/  ISETP.GE.AND.EX P1, PT, R0, UR7, PT, P1 ;  /* 0x0000000700007c0c */ /* 0x000fe4000bf26310 */
[----:B------:R-:W-:Y:S04]  /*0520*/  STG.E desc[UR4][R4.64+-0x4], R2 ;  /* 0xfffffc0204007986 */ /* 0x000fe8000c101904 */
        /* <DEDUP_REMOVED lines=12> */
[----:B------:R0:W-:Y:S02]  /*05f0*/  STG.E desc[UR4][R4.64+0x30], R2 ;  /* 0x0000300204007986 */ /* 0x0001e4000c101904 */
[----:B0-----:R-:W-:-:S02]  /*0600*/  IMAD.MOV.U32 R4, RZ, RZ, R6 ;  /* 0x000000ffff047224 */ /* 0x001fc400078e0006 */
[----:B------:R-:W-:Y:S01]  /*0610*/  IMAD.MOV.U32 R5, RZ, RZ, R7 ;  /* 0x000000ffff057224 */ /* 0x000fe200078e0007 */
[----:B------:R-:W-:Y:S06]  /*0620*/  @!P1 BRA `(.L_x_1534) ;  /* 0xfffffffc009c9947 */ /* 0x000fec000383ffff */
.L_x_1533:
[----:B------:R-:W-:-:S04]  /*0630*/  IADD3 R6, P2, -R3, UR8, RZ ;  /* 0x0000000803067c10 */ /* 0x000fc8000ff5e1ff */
[----:B------:R-:W-:Y:S02]  /*0640*/  ISETP.GT.U32.AND P1, PT, R6, 0x4, PT ;  /* 0x000000040600780c */ /* 0x000fe40003f24070 */
[----:B------:R-:W-:-:S04]  /*0650*/  IADD3.X R6, ~R0, UR9, RZ, P2, !PT ;  /* 0x0000000900067c10 */ /* 0x000fc800097fe5ff */
[----:B------:R-:W-:-:S13]  /*0660*/  ISETP.GT.AND.EX P1, PT, R6, RZ, PT, P1 ;  /* 0x000000ff0600720c */ /* 0x000fda0003f24310 */
[----:B------:R-:W-:Y:S05]  /*0670*/  @!P1 BRA `(.L_x_1535) ;  /* 0x00000000003c9947 */ /* 0x000fea0003800000 */
[----:B------:R-:W-:Y:S01]  /*0680*/  IADD3 R6, P1, R4, 0x20, RZ ;  /* 0x0000002004067810 */ /* 0x000fe20007f3e0ff */
[----:B------:R-:W-:Y:S01]  /*0690*/  STG.E desc[UR4][R4.64+-0xc], R2 ;  /* 0xfffff40204007986 */ /* 0x000fe2000c101904 */
[----:B------:R-:W-:Y:S02]  /*06a0*/  IADD3 R3, P2, R3, 0x8, RZ ;  /* 0x0000000803037810 */ /* 0x000fe40007f5e0ff */
[----:B------:R-:W-:Y:S01]  /*06b0*/  PLOP3.LUT P0, PT, PT, PT, PT, 0x8, 0x0 ;  /* 0x000000000000781c */ /* 0x000fe20003f0e170 */
[----:B------:R-:W-:Y:S01]  /*06c0*/  IMAD.X R7, RZ, RZ, R5, P1 ;  /* 0x000000ffff077224 */ /* 0x000fe200008e0605 */
[----:B------:R-:W-:Y:S01]  /*06d0*/  STG.E desc[UR4][R4.64+-0x8], R2 ;  /* 0xfffff80204007986 */ /* 0x000fe2000c101904 */
[----:B------:R-:W-:-:S03]  /*06e0*/  IMAD.X R0, RZ, RZ, R0, P2 ;  /* 0x000000ffff007224 */ /* 0x000fc600010e0600 */
[----:B------:R-:W-:Y:S04]  /*06f0*/  STG.E desc[UR4][R4.64+-0x4], R2 ;  /* 0xfffffc0204007986 */ /* 0x000fe8000c101904 */
[----:B------:R-:W-:Y:S04]  /*0700*/  STG.E desc[UR4][R4.64], R2 ;  /* 0x0000000204007986 */ /* 0x000fe8000c101904 */
[----:B------:R-:W-:Y:S04]  /*0710*/  STG.E desc[UR4][R4.64+0x4], R2 ;  /* 0x0000040204007986 */ /* 0x000fe8000c101904 */
[----:B------:R-:W-:Y:S04]  /*0720*/  STG.E desc[UR4][R4.64+0x8], R2 ;  /* 0x0000080204007986 */ /* 0x000fe8000c101904 */
[----:B------:R-:W-:Y:S04]  /*0730*/  STG.E desc[UR4][R4.64+0xc], R2 ;  /* 0x00000c0204007986 */ /* 0x000fe8000c101904 */
[----:B------:R0:W-:Y:S02]  /*0740*/  STG.E desc[UR4][R4.64+0x10], R2 ;  /* 0x0000100204007986 */ /* 0x0001e4000c101904 */
[----:B0-----:R-:W-:-:S02]  /*0750*/  IMAD.MOV.U32 R4, RZ, RZ, R6 ;  /* 0x000000ffff047224 */ /* 0x001fc400078e0006 */
[----:B------:R-:W-:-:S07]  /*0760*/  IMAD.MOV.U32 R5, RZ, RZ, R7 ;  /* 0x000000ffff057224 */ /* 0x000fce00078e0007 */
.L_x_1535:
[----:B------:R-:W-:-:S04]  /*0770*/  ISETP.LT.U32.AND P1, PT, R3, UR8, PT ;  /* 0x0000000803007c0c */ /* 0x000fc8000bf21070 */
[----:B------:R-:W-:-:S13]  /*0780*/  ISETP.LT.OR.EX P0, PT, R0, UR9, P0, P1 ;  /* 0x0000000900007c0c */ /* 0x000fda0008701710 */
[----:B------:R-:W-:Y:S05]  /*0790*/  @!P0 EXIT ;  /* 0x000000000000894d */ /* 0x000fea0003800000 */
[----:B------:R-:W-:Y:S04]  /*07a0*/  STG.E desc[UR4][R4.64+-0xc], R2 ;  /* 0xfffff40204007986 */ /* 0x000fe8000c101904 */
[----:B------:R-:W-:Y:S04]  /*07b0*/  STG.E desc[UR4][R4.64+-0x8], R2 ;  /* 0xfffff80204007986 */ /* 0x000fe8000c101904 */
[----:B------:R-:W-:Y:S04]  /*07c0*/  STG.E desc[UR4][R4.64+-0x4], R2 ;  /* 0xfffffc0204007986 */ /* 0x000fe8000c101904 */
[----:B------:R-:W-:Y:S01]  /*07d0*/  STG.E desc[UR4][R4.64], R2 ;  /* 0x0000000204007986 */ /* 0x000fe2000c101904 */
[----:B------:R-:W-:Y:S05]  /*07e0*/  EXIT ;  /* 0x000000000000794d */ /* 0x000fea0003800000 */
.L_x_1530:
        /* <DEDUP_REMOVED lines=15> */
.L_x_1536:
[----:B------:R-:W-:Y:S02]  /*08e0*/  IMAD.MOV.U32 R4, RZ, RZ, R6 ;  /* 0x000000ffff047224 */ /* 0x000fe400078e0006 */
[----:B------:R-:W-:-:S05]  /*08f0*/  IMAD.MOV.U32 R5, RZ, RZ, R9 ;  /* 0x000000ffff057224 */ /* 0x000fca00078e0009 */
[----:B------:R0:W-:Y:S04]  /*0900*/  STG.E desc[UR4][R4.64], R7 ;  /* 0x0000000704007986 */ /* 0x0001e8000c101904 */
        /* <DEDUP_REMOVED lines=10> */
.L_x_1529:
[----:B------:R-:W0:Y:S02]  /*09b0*/  LDC.64 R2, c[0x0][0x218] ;  /* 0x00008600ff027b82 */ /* 0x000e240000000a00 */
[----:B0-----:R-:W2:Y:S02]  /*09c0*/  LDG.E.U16 R0, desc[UR4][R2.64] ;  /* 0x0000000402007981 */ /* 0x001ea4000c1e1500 */
[----:B--2---:R-:W-:-:S04]  /*09d0*/  PRMT R0, R0, 0x9910, RZ ;  /* 0x0000991000007816 */ /* 0x004fc800000000ff */
[----:B------:R-:W-:-:S13]  /*09e0*/  ISETP.GE.AND P0, PT, R0, RZ, PT ;  /* 0x000000ff0000720c */ /* 0x000fda0003f06270 */
[----:B------:R-:W-:Y:S05]  /*09f0*/  @!P0 EXIT ;  /* 0x000000000000894d */ /* 0x000fea0003800000 */
[----:B------:R-:W-:Y:S01]  /*0a00*/  UMOV UR6, 0xffffffff ;  /* 0xffffffff00067882 */ /* 0x000fe20000000000 */
[----:B------:R-:W-:-:S05]  /*0a10*/  UMOV UR7, 0xffffffff ;  /* 0xffffffff00077882 */ /* 0x000fca0000000000 */
.L_x_1537:
[----:B------:R0:W-:Y:S04]  /*0a20*/  STG.E desc[UR4][R4.64], RZ ;  /* 0x000000ff04007986 */ /* 0x0001e8000c101904 */
        /* <DEDUP_REMOVED lines=11> */
.L_x_1538:
        /* <DEDUP_REMOVED lines=10> */
.L_x_8768:


//--------------------- .text._ZN2at6native55_GLOBAL__N__0955718d_22_SparseCsrTensorMath_cu_868dd54543convert_indices_from_coo_to_csr_cuda_kernelIliEEvPT0_PKT_ll --------------------------
	.section	.text._ZN2at6native55_GLOBAL__N__0955718d_22_SparseCsrTensorMath_cu_868dd54543convert_indices_from_coo_to_csr_cuda_kernelIliEEvPT0_PKT_ll,"ax",@progbits
	.align	128
.text._ZN2at6native55_GLOBAL__N__0955718d_22_SparseCsrTensorMath_cu_868dd54543convert_indices_from_coo_to_csr_cuda_kernelIliEEvPT0_PKT_ll:
        .type           _ZN2at6native55_GLOBAL__N__0955718d_22_SparseCsrTensorMath_cu_868dd54543convert_indices_from_coo_to_csr_cuda_kernelIliEEvPT0_PKT_ll,@function
        .size           _ZN2at6native55_GLOBAL__N__0955718d_22_SparseCsrTensorMath_cu_868dd54543convert_indices_from_coo_to_csr_cuda_kernelIliEEvPT0_PKT_ll,(.L_x_8769 - _ZN2at6native55_GLOBAL__N__0955718d_22_SparseCsrTensorMath_cu_868dd54543convert_indices_from_coo_to_csr_cuda_kernelIliEEvPT0_PKT_ll)
        .other          _ZN2at6native55_GLOBAL__N__0955718d_22_SparseCsrTensorMath_cu_868dd54543convert_indices_from_coo_to_csr_cuda_kernelIliEEvPT0_PKT_ll,@"STO_CUDA_ENTRY STV_DEFAULT"
_ZN2at6native55_GLOBAL__N__0955718d_22_SparseCsrTensorMath_cu_868dd54543convert_indices_from_coo_to_csr_cuda_kernelIliEEvPT0_PKT_ll:
        /* <DEDUP_REMOVED lines=41> */
.L_x_1542:
        /* <DEDUP_REMOVED lines=12> */
.L_x_1541:
        /* <DEDUP_REMOVED lines=20> */
.L_x_1544:
        /* <DEDUP_REMOVED lines=25> */
.L_x_1543:
        /* <DEDUP_REMOVED lines=20> */
.L_x_1545:
        /* <DEDUP_REMOVED lines=8> */
.L_x_1540:
        /* <DEDUP_REMOVED lines=15> */
.L_x_1546:
[----:B------:R-:W-:Y:S02]  /*08d0*/  IMAD.MOV.U32 R6, RZ, RZ, R0 ;  /* 0x000000ffff067224 */ /* 0x000fe400078e0000 */
[----:B------:R-:W-:-:S05]  /*08e0*/  IMAD.MOV.U32 R7, RZ, RZ, R11 ;  /* 0x000000ffff077224 */ /* 0x000fca00078e000b */
[----:B------:R0:W-:Y:S04]  /*08f0*/  STG.E desc[UR4][R6.64], R9 ;  /* 0x0000000906007986 */ /* 0x0001e8000c101904 */
        /* <DEDUP_REMOVED lines=9> */
.L_x_1539:
[----:B------:R-:W0:Y:S02]  /*0990*/  LDC.64 R2, c[0x0][0x218] ;  /* 0x00008600ff027b82 */ /* 0x000e240000000a00 */
[----:B0-----:R-:W2:Y:S02]  /*09a0*/  LDG.E R4, desc[UR4][R2.64+0x4] ;  /* 0x0000040402047981 */ /* 0x001ea4000c1e1900 */
[----:B--2---:R-:W-:-:S13]  /*09b0*/  ISETP.GE.AND P0, PT, R4, RZ, PT ;  /* 0x000000ff0400720c */ /* 0x004fda0003f06270 */
[----:B------:R-:W-:Y:S05]  /*09c0*/  @!P0 EXIT ;  /* 0x000000000000894d */ /* 0x000fea0003800000 */
[----:B------:R-:W-:Y:S01]  /*09d0*/  UMOV UR6, 0xffffffff ;  /* 0xffffffff00067882 */ /* 0x000fe20000000000 */
[----:B------:R-:W-:-:S05]  /*09e0*/  UMOV UR7, 0xffffffff ;  /* 0xffffffff00077882 */ /* 0x000fca0000000000 */
.L_x_1547:
[----:B------:R-:W-:-:S05]  /*09f0*/  IMAD.MOV.U32 R6, RZ, RZ, R0 ;  /* 0x000000ffff067224 */ /* 0x000fca00078e0000 */
[----:B------:R0:W-:Y:S04]  /*0a00*/  STG.E desc[UR4][R6.64], RZ ;  /* 0x000000ff06007986 */ /* 0x0001e8000c101904 */
        /* <DEDUP_REMOVED lines=10> */
.L_x_1548:
        /* <DEDUP_REMOVED lines=13> */
.L_x_8769:


//--------------------- .text._ZN2at6native55_GLOBAL__N__0955718d_22_SparseCsrTensorMath_cu_868dd54543convert_indices_from_coo_to_csr_cuda_kernelIiiEEvPT0_PKT_ll --------------------------
	.section	.text._ZN2at6native55_GLOBAL__N__0955718d_22_SparseCsrTensorMath_cu_868dd54543convert_indices_from_coo_to_csr_cuda_kernelIiiEEvPT0_PKT_ll,"ax",@progbits
	.align	128
.text._ZN2at6native55_GLOBAL__N__0955718d_22_SparseCsrTensorMath_cu_868dd54543convert_indices_from_coo_to_csr_cuda_kernelIiiEEvPT0_PKT_ll:
        .type           _ZN2at6native55_GLOBAL__N__0955718d_22_SparseCsrTensorMath_cu_868dd54543convert_indices_from_coo_to_csr_cuda_kernelIiiEEvPT0_PKT_ll,@function
        .size           _ZN2at6native55_GLOBAL__N__0955718d_22_SparseCsrTensorMath_cu_868dd54543convert_indices_from_coo_to_csr_cuda_kernelIiiEEvPT0_PKT_ll,(.L_x_8770 - _ZN2at6native55_GLOBAL__N__0955718d_22_SparseCsrTensorMath_cu_868dd54543convert_indices_from_coo_to_csr_cuda_kernelIiiEEvPT0_PKT_ll)
        .other          _ZN2at6native55_GLOBAL__N__0955718d_22_SparseCsrTensorMath_cu_868dd54543convert_indices_from_coo_to_csr_cuda_kernelIiiEEvPT0_PKT_ll,@"STO_CUDA_ENTRY STV_DEFAULT"
_ZN2at6native55_GLOBAL__N__0955718d_22_SparseCsrTensorMath_cu_868dd54543convert_indices_from_coo_to_csr_cuda_kernelIiiEEvPT0_PKT_ll:
        /* <DEDUP_REMOVED lines=19> */
[----:B------:R-:W0:Y:S01]  /*0130*/  LDC.64 R4, c[0x0][0x220] ;  /* 0x00008800ff047b82 */ /* 0x000e220000000a00 */
[----:B------:R-:W-:-:S04]  /*0140*/  LEA R6, P0, R2, UR6, 0x2 ;  /* 0x0000000602067c11 */ /* 0x000fc8000f8010ff */
[----:B------:R-:W-:-:S05]  /*0150*/  LEA.HI.X R7, R2, UR7, R3, 0x2, P0 ;  /* 0x0000000702077c11 */ /* 0x000fca00080f1403 */
        /* <DEDUP_REMOVED lines=18> */
[----:B------:R-:W-:Y:S01]  /*0280*/  IMAD.MOV.U32 R12, RZ, RZ, R0 ;  /* 0x000000ffff0c7224 */ /* 0x000fe200078e0000 */
[----:B0-----:R-:W-:-:S04]  /*0290*/  LEA R9, P1, R3, R6, 0x2 ;  /* 0x0000000603097211 */ /* 0x001fc800078210ff */
[----:B------:R-:W-:Y:S01]  /*02a0*/  LEA.HI.X R10, R3, R7, R0, 0x2, P1 ;  /* 0x00000007030a7211 */ /* 0x000fe200008f1400 */
[----:B------:R-:W-:-:S08]  /*02b0*/  IMAD.X R0, RZ, RZ, -0x1, P2 ;  /* 0xffffffffff007424 */ /* 0x000fd000010e06ff */
.L_x_1552:
        /* <DEDUP_REMOVED lines=12> */
.L_x_1551:
        /* <DEDUP_REMOVED lines=14> */
[----:B------:R-:W-:Y:S02]  /*0460*/  IADD3 R0, P1, R4, -0xc, RZ ;  /* 0xfffffff404007810 */ /* 0x000fe40007f3e0ff */
[----:B------:R-:W-:Y:S02]  /*0470*/  PLOP3.LUT P0, PT, PT, PT, PT, 0x8, 0x0 ;  /* 0x000000000000781c */ /* 0x000fe40003f0e170 */
[----:B------:R-:W-:-:S11]  /*0480*/  IADD3.X R3, R5, -0x1, RZ, P1, !PT ;  /* 0xffffffff05037810 */ /* 0x000fd60000ffe4ff */
.L_x_1554:
[----:B------:R-:W-:Y:S01]  /*0490*/  IADD3 R11, P1, R11, 0x10, RZ ;  /* 0x000000100b0b7810 */ /* 0x000fe20007f3e0ff */
[----:B------:R-:W-:Y:S01]  /*04a0*/  STG.E desc[UR4][R6.64+-0x8], R2 ;  /* 0xfffff80206007986 */ /* 0x000fe2000c101904 */
[----:B------:R-:W-:-:S03]  /*04b0*/  IADD3 R8, P2, R6, 0x40, RZ ;  /* 0x0000004006087810 */ /* 0x000fc60007f5e0ff */
[----:B------:R-:W-:Y:S01]  /*04c0*/  IMAD.X R10, RZ, RZ, R10, P1 ;  /* 0x000000ffff0a7224 */ /* 0x000fe200008e060a */
[----:B------:R-:W-:Y:S01]  /*04d0*/  ISETP.GE.U32.AND P1, PT, R11, R0, PT ;  /* 0x000000000b00720c */ /* 0x000fe20003f26070 */
[----:B------:R-:W-:Y:S01]  /*04e0*/  IMAD.X R9, RZ, RZ, R7, P2 ;  /* 0x000000ffff097224 */ /* 0x000fe200010e0607 */
[----:B------:R-:W-:Y:S02]  /*04f0*/  STG.E desc[UR4][R6.64+-0x4], R2 ;  /* 0xfffffc0206007986 */ /* 0x000fe4000c101904 */
[----:B------:R-:W-:Y:S02]  /*0500*/  ISETP.GE.AND.EX P1, PT, R10, R3, PT, P1 ;  /* 0x000000030a00720c */ /* 0x000fe40003f26310 */
        /* <DEDUP_REMOVED lines=17> */
.L_x_1553:
[----:B------:R-:W-:-:S04]  /*0620*/  IADD3 R0, P2, -R11, R4, RZ ;  /* 0x000000040b007210 */ /* 0x000fc80007f5e1ff */
[----:B------:R-:W-:Y:S01]  /*0630*/  ISETP.GT.U32.AND P1, PT, R0, 0x4, PT ;  /* 0x000000040000780c */ /* 0x000fe20003f24070 */
[----:B------:R-:W-:-:S05]  /*0640*/  IMAD.X R0, R5, 0x1, ~R10, P2 ;  /* 0x0000000105007824 */ /* 0x000fca00010e0e0a */
        /* <DEDUP_REMOVED lines=17> */
.L_x_1555:
[----:B------:R-:W-:-:S04]  /*0760*/  ISETP.LT.U32.AND P1, PT, R11, R4, PT ;  /* 0x000000040b00720c */ /* 0x000fc80003f21070 */
[----:B------:R-:W-:-:S13]  /*0770*/  ISETP.LT.OR.EX P0, PT, R10, R5, P0, P1 ;  /* 0x000000050a00720c */ /* 0x000fda0000701710 */
[----:B------:R-:W-:Y:S05]  /*0780*/  @!P0 EXIT ;  /* 0x000000000000894d */ /* 0x000fea0003800000 */
[----:B------:R-:W-:Y:S04]  /*0790*/  STG.E desc[UR4][R6.64+-0x8], R2 ;  /* 0xfffff80206007986 */ /* 0x000fe8000c101904 */
[----:B------:R-:W-:Y:S04]  /*07a0*/  STG.E desc[UR4][R6.64+-0x4], R2 ;  /* 0xfffffc0206007986 */ /* 0x000fe8000c101904 */
[----:B------:R-:W-:Y:S04]  /*07b0*/  STG.E desc[UR4][R6.64], R2 ;  /* 0x0000000206007986 */ /* 0x000fe8000c101904 */
[----:B------:R-:W-:Y:S01]  /*07c0*/  STG.E desc[UR4][R6.64+0x4], R2 ;  /* 0x0000040206007986 */ /* 0x000fe2000c101904 */
[----:B------:R-:W-:Y:S05]  /*07d0*/  EXIT ;  /* 0x000000000000794d */ /* 0x000fea0003800000 */
.L_x_1550:
        /* <DEDUP_REMOVED lines=14> */
.L_x_1556:
[----:B------:R-:W-:Y:S02]  /*08c0*/  IMAD.MOV.U32 R4, RZ, RZ, R6 ;  /* 0x000000ffff047224 */ /* 0x000fe400078e0006 */
[----:B------:R-:W-:-:S05]  /*08d0*/  IMAD.MOV.U32 R5, RZ, RZ, R9 ;  /* 0x000000ffff057224 */ /* 0x000fca00078e0009 */
[----:B------:R0:W-:Y:S04]  /*08e0*/  STG.E desc[UR4][R4.64], R7 ;  /* 0x0000000704007986 */ /* 0x0001e8000c101904 */
        /* <DEDUP_REMOVED lines=10> */
.L_x_1549:
[----:B------:R-:W0:Y:S02]  /*0990*/  LDC.64 R2, c[0x0][0x218] ;  /* 0x00008600ff027b82 */ /* 0x000e240000000a00 */
[----:B0-----:R-:W2:Y:S02]  /*09a0*/  LDG.E R0, desc[UR4][R2.64] ;  /* 0x0000000402007981 */ /* 0x001ea4000c1e1900 */
[----:B--2---:R-:W-:-:S13]  /*09b0*/  ISETP.GE.AND P0, PT, R0, RZ, PT ;  /* 0x000000ff0000720c */ /* 0x004fda0003f06270 */
[----:B------:R-:W-:Y:S05]  /*09c0*/  @!P0 EXIT ;  /* 0x000000000000894d */ /* 0x000fea0003800000 */
[----:B------:R-:W-:Y:S01]  /*09d0*/  UMOV UR6, 0xffffffff ;  /* 0xffffffff00067882 */ /* 0x000fe20000000000 */
[----:B------:R-:W-:-:S05]  /*09e0*/  UMOV UR7, 0xffffffff ;  /* 0xffffffff00077882 */ /* 0x000fca0000000000 */
.L_x_1557:
[----:B------:R0:W-:Y:S04]  /*09f0*/  STG.E desc[UR4][R4.64], RZ ;  /* 0x000000ff04007986 */ /* 0x0001e8000c101904 */
[----:B------:R-:W2:Y:S01]  /*0a00*/  LDG.E R0, desc[UR4][R2.64] ;  /* 0x0000000402007981 */ /* 0x000ea2000c1e1900 */
        /* <DEDUP_REMOVED lines=10> */
.L_x_1558:
        /* <DEDUP_REMOVED lines=13> */
.L_x_8770:


//--------------------- .text._ZN2at6native55_GLOBAL__N__0955718d_22_SparseCsrTensorMath_cu_868dd54543convert_indices_from_coo_to_csr_cuda_kernelIaiEEvPT0_PKT_ll --------------------------
	.section	.text._ZN2at6native55_GLOBAL__N__0955718d_22_SparseCsrTensorMath_cu_868dd54543convert_indices_from_coo_to_csr_cuda_kernelIaiEEvPT0_PKT_ll,"ax",@progbits
	.align	128
.text._ZN2at6native55_GLOBAL__N__0955718d_22_SparseCsrTensorMath_cu_868dd54543convert_indices_from_coo_to_csr_cuda_kernelIaiEEvPT0_PKT_ll:
        .type           _ZN2at6native55_GLOBAL__N__0955718d_22_SparseCsrTensorMath_cu_868dd54543convert_indices_from_coo_to_csr_cuda_kernelIaiEEvPT0_PKT_ll,@function
        .size           _ZN2at6native55_GLOBAL__N__0955718d_22_SparseCsrTensorMath_cu_868dd54543convert_indices_from_coo_to_csr_cuda_kernelIaiEEvPT0_PKT_ll,(.L_x_8771 - _ZN2at6native55_GLOBAL__N__0955718d_22_SparseCsrTensorMath_cu_868dd54543convert_indices_from_coo_to_csr_cuda_kernelIaiEEvPT0_PKT_ll)
        .other          _ZN2at6native55_GLOBAL__N__0955718d_22_SparseCsrTensorMath_cu_868dd54543convert_indices_from_coo_to_csr_cuda_kernelIaiEEvPT0_PKT_ll,@"STO_CUDA_ENTRY STV_DEFAULT"
_ZN2at6native55_GLOBAL__N__0955718d_22_SparseCsrTensorMath_cu_868dd54543convert_indices_from_coo_to_csr_cuda_kernelIaiEEvPT0_PKT_ll:
        /* <DEDUP_REMOVED lines=21> */
[----:B------:R-:W-:-:S05]  /*0150*/  IADD3.X R5, R3, UR7, RZ, P0, !PT ;  /* 0x0000000703057c10 */ /* 0x000fca00087fe4ff */
        /* <DEDUP_REMOVED lines=20> */
.L_x_1562:
        /* <DEDUP_REMOVED lines=12> */
.L_x_1561:
        /* <DEDUP_REMOVED lines=20> */
.L_x_1564:
        /* <DEDUP_REMOVED lines=25> */
.L_x_1563:
        /* <DEDUP_REMOVED lines=20> */
.L_x_1565:
        /* <DEDUP_REMOVED lines=8> */
.L_x_1560:
        /* <DEDUP_REMOVED lines=15> */
.L_x_1566:
[----:B------:R-:W-:Y:S02]  /*08e0*/  IMAD.MOV.U32 R4, RZ, RZ, R6 ;  /* 0x000000ffff047224 */ /* 0x000fe400078e0006 */
[----:B------:R-:W-:-:S05]  /*08f0*/  IMAD.MOV.U32 R5, RZ, RZ, R9 ;  /* 0x000000ffff057224 */ /* 0x000fca00078e0009 */
[----:B------:R0:W-:Y:S04]  /*0900*/  STG.E desc[UR4][R4.64], R7 ;  /* 0x0000000704007986 */ /* 0x0001e8000c101904 */
        /* <DEDUP_REMOVED lines=10> */
.L_x_1559:
[----:B------:R-:W0:Y:S02]  /*09b0*/  LDC.64 R2, c[0x0][0x218] ;  /* 0x00008600ff027b82 */ /* 0x000e240000000a00 */
[----:B0-----:R-:W2:Y:S02]  /*09c0*/  LDG.E.S8 R0, desc[UR4][R2.64] ;  /* 0x0000000402007981 */ /* 0x001ea4000c1e1300 */
[----:B--2---:R-:W-:-:S13]  /*09d0*/  ISETP.GE.AND P0, PT, R0, RZ, PT ;  /* 0x000000ff0000720c */ /* 0x004fda0003f06270 */
[----:B------:R-:W-:Y:S05]  /*09e0*/  @!P0 EXIT ;  /* 0x000000000000894d */ /* 0x000fea0003800000 */
[----:B------:R-:W-:Y:S01]  /*09f0*/  UMOV UR6, 0xffffffff ;  /* 0xffffffff00067882 */ /* 0x000fe20000000000 */
[----:B------:R-:W-:-:S05]  /*0a00*/  UMOV UR7, 0xffffffff ;  /* 0xffffffff00077882 */ /* 0x000fca0000000000 */
.L_x_1567:
[----:B------:R0:W-:Y:S04]  /*0a10*/  STG.E desc[UR4][R4.64], RZ ;  /* 0x000000ff04007986 */ /* 0x0001e8000c101904 */
[----:B------:R-:W2:Y:S01]  /*0a20*/  LDG.E.S8 R0, desc[UR4][R2.64] ;  /* 0x0000000402007981 */ /* 0x000ea2000c1e1300 */
        /* <DEDUP_REMOVED lines=10> */
.L_x_1568:
        /* <DEDUP_REMOVED lines=11> */
.L_x_8771:


//--------------------- .text._ZN2at6native55_GLOBAL__N__0955718d_22_SparseCsrTensorMath_cu_868dd54543convert_indices_from_coo_to_csr_cuda_kernelIhiEEvPT0_PKT_ll --------------------------
	.section	.text._ZN2at6native55_GLOBAL__N__0955718d_22_SparseCsrTensorMath_cu_868dd54543convert_indices_from_coo_to_csr_cuda_kernelIhiEEvPT0_PKT_ll,"ax",@progbits
	.align	128
.text._ZN2at6native55_GLOBAL__N__0955718d_22_SparseCsrTensorMath_cu_868dd54543convert_indices_from_coo_to_csr_cuda_kernelIhiEEvPT0_PKT_ll:
        .type           _ZN2at6native55_GLOBAL__N__0955718d_22_SparseCsrTensorMath_cu_868dd54543convert_indices_from_coo_to_csr_cuda_kernelIhiEEvPT0_PKT_ll,@function
        .size           _ZN2at6native55_GLOBAL__N__0955718d_22_SparseCsrTensorMath_cu_868dd54543convert_indices_from_coo_to_csr_cuda_kernelIhiEEvPT0_PKT_ll,(.L_x_8772 - _ZN2at6native55_GLOBAL__N__0955718d_22_SparseCsrTensorMath_cu_868dd54543convert_indices_from_coo_to_csr_cuda_kernelIhiEEvPT0_PKT_ll)
        .other          _ZN2at6native55_GLOBAL__N__0955718d_22_SparseCsrTensorMath_cu_868dd54543convert_indices_from_coo_to_csr_cuda_kernelIhiEEvPT0_PKT_ll,@"STO_CUDA_ENTRY STV_DEFAULT"
_ZN2at6native55_GLOBAL__N__0955718d_22_SparseCsrTensorMath_cu_868dd54543convert_indices_from_coo_to_csr_cuda_kernelIhiEEvPT0_PKT_ll:
        /* <DEDUP_REMOVED lines=20> */
[----:B------:R-:W-:-:S04]  /*0140*/  IADD3 R6, P0, R2, UR6, RZ ;  /* 0x0000000602067c10 */ /* 0x000fc8000ff1e0ff */
[----:B------:R-:W-:-:S06]  /*0150*/  IADD3.X R7, R3, UR7, RZ, P0, !PT ;  /* 0x0000000703077c10 */ /* 0x000fcc00087fe4ff */
[----:B------:R-:W0:Y:S02]  /*0160*/  LDG.E.U8 R7, desc[UR4][R6.64+-0x1] ;  /* 0xffffff0406077981 */ /* 0x000e24000c1e1100 */
[----:B0-----:R-:W-:-:S04]  /*0170*/  ISETP.GE.U32.AND P0, PT, R7, R4, PT ;  /* 0x000000040700720c */ /* 0x001fc80003f06070 */
[----:B------:R-:W-:-:S13]  /*0180*/  ISETP.GE.AND.EX P0, PT, RZ, R5, PT, P0 ;  /* 0x00000005ff00720c */ /* 0x000fda0003f06300 */
[----:B------:R-:W-:Y:S05]  /*0190*/  @P0 EXIT ;  /* 0x000000000000094d */ /* 0x000fea0003800000 */
[----:B------:R-:W-:Y:S01]  /*01a0*/  LOP3.LUT R3, RZ, R7, RZ, 0x33, !PT ;  /* 0x00000007ff037212 */ /* 0x000fe200078e33ff */
[--C-:B------:R-:W-:Y:S02]  /*01b0*/  IMAD.IADD R6, R4, 0x1, -R7.reuse ;  /* 0x0000000104067824 */ /* 0x100fe400078e0a07 */
[----:B------:R-:W-:Y:S01]  /*01c0*/  IMAD.MOV.U32 R11, RZ, RZ, R7 ;  /* 0x000000ffff0b7224 */ /* 0x000fe200078e0007 */
[----:B------:R-:W-:Y:S01]  /*01d0*/  IADD3 R0, P2, R3, R4, RZ ;  /* 0x0000000403007210 */ /* 0x000fe20007f5e0ff */
[----:B------:R-:W-:Y:S01]  /*01e0*/  IMAD.MOV.U32 R10, RZ, RZ, RZ ;  /* 0x000000ffff0a7224 */ /* 0x000fe200078e00ff */
[----:B------:R-:W-:Y:S02]  /*01f0*/  LOP3.LUT R3, R6, 0x3, RZ, 0xc0, !PT ;  /* 0x0000000306037812 */ /* 0x000fe400078ec0ff */
[----:B------:R-:W-:Y:S02]  /*0200*/  ISETP.GE.U32.AND P0, PT, R0, 0x3, PT ;  /* 0x000000030000780c */ /* 0x000fe40003f06070 */
[----:B------:R-:W-:-:S02]  /*0210*/  ISETP.NE.U32.AND P1, PT, R3, RZ, PT ;  /* 0x000000ff0300720c */ /* 0x000fc40003f25070 */
[----:B------:R-:W-:Y:S02]  /*0220*/  IADD3.X R0, R5, -0x1, RZ, P2, !PT ;  /* 0xffffffff05007810 */ /* 0x000fe400017fe4ff */
[----:B------:R-:W-:Y:S02]  /*0230*/  ISETP.NE.AND.EX P1, PT, RZ, RZ, PT, P1 ;  /* 0x000000ffff00720c */ /* 0x000fe40003f25310 */
[----:B------:R-:W-:-:S11]  /*0240*/  ISETP.GE.U32.AND.EX P0, PT, R0, RZ, PT, P0 ;  /* 0x000000ff0000720c */ /* 0x000fd60003f06100 */
[----:B------:R-:W-:Y:S05]  /*0250*/  @!P1 BRA `(.L_x_1571) ;  /* 0x0000000000509947 */ /* 0x000fea0003800000 */
[----:B------:R-:W-:Y:S01]  /*0260*/  ULDC.64 UR6, c[0x0][0x210] ;  /* 0x0000840000067ab9 */ /* 0x000fe20000000a00 */
[----:B------:R-:W-:Y:S01]  /*0270*/  IADD3 R0, P3, RZ, -R3, RZ ;  /* 0x80000003ff007210 */ /* 0x000fe20007f7e0ff */
[----:B------:R-:W-:Y:S01]  /*0280*/  IMAD.MOV.U32 R11, RZ, RZ, R7 ;  /* 0x000000ffff0b7224 */ /* 0x000fe200078e0007 */
[----:B------:R-:W-:Y:S01]  /*0290*/  LEA R8, P1, R7, UR6, 0x2 ;  /* 0x0000000607087c11 */ /* 0x000fe2000f8210ff */
[----:B------:R-:W-:Y:S02]  /*02a0*/  IMAD.MOV.U32 R10, RZ, RZ, RZ ;  /* 0x000000ffff0a7224 */ /* 0x000fe400078e00ff */
[----:B------:R-:W-:Y:S01]  /*02b0*/  IMAD.X R3, RZ, RZ, -0x1, P3 ;  /* 0xffffffffff037424 */ /* 0x000fe200018e06ff */
[----:B------:R-:W-:-:S04]  /*02c0*/  IADD3 R8, P2, R8, 0x4, RZ ;  /* 0x0000000408087810 */ /* 0x000fc80007f5e0ff */
[----:B------:R-:W-:-:S09]  /*02d0*/  IADD3.X R9, RZ, UR7, RZ, P2, P1 ;  /* 0x00000007ff097c10 */ /* 0x000fd200097e24ff */
.L_x_1572:
        /* <DEDUP_REMOVED lines=12> */
.L_x_1571:
        /* <DEDUP_REMOVED lines=15> */
.L_x_1574:
        /* <DEDUP_REMOVED lines=25> */
.L_x_1573:
        /* <DEDUP_REMOVED lines=20> */
.L_x_1575:
        /* <DEDUP_REMOVED lines=8> */
.L_x_1570:
        /* <DEDUP_REMOVED lines=14> */
.L_x_1576:
[----:B------:R-:W-:Y:S02]  /*08c0*/  IMAD.MOV.U32 R4, RZ, RZ, R6 ;  /* 0x000000ffff047224 */ /* 0x000fe400078e0006 */
[----:B------:R-:W-:-:S05]  /*08d0*/  IMAD.MOV.U32 R5, RZ, RZ, R9 ;  /* 0x000000ffff057224 */ /* 0x000fca00078e0009 */
        /* <DEDUP_REMOVED lines=10> */
.L_x_1569:
[----:B------:R-:W0:Y:S01]  /*0980*/  LDC.64 R2, c[0x0][0x218] ;  /* 0x00008600ff027b82 */ /* 0x000e220000000a00 */
[----:B------:R-:W-:Y:S01]  /*0990*/  UMOV UR6, 0xffffffff ;  /* 0xffffffff00067882 */ /* 0x000fe20000000000 */
[----:B------:R-:W-:-:S05]  /*09a0*/  UMOV UR7, 0xffffffff ;  /* 0xffffffff00077882 */ /* 0x000fca0000000000 */
.L_x_1577:
[----:B------:R1:W-:Y:S04]  /*09b0*/  STG.E desc[UR4][R4.64], RZ ;  /* 0x000000ff04007986 */ /* 0x0003e8000c101904 */
[----:B0-----:R-:W2:Y:S01]  /*09c0*/  LDG.E.U8 R0, desc[UR4][R2.64] ;  /* 0x0000000402007981 */ /* 0x001ea2000c1e1100 */
[----:B------:R-:W-:-:S04]  /*09d0*/  UIADD3 UR6, UP0, UR6, 0x1, URZ ;  /* 0x0000000106067890 */ /* 0x000fc8000ff1e03f */
[----:B------:R-:W-:Y:S01]  /*09e0*/  UIADD3.X UR7, URZ, UR7, URZ, UP0, !UPT ;  /* 0x000000073f077290 */ /* 0x000fe200087fe43f */
[----:B-1----:R-:W-:-:S05]  /*09f0*/  IADD3 R4, P1, R4, 0x4, RZ ;  /* 0x0000000404047810 */ /* 0x002fca0007f3e0ff */
[----:B------:R-:W-:Y:S02]  /*0a00*/  IMAD.U32 R6, RZ, RZ, UR7 ;  /* 0x00000007ff067e24 */ /* 0x000fe4000f8e00ff */
[----:B------:R-:W-:Y:S01]  /*0a10*/  IMAD.X R5, RZ, RZ, R5, P1 ;  /* 0x000000ffff057224 */ /* 0x000fe200008e0605 */
[----:B--2---:R-:W-:-:S04]  /*0a20*/  ISETP.LE.U32.AND P0, PT, R0, UR6, PT ;  /* 0x0000000600007c0c */ /* 0x004fc8000bf03070 */
[----:B------:R-:W-:-:S13]  /*0a30*/  ISETP.GE.U32.AND.EX P0, PT, R6, RZ, PT, P0 ;  /* 0x000000ff0600720c */ /* 0x000fda0003f06100 */
[----:B------:R-:W-:Y:S05]  /*0a40*/  @!P0 BRA `(.L_x_1577) ;  /* 0xfffffffc00d88947 */ /* 0x000fea000383ffff */
[----:B------:R-:W-:Y:S05]  /*0a50*/  EXIT ;  /* 0x000000000000794d */ /* 0x000fea0003800000 */
.L_x_1578:
        /* <DEDUP_REMOVED lines=10> */
.L_x_8772:


//--------------------- .text._ZN2at6native13reduce_kernelILi512ELi1ENS0_8ReduceOpIN3c108BFloat16ENS0_14func_wrapper_tIS4_NS0_55_GLOBAL__N__0955718d_22_SparseCsrTensorMath_cu_868dd54514ReductionMulOpIS4_EEEEjS4_Li4ELi4EEEEEvT1_ --------------------------
	.section	.text._ZN2at6native13reduce_kernelILi512ELi1ENS0_8ReduceOpIN3c108BFloat16ENS0_14func_wrapper_tIS4_NS0_55_GLOBAL__N__0955718d_22_SparseCsrTensorMath_cu_868dd54514ReductionMulOpIS4_EEEEjS4_Li4ELi4EEEEEvT1_,"ax",@progbits
	.align	128
.text._ZN2at6native13reduce_kernelILi512ELi1ENS0_8ReduceOpIN3c108BFloat16ENS0_14func_wrapper_tIS4_NS0_55_GLOBAL__N__0955718d_22_SparseCsrTensorMath_cu_868dd54514ReductionMulOpIS4_EEEEjS4_Li4ELi4EEEEEvT1_:
        .type           _ZN2at6native13reduce_kernelILi512ELi1ENS0_8ReduceOpIN3c108BFloat16ENS0_14func_wrapper_tIS4_NS0_55_GLOBAL__N__0955718d_22_SparseCsrTensorMath_cu_868dd54514ReductionMulOpIS4_EEEEjS4_Li4ELi4EEEEEvT1_,@function
        .size           _ZN2at6native13reduce_kernelILi512ELi1ENS0_8ReduceOpIN3c108BFloat16ENS0_14func_wrapper_tIS4_NS0_55_GLOBAL__N__0955718d_22_SparseCsrTensorMath_cu_868dd54514ReductionMulOpIS4_EEEEjS4_Li4ELi4EEEEEvT1_,(.L_x_8773 - _ZN2at6native13reduce_kernelILi512ELi1ENS0_8ReduceOpIN3c108BFloat16ENS0_14func_wrapper_tIS4_NS0_55_GLOBAL__N__0955718d_22_SparseCsrTensorMath_cu_868dd54514ReductionMulOpIS4_EEEEjS4_Li4ELi4EEEEEvT1_)
        .other          _ZN2at6native13reduce_kernelILi512ELi1ENS0_8ReduceOpIN3c108BFloat16ENS0_14func_wrapper_tIS4_NS0_55_GLOBAL__N__0955718d_22_SparseCsrTensorMath_cu_868dd54514ReductionMulOpIS4_EEEEjS4_Li4ELi4EEEEEvT1_,@"STO_CUDA_ENTRY STV_DEFAULT"
_ZN2at6native13reduce_kernelILi512ELi1ENS0_8ReduceOpIN3c108BFloat16ENS0_14func_wrapper_tIS4_NS0_55_GLOBAL__N__0955718d_22_SparseCsrTensorMath_cu_868dd54514ReductionMulOpIS4_EEEEjS4_Li4ELi4EEEEEvT1_:
[----:B------:R-:W0:Y:S08]  /*0000*/  LDC R1, c[0x0][0x28] ;  /* 0x00000a00ff017b82 */ /* 0x000e300000000800 */
[----:B------:R-:W1:Y:S01]  /*0010*/  LDC R5, c[0x0][0x3e8] ;  /* 0x0000fa00ff057b82 */ /* 0x000e620000000800 */
[----:B------:R-:W2:Y:S01]  /*0020*/  S2R R0, SR_TID.X ;  /* 0x0000000000007919 */ /* 0x000ea20000002100 */
[----:B------:R-:W-:Y:S01]  /*0030*/  HFMA2.MMA R4, -RZ, RZ, 0, 0 ;  /* 0x00000000ff047435 */ /* 0x000fe200000001ff */
[----:B-1----:R-:W-:-:S13]  /*0040*/  ISETP.NE.AND P0, PT, R5, RZ, PT ;  /* 0x000000ff0500720c */ /* 0x002fda0003f05270 */
[----:B0-2---:R-:W-:Y:S05]  /*0050*/  @!P0 BRA `(.L_x_1579) ;  /* 0x0000001000608947 */ /* 0x005fea0003800000 */
[----:B------:R-:W0:Y:S01]  /*0060*/  S2R R3, SR_TID.Y ;  /* 0x0000000000037919 */ /* 0x000e220000002200 */
[----:B------:R-:W1:Y:S01]  /*0070*/  S2UR UR4, SR_CTAID.X ;  /* 0x00000000000479c3 */ /* 0x000e620000002500 */
[----:B------:R-:W-:Y:S01]  /*0080*/  ULDC.64 UR6, c[0x0][0x238] ;  /* 0x00008e0000067ab9 */ /* 0x000fe20000000a00 */
[----:B------:R-:W-:Y:S01]  /*0090*/  ISETP.NE.AND P0, PT, R5, 0x1, PT ;  /* 0x000000010500780c */ /* 0x000fe20003f05270 */
[----:B------:R-:W-:-:S05]  /*00a0*/  IMAD R2, R0, UR6, RZ ;  /* 0x0000000600027c24 */ /* 0x000fca000f8e02ff */
[----:B------:R-:W1:Y:S01]  /*00b0*/  LDC R7, c[0x0][0x224] ;  /* 0x00008900ff077b82 */ /* 0x000e620000000800 */
[----:B0-----:R-:W-:-:S04]  /*00c0*/  IMAD R2, R3, UR7, R2 ;  /* 0x0000000703027c24 */ /* 0x001fc8000f8e0202 */
[----:B-1----:R-:W-:Y:S01]  /*00d0*/  IMAD R3, R7, UR4, R2 ;  /* 0x0000000407037c24 */ /* 0x002fe2000f8e0202 */
[----:B------:R-:W-:Y:S01]  /*00e0*/  ULDC.64 UR4, c[0x0][0x3f0] ;  /* 0x0000fc0000047ab9 */ /* 0x000fe20000000a00 */
[----:B------:R-:W-:-:S04]  /*00f0*/  IMAD.MOV.U32 R2, RZ, RZ, RZ ;  /* 0x000000ffff027224 */ /* 0x000fc800078e00ff */
[----:B------:R-:W-:Y:S01]  /*0100*/  IMAD.HI.U32 R6, R3, UR4, R2 ;  /* 0x0000000403067c27 */ /* 0x000fe2000f8e0002 */
[----:B------:R-:W-:-:S04]  /*0110*/  ULDC UR4, c[0x0][0x3ec] ;  /* 0x0000fb0000047ab9 */ /* 0x000fc80000000800 */
[----:B------:R-:W-:-:S04]  /*0120*/  SHF.R.U32.HI R7, RZ, UR5, R6 ;  /* 0x00000005ff077c19 */ /* 0x000fc80008011606 */
[----:B------:R-:W-:-:S05]  /*0130*/  IADD3 R2, -R7, RZ, RZ ;  /* 0x000000ff07027210 */ /* 0x000fca0007ffe1ff */
[----:B------:R-:W-:Y:S01]  /*0140*/  IMAD R2, R2, UR4, R3 ;  /* 0x0000000402027c24 */ /* 0x000fe2000f8e0203 */
[----:B------:R-:W-:-:S03]  /*0150*/  ULDC UR4, c[0x0][0x51c] ;  /* 0x0001470000047ab9 */ /* 0x000fc60000000800 */
[----:B------:R-:W-:Y:S01]  /*0160*/  IMAD R4, R2, UR4, RZ ;  /* 0x0000000402047c24 */ /* 0x000fe2000f8e02ff */
[----:B------:R-:W-:Y:S06]  /*0170*/  @!P0 BRA `(.L_x_1579) ;  /* 0x0000001000188947 */ /* 0x000fec0003800000 */
[----:B------:R-:W-:Y:S01]  /*0180*/  IMAD.MOV.U32 R6, RZ, RZ, RZ ;  /* 0x000000ffff067224 */ /* 0x000fe200078e00ff */
[----:B------:R-:W-:Y:S01]  /*0190*/  ULDC.64 UR6, c[0x0][0x3f8] ;  /* 0x0000fe0000067ab9 */ /* 0x000fe20000000a00 */
[----:B------:R-:W-:Y:S01]  /*01a0*/  ULDC UR4, c[0x0][0x400] ;  /* 0x0001000000047ab9 */ /* 0x000fe20000000800 */
[----:B------:R-:W-:Y:S01]  /*01b0*/  ISETP.NE.AND P0, PT, R5, 0x2, PT ;  /* 0x000000020500780c */ /* 0x000fe20003f05270 */
[----:B------:R-:W-:-:S05]  /*01c0*/  IMAD.HI.U32 R2, R7, UR7, R6 ;  /* 0x0000000707027c27 */ /* 0x000fca000f8e0006 */
[----:B------:R-:W-:Y:S01]  /*01d0*/  SHF.R.U32.HI R3, RZ, UR4, R2 ;  /* 0x00000004ff037c19 */ /* 0x000fe20008011602 */
[----:B------:R-:W-:-:S03]  /*01e0*/  ULDC UR4, c[0x0][0x524] ;  /* 0x0001490000047ab9 */ /* 0x000fc60000000800 */
[----:B------:R-:W-:-:S05]  /*01f0*/  IADD3 R6, -R3, RZ, RZ ;  /* 0x000000ff03067210 */ /* 0x000fca0007ffe1ff */
[----:B------:R-:W-:-:S04]  /*0200*/  IMAD R7, R6, UR6, R7 ;  /* 0x0000000606077c24 */ /* 0x000fc8000f8e0207 */
[----:B------:R-:W-:Y:S01]  /*0210*/  IMAD R4, R7, UR4, R4 ;  /* 0x0000000407047c24 */ /* 0x000fe2000f8e0204 */
[----:B------:R-:W-:Y:S06]  /*0220*/  @!P0 BRA `(.L_x_1579) ;  /* 0x0000000c00ec8947 */ /* 0x000fec0003800000 */
[----:B------:R-:W-:Y:S01]  /*0230*/  IMAD.MOV.U32 R2, RZ, RZ, RZ ;  /* 0x000000ffff027224 */ /* 0x000fe200078e00ff */
[----:B------:R-:W-:Y:S01]  /*0240*/  ULDC.64 UR4, c[0x0][0x408] ;  /* 0x0001020000047ab9 */ /* 0x000fe20000000a00 */
[----:B------:R-:W-:Y:S02]  /*0250*/  ISETP.NE.AND P0, PT, R5, 0x3, PT ;  /* 0x000000030500780c */ /* 0x000fe40003f05270 */
[----:B------:R-:W-:Y:S01]  /*0260*/  IMAD.HI.U32 R6, R3, UR4, R2 ;  /* 0x0000000403067c27 */ /* 0x000fe2000f8e0002 */
[----:B------:R-:W-:-:S04]  /*0270*/  ULDC UR4, c[0x0][0x404] ;  /* 0x0001010000047ab9 */ /* 0x000fc80000000800 */
[----:B------:R-:W-:-:S04]  /*0280*/  SHF.R.U32.HI R7, RZ, UR5, R6 ;  /* 0x00000005ff077c19 */ /* 0x000fc80008011606 */
[----:B------:R-:W-:-:S05]  /*0290*/  IADD3 R2, -R7, RZ, RZ ;  /* 0x000000ff07027210 */ /* 0x000fca0007ffe1ff */
[----:B------:R-:W-:Y:S01]  /*02a0*/  IMAD R3, R2, UR4, R3 ;  /* 0x0000000402037c24 */ /* 0x000fe2000f8e0203 */
[----:B------:R-:W-:-:S03]  /*02b0*/  ULDC UR4, c[0x0][0x52c] ;  /* 0x00014b0000047ab9 */ /* 0x000fc60000000800 */
[----:B------:R-:W-:Y:S01]  /*02c0*/  IMAD R4, R3, UR4, R4 ;  /* 0x0000000403047c24 */ /* 0x000fe2000f8e0204 */
        /* <DEDUP_REMOVED lines=233> */
[----:B------:R-:W-:-:S03]  /*1160*/  ULDC.64 UR4, c[0x0][0x510] ;  /* 0x0001440000047ab9 */ /* 0x000fc60000000a00 */
[----:B------:R-:W-:Y:S01]  /*1170*/  IMAD.HI.U32 R2, R3, UR4, R2 ;  /* 0x0000000403027c27 */ /* 0x000fe2000f8e0002 */
[----:B------:R-:W-:-:S04]  /*1180*/  ULDC UR4, c[0x0][0x50c] ;  /* 0x0001430000047ab9 */ /* 0x000fc80000000800 */
[----:B------:R-:W-:-:S04]  /*1190*/  SHF.R.U32.HI R2, RZ, UR5, R2 ;  /* 0x00000005ff027c19 */ /* 0x000fc80008011602 */
[----:B------:R-:W-:-:S05]  /*11a0*/  IADD3 R2, -R2, RZ, RZ ;  /* 0x000000ff02027210 */ /* 0x000fca0007ffe1ff */
[----:B------:R-:W-:Y:S01]  /*11b0*/  IMAD R3, R2, UR4, R3 ;  /* 0x0000000402037c24 */ /* 0x000fe2000f8e0203 */
[----:B------:R-:W-:-:S03]  /*11c0*/  ULDC UR4, c[0x0][0x5dc] ;  /* 0x0001770000047ab9 */ /* 0x000fc60000000800 */
[----:B------:R-:W-:-:S07]  /*11d0*/  IMAD R4, R3, UR4, R4 ;  /* 0x0000000403047c24 */ /* 0x000fce000f8e0204 */
.L_x_1579:
[----:B------:R-:W0:Y:S01]  /*11e0*/  S2R R3, SR_TID.Y ;  /* 0x0000000000037919 */ /* 0x000e220000002200 */
[----:B------:R-:W1:Y:S01]  /*11f0*/  S2UR UR5, SR_CTAID.X ;  /* 0x00000000000579c3 */ /* 0x000e620000002500 */
[----:B------:R-:W-:Y:S01]  /*1200*/  ULDC UR4, c[0x0][0x22c] ;  /* 0x00008b0000047ab9 */ /* 0x000fe20000000800 */
[----:B------:R-:W-:Y:S01]  /*1210*/  ULDC.64 UR6, c[0x0][0x238] ;  /* 0x00008e0000067ab9 */ /* 0x000fe20000000a00 */
[----:B------:R-:W2:Y:S01]  /*1220*/  S2R R5, SR_CTAID.Y ;  /* 0x0000000000057919 */ /* 0x000ea20000002600 */
[C---:B------:R-:W-:Y:S01]  /*1230*/  IMAD R2, R0.reuse, UR4, RZ ;  /* 0x0000000400027c24 */ /* 0x040fe2000f8e02ff */
[----:B------:R-:W-:Y:S01]  /*1240*/  ULDC.64 UR28, c[0x0][0x230] ;  /* 0x00008c00001c7ab9 */ /* 0x000fe20000000a00 */
[----:B------:R-:W-:Y:S01]  /*1250*/  IMAD R6, R0, UR6, RZ ;  /* 0x0000000600067c24 */ /* 0x000fe2000f8e02ff */
[----:B------:R-:W-:Y:S01]  /*1260*/  ULDC.64 UR36, c[0x0][0x208] ;  /* 0x0000820000247ab9 */ /* 0x000fe20000000a00 */
[----:B------:R-:W1:Y:S01]  /*1270*/  LDC R15, c[0x0][0x224] ;  /* 0x00008900ff0f7b82 */ /* 0x000e620000000800 */
[----:B------:R-:W-:Y:S01]  /*1280*/  BSSY B0, `(.L_x_1580) ;  /* 0x0000a42000007945 */ /* 0x000fe20003800000 */
[----:B0-----:R-:W-:-:S02]  /*1290*/  IMAD R2, R3, UR28, R2 ;  /* 0x0000001c03027c24 */ /* 0x001fc4000f8e0202 */
[----:B------:R-:W-:Y:S01]  /*12a0*/  IMAD R6, R3, UR7, R6 ;  /* 0x0000000703067c24 */ /* 0x000fe2000f8e0206 */
[----:B------:R-:W-:Y:S01]  /*12b0*/  ULDC.64 UR6, c[0x0][0x218] ;  /* 0x0000860000067ab9 */ /* 0x000fe20000000a00 */
[----:B--2---:R-:W-:Y:S02]  /*12c0*/  IMAD R9, R5, UR29, R2 ;  /* 0x0000001d05097c24 */ /* 0x004fe4000f8e0202 */
[----:B------:R-:W-:Y:S02]  /*12d0*/  IMAD.U32 R2, RZ, RZ, UR6 ;  /* 0x00000006ff027e24 */ /* 0x000fe4000f8e00ff */
[----:B-1----:R-:W-:-:S03]  /*12e0*/  IMAD R15, R15, UR5, R6 ;  /* 0x000000050f0f7c24 */ /* 0x002fc6000f8e0206 */
[----:B------:R-:W-:-:S04]  /*12f0*/  ISETP.GE.U32.AND P0, PT, R9, R2, PT ;  /* 0x000000020900720c */ /* 0x000fc80003f06070 */
[----:B------:R-:W-:-:S13]  /*1300*/  ISETP.GE.U32.OR P0, PT, R15, UR7, P0 ;  /* 0x000000070f007c0c */ /* 0x000fda0008706470 */
[----:B------:R-:W-:Y:S05]  /*1310*/  @P0 BRA `(.L_x_1581) ;  /* 0x000000a000e00947 */ /* 0x000fea0003800000 */
[----:B------:R-:W-:Y:S01]  /*1320*/  ULDC.U8 UR6, c[0x0][0x24c] ;  /* 0x0000930000067ab9 */ /* 0x000fe20000000000 */
[----:B------:R-:W-:Y:S01]  /*1330*/  ULDC.64 UR4, c[0x0][0x5e0] ;  /* 0x0001780000047ab9 */ /* 0x000fe20000000a00 */
[----:B------:R-:W-:Y:S02]  /*1340*/  ISETP.NE.AND P0, PT, RZ, UR6, PT ;  /* 0x00000006ff007c0c */ /* 0x000fe4000bf05270 */
[----:B------:R-:W-:-:S04]  /*1350*/  IADD3 R12, P1, R4, UR4, RZ ;  /* 0x00000004040c7c10 */ /* 0x000fc8000ff3e0ff */
[----:B------:R-:W-:-:S07]  /*1360*/  IADD3.X R13, RZ, UR5, RZ, P1, !PT ;  /* 0x00000005ff0d7c10 */ /* 0x000fce0008ffe4ff */
[----:B------:R-:W-:Y:S05]  /*1370*/  @!P0 BRA `(.L_x_1582) ;  /* 0x0000000400d08947 */ /* 0x000fea0003800000 */
[----:B------:R-:W0:Y:S01]  /*1380*/  LDC.U16 R10, c[0x0][0x212] ;  /* 0x00008480ff0a7b82 */ /* 0x000e220000000400 */
[----:B------:R-:W-:Y:S01]  /*1390*/  SHF.R.U64 R7, R12, 0x1, R13 ;  /* 0x000000010c077819 */ /* 0x000fe2000000120d */
[----:B------:R-:W-:Y:S01]  /*13a0*/  ULDC UR4, c[0x0][0x218] ;  /* 0x0000860000047ab9 */ /* 0x000fe20000000800 */
[----:B------:R-:W-:Y:S01]  /*13b0*/  BSSY B1, `(.L_x_1583) ;  /* 0x0000027000017945 */ /* 0x000fe20003800000 */
[----:B------:R-:W-:Y:S01]  /*13c0*/  IMAD.U32 R8, RZ, RZ, UR4 ;  /* 0x00000004ff087e24 */ /* 0x000fe2000f8e00ff */
[----:B------:R-:W-:-:S04]  /*13d0*/  LOP3.LUT R7, R7, 0x3, RZ, 0xc0, !PT ;  /* 0x0000000307077812 */ /* 0x000fc800078ec0ff */
[----:B------:R-:W-:Y:S02]  /*13e0*/  ISETP.NE.AND P0, PT, R7, RZ, PT ;  /* 0x000000ff0700720c */ /* 0x000fe40003f05270 */
[----:B0-----:R-:W-:-:S11]  /*13f0*/  MOV R4, R10 ;  /* 0x0000000a00047202 */ /* 0x001fd60000000f00 */
[----:B------:R-:W-:Y:S05]  /*1400*/  @!P0 BRA `(.L_x_1584) ;  /* 0x0000000000848947 */ /* 0x000fea0003800000 */
[C---:B------:R-:W-:Y:S01]  /*1410*/  ISETP.GE.U32.AND P0, PT, R0.reuse, R7, PT ;  /* 0x000000070000720c */ /* 0x040fe20003f06070 */
[----:B------:R-:W-:Y:S03]  /*1420*/  BSSY B2, `(.L_x_1585) ;  /* 0x000001a000027945 */ /* 0x000fe60003800000 */
[----:B------:R-:W-:-:S13]  /*1430*/  ISETP.GT.U32.OR P0, PT, R0, 0x3, !P0 ;  /* 0x000000030000780c */ /* 0x000fda0004704470 */
[----:B------:R-:W-:Y:S05]  /*1440*/  @P0 BRA `(.L_x_1586) ;  /* 0x00000000005c0947 */ /* 0x000fea0003800000 */
[----:B------:R-:W-:Y:S01]  /*1450*/  ISETP.NE.AND P0, PT, RZ, UR28, PT ;  /* 0x0000001cff007c0c */ /* 0x000fe2000bf05270 */
[----:B------:R-:W-:Y:S01]  /*1460*/  BSSY B3, `(.L_x_1587) ;  /* 0x0000009000037945 */ /* 0x000fe20003800000 */
[----:B------:R-:W-:Y:S02]  /*1470*/  ISETP.NE.AND P1, PT, R3, RZ, PT ;  /* 0x000000ff0300720c */ /* 0x000fe40003f25270 */
[----:B------:R-:W-:-:S11]  /*1480*/  PRMT R6, RZ, 0x7610, R6 ;  /* 0x00007610ff067816 */ /* 0x000fd60000000006 */
[----:B------:R-:W-:Y:S05]  /*1490*/  @P0 BRA P1, `(.L_x_1588) ;  /* 0x0000000000140947 */ /* 0x000fea0000800000 */
[----:B------:R-:W-:Y:S01]  /*14a0*/  ISETP.NE.AND P0, PT, RZ, UR29, PT ;  /* 0x0000001dff007c0c */ /* 0x000fe2000bf05270 */
[----:B------:R-:W-:-:S12]  /*14b0*/  IMAD.MOV.U32 R6, RZ, RZ, 0x1 ;  /* 0x00000001ff067424 */ /* 0x000fd800078e00ff */
[----:B------:R-:W-:-:S04]  /*14c0*/  @P0 ISETP.NE.AND P1, PT, R5, RZ, PT ;  /* 0x000000ff0500020c */ /* 0x000fc80003f25270 */
[----:B------:R-:W-:-:S04]  /*14d0*/  @P0 SEL R8, RZ, 0x1, P1 ;  /* 0x00000001ff080807 */ /* 0x000fc80000800000 */
[----:B------:R-:W-:-:S07]  /*14e0*/  @P0 PRMT R6, R8, 0x7610, R6 ;  /* 0x0000761008060816 */ /* 0x000fce0000000006 */
.L_x_1588:
[----:B------:R-:W-:Y:S05]  /*14f0*/  BSYNC B3 ;  /* 0x0000000000037941 */ /* 0x000fea0003800000 */
.L_x_1587:
[----:B------:R-:W-:-:S04]  /*1500*/  PRMT R6, R6, 0x9910, RZ ;  /* 0x0000991006067816 */ /* 0x000fc800000000ff */
[----:B------:R-:W-:-:S13]  /*1510*/  ISETP.NE.AND P0, PT, R6, RZ, PT ;  /* 0x000000ff0600720c */ /* 0x000fda0003f05270 */
[----:B------:R-:W-:Y:S05]  /*1520*/  @!P0 BRA `(.L_x_1586) ;  /* 0x0000000000248947 */ /* 0x000fea0003800000 */
[----:B------:R-:W-:-:S04]  /*1530*/  IADD3 R11, P0, R0, -R7, RZ ;  /* 0x80000007000b7210 */ /* 0x000fc80007f1e0ff */
[----:B------:R-:W-:Y:S02]  /*1540*/  IADD3.X R6, RZ, -0x1, RZ, P0, !PT ;  /* 0xffffffffff067810 */ /* 0x000fe400007fe4ff */
[----:B------:R-:W-:-:S04]  /*1550*/  LEA R16, P0, R11, R12, 0x1 ;  /* 0x0000000c0b107211 */ /* 0x000fc800078008ff */
[----:B------:R-:W-:-:S05]  /*1560*/  LEA.HI.X R17, R11, R13, R6, 0x1, P0 ;  /* 0x0000000d0b117211 */ /* 0x000fca00000f0c06 */
[----:B------:R-:W2:Y:S01]  /*1570*/  LDG.E.U16 R16, desc[UR36][R16.64] ;  /* 0x0000002410107981 */ /* 0x000ea2000c1e1500 */
[----:B------:R-:W-:Y:S01]  /*1580*/  IMAD.U32 R4, R4, 0x10000, RZ ;  /* 0x0001000004047824 */ /* 0x000fe200078e00ff */
[----:B--2---:R-:W-:-:S05]  /*1590*/  SHF.L.U32 R11, R16, 0x10, RZ ;  /* 0x00000010100b7819 */ /* 0x004fca00000006ff */
[----:B------:R-:W-:-:S05]  /*15a0*/  FMUL.FTZ R4, R4, R11 ;  /* 0x0000000b04047220 */ /* 0x000fca0000410000 */
[----:B------:R-:W-:-:S07]  /*15b0*/  F2FP.BF16.F32.PACK_AB R4, RZ, R4 ;  /* 0x00000004ff04723e */ /* 0x000fce00000010ff */
.L_x_1586:
[----:B------:R-:W-:Y:S05]  /*15c0*/  BSYNC B2 ;  /* 0x0000000000027941 */ /* 0x000fea0003800000 */
.L_x_1585:
[C---:B------:R-:W-:Y:S02]  /*15d0*/  IADD3 R11, P0, -R7.reuse, 0x4, RZ ;  /* 0x00000004070b7810 */ /* 0x040fe40007f1e1ff */
[----:B------:R-:W-:Y:S02]  /*15e0*/  IADD3 R8, R7, -0x4, R2 ;  /* 0xfffffffc07087810 */ /* 0x000fe40007ffe002 */
[----:B------:R-:W-:Y:S01]  /*15f0*/  LEA R12, P1, R11, R12, 0x1 ;  /* 0x0000000c0b0c7211 */ /* 0x000fe200078208ff */
[----:B------:R-:W-:-:S05]  /*1600*/  IMAD.X R6, RZ, RZ, -0x1, P0 ;  /* 0xffffffffff067424 */ /* 0x000fca00000e06ff */
[----:B------:R-:W-:-:S07]  /*1610*/  LEA.HI.X R13, R11, R13, R6, 0x1, P1 ;  /* 0x0000000d0b0d7211 */ /* 0x000fce00008f0c06 */
.L_x_1584:
[----:B------:R-:W-:Y:S05]  /*1620*/  BSYNC B1 ;  /* 0x0000000000017941 */ /* 0x000fea0003800000 */
.L_x_1583:
[----:B------:R-:W-:Y:S01]  /*1630*/  LEA R7, R9, 0x3, 0x2 ;  /* 0x0000000309077811 */ /* 0x000fe200078e10ff */
[----:B------:R-:W-:Y:S01]  /*1640*/  BSSY B1, `(.L_x_1589) ;  /* 0x0000021000017945 */ /* 0x000fe20003800000 */
[----:B------:R-:W-:Y:S01]  /*1650*/  ISETP.NE.AND P1, PT, RZ, UR28, PT ;  /* 0x0000001cff007c0c */ /* 0x000fe2000bf25270 */
[----:B------:R-:W-:Y:S01]  /*1660*/  IMAD.MOV.U32 R11, RZ, RZ, R10 ;  /* 0x000000ffff0b7224 */ /* 0x000fe200078e000a */
[----:B------:R-:W-:Y:S02]  /*1670*/  ISETP.GE.U32.AND P0, PT, R7, R8, PT ;  /* 0x000000080700720c */ /* 0x000fe40003f06070 */
[----:B------:R-:W-:Y:S02]  /*1680*/  ISETP.NE.AND P2, PT, R3, RZ, PT ;  /* 0x000000ff0300720c */ /* 0x000fe40003f45270 */
[----:B------:R-:W-:-:S09]  /*1690*/  MOV R2, R10 ;  /* 0x0000000a00027202 */ /* 0x000fd20000000f00 */
[----:B------:R-:W-:Y:S05]  /*16a0*/  @P0 BRA `(.L_x_1590) ;  /* 0x0000000000680947 */ /* 0x000fea0003800000 */
[----:B------:R-:W-:-:S07]  /*16b0*/  MOV R11, R10 ;  /* 0x0000000a000b7202 */ /* 0x000fce0000000f00 */
.L_x_1591:
[----:B------:R-:W-:Y:S01]  /*16c0*/  IMAD.WIDE.U32 R6, R9, 0x8, R12 ;  /* 0x0000000809067825 */ /* 0x000fe200078e000c */
[----:B------:R-:W-:-:S05]  /*16d0*/  ULDC UR4, c[0x0][0x220] ;  /* 0x0000880000047ab9 */ /* 0x000fca0000000800 */
[----:B------:R-:W2:Y:S01]  /*16e0*/  LDG.E.64 R6, desc[UR36][R6.64] ;  /* 0x0000002406067981 */ /* 0x000ea2000c1e1b00 */
[----:B------:R-:W-:Y:S01]  /*16f0*/  VIADD R9, R9, UR4 ;  /* 0x0000000409097c36 */ /* 0x000fe20008000000 */
[----:B------:R-:W-:Y:S01]  /*1700*/  SHF.L.U32 R11, R11, 0x10, RZ ;  /* 0x000000100b0b7819 */ /* 0x000fe200000006ff */
[----:B------:R-:W-:Y:S01]  /*1710*/  IMAD.U32 R4, R4, 0x10000, RZ ;  /* 0x0001000004047824 */ /* 0x000fe200078e00ff */
[----:B------:R-:W-:Y:S01]  /*1720*/  SHF.L.U32 R2, R2, 0x10, RZ ;  /* 0x0000001002027819 */ /* 0x000fe200000006ff */
[----:B------:R-:W-:Y:S01]  /*1730*/  IMAD.U32 R10, R10, 0x10000, RZ ;  /* 0x000100000a0a7824 */ /* 0x000fe200078e00ff */
[C---:B--2---:R-:W-:Y:S01]  /*1740*/  PRMT R17, R7.reuse, 0x7632, R17 ;  /* 0x0000763207117816 */ /* 0x044fe20000000011 */
[----:B------:R-:W-:Y:S01]  /*1750*/  IMAD.U32 R19, R6, 0x10000, RZ ;  /* 0x0001000006137824 */ /* 0x000fe200078e00ff */
[----:B------:R-:W-:Y:S02]  /*1760*/  SHF.L.U32 R21, R7, 0x10, RZ ;  /* 0x0000001007157819 */ /* 0x000fe400000006ff */
[----:B------:R-:W-:Y:S01]  /*1770*/  LEA R7, R9, 0x3, 0x2 ;  /* 0x0000000309077811 */ /* 0x000fe200078e10ff */
[----:B------:R-:W-:Y:S01]  /*1780*/  FMUL.FTZ R4, R4, R19 ;  /* 0x0000001304047220 */ /* 0x000fe20000410000 */
[----:B------:R-:W-:Y:S01]  /*1790*/  PRMT R16, R6, 0x7632, R16 ;  /* 0x0000763206107816 */ /* 0x000fe20000000010 */
[----:B------:R-:W-:Y:S01]  /*17a0*/  FMUL.FTZ R10, R10, R21 ;  /* 0x000000150a0a7220 */ /* 0x000fe20000410000 */
[----:B------:R-:W-:-:S02]  /*17b0*/  ISETP.GE.U32.AND P0, PT, R7, R8, PT ;  /* 0x000000080700720c */ /* 0x000fc40003f06070 */
[----:B------:R-:W-:Y:S01]  /*17c0*/  SHF.L.U32 R17, R17, 0x10, RZ ;  /* 0x0000001011117819 */ /* 0x000fe200000006ff */
[----:B------:R-:W-:-:S04]  /*17d0*/  IMAD.U32 R16, R16, 0x10000, RZ ;  /* 0x0001000010107824 */ /* 0x000fc800078e00ff */
[----:B------:R-:W-:Y:S01]  /*17e0*/  FMUL.FTZ R11, R11, R16 ;  /* 0x000000100b0b7220 */ /* 0x000fe20000410000 */
[----:B------:R-:W-:-:S04]  /*17f0*/  FMUL.FTZ R17, R2, R17 ;  /* 0x0000001102117220 */ /* 0x000fc80000410000 */
[----:B------:R-:W-:Y:S02]  /*1800*/  F2FP.BF16.F32.PACK_AB R4, R11, R4 ;  /* 0x000000040b04723e */ /* 0x000fe400000010ff */
[----:B------:R-:W-:Y:S02]  /*1810*/  F2FP.BF16.F32.PACK_AB R10, R17, R10 ;  /* 0x0000000a110a723e */ /* 0x000fe400000010ff */
[----:B------:R-:W-:Y:S02]  /*1820*/  PRMT R11, R4, 0x7632, R11 ;  /* 0x00007632040b7816 */ /* 0x000fe4000000000b */
[----:B------:R-:W-:Y:S01]  /*1830*/  PRMT R2, R10, 0x7632, R2 ;  /* 0x000076320a027816 */ /* 0x000fe20000000002 */
[----:B------:R-:W-:Y:S06]  /*1840*/  @!P0 BRA `(.L_x_1591) ;  /* 0xfffffffc009c8947 */ /* 0x000fec000383ffff */
.L_x_1590:
[----:B------:R-:W-:Y:S05]  /*1850*/  BSYNC B1 ;  /* 0x0000000000017941 */ /* 0x000fea0003800000 */
.L_x_1589:
[----:B------:R-:W-:Y:S01]  /*1860*/  BSSY B1, `(.L_x_1592) ;  /* 0x0000008000017945 */ /* 0x000fe20003800000 */
[----:B------:R-:W-:-:S03]  /*1870*/  PRMT R6, RZ, 0x7610, R6 ;  /* 0x00007610ff067816 */ /* 0x000fc60000000006 */
[----:B------:R-:W-:Y:S05]  /*1880*/  @P1 BRA P2, `(.L_x_1593) ;  /* 0x0000000000141947 */ /* 0x000fea0001000000 */
[----:B------:R-:W-:Y:S01]  /*1890*/  ISETP.NE.AND P0, PT, RZ, UR29, PT ;  /* 0x0000001dff007c0c */ /* 0x000fe2000bf05270 */
[----:B------:R-:W-:-:S12]  /*18a0*/  HFMA2.MMA R6, -RZ, RZ, 0, 5.9604644775390625e-08 ;  /* 0x00000001ff067435 */ /* 0x000fd800000001ff */
[----:B------:R-:W-:-:S04]  /*18b0*/  @P0 ISETP.NE.AND P1, PT, R5, RZ, PT ;  /* 0x000000ff0500020c */ /* 0x000fc80003f25270 */
[----:B------:R-:W-:-:S04]  /*18c0*/  @P0 SEL R5, RZ, 0x1, P1 ;  /* 0x00000001ff050807 */ /* 0x000fc80000800000 */
[----:B------:R-:W-:-:S07]  /*18d0*/  @P0 PRMT R6, R5, 0x7610, R6 ;  /* 0x0000761005060816 */ /* 0x000fce0000000006 */
.L_x_1593:
[----:B------:R-:W-:Y:S05]  /*18e0*/  BSYNC B1 ;  /* 0x0000000000017941 */ /* 0x000fea0003800000 */
.L_x_1592:
[----:B------:R-:W-:Y:S01]  /*18f0*/  PRMT R5, R6, 0x9910, RZ ;  /* 0x0000991006057816 */ /* 0x000fe200000000ff */
[----:B------:R-:W-:Y:S03]  /*1900*/  BSSY B1, `(.L_x_1594) ;  /* 0x000000d000017945 */ /* 0x000fe60003800000 */
[----:B------:R-:W-:-:S13]  /*1910*/  ISETP.NE.AND P0, PT, R5, RZ, PT ;  /* 0x000000ff0500720c */ /* 0x000fda0003f05270 */
[----:B------:R-:W-:Y:S05]  /*1920*/  @!P0 BRA `(.L_x_1595) ;  /* 0x0000000000288947 */ /* 0x000fea0003800000 */
[----:B------:R-:W-:-:S05]  /*1930*/  LOP3.LUT R5, R8, 0xfffffffc, RZ, 0xc0, !PT ;  /* 0xfffffffc08057812 */ /* 0x000fca00078ec0ff */
[----:B------:R-:W-:-:S05]  /*1940*/  IMAD.IADD R5, R5, 0x1, R0 ;  /* 0x0000000105057824 */ /* 0x000fca00078e0200 */
[----:B------:R-:W-:-:S13]  /*1950*/  ISETP.GE.U32.AND P0, PT, R5, R8, PT ;  /* 0x000000080500720c */ /* 0x000fda0003f06070 */
[----:B------:R-:W-:Y:S05]  /*1960*/  @P0 BRA `(.L_x_1595) ;  /* 0x0000000000180947 */ /* 0x000fea0003800000 */
[----:B------:R-:W-:-:S06]  /*1970*/  IMAD.WIDE R12, R5, 0x2, R12 ;  /* 0x00000002050c7825 */ /* 0x000fcc00078e020c */
[----:B------:R-:W2:Y:S01]  /*1980*/  LDG.E.U16 R12, desc[UR36][R12.64] ;  /* 0x000000240c0c7981 */ /* 0x000ea2000c1e1500 */
[----:B------:R-:W-:Y:S01]  /*1990*/  SHF.L.U32 R5, R4, 0x10, RZ ;  /* 0x0000001004057819 */ /* 0x000fe200000006ff */
[----:B--2---:R-:W-:-:S04]  /*19a0*/  IMAD.U32 R4, R12, 0x10000, RZ ;  /* 0x000100000c047824 */ /* 0x004fc800078e00ff */
[----:B------:R-:W-:-:S05]  /*19b0*/  FMUL.FTZ R4, R5, R4 ;  /* 0x0000000405047220 */ /* 0x000fca0000410000 */
[----:B------:R-:W-:-:S07]  /*19c0*/  F2FP.BF16.F32.PACK_AB R4, RZ, R4 ;  /* 0x00000004ff04723e */ /* 0x000fce00000010ff */
.L_x_1595:
[----:B------:R-:W-:Y:S05]  /*19d0*/  BSYNC B1 ;  /* 0x0000000000017941 */ /* 0x000fea0003800000 */
.L_x_1594:
[----:B------:R-:W-:Y:S01]  /*19e0*/  SHF.L.U32 R4, R4, 0x10, RZ ;  /* 0x0000001004047819 */ /* 0x000fe200000006ff */
[----:B------:R-:W-:Y:S01]  /*19f0*/  IMAD.U32 R11, R11, 0x10000, RZ ;  /* 0x000100000b0b7824 */ /* 0x000fe200078e00ff */
[----:B------:R-:W-:-:S03]  /*1a00*/  SHF.L.U32 R5, R10, 0x10, RZ ;  /* 0x000000100a057819 */ /* 0x000fc600000006ff */
[----:B------:R-:W-:-:S06]  /*1a10*/  FMUL.FTZ R11, R4, R11 ;  /* 0x0000000b040b7220 */ /* 0x000fcc0000410000 */
[----:B------:R-:W0:Y:S02]  /*1a20*/  F2F.BF16.F32 R11, R11 ;  /* 0x0000000b000b7304 */ /* 0x000e240000202000 */
[----:B0-----:R-:W-:-:S04]  /*1a30*/  IMAD.U32 R4, R11, 0x10000, RZ ;  /* 0x000100000b047824 */ /* 0x001fc800078e00ff */
[----:B------:R-:W-:Y:S01]  /*1a40*/  FMUL.FTZ R4, R4, R5 ;  /* 0x0000000504047220 */ /* 0x000fe20000410000 */
[----:B------:R-:W-:-:S05]  /*1a50*/  SHF.L.U32 R5, R2, 0x10, RZ ;  /* 0x0000001002057819 */ /* 0x000fca00000006ff */
[----:B------:R-:W0:Y:S02]  /*1a60*/  F2F.BF16.F32 R4, R4 ;  /* 0x0000000400047304 */ /* 0x000e240000202000 */
[----:B0-----:R-:W-:-:S04]  /*1a70*/  IMAD.U32 R2, R4, 0x10000, RZ ;  /* 0x0001000004027824 */ /* 0x001fc800078e00ff */
[----:B------:R-:W-:-:S05]  /*1a80*/  FMUL.FTZ R2, R2, R5 ;  /* 0x0000000502027220 */ /* 0x000fca0000410000 */
[----:B------:R-:W-:-:S04]  /*1a90*/  F2FP.BF16.F32.PACK_AB R2, RZ, R2 ;  /* 0x00000002ff02723e */ /* 0x000fc800000010ff */
[----:B------:R-:W-:Y:S01]  /*1aa0*/  PRMT R16, R2, 0x7610, R16 ;  /* 0x0000761002107816 */ /* 0x000fe20000000010 */
[----:B------:R-:W-:Y:S06]  /*1ab0*/  BRA `(.L_x_1581) ;  /* 0x0000009800f87947 */ /* 0x000fec0003800000 */
.L_x_1582:
[----:B------:R-:W0:Y:S08]  /*1ac0*/  LDC R22, c[0x0][0x384] ;  /* 0x0000e100ff167b82 */ /* 0x000e300000000800 */
[----:B------:R-:W1:Y:S01]  /*1ad0*/  LDC R10, c[0x0][0x254] ;  /* 0x00009500ff0a7b82 */ /* 0x000e620000000800 */
[----:B0-----:R-:W-:-:S04]  /*1ae0*/  SHF.R.U32.HI R22, RZ, 0x1, R22 ;  /* 0x00000001ff167819 */ /* 0x001fc80000011616 */
[----:B------:R-:W-:Y:S02]  /*1af0*/  ISETP.NE.AND P0, PT, R22, 0x1, PT ;  /* 0x000000011600780c */ /* 0x000fe40003f05270 */
[C---:B-1----:R-:W-:Y:S02]  /*1b00*/  ISETP.EQ.AND P2, PT, R10.reuse, 0x1, PT ;  /* 0x000000010a00780c */ /* 0x042fe40003f42270 */
[----:B------:R-:W-:-:S11]  /*1b10*/  ISETP.NE.AND P1, PT, R10, 0x1, PT ;  /* 0x000000010a00780c */ /* 0x000fd60003f25270 */
[----:B------:R-:W-:Y:S05]  /*1b20*/  @!P0 BRA P2, `(.L_x_1596) ;  /* 0x00000094002c8947 */ /* 0x000fea0001000000 */
[----:B------:R-:W0:Y:S01]  /*1b30*/  LDC.U16 R8, c[0x0][0x212] ;  /* 0x00008480ff087b82 */ /* 0x000e220000000400 */
[----:B------:R-:W-:Y:S01]  /*1b40*/  ULDC UR4, c[0x0][0x220] ;  /* 0x0000880000047ab9 */ /* 0x000fe20000000800 */
[----:B------:R-:W-:Y:S01]  /*1b50*/  IMAD.MOV.U32 R5, RZ, RZ, R9 ;  /* 0x000000ffff057224 */ /* 0x000fe200078e0009 */
[----:B------:R-:W-:-:S05]  /*1b60*/  MOV R4, UR4 ;  /* 0x0000000400047c02 */ /* 0x000fca0008000f00 */
[----:B------:R-:W-:Y:S01]  /*1b70*/  IMAD R7, R4, 0x3, R9 ;  /* 0x0000000304077824 */ /* 0x000fe200078e0209 */
[----:B0-----:R-:W-:Y:S01]  /*1b80*/  MOV R6, R8 ;  /* 0x0000000800067202 */ /* 0x001fe20000000f00 */
[----:B------:R-:W-:Y:S06]  /*1b90*/  @!P1 BRA `(.L_x_1597) ;  /* 0x0000008c00389947 */ /* 0x000fec0003800000 */
[----:B------:R-:W-:Y:S01]  /*1ba0*/  ISETP.GE.U32.AND P0, PT, R7, R2, PT ;  /* 0x000000020700720c */ /* 0x000fe20003f06070 */
[----:B------:R-:W-:Y:S01]  /*1bb0*/  BSSY B1, `(.L_x_1598) ;  /* 0x000043a000017945 */ /* 0x000fe20003800000 */
[----:B------:R-:W-:Y:S01]  /*1bc0*/  IMAD.MOV.U32 R7, RZ, RZ, R8 ;  /* 0x000000ffff077224 */ /* 0x000fe200078e0008 */
[----:B------:R-:W-:-:S10]  /*1bd0*/  MOV R9, R8 ;  /* 0x0000000800097202 */ /* 0x000fd40000000f00 */
[----:B------:R-:W-:Y:S05]  /*1be0*/  @P0 BRA `(.L_x_1599) ;  /* 0x0000004000d80947 */ /* 0x000fea0003800000 */
[----:B------:R-:W0:Y:S01]  /*1bf0*/  LDC R20, c[0x0][0x254] ;  /* 0x00009500ff147b82 */ /* 0x000e220000000800 */
[----:B------:R-:W-:Y:S01]  /*1c00*/  BSSY B2, `(.L_x_1600) ;  /* 0x0000433000027945 */ /* 0x000fe20003800000 */
[----:B------:R-:W-:Y:S01]  /*1c10*/  ISETP.NE.AND P0, PT, R10, RZ, PT ;  /* 0x000000ff0a00720c */ /* 0x000fe20003f05270 */
[----:B------:R-:W-:Y:S01]  /*1c20*/  IMAD.MOV.U32 R7, RZ, RZ, R8 ;  /* 0x000000ffff077224 */ /* 0x000fe200078e0008 */
[----:B------:R-:W-:-:S11]  /*1c30*/  MOV R9, R8 ;  /* 0x0000000800097202 */ /* 0x000fd60000000f00 */
.L_x_1605:
[----:B------:R-:W-:Y:S01]  /*1c40*/  ULDC UR4, c[0x0][0x384] ;  /* 0x0000e10000047ab9 */ /* 0x000fe20000000800 */
        /* <DEDUP_REMOVED lines=45> */
[----:B------:R-:W-:Y:S01]  /*1f20*/  ULDC.64 UR30, c[0x0][0x258] ;  /* 0x00009600001e7ab9 */ /* 0x000fe20000000a00 */
[----:B------:R-:W-:Y:S01]  /*1f30*/  ULDC.64 UR32, c[0x0][0x268] ;  /* 0x00009a0000207ab9 */ /* 0x000fe20000000a00 */
[----:B------:R-:W-:Y:S01]  /*1f40*/  ULDC.64 UR34, c[0x0][0x270] ;  /* 0x00009c0000227ab9 */ /* 0x000fe20000000a00 */
[----:B------:R-:W-:Y:S01]  /*1f50*/  HFMA2.MMA R4, -RZ, RZ, 0, 0 ;  /* 0x00000000ff047435 */ /* 0x000fe200000001ff */
[----:B------:R-:W-:Y:S01]  /*1f60*/  IMAD.MOV.U32 R2, RZ, RZ, RZ ;  /* 0x000000ffff027224 */ /* 0x000fe200078e00ff */
[----:B------:R-:W-:Y:S09]  /*1f70*/  @!P0 BRA `(.L_x_1601) ;  /* 0x0000000c00c48947 */ /* 0x000ff20003800000 */
[----:B------:R-:W-:Y:S01]  /*1f80*/  IMAD.MOV.U32 R4, RZ, RZ, RZ ;  /* 0x000000ffff047224 */ /* 0x000fe200078e00ff */
[----:B------:R-:W-:Y:S01]  /*1f90*/  ULDC.64 UR38, c[0x0][0x260] ;  /* 0x0000980000267ab9 */ /* 0x000fe20000000a00 */
[----:B0-----:R-:W-:Y:S02]  /*1fa0*/  ISETP.NE.AND P1, PT, R20, 0x2, PT ;  /* 0x000000021400780c */ /* 0x001fe40003f25270 */
[----:B------:R-:W-:-:S05]  /*1fb0*/  IMAD.HI.U32 R10, R5, UR31, R4 ;  /* 0x0000001f050a7c27 */ /* 0x000fca000f8e0004 */
[----:B------:R-:W-:Y:S02]  /*1fc0*/  SHF.R.U32.HI R11, RZ, UR38, R10 ;  /* 0x00000026ff0b7c19 */ /* 0x000fe4000801160a */
[----:B------:R-:W-:-:S05]  /*1fd0*/  MOV R10, RZ ;  /* 0x000000ff000a7202 */ /* 0x000fca0000000f00 */
[----:B------:R-:W-:-:S04]  /*1fe0*/  IMAD.HI.U32 R4, R11, UR32, R10 ;  /* 0x000000200b047c27 */ /* 0x000fc8000f8e000a */
[----:B------:R-:W-:Y:S01]  /*1ff0*/  IMAD.MOV R10, RZ, RZ, -R11 ;  /* 0x000000ffff0a7224 */ /* 0x000fe200078e0a0b */
[----:B------:R-:W-:-:S03]  /*2000*/  SHF.R.U32.HI R16, RZ, UR33, R4 ;  /* 0x00000021ff107c19 */ /* 0x000fc60008011604 */
[----:B------:R-:W-:Y:S01]  /*2010*/  IMAD R4, R10, UR30, R5 ;  /* 0x0000001e0a047c24 */ /* 0x000fe2000f8e0205 */
[----:B------:R-:W-:-:S03]  /*2020*/  IADD3 R10, -R16, RZ, RZ ;  /* 0x000000ff100a7210 */ /* 0x000fc60007ffe1ff */
[----:B------:R-:W-:Y:S02]  /*2030*/  IMAD R4, R4, UR4, RZ ;  /* 0x0000000404047c24 */ /* 0x000fe4000f8e02ff */
[----:B------:R-:W-:-:S04]  /*2040*/  IMAD R11, R10, UR39, R11 ;  /* 0x000000270a0b7c24 */ /* 0x000fc8000f8e020b */
[----:B------:R-:W-:Y:S01]  /*2050*/  IMAD R4, R11, UR45, R4 ;  /* 0x0000002d0b047c24 */ /* 0x000fe2000f8e0204 */
[----:B------:R-:W-:Y:S06]  /*2060*/  @!P1 BRA `(.L_x_1601) ;  /* 0x0000000c00889947 */ /* 0x000fec0003800000 */
[----:B------:R-:W-:Y:S01]  /*2070*/  MOV R11, R16 ;  /* 0x00000010000b7202 */ /* 0x000fe20000000f00 */
[----:B------:R-:W-:Y:S01]  /*2080*/  IMAD.MOV.U32 R10, RZ, RZ, RZ ;  /* 0x000000ffff0a7224 */ /* 0x000fe200078e00ff */
[----:B------:R-:W-:-:S03]  /*2090*/  ISETP.NE.AND P1, PT, R20, 0x3, PT ;  /* 0x000000031400780c */ /* 0x000fc60003f25270 */
[----:B------:R-:W-:-:S05]  /*20a0*/  IMAD.HI.U32 R10, R16, UR35, R10 ;  /* 0x00000023100a7c27 */ /* 0x000fca000f8e000a */
[----:B------:R-:W-:-:S05]  /*20b0*/  SHF.R.U32.HI R17, RZ, UR44, R10 ;  /* 0x0000002cff117c19 */ /* 0x000fca000801160a */
[----:B------:R-:W-:-:S04]  /*20c0*/  IMAD.MOV R11, RZ, RZ, -R17 ;  /* 0x000000ffff0b7224 */ /* 0x000fc800078e0a11 */
[----:B------:R-:W-:-:S04]  /*20d0*/  IMAD R11, R11, UR34, R16 ;  /* 0x000000220b0b7c24 */ /* 0x000fc8000f8e0210 */
[----:B------:R-:W-:Y:S01]  /*20e0*/  IMAD R4, R11, UR43, R4 ;  /* 0x0000002b0b047c24 */ /* 0x000fe2000f8e0204 */
[----:B------:R-:W-:Y:S06]  /*20f0*/  @!P1 BRA `(.L_x_1601) ;  /* 0x0000000c00649947 */ /* 0x000fec0003800000 */
[----:B------:R-:W-:Y:S01]  /*2100*/  HFMA2.MMA R10, -RZ, RZ, 0, 0 ;  /* 0x00000000ff0a7435 */ /* 0x000fe200000001ff */
[----:B------:R-:W-:Y:S01]  /*2110*/  IMAD.MOV.U32 R11, RZ, RZ, R17 ;  /* 0x000000ffff0b7224 */ /* 0x000fe200078e0011 */
[----:B------:R-:W-:Y:S01]  /*2120*/  ULDC.64 UR38, c[0x0][0x280] ;  /* 0x0000a00000267ab9 */ /* 0x000fe20000000a00 */
[----:B------:R-:W-:-:S07]  /*2130*/  ISETP.NE.AND P1, PT, R20, 0x4, PT ;  /* 0x000000041400780c */ /* 0x000fce0003f25270 */
[----:B------:R-:W-:-:S05]  /*2140*/  IMAD.HI.U32 R10, R17, UR38, R10 ;  /* 0x00000026110a7c27 */ /* 0x000fca000f8e000a */
[----:B------:R-:W-:-:S04]  /*2150*/  SHF.R.U32.HI R16, RZ, UR39, R10 ;  /* 0x00000027ff107c19 */ /* 0x000fc8000801160a */
[----:B------:R-:W-:-:S05]  /*2160*/  IADD3 R11, -R16, RZ, RZ ;  /* 0x000000ff100b7210 */ /* 0x000fca0007ffe1ff */
[----:B------:R-:W-:-:S04]  /*2170*/  IMAD R11, R11, UR47, R17 ;  /* 0x0000002f0b0b7c24 */ /* 0x000fc8000f8e0211 */
[----:B------:R-:W-:Y:S01]  /*2180*/  IMAD R4, R11, UR46, R4 ;  /* 0x0000002e0b047c24 */ /* 0x000fe2000f8e0204 */
[----:B------:R-:W-:Y:S06]  /*2190*/  @!P1 BRA `(.L_x_1601) ;  /* 0x0000000c003c9947 */ /* 0x000fec0003800000 */
[----:B------:R-:W-:Y:S01]  /*21a0*/  MOV R11, R16 ;  /* 0x00000010000b7202 */ /* 0x000fe20000000f00 */
[----:B------:R-:W-:Y:S01]  /*21b0*/  IMAD.MOV.U32 R10, RZ, RZ, RZ ;  /* 0x000000ffff0a7224 */ /* 0x000fe200078e00ff */
[----:B------:R-:W-:Y:S01]  /*21c0*/  ULDC.64 UR38, c[0x0][0x288] ;  /* 0x0000a20000267ab9 */ /* 0x000fe20000000a00 */
[----:B------:R-:W-:Y:S02]  /*21d0*/  ISETP.NE.AND P1, PT, R20, 0x5, PT ;  /* 0x000000051400780c */ /* 0x000fe40003f25270 */
[----:B------:R-:W-:-:S05]  /*21e0*/  IMAD.HI.U32 R10, R16, UR39, R10 ;  /* 0x00000027100a7c27 */ /* 0x000fca000f8e000a */
[----:B------:R-:W-:-:S05]  /*21f0*/  SHF.R.U32.HI R17, RZ, UR49, R10 ;  /* 0x00000031ff117c19 */ /* 0x000fca000801160a */
[----:B------:R-:W-:-:S04]  /*2200*/  IMAD.MOV R11, RZ, RZ, -R17 ;  /* 0x000000ffff0b7224 */ /* 0x000fc800078e0a11 */
[----:B------:R-:W-:-:S04]  /*2210*/  IMAD R11, R11, UR38, R16 ;  /* 0x000000260b0b7c24 */ /* 0x000fc8000f8e0210 */
[----:B------:R-:W-:Y:S01]  /*2220*/  IMAD R4, R11, UR48, R4 ;  /* 0x000000300b047c24 */ /* 0x000fe2000f8e0204 */
[----:B------:R-:W-:Y:S06]  /*2230*/  @!P1 BRA `(.L_x_1601) ;  /* 0x0000000c00149947 */ /* 0x000fec0003800000 */
[----:B------:R-:W-:Y:S01]  /*2240*/  MOV R10, RZ ;  /* 0x000000ff000a7202 */ /* 0x000fe20000000f00 */
[----:B------:R-:W-:Y:S01]  /*2250*/  IMAD.MOV.U32 R11, RZ, RZ, R17 ;  /* 0x000000ffff0b7224 */ /* 0x000fe200078e0011 */
[----:B------:R-:W-:Y:S01]  /*2260*/  ULDC.64 UR38, c[0x0][0x298] ;  /* 0x0000a60000267ab9 */ /* 0x000fe20000000a00 */
[----:B------:R-:W-:Y:S02]  /*2270*/  ISETP.NE.AND P1, PT, R20, 0x6, PT ;  /* 0x000000061400780c */ /* 0x000fe40003f25270 */
        /* <DEDUP_REMOVED lines=176> */
[----:B------:R-:W-:Y:S01]  /*2d80*/  ISETP.NE.AND P1, PT, R20, 0x18, PT ;  /* 0x000000181400780c */ /* 0x000fe20003f25270 */
[----:B------:R-:W-:Y:S01]  /*2d90*/  HFMA2.MMA R18, -RZ, RZ, 0, 0 ;  /* 0x00000000ff127435 */ /* 0x000fe200000001ff */
[----:B------:R-:W-:-:S09]  /*2da0*/  ULDC.64 UR38, c[0x0][0x370] ;  /* 0x0000dc0000267ab9 */ /* 0x000fd20000000a00 */
[----:B------:R-:W-:Y:S02]  /*2db0*/  IMAD.HI.U32 R16, R19, UR38, R18 ;  /* 0x0000002613107c27 */ /* 0x000fe4000f8e0012 */
[----:B------:R-:W0:Y:S03]  /*2dc0*/  @P1 LDC.64 R10, c[0x0][0x378] ;  /* 0x0000de00ff0a1b82 */ /* 0x000e260000000a00 */
[----:B------:R-:W-:Y:S01]  /*2dd0*/  SHF.R.U32.HI R17, RZ, UR39, R16 ;  /* 0x00000027ff117c19 */ /* 0x000fe20008011610 */
[----:B------:R-:W-:-:S04]  /*2de0*/  @P1 IMAD.MOV.U32 R16, RZ, RZ, RZ ;  /* 0x000000ffff101224 */ /* 0x000fc800078e00ff */
[----:B------:R-:W1:Y:S08]  /*2df0*/  @P1 LDC R18, c[0x0][0x380] ;  /* 0x0000e000ff121b82 */ /* 0x000e700000000800 */
[----:B------:R-:W2:Y:S01]  /*2e00*/  @P1 LDC R21, c[0x0][0x3e4] ;  /* 0x0000f900ff151b82 */ /* 0x000ea20000000800 */
[C---:B0-----:R-:W-:Y:S01]  /*2e10*/  @P1 IMAD.HI.U32 R11, R17.reuse, R11, R16 ;  /* 0x0000000b110b1227 */ /* 0x041fe200078e0010 */
[----:B------:R-:W-:-:S05]  /*2e20*/  IADD3 R16, -R17, RZ, RZ ;  /* 0x000000ff11107210 */ /* 0x000fca0007ffe1ff */
[----:B------:R-:W-:Y:S01]  /*2e30*/  IMAD R19, R16, UR25, R19 ;  /* 0x0000001910137c24 */ /* 0x000fe2000f8e0213 */
[----:B-1----:R-:W-:-:S03]  /*2e40*/  @P1 SHF.R.U32.HI R11, RZ, R18, R11 ;  /* 0x00000012ff0b1219 */ /* 0x002fc6000001160b */
[----:B------:R-:W-:Y:S02]  /*2e50*/  IMAD R4, R19, UR26, R4 ;  /* 0x0000001a13047c24 */ /* 0x000fe4000f8e0204 */
[----:B------:R-:W-:-:S04]  /*2e60*/  @P1 IMAD.MOV R11, RZ, RZ, -R11 ;  /* 0x000000ffff0b1224 */ /* 0x000fc800078e0a0b */
[----:B------:R-:W-:-:S04]  /*2e70*/  @P1 IMAD R17, R11, R10, R17 ;  /* 0x0000000a0b111224 */ /* 0x000fc800078e0211 */
[----:B--2---:R-:W-:-:S07]  /*2e80*/  @P1 IMAD R4, R17, R21, R4 ;  /* 0x0000001511041224 */ /* 0x004fce00078e0204 */
.L_x_1601:
[----:B------:R-:W-:Y:S01]  /*2e90*/  LOP3.LUT R11, R4, 0xfffffffe, RZ, 0xc0, !PT ;  /* 0xfffffffe040b7812 */ /* 0x000fe200078ec0ff */
[----:B------:R-:W-:-:S03]  /*2ea0*/  ULDC UR38, c[0x0][0x220] ;  /* 0x0000880000267ab9 */ /* 0x000fc60000000800 */
[----:B------:R-:W-:-:S04]  /*2eb0*/  IADD3 R10, P1, R12, R11, RZ ;  /* 0x0000000b0c0a7210 */ /* 0x000fc80007f3e0ff */
[----:B------:R-:W-:-:S05]  /*2ec0*/  IADD3.X R11, RZ, R13, RZ, P1, !PT ;  /* 0x0000000dff0b7210 */ /* 0x000fca0000ffe4ff */
[----:B------:R1:W5:Y:S01]  /*2ed0*/  LDG.E.U16 R21, desc[UR36][R10.64] ;  /* 0x000000240a157981 */ /* 0x000362000c1e1500 */
[----:B------:R-:W-:-:S05]  /*2ee0*/  IMAD.U32 R4, RZ, RZ, UR38 ;  /* 0x00000026ff047e24 */ /* 0x000fca000f8e00ff */
[----:B------:R-:W-:Y:S01]  /*2ef0*/  IADD3 R5, R5, R4, RZ ;  /* 0x0000000405057210 */ /* 0x000fe20007ffe0ff */
[----:B------:R-:W-:Y:S06]  /*2f00*/  @!P0 BRA `(.L_x_1602) ;  /* 0x0000000c00cc8947 */ /* 0x000fec0003800000 */
[----:B-1----:R-:W-:Y:S01]  /*2f10*/  MOV R11, R5 ;  /* 0x00000005000b7202 */ /* 0x002fe20000000f00 */
[----:B------:R-:W-:Y:S01]  /*2f20*/  IMAD.MOV.U32 R10, RZ, RZ, RZ ;  /* 0x000000ffff0a7224 */ /* 0x000fe200078e00ff */
[----:B------:R-:W-:Y:S01]  /*2f30*/  ULDC.64 UR38, c[0x0][0x260] ;  /* 0x0000980000267ab9 */ /* 0x000fe20000000a00 */
[----:B0-----:R-:W-:Y:S02]  /*2f40*/  ISETP.NE.AND P1, PT, R20, 0x2, PT ;  /* 0x000000021400780c */ /* 0x001fe40003f25270 */
[----:B------:R-:W-:-:S05]  /*2f50*/  IMAD.HI.U32 R10, R5, UR31, R10 ;  /* 0x0000001f050a7c27 */ /* 0x000fca000f8e000a */
[----:B------:R-:W-:Y:S01]  /*2f60*/  SHF.R.U32.HI R11, RZ, UR38, R10 ;  /* 0x00000026ff0b7c19 */ /* 0x000fe2000801160a */
[----:B------:R-:W-:-:S04]  /*2f70*/  IMAD.MOV.U32 R10, RZ, RZ, RZ ;  /* 0x000000ffff0a7224 */ /* 0x000fc800078e00ff */
[C---:B------:R-:W-:Y:S01]  /*2f80*/  IMAD.HI.U32 R2, R11.reuse, UR32, R10 ;  /* 0x000000200b027c27 */ /* 0x040fe2000f8e000a */
[----:B------:R-:W-:-:S04]  /*2f90*/  IADD3 R10, -R11, RZ, RZ ;  /* 0x000000ff0b0a7210 */ /* 0x000fc80007ffe1ff */
[----:B------:R-:W-:Y:S01]  /*2fa0*/  SHF.R.U32.HI R16, RZ, UR33, R2 ;  /* 0x00000021ff107c19 */ /* 0x000fe20008011602 */
[----:B------:R-:W-:-:S04]  /*2fb0*/  IMAD R2, R10, UR30, R5 ;  /* 0x0000001e0a027c24 */ /* 0x000fc8000f8e0205 */
[----:B------:R-:W-:Y:S02]  /*2fc0*/  IMAD.MOV R10, RZ, RZ, -R16 ;  /* 0x000000ffff0a7224 */ /* 0x000fe400078e0a10 */
[----:B------:R-:W-:Y:S02]  /*2fd0*/  IMAD R2, R2, UR4, RZ ;  /* 0x0000000402027c24 */ /* 0x000fe4000f8e02ff */
[----:B------:R-:W-:-:S04]  /*2fe0*/  IMAD R11, R10, UR39, R11 ;  /* 0x000000270a0b7c24 */ /* 0x000fc8000f8e020b */
[----:B------:R-:W-:Y:S01]  /*2ff0*/  IMAD R2, R11, UR45, R2 ;  /* 0x0000002d0b027c24 */ /* 0x000fe2000f8e0202 */
[----:B------:R-:W-:Y:S06]  /*3000*/  @!P1 BRA `(.L_x_1602) ;  /* 0x0000000c008c9947 */ /* 0x000fec0003800000 */
[----:B------:R-:W-:Y:S01]  /*3010*/  HFMA2.MMA R10, -RZ, RZ, 0, 0 ;  /* 0x00000000ff0a7435 */ /* 0x000fe200000001ff */
[----:B------:R-:W-:Y:S01]  /*3020*/  IMAD.MOV.U32 R11, RZ, RZ, R16 ;  /* 0x000000ffff0b7224 */ /* 0x000fe200078e0010 */
[----:B------:R-:W-:-:S08]  /*3030*/  ISETP.NE.AND P1, PT, R20, 0x3, PT ;  /* 0x000000031400780c */ /* 0x000fd00003f25270 */
        /* <DEDUP_REMOVED lines=206> */
[----:B------:R-:W-:Y:S01]  /*3d20*/  ISETP.NE.AND P1, PT, R20, 0x18, PT ;  /* 0x000000181400780c */ /* 0x000fe20003f25270 */
[----:B------:R-:W-:Y:S01]  /*3d30*/  IMAD.MOV.U32 R10, RZ, RZ, RZ ;  /* 0x000000ffff0a7224 */ /* 0x000fe200078e00ff */
[----:B------:R-:W-:Y:S01]  /*3d40*/  MOV R11, R19 ;  /* 0x00000013000b7202 */ /* 0x000fe20000000f00 */
[----:B------:R-:W-:Y:S02]  /*3d50*/  ULDC.64 UR38, c[0x0][0x370] ;  /* 0x0000dc0000267ab9 */ /* 0x000fe40000000a00 */
[----:B------:R-:W-:-:S05]  /*3d60*/  IMAD.HI.U32 R16, R19, UR38, R10 ;  /* 0x0000002613107c27 */ /* 0x000fca000f8e000a */
[----:B------:R-:W-:-:S03]  /*3d70*/  SHF.R.U32.HI R17, RZ, UR39, R16 ;  /* 0x00000027ff117c19 */ /* 0x000fc60008011610 */
[----:B------:R-:W0:Y:S01]  /*3d80*/  @P1 LDC.64 R10, c[0x0][0x378] ;  /* 0x0000de00ff0a1b82 */ /* 0x000e220000000a00 */
[----:B------:R-:W-:-:S07]  /*3d90*/  @P1 IMAD.MOV.U32 R16, RZ, RZ, RZ ;  /* 0x000000ffff101224 */ /* 0x000fce00078e00ff */
        /* <DEDUP_REMOVED lines=10> */
.L_x_1602:
[----:B------:R-:W-:-:S04]  /*3e40*/  LOP3.LUT R17, R2, 0xfffffffe, RZ, 0xc0, !PT ;  /* 0xfffffffe02117812 */ /* 0x000fc800078ec0ff */
[----:B------:R-:W-:-:S04]  /*3e50*/  IADD3 R16, P1, R12, R17, RZ ;  /* 0x000000110c107210 */ /* 0x000fc80007f3e0ff */
[----:B------:R-:W-:-:S05]  /*3e60*/  IADD3.X R17, RZ, R13, RZ, P1, !PT ;  /* 0x0000000dff117210 */ /* 0x000fca0000ffe4ff */
[----:B-1----:R1:W5:Y:S01]  /*3e70*/  LDG.E.U16 R11, desc[UR36][R16.64] ;  /* 0x00000024100b7981 */ /* 0x002362000c1e1500 */
[----:B------:R-:W-:Y:S01]  /*3e80*/  IMAD.IADD R5, R5, 0x1, R4 ;  /* 0x0000000105057824 */ /* 0x000fe200078e0204 */
[----:B------:R-:W-:Y:S01]  /*3e90*/  MOV R2, RZ ;  /* 0x000000ff00027202 */ /* 0x000fe20000000f00 */
[----:B------:R-:W-:Y:S01]  /*3ea0*/  IMAD.MOV.U32 R10, RZ, RZ, RZ ;  /* 0x000000ffff0a7224 */ /* 0x000fe200078e00ff */
[----:B------:R-:W-:Y:S06]  /*3eb0*/  @!P0 BRA `(.L_x_1603) ;  /* 0x0000000c00cc8947 */ /* 0x000fec0003800000 */
[----:B-1----:R-:W-:Y:S01]  /*3ec0*/  MOV R16, RZ ;  /* 0x000000ff00107202 */ /* 0x002fe20000000f00 */
[----:B------:R-:W-:Y:S01]  /*3ed0*/  IMAD.MOV.U32 R17, RZ, RZ, R5 ;  /* 0x000000ffff117224 */ /* 0x000fe200078e0005 */
[----:B------:R-:W-:Y:S01]  /*3ee0*/  ULDC.64 UR38, c[0x0][0x260] ;  /* 0x0000980000267ab9 */ /* 0x000fe20000000a00 */
[----:B0-----:R-:W-:Y:S02]  /*3ef0*/  ISETP.NE.AND P1, PT, R20, 0x2, PT ;  /* 0x000000021400780c */ /* 0x001fe40003f25270 */
[----:B------:R-:W-:-:S05]  /*3f00*/  IMAD.HI.U32 R16, R5, UR31, R16 ;  /* 0x0000001f05107c27 */ /* 0x000fca000f8e0010 */
[----:B------:R-:W-:Y:S01]  /*3f10*/  SHF.R.U32.HI R17, RZ, UR38, R16 ;  /* 0x00000026ff117c19 */ /* 0x000fe20008011610 */
[----:B------:R-:W-:-:S04]  /*3f20*/  HFMA2.MMA R16, -RZ, RZ, 0, 0 ;  /* 0x00000000ff107435 */ /* 0x000fc800000001ff */
[----:B------:R-:W-:-:S04]  /*3f30*/  IMAD.MOV R10, RZ, RZ, -R17 ;  /* 0x000000ffff0a7224 */ /* 0x000fc800078e0a11 */
[----:B------:R-:W-:Y:S02]  /*3f40*/  IMAD R10, R10, UR30, R5 ;  /* 0x0000001e0a0a7c24 */ /* 0x000fe4000f8e0205 */
[----:B------:R-:W-:-:S04]  /*3f50*/  IMAD.HI.U32 R19, R17, UR32, R16 ;  /* 0x0000002011137c27 */ /* 0x000fc8000f8e0010 */
[----:B------:R-:W-:Y:S01]  /*3f60*/  IMAD R10, R10, UR4, RZ ;  /* 0x000000040a0a7c24 */ /* 0x000fe2000f8e02ff */
[----:B------:R-:W-:-:S04]  /*3f70*/  SHF.R.U32.HI R19, RZ, UR33, R19 ;  /* 0x00000021ff137c19 */ /* 0x000fc80008011613 */
[----:B------:R-:W-:-:S05]  /*3f80*/  IADD3 R16, -R19, RZ, RZ ;  /* 0x000000ff13107210 */ /* 0x000fca0007ffe1ff */
        /* <DEDUP_REMOVED lines=213> */
[----:B------:R-:W-:Y:S01]  /*4ce0*/  IMAD.MOV.U32 R17, RZ, RZ, R23 ;  /* 0x000000ffff117224 */ /* 0x000fe200078e0017 */
[----:B------:R-:W-:Y:S01]  /*4cf0*/  MOV R16, RZ ;  /* 0x000000ff00107202 */ /* 0x000fe20000000f00 */
[----:B------:R-:W-:-:S04]  /*4d00*/  ULDC.64 UR38, c[0x0][0x370] ;  /* 0x0000dc0000267ab9 */ /* 0x000fc80000000a00 */
[----:B------:R-:W-:-:S05]  /*4d10*/  IMAD.HI.U32 R18, R23, UR38, R16 ;  /* 0x0000002617127c27 */ /* 0x000fca000f8e0010 */
[----:B------:R-:W-:Y:S01]  /*4d20*/  SHF.R.U32.HI R19, RZ, UR39, R18 ;  /* 0x00000027ff137c19 */ /* 0x000fe20008011612 */
[----:B------:R-:W0:Y:S01]  /*4d30*/  @P1 LDC.64 R16, c[0x0][0x378] ;  /* 0x0000de00ff101b82 */ /* 0x000e220000000a00 */
[----:B------:R-:W-:-:S07]  /*4d40*/  @P1 MOV R18, RZ ;  /* 0x000000ff00121202 */ /* 0x000fce0000000f00 */
[----:B------:R-:W1:Y:S08]  /*4d50*/  @P1 LDC R22, c[0x0][0x380] ;  /* 0x0000e000ff161b82 */ /* 0x000e700000000800 */
[----:B------:R-:W2:Y:S01]  /*4d60*/  @P1 LDC R25, c[0x0][0x3e4] ;  /* 0x0000f900ff191b82 */ /* 0x000ea20000000800 */
[----:B0-----:R-:W-:-:S04]  /*4d70*/  @P1 IMAD.HI.U32 R17, R19, R17, R18 ;  /* 0x0000001113111227 */ /* 0x001fc800078e0012 */
[----:B------:R-:W-:Y:S01]  /*4d80*/  IMAD.MOV R18, RZ, RZ, -R19 ;  /* 0x000000ffff127224 */ /* 0x000fe200078e0a13 */
[----:B-1----:R-:W-:-:S03]  /*4d90*/  @P1 SHF.R.U32.HI R17, RZ, R22, R17 ;  /* 0x00000016ff111219 */ /* 0x002fc60000011611 */
[----:B------:R-:W-:Y:S01]  /*4da0*/  IMAD R23, R18, UR25, R23 ;  /* 0x0000001912177c24 */ /* 0x000fe2000f8e0217 */
[----:B------:R-:W-:-:S03]  /*4db0*/  @P1 IADD3 R17, -R17, RZ, RZ ;  /* 0x000000ff11111210 */ /* 0x000fc60007ffe1ff */
[----:B------:R-:W-:Y:S02]  /*4dc0*/  IMAD R10, R23, UR26, R10 ;  /* 0x0000001a170a7c24 */ /* 0x000fe4000f8e020a */
[----:B------:R-:W-:-:S04]  /*4dd0*/  @P1 IMAD R16, R16, R17, R19 ;  /* 0x0000001110101224 */ /* 0x000fc800078e0213 */
[----:B--2---:R-:W-:-:S07]  /*4de0*/  @P1 IMAD R10, R16, R25, R10 ;  /* 0x00000019100a1224 */ /* 0x004fce00078e020a */
.L_x_1603:
[----:B-1----:R-:W-:-:S04]  /*4df0*/  LOP3.LUT R17, R10, 0xfffffffe, RZ, 0xc0, !PT ;  /* 0xfffffffe0a117812 */ /* 0x002fc800078ec0ff */
[----:B------:R-:W-:-:S05]  /*4e00*/  IADD3 R16, P1, R12, R17, RZ ;  /* 0x000000110c107210 */ /* 0x000fca0007f3e0ff */
[----:B------:R-:W-:-:S05]  /*4e10*/  IMAD.X R17, RZ, RZ, R13, P1 ;  /* 0x000000ffff117224 */ /* 0x000fca00008e060d */
[----:B------:R1:W5:Y:S01]  /*4e20*/  LDG.E.U16 R10, desc[UR36][R16.64] ;  /* 0x00000024100a7981 */ /* 0x000362000c1e1500 */
        /* <DEDUP_REMOVED lines=8> */
[----:B------:R-:W-:-:S03]  /*4eb0*/  IMAD.MOV.U32 R16, RZ, RZ, RZ ;  /* 0x000000ffff107224 */ /* 0x000fc600078e00ff */
[C---:B------:R-:W-:Y:S01]  /*4ec0*/  IADD3 R2, -R17.reuse, RZ, RZ ;  /* 0x000000ff11027210 */ /* 0x040fe20007ffe1ff */
[----:B------:R-:W-:-:S04]  /*4ed0*/  IMAD.HI.U32 R19, R17, UR32, R16 ;  /* 0x0000002011137c27 */ /* 0x000fc8000f8e0010 */
[----:B------:R-:W-:Y:S01]  /*4ee0*/  IMAD R2, R2, UR30, R5 ;  /* 0x0000001e02027c24 */ /* 0x000fe2000f8e0205 */
[----:B------:R-:W-:-:S03]  /*4ef0*/  SHF.R.U32.HI R19, RZ, UR33, R19 ;  /* 0x00000021ff137c19 */ /* 0x000fc60008011613 */
[----:B------:R-:W-:Y:S02]  /*4f00*/  IMAD R2, R2, UR4, RZ ;  /* 0x0000000402027c24 */ /* 0x000fe4000f8e02ff */
[----:B------:R-:W-:-:S04]  /*4f10*/  IMAD.MOV R16, RZ, RZ, -R19 ;  /* 0x000000ffff107224 */ /* 0x000fc800078e0a13 */
        /* <DEDUP_REMOVED lines=230> */
.L_x_1604:
[----:B-1----:R-:W-:Y:S01]  /*5d80*/  LOP3.LUT R17, R2, 0xfffffffe, RZ, 0xc0, !PT ;  /* 0xfffffffe02117812 */ /* 0x002fe200078ec0ff */
[----:B------:R-:W-:Y:S01]  /*5d90*/  IMAD.U32 R18, R7, 0x10000, RZ ;  /* 0x0001000007127824 */ /* 0x000fe200078e00ff */
[----:B------:R-:W-:Y:S01]  /*5da0*/  SHF.L.U32 R8, R8, 0x10, RZ ;  /* 0x0000001008087819 */ /* 0x000fe200000006ff */
[----:B------:R-:W-:Y:S01]  /*5db0*/  IMAD.U32 R9, R9, 0x10000, RZ ;  /* 0x0001000009097824 */ /* 0x000fe200078e00ff */
[----:B------:R-:W-:Y:S01]  /*5dc0*/  IADD3 R16, P1, R12, R17, RZ ;  /* 0x000000110c107210 */ /* 0x000fe20007f3e0ff */
[----:B------:R-:W-:Y:S01]  /*5dd0*/  IMAD.IADD R5, R5, 0x1, R4 ;  /* 0x0000000105057824 */ /* 0x000fe200078e0204 */
[----:B------:R-:W-:Y:S02]  /*5de0*/  ULDC UR4, c[0x0][0x218] ;  /* 0x0000860000047ab9 */ /* 0x000fe40000000800 */
[----:B------:R-:W-:-:S05]  /*5df0*/  IADD3.X R17, RZ, R13, RZ, P1, !PT ;  /* 0x0000000dff117210 */ /* 0x000fca0000ffe4ff */
[----:B------:R-:W2:Y:S01]  /*5e00*/  LDG.E.U16 R16, desc[UR36][R16.64] ;  /* 0x0000002410107981 */ /* 0x000ea2000c1e1500 */
[----:B-----5:R-:W-:Y:S01]  /*5e10*/  SHF.L.U32 R7, R11, 0x10, RZ ;  /* 0x000000100b077819 */ /* 0x020fe200000006ff */
[----:B------:R-:W-:Y:S01]  /*5e20*/  IMAD.U32 R6, R6, 0x10000, RZ ;  /* 0x0001000006067824 */ /* 0x000fe200078e00ff */
[----:B------:R-:W-:Y:S01]  /*5e30*/  SHF.L.U32 R2, R21, 0x10, RZ ;  /* 0x0000001015027819 */ /* 0x000fe200000006ff */
[----:B------:R-:W-:Y:S02]  /*5e40*/  IMAD.U32 R19, R10, 0x10000, RZ ;  /* 0x000100000a137824 */ /* 0x000fe400078e00ff */
[----:B------:R-:W-:Y:S01]  /*5e50*/  FMUL.FTZ R8, R8, R7 ;  /* 0x0000000708087220 */ /* 0x000fe20000410000 */
[----:B------:R-:W-:Y:S02]  /*5e60*/  IMAD R7, R4, 0x3, R5 ;  /* 0x0000000304077824 */ /* 0x000fe400078e0205 */
[----:B------:R-:W-:Y:S01]  /*5e70*/  FMUL.FTZ R9, R9, R2 ;  /* 0x0000000209097220 */ /* 0x000fe20000410000 */
[----:B------:R-:W-:Y:S01]  /*5e80*/  MOV R2, UR4 ;  /* 0x0000000400027c02 */ /* 0x000fe20008000f00 */
[----:B------:R-:W-:-:S03]  /*5e90*/  FMUL.FTZ R18, R18, R19 ;  /* 0x0000001312127220 */ /* 0x000fc60000410000 */
[----:B------:R-:W-:Y:S02]  /*5ea0*/  ISETP.GE.U32.AND P1, PT, R7, R2, PT ;  /* 0x000000020700720c */ /* 0x000fe40003f26070 */
[----:B------:R-:W-:-:S04]  /*5eb0*/  F2FP.BF16.F32.PACK_AB R9, R8, R9 ;  /* 0x000000090809723e */ /* 0x000fc800000010ff */
[----:B------:R-:W-:Y:S02]  /*5ec0*/  PRMT R8, R9, 0x7632, R8 ;  /* 0x0000763209087816 */ /* 0x000fe40000000008 */
[----:B--2---:R-:W-:-:S05]  /*5ed0*/  SHF.L.U32 R23, R16, 0x10, RZ ;  /* 0x0000001010177819 */ /* 0x004fca00000006ff */
[----:B------:R-:W-:-:S05]  /*5ee0*/  FMUL.FTZ R23, R6, R23 ;  /* 0x0000001706177220 */ /* 0x000fca0000410000 */
[----:B------:R-:W-:-:S04]  /*5ef0*/  F2FP.BF16.F32.PACK_AB R18, R23, R18 ;  /* 0x000000121712723e */ /* 0x000fc800000010ff */
[C---:B------:R-:W-:Y:S02]  /*5f00*/  PRMT R6, R18.reuse, 0x7632, R6 ;  /* 0x0000763212067816 */ /* 0x040fe40000000006 */
[----:B------:R-:W-:Y:S01]  /*5f10*/  PRMT R7, R18, 0x7610, R7 ;  /* 0x0000761012077816 */ /* 0x000fe20000000007 */
[----:B------:R-:W-:Y:S06]  /*5f20*/  @!P1 BRA `(.L_x_1605) ;  /* 0xffffffbc00449947 */ /* 0x000fec000383ffff */
[----:B------:R-:W-:Y:S05]  /*5f30*/  BSYNC B2 ;  /* 0x0000000000027941 */ /* 0x000fea0003800000 */
.L_x_1600:
[----:B------:R-:W-:-:S07]  /*5f40*/  PRMT R22, R16, 0x7610, R22 ;  /* 0x0000761010167816 */ /* 0x000fce0000000016 */
.L_x_1599:
[----:B------:R-:W-:Y:S05]  /*5f50*/  BSYNC B1 ;  /* 0x0000000000017941 */ /* 0x000fea0003800000 */
.L_x_1598:
[----:B------:R-:W-:Y:S01]  /*5f60*/  ISETP.GE.U32.AND P0, PT, R5, R2, PT ;  /* 0x000000020500720c */ /* 0x000fe20003f06070 */
[----:B------:R-:W-:-:S12]  /*5f70*/  BSSY B1, `(.L_x_1606) ;  /* 0x0000466000017945 */ /* 0x000fd80003800000 */
[----:B------:R-:W-:Y:S05]  /*5f80*/  @P0 BRA `(.L_x_1607) ;  /* 0x0000004400900947 */ /* 0x000fea0003800000 */
[----:B0-----:R-:W0:Y:S01]  /*5f90*/  LDC R20, c[0x0][0x254] ;  /* 0x00009500ff147b82 */ /* 0x001e220000000800 */
[----:B------:R-:W-:Y:S01]  /*5fa0*/  IMAD.MOV.U32 R21, RZ, RZ, RZ ;  /* 0x000000ffff157224 */ /* 0x000fe200078e00ff */
[----:B0-----:R-:W-:-:S13]  /*5fb0*/  ISETP.NE.AND P1, PT, R20, RZ, PT ;  /* 0x000000ff1400720c */ /* 0x001fda0003f25270 */
[----:B------:R-:W-:Y:S05]  /*5fc0*/  @!P1 BRA `(.L_x_1608) ;  /* 0x0000001000449947 */ /* 0x000fea0003800000 */
[----:B------:R-:W-:Y:S01]  /*5fd0*/  MOV R16, RZ ;  /* 0x000000ff00107202 */ /* 0x000fe20000000f00 */
[----:B------:R-:W-:Y:S01]  /*5fe0*/  IMAD.MOV.U32 R17, RZ, RZ, R5 ;  /* 0x000000ffff117224 */ /* 0x000fe200078e0005 */
        /* <DEDUP_REMOVED lines=8> */
[----:B------:R-:W-:Y:S01]  /*6070*/  IMAD R21, R21, UR4, RZ ;  /* 0x0000000415157c24 */ /* 0x000fe2000f8e02ff */
        /* <DEDUP_REMOVED lines=243> */
[----:B------:R-:W-:Y:S01]  /*6fb0*/  ISETP.NE.AND P2, PT, R20, 0x18, PT ;  /* 0x000000181400780c */ /* 0x000fe20003f45270 */
[----:B------:R-:W-:Y:S01]  /*6fc0*/  IMAD.MOV.U32 R24, RZ, RZ, RZ ;  /* 0x000000ffff187224 */ /* 0x000fe200078e00ff */
[----:B------:R-:W-:-:S03]  /*6fd0*/  ULDC.64 UR4, c[0x0][0x370] ;  /* 0x0000dc0000047ab9 */ /* 0x000fc60000000a00 */
[----:B------:R-:W-:Y:S01]  /*6fe0*/  IMAD.HI.U32 R18, R25, UR4, R24 ;  /* 0x0000000419127c27 */ /* 0x000fe2000f8e0018 */
[----:B------:R-:W-:-:S04]  /*6ff0*/  ULDC UR4, c[0x0][0x36c] ;  /* 0x0000db0000047ab9 */ /* 0x000fc80000000800 */
[----:B------:R-:W-:-:S03]  /*7000*/  SHF.R.U32.HI R19, RZ, UR5, R18 ;  /* 0x00000005ff137c19 */ /* 0x000fc60008011612 */
[----:B------:R-:W0:Y:S01]  /*7010*/  @P2 LDC.64 R16, c[0x0][0x378] ;  /* 0x0000de00ff102b82 */ /* 0x000e220000000a00 */
[----:B------:R-:W-:Y:S01]  /*7020*/  @P2 MOV R18, RZ ;  /* 0x000000ff00122202 */ /* 0x000fe20000000f00 */
[----:B------:R-:W-:-:S06]  /*7030*/  IMAD.MOV R23, RZ, RZ, -R19 ;  /* 0x000000ffff177224 */ /* 0x000fcc00078e0a13 */
[----:B------:R-:W1:Y:S08]  /*7040*/  @P2 LDC R26, c[0x0][0x380] ;  /* 0x0000e000ff1a2b82 */ /* 0x000e700000000800 */
[----:B------:R-:W2:Y:S01]  /*7050*/  @P2 LDC R24, c[0x0][0x3e4] ;  /* 0x0000f900ff182b82 */ /* 0x000ea20000000800 */
[----:B0-----:R-:W-:-:S04]  /*7060*/  @P2 IMAD.HI.U32 R17, R19, R17, R18 ;  /* 0x0000001113112227 */ /* 0x001fc800078e0012 */
[----:B------:R-:W-:Y:S01]  /*7070*/  IMAD R18, R23, UR4, R25 ;  /* 0x0000000417127c24 */ /* 0x000fe2000f8e0219 */
[----:B------:R-:W-:Y:S01]  /*7080*/  ULDC UR4, c[0x0][0x3e0] ;  /* 0x0000f80000047ab9 */ /* 0x000fe20000000800 */
[----:B-1----:R-:W-:Y:S02]  /*7090*/  @P2 SHF.R.U32.HI R17, RZ, R26, R17 ;  /* 0x0000001aff112219 */ /* 0x002fe40000011611 */
[----:B------:R-:W-:Y:S02]  /*70a0*/  IMAD R21, R18, UR4, R21 ;  /* 0x0000000412157c24 */ /* 0x000fe4000f8e0215 */
[----:B------:R-:W-:-:S05]  /*70b0*/  @P2 IADD3 R17, -R17, RZ, RZ ;  /* 0x000000ff11112210 */ /* 0x000fca0007ffe1ff */
[----:B------:R-:W-:-:S04]  /*70c0*/  @P2 IMAD R16, R16, R17, R19 ;  /* 0x0000001110102224 */ /* 0x000fc800078e0213 */
[----:B--2---:R-:W-:-:S07]  /*70d0*/  @P2 IMAD R21, R16, R24, R21 ;  /* 0x0000001810152224 */ /* 0x004fce00078e0215 */
.L_x_1608:
[----:B------:R-:W-:-:S04]  /*70e0*/  LOP3.LUT R17, R21, 0xfffffffe, RZ, 0xc0, !PT ;  /* 0xfffffffe15117812 */ /* 0x000fc800078ec0ff */
[----:B------:R-:W-:-:S05]  /*70f0*/  IADD3 R16, P2, R12, R17, RZ ;  /* 0x000000110c107210 */ /* 0x000fca0007f5e0ff */
[----:B------:R-:W-:-:S05]  /*7100*/  IMAD.X R17, RZ, RZ, R13, P2 ;  /* 0x000000ffff117224 */ /* 0x000fca00010e060d */
[----:B------:R1:W5:Y:S01]  /*7110*/  LDG.E.U16 R21, desc[UR36][R16.64] ;  /* 0x0000002410157981 */ /* 0x000362000c1e1500 */
[----:B------:R-:W-:-:S04]  /*7120*/  IADD3 R19, R5, R4, RZ ;  /* 0x0000000405137210 */ /* 0x000fc80007ffe0ff */
[----:B------:R-:W-:-:S13]  /*7130*/  ISETP.GE.U32.AND P2, PT, R19, R2, PT ;  /* 0x000000021300720c */ /* 0x000fda0003f46070 */
[----:B-1----:R-:W-:Y:S05]  /*7140*/  @P2 BRA `(.L_x_1607) ;  /* 0x0000003400202947 */ /* 0x002fea0003800000 */
[----:B------:R-:W-:Y:S01]  /*7150*/  IMAD.MOV.U32 R11, RZ, RZ, RZ ;  /* 0x000000ffff0b7224 */ /* 0x000fe200078e00ff */
[----:B------:R-:W-:Y:S06]  /*7160*/  @!P1 BRA `(.L_x_1609) ;  /* 0x0000001000409947 */ /* 0x000fec0003800000 */
[----:B------:R-:W-:Y:S01]  /*7170*/  HFMA2.MMA R18, -RZ, RZ, 0, 0 ;  /* 0x00000000ff127435 */ /* 0x000fe200000001ff */
[----:B------:R-:W-:Y:S01]  /*7180*/  ULDC.64 UR6, c[0x0][0x258] ;  /* 0x0000960000067ab9 */ /* 0x000fe20000000a00 */
[----:B------:R-:W-:Y:S01]  /*7190*/  ULDC UR4, c[0x0][0x260] ;  /* 0x0000980000047ab9 */ /* 0x000fe20000000800 */
[----:B------:R-:W-:-:S07]  /*71a0*/  ISETP.NE.AND P2, PT, R20, 0x1, PT ;  /* 0x000000011400780c */ /* 0x000fce0003f45270 */
[----:B------:R-:W-:-:S05]  /*71b0*/  IMAD.HI.U32 R24, R19, UR7, R18 ;  /* 0x0000000713187c27 */ /* 0x000fca000f8e0012 */
[----:B------:R-:W-:Y:S01]  /*71c0*/  SHF.R.U32.HI R25, RZ, UR4, R24 ;  /* 0x00000004ff197c19 */ /* 0x000fe20008011618 */
[----:B------:R-:W-:-:S04]  /*71d0*/  ULDC UR4, c[0x0][0x384] ;  /* 0x0000e10000047ab9 */ /* 0x000fc80000000800 */
[----:B------:R-:W-:-:S04]  /*71e0*/  IMAD.MOV R11, RZ, RZ, -R25 ;  /* 0x000000ffff0b7224 */ /* 0x000fc800078e0a19 */
[----:B------:R-:W-:-:S04]  /*71f0*/  IMAD R11, R11, UR6, R19 ;  /* 0x000000060b0b7c24 */ /* 0x000fc8000f8e0213 */
[----:B------:R-:W-:Y:S01]  /*7200*/  IMAD R11, R11, UR4, RZ ;  /* 0x000000040b0b7c24 */ /* 0x000fe2000f8e02ff */
[----:B------:R-:W-:Y:S06]  /*7210*/  @!P2 BRA `(.L_x_1609) ;  /* 0x000000100014a947 */ /* 0x000fec0003800000 */
[----:B------:R-:W-:Y:S01]  /*7220*/  MOV R24, RZ ;  /* 0x000000ff00187202 */ /* 0x000fe20000000f00 */
[----:B------:R-:W-:Y:S01]  /*7230*/  ULDC.64 UR4, c[0x0][0x268] ;  /* 0x00009a0000047ab9 */ /* 0x000fe20000000a00 */
[----:B------:R-:W-:-:S03]  /*7240*/  ISETP.NE.AND P2, PT, R20, 0x2, PT ;  /* 0x000000021400780c */ /* 0x000fc60003f45270 */
[----:B------:R-:W-:Y:S01]  /*7250*/  IMAD.HI.U32 R16, R25, UR4, R24 ;  /* 0x0000000419107c27 */ /* 0x000fe2000f8e0018 */
[----:B------:R-:W-:-:S04]  /*7260*/  ULDC UR4, c[0x0][0x264] ;  /* 0x0000990000047ab9 */ /* 0x000fc80000000800 */
[----:B------:R-:W-:-:S05]  /*7270*/  SHF.R.U32.HI R17, RZ, UR5, R16 ;  /* 0x00000005ff117c19 */ /* 0x000fca0008011610 */
[----:B------:R-:W-:-:S04]  /*7280*/  IMAD.MOV R24, RZ, RZ, -R17 ;  /* 0x000000ffff187224 */ /* 0x000fc800078e0a11 */
[----:B------:R-:W-:Y:S01]  /*7290*/  IMAD R24, R24, UR4, R25 ;  /* 0x0000000418187c24 */ /* 0x000fe2000f8e0219 */
[----:B------:R-:W-:-:S03]  /*72a0*/  ULDC UR4, c[0x0][0x388] ;  /* 0x0000e20000047ab9 */ /* 0x000fc60000000800 */
[----:B------:R-:W-:Y:S01]  /*72b0*/  IMAD R11, R24, UR4, R11 ;  /* 0x00000004180b7c24 */ /* 0x000fe2000f8e020b */
[----:B------:R-:W-:Y:S06]  /*72c0*/  @!P2 BRA `(.L_x_1609) ;  /* 0x0000000c00e8a947 */ /* 0x000fec0003800000 */
[----:B------:R-:W-:Y:S01]  /*72d0*/  MOV R16, RZ ;  /* 0x000000ff00107202 */ /* 0x000fe20000000f00 */
[----:B------:R-:W-:Y:S01]  /*72e0*/  ULDC.64 UR6, c[0x0][0x270] ;  /* 0x00009c0000067ab9 */ /* 0x000fe20000000a00 */
[----:B------:R-:W-:Y:S01]  /*72f0*/  ULDC UR4, c[0x0][0x278] ;  /* 0x00009e0000047ab9 */ /* 0x000fe20000000800 */
[----:B------:R-:W-:Y:S02]  /*7300*/  ISETP.NE.AND P2, PT, R20, 0x3, PT ;  /* 0x000000031400780c */ /* 0x000fe40003f45270 */
[----:B------:R-:W-:-:S05]  /*7310*/  IMAD.HI.U32 R24, R17, UR7, R16 ;  /* 0x0000000711187c27 */ /* 0x000fca000f8e0010 */
[----:B------:R-:W-:Y:S01]  /*7320*/  SHF.R.U32.HI R25, RZ, UR4, R24 ;  /* 0x00000004ff197c19 */ /* 0x000fe20008011618 */
[----:B------:R-:W-:-:S04]  /*7330*/  ULDC UR4, c[0x0][0x38c] ;  /* 0x0000e30000047ab9 */ /* 0x000fc80000000800 */
[----:B------:R-:W-:-:S04]  /*7340*/  IMAD.MOV R16, RZ, RZ, -R25 ;  /* 0x000000ffff107224 */ /* 0x000fc800078e0a19 */
[----:B------:R-:W-:-:S04]  /*7350*/  IMAD R16, R16, UR6, R17 ;  /* 0x0000000610107c24 */ /* 0x000fc8000f8e0211 */
[----:B------:R-:W-:Y:S01]  /*7360*/  IMAD R11, R16, UR4, R11 ;  /* 0x00000004100b7c24 */ /* 0x000fe2000f8e020b */
[----:B------:R-:W-:Y:S06]  /*7370*/  @!P2 BRA `(.L_x_1609) ;  /* 0x0000000c00bca947 */ /* 0x000fec0003800000 */
[----:B------:R-:W-:Y:S01]  /*7380*/  HFMA2.MMA R24, -RZ, RZ, 0, 0 ;  /* 0x00000000ff187435 */ /* 0x000fe200000001ff */
[----:B------:R-:W-:Y:S01]  /*7390*/  ULDC.64 UR4, c[0x0][0x280] ;  /* 0x0000a00000047ab9 */ /* 0x000fe20000000a00 */
[----:B------:R-:W-:-:S08]  /*73a0*/  ISETP.NE.AND P2, PT, R20, 0x4, PT ;  /* 0x000000041400780c */ /* 0x000fd00003f45270 */
        /* <DEDUP_REMOVED lines=217> */
[----:B------:R-:W-:Y:S01]  /*8140*/  ISETP.NE.AND P2, PT, R20, 0x18, PT ;  /* 0x000000181400780c */ /* 0x000fe20003f45270 */
[----:B------:R-:W-:Y:S01]  /*8150*/  ULDC.64 UR4, c[0x0][0x370] ;  /* 0x0000dc0000047ab9 */ /* 0x000fe20000000a00 */
[----:B------:R-:W-:-:S05]  /*8160*/  MOV R26, RZ ;  /* 0x000000ff001a7202 */ /* 0x000fca0000000f00 */
[----:B------:R-:W-:Y:S01]  /*8170*/  IMAD.HI.U32 R24, R27, UR4, R26 ;  /* 0x000000041b187c27 */ /* 0x000fe2000f8e001a */
[----:B------:R-:W-:-:S04]  /*8180*/  ULDC UR4, c[0x0][0x36c] ;  /* 0x0000db0000047ab9 */ /* 0x000fc80000000800 */
        /* <DEDUP_REMOVED lines=9> */
[----:B------:R-:W-:Y:S01]  /*8220*/  ULDC UR4, c[0x0][0x3e0] ;  /* 0x0000f80000047ab9 */ /* 0x000fe20000000800 */
[----:B------:R-:W-:Y:S02]  /*8230*/  @P2 IADD3 R23, -R23, RZ, RZ ;  /* 0x000000ff17172210 */ /* 0x000fe40007ffe1ff */
[----:B------:R-:W-:-:S03]  /*8240*/  IMAD R11, R24, UR4, R11 ;  /* 0x00000004180b7c24 */ /* 0x000fc6000f8e020b */
[----:B------:R-:W-:-:S04]  /*8250*/  @P2 IMAD R16, R16, R23, R25 ;  /* 0x0000001710102224 */ /* 0x000fc800078e0219 */
[----:B--2---:R-:W-:-:S07]  /*8260*/  @P2 IMAD R11, R16, R26, R11 ;  /* 0x0000001a100b2224 */ /* 0x004fce00078e020b */
.L_x_1609:
[----:B------:R-:W-:-:S04]  /*8270*/  LOP3.LUT R11, R11, 0xfffffffe, RZ, 0xc0, !PT ;  /* 0xfffffffe0b0b7812 */ /* 0x000fc800078ec0ff */
[----:B------:R-:W-:-:S04]  /*8280*/  IADD3 R16, P2, R12, R11, RZ ;  /* 0x0000000b0c107210 */ /* 0x000fc80007f5e0ff */
[----:B------:R-:W-:-:S05]  /*8290*/  IADD3.X R17, RZ, R13, RZ, P2, !PT ;  /* 0x0000000dff117210 */ /* 0x000fca00017fe4ff */
[----:B------:R1:W5:Y:S01]  /*82a0*/  LDG.E.U16 R11, desc[UR36][R16.64] ;  /* 0x00000024100b7981 */ /* 0x000362000c1e1500 */
[----:B------:R-:W-:-:S05]  /*82b0*/  IMAD.IADD R19, R19, 0x1, R4 ;  /* 0x0000000113137824 */ /* 0x000fca00078e0204 */
[----:B------:R-:W-:-:S13]  /*82c0*/  ISETP.GE.U32.AND P2, PT, R19, R2, PT ;  /* 0x000000021300720c */ /* 0x000fda0003f46070 */
[----:B-1----:R-:W-:Y:S05]  /*82d0*/  @P2 BRA `(.L_x_1607) ;  /* 0x0000002000bc2947 */ /* 0x002fea0003800000 */
[----:B------:R-:W-:Y:S01]  /*82e0*/  MOV R10, RZ ;  /* 0x000000ff000a7202 */ /* 0x000fe20000000f00 */
        /* <DEDUP_REMOVED lines=261> */
[----:B------:R-:W-:-:S07]  /*9340*/  @P2 MOV R24, RZ ;  /* 0x000000ff00182202 */ /* 0x000fce0000000f00 */
[----:B------:R-:W1:Y:S08]  /*9350*/  @P2 LDC R23, c[0x0][0x380] ;  /* 0x0000e000ff172b82 */ /* 0x000e700000000800 */
[----:B------:R-:W2:Y:S01]  /*9360*/  @P2 LDC R29, c[0x0][0x3e4] ;  /* 0x0000f900ff1d2b82 */ /* 0x000ea20000000800 */
[C---:B0-----:R-:W-:Y:S01]  /*9370*/  @P2 IMAD.HI.U32 R24, R25.reuse, R17, R24 ;  /* 0x0000001119182227 */ /* 0x041fe200078e0018 */
[----:B------:R-:W-:-:S05]  /*9380*/  IADD3 R17, -R25, RZ, RZ ;  /* 0x000000ff19117210 */ /* 0x000fca0007ffe1ff */
[----:B------:R-:W-:Y:S01]  /*9390*/  IMAD R17, R17, UR4, R27 ;  /* 0x0000000411117c24 */ /* 0x000fe2000f8e021b */
[----:B------:R-:W-:Y:S01]  /*93a0*/  ULDC UR4, c[0x0][0x3e0] ;  /* 0x0000f80000047ab9 */ /* 0x000fe20000000800 */
[----:B-1----:R-:W-:Y:S02]  /*93b0*/  @P2 SHF.R.U32.HI R23, RZ, R23, R24 ;  /* 0x00000017ff172219 */ /* 0x002fe40000011618 */
[----:B------:R-:W-:-:S03]  /*93c0*/  IMAD R10, R17, UR4, R10 ;  /* 0x00000004110a7c24 */ /* 0x000fc6000f8e020a */
[----:B------:R-:W-:-:S04]  /*93d0*/  @P2 IMAD.MOV R23, RZ, RZ, -R23 ;  /* 0x000000ffff172224 */ /* 0x000fc800078e0a17 */
[----:B------:R-:W-:-:S04]  /*93e0*/  @P2 IMAD R16, R16, R23, R25 ;  /* 0x0000001710102224 */ /* 0x000fc800078e0219 */
[----:B--2---:R-:W-:-:S07]  /*93f0*/  @P2 IMAD R10, R16, R29, R10 ;  /* 0x0000001d100a2224 */ /* 0x004fce00078e020a */
.L_x_1610:
[----:B------:R-:W-:-:S04]  /*9400*/  LOP3.LUT R25, R10, 0xfffffffe, RZ, 0xc0, !PT ;  /* 0xfffffffe0a197812 */ /* 0x000fc800078ec0ff */
[----:B------:R-:W-:-:S04]  /*9410*/  IADD3 R24, P2, R12, R25, RZ ;  /* 0x000000190c187210 */ /* 0x000fc80007f5e0ff */
[----:B------:R-:W-:-:S05]  /*9420*/  IADD3.X R25, RZ, R13, RZ, P2, !PT ;  /* 0x0000000dff197210 */ /* 0x000fca00017fe4ff */
[----:B------:R1:W5:Y:S01]  /*9430*/  LDG.E.U16 R10, desc[UR36][R24.64] ;  /* 0x00000024180a7981 */ /* 0x000362000c1e1500 */
[----:B------:R-:W-:-:S04]  /*9440*/  IADD3 R17, R19, R4, RZ ;  /* 0x0000000413117210 */ /* 0x000fc80007ffe0ff */
[----:B------:R-:W-:-:S13]  /*9450*/  ISETP.GE.U32.AND P2, PT, R17, R2, PT ;  /* 0x000000021100720c */ /* 0x000fda0003f46070 */
[----:B-1----:R-:W-:Y:S05]  /*9460*/  @P2 BRA `(.L_x_1607) ;  /* 0x0000001000582947 */ /* 0x002fea0003800000 */
[----:B------:R-:W-:Y:S01]  /*9470*/  IMAD.MOV.U32 R22, RZ, RZ, RZ ;  /* 0x000000ffff167224 */ /* 0x000fe200078e00ff */
        /* <DEDUP_REMOVED lines=261> */
[----:B------:R-:W-:Y:S02]  /*a4d0*/  @P1 IMAD.MOV.U32 R24, RZ, RZ, RZ ;  /* 0x000000ffff181224 */ /* 0x000fe400078e00ff */
[----:B------:R-:W-:-:S05]  /*a4e0*/  IADD3 R18, -R25, RZ, RZ ;  /* 0x000000ff19127210 */ /* 0x000fca0007ffe1ff */
[----:B------:R-:W1:Y:S01]  /*a4f0*/  @P1 LDC R20, c[0x0][0x380] ;  /* 0x0000e000ff141b82 */ /* 0x000e620000000800 */
[----:B------:R-:W-:Y:S01]  /*a500*/  IMAD R19, R18, UR4, R19 ;  /* 0x0000000412137c24 */ /* 0x000fe2000f8e0213 */
[----:B------:R-:W-:-:S03]  /*a510*/  ULDC UR4, c[0x0][0x3e0] ;  /* 0x0000f80000047ab9 */ /* 0x000fc60000000800 */
[----:B------:R-:W-:-:S03]  /*a520*/  IMAD R22, R19, UR4, R22 ;  /* 0x0000000413167c24 */ /* 0x000fc6000f8e0216 */
[----:B------:R-:W2:Y:S01]  /*a530*/  @P1 LDC R23, c[0x0][0x3e4] ;  /* 0x0000f900ff171b82 */ /* 0x000ea20000000800 */
[----:B0-----:R-:W-:-:S05]  /*a540*/  @P1 IMAD.HI.U32 R17, R25, R17, R24 ;  /* 0x0000001119111227 */ /* 0x001fca00078e0018 */
[----:B-1----:R-:W-:-:S04]  /*a550*/  @P1 SHF.R.U32.HI R17, RZ, R20, R17 ;  /* 0x00000014ff111219 */ /* 0x002fc80000011611 */
[----:B------:R-:W-:-:S05]  /*a560*/  @P1 IADD3 R17, -R17, RZ, RZ ;  /* 0x000000ff11111210 */ /* 0x000fca0007ffe1ff */
[----:B------:R-:W-:-:S04]  /*a570*/  @P1 IMAD R16, R16, R17, R25 ;  /* 0x0000001110101224 */ /* 0x000fc800078e0219 */
[----:B--2---:R-:W-:-:S07]  /*a580*/  @P1 IMAD R22, R16, R23, R22 ;  /* 0x0000001710161224 */ /* 0x004fce00078e0216 */
.L_x_1611:
[----:B------:R-:W-:-:S04]  /*a590*/  LOP3.LUT R23, R22, 0xfffffffe, RZ, 0xc0, !PT ;  /* 0xfffffffe16177812 */ /* 0x000fc800078ec0ff */
[----:B------:R-:W-:-:S05]  /*a5a0*/  IADD3 R22, P1, R12, R23, RZ ;  /* 0x000000170c167210 */ /* 0x000fca0007f3e0ff */
[----:B------:R-:W-:-:S05]  /*a5b0*/  IMAD.X R23, RZ, RZ, R13, P1 ;  /* 0x000000ffff177224 */ /* 0x000fca00008e060d */
[----:B------:R1:W5:Y:S03]  /*a5c0*/  LDG.E.U16 R22, desc[UR36][R22.64] ;  /* 0x0000002416167981 */ /* 0x000366000c1e1500 */
.L_x_1607:
[----:B------:R-:W-:Y:S05]  /*a5d0*/  BSYNC B1 ;  /* 0x0000000000017941 */ /* 0x000fea0003800000 */
.L_x_1606:
[----:B------:R-:W-:Y:S04]  /*a5e0*/  BSSY B1, `(.L_x_1612) ;  /* 0x000001b000017945 */ /* 0x000fe80003800000 */
[----:B------:R-:W-:Y:S05]  /*a5f0*/  @P0 BRA `(.L_x_1613) ;  /* 0x0000000000640947 */ /* 0x000fea0003800000 */
[----:B------:R-:W-:Y:S01]  /*a600*/  IMAD.IADD R5, R5, 0x1, R4 ;  /* 0x0000000105057824 */ /* 0x000fe200078e0204 */
[----:B------:R-:W-:Y:S02]  /*a610*/  SHF.L.U32 R9, R9, 0x10, RZ ;  /* 0x0000001009097819 */ /* 0x000fe400000006ff */
[----:B-----5:R-:W-:Y:S02]  /*a620*/  SHF.L.U32 R12, R21, 0x10, RZ ;  /* 0x00000010150c7819 */ /* 0x020fe400000006ff */
[----:B------:R-:W-:-:S03]  /*a630*/  ISETP.GE.U32.AND P0, PT, R5, R2, PT ;  /* 0x000000020500720c */ /* 0x000fc60003f06070 */
[----:B------:R-:W-:-:S05]  /*a640*/  FMUL.FTZ R9, R9, R12 ;  /* 0x0000000c09097220 */ /* 0x000fca0000410000 */
[----:B------:R-:W-:-:S05]  /*a650*/  F2FP.BF16.F32.PACK_AB R9, RZ, R9 ;  /* 0x00000009ff09723e */ /* 0x000fca00000010ff */
[----:B------:R-:W-:Y:S05]  /*a660*/  @P0 BRA `(.L_x_1613) ;  /* 0x0000000000480947 */ /* 0x000fea0003800000 */
[----:B------:R-:W-:Y:S01]  /*a670*/  IMAD.IADD R5, R5, 0x1, R4 ;  /* 0x0000000105057824 */ /* 0x000fe200078e0204 */
[----:B------:R-:W-:Y:S02]  /*a680*/  SHF.L.U32 R8, R8, 0x10, RZ ;  /* 0x0000001008087819 */ /* 0x000fe400000006ff */
[----:B------:R-:W-:Y:S02]  /*a690*/  SHF.L.U32 R11, R11, 0x10, RZ ;  /* 0x000000100b0b7819 */ /* 0x000fe400000006ff */
[----:B------:R-:W-:-:S03]  /*a6a0*/  ISETP.GE.U32.AND P0, PT, R5, R2, PT ;  /* 0x000000020500720c */ /* 0x000fc60003f06070 */
[----:B------:R-:W-:-:S05]  /*a6b0*/  FMUL.FTZ R8, R8, R11 ;  /* 0x0000000b08087220 */ /* 0x000fca0000410000 */
[----:B------:R-:W-:-:S05]  /*a6c0*/  F2FP.BF16.F32.PACK_AB R8, RZ, R8 ;  /* 0x00000008ff08723e */ /* 0x000fca00000010ff */
[----:B------:R-:W-:Y:S05]  /*a6d0*/  @P0 BRA `(.L_x_1613) ;  /* 0x00000000002c0947 */ /* 0x000fea0003800000 */
[----:B------:R-:W-:Y:S01]  /*a6e0*/  IADD3 R5, R5, R4, RZ ;  /* 0x0000000405057210 */ /* 0x000fe20007ffe0ff */
[----:B------:R-:W-:Y:S01]  /*a6f0*/  IMAD.U32 R10, R10, 0x10000, RZ ;  /* 0x000100000a0a7824 */ /* 0x000fe200078e00ff */
[----:B------:R-:W-:Y:S02]  /*a700*/  SHF.L.U32 R7, R7, 0x10, RZ ;  /* 0x0000001007077819 */ /* 0x000fe400000006ff */
[----:B------:R-:W-:-:S03]  /*a710*/  ISETP.GE.U32.AND P0, PT, R5, R2, PT ;  /* 0x000000020500720c */ /* 0x000fc60003f06070 */
[----:B------:R-:W-:-:S05]  /*a720*/  FMUL.FTZ R7, R7, R10 ;  /* 0x0000000a07077220 */ /* 0x000fca0000410000 */
[----:B------:R-:W-:-:S05]  /*a730*/  F2FP.BF16.F32.PACK_AB R7, RZ, R7 ;  /* 0x00000007ff07723e */ /* 0x000fca00000010ff */
[----:B------:R-:W-:Y:S02]  /*a740*/  @!P0 SHF.L.U32 R5, R22, 0x10, RZ ;  /* 0x0000001016058819 */ /* 0x000fe400000006ff */
[----:B------:R-:W-:-:S05]  /*a750*/  @!P0 SHF.L.U32 R2, R6, 0x10, RZ ;  /* 0x0000001006028819 */ /* 0x000fca00000006ff */
[----:B------:R-:W-:-:S05]  /*a760*/  @!P0 FMUL.FTZ R2, R2, R5 ;  /* 0x0000000502028220 */ /* 0x000fca0000410000 */
[----:B------:R-:W-:-:S04]  /*a770*/  @!P0 F2FP.BF16.F32.PACK_AB R2, RZ, R2 ;  /* 0x00000002ff02823e */ /* 0x000fc800000010ff */
[----:B------:R-:W-:-:S07]  /*a780*/  @!P0 PRMT R6, R2, 0x7610, R6 ;  /* 0x0000761002068816 */ /* 0x000fce0000000006 */
.L_x_1613:
[----:B------:R-:W-:Y:S05]  /*a790*/  BSYNC B1 ;  /* 0x0000000000017941 */ /* 0x000fea0003800000 */
.L_x_1612:
[----:B------:R-:W-:Y:S01]  /*a7a0*/  SHF.L.U32 R8, R8, 0x10, RZ ;  /* 0x0000001008087819 */ /* 0x000fe200000006ff */
[----:B------:R-:W-:Y:S01]  /*a7b0*/  IMAD.U32 R9, R9, 0x10000, RZ ;  /* 0x0001000009097824 */ /* 0x000fe200078e00ff */
[----:B------:R-:W-:Y:S02]  /*a7c0*/  SHF.L.U32 R7, R7, 0x10, RZ ;  /* 0x0000001007077819 */ /* 0x000fe400000006ff */
[----:B------:R-:W-:Y:S01]  /*a7d0*/  SHF.L.U32 R5, R6, 0x10, RZ ;  /* 0x0000001006057819 */ /* 0x000fe200000006ff */
[----:B------:R-:W-:-:S06]  /*a7e0*/  FMUL.FTZ R8, R9, R8 ;  /* 0x0000000809087220 */ /* 0x000fcc0000410000 */
[----:B------:R-:W2:Y:S02]  /*a7f0*/  F2F.BF16.F32 R8, R8 ;  /* 0x0000000800087304 */ /* 0x000ea40000202000 */
[----:B--2---:R-:W-:-:S04]  /*a800*/  IMAD.U32 R2, R8, 0x10000, RZ ;  /* 0x0001000008027824 */ /* 0x004fc800078e00ff */
[----:B------:R-:W-:-:S06]  /*a810*/  FMUL.FTZ R2, R2, R7 ;  /* 0x0000000702027220 */ /* 0x000fcc0000410000 */
[----:B------:R-:W2:Y:S02]  /*a820*/  F2F.BF16.F32 R2, R2 ;  /* 0x0000000200027304 */ /* 0x000ea40000202000 */
[----:B--2---:R-:W-:-:S05]  /*a830*/  SHF.L.U32 R4, R2, 0x10, RZ ;  /* 0x0000001002047819 */ /* 0x004fca00000006ff */
[----:B------:R-:W-:-:S05]  /*a840*/  FMUL.FTZ R4, R4, R5 ;  /* 0x0000000504047220 */ /* 0x000fca0000410000 */
[----:B------:R-:W-:-:S04]  /*a850*/  F2FP.BF16.F32.PACK_AB R4, RZ, R4 ;  /* 0x00000004ff04723e */ /* 0x000fc800000010ff */
[----:B------:R-:W-:Y:S01]  /*a860*/  PRMT R16, R4, 0x7610, R16 ;  /* 0x0000761004107816 */ /* 0x000fe20000000010 */
[----:B------:R-:W-:Y:S06]  /*a870*/  BRA `(.L_x_1581) ;  /* 0x0000000c00887947 */ /* 0x000fec0003800000 */
.L_x_1597:
[----:B------:R-:W-:Y:S01]  /*a880*/  ISETP.GE.U32.AND P0, PT, R7, R2, PT ;  /* 0x000000020700720c */ /* 0x000fe20003f06070 */
[----:B------:R-:W-:Y:S01]  /*a890*/  BSSY B1, `(.L_x_1614) ;  /* 0x0000030000017945 */ /* 0x000fe20003800000 */
[----:B------:R-:W-:Y:S01]  /*a8a0*/  IMAD.MOV.U32 R7, RZ, RZ, R8 ;  /* 0x000000ffff077224 */ /* 0x000fe200078e0008 */
[-C--:B------:R-:W-:Y:S02]  /*a8b0*/  MOV R20, R8.reuse ;  /* 0x0000000800147202 */ /* 0x080fe40000000f00 */
[----:B------:R-:W-:-:S08]  /*a8c0*/  MOV R21, R8 ;  /* 0x0000000800157202 */ /* 0x000fd00000000f00 */
[----:B------:R-:W-:Y:S05]  /*a8d0*/  @P0 BRA `(.L_x_1615) ;  /* 0x0000000000ac0947 */ /* 0x000fea0003800000 */
[----:B------:R-:W-:Y:S01]  /*a8e0*/  BSSY B2, `(.L_x_1616) ;  /* 0x0000029000027945 */ /* 0x000fe20003800000 */
[----:B------:R-:W-:Y:S01]  /*a8f0*/  IMAD.MOV.U32 R7, RZ, RZ, R8 ;  /* 0x000000ffff077224 */ /* 0x000fe200078e0008 */
[-C--:B------:R-:W-:Y:S02]  /*a900*/  MOV R20, R8.reuse ;  /* 0x0000000800147202 */ /* 0x080fe40000000f00 */
[----:B------:R-:W-:-:S07]  /*a910*/  MOV R21, R8 ;  /* 0x0000000800157202 */ /* 0x000fce0000000f00 */
.L_x_1617:
[----:B------:R-:W-:Y:S02]  /*a920*/  IMAD.IADD R11, R4, 0x1, R5 ;  /* 0x00000001040b7824 */ /* 0x000fe400078e0205 */
[----:B------:R-:W-:-:S03]  /*a930*/  IMAD R9, R22, R5, RZ ;  /* 0x0000000516097224 */ /* 0x000fc600078e02ff */
[-C--:B------:R-:W-:Y:S01]  /*a940*/  IADD3 R17, R11, R4.reuse, RZ ;  /* 0x000000040b117210 */ /* 0x080fe20007ffe0ff */
[----:B------:R-:W-:Y:S02]  /*a950*/  IMAD R11, R22, R11, RZ ;  /* 0x0000000b160b7224 */ /* 0x000fe400078e02ff */
[----:B------:R-:W-:Y:S01]  /*a960*/  IMAD.WIDE.U32 R8, R9, 0x2, R12 ;  /* 0x0000000209087825 */ /* 0x000fe200078e000c */
[----:B------:R-:W-:-:S03]  /*a970*/  IADD3 R5, R17, R4, RZ ;  /* 0x0000000411057210 */ /* 0x000fc60007ffe0ff */
[C---:B------:R-:W-:Y:S02]  /*a980*/  IMAD R17, R22.reuse, R17, RZ ;  /* 0x0000001116117224 */ /* 0x040fe400078e02ff */
[----:B------:R-:W-:Y:S01]  /*a990*/  IMAD R19, R22, R5, RZ ;  /* 0x0000000516137224 */ /* 0x000fe200078e02ff */
[----:B------:R-:W2:Y:S01]  /*a9a0*/  LDG.E.U16 R8, desc[UR36][R8.64] ;  /* 0x0000002408087981 */ /* 0x000ea2000c1e1500 */
[----:B------:R-:W-:-:S04]  /*a9b0*/  IMAD.WIDE.U32 R10, R11, 0x2, R12 ;  /* 0x000000020b0a7825 */ /* 0x000fc800078e000c */
[--C-:B------:R-:W-:Y:S02]  /*a9c0*/  IMAD.WIDE.U32 R18, R19, 0x2, R12.reuse ;  /* 0x0000000213127825 */ /* 0x100fe400078e000c */
[----:B------:R0:W3:Y:S02]  /*a9d0*/  LDG.E.U16 R10, desc[UR36][R10.64] ;  /* 0x000000240a0a7981 */ /* 0x0000e4000c1e1500 */
[----:B------:R-:W-:Y:S02]  /*a9e0*/  IMAD.WIDE.U32 R16, R17, 0x2, R12 ;  /* 0x0000000211107825 */ /* 0x000fe400078e000c */
[----:B------:R-:W4:Y:S04]  /*a9f0*/  LDG.E.U16 R18, desc[UR36][R18.64] ;  /* 0x0000002412127981 */ /* 0x000f28000c1e1500 */
[----:B------:R-:W5:Y:S01]  /*aa00*/  LDG.E.U16 R16, desc[UR36][R16.64] ;  /* 0x0000002410107981 */ /* 0x000f62000c1e1500 */
[----:B------:R-:W-:Y:S01]  /*aa10*/  IADD3 R5, R5, R4, RZ ;  /* 0x0000000405057210 */ /* 0x000fe20007ffe0ff */
[----:B------:R-:W-:-:S04]  /*aa20*/  IMAD.U32 R26, R6, 0x10000, RZ ;  /* 0x00010000061a7824 */ /* 0x000fc800078e00ff */
[----:B0-----:R-:W-:Y:S01]  /*aa30*/  IMAD R11, R4, 0x3, R5 ;  /* 0x00000003040b7824 */ /* 0x001fe200078e0205 */
[----:B------:R-:W-:Y:S01]  /*aa40*/  SHF.L.U32 R23, R7, 0x10, RZ ;  /* 0x0000001007177819 */ /* 0x000fe200000006ff */
[----:B------:R-:W-:Y:S01]  /*aa50*/  IMAD.U32 R21, R21, 0x10000, RZ ;  /* 0x0001000015157824 */ /* 0x000fe200078e00ff */
[----:B------:R-:W-:Y:S02]  /*aa60*/  SHF.L.U32 R20, R20, 0x10, RZ ;  /* 0x0000001014147819 */ /* 0x000fe400000006ff */
[----:B------:R-:W-:Y:S02]  /*aa70*/  ISETP.GE.U32.AND P0, PT, R11, R2, PT ;  /* 0x000000020b00720c */ /* 0x000fe40003f06070 */
[----:B--2---:R-:W-:Y:S02]  /*aa80*/  SHF.L.U32 R6, R8, 0x10, RZ ;  /* 0x0000001008067819 */ /* 0x004fe400000006ff */
[----:B---3--:R-:W-:Y:S02]  /*aa90*/  SHF.L.U32 R7, R10, 0x10, RZ ;  /* 0x000000100a077819 */ /* 0x008fe400000006ff */
[----:B----4-:R-:W-:Y:S01]  /*aaa0*/  SHF.L.U32 R9, R18, 0x10, RZ ;  /* 0x0000001012097819 */ /* 0x010fe200000006ff */
[----:B------:R-:W-:Y:S01]  /*aab0*/  FMUL.FTZ R6, R21, R6 ;  /* 0x0000000615067220 */ /* 0x000fe20000410000 */
[----:B-----5:R-:W-:-:S02]  /*aac0*/  IMAD.U32 R24, R16, 0x10000, RZ ;  /* 0x0001000010187824 */ /* 0x020fc400078e00ff */
[----:B------:R-:W-:Y:S01]  /*aad0*/  FMUL.FTZ R7, R20, R7 ;  /* 0x0000000714077220 */ /* 0x000fe20000410000 */
[----:B------:R-:W-:Y:S01]  /*aae0*/  FMUL.FTZ R20, R9, R26 ;  /* 0x0000001a09147220 */ /* 0x000fe20000410000 */
[----:B------:R-:W-:-:S03]  /*aaf0*/  FMUL.FTZ R23, R23, R24 ;  /* 0x0000001817177220 */ /* 0x000fc60000410000 */
[----:B------:R-:W-:Y:S02]  /*ab00*/  F2FP.BF16.F32.PACK_AB R6, R7, R6 ;  /* 0x000000060706723e */ /* 0x000fe400000010ff */
[----:B------:R-:W-:Y:S02]  /*ab10*/  F2FP.BF16.F32.PACK_AB R23, R20, R23 ;  /* 0x000000171417723e */ /* 0x000fe400000010ff */
[C---:B------:R-:W-:Y:S02]  /*ab20*/  PRMT R20, R6.reuse, 0x7632, R20 ;  /* 0x0000763206147816 */ /* 0x040fe40000000014 */
[----:B------:R-:W-:Y:S02]  /*ab30*/  PRMT R21, R6, 0x7610, R21 ;  /* 0x0000761006157816 */ /* 0x000fe40000000015 */
[C---:B------:R-:W-:Y:S02]  /*ab40*/  PRMT R6, R23.reuse, 0x7632, R6 ;  /* 0x0000763217067816 */ /* 0x040fe40000000006 */
[----:B------:R-:W-:Y:S01]  /*ab50*/  PRMT R7, R23, 0x7610, R7 ;  /* 0x0000761017077816 */ /* 0x000fe20000000007 */
[----:B------:R-:W-:Y:S06]  /*ab60*/  @!P0 BRA `(.L_x_1617) ;  /* 0xfffffffc006c8947 */ /* 0x000fec000383ffff */
[----:B------:R-:W-:Y:S05]  /*ab70*/  BSYNC B2 ;  /* 0x0000000000027941 */ /* 0x000fea0003800000 */
.L_x_1616:
[----:B------:R-:W-:-:S07]  /*ab80*/  PRMT R11, R8, 0x7610, R11 ;  /* 0x00007610080b7816 */ /* 0x000fce000000000b */
.L_x_1615:
[----:B------:R-:W-:Y:S05]  /*ab90*/  BSYNC B1 ;  /* 0x0000000000017941 */ /* 0x000fea0003800000 */
.L_x_1614:
[----:B------:R-:W-:Y:S01]  /*aba0*/  ISETP.GE.U32.AND P1, PT, R5, R2, PT ;  /* 0x000000020500720c */ /* 0x000fe20003f26070 */
[----:B------:R-:W-:-:S12]  /*abb0*/  BSSY B1, `(.L_x_1618) ;  /* 0x0000016000017945 */ /* 0x000fd80003800000 */
[----:B------:R-:W-:Y:S05]  /*abc0*/  @P1 BRA `(.L_x_1619) ;  /* 0x0000000000501947 */ /* 0x000fea0003800000 */
[----:B------:R-:W-:-:S04]  /*abd0*/  IMAD R9, R22, R5, RZ ;  /* 0x0000000516097224 */ /* 0x000fc800078e02ff */
[----:B------:R-:W-:-:S05]  /*abe0*/  IMAD.WIDE.U32 R8, R9, 0x2, R12 ;  /* 0x0000000209087825 */ /* 0x000fca00078e000c */
[----:B------:R0:W5:Y:S01]  /*abf0*/  LDG.E.U16 R11, desc[UR36][R8.64] ;  /* 0x00000024080b7981 */ /* 0x000162000c1e1500 */
[----:B------:R-:W-:-:S05]  /*ac00*/  IMAD.IADD R17, R5, 0x1, R4 ;  /* 0x0000000105117824 */ /* 0x000fca00078e0204 */
[----:B------:R-:W-:-:S13]  /*ac10*/  ISETP.GE.U32.AND P0, PT, R17, R2, PT ;  /* 0x000000021100720c */ /* 0x000fda0003f06070 */
[----:B0-----:R-:W-:Y:S05]  /*ac20*/  @P0 BRA `(.L_x_1619) ;  /* 0x0000000000380947 */ /* 0x001fea0003800000 */
[----:B------:R-:W-:-:S04]  /*ac30*/  IMAD R9, R22, R17, RZ ;  /* 0x0000001116097224 */ /* 0x000fc800078e02ff */
[----:B------:R-:W-:-:S05]  /*ac40*/  IMAD.WIDE.U32 R8, R9, 0x2, R12 ;  /* 0x0000000209087825 */ /* 0x000fca00078e000c */
[----:B------:R0:W5:Y:S01]  /*ac50*/  LDG.E.U16 R10, desc[UR36][R8.64] ;  /* 0x00000024080a7981 */ /* 0x000162000c1e1500 */
[----:B------:R-:W-:-:S04]  /*ac60*/  IADD3 R17, R17, R4, RZ ;  /* 0x0000000411117210 */ /* 0x000fc80007ffe0ff */
[----:B------:R-:W-:-:S13]  /*ac70*/  ISETP.GE.U32.AND P0, PT, R17, R2, PT ;  /* 0x000000021100720c */ /* 0x000fda0003f06070 */
[----:B0-----:R-:W-:Y:S05]  /*ac80*/  @P0 BRA `(.L_x_1619) ;  /* 0x0000000000200947 */ /* 0x001fea0003800000 */
[----:B------:R-:W-:Y:S01]  /*ac90*/  IADD3 R19, R17, R4, RZ ;  /* 0x0000000411137210 */ /* 0x000fe20007ffe0ff */
[----:B------:R-:W-:-:S03]  /*aca0*/  IMAD R9, R22, R17, RZ ;  /* 0x0000001116097224 */ /* 0x000fc600078e02ff */
[----:B------:R-:W-:Y:S01]  /*acb0*/  ISETP.GE.U32.AND P0, PT, R19, R2, PT ;  /* 0x000000021300720c */ /* 0x000fe20003f06070 */
[----:B------:R-:W-:-:S05]  /*acc0*/  IMAD.WIDE.U32 R8, R9, 0x2, R12 ;  /* 0x0000000209087825 */ /* 0x000fca00078e000c */
[----:B------:R0:W5:Y:S07]  /*acd0*/  LDG.E.U16 R16, desc[UR36][R8.64] ;  /* 0x0000002408107981 */ /* 0x00016e000c1e1500 */
[----:B------:R-:W-:-:S04]  /*ace0*/  @!P0 IMAD R17, R22, R19, RZ ;  /* 0x0000001316118224 */ /* 0x000fc800078e02ff */
[----:B------:R-:W-:-:S05]  /*acf0*/  @!P0 IMAD.WIDE.U32 R12, R17, 0x2, R12 ;  /* 0x00000002110c8825 */ /* 0x000fca00078e000c */
[----:B------:R0:W5:Y:S02]  /*ad00*/  @!P0 LDG.E.U16 R18, desc[UR36][R12.64] ;  /* 0x000000240c128981 */ /* 0x000164000c1e1500 */
.L_x_1619:
[----:B------:R-:W-:Y:S05]  /*ad10*/  BSYNC B1 ;  /* 0x0000000000017941 */ /* 0x000fea0003800000 */
.L_x_1618:
[----:B------:R-:W-:Y:S04]  /*ad20*/  BSSY B1, `(.L_x_1620) ;  /* 0x000001d000017945 */ /* 0x000fe80003800000 */
[----:B------:R-:W-:Y:S05]  /*ad30*/  @P1 BRA `(.L_x_1621) ;  /* 0x00000000006c1947 */ /* 0x000fea0003800000 */
[----:B0-----:R-:W-:Y:S01]  /*ad40*/  IADD3 R9, R5, R4, RZ ;  /* 0x0000000405097210 */ /* 0x001fe20007ffe0ff */
[----:B------:R-:W-:Y:S01]  /*ad50*/  IMAD.U32 R21, R21, 0x10000, RZ ;  /* 0x0001000015157824 */ /* 0x000fe200078e00ff */
[----:B-----5:R-:W-:Y:S02]  /*ad60*/  SHF.L.U32 R8, R11, 0x10, RZ ;  /* 0x000000100b087819 */ /* 0x020fe400000006ff */
[----:B------:R-:W-:-:S03]  /*ad70*/  ISETP.GE.U32.AND P0, PT, R9, R2, PT ;  /* 0x000000020900720c */ /* 0x000fc60003f06070 */
[----:B------:R-:W-:-:S05]  /*ad80*/  FMUL.FTZ R8, R21, R8 ;  /* 0x0000000815087220 */ /* 0x000fca0000410000 */
[----:B------:R-:W-:-:S04]  /*ad90*/  F2FP.BF16.F32.PACK_AB R8, RZ, R8 ;  /* 0x00000008ff08723e */ /* 0x000fc800000010ff */
[----:B------:R-:W-:Y:S01]  /*ada0*/  PRMT R21, R8, 0x7610, R21 ;  /* 0x0000761008157816 */ /* 0x000fe20000000015 */
[----:B------:R-:W-:Y:S06]  /*adb0*/  @P0 BRA `(.L_x_1621) ;  /* 0x00000000004c0947 */ /* 0x000fec0003800000 */
[----:B------:R-:W-:Y:S01]  /*adc0*/  IADD3 R9, R9, R4, RZ ;  /* 0x0000000409097210 */ /* 0x000fe20007ffe0ff */
[----:B------:R-:W-:Y:S01]  /*add0*/  IMAD.U32 R20, R20, 0x10000, RZ ;  /* 0x0001000014147824 */ /* 0x000fe200078e00ff */
[----:B------:R-:W-:Y:S02]  /*ade0*/  SHF.L.U32 R5, R10, 0x10, RZ ;  /* 0x000000100a057819 */ /* 0x000fe400000006ff */
[----:B------:R-:W-:-:S03]  /*adf0*/  ISETP.GE.U32.AND P0, PT, R9, R2, PT ;  /* 0x000000020900720c */ /* 0x000fc60003f06070 */
[----:B------:R-:W-:-:S05]  /*ae00*/  FMUL.FTZ R5, R20, R5 ;  /* 0x0000000514057220 */ /* 0x000fca0000410000 */
[----:B------:R-:W-:-:S04]  /*ae10*/  F2FP.BF16.F32.PACK_AB R5, RZ, R5 ;  /* 0x00000005ff05723e */ /* 0x000fc800000010ff */
[----:B------:R-:W-:Y:S01]  /*ae20*/  PRMT R20, R5, 0x7610, R20 ;  /* 0x0000761005147816 */ /* 0x000fe20000000014 */
[----:B------:R-:W-:Y:S06]  /*ae30*/  @P0 BRA `(.L_x_1621) ;  /* 0x00000000002c0947 */ /* 0x000fec0003800000 */
[----:B------:R-:W-:Y:S01]  /*ae40*/  IMAD.IADD R5, R9, 0x1, R4 ;  /* 0x0000000109057824 */ /* 0x000fe200078e0204 */
[----:B------:R-:W-:Y:S02]  /*ae50*/  SHF.L.U32 R7, R7, 0x10, RZ ;  /* 0x0000001007077819 */ /* 0x000fe400000006ff */
[----:B------:R-:W-:Y:S02]  /*ae60*/  SHF.L.U32 R16, R16, 0x10, RZ ;  /* 0x0000001010107819 */ /* 0x000fe400000006ff */
[----:B------:R-:W-:-:S03]  /*ae70*/  ISETP.GE.U32.AND P0, PT, R5, R2, PT ;  /* 0x000000020500720c */ /* 0x000fc60003f06070 */
[----:B------:R-:W-:-:S05]  /*ae80*/  FMUL.FTZ R7, R7, R16 ;  /* 0x0000001007077220 */ /* 0x000fca0000410000 */
[----:B------:R-:W-:-:S05]  /*ae90*/  F2FP.BF16.F32.PACK_AB R7, RZ, R7 ;  /* 0x00000007ff07723e */ /* 0x000fca00000010ff */
[----:B------:R-:W-:Y:S01]  /*aea0*/  @!P0 SHF.L.U32 R5, R6, 0x10, RZ ;  /* 0x0000001006058819 */ /* 0x000fe200000006ff */
[----:B------:R-:W-:-:S04]  /*aeb0*/  @!P0 IMAD.U32 R18, R18, 0x10000, RZ ;  /* 0x0001000012128824 */ /* 0x000fc800078e00ff */
[----:B------:R-:W-:-:S05]  /*aec0*/  @!P0 FMUL.FTZ R18, R18, R5 ;  /* 0x0000000512128220 */ /* 0x000fca0000410000 */
[----:B------:R-:W-:-:S04]  /*aed0*/  @!P0 F2FP.BF16.F32.PACK_AB R18, RZ, R18 ;  /* 0x00000012ff12823e */ /* 0x000fc800000010ff */
[----:B------:R-:W-:-:S07]  /*aee0*/  @!P0 PRMT R6, R18, 0x7610, R6 ;  /* 0x0000761012068816 */ /* 0x000fce0000000006 */
.L_x_1621:
[----:B------:R-:W-:Y:S05]  /*aef0*/  BSYNC B1 ;  /* 0x0000000000017941 */ /* 0x000fea0003800000 */
.L_x_1620:
[----:B------:R-:W-:Y:S01]  /*af00*/  SHF.L.U32 R2, R21, 0x10, RZ ;  /* 0x0000001015027819 */ /* 0x000fe200000006ff */
[----:B------:R-:W-:Y:S01]  /*af10*/  IMAD.U32 R5, R20, 0x10000, RZ ;  /* 0x0001000014057824 */ /* 0x000fe200078e00ff */
[----:B------:R-:W-:Y:S01]  /*af20*/  SHF.L.U32 R7, R7, 0x10, RZ ;  /* 0x0000001007077819 */ /* 0x000fe200000006ff */
[----:B------:R-:W-:Y:S02]  /*af30*/  IMAD.U32 R6, R6, 0x10000, RZ ;  /* 0x0001000006067824 */ /* 0x000fe400078e00ff */
[----:B------:R-:W-:-:S06]  /*af40*/  FMUL.FTZ R2, R2, R5 ;  /* 0x0000000502027220 */ /* 0x000fcc0000410000 */
[----:B------:R-:W1:Y:S02]  /*af50*/  F2F.BF16.F32 R2, R2 ;  /* 0x0000000200027304 */ /* 0x000e640000202000 */
[----:B-1----:R-:W-:-:S05]  /*af60*/  SHF.L.U32 R4, R2, 0x10, RZ ;  /* 0x0000001002047819 */ /* 0x002fca00000006ff */
[----:B------:R-:W-:-:S06]  /*af70*/  FMUL.FTZ R4, R7, R4 ;  /* 0x0000000407047220 */ /* 0x000fcc0000410000 */
[----:B------:R-:W1:Y:S02]  /*af80*/  F2F.BF16.F32 R4, R4 ;  /* 0x0000000400047304 */ /* 0x000e640000202000 */
[----:B-1----:R-:W-:-:S05]  /*af90*/  SHF.L.U32 R5, R4, 0x10, RZ ;  /* 0x0000001004057819 */ /* 0x002fca00000006ff */
[----:B------:R-:W-:-:S05]  /*afa0*/  FMUL.FTZ R5, R5, R6 ;  /* 0x0000000605057220 */ /* 0x000fca0000410000 */
[----:B------:R-:W-:-:S04]  /*afb0*/  F2FP.BF16.F32.PACK_AB R5, RZ, R5 ;  /* 0x00000005ff05723e */ /* 0x000fc800000010ff */
[----:B-----5:R-:W-:Y:S01]  /*afc0*/  PRMT R16, R5, 0x7610, R16 ;  /* 0x0000761005107816 */ /* 0x020fe20000000010 */
[----:B------:R-:W-:Y:S06]  /*afd0*/  BRA `(.L_x_1581) ;  /* 0x0000000400b07947 */ /* 0x000fec0003800000 */
.L_x_1596:
[----:B------:R-:W0:Y:S01]  /*afe0*/  LDC R4, c[0x0][0x220] ;  /* 0x00008800ff047b82 */ /* 0x000e220000000800 */
[----:B------:R-:W-:Y:S07]  /*aff0*/  BSSY B1, `(.L_x_1622) ;  /* 0x000002d000017945 */ /* 0x000fee0003800000 */
[----:B------:R-:W1:Y:S01]  /*b000*/  LDC.U16 R6, c[0x0][0x212] ;  /* 0x00008480ff067b82 */ /* 0x000e620000000400 */
[----:B0-----:R-:W-:-:S05]  /*b010*/  IMAD R5, R4, 0x3, R9 ;  /* 0x0000000304057824 */ /* 0x001fca00078e0209 */
[----:B------:R-:W-:Y:S02]  /*b020*/  ISETP.GE.U32.AND P0, PT, R5, R2, PT ;  /* 0x000000020500720c */ /* 0x000fe40003f06070 */
[-C--:B-1----:R-:W-:Y:S01]  /*b030*/  MOV R7, R6.reuse ;  /* 0x0000000600077202 */ /* 0x082fe20000000f00 */
[----:B------:R-:W-:Y:S01]  /*b040*/  IMAD.MOV.U32 R8, RZ, RZ, R6 ;  /* 0x000000ffff087224 */ /* 0x000fe200078e0006 */
[----:B------:R-:W-:-:S09]  /*b050*/  MOV R5, R6 ;  /* 0x0000000600057202 */ /* 0x000fd20000000f00 */
[----:B------:R-:W-:Y:S05]  /*b060*/  @P0 BRA `(.L_x_1623) ;  /* 0x0000000000940947 */ /* 0x000fea0003800000 */
[----:B------:R-:W-:Y:S01]  /*b070*/  BSSY B2, `(.L_x_1624) ;  /* 0x0000023000027945 */ /* 0x000fe20003800000 */
[----:B------:R-:W-:Y:S01]  /*b080*/  MOV R8, R6 ;  /* 0x0000000600087202 */ /* 0x000fe20000000f00 */
[----:B------:R-:W-:-:S07]  /*b090*/  IMAD.MOV.U32 R5, RZ, RZ, R6 ;  /* 0x000000ffff057224 */ /* 0x000fce00078e0006 */
.L_x_1625:
[C---:B------:R-:W-:Y:S01]  /*b0a0*/  IADD3 R17, R9.reuse, R4, RZ ;  /* 0x0000000409117210 */ /* 0x040fe20007ffe0ff */
[----:B------:R-:W-:-:S03]  /*b0b0*/  IMAD.WIDE.U32 R10, R9, 0x2, R12 ;  /* 0x00000002090a7825 */ /* 0x000fc600078e000c */
[C---:B------:R-:W-:Y:S01]  /*b0c0*/  IADD3 R19, R17.reuse, R4, RZ ;  /* 0x0000000411137210 */ /* 0x040fe20007ffe0ff */
[----:B------:R-:W-:Y:S02]  /*b0d0*/  IMAD.WIDE.U32 R16, R17, 0x2, R12 ;  /* 0x0000000211107825 */ /* 0x000fe400078e000c */
[----:B------:R-:W2:Y:S02]  /*b0e0*/  LDG.E.U16 R10, desc[UR36][R10.64] ;  /* 0x000000240a0a7981 */ /* 0x000ea4000c1e1500 */
[C---:B------:R-:W-:Y:S02]  /*b0f0*/  IMAD.IADD R23, R19.reuse, 0x1, R4 ;  /* 0x0000000113177824 */ /* 0x040fe400078e0204 */
[----:B------:R-:W3:Y:S01]  /*b100*/  LDG.E.U16 R16, desc[UR36][R16.64] ;  /* 0x0000002410107981 */ /* 0x000ee2000c1e1500 */
[----:B------:R-:W-:-:S04]  /*b110*/  IMAD.WIDE.U32 R18, R19, 0x2, R12 ;  /* 0x0000000213127825 */ /* 0x000fc800078e000c */
[----:B------:R-:W-:Y:S02]  /*b120*/  IMAD.WIDE.U32 R20, R23, 0x2, R12 ;  /* 0x0000000217147825 */ /* 0x000fe400078e000c */
[----:B------:R-:W4:Y:S04]  /*b130*/  LDG.E.U16 R18, desc[UR36][R18.64] ;  /* 0x0000002412127981 */ /* 0x000f28000c1e1500 */
[----:B------:R-:W5:Y:S01]  /*b140*/  LDG.E.U16 R20, desc[UR36][R20.64] ;  /* 0x0000002414147981 */ /* 0x000f62000c1e1500 */
[----:B------:R-:W-:Y:S02]  /*b150*/  SHF.L.U32 R22, R5, 0x10, RZ ;  /* 0x0000001005167819 */ /* 0x000fe400000006ff */
[----:B------:R-:W-:Y:S02]  /*b160*/  SHF.L.U32 R24, R7, 0x10, RZ ;  /* 0x0000001007187819 */ /* 0x000fe400000006ff */
[----:B------:R-:W-:Y:S01]  /*b170*/  IADD3 R9, R23, R4, RZ ;  /* 0x0000000417097210 */ /* 0x000fe20007ffe0ff */
[----:B------:R-:W-:Y:S01]  /*b180*/  IMAD.U32 R8, R8, 0x10000, RZ ;  /* 0x0001000008087824 */ /* 0x000fe200078e00ff */
[----:B------:R-:W-:Y:S01]  /*b190*/  SHF.L.U32 R6, R6, 0x10, RZ ;  /* 0x0000001006067819 */ /* 0x000fe200000006ff */
[----:B---3--:R-:W-:-:S04]  /*b1a0*/  IMAD.U32 R7, R16, 0x10000, RZ ;  /* 0x0001000010077824 */ /* 0x008fc800078e00ff */
[----:B------:R-:W-:Y:S01]  /*b1b0*/  FMUL.FTZ R22, R22, R7 ;  /* 0x0000000716167220 */ /* 0x000fe20000410000 */
[----:B------:R-:W-:Y:S01]  /*b1c0*/  IMAD R7, R4, 0x3, R9 ;  /* 0x0000000304077824 */ /* 0x000fe200078e0209 */
[----:B--2---:R-:W-:Y:S02]  /*b1d0*/  SHF.L.U32 R5, R10, 0x10, RZ ;  /* 0x000000100a057819 */ /* 0x004fe400000006ff */
[----:B----4-:R-:W-:Y:S02]  /*b1e0*/  SHF.L.U32 R25, R18, 0x10, RZ ;  /* 0x0000001012197819 */ /* 0x010fe400000006ff */
[----:B------:R-:W-:Y:S01]  /*b1f0*/  ISETP.GE.U32.AND P0, PT, R7, R2, PT ;  /* 0x000000020700720c */ /* 0x000fe20003f06070 */
[----:B-----5:R-:W-:Y:S02]  /*b200*/  IMAD.U32 R11, R20, 0x10000, RZ ;  /* 0x00010000140b7824 */ /* 0x020fe400078e00ff */
[----:B------:R-:W-:Y:S01]  /*b210*/  FMUL.FTZ R5, R6, R5 ;  /* 0x0000000506057220 */ /* 0x000fe20000410000 */
[----:B------:R-:W-:Y:S01]  /*b220*/  FMUL.FTZ R8, R8, R25 ;  /* 0x0000001908087220 */ /* 0x000fe20000410000 */
[----:B------:R-:W-:-:S03]  /*b230*/  FMUL.FTZ R11, R24, R11 ;  /* 0x0000000b180b7220 */ /* 0x000fc60000410000 */
[----:B------:R-:W-:Y:S02]  /*b240*/  F2FP.BF16.F32.PACK_AB R22, R22, R5 ;  /* 0x000000051616723e */ /* 0x000fe400000010ff */
[----:B------:R-:W-:Y:S02]  /*b250*/  F2FP.BF16.F32.PACK_AB R8, R11, R8 ;  /* 0x000000080b08723e */ /* 0x000fe400000010ff */
[C---:B------:R-:W-:Y:S02]  /*b260*/  PRMT R5, R22.reuse, 0x7632, R5 ;  /* 0x0000763216057816 */ /* 0x040fe40000000005 */
[----:B------:R-:W-:Y:S02]  /*b270*/  PRMT R6, R22, 0x7610, R6 ;  /* 0x0000761016067816 */ /* 0x000fe40000000006 */
[----:B------:R-:W-:Y:S01]  /*b280*/  PRMT R7, R8, 0x7632, R7 ;  /* 0x0000763208077816 */ /* 0x000fe20000000007 */
[----:B------:R-:W-:Y:S06]  /*b290*/  @!P0 BRA `(.L_x_1625) ;  /* 0xfffffffc00808947 */ /* 0x000fec000383ffff */
[----:B------:R-:W-:Y:S05]  /*b2a0*/  BSYNC B2 ;  /* 0x0000000000027941 */ /* 0x000fea0003800000 */
.L_x_1624:
[----:B------:R-:W-:-:S07]  /*b2b0*/  PRMT R17, R10, 0x7610, R17 ;  /* 0x000076100a117816 */ /* 0x000fce0000000011 */
.L_x_1623:
[----:B------:R-:W-:Y:S05]  /*b2c0*/  BSYNC B1 ;  /* 0x0000000000017941 */ /* 0x000fea0003800000 */
.L_x_1622:
[----:B------:R-:W-:Y:S01]  /*b2d0*/  ISETP.GE.U32.AND P1, PT, R9, R2, PT ;  /* 0x000000020900720c */ /* 0x000fe20003f26070 */
[----:B------:R-:W-:-:S12]  /*b2e0*/  BSSY B1, `(.L_x_1626) ;  /* 0x0000012000017945 */ /* 0x000fd80003800000 */
[----:B------:R-:W-:Y:S05]  /*b2f0*/  @P1 BRA `(.L_x_1627) ;  /* 0x0000000000401947 */ /* 0x000fea0003800000 */
[----:B------:R-:W-:-:S05]  /*b300*/  IMAD.WIDE.U32 R10, R9, 0x2, R12 ;  /* 0x00000002090a7825 */ /* 0x000fca00078e000c */
[----:B------:R0:W5:Y:S01]  /*b310*/  LDG.E.U16 R17, desc[UR36][R10.64] ;  /* 0x000000240a117981 */ /* 0x000162000c1e1500 */
[----:B------:R-:W-:-:S04]  /*b320*/  IADD3 R19, R9, R4, RZ ;  /* 0x0000000409137210 */ /* 0x000fc80007ffe0ff */
[----:B------:R-:W-:-:S13]  /*b330*/  ISETP.GE.U32.AND P0, PT, R19, R2, PT ;  /* 0x000000021300720c */ /* 0x000fda0003f06070 */
[----:B0-----:R-:W-:Y:S05]  /*b340*/  @P0 BRA `(.L_x_1627) ;  /* 0x00000000002c0947 */ /* 0x001fea0003800000 */
[----:B------:R-:W-:-:S05]  /*b350*/  IMAD.WIDE.U32 R10, R19, 0x2, R12 ;  /* 0x00000002130a7825 */ /* 0x000fca00078e000c */
[----:B------:R0:W5:Y:S01]  /*b360*/  LDG.E.U16 R16, desc[UR36][R10.64] ;  /* 0x000000240a107981 */ /* 0x000162000c1e1500 */
[----:B------:R-:W-:-:S04]  /*b370*/  IADD3 R19, R19, R4, RZ ;  /* 0x0000000413137210 */ /* 0x000fc80007ffe0ff */
[----:B------:R-:W-:-:S13]  /*b380*/  ISETP.GE.U32.AND P0, PT, R19, R2, PT ;  /* 0x000000021300720c */ /* 0x000fda0003f06070 */
[----:B0-----:R-:W-:Y:S05]  /*b390*/  @P0 BRA `(.L_x_1627) ;  /* 0x0000000000180947 */ /* 0x001fea0003800000 */
[C---:B------:R-:W-:Y:S02]  /*b3a0*/  IMAD.IADD R21, R19.reuse, 0x1, R4 ;  /* 0x0000000113157824 */ /* 0x040fe400078e0204 */
[----:B------:R-:W-:-:S03]  /*b3b0*/  IMAD.WIDE.U32 R10, R19, 0x2, R12 ;  /* 0x00000002130a7825 */ /* 0x000fc600078e000c */
[C---:B------:R-:W-:Y:S02]  /*b3c0*/  ISETP.GE.U32.AND P0, PT, R21.reuse, R2, PT ;  /* 0x000000021500720c */ /* 0x040fe40003f06070 */
[----:B------:R0:W5:Y:S11]  /*b3d0*/  LDG.E.U16 R18, desc[UR36][R10.64] ;  /* 0x000000240a127981 */ /* 0x000176000c1e1500 */
[----:B------:R-:W-:-:S05]  /*b3e0*/  @!P0 IMAD.WIDE.U32 R12, R21, 0x2, R12 ;  /* 0x00000002150c8825 */ /* 0x000fca00078e000c */
[----:B------:R0:W5:Y:S02]  /*b3f0*/  @!P0 LDG.E.U16 R20, desc[UR36][R12.64] ;  /* 0x000000240c148981 */ /* 0x000164000c1e1500 */
.L_x_1627:
[----:B------:R-:W-:Y:S05]  /*b400*/  BSYNC B1 ;  /* 0x0000000000017941 */ /* 0x000fea0003800000 */
.L_x_1626:
        /* <DEDUP_REMOVED lines=16> */
[----:B------:R-:W-:Y:S02]  /*b510*/  IADD3 R9, R9, R4, RZ ;  /* 0x0000000409097210 */ /* 0x000fe40007ffe0ff */
[----:B------:R-:W-:Y:S02]  /*b520*/  SHF.L.U32 R8, R8, 0x10, RZ ;  /* 0x0000001008087819 */ /* 0x000fe400000006ff */
[----:B------:R-:W-:Y:S01]  /*b530*/  ISETP.GE.U32.AND P0, PT, R9, R2, PT ;  /* 0x000000020900720c */ /* 0x000fe20003f06070 */
[----:B------:R-:W-:-:S04]  /*b540*/  IMAD.U32 R9, R18, 0x10000, RZ ;  /* 0x0001000012097824 */ /* 0x000fc800078e00ff */
[----:B------:R-:W-:-:S05]  /*b550*/  FMUL.FTZ R8, R8, R9 ;  /* 0x0000000908087220 */ /* 0x000fca0000410000 */
[----:B------:R-:W-:-:S03]  /*b560*/  F2FP.BF16.F32.PACK_AB R8, RZ, R8 ;  /* 0x00000008ff08723e */ /* 0x000fc600000010ff */
[----:B0-----:R-:W-:Y:S02]  /*b570*/  @!P0 SHF.L.U32 R11, R20, 0x10, RZ ;  /* 0x00000010140b8819 */ /* 0x001fe400000006ff */
[----:B------:R-:W-:-:S05]  /*b580*/  @!P0 SHF.L.U32 R2, R7, 0x10, RZ ;  /* 0x0000001007028819 */ /* 0x000fca00000006ff */
[----:B------:R-:W-:-:S05]  /*b590*/  @!P0 FMUL.FTZ R2, R2, R11 ;  /* 0x0000000b02028220 */ /* 0x000fca0000410000 */
[----:B------:R-:W-:-:S04]  /*b5a0*/  @!P0 F2FP.BF16.F32.PACK_AB R2, RZ, R2 ;  /* 0x00000002ff02823e */ /* 0x000fc800000010ff */
[----:B------:R-:W-:-:S07]  /*b5b0*/  @!P0 PRMT R7, R2, 0x7610, R7 ;  /* 0x0000761002078816 */ /* 0x000fce0000000007 */
.L_x_1629:
[----:B------:R-:W-:Y:S05]  /*b5c0*/  BSYNC B1 ;  /* 0x0000000000017941 */ /* 0x000fea0003800000 */
.L_x_1628:
[----:B------:R-:W-:Y:S01]  /*b5d0*/  SHF.L.U32 R5, R5, 0x10, RZ ;  /* 0x0000001005057819 */ /* 0x000fe200000006ff */
[----:B------:R-:W-:Y:S01]  /*b5e0*/  IMAD.U32 R2, R6, 0x10000, RZ ;  /* 0x0001000006027824 */ /* 0x000fe200078e00ff */
[----:B------:R-:W-:-:S03]  /*b5f0*/  SHF.L.U32 R6, R7, 0x10, RZ ;  /* 0x0000001007067819 */ /* 0x000fc600000006ff */
[----:B------:R-:W-:Y:S01]  /*b600*/  FMUL.FTZ R2, R2, R5 ;  /* 0x0000000502027220 */ /* 0x000fe20000410000 */
[----:B------:R-:W-:-:S05]  /*b610*/  SHF.L.U32 R5, R8, 0x10, RZ ;  /* 0x0000001008057819 */ /* 0x000fca00000006ff */
[----:B------:R-:W1:Y:S02]  /*b620*/  F2F.BF16.F32 R2, R2 ;  /* 0x0000000200027304 */ /* 0x000e640000202000 */
[----:B-1----:R-:W-:-:S04]  /*b630*/  IMAD.U32 R4, R2, 0x10000, RZ ;  /* 0x0001000002047824 */ /* 0x002fc800078e00ff */
[----:B------:R-:W-:-:S06]  /*b640*/  FMUL.FTZ R4, R5, R4 ;  /* 0x0000000405047220 */ /* 0x000fcc0000410000 */
[----:B------:R-:W1:Y:S02]  /*b650*/  F2F.BF16.F32 R4, R4 ;  /* 0x0000000400047304 */ /* 0x000e640000202000 */
[----:B-1----:R-:W-:-:S05]  /*b660*/  SHF.L.U32 R5, R4, 0x10, RZ ;  /* 0x0000001004057819 */ /* 0x002fca00000006ff */
[----:B------:R-:W-:-:S05]  /*b670*/  FMUL.FTZ R5, R6, R5 ;  /* 0x0000000506057220 */ /* 0x000fca0000410000 */
[----:B------:R-:W-:-:S04]  /*b680*/  F2FP.BF16.F32.PACK_AB R5, RZ, R5 ;  /* 0x00000005ff05723e */ /* 0x000fc800000010ff */
[----:B-----5:R-:W-:-:S07]  /*b690*/  PRMT R16, R5, 0x7610, R16 ;  /* 0x0000761005107816 */ /* 0x020fce0000000010 */
.L_x_1581:
[----:B------:R-:W-:Y:S05]  /*b6a0*/  BSYNC B0 ;  /* 0x0000000000007941 */ /* 0x000fea0003800000 */
.L_x_1580:
[----:B------:R-:W-:Y:S02]  /*b6b0*/  ULDC UR4, c[0x0][0x230] ;  /* 0x00008c0000047ab9 */ /* 0x000fe40000000800 */
[----:B------:R-:W-:-:S13]  /*b6c0*/  ISETP.NE.AND P0, PT, RZ, UR4, PT ;  /* 0x00000004ff007c0c */ /* 0x000fda000bf05270 */
[----:B------:R-:W-:Y:S05]  /*b6d0*/  @!P0 BRA `(.L_x_1630) ;  /* 0x0000000000748947 */ /* 0x000fea0003800000 */
[----:B------:R-:W2:Y:S01]  /*b6e0*/  S2UR UR5, SR_CgaCtaId ;  /* 0x00000000000579c3 */ /* 0x000ea20000008800 */
[----:B------:R-:W-:Y:S01]  /*b6f0*/  UMOV UR4, 0x400 ;  /* 0x0000040000047882 */ /* 0x000fe20000000000 */
[----:B------:R-:W-:Y:S01]  /*b700*/  ULDC UR6, c[0x0][0x0] ;  /* 0x0000000000067ab9 */ /* 0x000fe20000000800 */
[----:B------:R-:W-:Y:S01]  /*b710*/  UIADD3 UR4, UR4, 0x10, URZ ;  /* 0x0000001004047890 */ /* 0x000fe2000fffe03f */
[----:B------:R-:W-:Y:S01]  /*b720*/  IMAD R2, R3, UR6, R0 ;  /* 0x0000000603027c24 */ /* 0x000fe2000f8e0200 */
[----:B------:R-:W-:Y:S02]  /*b730*/  ULDC UR7, c[0x0][0x4] ;  /* 0x0000010000077ab9 */ /* 0x000fe40000000800 */
[----:B--2---:R-:W-:Y:S02]  /*b740*/  ULEA UR4, UR5, UR4, 0x18 ;  /* 0x0000000405047291 */ /* 0x004fe4000f8ec03f */
[----:B------:R-:W-:-:S04]  /*b750*/  USHF.R.U32.HI UR5, URZ, 0x1, UR7 ;  /* 0x000000013f057899 */ /* 0x000fc80008011607 */
[----:B------:R-:W-:Y:S02]  /*b760*/  LEA R5, R2, UR4, 0x1 ;  /* 0x0000000402057c11 */ /* 0x000fe4000f8e08ff */
[----:B------:R-:W-:-:S03]  /*b770*/  ISETP.NE.AND P0, PT, RZ, UR5, PT ;  /* 0x00000005ff007c0c */ /* 0x000fc6000bf05270 */
[----:B------:R2:W-:Y:S10]  /*b780*/  STS.U16 [R5], R16 ;  /* 0x0000001005007388 */ /* 0x0005f40000000400 */
[----:B--2---:R-:W-:Y:S05]  /*b790*/  @!P0 BRA `(.L_x_1630) ;  /* 0x0000000000448947 */ /* 0x004fea0003800000 */
[----:B------:R-:W-:-:S07]  /*b7a0*/  IMAD.U32 R2, RZ, RZ, UR5 ;  /* 0x00000005ff027e24 */ /* 0x000fce000f8e00ff */
.L_x_1631:
[----:B------:R-:W-:Y:S01]  /*b7b0*/  IADD3 R7, R3, R2, RZ ;  /* 0x0000000203077210 */ /* 0x000fe20007ffe0ff */
[----:B------:R-:W-:Y:S03]  /*b7c0*/  BAR.SYNC.DEFER_BLOCKING 0x0 ;  /* 0x0000000000007b1d */ /* 0x000fe60000010000 */
[----:B------:R-:W-:-:S04]  /*b7d0*/  ISETP.GE.U32.AND P0, PT, R7, UR7, PT ;  /* 0x0000000707007c0c */ /* 0x000fc8000bf06070 */
[----:B------:R-:W-:-:S13]  /*b7e0*/  ISETP.GE.U32.OR P0, PT, R3, R2, P0 ;  /* 0x000000020300720c */ /* 0x000fda0000706470 */
[----:B------:R-:W-:Y:S01]  /*b7f0*/  @!P0 IMAD R4, R7, UR6, R0 ;  /* 0x0000000607048c24 */ /* 0x000fe2000f8e0200 */
[----:B------:R-:W-:-:S04]  /*b800*/  @!P0 SHF.L.U32 R6, R16, 0x10, RZ ;  /* 0x0000001010068819 */ /* 0x000fc800000006ff */
[----:B------:R-:W-:-:S06]  /*b810*/  @!P0 LEA R4, R4, UR4, 0x1 ;  /* 0x0000000404048c11 */ /* 0x000fcc000f8e08ff */
[----:B------:R-:W2:Y:S02]  /*b820*/  @!P0 LDS.U16 R4, [R4] ;  /* 0x0000000004048984 */ /* 0x000ea40000000400 */
[----:B--2---:R-:W-:-:S04]  /*b830*/  @!P0 IMAD.U32 R7, R4, 0x10000, RZ ;  /* 0x0001000004078824 */ /* 0x004fc800078e00ff */
[----:B------:R-:W-:-:S05]  /*b840*/  @!P0 FMUL.FTZ R6, R6, R7 ;  /* 0x0000000706068220 */ /* 0x000fca0000410000 */
[----:B------:R-:W-:-:S04]  /*b850*/  @!P0 F2FP.BF16.F32.PACK_AB R6, RZ, R6 ;  /* 0x00000006ff06823e */ /* 0x000fc800000010ff */
[----:B------:R-:W-:-:S05]  /*b860*/  @!P0 PRMT R16, R6, 0x7610, R16 ;  /* 0x0000761006108816 */ /* 0x000fca0000000010 */
[----:B------:R2:W-:Y:S01]  /*b870*/  @!P0 STS.U16 [R5], R16 ;  /* 0x0000001005008388 */ /* 0x0005e20000000400 */
[----:B------:R-:W-:Y:S02]  /*b880*/  ISETP.GT.AND P0, PT, R2, 0x1, PT ;  /* 0x000000010200780c */ /* 0x000fe40003f04270 */
[----:B------:R-:W-:-:S11]  /*b890*/  SHF.R.S32.HI R2, RZ, 0x1, R2 ;  /* 0x00000001ff027819 */ /* 0x000fd60000011402 */
[----:B--2---:R-:W-:Y:S05]  /*b8a0*/  @P0 BRA `(.L_x_1631) ;  /* 0xfffffffc00c00947 */ /* 0x004fea000383ffff */
.L_x_1630:
[----:B------:R-:W-:Y:S02]  /*b8b0*/  ULDC UR4, c[0x0][0x22c] ;  /* 0x00008b0000047ab9 */ /* 0x000fe40000000800 */
[----:B------:R-:W-:-:S13]  /*b8c0*/  ISETP.NE.AND P0, PT, RZ, UR4, PT ;  /* 0x00000004ff007c0c */ /* 0x000fda000bf05270 */
[----:B------:R-:W-:Y:S05]  /*b8d0*/  @!P0 BRA `(.L_x_1632) ;  /* 0x0000000000b88947 */ /* 0x000fea0003800000 */
[----:B------:R-:W2:Y:S02]  /*b8e0*/  LDC R7, c[0x0][RZ] ;  /* 0x00000000ff077b82 */ /* 0x000ea40000000800 */
[----:B--2---:R-:W-:Y:S02]  /*b8f0*/  ISETP.GT.AND P0, PT, R7, 0x20, PT ;  /* 0x000000200700780c */ /* 0x004fe40003f04270 */
[----:B------:R-:W-:-:S11]  /*b900*/  MOV R2, R7 ;  /* 0x0000000700027202 */ /* 0x000fd60000000f00 */
[----:B------:R-:W-:Y:S05]  /*b910*/  @!P0 BRA `(.L_x_1633) ;  /* 0x0000000000708947 */ /* 0x000fea0003800000 */
[----:B------:R-:W2:Y:S01]  /*b920*/  S2UR UR5, SR_CgaCtaId ;  /* 0x00000000000579c3 */ /* 0x000ea20000008800 */
[----:B------:R-:W-:Y:S01]  /*b930*/  UMOV UR4, 0x400 ;  /* 0x0000040000047882 */ /* 0x000fe20000000000 */
[----:B------:R-:W-:Y:S01]  /*b940*/  IMAD R2, R3, R7, R0 ;  /* 0x0000000703027224 */ /* 0x000fe200078e0200 */
[----:B------:R-:W-:-:S04]  /*b950*/  UIADD3 UR4, UR4, 0x10, URZ ;  /* 0x0000001004047890 */ /* 0x000fc8000fffe03f */
[----:B--2---:R-:W-:-:S06]  /*b960*/  ULEA UR4, UR5, UR4, 0x18 ;  /* 0x0000000405047291 */ /* 0x004fcc000f8ec03f */
[----:B------:R-:W-:Y:S02]  /*b970*/  LEA R5, R2, UR4, 0x1 ;  /* 0x0000000402057c11 */ /* 0x000fe4000f8e08ff */
[----:B------:R-:W-:-:S03]  /*b980*/  LEA.HI R2, R7, R7, RZ, 0x1 ;  /* 0x0000000707027211 */ /* 0x000fc600078f08ff */
[----:B------:R2:W-:Y:S01]  /*b990*/  STS.U16 [R5], R16 ;  /* 0x0000001005007388 */ /* 0x0005e20000000400 */
[----:B------:R-:W-:Y:S01]  /*b9a0*/  SHF.R.S32.HI R4, RZ, 0x1, R2 ;  /* 0x00000001ff047819 */ /* 0x000fe20000011402 */
[----:B------:R-:W-:-:S03]  /*b9b0*/  HFMA2.MMA R2, -RZ, RZ, 0, 1.9073486328125e-06 ;  /* 0x00000020ff027435 */ /* 0x000fc600000001ff */
[----:B------:R-:W-:-:S13]  /*b9c0*/  ISETP.GE.AND P0, PT, R4, 0x20, PT ;  /* 0x000000200400780c */ /* 0x000fda0003f06270 */
[----:B--2---:R-:W-:Y:S05]  /*b9d0*/  @!P0 BRA `(.L_x_1633) ;  /* 0x0000000000408947 */ /* 0x004fea0003800000 */
.L_x_1634:
[----:B------:R-:W-:Y:S01]  /*b9e0*/  IMAD.IADD R2, R0, 0x1, R4 ;  /* 0x0000000100027824 */ /* 0x000fe200078e0204 */
[----:B------:R-:W-:Y:S04]  /*b9f0*/  BAR.SYNC.DEFER_BLOCKING 0x0 ;  /* 0x0000000000007b1d */ /* 0x000fe80000010000 */
[----:B------:R-:W-:-:S04]  /*ba00*/  ISETP.GE.U32.AND P0, PT, R2, R7, PT ;  /* 0x000000070200720c */ /* 0x000fc80003f06070 */
[----:B------:R-:W-:-:S13]  /*ba10*/  ISETP.GE.U32.OR P0, PT, R0, R4, P0 ;  /* 0x000000040000720c */ /* 0x000fda0000706470 */
[----:B------:R-:W-:Y:S02]  /*ba20*/  @!P0 LEA R2, R4, R5, 0x1 ;  /* 0x0000000504028211 */ /* 0x000fe400078e08ff */
[----:B0-----:R-:W-:Y:S02]  /*ba30*/  @!P0 SHF.L.U32 R9, R16, 0x10, RZ ;  /* 0x0000001010098819 */ /* 0x001fe400000006ff */
[----:B------:R-:W-:Y:S02]  /*ba40*/  SHF.R.S32.HI R4, RZ, 0x1, R4 ;  /* 0x00000001ff047819 */ /* 0x000fe40000011404 */
[----:B------:R-:W0:Y:S02]  /*ba50*/  @!P0 LDS.U16 R2, [R2] ;  /* 0x0000000002028984 */ /* 0x000e240000000400 */
[----:B0-----:R-:W-:-:S04]  /*ba60*/  @!P0 IMAD.U32 R6, R2, 0x10000, RZ ;  /* 0x0001000002068824 */ /* 0x001fc800078e00ff */
[----:B------:R-:W-:-:S05]  /*ba70*/  @!P0 FMUL.FTZ R6, R9, R6 ;  /* 0x0000000609068220 */ /* 0x000fca0000410000 */
[----:B------:R-:W-:-:S04]  /*ba80*/  @!P0 F2FP.BF16.F32.PACK_AB R6, RZ, R6 ;  /* 0x00000006ff06823e */ /* 0x000fc800000010ff */
[----:B------:R-:W-:-:S05]  /*ba90*/  @!P0 PRMT R16, R6, 0x7610, R16 ;  /* 0x0000761006108816 */ /* 0x000fca0000000010 */
[----:B------:R2:W-:Y:S01]  /*baa0*/  @!P0 STS.U16 [R5], R16 ;  /* 0x0000001005008388 */ /* 0x0005e20000000400 */
[----:B------:R-:W-:-:S13]  /*bab0*/  ISETP.GE.AND P0, PT, R4, 0x20, PT ;  /* 0x000000200400780c */ /* 0x000fda0003f06270 */
[----:B--2---:R-:W-:Y:S05]  /*bac0*/  @P0 BRA `(.L_x_1634) ;  /* 0xfffffffc00c40947 */ /* 0x004fea000383ffff */
[----:B------:R-:W-:-:S07]  /*bad0*/  MOV R2, 0x20 ;  /* 0x0000002000027802 */ /* 0x000fce0000000f00 */
.L_x_1633:
[----:B------:R-:W-:Y:S01]  /*bae0*/  BAR.SYNC.DEFER_BLOCKING 0x0 ;  /* 0x0000000000007b1d */ /* 0x000fe20000010000 */
[----:B------:R-:W-:-:S13]  /*baf0*/  ISETP.GE.AND P0, PT, R2, 0x2, PT ;  /* 0x000000020200780c */ /* 0x000fda0003f06270 */
[----:B------:R-:W-:Y:S05]  /*bb00*/  @!P0 BRA `(.L_x_1632) ;  /* 0x00000000002c8947 */ /* 0x000fea0003800000 */
[----:B------:R-:W-:-:S11]  /*bb10*/  HFMA2.MMA R5, -RZ, RZ, 0, 5.9604644775390625e-08 ;  /* 0x00000001ff057435 */ /* 0x000fd600000001ff */
.L_x_1635:
[----:B------:R-:W-:-:S05]  /*bb20*/  IMAD.U32 R4, R16, 0x10000, RZ ;  /* 0x0001000010047824 */ /* 0x000fca00078e00ff */
[----:B------:R2:W3:Y:S02]  /*bb30*/  SHFL.DOWN PT, R6, R4, R5, 0x1f ;  /* 0x08001f0504067589 */ /* 0x0004e400000e0000 */
[----:B--2---:R-:W-:-:S04]  /*bb40*/  SHF.L.U32 R5, R5, 0x1, RZ ;  /* 0x0000000105057819 */ /* 0x004fc800000006ff */
[----:B------:R-:W-:Y:S01]  /*bb50*/  ISETP.GE.AND P0, PT, R5, R2, PT ;  /* 0x000000020500720c */ /* 0x000fe20003f06270 */
[----:B---3--:R-:W2:Y:S02]  /*bb60*/  F2F.BF16.F32 R6, R6 ;  /* 0x0000000600067304 */ /* 0x008ea40000202000 */
[----:B--2---:R-:W-:-:S05]  /*bb70*/  SHF.L.U32 R7, R6, 0x10, RZ ;  /* 0x0000001006077819 */ /* 0x004fca00000006ff */
[----:B------:R-:W-:-:S05]  /*bb80*/  FMUL.FTZ R7, R4, R7 ;  /* 0x0000000704077220 */ /* 0x000fca0000410000 */
[----:B------:R-:W-:-:S04]  /*bb90*/  F2FP.BF16.F32.PACK_AB R7, RZ, R7 ;  /* 0x00000007ff07723e */ /* 0x000fc800000010ff */
[----:B------:R-:W-:Y:S01]  /*bba0*/  PRMT R16, R7, 0x7610, R16 ;  /* 0x0000761007107816 */ /* 0x000fe20000000010 */
[----:B------:R-:W-:Y:S06]  /*bbb0*/  @!P0 BRA `(.L_x_1635) ;  /* 0xfffffffc00d88947 */ /* 0x000fec000383ffff */
.L_x_1632:
[----:B0-----:R-:W0:Y:S01]  /*bbc0*/  LDC R13, c[0x0][0x3e8] ;  /* 0x0000fa00ff0d7b82 */ /* 0x001e220000000800 */
[----:B------:R-:W-:Y:S01]  /*bbd0*/  IMAD.MOV.U32 R17, RZ, RZ, RZ ;  /* 0x000000ffff117224 */ /* 0x000fe200078e00ff */
[----:B0-----:R-:W-:-:S13]  /*bbe0*/  ISETP.NE.AND P1, PT, R13, RZ, PT ;  /* 0x000000ff0d00720c */ /* 0x001fda0003f25270 */
[----:B------:R-:W-:Y:S05]  /*bbf0*/  @!P1 BRA `(.L_x_1636) ;  /* 0x0000001000449947 */ /* 0x000fea0003800000 */
        /* <DEDUP_REMOVED lines=265> */
[----:B------:R-:W-:-:S09]  /*cc90*/  ULDC.64 UR4, c[0x0][0x510] ;  /* 0x0001440000047ab9 */ /* 0x000fd20000000a00 */
[----:B------:R-:W-:Y:S01]  /*cca0*/  IMAD.HI.U32 R2, R7, UR4, R6 ;  /* 0x0000000407027c27 */ /* 0x000fe2000f8e0006 */
[----:B------:R-:W-:-:S04]  /*ccb0*/  ULDC UR4, c[0x0][0x50c] ;  /* 0x0001430000047ab9 */ /* 0x000fc80000000800 */
[----:B------:R-:W-:-:S04]  /*ccc0*/  SHF.R.U32.HI R2, RZ, UR5, R2 ;  /* 0x00000005ff027c19 */ /* 0x000fc80008011602 */
[----:B------:R-:W-:-:S05]  /*ccd0*/  IADD3 R5, -R2, RZ, RZ ;  /* 0x000000ff02057210 */ /* 0x000fca0007ffe1ff */
[----:B------:R-:W-:Y:S01]  /*cce0*/  IMAD R6, R5, UR4, R7 ;  /* 0x0000000405067c24 */ /* 0x000fe2000f8e0207 */
[----:B------:R-:W-:-:S03]  /*ccf0*/  ULDC UR4, c[0x0][0x5d8] ;  /* 0x0001760000047ab9 */ /* 0x000fc60000000800 */
[----:B------:R-:W-:-:S07]  /*cd00*/  IMAD R17, R6, UR4, R17 ;  /* 0x0000000406117c24 */ /* 0x000fce000f8e0211 */
.L_x_1636:
[----:B------:R-:W-:Y:S01]  /*cd10*/  ULDC.64 UR6, c[0x0][0x5f8] ;  /* 0x00017e0000067ab9 */ /* 0x000fe20000000a00 */
[----:B------:R-:W-:Y:S02]  /*cd20*/  CS2R R4, SRZ ;  /* 0x0000000000047805 */ /* 0x000fe4000001ff00 */
[----:B------:R-:W-:Y:S01]  /*cd30*/  ISETP.NE.U32.AND P0, PT, RZ, UR6, PT ;  /* 0x00000006ff007c0c */ /* 0x000fe2000bf05070 */
[----:B------:R-:W-:Y:S01]  /*cd40*/  ULDC.64 UR4, c[0x0][0x5e8] ;  /* 0x00017a0000047ab9 */ /* 0x000fe20000000a00 */
[----:B------:R-:W-:Y:S02]  /*cd50*/  MOV R12, RZ ;  /* 0x000000ff000c7202 */ /* 0x000fe40000000f00 */
[----:B------:R-:W-:Y:S02]  /*cd60*/  ISETP.NE.AND.EX P0, PT, RZ, UR7, PT, P0 ;  /* 0x00000007ff007c0c */ /* 0x000fe4000bf05300 */
[----:B------:R-:W-:-:S04]  /*cd70*/  IADD3 R6, P2, R17, UR4, RZ ;  /* 0x0000000411067c10 */ /* 0x000fc8000ff5e0ff */
[----:B------:R-:W-:-:S07]  /*cd80*/  IADD3.X R7, RZ, UR5, RZ, P2, !PT ;  /* 0x00000005ff077c10 */ /* 0x000fce00097fe4ff */
[----:B------:R-:W-:Y:S01]  /*cd90*/  @P0 IADD3 R4, P3, R17, UR6, RZ ;  /* 0x0000000611040c10 */ /* 0x000fe2000ff7e0ff */
[----:B------:R-:W-:Y:S02]  /*cda0*/  ULDC UR6, c[0x0][0x234] ;  /* 0x00008d0000067ab9 */ /* 0x000fe40000000800 */
[----:B------:R-:W-:Y:S02]  /*cdb0*/  ISETP.NE.AND P4, PT, RZ, UR6, PT ;  /* 0x00000006ff007c0c */ /* 0x000fe4000bf85270 */
[----:B------:R-:W-:-:S04]  /*cdc0*/  @P0 IMAD.X R5, RZ, RZ, UR7, P3 ;  /* 0x00000007ff050e24 */ /* 0x000fc800098e06ff */
[----:B------:R-:W-:-:S07]  /*cdd0*/  @P0 IMAD.MOV.U32 R12, RZ, RZ, R5 ;  /* 0x000000ffff0c0224 */ /* 0x000fce00078e0005 */
[----:B------:R-:W-:Y:S05]  /*cde0*/  @!P4 BRA `(.L_x_1637) ;  /* 0x0000002000d0c947 */ /* 0x000fea0003800000 */
[----:B------:R-:W0:Y:S01]  /*cdf0*/  S2R R2, SR_CTAID.X ;  /* 0x0000000000027919 */ /* 0x000e220000002500 */
[----:B------:R-:W-:Y:S01]  /*ce00*/  ULDC.64 UR6, c[0x0][0x238] ;  /* 0x00008e0000067ab9 */ /* 0x000fe20000000a00 */
[----:B------:R-:W-:Y:S01]  /*ce10*/  MOV R17, RZ ;  /* 0x000000ff00117202 */ /* 0x000fe20000000f00 */
[----:B------:R-:W-:Y:S01]  /*ce20*/  IMAD R6, R0, UR6, RZ ;  /* 0x0000000600067c24 */ /* 0x000fe2000f8e02ff */
[----:B------:R-:W-:-:S03]  /*ce30*/  ULDC UR6, c[0x0][0x224] ;  /* 0x0000890000067ab9 */ /* 0x000fc60000000800 */
[----:B------:R-:W-:-:S04]  /*ce40*/  IMAD R7, R3, UR7, R6 ;  /* 0x0000000703077c24 */ /* 0x000fc8000f8e0206 */
[----:B0-----:R-:W-:Y:S01]  /*ce50*/  IMAD R7, R2, UR6, R7 ;  /* 0x0000000602077c24 */ /* 0x001fe2000f8e0207 */
[----:B------:R-:W-:Y:S06]  /*ce60*/  @!P1 BRA `(.L_x_1638) ;  /* 0x0000001000449947 */ /* 0x000fec0003800000 */
[----:B------:R-:W-:Y:S01]  /*ce70*/  HFMA2.MMA R6, -RZ, RZ, 0, 0 ;  /* 0x00000000ff067435 */ /* 0x000fe200000001ff */
[----:B------:R-:W-:Y:S01]  /*ce80*/  ULDC.64 UR6, c[0x0][0x3f0] ;  /* 0x0000fc0000067ab9 */ /* 0x000fe20000000a00 */
[----:B------:R-:W-:-:S08]  /*ce90*/  ISETP.NE.AND P0, PT, R13, 0x1, PT ;  /* 0x000000010d00780c */ /* 0x000fd00003f05270 */
[----:B------:R-:W-:Y:S01]  /*cea0*/  IMAD.HI.U32 R8, R7, UR6, R6 ;  /* 0x0000000607087c27 */ /* 0x000fe2000f8e0006 */
[----:B------:R-:W-:-:S04]  /*ceb0*/  ULDC UR6, c[0x0][0x3ec] ;  /* 0x0000fb0000067ab9 */ /* 0x000fc80000000800 */
[----:B------:R-:W-:-:S05]  /*cec0*/  SHF.R.U32.HI R9, RZ, UR7, R8 ;  /* 0x00000007ff097c19 */ /* 0x000fca0008011608 */
[----:B-----5:R-:W-:-:S04]  /*ced0*/  IMAD.MOV R11, RZ, RZ, -R9 ;  /* 0x000000ffff0b7224 */ /* 0x020fc800078e0a09 */
[----:B------:R-:W-:Y:S01]  /*cee0*/  IMAD R11, R11, UR6, R7 ;  /* 0x000000060b0b7c24 */ /* 0x000fe2000f8e0207 */
[----:B------:R-:W-:-:S03]  /*cef0*/  ULDC UR6, c[0x0][0x518] ;  /* 0x0001460000067ab9 */ /* 0x000fc60000000800 */
[----:B------:R-:W-:Y:S01]  /*cf00*/  IMAD R17, R11, UR6, RZ ;  /* 0x000000060b117c24 */ /* 0x000fe2000f8e02ff */
        /* <DEDUP_REMOVED lines=255> */
[----:B------:R-:W-:-:S04]  /*df00*/  ULDC.64 UR6, c[0x0][0x510] ;  /* 0x0001440000067ab9 */ /* 0x000fc80000000a00 */
[----:B------:R-:W-:Y:S01]  /*df10*/  IMAD.HI.U32 R8, R11, UR6, R10 ;  /* 0x000000060b087c27 */ /* 0x000fe2000f8e000a */
[----:B------:R-:W-:-:S04]  /*df20*/  ULDC UR6, c[0x0][0x50c] ;  /* 0x0001430000067ab9 */ /* 0x000fc80000000800 */
[----:B------:R-:W-:-:S05]  /*df30*/  SHF.R.U32.HI R8, RZ, UR7, R8 ;  /* 0x00000007ff087c19 */ /* 0x000fca0008011608 */
[----:B------:R-:W-:-:S04]  /*df40*/  IMAD.MOV R9, RZ, RZ, -R8 ;  /* 0x000000ffff097224 */ /* 0x000fc800078e0a08 */
[----:B------:R-:W-:Y:S01]  /*df50*/  IMAD R10, R9, UR6, R11 ;  /* 0x00000006090a7c24 */ /* 0x000fe2000f8e020b */
[----:B------:R-:W-:-:S03]  /*df60*/  ULDC UR6, c[0x0][0x5d8] ;  /* 0x0001760000067ab9 */ /* 0x000fc60000000800 */
[----:B------:R-:W-:-:S07]  /*df70*/  IMAD R17, R10, UR6, R17 ;  /* 0x000000060a117c24 */ /* 0x000fce000f8e0211 */
.L_x_1638:
[----:B------:R-:W-:Y:S01]  /*df80*/  ULDC UR9, c[0x0][0x22c] ;  /* 0x00008b0000097ab9 */ /* 0x000fe20000000800 */
[----:B------:R-:W-:Y:S01]  /*df90*/  ULDC UR6, c[0x0][0x21c] ;  /* 0x0000870000067ab9 */ /* 0x000fe20000000800 */
[----:B------:R-:W-:Y:S01]  /*dfa0*/  ISETP.NE.AND P0, PT, RZ, UR9, PT ;  /* 0x00000009ff007c0c */ /* 0x000fe2000bf05270 */
[----:B------:R-:W0:Y:S01]  /*dfb0*/  S2UR UR8, SR_CgaCtaId ;  /* 0x00000000000879c3 */ /* 0x000e220000008800 */
[----:B------:R-:W-:Y:S01]  /*dfc0*/  IADD3 R6, P1, R17, UR4, RZ ;  /* 0x0000000411067c10 */ /* 0x000fe2000ff3e0ff */
[----:B------:R-:W-:Y:S01]  /*dfd0*/  BSSY B0, `(.L_x_1639) ;  /* 0x000000c000007945 */ /* 0x000fe20003800000 */
[----:B------:R-:W-:Y:S02]  /*dfe0*/  ISETP.NE.AND P0, PT, R0, RZ, P0 ;  /* 0x000000ff0000720c */ /* 0x000fe40000705270 */
[----:B------:R-:W-:Y:S02]  /*dff0*/  PRMT R8, RZ, 0x7610, R8 ;  /* 0x00007610ff087816 */ /* 0x000fe40000000008 */
[----:B------:R-:W-:-:S02]  /*e000*/  ISETP.GE.OR P0, PT, R7, UR6, P0 ;  /* 0x0000000607007c0c */ /* 0x000fc40008706670 */
[----:B------:R-:W-:-:S11]  /*e010*/  IADD3.X R7, RZ, UR5, RZ, P1, !PT ;  /* 0x00000005ff077c10 */ /* 0x000fd60008ffe4ff */
[----:B------:R-:W-:Y:S05]  /*e020*/  @P0 BRA `(.L_x_1640) ;  /* 0x0000000000180947 */ /* 0x000fea0003800000 */
[----:B------:R-:W-:Y:S01]  /*e030*/  ULDC UR4, c[0x0][0x230] ;  /* 0x00008c0000047ab9 */ /* 0x000fe20000000800 */
[----:B------:R-:W-:Y:S01]  /*e040*/  HFMA2.MMA R8, -RZ, RZ, 0, 5.9604644775390625e-08 ;  /* 0x00000001ff087435 */ /* 0x000fe200000001ff */
[----:B------:R-:W-:-:S13]  /*e050*/  ISETP.NE.AND P1, PT, RZ, UR4, PT ;  /* 0x00000004ff007c0c */ /* 0x000fda000bf25270 */
[----:B------:R-:W-:-:S04]  /*e060*/  @P1 ISETP.NE.AND P0, PT, R3, RZ, PT ;  /* 0x000000ff0300120c */ /* 0x000fc80003f05270 */
[----:B------:R-:W-:-:S04]  /*e070*/  @P1 SEL R9, RZ, 0x1, P0 ;  /* 0x00000001ff091807 */ /* 0x000fc80000000000 */
[----:B------:R-:W-:-:S07]  /*e080*/  @P1 PRMT R8, R9, 0x7610, R8 ;  /* 0x0000761009081816 */ /* 0x000fce0000000008 */
.L_x_1640:
[----:B0-----:R-:W-:Y:S05]  /*e090*/  BSYNC B0 ;  /* 0x0000000000007941 */ /* 0x001fea0003800000 */
.L_x_1639:
[----:B------:R-:W-:Y:S01]  /*e0a0*/  PRMT R8, R8, 0x9910, RZ ;  /* 0x0000991008087816 */ /* 0x000fe200000000ff */
[----:B------:R-:W-:Y:S01]  /*e0b0*/  BSSY B0, `(.L_x_1641) ;  /* 0x000000d000007945 */ /* 0x000fe20003800000 */
[----:B------:R-:W-:Y:S02]  /*e0c0*/  LOP3.LUT P0, RZ, R0, R3, RZ, 0xfc, !PT ;  /* 0x0000000300ff7212 */ /* 0x000fe4000780fcff */
[----:B------:R-:W-:-:S13]  /*e0d0*/  ISETP.NE.AND P1, PT, R8, RZ, PT ;  /* 0x000000ff0800720c */ /* 0x000fda0003f25270 */
[----:B------:R-:W-:Y:S05]  /*e0e0*/  @!P1 BRA `(.L_x_1642) ;  /* 0x0000000000249947 */ /* 0x000fea0003800000 */
[----:B------:R-:W0:Y:S01]  /*e0f0*/  S2UR UR4, SR_CTAID.Y ;  /* 0x00000000000479c3 */ /* 0x000e220000002600 */
[----:B------:R-:W-:-:S07]  /*e100*/  ISETP.NE.AND P2, PT, RZ, UR9, PT ;  /* 0x00000009ff007c0c */ /* 0x000fce000bf45270 */
[----:B-----5:R-:W0:Y:S08]  /*e110*/  LDC R11, c[0x0][0x10] ;  /* 0x00000400ff0b7b82 */ /* 0x020e300000000800 */
[----:B------:R-:W2:Y:S01]  /*e120*/  LDC.64 R8, c[0x0][0x600] ;  /* 0x00018000ff087b82 */ /* 0x000ea20000000a00 */
[----:B0-----:R-:W-:Y:S01]  /*e130*/  IMAD R11, R2, R11, UR4 ;  /* 0x00000004020b7e24 */ /* 0x001fe2000f8e020b */
[----:B------:R-:W-:-:S03]  /*e140*/  ULDC UR4, c[0x0][0x0] ;  /* 0x0000000000047ab9 */ /* 0x000fc60000000800 */
[----:B------:R-:W-:-:S04]  /*e150*/  @!P2 IMAD R11, R11, UR4, R0 ;  /* 0x000000040b0bac24 */ /* 0x000fc8000f8e0200 */
[----:B--2---:R-:W-:-:S05]  /*e160*/  IMAD.WIDE.U32 R8, R11, 0x2, R8 ;  /* 0x000000020b087825 */ /* 0x004fca00078e0008 */
[----:B------:R0:W-:Y:S02]  /*e170*/  STG.E.U16 desc[UR36][R8.64], R16 ;  /* 0x0000001008007986 */ /* 0x0001e4000c101524 */
.L_x_1642:
[----:B------:R-:W-:Y:S05]  /*e180*/  BSYNC B0 ;  /* 0x0000000000007941 */ /* 0x000fea0003800000 */
.L_x_1641:
[----:B------:R-:W-:Y:S01]  /*e190*/  UMOV UR7, 0x400 ;  /* 0x0000040000077882 */ /* 0x000fe20000000000 */
[----:B------:R-:W-:Y:S01]  /*e1a0*/  @!PT LDS RZ, [RZ] ;  /* 0x00000000fffff984 */ /* 0x000fe20000000800 */
[----:B------:R-:W-:Y:S01]  /*e1b0*/  @!PT LDS RZ, [RZ] ;  /* 0x00000000fffff984 */ /* 0x000fe20000000800 */
[----:B------:R-:W-:Y:S01]  /*e1c0*/  @!PT LDS RZ, [RZ] ;  /* 0x00000000fffff984 */ /* 0x000fe20000000800 */
[----:B------:R-:W-:Y:S01]  /*e1d0*/  @!PT LDS RZ, [RZ] ;  /* 0x00000000fffff984 */ /* 0x000fe20000000800 */
[----:B------:R2:W-:Y:S06]  /*e1e0*/  MEMBAR.ALL.CTA ;  /* 0x0000000000007992 */ /* 0x0005ec0000008000 */
[----:B--2---:R-:W-:Y:S06]  /*e1f0*/  MEMBAR.SC.GPU ;  /* 0x0000000000007992 */ /* 0x004fec0000002000 */
[----:B------:R-:W-:-:S00]  /*e200*/  ERRBAR ;  /* 0x00000000000079ab */ /* 0x000fc00000000000 */
[----:B------:R-:W-:Y:S06]  /*e210*/  CGAERRBAR ;  /* 0x00000000000075ab */ /* 0x000fec0000000000 */
[----:B------:R-:W-:Y:S02]  /*e220*/  CCTL.IVALL ;  /* 0x00000000ff00798f */ /* 0x000fe40002000000 */
[----:B------:R-:W-:Y:S06]  /*e230*/  BAR.SYNC.DEFER_BLOCKING 0x0 ;  /* 0x0000000000007b1d */ /* 0x000fec0000010000 */
[----:B------:R-:W-:Y:S02]  /*e240*/  BSSY B0, `(.L_x_1643) ;  /* 0x0000018000007945 */ /* 0x000fe40003800000 */
[----:B------:R-:W-:Y:S06]  /*e250*/  BAR.SYNC.DEFER_BLOCKING 0x0 ;  /* 0x0000000000007b1d */ /* 0x000fec0000010000 */
[----:B------:R-:W-:Y:S05]  /*e260*/  @P0 BRA `(.L_x_1644) ;  /* 0x0000000000540947 */ /* 0x000fea0003800000 */
[----:B-----5:R-:W2:Y:S01]  /*e270*/  S2R R10, SR_LANEID ;  /* 0x00000000000a7919 */ /* 0x020ea20000000000 */
[----:B------:R-:W-:Y:S01]  /*e280*/  VOTEU.ANY UR4, UPT, PT ;  /* 0x0000000000047886 */ /* 0x000fe200038e0100 */
[----:B0-----:R-:W0:Y:S01]  /*e290*/  LDC.64 R8, c[0x0][0x608] ;  /* 0x00018200ff087b82 */ /* 0x001e220000000a00 */
[----:B------:R-:W2:Y:S08]  /*e2a0*/  FLO.U32 R13, UR4 ;  /* 0x00000004000d7d00 */ /* 0x000eb000080e0000 */
[----:B------:R-:W3:Y:S01]  /*e2b0*/  POPC R11, UR4 ;  /* 0x00000004000b7d09 */ /* 0x000ee20008000000 */
[----:B0-----:R-:W-:Y:S01]  /*e2c0*/  IMAD.WIDE.U32 R8, R2, 0x4, R8 ;  /* 0x0000000402087825 */ /* 0x001fe200078e0008 */
[----:B--2---:R-:W-:-:S13]  /*e2d0*/  ISETP.EQ.U32.AND P0, PT, R13, R10, PT ;  /* 0x0000000a0d00720c */ /* 0x004fda0003f02070 */
[----:B---3--:R-:W2:Y:S01]  /*e2e0*/  @P0 ATOMG.E.ADD.STRONG.GPU PT, R14, desc[UR36][R8.64], R11 ;  /* 0x0000000b080e09a8 */ /* 0x008ea200081ee1e4 */
[----:B------:R-:W0:Y:S01]  /*e2f0*/  S2UR UR6, SR_CgaCtaId ;  /* 0x00000000000679c3 */ /* 0x000e220000008800 */
[----:B------:R-:W-:Y:S01]  /*e300*/  UMOV UR5, 0x400 ;  /* 0x0000040000057882 */ /* 0x000fe20000000000 */
[----:B------:R-:W3:Y:S01]  /*e310*/  S2R R15, SR_LTMASK ;  /* 0x00000000000f7919 */ /* 0x000ee20000003900 */
[----:B0-----:R-:W-:Y:S01]  /*e320*/  ULEA UR5, UR6, UR5, 0x18 ;  /* 0x0000000506057291 */ /* 0x001fe2000f8ec03f */
[----:B---3--:R-:W-:Y:S01]  /*e330*/  LOP3.LUT R15, R15, UR4, RZ, 0xc0, !PT ;  /* 0x000000040f0f7c12 */ /* 0x008fe2000f8ec0ff */
[----:B------:R-:W-:Y:S02]  /*e340*/  ULDC UR4, c[0x0][0x10] ;  /* 0x0000040000047ab9 */ /* 0x000fe40000000800 */
[----:B------:R-:W-:-:S03]  /*e350*/  UIADD3 UR4, UR4, -0x1, URZ ;  /* 0xffffffff04047890 */ /* 0x000fc6000fffe03f */
[----:B------:R-:W0:Y:S01]  /*e360*/  POPC R15, R15 ;  /* 0x0000000f000f7309 */ /* 0x000e220000000000 */
[----:B--2---:R-:W0:Y:S02]  /*e370*/  SHFL.IDX PT, R10, R14, R13, 0x1f ;  /* 0x00001f0d0e0a7589 */ /* 0x004e2400000e0000 */
[----:B0-----:R-:W-:-:S05]  /*e380*/  IMAD.IADD R10, R10, 0x1, R15 ;  /* 0x000000010a0a7824 */ /* 0x001fca00078e020f */
[----:B------:R-:W-:-:S04]  /*e390*/  ISETP.NE.AND P0, PT, R10, UR4, PT ;  /* 0x000000040a007c0c */ /* 0x000fc8000bf05270 */
[----:B------:R-:W-:-:S05]  /*e3a0*/  SEL R8, RZ, 0x1, P0 ;  /* 0x00000001ff087807 */ /* 0x000fca0000000000 */
[----:B------:R2:W-:Y:S04]  /*e3b0*/  STS.U8 [UR5], R8 ;  /* 0x00000008ff007988 */ /* 0x0005e80008000005 */
.L_x_1644:
[----:B------:R-:W-:Y:S05]  /*e3c0*/  BSYNC B0 ;  /* 0x0000000000007941 */ /* 0x000fea0003800000 */
.L_x_1643:
[----:B------:R-:W-:Y:S01]  /*e3d0*/  BAR.SYNC.DEFER_BLOCKING 0x0 ;  /* 0x0000000000007b1d */ /* 0x000fe20000010000 */
[----:B------:R-:W-:-:S09]  /*e3e0*/  ULEA UR4, UR8, UR7, 0x18 ;  /* 0x0000000708047291 */ /* 0x000fd2000f8ec03f */
[----:B0-2---:R-:W0:Y:S02]  /*e3f0*/  LDS.U8 R8, [UR4] ;  /* 0x00000004ff087984 */ /* 0x005e240008000000 */
[----:B0-----:R-:W-:-:S13]  /*e400*/  ISETP.NE.AND P0, PT, R8, RZ, PT ;  /* 0x000000ff0800720c */ /* 0x001fda0003f05270 */
[----:B------:R-:W-:Y:S05]  /*e410*/  @!P0 EXIT ;  /* 0x000000000000894d */ /* 0x000fea0003800000 */
[----:B------:R-:W-:Y:S01]  /*e420*/  ISETP.NE.AND P0, PT, RZ, UR9, PT ;  /* 0x00000009ff007c0c */ /* 0x000fe2000bf05270 */
[----:B------:R-:W-:Y:S01]  /*e430*/  @!PT LDS RZ, [RZ] ;  /* 0x00000000fffff984 */ /* 0x000fe20000000800 */
[----:B------:R-:W-:Y:S01]  /*e440*/  @!PT LDS RZ, [RZ] ;  /* 0x00000000fffff984 */ /* 0x000fe20000000800 */
[----:B------:R-:W-:Y:S01]  /*e450*/  @!PT LDS RZ, [RZ] ;  /* 0x00000000fffff984 */ /* 0x000fe20000000800 */
[----:B------:R-:W-:Y:S01]  /*e460*/  @!PT LDS RZ, [RZ] ;  /* 0x00000000fffff984 */ /* 0x000fe20000000800 */
[----:B------:R0:W-:Y:S06]  /*e470*/  MEMBAR.ALL.CTA ;  /* 0x0000000000007992 */ /* 0x0001ec0000008000 */
[----:B0-----:R-:W-:Y:S06]  /*e480*/  MEMBAR.SC.GPU ;  /* 0x0000000000007992 */ /* 0x001fec0000002000 */
[----:B------:R-:W-:-:S00]  /*e490*/  ERRBAR ;  /* 0x00000000000079ab */ /* 0x000fc00000000000 */
[----:B------:R-:W-:Y:S06]  /*e4a0*/  CGAERRBAR ;  /* 0x00000000000075ab */ /* 0x000fec0000000000 */
[----:B------:R-:W-:Y:S01]  /*e4b0*/  CCTL.IVALL ;  /* 0x00000000ff00798f */ /* 0x000fe20002000000 */
[----:B------:R-:W-:Y:S01]  /*e4c0*/  ULDC.U16 UR4, c[0x0][0x212] ;  /* 0x0000848000047ab9 */ /* 0x000fe20000000400 */
[----:B------:R-:W-:Y:S01]  /*e4d0*/  BSSY B0, `(.L_x_1645) ;  /* 0x0000031000007945 */ /* 0x000fe20003800000 */
[----:B------:R-:W-:-:S03]  /*e4e0*/  MOV R16, UR4 ;  /* 0x0000000400107c02 */ /* 0x000fc60008000f00 */
[----:B------:R-:W-:Y:S05]  /*e4f0*/  @!P0 BRA `(.L_x_1646) ;  /* 0x0000000000648947 */ /* 0x000fea0003800000 */
[----:B------:R-:W-:Y:S01]  /*e500*/  ULDC UR4, c[0x0][0x0] ;  /* 0x0000000000047ab9 */ /* 0x000fe20000000800 */
[----:B------:R-:W-:Y:S01]  /*e510*/  ULDC UR6, c[0x0][0x228] ;  /* 0x00008a0000067ab9 */ /* 0x000fe20000000800 */
[----:B-----5:R-:W-:-:S05]  /*e520*/  IMAD R10, R3, UR4, R0 ;  /* 0x00000004030a7c24 */ /* 0x020fca000f8e0200 */
[----:B------:R-:W-:-:S13]  /*e530*/  ISETP.GE.U32.AND P0, PT, R10, UR6, PT ;  /* 0x000000060a007c0c */ /* 0x000fda000bf06070 */
[----:B------:R-:W-:Y:S05]  /*e540*/  @P0 BRA `(.L_x_1647) ;  /* 0x0000000000a40947 */ /* 0x000fea0003800000 */
[----:B------:R-:W-:Y:S01]  /*e550*/  ULDC UR5, c[0x0][0x10] ;  /* 0x0000040000057ab9 */ /* 0x000fe20000000800 */
[----:B------:R-:W0:Y:S01]  /*e560*/  LDC R14, c[0x0][0x4] ;  /* 0x00000100ff0e7b82 */ /* 0x000e220000000800 */
[----:B------:R-:W-:Y:S01]  /*e570*/  BSSY B1, `(.L_x_1648) ;  /* 0x0000010000017945 */ /* 0x000fe20003800000 */
[----:B------:R-:W-:Y:S01]  /*e580*/  MOV R13, R10 ;  /* 0x0000000a000d7202 */ /* 0x000fe20000000f00 */
[----:B------:R-:W-:-:S05]  /*e590*/  IMAD R2, R2, UR5, RZ ;  /* 0x0000000502027c24 */ /* 0x000fca000f8e02ff */
[----:B------:R-:W2:Y:S01]  /*e5a0*/  LDC.64 R8, c[0x0][0x600] ;  /* 0x00018000ff087b82 */ /* 0x000ea20000000a00 */
[----:B0-----:R-:W-:-:S07]  /*e5b0*/  IMAD R14, R14, UR4, RZ ;  /* 0x000000040e0e7c24 */ /* 0x001fce000f8e02ff */
.L_x_1649:
[----:B------:R-:W-:-:S04]  /*e5c0*/  IMAD.IADD R11, R2, 0x1, R13 ;  /* 0x00000001020b7824 */ /* 0x000fc800078e020d */
[----:B--2---:R-:W-:-:S06]  /*e5d0*/  IMAD.WIDE.U32 R10, R11, 0x2, R8 ;  /* 0x000000020b0a7825 */ /* 0x004fcc00078e0008 */
[----:B------:R-:W2:Y:S01]  /*e5e0*/  LDG.E.U16 R10, desc[UR36][R10.64] ;  /* 0x000000240a0a7981 */ /* 0x000ea2000c1e1500 */
[----:B------:R-:W-:Y:S01]  /*e5f0*/  IMAD.IADD R13, R14, 0x1, R13 ;  /* 0x000000010e0d7824 */ /* 0x000fe200078e020d */
[----:B------:R-:W-:-:S04]  /*e600*/  SHF.L.U32 R16, R16, 0x10, RZ ;  /* 0x0000001010107819 */ /* 0x000fc800000006ff */
[----:B------:R-:W-:Y:S02]  /*e610*/  ISETP.GE.U32.AND P0, PT, R13, UR6, PT ;  /* 0x000000060d007c0c */ /* 0x000fe4000bf06070 */
[----:B--2---:R-:W-:-:S05]  /*e620*/  SHF.L.U32 R15, R10, 0x10, RZ ;  /* 0x000000100a0f7819 */ /* 0x004fca00000006ff */
[----:B------:R-:W-:-:S05]  /*e630*/  FMUL.FTZ R15, R16, R15 ;  /* 0x0000000f100f7220 */ /* 0x000fca0000410000 */
[----:B------:R-:W-:-:S04]  /*e640*/  F2FP.BF16.F32.PACK_AB R15, RZ, R15 ;  /* 0x0000000fff0f723e */ /* 0x000fc800000010ff */
[----:B------:R-:W-:Y:S01]  /*e650*/  PRMT R16, R15, 0x7610, R16 ;  /* 0x000076100f107816 */ /* 0x000fe20000000010 */
[----:B------:R-:W-:Y:S06]  /*e660*/  @!P0 BRA `(.L_x_1649) ;  /* 0xfffffffc00d48947 */ /* 0x000fec000383ffff */
[----:B------:R-:W-:Y:S05]  /*e670*/  BSYNC B1 ;  /* 0x0000000000017941 */ /* 0x000fea0003800000 */
.L_x_1648:
[----:B------:R-:W-:Y:S05]  /*e680*/  BRA `(.L_x_1647) ;  /* 0x0000000000547947 */ /* 0x000fea0003800000 */
.L_x_1646:
[----:B------:R-:W-:Y:S02]  /*e690*/  ULDC UR5, c[0x0][0x228] ;  /* 0x00008a0000057ab9 */ /* 0x000fe40000000800 */
[----:B------:R-:W-:-:S13]  /*e6a0*/  ISETP.GE.U32.AND P0, PT, R3, UR5, PT ;  /* 0x0000000503007c0c */ /* 0x000fda000bf06070 */
[----:B------:R-:W-:Y:S05]  /*e6b0*/  @P0 BRA `(.L_x_1647) ;  /* 0x0000000000480947 */ /* 0x000fea0003800000 */
[----:B------:R-:W-:Y:S01]  /*e6c0*/  ULDC UR4, c[0x0][0x10] ;  /* 0x0000040000047ab9 */ /* 0x000fe20000000800 */
[----:B------:R-:W0:Y:S01]  /*e6d0*/  LDC R15, c[0x0][RZ] ;  /* 0x00000000ff0f7b82 */ /* 0x000e220000000800 */
[----:B------:R-:W-:Y:S01]  /*e6e0*/  MOV R13, R3 ;  /* 0x00000003000d7202 */ /* 0x000fe20000000f00 */
[----:B------:R-:W-:-:S06]  /*e6f0*/  IMAD R2, R2, UR4, RZ ;  /* 0x0000000402027c24 */ /* 0x000fcc000f8e02ff */
[----:B------:R-:W2:Y:S08]  /*e700*/  LDC.64 R8, c[0x0][0x600] ;  /* 0x00018000ff087b82 */ /* 0x000eb00000000a00 */
[----:B------:R-:W3:Y:S02]  /*e710*/  LDC R18, c[0x0][0x4] ;  /* 0x00000100ff127b82 */ /* 0x000ee40000000800 */
.L_x_1650:
[----:B-----5:R-:W-:-:S05]  /*e720*/  IADD3 R11, R2, R13, RZ ;  /* 0x0000000d020b7210 */ /* 0x020fca0007ffe0ff */
[----:B0-----:R-:W-:-:S04]  /*e730*/  IMAD R11, R11, R15, R0 ;  /* 0x0000000f0b0b7224 */ /* 0x001fc800078e0200 */
[----:B--2---:R-:W-:-:S06]  /*e740*/  IMAD.WIDE.U32 R10, R11, 0x2, R8 ;  /* 0x000000020b0a7825 */ /* 0x004fcc00078e0008 */
[----:B------:R-:W2:Y:S01]  /*e750*/  LDG.E.U16 R10, desc[UR36][R10.64] ;  /* 0x000000240a0a7981 */ /* 0x000ea2000c1e1500 */
[----:B---3--:R-:W-:Y:S01]  /*e760*/  IADD3 R13, R18, R13, RZ ;  /* 0x0000000d120d7210 */ /* 0x008fe20007ffe0ff */
[----:B------:R-:W-:-:S03]  /*e770*/  IMAD.U32 R19, R16, 0x10000, RZ ;  /* 0x0001000010137824 */ /* 0x000fc600078e00ff */
[----:B------:R-:W-:Y:S02]  /*e780*/  ISETP.GE.U32.AND P0, PT, R13, UR5, PT ;  /* 0x000000050d007c0c */ /* 0x000fe4000bf06070 */
[----:B--2---:R-:W-:-:S05]  /*e790*/  SHF.L.U32 R14, R10, 0x10, RZ ;  /* 0x000000100a0e7819 */ /* 0x004fca00000006ff */
[----:B------:R-:W-:-:S05]  /*e7a0*/  FMUL.FTZ R14, R19, R14 ;  /* 0x0000000e130e7220 */ /* 0x000fca0000410000 */
[----:B------:R-:W-:-:S04]  /*e7b0*/  F2FP.BF16.F32.PACK_AB R14, RZ, R14 ;  /* 0x0000000eff0e723e */ /* 0x000fc800000010ff */
[----:B------:R-:W-:Y:S01]  /*e7c0*/  PRMT R16, R14, 0x7610, R16 ;  /* 0x000076100e107816 */ /* 0x000fe20000000010 */
[----:B------:R-:W-:Y:S06]  /*e7d0*/  @!P0 BRA `(.L_x_1650) ;  /* 0xfffffffc00d08947 */ /* 0x000fec000383ffff */
.L_x_1647:
[----:B------:R-:W-:Y:S05]  /*e7e0*/  BSYNC B0 ;  /* 0x0000000000007941 */ /* 0x000fea0003800000 */
.L_x_1645:
[----:B------:R-:W0:Y:S01]  /*e7f0*/  LDC R9, c[0x0][RZ] ;  /* 0x00000000ff097b82 */ /* 0x000e220000000800 */
[----:B------:R-:W-:Y:S01]  /*e800*/  UIADD3 UR7, UR7, 0x10, URZ ;  /* 0x0000001007077890 */ /* 0x000fe2000fffe03f */
[----:B------:R-:W-:Y:S01]  /*e810*/  ULDC UR5, c[0x0][0x4] ;  /* 0x0000010000057ab9 */ /* 0x000fe20000000800 */
[----:B------:R-:W-:Y:S02]  /*e820*/  ULDC UR6, c[0x0][0x22c] ;  /* 0x00008b0000067ab9 */ /* 0x000fe40000000800 */
[----:B------:R-:W-:Y:S01]  /*e830*/  ULEA UR7, UR8, UR7, 0x18 ;  /* 0x0000000708077291 */ /* 0x000fe2000f8ec03f */
[----:B------:R-:W-:Y:S01]  /*e840*/  ISETP.NE.AND P2, PT, RZ, UR6, PT ;  /* 0x00000006ff007c0c */ /* 0x000fe2000bf45270 */
[----:B------:R-:W-:-:S06]  /*e850*/  USHF.R.U32.HI UR4, URZ, 0x1, UR5 ;  /* 0x000000013f047899 */ /* 0x000fcc0008011605 */
[----:B------:R-:W-:Y:S01]  /*e860*/  ISETP.NE.AND P0, PT, RZ, UR4, PT ;  /* 0x00000004ff007c0c */ /* 0x000fe2000bf05270 */
[----:B0----5:R-:W-:-:S05]  /*e870*/  IMAD R11, R3, R9, R0 ;  /* 0x00000009030b7224 */ /* 0x021fca00078e0200 */
[----:B------:R-:W-:-:S05]  /*e880*/  LEA R11, R11, UR7, 0x1 ;  /* 0x000000070b0b7c11 */ /* 0x000fca000f8e08ff */
[----:B------:R0:W-:Y:S02]  /*e890*/  STS.U16 [R11], R16 ;  /* 0x000000100b007388 */ /* 0x0001e40000000400 */
[----:B------:R-:W-:Y:S05]  /*e8a0*/  @!P0 BRA `(.L_x_1651) ;  /* 0x0000000000448947 */ /* 0x000fea0003800000 */
[----:B------:R-:W-:-:S07]  /*e8b0*/  IMAD.U32 R2, RZ, RZ, UR4 ;  /* 0x00000004ff027e24 */ /* 0x000fce000f8e00ff */
.L_x_1652:
[----:B------:R-:W-:Y:S01]  /*e8c0*/  IADD3 R8, R3, R2, RZ ;  /* 0x0000000203087210 */ /* 0x000fe20007ffe0ff */
[----:B------:R-:W-:Y:S03]  /*e8d0*/  BAR.SYNC.DEFER_BLOCKING 0x0 ;  /* 0x0000000000007b1d */ /* 0x000fe60000010000 */
[----:B------:R-:W-:-:S04]  /*e8e0*/  ISETP.GE.U32.AND P0, PT, R8, UR5, PT ;  /* 0x0000000508007c0c */ /* 0x000fc8000bf06070 */
[----:B------:R-:W-:-:S13]  /*e8f0*/  ISETP.GE.U32.OR P0, PT, R3, R2, P0 ;  /* 0x000000020300720c */ /* 0x000fda0000706470 */
[----:B------:R-:W-:Y:S01]  /*e900*/  @!P0 IMAD R8, R8, R9, R0 ;  /* 0x0000000908088224 */ /* 0x000fe200078e0200 */
[----:B------:R-:W-:-:S04]  /*e910*/  @!P0 SHF.L.U32 R10, R16, 0x10, RZ ;  /* 0x00000010100a8819 */ /* 0x000fc800000006ff */
[----:B------:R-:W-:-:S06]  /*e920*/  @!P0 LEA R8, R8, UR7, 0x1 ;  /* 0x0000000708088c11 */ /* 0x000fcc000f8e08ff */
[----:B------:R-:W2:Y:S02]  /*e930*/  @!P0 LDS.U16 R8, [R8] ;  /* 0x0000000008088984 */ /* 0x000ea40000000400 */
[----:B--2---:R-:W-:-:S04]  /*e940*/  @!P0 IMAD.U32 R13, R8, 0x10000, RZ ;  /* 0x00010000080d8824 */ /* 0x004fc800078e00ff */
[----:B------:R-:W-:-:S05]  /*e950*/  @!P0 FMUL.FTZ R10, R10, R13 ;  /* 0x0000000d0a0a8220 */ /* 0x000fca0000410000 */
[----:B------:R-:W-:-:S04]  /*e960*/  @!P0 F2FP.BF16.F32.PACK_AB R10, RZ, R10 ;  /* 0x0000000aff0a823e */ /* 0x000fc800000010ff */
[----:B0-----:R-:W-:-:S05]  /*e970*/  @!P0 PRMT R16, R10, 0x7610, R16 ;  /* 0x000076100a108816 */ /* 0x001fca0000000010 */
[----:B------:R2:W-:Y:S01]  /*e980*/  @!P0 STS.U16 [R11], R16 ;  /* 0x000000100b008388 */ /* 0x0005e20000000400 */
[----:B------:R-:W-:Y:S02]  /*e990*/  ISETP.GT.AND P0, PT, R2, 0x1, PT ;  /* 0x000000010200780c */ /* 0x000fe40003f04270 */
[----:B------:R-:W-:-:S11]  /*e9a0*/  SHF.R.S32.HI R2, RZ, 0x1, R2 ;  /* 0x00000001ff027819 */ /* 0x000fd60000011402 */
[----:B--2---:R-:W-:Y:S05]  /*e9b0*/  @P0 BRA `(.L_x_1652) ;  /* 0xfffffffc00c00947 */ /* 0x004fea000383ffff */
.L_x_1651:
[----:B------:R-:W-:Y:S05]  /*e9c0*/  @!P2 BRA `(.L_x_1653) ;  /* 0x00000000009ca947 */ /* 0x000fea0003800000 */
[----:B------:R-:W-:Y:S02]  /*e9d0*/  ISETP.GT.AND P0, PT, R9, 0x20, PT ;  /* 0x000000200900780c */ /* 0x000fe40003f04270 */
[----:B------:R-:W-:-:S11]  /*e9e0*/  MOV R2, R9 ;  /* 0x0000000900027202 */ /* 0x000fd60000000f00 */
[----:B------:R-:W-:Y:S05]  /*e9f0*/  @!P0 BRA `(.L_x_1654) ;  /* 0x0000000000588947 */ /* 0x000fea0003800000 */
[----:B------:R-:W-:Y:S01]  /*ea00*/  LEA.HI R2, R9, R9, RZ, 0x1 ;  /* 0x0000000909027211 */ /* 0x000fe200078f08ff */
[----:B------:R2:W-:Y:S03]  /*ea10*/  STS.U16 [R11], R16 ;  /* 0x000000100b007388 */ /* 0x0005e60000000400 */
[----:B------:R-:W-:Y:S01]  /*ea20*/  SHF.R.S32.HI R3, RZ, 0x1, R2 ;  /* 0x00000001ff037819 */ /* 0x000fe20000011402 */
[----:B------:R-:W-:-:S03]  /*ea30*/  HFMA2.MMA R2, -RZ, RZ, 0, 1.9073486328125e-06 ;  /* 0x00000020ff027435 */ /* 0x000fc600000001ff */
[----:B------:R-:W-:-:S13]  /*ea40*/  ISETP.GE.AND P0, PT, R3, 0x20, PT ;  /* 0x000000200300780c */ /* 0x000fda0003f06270 */
[----:B--2---:R-:W-:Y:S05]  /*ea50*/  @!P0 BRA `(.L_x_1654) ;  /* 0x0000000000408947 */ /* 0x004fea0003800000 */
.L_x_1655:
[----:B------:R-:W-:Y:S01]  /*ea60*/  IMAD.IADD R2, R0, 0x1, R3 ;  /* 0x0000000100027824 */ /* 0x000fe200078e0203 */
[----:B------:R-:W-:Y:S04]  /*ea70*/  BAR.SYNC.DEFER_BLOCKING 0x0 ;  /* 0x0000000000007b1d */ /* 0x000fe80000010000 */
[----:B------:R-:W-:-:S04]  /*ea80*/  ISETP.GE.U32.AND P0, PT, R2, R9, PT ;  /* 0x000000090200720c */ /* 0x000fc80003f06070 */
[----:B------:R-:W-:-:S13]  /*ea90*/  ISETP.GE.U32.OR P0, PT, R0, R3, P0 ;  /* 0x000000030000720c */ /* 0x000fda0000706470 */
[----:B------:R-:W-:Y:S02]  /*eaa0*/  @!P0 LEA R2, R3, R11, 0x1 ;  /* 0x0000000b03028211 */ /* 0x000fe400078e08ff */
[----:B------:R-:W-:Y:S02]  /*eab0*/  @!P0 SHF.L.U32 R13, R16, 0x10, RZ ;  /* 0x00000010100d8819 */ /* 0x000fe400000006ff */
[----:B------:R-:W-:Y:S02]  /*eac0*/  SHF.R.S32.HI R3, RZ, 0x1, R3 ;  /* 0x00000001ff037819 */ /* 0x000fe40000011403 */
[----:B------:R-:W2:Y:S02]  /*ead0*/  @!P0 LDS.U16 R2, [R2] ;  /* 0x0000000002028984 */ /* 0x000ea40000000400 */
[----:B--2---:R-:W-:-:S04]  /*eae0*/  @!P0 IMAD.U32 R8, R2, 0x10000, RZ ;  /* 0x0001000002088824 */ /* 0x004fc800078e00ff */
[----:B------:R-:W-:-:S05]  /*eaf0*/  @!P0 FMUL.FTZ R8, R13, R8 ;  /* 0x000000080d088220 */ /* 0x000fca0000410000 */
[----:B------:R-:W-:-:S04]  /*eb00*/  @!P0 F2FP.BF16.F32.PACK_AB R8, RZ, R8 ;  /* 0x00000008ff08823e */ /* 0x000fc800000010ff */
[----:B0-----:R-:W-:-:S05]  /*eb10*/  @!P0 PRMT R16, R8, 0x7610, R16 ;  /* 0x0000761008108816 */ /* 0x001fca0000000010 */
[----:B------:R2:W-:Y:S01]  /*eb20*/  @!P0 STS.U16 [R11], R16 ;  /* 0x000000100b008388 */ /* 0x0005e20000000400 */
[----:B------:R-:W-:-:S13]  /*eb30*/  ISETP.GE.AND P0, PT, R3, 0x20, PT ;  /* 0x000000200300780c */ /* 0x000fda0003f06270 */
[----:B--2---:R-:W-:Y:S05]  /*eb40*/  @P0 BRA `(.L_x_1655) ;  /* 0xfffffffc00c40947 */ /* 0x004fea000383ffff */
[----:B------:R-:W-:-:S07]  /*eb50*/  MOV R2, 0x20 ;  /* 0x0000002000027802 */ /* 0x000fce0000000f00 */
.L_x_1654:
[----:B------:R-:W-:Y:S01]  /*eb60*/  BAR.SYNC.DEFER_BLOCKING 0x0 ;  /* 0x0000000000007b1d */ /* 0x000fe20000010000 */
[----:B------:R-:W-:-:S13]  /*eb70*/  ISETP.GE.AND P0, PT, R2, 0x2, PT ;  /* 0x000000020200780c */ /* 0x000fda0003f06270 */
[----:B------:R-:W-:Y:S05]  /*eb80*/  @!P0 BRA `(.L_x_1653) ;  /* 0x00000000002c8947 */ /* 0x000fea0003800000 */
[----:B------:R-:W-:-:S11]  /*eb90*/  HFMA2.MMA R3, -RZ, RZ, 0, 5.9604644775390625e-08 ;  /* 0x00000001ff037435 */ /* 0x000fd600000001ff */
.L_x_1656:
        /* <DEDUP_REMOVED lines=8> */
[----:B0-----:R-:W-:Y:S01]  /*ec20*/  PRMT R16, R8, 0x7610, R16 ;  /* 0x0000761008107816 */ /* 0x001fe20000000010 */
[----:B------:R-:W-:Y:S06]  /*ec30*/  @!P0 BRA `(.L_x_1656) ;  /* 0xfffffffc00d88947 */ /* 0x000fec000383ffff */
.L_x_1653:
[----:B------:R-:W-:Y:S05]  /*ec40*/  @!P1 EXIT ;  /* 0x000000000000994d */ /* 0x000fea0003800000 */
[----:B------:R-:W-:Y:S01]  /*ec50*/  ISETP.NE.U32.AND P0, PT, R4, RZ, PT ;  /* 0x000000ff0400720c */ /* 0x000fe20003f05070 */
[----:B------:R-:W-:-:S03]  /*ec60*/  ULDC.U8 UR38, c[0x0][0x618] ;  /* 0x0001860000267ab9 */ /* 0x000fc60000000000 */
[----:B------:R-:W-:-:S13]  /*ec70*/  ISETP.NE.AND.EX P0, PT, R12, RZ, PT, P0 ;  /* 0x000000ff0c00720c */ /* 0x000fda0003f05300 */
[----:B------:R-:W-:Y:S05]  /*ec80*/  @!P0 BRA `(.L_x_1657) ;  /* 0x0000000000948947 */ /* 0x000fea0003800000 */
[----:B------:R-:W-:Y:S01]  /*ec90*/  ISETP.NE.AND P0, PT, RZ, UR38, PT ;  /* 0x00000026ff007c0c */ /* 0x000fe2000bf05270 */
[----:B------:R-:W-:Y:S02]  /*eca0*/  ULDC.U8 UR4, c[0x0][0x619] ;  /* 0x0001864000047ab9 */ /* 0x000fe40000000000 */
[----:B------:R-:W-:-:S10]  /*ecb0*/  ISETP.NE.AND P1, PT, RZ, UR4, PT ;  /* 0x00000004ff007c0c */ /* 0x000fd4000bf25270 */
[----:B------:R-:W-:Y:S05]  /*ecc0*/  @!P0 BRA `(.L_x_1658) ;  /* 0x0000000000188947 */ /* 0x000fea0003800000 */
[----:B------:R-:W2:Y:S01]  /*ecd0*/  LDG.E.U16 R0, desc[UR36][R4.64] ;  /* 0x0000002404007981 */ /* 0x000ea2000c1e1500 */
[----:B------:R-:W-:Y:S01]  /*ece0*/  IMAD.U32 R3, R16, 0x10000, RZ ;  /* 0x0001000010037824 */ /* 0x000fe200078e00ff */
[----:B--2---:R-:W-:-:S05]  /*ecf0*/  SHF.L.U32 R0, R0, 0x10, RZ ;  /* 0x0000001000007819 */ /* 0x004fca00000006ff */
[----:B------:R-:W-:-:S05]  /*ed00*/  FMUL.FTZ R0, R3, R0 ;  /* 0x0000000003007220 */ /* 0x000fca0000410000 */
[----:B------:R-:W-:-:S04]  /*ed10*/  F2FP.BF16.F32.PACK_AB R0, RZ, R0 ;  /* 0x00000000ff00723e */ /* 0x000fc800000010ff */
[----:B0-----:R-:W-:-:S07]  /*ed20*/  PRMT R16, R0, 0x7610, R16 ;  /* 0x0000761000107816 */ /* 0x001fce0000000010 */
.L_x_1658:
[----:B------:R-:W-:Y:S05]  /*ed30*/  @!P1 BRA `(.L_x_1659) ;  /* 0x0000000000609947 */ /* 0x000fea0003800000 */
[----:B------:R-:W2:Y:S02]  /*ed40*/  LDC R0, c[0x0][0x61c] ;  /* 0x00018700ff007b82 */ /* 0x000ea40000000800 */
[----:B--2---:R-:W-:-:S13]  /*ed50*/  ISETP.NE.AND P0, PT, R0, 0x1, PT ;  /* 0x000000010000780c */ /* 0x004fda0003f05270 */
[----:B------:R-:W-:Y:S05]  /*ed60*/  @!P0 BRA `(.L_x_1660) ;  /* 0x0000000000408947 */ /* 0x000fea0003800000 */
[----:B------:R-:W-:Y:S01]  /*ed70*/  MOV R2, 0x660 ;  /* 0x0000066000027802 */ /* 0x000fe20000000f00 */
[----:B------:R-:W-:Y:S01]  /*ed80*/  ULDC.64 UR4, c[0x4][0x650] ;  /* 0x0101940000047ab9 */ /* 0x000fe20000000a00 */
[----:B------:R-:W-:Y:S01]  /*ed90*/  ULDC.64 UR6, c[0x4][0x4a8] ;  /* 0x01012a0000067ab9 */ /* 0x000fe20000000a00 */
[----:B------:R-:W-:Y:S01]  /*eda0*/  MOV R4, UR4 ;  /* 0x0000000400047c02 */ /* 0x000fe20008000f00 */
[----:B------:R-:W-:Y:S01]  /*edb0*/  IMAD.U32 R5, RZ, RZ, UR5 ;  /* 0x00000005ff057e24 */ /* 0x000fe2000f8e00ff */
[----:B------:R-:W-:Y:S01]  /*edc0*/  ULDC.64 UR4, c[0x4][0x640] ;  /* 0x0101900000047ab9 */ /* 0x000fe20000000a00 */
[----:B------:R-:W2:Y:S01]  /*edd0*/  LDC.64 R2, c[0x4][R2] ;  /* 0x0100000002027b82 */ /* 0x000ea20000000a00 */
[----:B------:R-:W-:Y:S01]  /*ede0*/  HFMA2.MMA R8, -RZ, RZ, 0, 4.4763088226318359375e-05 ;  /* 0x000002efff087435 */ /* 0x000fe200000001ff */
[----:B------:R-:W-:Y:S01]  /*edf0*/  MOV R6, UR4 ;  /* 0x0000000400067c02 */ /* 0x000fe20008000f00 */
[----:B------:R-:W-:Y:S01]  /*ee00*/  IMAD.U32 R10, RZ, RZ, UR6 ;  /* 0x00000006ff0a7e24 */ /* 0x000fe2000f8e00ff */
[----:B------:R-:W-:Y:S01]  /*ee10*/  MOV R7, UR5 ;  /* 0x0000000500077c02 */ /* 0x000fe20008000f00 */
[----:B------:R-:W-:Y:S01]  /*ee20*/  IMAD.MOV.U32 R12, RZ, RZ, 0x1 ;  /* 0x00000001ff0c7424 */ /* 0x000fe200078e00ff */
[----:B0-----:R-:W-:-:S02]  /*ee30*/  MOV R11, UR7 ;  /* 0x00000007000b7c02 */ /* 0x001fc40008000f00 */
[----:B------:R-:W-:-:S07]  /*ee40*/  MOV R13, RZ ;  /* 0x000000ff000d7202 */ /* 0x000fce0000000f00 */
[----:B------:R-:W-:-:S07]  /*ee50*/  LEPC R20, `(.L_x_1660) ;  /* 0x000000001014794e */ /* 0x000fce0000000000 */
[----:B-12---:R-:W-:Y:S05]  /*ee60*/  CALL.ABS.NOINC R2 ;  /* 0x0000000002007343 */ /* 0x006fea0003c00000 */
.L_x_1660:
[----:B------:R-:W-:Y:S02]  /*ee70*/  ULDC.64 UR4, c[0x0][0x5e8] ;  /* 0x00017a0000047ab9 */ /* 0x000fe40000000a00 */
[----:B------:R-:W-:-:S04]  /*ee80*/  IADD3 R2, P0, R17, UR4, RZ ;  /* 0x0000000411027c10 */ /* 0x000fc8000ff1e0ff */
[----:B------:R-:W-:-:S05]  /*ee90*/  IADD3.X R3, RZ, UR5, RZ, P0, !PT ;  /* 0x00000005ff037c10 */ /* 0x000fca00087fe4ff */
[----:B------:R-:W-:Y:S01]  /*eea0*/  STG.E.U16 desc[UR36][R2.64], R16 ;  /* 0x0000001002007986 */ /* 0x000fe2000c101524 */
[----:B------:R-:W-:Y:S05]  /*eeb0*/  EXIT ;  /* 0x000000000000794d */ /* 0x000fea0003800000 */
.L_x_1659:
[----:B------:R-:W-:Y:S01]  /*eec0*/  STG.E.U16 desc[UR36][R4.64], R16 ;  /* 0x0000001004007986 */ /* 0x000fe2000c101524 */
[----:B------:R-:W-:Y:S05]  /*eed0*/  EXIT ;  /* 0x000000000000794d */ /* 0x000fea0003800000 */
.L_x_1657:
        /* <DEDUP_REMOVED lines=10> */
.L_x_1661:
        /* <DEDUP_REMOVED lines=20> */
.L_x_1663:
[----:B------:R-:W-:Y:S02]  /*f0c0*/  ULDC.64 UR4, c[0x0][0x5e8] ;  /* 0x00017a0000047ab9 */ /* 0x000fe40000000a00 */
[----:B------:R-:W-:-:S04]  /*f0d0*/  IADD3 R2, P0, R17, UR4, RZ ;  /* 0x0000000411027c10 */ /* 0x000fc8000ff1e0ff */
[----:B------:R-:W-:-:S05]  /*f0e0*/  IADD3.X R3, RZ, UR5, RZ, P0, !PT ;  /* 0x00000005ff037c10 */ /* 0x000fca00087fe4ff */
[----:B------:R-:W-:Y:S01]  /*f0f0*/  STG.E.U16 desc[UR36][R2.64], R16 ;  /* 0x0000001002007986 */ /* 0x000fe2000c101524 */
[----:B------:R-:W-:Y:S05]  /*f100*/  EXIT ;  /* 0x000000000000794d */ /* 0x000fea0003800000 */
.L_x_1662:
[----:B------:R-:W-:Y:S01]  /*f110*/  STG.E.U16 desc[UR36][R6.64], R16 ;  /* 0x0000001006007986 */ /* 0x000fe2000c101524 */
[----:B------:R-:W-:Y:S05]  /*f120*/  EXIT ;  /* 0x000000000000794d */ /* 0x000fea0003800000 */
.L_x_1637:
[----:B------:R-:W-:Y:S02]  /*f130*/  ULDC UR4, c[0x0][0x21c] ;  /* 0x0000870000047ab9 */ /* 0x000fe40000000800 */
[----:B------:R-:W-:-:S13]  /*f140*/  ISETP.GE.AND P0, PT, R15, UR4, PT ;  /* 0x000000040f007c0c */ /* 0x000fda000bf06270 */
[----:B------:R-:W-:Y:S05]  /*f150*/  @P0 EXIT ;  /* 0x000000000000094d */ /* 0x000fea0003800000 */
[----:B------:R-:W-:Y:S01]  /*f160*/  ULDC UR4, c[0x0][0x22c] ;  /* 0x00008b0000047ab9 */ /* 0x000fe20000000800 */
[----:B------:R-:W-:Y:S02]  /*f170*/  ISETP.NE.AND P1, PT, R0, RZ, PT ;  /* 0x000000ff0000720c */ /* 0x000fe40003f25270 */
[----:B------:R-:W-:-:S13]  /*f180*/  ISETP.NE.AND P0, PT, RZ, UR4, PT ;  /* 0x00000004ff007c0c */ /* 0x000fda000bf05270 */
[----:B------:R-:W-:Y:S05]  /*f190*/  @P0 EXIT P1 ;  /* 0x000000000000094d */ /* 0x000fea0000800000 */
[----:B------:R-:W-:Y:S01]  /*f1a0*/  ULDC UR4, c[0x0][0x230] ;  /* 0x00008c0000047ab9 */ /* 0x000fe20000000800 */
[----:B------:R-:W-:Y:S02]  /*f1b0*/  ISETP.NE.AND P1, PT, R3, RZ, PT ;  /* 0x000000ff0300720c */ /* 0x000fe40003f25270 */
[----:B------:R-:W-:-:S13]  /*f1c0*/  ISETP.NE.AND P0, PT, RZ, UR4, PT ;  /* 0x00000004ff007c0c */ /* 0x000fda000bf05270 */
[----:B------:R-:W-:Y:S05]  /*f1d0*/  @P0 EXIT P1 ;  /* 0x000000000000094d */ /* 0x000fea0000800000 */
        /* <DEDUP_REMOVED lines=13> */
[----:B------:R-:W-:-:S07]  /*f2b0*/  PRMT R16, R0, 0x7610, R16 ;  /* 0x0000761000107816 */ /* 0x000fce0000000010 */
.L_x_1665:
[----:B------:R-:W-:Y:S05]  /*f2c0*/  @!P1 BRA `(.L_x_1666) ;  /* 0x0000000000609947 */ /* 0x000fea0003800000 */
[----:B------:R-:W0:Y:S02]  /*f2d0*/  LDC R0, c[0x0][0x61c] ;  /* 0x00018700ff007b82 */ /* 0x000e240000000800 */
[----:B0-----:R-:W-:-:S13]  /*f2e0*/  ISETP.NE.AND P0, PT, R0, 0x1, PT ;  /* 0x000000010000780c */ /* 0x001fda0003f05270 */
[----:B------:R-:W-:Y:S05]  /*f2f0*/  @!P0 BRA `(.L_x_1667) ;  /* 0x0000000000408947 */ /* 0x000fea0003800000 */
[----:B------:R-:W-:Y:S01]  /*f300*/  MOV R2, 0x660 ;  /* 0x0000066000027802 */ /* 0x000fe20000000f00 */
[----:B------:R-:W-:Y:S01]  /*f310*/  ULDC.64 UR4, c[0x4][0x650] ;  /* 0x0101940000047ab9 */ /* 0x000fe20000000a00 */
[----:B------:R-:W-:Y:S01]  /*f320*/  ULDC.64 UR6, c[0x4][0x4a8] ;  /* 0x01012a0000067ab9 */ /* 0x000fe20000000a00 */
[----:B------:R-:W-:Y:S01]  /*f330*/  MOV R4, UR4 ;  /* 0x0000000400047c02 */ /* 0x000fe20008000f00 */
[----:B------:R-:W-:Y:S01]  /*f340*/  IMAD.U32 R5, RZ, RZ, UR5 ;  /* 0x00000005ff057e24 */ /* 0x000fe2000f8e00ff */
[----:B------:R-:W-:Y:S01]  /*f350*/  ULDC.64 UR4, c[0x4][0x640] ;  /* 0x0101900000047ab9 */ /* 0x000fe20000000a00 */
[----:B------:R-:W0:Y:S01]  /*f360*/  LDC.64 R2, c[0x4][R2] ;  /* 0x0100000002027b82 */ /* 0x000e220000000a00 */
[----:B------:R-:W-:Y:S01]  /*f370*/  HFMA2.MMA R8, -RZ, RZ, 0, 4.4763088226318359375e-05 ;  /* 0x000002efff087435 */ /* 0x000fe200000001ff */
[----:B------:R-:W-:Y:S01]  /*f380*/  MOV R6, UR4 ;  /* 0x0000000400067c02 */ /* 0x000fe20008000f00 */
[----:B-----5:R-:W-:Y:S01]  /*f390*/  IMAD.U32 R10, RZ, RZ, UR6 ;  /* 0x00000006ff0a7e24 */ /* 0x020fe2000f8e00ff */
[----:B------:R-:W-:Y:S01]  /*f3a0*/  MOV R7, UR5 ;  /* 0x0000000500077c02 */ /* 0x000fe20008000f00 */
[----:B------:R-:W-:Y:S01]  /*f3b0*/  IMAD.MOV.U32 R12, RZ, RZ, 0x1 ;  /* 0x00000001ff0c7424 */ /* 0x000fe200078e00ff */
[----:B------:R-:W-:-:S02]  /*f3c0*/  MOV R11, UR7 ;  /* 0x00000007000b7c02 */ /* 0x000fc40008000f00 */
[----:B------:R-:W-:-:S07]  /*f3d0*/  MOV R13, RZ ;  /* 0x000000ff000d7202 */ /* 0x000fce0000000f00 */
[----:B------:R-:W-:-:S07]  /*f3e0*/  LEPC R20, `(.L_x_1667) ;  /* 0x000000001014794e */ /* 0x000fce0000000000 */
[----:B01----:R-:W-:Y:S05]  /*f3f0*/  CALL.ABS.NOINC R2 ;  /* 0x0000000002007343 */ /* 0x003fea0003c00000 */
.L_x_1667:
[----:B------:R-:W-:Y:S02]  /*f400*/  ULDC.64 UR4, c[0x0][0x5e8] ;  /* 0x00017a0000047ab9 */ /* 0x000fe40000000a00 */
[----:B------:R-:W-:-:S04]  /*f410*/  IADD3 R2, P0, R17, UR4, RZ ;  /* 0x0000000411027c10 */ /* 0x000fc8000ff1e0ff */
[----:B------:R-:W-:-:S05]  /*f420*/  IADD3.X R3, RZ, UR5, RZ, P0, !PT ;  /* 0x00000005ff037c10 */ /* 0x000fca00087fe4ff */
[----:B------:R-:W-:Y:S01]  /*f430*/  STG.E.U16 desc[UR36][R2.64], R16 ;  /* 0x0000001002007986 */ /* 0x000fe2000c101524 */
[----:B------:R-:W-:Y:S05]  /*f440*/  EXIT ;  /* 0x000000000000794d */ /* 0x000fea0003800000 */
.L_x_1666:
[----:B------:R-:W-:Y:S01]  /*f450*/  STG.E.U16 desc[UR36][R4.64], R16 ;  /* 0x0000001004007986 */ /* 0x000fe2000c101524 */
[----:B------:R-:W-:Y:S05]  /*f460*/  EXIT ;  /* 0x000000000000794d */ /* 0x000fea0003800000 */
.L_x_1664:
        /* <DEDUP_REMOVED lines=10> */
.L_x_1668:
        /* <DEDUP_REMOVED lines=20> */
.L_x_1670:
[----:B------:R-:W-:Y:S02]  /*f650*/  ULDC.64 UR4, c[0x0][0x5e8] ;  /* 0x00017a0000047ab9 */ /* 0x000fe40000000a00 */
[----:B------:R-:W-:-:S04]  /*f660*/  IADD3 R2, P0, R17, UR4, RZ ;  /* 0x0000000411027c10 */ /* 0x000fc8000ff1e0ff */
[----:B------:R-:W-:-:S05]  /*f670*/  IADD3.X R3, RZ, UR5, RZ, P0, !PT ;  /* 0x00000005ff037c10 */ /* 0x000fca00087fe4ff */
[----:B------:R-:W-:Y:S01]  /*f680*/  STG.E.U16 desc[UR36][R2.64], R16 ;  /* 0x0000001002007986 */ /* 0x000fe2000c101524 */
[----:B------:R-:W-:Y:S05]  /*f690*/  EXIT ;  /* 0x000000000000794d */ /* 0x000fea0003800000 */
.L_x_1669:
[----:B------:R-:W-:Y:S01]  /*f6a0*/  STG.E.U16 desc[UR36][R6.64], R16 ;  /* 0x0000001006007986 */ /* 0x000fe2000c101524 */
[----:B------:R-:W-:Y:S05]  /*f6b0*/  EXIT ;  /* 0x000000000000794d */ /* 0x000fea0003800000 */
.L_x_1671:
        /* <DEDUP_REMOVED lines=12> */
.L_x_8773:


//--------------------- .text._ZN2at6native13reduce_kernelILi256ELi2ENS0_8ReduceOpIN3c108BFloat16ENS0_14func_wrapper_tIS4_NS0_55_GLOBAL__N__0955718d_22_SparseCsrTensorMath_cu_868dd54514ReductionMulOpIS4_EEEEjS4_Li4ELi4EEEEEvT1_ --------------------------
	.section	.text._ZN2at6native13reduce_kernelILi256ELi2ENS0_8ReduceOpIN3c108BFloat16ENS0_14func_wrapper_tIS4_NS0_55_GLOBAL__N__0955718d_22_SparseCsrTensorMath_cu_868dd54514ReductionMulOpIS4_EEEEjS4_Li4ELi4EEEEEvT1_,"ax",@progbits
	.align	128
.text._ZN2at6native13reduce_kernelILi256ELi2ENS0_8ReduceOpIN3c108BFloat16ENS0_14func_wrapper_tIS4_NS0_55_GLOBAL__N__0955718d_22_SparseCsrTensorMath_cu_868dd54514ReductionMulOpIS4_EEEEjS4_Li4ELi4EEEEEvT1_:
        .type           _ZN2at6native13reduce_kernelILi256ELi2ENS0_8ReduceOpIN3c108BFloat16ENS0_14func_wrapper_tIS4_NS0_55_GLOBAL__N__0955718d_22_SparseCsrTensorMath_cu_868dd54514ReductionMulOpIS4_EEEEjS4_Li4ELi4EEEEEvT1_,@function
        .size           _ZN2at6native13reduce_kernelILi256ELi2ENS0_8ReduceOpIN3c108BFloat16ENS0_14func_wrapper_tIS4_NS0_55_GLOBAL__N__0955718d_22_SparseCsrTensorMath_cu_868dd54514ReductionMulOpIS4_EEEEjS4_Li4ELi4EEEEEvT1_,(.L_x_8774 - _ZN2at6native13reduce_kernelILi256ELi2ENS0_8ReduceOpIN3c108BFloat16ENS0_14func_wrapper_tIS4_NS0_55_GLOBAL__N__0955718d_22_SparseCsrTensorMath_cu_868dd54514ReductionMulOpIS4_EEEEjS4_Li4ELi4EEEEEvT1_)
        .other          _ZN2at6native13reduce_kernelILi256ELi2ENS0_8ReduceOpIN3c108BFloat16ENS0_14func_wrapper_tIS4_NS0_55_GLOBAL__N__0955718d_22_SparseCsrTensorMath_cu_868dd54514ReductionMulOpIS4_EEEEjS4_Li4ELi4EEEEEvT1_,@"STO_CUDA_ENTRY STV_DEFAULT"
_ZN2at6native13reduce_kernelILi256ELi2ENS0_8ReduceOpIN3c108BFloat16ENS0_14func_wrapper_tIS4_NS0_55_GLOBAL__N__0955718d_22_SparseCsrTensorMath_cu_868dd54514ReductionMulOpIS4_EEEEjS4_Li4ELi4EEEEEvT1_:
        /* <DEDUP_REMOVED lines=9> */
[----:B------:R-:W-:Y:S01]  /*0090*/  MOV R4, RZ ;  /* 0x000000ff00047202 */ /* 0x000fe20000000f00 */
[----:B------:R-:W-:Y:S01]  /*00a0*/  IMAD R0, R2, UR6, RZ ;  /* 0x0000000602007c24 */ /* 0x000fe2000f8e02ff */
[----:B------:R-:W-:-:S04]  /*00b0*/  ISETP.NE.AND P0, PT, R3, 0x1, PT ;  /* 0x000000010300780c */ /* 0x000fc80003f05270 */
[----:B------:R-:W1:Y:S01]  /*00c0*/  LDC R7, c[0x0][0x224] ;  /* 0x00008900ff077b82 */ /* 0x000e620000000800 */
[----:B0-----:R-:W-:-:S04]  /*00d0*/  IMAD R0, R5, UR7, R0 ;  /* 0x0000000705007c24 */ /* 0x001fc8000f8e0200 */
[----:B-1----:R-:W-:Y:S01]  /*00e0*/  IMAD R0, R7, UR4, R0 ;  /* 0x0000000407007c24 */ /* 0x002fe2000f8e0200 */
[----:B------:R-:W-:-:S03]  /*00f0*/  ULDC.64 UR4, c[0x0][0x3f0] ;  /* 0x0000fc0000047ab9 */ /* 0x000fc60000000a00 */
[----:B------:R-:W-:-:S04]  /*0100*/  IMAD.SHL.U32 R5, R0, 0x2, RZ ;  /* 0x0000000200057824 */ /* 0x000fc800078e00ff */
[----:B------:R-:W-:Y:S01]  /*0110*/  IMAD.HI.U32 R6, R5, UR4, R4 ;  /* 0x0000000405067c27 */ /* 0x000fe2000f8e0004 */
[----:B------:R-:W-:-:S04]  /*0120*/  ULDC UR4, c[0x0][0x3ec] ;  /* 0x0000fb0000047ab9 */ /* 0x000fc80000000800 */
[----:B------:R-:W-:-:S05]  /*0130*/  SHF.R.U32.HI R7, RZ, UR5, R6 ;  /* 0x00000005ff077c19 */ /* 0x000fca0008011606 */
[----:B------:R-:W-:-:S04]  /*0140*/  IMAD.MOV R4, RZ, RZ, -R7 ;  /* 0x000000ffff047224 */ /* 0x000fc800078e0a07 */
        /* <DEDUP_REMOVED lines=266> */
.L_x_1672:
        /* <DEDUP_REMOVED lines=14> */
[----:B--2---:R-:W-:Y:S01]  /*12d0*/  IMAD R13, R16, UR5, R3 ;  /* 0x00000005100d7c24 */ /* 0x004fe2000f8e0203 */
[----:B------:R-:W-:Y:S01]  /*12e0*/  MOV R26, UR6 ;  /* 0x00000006001a7c02 */ /* 0x000fe20008000f00 */
[----:B-1----:R-:W-:-:S03]  /*12f0*/  IMAD R5, R5, UR8, R6 ;  /* 0x0000000805057c24 */ /* 0x002fc6000f8e0206 */
[----:B------:R-:W-:Y:S01]  /*1300*/  ISETP.GE.U32.AND P0, PT, R13, R26, PT ;  /* 0x0000001a0d00720c */ /* 0x000fe20003f06070 */
[----:B------:R-:W-:-:S05]  /*1310*/  IMAD.SHL.U32 R17, R5, 0x2, RZ ;  /* 0x0000000205117824 */ /* 0x000fca00078e00ff */
        /* <DEDUP_REMOVED lines=8> */
[----:B------:R-:W-:Y:S01]  /*13a0*/  MOV R14, 0x660 ;  /* 0x00000660000e7802 */ /* 0x000fe20000000f00 */
[----:B------:R-:W-:Y:S01]  /*13b0*/  ULDC.64 UR4, c[0x4][0x638] ;  /* 0x01018e0000047ab9 */ /* 0x000fe20000000a00 */
[----:B------:R-:W-:Y:S01]  /*13c0*/  ULDC.64 UR6, c[0x4][0x4b8] ;  /* 0x01012e0000067ab9 */ /* 0x000fe20000000a00 */
[----:B------:R-:W-:Y:S01]  /*13d0*/  IMAD.U32 R4, RZ, RZ, UR4 ;  /* 0x00000004ff047e24 */ /* 0x000fe2000f8e00ff */
[----:B------:R-:W-:Y:S01]  /*13e0*/  MOV R5, UR5 ;  /* 0x0000000500057c02 */ /* 0x000fe20008000f00 */
[----:B------:R-:W-:Y:S01]  /*13f0*/  ULDC.64 UR4, c[0x4][0x640] ;  /* 0x0101900000047ab9 */ /* 0x000fe20000000a00 */
[----:B------:R-:W0:Y:S01]  /*1400*/  LDC.64 R14, c[0x4][R14] ;  /* 0x010000000e0e7b82 */ /* 0x000e220000000a00 */
[----:B------:R-:W-:Y:S01]  /*1410*/  HFMA2.MMA R12, -RZ, RZ, 0, 5.9604644775390625e-08 ;  /* 0x00000001ff0c7435 */ /* 0x000fe200000001ff */
[----:B------:R-:W-:Y:S01]  /*1420*/  IMAD.U32 R6, RZ, RZ, UR4 ;  /* 0x00000004ff067e24 */ /* 0x000fe2000f8e00ff */
[----:B------:R-:W-:Y:S01]  /*1430*/  MOV R7, UR5 ;  /* 0x0000000500077c02 */ /* 0x000fe20008000f00 */
[----:B------:R-:W-:Y:S01]  /*1440*/  IMAD.U32 R10, RZ, RZ, UR6 ;  /* 0x00000006ff0a7e24 */ /* 0x000fe2000f8e00ff */
[----:B------:R-:W-:Y:S01]  /*1450*/  MOV R11, UR7 ;  /* 0x00000007000b7c02 */ /* 0x000fe20008000f00 */
[----:B------:R-:W-:-:S02]  /*1460*/  IMAD.MOV.U32 R8, RZ, RZ, 0x1e3 ;  /* 0x000001e3ff087424 */ /* 0x000fc400078e00ff */
[----:B------:R-:W-:-:S07]  /*1470*/  IMAD.MOV.U32 R13, RZ, RZ, RZ ;  /* 0x000000ffff0d7224 */ /* 0x000fce00078e00ff */
[----:B------:R-:W-:-:S07]  /*1480*/  LEPC R20, `(.L_x_1676) ;  /* 0x000000001014794e */ /* 0x000fce0000000000 */
[----:B0-----:R-:W-:Y:S05]  /*1490*/  CALL.ABS.NOINC R14 ;  /* 0x000000000e007343 */ /* 0x001fea0003c00000 */
.L_x_1676:
[----:B------:R-:W0:Y:S01]  /*14a0*/  LDC.U16 R0, c[0x0][0x212] ;  /* 0x00008480ff007b82 */ /* 0x000e220000000400 */
[----:B------:R-:W-:Y:S01]  /*14b0*/  SHF.R.U64 R3, R18, 0x1, R19 ;  /* 0x0000000112037819 */ /* 0x000fe20000001213 */
[----:B------:R-:W-:Y:S01]  /*14c0*/  ULDC UR4, c[0x0][0x218] ;  /* 0x0000860000047ab9 */ /* 0x000fe20000000800 */
[----:B------:R-:W-:Y:S02]  /*14d0*/  BSSY B0, `(.L_x_1677) ;  /* 0x000002b000007945 */ /* 0x000fe40003800000 */
[----:B------:R-:W-:Y:S02]  /*14e0*/  LOP3.LUT R7, R3, 0x3, RZ, 0xc0, !PT ;  /* 0x0000000303077812 */ /* 0x000fe400078ec0ff */
[----:B------:R-:W-:Y:S02]  /*14f0*/  MOV R3, UR4 ;  /* 0x0000000400037c02 */ /* 0x000fe40008000f00 */
[----:B------:R-:W-:Y:S01]  /*1500*/  ISETP.NE.AND P0, PT, R7, RZ, PT ;  /* 0x000000ff0700720c */ /* 0x000fe20003f05270 */
[----:B0-----:R-:W-:-:S12]  /*1510*/  IMAD.MOV.U32 R6, RZ, RZ, R0 ;  /* 0x000000ffff067224 */ /* 0x001fd800078e0000 */
[----:B------:R-:W-:Y:S05]  /*1520*/  @!P0 BRA `(.L_x_1678) ;  /* 0x0000000000948947 */ /* 0x000fea0003800000 */
[C---:B------:R-:W-:Y:S01]  /*1530*/  ISETP.GE.U32.AND P0, PT, R2.reuse, R7, PT ;  /* 0x000000070200720c */ /* 0x040fe20003f06070 */
[----:B------:R-:W-:Y:S03]  /*1540*/  BSSY B1, `(.L_x_1679) ;  /* 0x000001d000017945 */ /* 0x000fe60003800000 */
[----:B------:R-:W-:-:S13]  /*1550*/  ISETP.GT.U32.OR P0, PT, R2, 0x3, !P0 ;  /* 0x000000030200780c */ /* 0x000fda0004704470 */
[----:B------:R-:W-:Y:S05]  /*1560*/  @P0 BRA `(.L_x_1680) ;  /* 0x0000000000680947 */ /* 0x000fea0003800000 */
[----:B------:R-:W-:Y:S01]  /*1570*/  ULDC UR4, c[0x0][0x230] ;  /* 0x00008c0000047ab9 */ /* 0x000fe20000000800 */
[----:B------:R-:W-:Y:S01]  /*1580*/  ISETP.NE.AND P1, PT, R23, RZ, PT ;  /* 0x000000ff1700720c */ /* 0x000fe20003f25270 */
[----:B------:R-:W-:Y:S01]  /*1590*/  BSSY B2, `(.L_x_1681) ;  /* 0x000000a000027945 */ /* 0x000fe20003800000 */
[----:B------:R-:W-:Y:S02]  /*15a0*/  ISETP.NE.AND P0, PT, RZ, UR4, PT ;  /* 0x00000004ff007c0c */ /* 0x000fe4000bf05270 */
[----:B------:R-:W-:-:S11]  /*15b0*/  PRMT R3, RZ, 0x7610, R3 ;  /* 0x00007610ff037816 */ /* 0x000fd60000000003 */
[----:B------:R-:W-:Y:S05]  /*15c0*/  @P0 BRA P1, `(.L_x_1682) ;  /* 0x0000000000180947 */ /* 0x000fea0000800000 */
[----:B------:R-:W-:Y:S01]  /*15d0*/  ULDC UR4, c[0x0][0x234] ;  /* 0x00008d0000047ab9 */ /* 0x000fe20000000800 */
[----:B------:R-:W-:Y:S01]  /*15e0*/  HFMA2.MMA R3, -RZ, RZ, 0, 5.9604644775390625e-08 ;  /* 0x00000001ff037435 */ /* 0x000fe200000001ff */
[----:B------:R-:W-:-:S13]  /*15f0*/  ISETP.NE.AND P0, PT, RZ, UR4, PT ;  /* 0x00000004ff007c0c */ /* 0x000fda000bf05270 */
[----:B------:R-:W-:-:S04]  /*1600*/  @P0 ISETP.NE.AND P1, PT, R16, RZ, PT ;  /* 0x000000ff1000020c */ /* 0x000fc80003f25270 */
[----:B------:R-:W-:-:S04]  /*1610*/  @P0 SEL R4, RZ, 0x1, P1 ;  /* 0x00000001ff040807 */ /* 0x000fc80000800000 */
[----:B------:R-:W-:-:S07]  /*1620*/  @P0 PRMT R3, R4, 0x7610, R3 ;  /* 0x0000761004030816 */ /* 0x000fce0000000003 */
.L_x_1682:
[----:B------:R-:W-:Y:S05]  /*1630*/  BSYNC B2 ;  /* 0x0000000000027941 */ /* 0x000fea0003800000 */
.L_x_1681:
[----:B------:R-:W-:-:S04]  /*1640*/  PRMT R3, R3, 0x9910, RZ ;  /* 0x0000991003037816 */ /* 0x000fc800000000ff */
[----:B------:R-:W-:-:S13]  /*1650*/  ISETP.NE.AND P0, PT, R3, RZ, PT ;  /* 0x000000ff0300720c */ /* 0x000fda0003f05270 */
[----:B------:R-:W-:Y:S05]  /*1660*/  @!P0 BRA `(.L_x_1680) ;  /* 0x0000000000288947 */ /* 0x000fea0003800000 */
[----:B------:R-:W-:-:S05]  /*1670*/  IADD3 R3, P0, R2, -R7, RZ ;  /* 0x8000000702037210 */ /* 0x000fca0007f1e0ff */
[----:B------:R-:W-:Y:S01]  /*1680*/  IMAD.X R5, RZ, RZ, -0x1, P0 ;  /* 0xffffffffff057424 */ /* 0x000fe200000e06ff */
[----:B------:R-:W-:-:S04]  /*1690*/  LEA R4, P0, R3, R18, 0x1 ;  /* 0x0000001203047211 */ /* 0x000fc800078008ff */
[----:B------:R-:W-:-:S05]  /*16a0*/  LEA.HI.X R5, R3, R19, R5, 0x1, P0 ;  /* 0x0000001303057211 */ /* 0x000fca00000f0c05 */
[----:B------:R-:W2:Y:S01]  /*16b0*/  LDG.E.U16 R4, desc[UR58][R4.64] ;  /* 0x0000003a04047981 */ /* 0x000ea2000c1e1500 */
[----:B------:R-:W-:Y:S01]  /*16c0*/  SHF.L.U32 R3, R6, 0x10, RZ ;  /* 0x0000001006037819 */ /* 0x000fe200000006ff */
[----:B--2---:R-:W-:-:S04]  /*16d0*/  IMAD.U32 R6, R4, 0x10000, RZ ;  /* 0x0001000004067824 */ /* 0x004fc800078e00ff */
[----:B------:R-:W-:-:S05]  /*16e0*/  FMUL.FTZ R3, R3, R6 ;  /* 0x0000000603037220 */ /* 0x000fca0000410000 */
[----:B------:R-:W-:-:S04]  /*16f0*/  F2FP.BF16.F32.PACK_AB R3, RZ, R3 ;  /* 0x00000003ff03723e */ /* 0x000fc800000010ff */
[----:B------:R-:W-:-:S07]  /*1700*/  PRMT R6, R3, 0x7610, R6 ;  /* 0x0000761003067816 */ /* 0x000fce0000000006 */
.L_x_1680:
[----:B------:R-:W-:Y:S05]  /*1710*/  BSYNC B1 ;  /* 0x0000000000017941 */ /* 0x000fea0003800000 */
.L_x_1679:
[----:B------:R-:W0:Y:S01]  /*1720*/  LDC R8, c[0x0][0x218] ;  /* 0x00008600ff087b82 */ /* 0x000e220000000800 */
[----:B------:R-:W-:-:S04]  /*1730*/  IADD3 R5, P0, -R7, 0x4, RZ ;  /* 0x0000000407057810 */ /* 0x000fc80007f1e1ff */
[----:B------:R-:W-:Y:S02]  /*1740*/  LEA R18, P1, R5, R18, 0x1 ;  /* 0x0000001205127211 */ /* 0x000fe400078208ff */
[----:B------:R-:W-:-:S04]  /*1750*/  IADD3.X R4, RZ, -0x1, RZ, P0, !PT ;  /* 0xffffffffff047810 */ /* 0x000fc800007fe4ff */
[----:B------:R-:W-:Y:S02]  /*1760*/  LEA.HI.X R19, R5, R19, R4, 0x1, P1 ;  /* 0x0000001305137211 */ /* 0x000fe400008f0c04 */
[----:B0-----:R-:W-:-:S07]  /*1770*/  IADD3 R3, R7, -0x4, R8 ;  /* 0xfffffffc07037810 */ /* 0x001fce0007ffe008 */
.L_x_1678:
[----:B------:R-:W-:Y:S05]  /*1780*/  BSYNC B0 ;  /* 0x0000000000007941 */ /* 0x000fea0003800000 */
.L_x_1677:
[----:B------:R-:W0:Y:S01]  /*1790*/  LDC.64 R4, c[0x0][0x230] ;  /* 0x00008c00ff047b82 */ /* 0x000e220000000a00 */
[----:B------:R-:W-:Y:S01]  /*17a0*/  ULDC UR4, c[0x0][0x22c] ;  /* 0x00008b0000047ab9 */ /* 0x000fe20000000800 */
[----:B------:R-:W-:Y:S01]  /*17b0*/  BSSY B0, `(.L_x_1683) ;  /* 0x0000026000007945 */ /* 0x000fe20003800000 */
[----:B------:R-:W-:Y:S01]  /*17c0*/  IMAD R7, R2, UR4, RZ ;  /* 0x0000000402077c24 */ /* 0x000fe2000f8e02ff */
[----:B------:R-:W-:-:S03]  /*17d0*/  ISETP.NE.AND P2, PT, R23, RZ, PT ;  /* 0x000000ff1700720c */ /* 0x000fc60003f45270 */
[----:B0-----:R-:W-:Y:S01]  /*17e0*/  IMAD R7, R23, R4, R7 ;  /* 0x0000000417077224 */ /* 0x001fe200078e0207 */
[----:B------:R-:W-:Y:S01]  /*17f0*/  ISETP.NE.AND P1, PT, R4, RZ, PT ;  /* 0x000000ff0400720c */ /* 0x000fe20003f25270 */
[----:B------:R-:W-:Y:S02]  /*1800*/  IMAD.MOV.U32 R4, RZ, RZ, R0 ;  /* 0x000000ffff047224 */ /* 0x000fe400078e0000 */
[----:B------:R-:W-:Y:S01]  /*1810*/  IMAD R11, R16, R5, R7 ;  /* 0x00000005100b7224 */ /* 0x000fe200078e0207 */
[----:B------:R-:W-:-:S04]  /*1820*/  MOV R7, R0 ;  /* 0x0000000000077202 */ /* 0x000fc80000000f00 */
[----:B------:R-:W-:-:S04]  /*1830*/  LEA R8, R11, 0x3, 0x2 ;  /* 0x000000030b087811 */ /* 0x000fc800078e10ff */
[----:B------:R-:W-:-:S13]  /*1840*/  ISETP.GE.U32.AND P0, PT, R8, R3, PT ;  /* 0x000000030800720c */ /* 0x000fda0003f06070 */
[----:B------:R-:W-:Y:S05]  /*1850*/  @P0 BRA `(.L_x_1684) ;  /* 0x00000000006c0947 */ /* 0x000fea0003800000 */
[----:B------:R-:W-:Y:S01]  /*1860*/  IMAD.MOV.U32 R4, RZ, RZ, R0 ;  /* 0x000000ffff047224 */ /* 0x000fe200078e0000 */
[----:B------:R-:W-:-:S07]  /*1870*/  MOV R7, R0 ;  /* 0x0000000000077202 */ /* 0x000fce0000000f00 */
.L_x_1685:
[----:B------:R-:W-:Y:S01]  /*1880*/  IMAD.WIDE.U32 R8, R11, 0x8, R18 ;  /* 0x000000080b087825 */ /* 0x000fe200078e0012 */
[----:B------:R-:W-:-:S05]  /*1890*/  ULDC UR4, c[0x0][0x220] ;  /* 0x0000880000047ab9 */ /* 0x000fca0000000800 */
[----:B------:R-:W2:Y:S01]  /*18a0*/  LDG.E.64 R8, desc[UR58][R8.64] ;  /* 0x0000003a08087981 */ /* 0x000ea2000c1e1b00 */
[----:B------:R-:W-:Y:S01]  /*18b0*/  SHF.L.U32 R0, R0, 0x10, RZ ;  /* 0x0000001000007819 */ /* 0x000fe200000006ff */
[----:B------:R-:W-:Y:S01]  /*18c0*/  VIADD R11, R11, UR4 ;  /* 0x000000040b0b7c36 */ /* 0x000fe20008000000 */
[----:B------:R-:W-:Y:S01]  /*18d0*/  SHF.L.U32 R7, R7, 0x10, RZ ;  /* 0x0000001007077819 */ /* 0x000fe200000006ff */
[----:B------:R-:W-:Y:S02]  /*18e0*/  IMAD.U32 R6, R6, 0x10000, RZ ;  /* 0x0001000006067824 */ /* 0x000fe400078e00ff */
[----:B------:R-:W-:Y:S01]  /*18f0*/  IMAD.U32 R4, R4, 0x10000, RZ ;  /* 0x0001000004047824 */ /* 0x000fe200078e00ff */
[C---:B--2---:R-:W-:Y:S01]  /*1900*/  PRMT R12, R9.reuse, 0x7632, R12 ;  /* 0x00007632090c7816 */ /* 0x044fe2000000000c */
[----:B------:R-:W-:Y:S01]  /*1910*/  IMAD.U32 R13, R8, 0x10000, RZ ;  /* 0x00010000080d7824 */ /* 0x000fe200078e00ff */
[----:B------:R-:W-:Y:S02]  /*1920*/  SHF.L.U32 R15, R9, 0x10, RZ ;  /* 0x00000010090f7819 */ /* 0x000fe400000006ff */
[----:B------:R-:W-:Y:S01]  /*1930*/  SHF.L.U32 R9, R12, 0x10, RZ ;  /* 0x000000100c097819 */ /* 0x000fe200000006ff */
[----:B------:R-:W-:Y:S01]  /*1940*/  FMUL.FTZ R6, R6, R13 ;  /* 0x0000000d06067220 */ /* 0x000fe20000410000 */
[----:B------:R-:W-:Y:S01]  /*1950*/  PRMT R10, R8, 0x7632, R10 ;  /* 0x00007632080a7816 */ /* 0x000fe2000000000a */
[----:B------:R-:W-:-:S02]  /*1960*/  FMUL.FTZ R4, R4, R15 ;  /* 0x0000000f04047220 */ /* 0x000fc40000410000 */
[----:B------:R-:W-:Y:S01]  /*1970*/  FMUL.FTZ R9, R0, R9 ;  /* 0x0000000900097220 */ /* 0x000fe20000410000 */
[----:B------:R-:W-:Y:S01]  /*1980*/  LEA R0, R11, 0x3, 0x2 ;  /* 0x000000030b007811 */ /* 0x000fe200078e10ff */
[----:B------:R-:W-:-:S03]  /*1990*/  IMAD.U32 R10, R10, 0x10000, RZ ;  /* 0x000100000a0a7824 */ /* 0x000fc600078e00ff */
[----:B------:R-:W-:Y:S01]  /*19a0*/  ISETP.GE.U32.AND P0, PT, R0, R3, PT ;  /* 0x000000030000720c */ /* 0x000fe20003f06070 */
[----:B------:R-:W-:Y:S01]  /*19b0*/  FMUL.FTZ R7, R7, R10 ;  /* 0x0000000a07077220 */ /* 0x000fe20000410000 */
[----:B------:R-:W-:-:S04]  /*19c0*/  F2FP.BF16.F32.PACK_AB R4, R9, R4 ;  /* 0x000000040904723e */ /* 0x000fc800000010ff */
[----:B------:R-:W-:Y:S02]  /*19d0*/  F2FP.BF16.F32.PACK_AB R6, R7, R6 ;  /* 0x000000060706723e */ /* 0x000fe400000010ff */
[----:B------:R-:W-:Y:S02]  /*19e0*/  PRMT R0, R4, 0x7632, R0 ;  /* 0x0000763204007816 */ /* 0x000fe40000000000 */
[----:B------:R-:W-:-:S03]  /*19f0*/  PRMT R7, R6, 0x7632, R7 ;  /* 0x0000763206077816 */ /* 0x000fc60000000007 */
[----:B------:R-:W-:Y:S05]  /*1a00*/  @!P0 BRA `(.L_x_1685) ;  /* 0xfffffffc009c8947 */ /* 0x000fea000383ffff */
.L_x_1684:
[----:B------:R-:W-:Y:S05]  /*1a10*/  BSYNC B0 ;  /* 0x0000000000007941 */ /* 0x000fea0003800000 */
.L_x_1683:
[----:B------:R-:W-:Y:S01]  /*1a20*/  BSSY B0, `(.L_x_1686) ;  /* 0x0000008000007945 */ /* 0x000fe20003800000 */
[----:B------:R-:W-:-:S03]  /*1a30*/  PRMT R8, RZ, 0x7610, R8 ;  /* 0x00007610ff087816 */ /* 0x000fc60000000008 */
[----:B------:R-:W-:Y:S05]  /*1a40*/  @P1 BRA P2, `(.L_x_1687) ;  /* 0x0000000000141947 */ /* 0x000fea0001000000 */
[----:B------:R-:W-:Y:S01]  /*1a50*/  ISETP.NE.AND P0, PT, R5, RZ, PT ;  /* 0x000000ff0500720c */ /* 0x000fe20003f05270 */
[----:B------:R-:W-:-:S12]  /*1a60*/  HFMA2.MMA R8, -RZ, RZ, 0, 5.9604644775390625e-08 ;  /* 0x00000001ff087435 */ /* 0x000fd800000001ff */
[----:B------:R-:W-:-:S04]  /*1a70*/  @P0 ISETP.NE.AND P1, PT, R16, RZ, PT ;  /* 0x000000ff1000020c */ /* 0x000fc80003f25270 */
[----:B------:R-:W-:-:S04]  /*1a80*/  @P0 SEL R5, RZ, 0x1, P1 ;  /* 0x00000001ff050807 */ /* 0x000fc80000800000 */
[----:B------:R-:W-:-:S07]  /*1a90*/  @P0 PRMT R8, R5, 0x7610, R8 ;  /* 0x0000761005080816 */ /* 0x000fce0000000008 */
.L_x_1687:
[----:B------:R-:W-:Y:S05]  /*1aa0*/  BSYNC B0 ;  /* 0x0000000000007941 */ /* 0x000fea0003800000 */
.L_x_1686:
        /* <DEDUP_REMOVED lines=13> */
[----:B------:R-:W-:-:S04]  /*1b80*/  F2FP.BF16.F32.PACK_AB R3, RZ, R3 ;  /* 0x00000003ff03723e */ /* 0x000fc800000010ff */
[----:B------:R-:W-:-:S07]  /*1b90*/  PRMT R6, R3, 0x7610, R6 ;  /* 0x0000761003067816 */ /* 0x000fce0000000006 */
.L_x_1689:
[----:B------:R-:W-:Y:S05]  /*1ba0*/  BSYNC B0 ;  /* 0x0000000000007941 */ /* 0x000fea0003800000 */
.L_x_1688:
[----:B------:R-:W-:Y:S01]  /*1bb0*/  SHF.L.U32 R6, R6, 0x10, RZ ;  /* 0x0000001006067819 */ /* 0x000fe200000006ff */
[----:B------:R-:W-:Y:S01]  /*1bc0*/  IMAD.U32 R7, R7, 0x10000, RZ ;  /* 0x0001000007077824 */ /* 0x000fe200078e00ff */
[----:B------:R-:W-:Y:S02]  /*1bd0*/  SHF.L.U32 R4, R4, 0x10, RZ ;  /* 0x0000001004047819 */ /* 0x000fe400000006ff */
[----:B------:R-:W-:Y:S01]  /*1be0*/  SHF.L.U32 R5, R0, 0x10, RZ ;  /* 0x0000001000057819 */ /* 0x000fe200000006ff */
[----:B------:R-:W-:Y:S01]  /*1bf0*/  FMUL.FTZ R7, R6, R7 ;  /* 0x0000000706077220 */ /* 0x000fe20000410000 */
[----:B------:R-:W-:-:S05]  /*1c00*/  PRMT R18, RZ, 0x7610, R18 ;  /* 0x00007610ff127816 */ /* 0x000fca0000000012 */
[----:B------:R-:W0:Y:S02]  /*1c10*/  F2F.BF16.F32 R7, R7 ;  /* 0x0000000700077304 */ /* 0x000e240000202000 */
[----:B0-----:R-:W-:-:S04]  /*1c20*/  IMAD.U32 R3, R7, 0x10000, RZ ;  /* 0x0001000007037824 */ /* 0x001fc800078e00ff */
[----:B------:R-:W-:-:S06]  /*1c30*/  FMUL.FTZ R3, R3, R4 ;  /* 0x0000000403037220 */ /* 0x000fcc0000410000 */
[----:B------:R-:W0:Y:S02]  /*1c40*/  F2F.BF16.F32 R3, R3 ;  /* 0x0000000300037304 */ /* 0x000e240000202000 */
[----:B0-----:R-:W-:-:S04]  /*1c50*/  IMAD.U32 R0, R3, 0x10000, RZ ;  /* 0x0001000003007824 */ /* 0x001fc800078e00ff */
[----:B------:R-:W-:-:S05]  /*1c60*/  FMUL.FTZ R0, R0, R5 ;  /* 0x0000000500007220 */ /* 0x000fca0000410000 */
[----:B------:R-:W-:-:S04]  /*1c70*/  F2FP.BF16.F32.PACK_AB R0, RZ, R0 ;  /* 0x00000000ff00723e */ /* 0x000fc800000010ff */
[----:B------:R-:W-:Y:S01]  /*1c80*/  PRMT R25, R0, 0x7610, R25 ;  /* 0x0000761000197816 */ /* 0x000fe20000000019 */
[----:B------:R-:W-:Y:S06]  /*1c90*/  BRA `(.L_x_1674) ;  /* 0x000000a8001c7947 */ /* 0x000fec0003800000 */
.L_x_1675:
        /* <DEDUP_REMOVED lines=16> */
[--C-:B------:R-:W-:Y:S01]  /*1da0*/  IMAD.MOV.U32 R4, RZ, RZ, R8.reuse ;  /* 0x000000ffff047224 */ /* 0x100fe200078e0008 */
[-C--:B------:R-:W-:Y:S01]  /*1db0*/  MOV R5, R8.reuse ;  /* 0x0000000800057202 */ /* 0x080fe20000000f00 */
[--C-:B------:R-:W-:Y:S01]  /*1dc0*/  IMAD.MOV.U32 R6, RZ, RZ, R8.reuse ;  /* 0x000000ffff067224 */ /* 0x100fe200078e0008 */
[-C--:B------:R-:W-:Y:S01]  /*1dd0*/  MOV R7, R8.reuse ;  /* 0x0000000800077202 */ /* 0x080fe20000000f00 */
[----:B------:R-:W-:Y:S01]  /*1de0*/  IMAD.MOV.U32 R9, RZ, RZ, R8 ;  /* 0x000000ffff097224 */ /* 0x000fe200078e0008 */
[----:B------:R-:W-:-:S06]  /*1df0*/  MOV R10, R8 ;  /* 0x00000008000a7202 */ /* 0x000fcc0000000f00 */
[----:B------:R-:W-:Y:S05]  /*1e00*/  @P0 BRA `(.L_x_1693) ;  /* 0x0000004000d40947 */ /* 0x000fea0003800000 */
[----:B------:R-:W0:Y:S01]  /*1e10*/  LDC R28, c[0x0][0x254] ;  /* 0x00009500ff1c7b82 */ /* 0x000e220000000800 */
[----:B------:R-:W-:Y:S01]  /*1e20*/  BSSY B1, `(.L_x_1694) ;  /* 0x0000431000017945 */ /* 0x000fe20003800000 */
[----:B------:R-:W-:Y:S01]  /*1e30*/  ISETP.NE.AND P0, PT, R11, RZ, PT ;  /* 0x000000ff0b00720c */ /* 0x000fe20003f05270 */
[--C-:B------:R-:W-:Y:S01]  /*1e40*/  IMAD.MOV.U32 R4, RZ, RZ, R8.reuse ;  /* 0x000000ffff047224 */ /* 0x100fe200078e0008 */
[-C--:B------:R-:W-:Y:S01]  /*1e50*/  MOV R5, R8.reuse ;  /* 0x0000000800057202 */ /* 0x080fe20000000f00 */
[--C-:B------:R-:W-:Y:S01]  /*1e60*/  IMAD.MOV.U32 R6, RZ, RZ, R8.reuse ;  /* 0x000000ffff067224 */ /* 0x100fe200078e0008 */
[-C--:B------:R-:W-:Y:S01]  /*1e70*/  MOV R7, R8.reuse ;  /* 0x0000000800077202 */ /* 0x080fe20000000f00 */
[----:B------:R-:W-:Y:S01]  /*1e80*/  IMAD.MOV.U32 R9, RZ, RZ, R8 ;  /* 0x000000ffff097224 */ /* 0x000fe200078e0008 */
[----:B------:R-:W-:-:S07]  /*1e90*/  MOV R10, R8 ;  /* 0x00000008000a7202 */ /* 0x000fce0000000f00 */
.L_x_1699:
        /* <DEDUP_REMOVED lines=57> */
[----:B------:R-:W-:-:S03]  /*2230*/  MOV R14, RZ ;  /* 0x000000ff000e7202 */ /* 0x000fc60000000f00 */
[--C-:B------:R-:W-:Y:S02]  /*2240*/  IMAD.MOV R12, RZ, RZ, -R15.reuse ;  /* 0x000000ffff0c7224 */ /* 0x100fe400078e0a0f */
[----:B------:R-:W-:-:S05]  /*2250*/  IMAD.HI.U32 R0, R15, UR32, R14 ;  /* 0x000000200f007c27 */ /* 0x000fca000f8e000e */
[----:B------:R-:W-:Y:S01]  /*2260*/  SHF.R.U32.HI R20, RZ, UR33, R0 ;  /* 0x00000021ff147c19 */ /* 0x000fe20008011600 */
[----:B------:R-:W-:-:S03]  /*2270*/  IMAD R0, R12, UR30, R27 ;  /* 0x0000001e0c007c24 */ /* 0x000fc6000f8e021b */
[----:B------:R-:W-:Y:S01]  /*2280*/  IADD3 R11, -R20, RZ, RZ ;  /* 0x000000ff140b7210 */ /* 0x000fe20007ffe1ff */
[----:B------:R-:W-:-:S04]  /*2290*/  IMAD R0, R0, UR54, RZ ;  /* 0x0000003600007c24 */ /* 0x000fc8000f8e02ff */
        /* <DEDUP_REMOVED lines=13> */
[----:B------:R-:W-:Y:S01]  /*2370*/  ULDC.64 UR36, c[0x0][0x280] ;  /* 0x0000a00000247ab9 */ /* 0x000fe20000000a00 */
[----:B------:R-:W-:-:S08]  /*2380*/  ISETP.NE.AND P1, PT, R28, 0x4, PT ;  /* 0x000000041c00780c */ /* 0x000fd00003f25270 */
        /* <DEDUP_REMOVED lines=16> */
[----:B------:R-:W-:Y:S01]  /*2490*/  IMAD.MOV.U32 R14, RZ, RZ, RZ ;  /* 0x000000ffff0e7224 */ /* 0x000fe200078e00ff */
        /* <DEDUP_REMOVED lines=172> */
[----:B------:R-:W-:Y:S01]  /*2f60*/  IMAD.MOV.U32 R21, RZ, RZ, R24 ;  /* 0x000000ffff157224 */ /* 0x000fe200078e0018 */
[----:B------:R-:W-:-:S08]  /*2f70*/  ULDC.64 UR36, c[0x0][0x370] ;  /* 0x0000dc0000247ab9 */ /* 0x000fd00000000a00 */
[----:B------:R-:W-:Y:S02]  /*2f80*/  IMAD.HI.U32 R20, R24, UR36, R20 ;  /* 0x0000002418147c27 */ /* 0x000fe4000f8e0014 */
[----:B------:R-:W0:Y:S03]  /*2f90*/  @P1 LDC.64 R14, c[0x0][0x378] ;  /* 0x0000de00ff0e1b82 */ /* 0x000e260000000a00 */
[----:B------:R-:W-:Y:S02]  /*2fa0*/  SHF.R.U32.HI R21, RZ, UR37, R20 ;  /* 0x00000025ff157c19 */ /* 0x000fe40008011614 */
[----:B------:R-:W-:-:S03]  /*2fb0*/  @P1 MOV R20, RZ ;  /* 0x000000ff00141202 */ /* 0x000fc60000000f00 */
[----:B------:R-:W1:Y:S01]  /*2fc0*/  @P1 LDC R12, c[0x0][0x380] ;  /* 0x0000e000ff0c1b82 */ /* 0x000e620000000800 */
[----:B------:R-:W-:-:S04]  /*2fd0*/  IMAD.MOV R11, RZ, RZ, -R21 ;  /* 0x000000ffff0b7224 */ /* 0x000fc800078e0a15 */
[----:B------:R-:W-:-:S03]  /*2fe0*/  IMAD R11, R11, UR27, R24 ;  /* 0x0000001b0b0b7c24 */ /* 0x000fc6000f8e0218 */
[----:B------:R-:W2:Y:S01]  /*2ff0*/  @P1 LDC R22, c[0x0][0x3e4] ;  /* 0x0000f900ff161b82 */ /* 0x000ea20000000800 */
[----:B------:R-:W-:Y:S02]  /*3000*/  IMAD R0, R11, UR28, R0 ;  /* 0x0000001c0b007c24 */ /* 0x000fe4000f8e0200 */
[----:B0-----:R-:W-:-:S05]  /*3010*/  @P1 IMAD.HI.U32 R15, R21, R15, R20 ;  /* 0x0000000f150f1227 */ /* 0x001fca00078e0014 */
[----:B-1----:R-:W-:-:S04]  /*3020*/  @P1 SHF.R.U32.HI R15, RZ, R12, R15 ;  /* 0x0000000cff0f1219 */ /* 0x002fc8000001160f */
[----:B------:R-:W-:-:S05]  /*3030*/  @P1 IADD3 R15, -R15, RZ, RZ ;  /* 0x000000ff0f0f1210 */ /* 0x000fca0007ffe1ff */
[----:B------:R-:W-:-:S04]  /*3040*/  @P1 IMAD R21, R15, R14, R21 ;  /* 0x0000000e0f151224 */ /* 0x000fc800078e0215 */
[----:B--2---:R-:W-:-:S07]  /*3050*/  @P1 IMAD R0, R21, R22, R0 ;  /* 0x0000001615001224 */ /* 0x004fce00078e0200 */
.L_x_1695:
[----:B------:R-:W-:Y:S01]  /*3060*/  LOP3.LUT R15, R0, 0xfffffffc, RZ, 0xc0, !PT ;  /* 0xfffffffc000f7812 */ /* 0x000fe200078ec0ff */
[----:B------:R-:W-:-:S03]  /*3070*/  ULDC UR36, c[0x0][0x220] ;  /* 0x0000880000247ab9 */ /* 0x000fc60000000800 */
[----:B------:R-:W-:-:S05]  /*3080*/  IADD3 R14, P1, R18, R15, RZ ;  /* 0x0000000f120e7210 */ /* 0x000fca0007f3e0ff */
[----:B------:R-:W-:-:S05]  /*3090*/  IMAD.X R15, RZ, RZ, R19, P1 ;  /* 0x000000ffff0f7224 */ /* 0x000fca00008e0613 */
[----:B------:R-:W2:Y:S01]  /*30a0*/  LDG.E R14, desc[UR58][R14.64] ;  /* 0x0000003a0e0e7981 */ /* 0x000ea2000c1e1900 */
[----:B------:R-:W-:-:S05]  /*30b0*/  MOV R0, UR36 ;  /* 0x0000002400007c02 */ /* 0x000fca0008000f00 */
[----:B------:R-:W-:Y:S01]  /*30c0*/  IMAD.IADD R27, R27, 0x1, R0 ;  /* 0x000000011b1b7824 */ /* 0x000fe200078e0200 */
[C---:B--2---:R-:W-:Y:S02]  /*30d0*/  PRMT R12, R14.reuse, 0x7610, R12 ;  /* 0x000076100e0c7816 */ /* 0x044fe4000000000c */
[----:B------:R-:W-:Y:S01]  /*30e0*/  PRMT R11, R14, 0x7632, R11 ;  /* 0x000076320e0b7816 */ /* 0x000fe2000000000b */
[----:B------:R-:W-:Y:S06]  /*30f0*/  @!P0 BRA `(.L_x_1696) ;  /* 0x0000000c00a08947 */ /* 0x000fec0003800000 */
[----:B------:R-:W-:Y:S01]  /*3100*/  HFMA2.MMA R26, -RZ, RZ, 0, 0 ;  /* 0x00000000ff1a7435 */ /* 0x000fe200000001ff */
[----:B------:R-:W-:Y:S01]  /*3110*/  ULDC.64 UR36, c[0x0][0x260] ;  /* 0x0000980000247ab9 */ /* 0x000fe20000000a00 */
[----:B0-----:R-:W-:-:S08]  /*3120*/  ISETP.NE.AND P1, PT, R28, 0x2, PT ;  /* 0x000000021c00780c */ /* 0x001fd00003f25270 */
        /* <DEDUP_REMOVED lines=12> */
[----:B------:R-:W-:Y:S01]  /*31f0*/  MOV R14, RZ ;  /* 0x000000ff000e7202 */ /* 0x000fe20000000f00 */
[----:B------:R-:W-:Y:S01]  /*3200*/  IMAD.MOV.U32 R15, RZ, RZ, R21 ;  /* 0x000000ffff0f7224 */ /* 0x000fe200078e0015 */
[----:B------:R-:W-:-:S03]  /*3210*/  ISETP.NE.AND P1, PT, R28, 0x3, PT ;  /* 0x000000031c00780c */ /* 0x000fc60003f25270 */
        /* <DEDUP_REMOVED lines=214> */
.L_x_1696:
[----:B------:R-:W-:-:S04]  /*3f80*/  LOP3.LUT R13, R13, 0xfffffffc, RZ, 0xc0, !PT ;  /* 0xfffffffc0d0d7812 */ /* 0x000fc800078ec0ff */
[----:B------:R-:W-:-:S04]  /*3f90*/  IADD3 R14, P1, R18, R13, RZ ;  /* 0x0000000d120e7210 */ /* 0x000fc80007f3e0ff */
[----:B------:R-:W-:-:S05]  /*3fa0*/  IADD3.X R15, RZ, R19, RZ, P1, !PT ;  /* 0x00000013ff0f7210 */ /* 0x000fca0000ffe4ff */
[----:B------:R-:W2:Y:S01]  /*3fb0*/  LDG.E R14, desc[UR58][R14.64] ;  /* 0x0000003a0e0e7981 */ /* 0x000ea2000c1e1900 */
[----:B------:R-:W-:Y:S01]  /*3fc0*/  IMAD.IADD R27, R27, 0x1, R0 ;  /* 0x000000011b1b7824 */ /* 0x000fe200078e0200 */
[----:B------:R-:W-:Y:S01]  /*3fd0*/  MOV R26, RZ ;  /* 0x000000ff001a7202 */ /* 0x000fe20000000f00 */
[----:B------:R-:W-:Y:S01]  /*3fe0*/  IMAD.MOV.U32 R13, RZ, RZ, RZ ;  /* 0x000000ffff0d7224 */ /* 0x000fe200078e00ff */
[C---:B--2---:R-:W-:Y:S02]  /*3ff0*/  PRMT R25, R14.reuse, 0x7610, R25 ;  /* 0x000076100e197816 */ /* 0x044fe40000000019 */
[----:B------:R-:W-:Y:S01]  /*4000*/  PRMT R24, R14, 0x7632, R24 ;  /* 0x000076320e187816 */ /* 0x000fe20000000018 */
[----:B------:R-:W-:Y:S06]  /*4010*/  @!P0 BRA `(.L_x_1697) ;  /* 0x0000000c00a48947 */ /* 0x000fec0003800000 */
[----:B------:R-:W-:Y:S01]  /*4020*/  HFMA2.MMA R14, -RZ, RZ, 0, 0 ;  /* 0x00000000ff0e7435 */ /* 0x000fe200000001ff */
[----:B------:R-:W-:Y:S01]  /*4030*/  IMAD.MOV.U32 R15, RZ, RZ, R27 ;  /* 0x000000ffff0f7224 */ /* 0x000fe200078e001b */
[----:B------:R-:W-:Y:S01]  /*4040*/  ULDC.64 UR36, c[0x0][0x260] ;  /* 0x0000980000247ab9 */ /* 0x000fe20000000a00 */
[----:B0-----:R-:W-:-:S07]  /*4050*/  ISETP.NE.AND P1, PT, R28, 0x2, PT ;  /* 0x000000021c00780c */ /* 0x001fce0003f25270 */
        /* <DEDUP_REMOVED lines=229> */
.L_x_1697:
[----:B------:R-:W-:-:S04]  /*4eb0*/  LOP3.LUT R13, R13, 0xfffffffc, RZ, 0xc0, !PT ;  /* 0xfffffffc0d0d7812 */ /* 0x000fc800078ec0ff */
[----:B------:R-:W-:-:S05]  /*4ec0*/  IADD3 R14, P1, R18, R13, RZ ;  /* 0x0000000d120e7210 */ /* 0x000fca0007f3e0ff */
[----:B------:R-:W-:-:S05]  /*4ed0*/  IMAD.X R15, RZ, RZ, R19, P1 ;  /* 0x000000ffff0f7224 */ /* 0x000fca00008e0613 */
[----:B------:R-:W2:Y:S01]  /*4ee0*/  LDG.E R14, desc[UR58][R14.64] ;  /* 0x0000003a0e0e7981 */ /* 0x000ea2000c1e1900 */
[----:B------:R-:W-:Y:S02]  /*4ef0*/  IADD3 R27, R27, R0, RZ ;  /* 0x000000001b1b7210 */ /* 0x000fe40007ffe0ff */
[C---:B--2---:R-:W-:Y:S02]  /*4f00*/  PRMT R22, R14.reuse, 0x7610, R22 ;  /* 0x000076100e167816 */ /* 0x044fe40000000016 */
[----:B------:R-:W-:Y:S01]  /*4f10*/  PRMT R13, R14, 0x7632, R13 ;  /* 0x000076320e0d7816 */ /* 0x000fe2000000000d */
[----:B------:R-:W-:Y:S06]  /*4f20*/  @!P0 BRA `(.L_x_1698) ;  /* 0x0000000c00c88947 */ /* 0x000fec0003800000 */
[----:B------:R-:W-:Y:S01]  /*4f30*/  IMAD.MOV.U32 R26, RZ, RZ, RZ ;  /* 0x000000ffff1a7224 */ /* 0x000fe200078e00ff */
[----:B------:R-:W-:Y:S01]  /*4f40*/  ULDC.64 UR36, c[0x0][0x260] ;  /* 0x0000980000247ab9 */ /* 0x000fe20000000a00 */
[----:B0-----:R-:W-:Y:S02]  /*4f50*/  ISETP.NE.AND P1, PT, R28, 0x2, PT ;  /* 0x000000021c00780c */ /* 0x001fe40003f25270 */
[----:B------:R-:W-:-:S05]  /*4f60*/  IMAD.HI.U32 R14, R27, UR31, R26 ;  /* 0x0000001f1b0e7c27 */ /* 0x000fca000f8e001a */
[----:B------:R-:W-:Y:S01]  /*4f70*/  SHF.R.U32.HI R15, RZ, UR36, R14 ;  /* 0x00000024ff0f7c19 */ /* 0x000fe2000801160e */
[----:B------:R-:W-:-:S04]  /*4f80*/  HFMA2.MMA R14, -RZ, RZ, 0, 0 ;  /* 0x00000000ff0e7435 */ /* 0x000fc800000001ff */
[----:B------:R-:W-:-:S06]  /*4f90*/  IMAD.MOV R20, RZ, RZ, -R15 ;  /* 0x000000ffff147224 */ /* 0x000fcc00078e0a0f */
        /* <DEDUP_REMOVED lines=235> */
.L_x_1698:
[----:B------:R-:W-:Y:S02]  /*5e50*/  LOP3.LUT R15, R26, 0xfffffffc, RZ, 0xc0, !PT ;  /* 0xfffffffc1a0f7812 */ /* 0x000fe400078ec0ff */
[----:B------:R-:W-:Y:S02]  /*5e60*/  SHF.L.U32 R10, R10, 0x10, RZ ;  /* 0x000000100a0a7819 */ /* 0x000fe400000006ff */
[----:B------:R-:W-:Y:S01]  /*5e70*/  SHF.L.U32 R20, R8, 0x10, RZ ;  /* 0x0000001008147819 */ /* 0x000fe200000006ff */
[----:B------:R-:W-:Y:S01]  /*5e80*/  IMAD.U32 R9, R9, 0x10000, RZ ;  /* 0x0001000009097824 */ /* 0x000fe200078e00ff */
[----:B------:R-:W-:Y:S01]  /*5e90*/  IADD3 R14, P1, R18, R15, RZ ;  /* 0x0000000f120e7210 */ /* 0x000fe20007f3e0ff */
[----:B------:R-:W-:Y:S01]  /*5ea0*/  IMAD.U32 R21, R25, 0x10000, RZ ;  /* 0x0001000019157824 */ /* 0x000fe200078e00ff */
[----:B------:R-:W-:Y:S01]  /*5eb0*/  SHF.L.U32 R29, R24, 0x10, RZ ;  /* 0x00000010181d7819 */ /* 0x000fe200000006ff */
[----:B------:R-:W-:Y:S02]  /*5ec0*/  ULDC UR4, c[0x0][0x218] ;  /* 0x0000860000047ab9 */ /* 0x000fe40000000800 */
[----:B------:R-:W-:-:S05]  /*5ed0*/  IMAD.X R15, RZ, RZ, R19, P1 ;  /* 0x000000ffff0f7224 */ /* 0x000fca00008e0613 */
[----:B------:R1:W2:Y:S01]  /*5ee0*/  LDG.E R14, desc[UR58][R14.64] ;  /* 0x0000003a0e0e7981 */ /* 0x0002a2000c1e1900 */
[----:B------:R-:W-:Y:S01]  /*5ef0*/  IMAD.U32 R26, R7, 0x10000, RZ ;  /* 0x00010000071a7824 */ /* 0x000fe200078e00ff */
[----:B------:R-:W-:Y:S01]  /*5f00*/  SHF.L.U32 R8, R11, 0x10, RZ ;  /* 0x000000100b087819 */ /* 0x000fe200000006ff */
[----:B------:R-:W-:Y:S01]  /*5f10*/  IMAD.U32 R7, R12, 0x10000, RZ ;  /* 0x000100000c077824 */ /* 0x000fe200078e00ff */
[----:B------:R-:W-:Y:S01]  /*5f20*/  IADD3 R27, R27, R0, RZ ;  /* 0x000000001b1b7210 */ /* 0x000fe20007ffe0ff */
[----:B------:R-:W-:Y:S01]  /*5f30*/  IMAD.U32 R31, R22, 0x10000, RZ ;  /* 0x00010000161f7824 */ /* 0x000fe200078e00ff */
[----:B------:R-:W-:Y:S01]  /*5f40*/  SHF.L.U32 R30, R6, 0x10, RZ ;  /* 0x00000010061e7819 */ /* 0x000fe200000006ff */
[----:B------:R-:W-:Y:S01]  /*5f50*/  FMUL.FTZ R6, R10, R7 ;  /* 0x000000070a067220 */ /* 0x000fe20000410000 */
[----:B------:R-:W-:Y:S01]  /*5f60*/  FMUL.FTZ R7, R9, R8 ;  /* 0x0000000809077220 */ /* 0x000fe20000410000 */
[----:B------:R-:W-:Y:S01]  /*5f70*/  FMUL.FTZ R9, R26, R29 ;  /* 0x0000001d1a097220 */ /* 0x000fe20000410000 */
[----:B------:R-:W-:Y:S01]  /*5f80*/  FMUL.FTZ R8, R20, R21 ;  /* 0x0000001514087220 */ /* 0x000fe20000410000 */
[----:B------:R-:W-:Y:S01]  /*5f90*/  IMAD R29, R0, 0x3, R27 ;  /* 0x00000003001d7824 */ /* 0x000fe200078e021b */
[----:B------:R-:W-:Y:S01]  /*5fa0*/  SHF.L.U32 R5, R5, 0x10, RZ ;  /* 0x0000001005057819 */ /* 0x000fe200000006ff */
[----:B------:R-:W-:-:S02]  /*5fb0*/  IMAD.U32 R26, RZ, RZ, UR4 ;  /* 0x00000004ff1a7e24 */ /* 0x000fc4000f8e00ff */
[----:B-1----:R-:W-:Y:S01]  /*5fc0*/  FMUL.FTZ R15, R30, R31 ;  /* 0x0000001f1e0f7220 */ /* 0x002fe20000410000 */
[----:B------:R-:W-:Y:S01]  /*5fd0*/  IMAD.U32 R20, R3, 0x10000, RZ ;  /* 0x0001000003147824 */ /* 0x000fe200078e00ff */
[----:B------:R-:W-:Y:S01]  /*5fe0*/  F2FP.BF16.F32.PACK_AB R6, R7, R6 ;  /* 0x000000060706723e */ /* 0x000fe200000010ff */
[----:B------:R-:W-:Y:S01]  /*5ff0*/  IMAD.U32 R10, R4, 0x10000, RZ ;  /* 0x00010000040a7824 */ /* 0x000fe200078e00ff */
[----:B------:R-:W-:Y:S02]  /*6000*/  SHF.L.U32 R4, R13, 0x10, RZ ;  /* 0x000000100d047819 */ /* 0x000fe400000006ff */
[----:B------:R-:W-:Y:S02]  /*6010*/  ISETP.GE.U32.AND P1, PT, R29, R26, PT ;  /* 0x0000001a1d00720c */ /* 0x000fe40003f26070 */
[----:B------:R-:W-:Y:S01]  /*6020*/  F2FP.BF16.F32.PACK_AB R8, R9, R8 ;  /* 0x000000080908723e */ /* 0x000fe200000010ff */
[----:B------:R-:W-:Y:S01]  /*6030*/  FMUL.FTZ R4, R5, R4 ;  /* 0x0000000405047220 */ /* 0x000fe20000410000 */
[----:B------:R-:W-:-:S02]  /*6040*/  PRMT R9, R6, 0x7632, R9 ;  /* 0x0000763206097816 */ /* 0x000fc40000000009 */
[----:B------:R-:W-:Y:S02]  /*6050*/  PRMT R7, R8, 0x7632, R7 ;  /* 0x0000763208077816 */ /* 0x000fe40000000007 */
[----:B------:R-:W-:-:S04]  /*6060*/  F2FP.BF16.F32.PACK_AB R4, R4, R15 ;  /* 0x0000000f0404723e */ /* 0x000fc800000010ff */
[----:B------:R-:W-:Y:S02]  /*6070*/  PRMT R5, R4, 0x7632, R5 ;  /* 0x0000763204057816 */ /* 0x000fe40000000005 */
[C---:B--2---:R-:W-:Y:S02]  /*6080*/  PRMT R3, R14.reuse, 0x7632, R3 ;  /* 0x000076320e037816 */ /* 0x044fe40000000003 */
[----:B------:R-:W-:-:S03]  /*6090*/  SHF.L.U32 R21, R14, 0x10, RZ ;  /* 0x000000100e157819 */ /* 0x000fc600000006ff */
[----:B------:R-:W-:Y:S02]  /*60a0*/  IMAD.U32 R3, R3, 0x10000, RZ ;  /* 0x0001000003037824 */ /* 0x000fe400078e00ff */
[----:B------:R-:W-:Y:S01]  /*60b0*/  FMUL.FTZ R21, R10, R21 ;  /* 0x000000150a157220 */ /* 0x000fe20000410000 */
[----:B------:R-:W-:Y:S01]  /*60c0*/  PRMT R10, R6, 0x7610, R10 ;  /* 0x00007610060a7816 */ /* 0x000fe2000000000a */
[----:B------:R-:W-:Y:S01]  /*60d0*/  FMUL.FTZ R20, R20, R3 ;  /* 0x0000000314147220 */ /* 0x000fe20000410000 */
[----:B------:R-:W-:-:S04]  /*60e0*/  PRMT R6, R4, 0x7610, R6 ;  /* 0x0000761004067816 */ /* 0x000fc80000000006 */
[----:B------:R-:W-:-:S04]  /*60f0*/  F2FP.BF16.F32.PACK_AB R20, R20, R21 ;  /* 0x000000151414723e */ /* 0x000fc800000010ff */
[C---:B------:R-:W-:Y:S02]  /*6100*/  PRMT R3, R20.reuse, 0x7632, R3 ;  /* 0x0000763214037816 */ /* 0x040fe40000000003 */
[----:B------:R-:W-:Y:S01]  /*6110*/  PRMT R4, R20, 0x7610, R4 ;  /* 0x0000761014047816 */ /* 0x000fe20000000004 */
[----:B------:R-:W-:Y:S06]  /*6120*/  @!P1 BRA `(.L_x_1699) ;  /* 0xffffffbc005c9947 */ /* 0x000fec000383ffff */
[----:B------:R-:W-:Y:S05]  /*6130*/  BSYNC B1 ;  /* 0x0000000000017941 */ /* 0x000fea0003800000 */
.L_x_1694:
[C---:B------:R-:W-:Y:S02]  /*6140*/  PRMT R29, R14.reuse, 0x7610, R29 ;  /* 0x000076100e1d7816 */ /* 0x040fe4000000001d */
[----:B------:R-:W-:-:S07]  /*6150*/  PRMT R30, R14, 0x7632, R30 ;  /* 0x000076320e1e7816 */ /* 0x000fce000000001e */
.L_x_1693:
[----:B------:R-:W-:Y:S05]  /*6160*/  BSYNC B0 ;  /* 0x0000000000007941 */ /* 0x000fea0003800000 */
.L_x_1692:
[----:B------:R-:W-:Y:S01]  /*6170*/  ISETP.GE.U32.AND P0, PT, R27, R26, PT ;  /* 0x0000001a1b00720c */ /* 0x000fe20003f06070 */
[----:B------:R-:W-:-:S12]  /*6180*/  BSSY B0, `(.L_x_1700) ;  /* 0x000046e000007945 */ /* 0x000fd80003800000 */
[----:B------:R-:W-:Y:S05]  /*6190*/  @P0 BRA `(.L_x_1701) ;  /* 0x0000004400b00947 */ /* 0x000fea0003800000 */
[----:B0-----:R-:W0:Y:S01]  /*61a0*/  LDC R28, c[0x0][0x254] ;  /* 0x00009500ff1c7b82 */ /* 0x001e220000000800 */
[----:B------:R-:W-:Y:S01]  /*61b0*/  HFMA2.MMA R11, -RZ, RZ, 0, 0 ;  /* 0x00000000ff0b7435 */ /* 0x000fe200000001ff */
[----:B0-----:R-:W-:-:S13]  /*61c0*/  ISETP.NE.AND P1, PT, R28, RZ, PT ;  /* 0x000000ff1c00720c */ /* 0x001fda0003f25270 */
[----:B------:R-:W-:Y:S05]  /*61d0*/  @!P1 BRA `(.L_x_1702) ;  /* 0x0000001000449947 */ /* 0x000fea0003800000 */
[----:B------:R-:W-:Y:S01]  /*61e0*/  MOV R15, R27 ;  /* 0x0000001b000f7202 */ /* 0x000fe20000000f00 */
[----:B------:R-:W-:Y:S01]  /*61f0*/  IMAD.MOV.U32 R14, RZ, RZ, RZ ;  /* 0x000000ffff0e7224 */ /* 0x000fe200078e00ff */
[----:B------:R-:W-:Y:S01]  /*6200*/  ULDC.64 UR6, c[0x0][0x258] ;  /* 0x0000960000067ab9 */ /* 0x000fe20000000a00 */
[----:B------:R-:W-:Y:S01]  /*6210*/  ULDC UR4, c[0x0][0x260] ;  /* 0x0000980000047ab9 */ /* 0x000fe20000000800 */
[----:B------:R-:W-:Y:S01]  /*6220*/  ISETP.NE.AND P2, PT, R28, 0x1, PT ;  /* 0x000000011c00780c */ /* 0x000fe20003f45270 */
        /* <DEDUP_REMOVED lines=250> */
[----:B------:R-:W-:Y:S01]  /*71d0*/  HFMA2.MMA R32, -RZ, RZ, 0, 0 ;  /* 0x00000000ff207435 */ /* 0x000fe200000001ff */
[----:B------:R-:W-:-:S09]  /*71e0*/  ULDC.64 UR4, c[0x0][0x370] ;  /* 0x0000dc0000047ab9 */ /* 0x000fd20000000a00 */
[----:B------:R-:W-:Y:S01]  /*71f0*/  IMAD.HI.U32 R20, R33, UR4, R32 ;  /* 0x0000000421147c27 */ /* 0x000fe2000f8e0020 */
[----:B------:R-:W-:Y:S01]  /*7200*/  ULDC UR4, c[0x0][0x36c] ;  /* 0x0000db0000047ab9 */ /* 0x000fe20000000800 */
[----:B------:R-:W0:Y:S03]  /*7210*/  @P2 LDC.64 R14, c[0x0][0x378] ;  /* 0x0000de00ff0e2b82 */ /* 0x000e260000000a00 */
[----:B------:R-:W-:Y:S01]  /*7220*/  SHF.R.U32.HI R21, RZ, UR5, R20 ;  /* 0x00000005ff157c19 */ /* 0x000fe20008011614 */
[----:B------:R-:W-:-:S03]  /*7230*/  @P2 IMAD.MOV.U32 R20, RZ, RZ, RZ ;  /* 0x000000ffff142224 */ /* 0x000fc600078e00ff */
[----:B------:R-:W-:Y:S01]  /*7240*/  IADD3 R32, -R21, RZ, RZ ;  /* 0x000000ff15207210 */ /* 0x000fe20007ffe1ff */
[----:B------:R-:W1:Y:S04]  /*7250*/  @P2 LDC R34, c[0x0][0x380] ;  /* 0x0000e000ff222b82 */ /* 0x000e680000000800 */
[----:B------:R-:W-:Y:S01]  /*7260*/  IMAD R32, R32, UR4, R33 ;  /* 0x0000000420207c24 */ /* 0x000fe2000f8e0221 */
[----:B------:R-:W-:-:S03]  /*7270*/  ULDC UR4, c[0x0][0x3e0] ;  /* 0x0000f80000047ab9 */ /* 0x000fc60000000800 */
[----:B------:R-:W2:Y:S01]  /*7280*/  @P2 LDC R12, c[0x0][0x3e4] ;  /* 0x0000f900ff0c2b82 */ /* 0x000ea20000000800 */
[----:B------:R-:W-:Y:S02]  /*7290*/  IMAD R11, R32, UR4, R11 ;  /* 0x00000004200b7c24 */ /* 0x000fe4000f8e020b */
[----:B0-----:R-:W-:-:S05]  /*72a0*/  @P2 IMAD.HI.U32 R15, R21, R15, R20 ;  /* 0x0000000f150f2227 */ /* 0x001fca00078e0014 */
[----:B-1----:R-:W-:-:S05]  /*72b0*/  @P2 SHF.R.U32.HI R15, RZ, R34, R15 ;  /* 0x00000022ff0f2219 */ /* 0x002fca000001160f */
[----:B------:R-:W-:-:S04]  /*72c0*/  @P2 IMAD.MOV R15, RZ, RZ, -R15 ;  /* 0x000000ffff0f2224 */ /* 0x000fc800078e0a0f */
[----:B------:R-:W-:-:S04]  /*72d0*/  @P2 IMAD R14, R14, R15, R21 ;  /* 0x0000000f0e0e2224 */ /* 0x000fc800078e0215 */
[----:B--2---:R-:W-:-:S07]  /*72e0*/  @P2 IMAD R11, R14, R12, R11 ;  /* 0x0000000c0e0b2224 */ /* 0x004fce00078e020b */
.L_x_1702:
[----:B------:R-:W-:-:S04]  /*72f0*/  LOP3.LUT R11, R11, 0xfffffffc, RZ, 0xc0, !PT ;  /* 0xfffffffc0b0b7812 */ /* 0x000fc800078ec0ff */
[----:B------:R-:W-:-:S04]  /*7300*/  IADD3 R14, P2, R18, R11, RZ ;  /* 0x0000000b120e7210 */ /* 0x000fc80007f5e0ff */
[----:B------:R-:W-:-:S05]  /*7310*/  IADD3.X R15, RZ, R19, RZ, P2, !PT ;  /* 0x00000013ff0f7210 */ /* 0x000fca00017fe4ff */
[----:B------:R-:W2:Y:S01]  /*7320*/  LDG.E R14, desc[UR58][R14.64] ;  /* 0x0000003a0e0e7981 */ /* 0x000ea2000c1e1900 */
[----:B------:R-:W-:-:S05]  /*7330*/  IMAD.IADD R21, R27, 0x1, R0 ;  /* 0x000000011b157824 */ /* 0x000fca00078e0200 */
[----:B------:R-:W-:Y:S02]  /*7340*/  ISETP.GE.U32.AND P2, PT, R21, R26, PT ;  /* 0x0000001a1500720c */ /* 0x000fe40003f46070 */
[C---:B--2---:R-:W-:Y:S02]  /*7350*/  PRMT R12, R14.reuse, 0x7610, R12 ;  /* 0x000076100e0c7816 */ /* 0x044fe4000000000c */
[----:B------:R-:W-:-:S09]  /*7360*/  PRMT R11, R14, 0x7632, R11 ;  /* 0x000076320e0b7816 */ /* 0x000fd2000000000b */
[----:B------:R-:W-:Y:S05]  /*7370*/  @P2 BRA `(.L_x_1701) ;  /* 0x0000003400382947 */ /* 0x000fea0003800000 */
[----:B------:R-:W-:Y:S01]  /*7380*/  MOV R31, RZ ;  /* 0x000000ff001f7202 */ /* 0x000fe20000000f00 */
        /* <DEDUP_REMOVED lines=273> */
.L_x_1703:
[----:B------:R-:W-:-:S04]  /*84a0*/  LOP3.LUT R15, R31, 0xfffffffc, RZ, 0xc0, !PT ;  /* 0xfffffffc1f0f7812 */ /* 0x000fc800078ec0ff */
[----:B------:R-:W-:-:S05]  /*84b0*/  IADD3 R14, P2, R18, R15, RZ ;  /* 0x0000000f120e7210 */ /* 0x000fca0007f5e0ff */
[----:B------:R-:W-:-:S05]  /*84c0*/  IMAD.X R15, RZ, RZ, R19, P2 ;  /* 0x000000ffff0f7224 */ /* 0x000fca00010e0613 */
[----:B------:R-:W2:Y:S01]  /*84d0*/  LDG.E R14, desc[UR58][R14.64] ;  /* 0x0000003a0e0e7981 */ /* 0x000ea2000c1e1900 */
[----:B------:R-:W-:-:S04]  /*84e0*/  IADD3 R21, R21, R0, RZ ;  /* 0x0000000015157210 */ /* 0x000fc80007ffe0ff */
[----:B------:R-:W-:Y:S02]  /*84f0*/  ISETP.GE.U32.AND P2, PT, R21, R26, PT ;  /* 0x0000001a1500720c */ /* 0x000fe40003f46070 */
[C---:B--2---:R-:W-:Y:S02]  /*8500*/  PRMT R25, R14.reuse, 0x7610, R25 ;  /* 0x000076100e197816 */ /* 0x044fe40000000019 */
[----:B------:R-:W-:-:S09]  /*8510*/  PRMT R24, R14, 0x7632, R24 ;  /* 0x000076320e187816 */ /* 0x000fd20000000018 */
[----:B------:R-:W-:Y:S05]  /*8520*/  @P2 BRA `(.L_x_1701) ;  /* 0x0000002000cc2947 */ /* 0x000fea0003800000 */
        /* <DEDUP_REMOVED lines=270> */
[----:B-1----:R-:W-:-:S05]  /*9610*/  @P2 SHF.R.U32.HI R31, RZ, R31, R32 ;  /* 0x0000001fff1f2219 */ /* 0x002fca0000011620 */
[----:B------:R-:W-:-:S04]  /*9620*/  @P2 IMAD.MOV R31, RZ, RZ, -R31 ;  /* 0x000000ffff1f2224 */ /* 0x000fc800078e0a1f */
[----:B------:R-:W-:-:S04]  /*9630*/  @P2 IMAD R14, R14, R31, R33 ;  /* 0x0000001f0e0e2224 */ /* 0x000fc800078e0221 */
[----:B--2---:R-:W-:-:S07]  /*9640*/  @P2 IMAD R13, R14, R22, R13 ;  /* 0x000000160e0d2224 */ /* 0x004fce00078e020d */
.L_x_1704:
        /* <DEDUP_REMOVED lines=9> */
[----:B------:R-:W-:Y:S01]  /*96e0*/  HFMA2.MMA R29, -RZ, RZ, 0, 0 ;  /* 0x00000000ff1d7435 */ /* 0x000fe200000001ff */
[----:B------:R-:W-:Y:S10]  /*96f0*/  @!P1 BRA `(.L_x_1705) ;  /* 0x0000001000409947 */ /* 0x000ff40003800000 */
        /* <DEDUP_REMOVED lines=264> */
[----:B0-----:R-:W-:-:S05]  /*a780*/  @P1 IMAD.HI.U32 R15, R31, R15, R30 ;  /* 0x0000000f1f0f1227 */ /* 0x001fca00078e001e */
[----:B-1----:R-:W-:Y:S01]  /*a790*/  @P1 SHF.R.U32.HI R15, RZ, R28, R15 ;  /* 0x0000001cff0f1219 */ /* 0x002fe2000001160f */
[----:B------:R-:W-:Y:S01]  /*a7a0*/  IMAD R28, R33, UR4, R21 ;  /* 0x00000004211c7c24 */ /* 0x000fe2000f8e0215 */
[----:B------:R-:W-:Y:S02]  /*a7b0*/  ULDC UR4, c[0x0][0x3e0] ;  /* 0x0000f80000047ab9 */ /* 0x000fe40000000800 */
[----:B------:R-:W-:Y:S01]  /*a7c0*/  @P1 IADD3 R15, -R15, RZ, RZ ;  /* 0x000000ff0f0f1210 */ /* 0x000fe20007ffe1ff */
[----:B------:R-:W-:-:S04]  /*a7d0*/  IMAD R29, R28, UR4, R29 ;  /* 0x000000041c1d7c24 */ /* 0x000fc8000f8e021d */
[----:B------:R-:W-:-:S04]  /*a7e0*/  @P1 IMAD R14, R14, R15, R31 ;  /* 0x0000000f0e0e1224 */ /* 0x000fc800078e021f */
[----:B--2---:R-:W-:-:S07]  /*a7f0*/  @P1 IMAD R29, R14, R20, R29 ;  /* 0x000000140e1d1224 */ /* 0x004fce00078e021d */
.L_x_1705:
[----:B------:R-:W-:-:S04]  /*a800*/  LOP3.LUT R15, R29, 0xfffffffc, RZ, 0xc0, !PT ;  /* 0xfffffffc1d0f7812 */ /* 0x000fc800078ec0ff */
[----:B------:R-:W-:-:S05]  /*a810*/  IADD3 R14, P1, R18, R15, RZ ;  /* 0x0000000f120e7210 */ /* 0x000fca0007f3e0ff */
[----:B------:R-:W-:-:S05]  /*a820*/  IMAD.X R15, RZ, RZ, R19, P1 ;  /* 0x000000ffff0f7224 */ /* 0x000fca00008e0613 */
[----:B------:R-:W2:Y:S02]  /*a830*/  LDG.E R14, desc[UR58][R14.64] ;  /* 0x0000003a0e0e7981 */ /* 0x000ea4000c1e1900 */
[C---:B--2---:R-:W-:Y:S02]  /*a840*/  PRMT R29, R14.reuse, 0x7610, R29 ;  /* 0x000076100e1d7816 */ /* 0x044fe4000000001d */
[----:B------:R-:W-:-:S07]  /*a850*/  PRMT R30, R14, 0x7632, R30 ;  /* 0x000076320e1e7816 */ /* 0x000fce000000001e */
.L_x_1701:
[----:B------:R-:W-:Y:S05]  /*a860*/  BSYNC B0 ;  /* 0x0000000000007941 */ /* 0x000fea0003800000 */
.L_x_1700:
[----:B------:R-:W-:Y:S04]  /*a870*/  BSSY B0, `(.L_x_1706) ;  /* 0x000002c000007945 */ /* 0x000fe80003800000 */
[----:B------:R-:W-:Y:S05]  /*a880*/  @P0 BRA `(.L_x_1707) ;  /* 0x0000000000a80947 */ /* 0x000fea0003800000 */
[----:B------:R-:W-:Y:S01]  /*a890*/  IMAD.U32 R15, R12, 0x10000, RZ ;  /* 0x000100000c0f7824 */ /* 0x000fe200078e00ff */
[----:B------:R-:W-:Y:S01]  /*a8a0*/  SHF.L.U32 R10, R10, 0x10, RZ ;  /* 0x000000100a0a7819 */ /* 0x000fe200000006ff */
[----:B------:R-:W-:Y:S01]  /*a8b0*/  IMAD.U32 R12, R11, 0x10000, RZ ;  /* 0x000100000b0c7824 */ /* 0x000fe200078e00ff */
[----:B------:R-:W-:Y:S02]  /*a8c0*/  IADD3 R11, R27, R0, RZ ;  /* 0x000000001b0b7210 */ /* 0x000fe40007ffe0ff */
[----:B------:R-:W-:Y:S01]  /*a8d0*/  SHF.L.U32 R9, R9, 0x10, RZ ;  /* 0x0000001009097819 */ /* 0x000fe200000006ff */
[----:B------:R-:W-:Y:S01]  /*a8e0*/  FMUL.FTZ R10, R10, R15 ;  /* 0x0000000f0a0a7220 */ /* 0x000fe20000410000 */
[----:B------:R-:W-:-:S03]  /*a8f0*/  ISETP.GE.U32.AND P0, PT, R11, R26, PT ;  /* 0x0000001a0b00720c */ /* 0x000fc60003f06070 */
[----:B------:R-:W-:-:S05]  /*a900*/  FMUL.FTZ R9, R9, R12 ;  /* 0x0000000c09097220 */ /* 0x000fca0000410000 */
[----:B------:R-:W-:-:S04]  /*a910*/  F2FP.BF16.F32.PACK_AB R10, R9, R10 ;  /* 0x0000000a090a723e */ /* 0x000fc800000010ff */
[----:B------:R-:W-:Y:S01]  /*a920*/  PRMT R9, R10, 0x7632, R9 ;  /* 0x000076320a097816 */ /* 0x000fe20000000009 */
[----:B------:R-:W-:Y:S06]  /*a930*/  @P0 BRA `(.L_x_1707) ;  /* 0x00000000007c0947 */ /* 0x000fec0003800000 */
[----:B------:R-:W-:Y:S01]  /*a940*/  IMAD.IADD R11, R11, 0x1, R0 ;  /* 0x000000010b0b7824 */ /* 0x000fe200078e0200 */
[----:B------:R-:W-:Y:S01]  /*a950*/  SHF.L.U32 R25, R25, 0x10, RZ ;  /* 0x0000001019197819 */ /* 0x000fe200000006ff */
[----:B------:R-:W-:Y:S01]  /*a960*/  IMAD.U32 R8, R8, 0x10000, RZ ;  /* 0x0001000008087824 */ /* 0x000fe200078e00ff */
[----:B------:R-:W-:Y:S01]  /*a970*/  SHF.L.U32 R24, R24, 0x10, RZ ;  /* 0x0000001018187819 */ /* 0x000fe200000006ff */
[----:B------:R-:W-:Y:S01]  /*a980*/  IMAD.U32 R7, R7, 0x10000, RZ ;  /* 0x0001000007077824 */ /* 0x000fe200078e00ff */
[----:B------:R-:W-:Y:S01]  /*a990*/  ISETP.GE.U32.AND P0, PT, R11, R26, PT ;  /* 0x0000001a0b00720c */ /* 0x000fe20003f06070 */
[----:B------:R-:W-:Y:S02]  /*a9a0*/  FMUL.FTZ R8, R8, R25 ;  /* 0x0000001908087220 */ /* 0x000fe40000410000 */
[----:B------:R-:W-:-:S05]  /*a9b0*/  FMUL.FTZ R7, R7, R24 ;  /* 0x0000001807077220 */ /* 0x000fca0000410000 */
[----:B------:R-:W-:-:S04]  /*a9c0*/  F2FP.BF16.F32.PACK_AB R8, R7, R8 ;  /* 0x000000080708723e */ /* 0x000fc800000010ff */
[----:B------:R-:W-:Y:S01]  /*a9d0*/  PRMT R7, R8, 0x7632, R7 ;  /* 0x0000763208077816 */ /* 0x000fe20000000007 */
[----:B------:R-:W-:Y:S06]  /*a9e0*/  @P0 BRA `(.L_x_1707) ;  /* 0x0000000000500947 */ /* 0x000fec0003800000 */
[----:B------:R-:W-:Y:S01]  /*a9f0*/  IADD3 R11, R11, R0, RZ ;  /* 0x000000000b0b7210 */ /* 0x000fe20007ffe0ff */
[----:B------:R-:W-:Y:S01]  /*aa00*/  IMAD.U32 R6, R6, 0x10000, RZ ;  /* 0x0001000006067824 */ /* 0x000fe200078e00ff */
[----:B------:R-:W-:Y:S01]  /*aa10*/  SHF.L.U32 R0, R13, 0x10, RZ ;  /* 0x000000100d007819 */ /* 0x000fe200000006ff */
[----:B------:R-:W-:Y:S01]  /*aa20*/  IMAD.U32 R5, R5, 0x10000, RZ ;  /* 0x0001000005057824 */ /* 0x000fe200078e00ff */
[----:B------:R-:W-:Y:S02]  /*aa30*/  ISETP.GE.U32.AND P0, PT, R11, R26, PT ;  /* 0x0000001a0b00720c */ /* 0x000fe40003f06070 */
[----:B------:R-:W-:Y:S01]  /*aa40*/  SHF.L.U32 R11, R22, 0x10, RZ ;  /* 0x00000010160b7819 */ /* 0x000fe200000006ff */
[----:B------:R-:W-:-:S04]  /*aa50*/  FMUL.FTZ R5, R5, R0 ;  /* 0x0000000005057220 */ /* 0x000fc80000410000 */
[----:B------:R-:W-:-:S05]  /*aa60*/  FMUL.FTZ R6, R6, R11 ;  /* 0x0000000b06067220 */ /* 0x000fca0000410000 */
[----:B------:R-:W-:Y:S01]  /*aa70*/  F2FP.BF16.F32.PACK_AB R6, R5, R6 ;  /* 0x000000060506723e */ /* 0x000fe200000010ff */
[----:B------:R-:W-:Y:S01]  /*aa80*/  @!P0 IMAD.U32 R29, R29, 0x10000, RZ ;  /* 0x000100001d1d8824 */ /* 0x000fe200078e00ff */
[----:B------:R-:W-:Y:S01]  /*aa90*/  @!P0 SHF.L.U32 R30, R30, 0x10, RZ ;  /* 0x000000101e1e8819 */ /* 0x000fe200000006ff */
[----:B------:R-:W-:Y:S01]  /*aaa0*/  @!P0 IMAD.U32 R12, R4, 0x10000, RZ ;  /* 0x00010000040c8824 */ /* 0x000fe200078e00ff */
[----:B------:R-:W-:Y:S02]  /*aab0*/  @!P0 SHF.L.U32 R13, R3, 0x10, RZ ;  /* 0x00000010030d8819 */ /* 0x000fe400000006ff */
[----:B------:R-:W-:Y:S01]  /*aac0*/  PRMT R5, R6, 0x7632, R5 ;  /* 0x0000763206057816 */ /* 0x000fe20000000005 */
[----:B------:R-:W-:Y:S02]  /*aad0*/  @!P0 FMUL.FTZ R12, R12, R29 ;  /* 0x0000001d0c0c8220 */ /* 0x000fe40000410000 */
[----:B------:R-:W-:-:S03]  /*aae0*/  @!P0 FMUL.FTZ R13, R13, R30 ;  /* 0x0000001e0d0d8220 */ /* 0x000fc60000410000 */
[----:B------:R-:W-:Y:S02]  /*aaf0*/  @!P0 F2FP.BF16.F32.PACK_AB R12, RZ, R12 ;  /* 0x0000000cff0c823e */ /* 0x000fe400000010ff */
[----:B------:R-:W-:Y:S02]  /*ab00*/  @!P0 F2FP.BF16.F32.PACK_AB R13, RZ, R13 ;  /* 0x0000000dff0d823e */ /* 0x000fe400000010ff */
[----:B------:R-:W-:Y:S02]  /*ab10*/  @!P0 PRMT R4, R12, 0x7610, R4 ;  /* 0x000076100c048816 */ /* 0x000fe40000000004 */
[----:B------:R-:W-:-:S07]  /*ab20*/  @!P0 PRMT R3, R13, 0x7610, R3 ;  /* 0x000076100d038816 */ /* 0x000fce0000000003 */
.L_x_1707:
[----:B------:R-:W-:Y:S05]  /*ab30*/  BSYNC B0 ;  /* 0x0000000000007941 */ /* 0x000fea0003800000 */
.L_x_1706:
[----:B------:R-:W-:Y:S01]  /*ab40*/  SHF.L.U32 R0, R7, 0x10, RZ ;  /* 0x0000001007007819 */ /* 0x000fe200000006ff */
[----:B------:R-:W-:Y:S01]  /*ab50*/  IMAD.U32 R9, R9, 0x10000, RZ ;  /* 0x0001000009097824 */ /* 0x000fe200078e00ff */
[----:B------:R-:W-:Y:S01]  /*ab60*/  SHF.L.U32 R11, R8, 0x10, RZ ;  /* 0x00000010080b7819 */ /* 0x000fe200000006ff */
[----:B------:R-:W-:Y:S02]  /*ab70*/  IMAD.U32 R10, R10, 0x10000, RZ ;  /* 0x000100000a0a7824 */ /* 0x000fe400078e00ff */
[----:B------:R-:W-:Y:S01]  /*ab80*/  FMUL.FTZ R0, R9, R0 ;  /* 0x0000000009007220 */ /* 0x000fe20000410000 */
[----:B------:R-:W-:Y:S02]  /*ab90*/  IMAD.U32 R8, R5, 0x10000, RZ ;  /* 0x0001000005087824 */ /* 0x000fe400078e00ff */
[----:B------:R-:W-:Y:S01]  /*aba0*/  FMUL.FTZ R10, R10, R11 ;  /* 0x0000000b0a0a7220 */ /* 0x000fe20000410000 */
[----:B------:R-:W-:Y:S02]  /*abb0*/  IMAD.U32 R7, R6, 0x10000, RZ ;  /* 0x0001000006077824 */ /* 0x000fe400078e00ff */
[----:B------:R-:W1:Y:S08]  /*abc0*/  F2F.BF16.F32 R0, R0 ;  /* 0x0000000000007304 */ /* 0x000e700000202000 */
[----:B------:R-:W2:Y:S01]  /*abd0*/  F2F.BF16.F32 R10, R10 ;  /* 0x0000000a000a7304 */ /* 0x000ea20000202000 */
[----:B-1----:R-:W-:-:S05]  /*abe0*/  SHF.L.U32 R5, R0, 0x10, RZ ;  /* 0x0000001000057819 */ /* 0x002fca00000006ff */
[----:B------:R-:W-:Y:S01]  /*abf0*/  FMUL.FTZ R5, R5, R8 ;  /* 0x0000000805057220 */ /* 0x000fe20000410000 */
[----:B--2---:R-:W-:-:S05]  /*ac00*/  SHF.L.U32 R6, R10, 0x10, RZ ;  /* 0x000000100a067819 */ /* 0x004fca00000006ff */
[----:B------:R-:W1:Y:S01]  /*ac10*/  F2F.BF16.F32 R5, R5 ;  /* 0x0000000500057304 */ /* 0x000e620000202000 */
[----:B------:R-:W-:Y:S01]  /*ac20*/  FMUL.FTZ R6, R6, R7 ;  /* 0x0000000706067220 */ /* 0x000fe20000410000 */
[----:B------:R-:W-:Y:S01]  /*ac30*/  IMAD.U32 R7, R4, 0x10000, RZ ;  /* 0x0001000004077824 */ /* 0x000fe200078e00ff */
[----:B------:R-:W-:-:S05]  /*ac40*/  SHF.L.U32 R4, R3, 0x10, RZ ;  /* 0x0000001003047819 */ /* 0x000fca00000006ff */
[----:B------:R-:W2:Y:S01]  /*ac50*/  F2F.BF16.F32 R6, R6 ;  /* 0x0000000600067304 */ /* 0x000ea20000202000 */
[----:B-1----:R-:W-:-:S05]  /*ac60*/  SHF.L.U32 R3, R5, 0x10, RZ ;  /* 0x0000001005037819 */ /* 0x002fca00000006ff */
[----:B------:R-:W-:Y:S01]  /*ac70*/  FMUL.FTZ R3, R3, R4 ;  /* 0x0000000403037220 */ /* 0x000fe20000410000 */
[----:B--2---:R-:W-:-:S04]  /*ac80*/  IMAD.U32 R0, R6, 0x10000, RZ ;  /* 0x0001000006007824 */ /* 0x004fc800078e00ff */
[----:B------:R-:W-:-:S05]  /*ac90*/  FMUL.FTZ R0, R0, R7 ;  /* 0x0000000700007220 */ /* 0x000fca0000410000 */
[----:B------:R-:W-:-:S04]  /*aca0*/  F2FP.BF16.F32.PACK_AB R0, R0, R3 ;  /* 0x000000030000723e */ /* 0x000fc800000010ff */
[C---:B------:R-:W-:Y:S02]  /*acb0*/  PRMT R25, R0.reuse, 0x7632, R25 ;  /* 0x0000763200197816 */ /* 0x040fe40000000019 */
[----:B------:R-:W-:Y:S01]  /*acc0*/  PRMT R18, R0, 0x7610, R18 ;  /* 0x0000761000127816 */ /* 0x000fe20000000012 */
[----:B------:R-:W-:Y:S06]  /*acd0*/  BRA `(.L_x_1674) ;  /* 0x00000018000c7947 */ /* 0x000fec0003800000 */
.L_x_1691:
        /* <DEDUP_REMOVED lines=9> */
[----:B------:R-:W-:Y:S01]  /*ad70*/  BSSY B1, `(.L_x_1710) ;  /* 0x0000045000017945 */ /* 0x000fe20003800000 */
[--C-:B------:R-:W-:Y:S01]  /*ad80*/  IMAD.MOV.U32 R14, RZ, RZ, R8.reuse ;  /* 0x000000ffff0e7224 */ /* 0x100fe200078e0008 */
[-C--:B------:R-:W-:Y:S01]  /*ad90*/  MOV R13, R8.reuse ;  /* 0x00000008000d7202 */ /* 0x080fe20000000f00 */
[--C-:B------:R-:W-:Y:S01]  /*ada0*/  IMAD.MOV.U32 R12, RZ, RZ, R8.reuse ;  /* 0x000000ffff0c7224 */ /* 0x100fe200078e0008 */
[-C--:B------:R-:W-:Y:S01]  /*adb0*/  MOV R11, R8.reuse ;  /* 0x00000008000b7202 */ /* 0x080fe20000000f00 */
[----:B------:R-:W-:Y:S01]  /*adc0*/  IMAD.MOV.U32 R10, RZ, RZ, R8 ;  /* 0x000000ffff0a7224 */ /* 0x000fe200078e0008 */
[----:B------:R-:W-:-:S07]  /*add0*/  MOV R9, R8 ;  /* 0x0000000800097202 */ /* 0x000fce0000000f00 */
.L_x_1711:
[----:B------:R-:W-:Y:S02]  /*ade0*/  IMAD.IADD R5, R0, 0x1, R27 ;  /* 0x0000000100057824 */ /* 0x000fe400078e021b */
[C---:B------:R-:W-:Y:S02]  /*adf0*/  IMAD R27, R20.reuse, R27, RZ ;  /* 0x0000001b141b7224 */ /* 0x040fe400078e02ff */
[----:B------:R-:W-:Y:S01]  /*ae00*/  IMAD R4, R20, R5, RZ ;  /* 0x0000000514047224 */ /* 0x000fe200078e02ff */
[----:B------:R-:W-:Y:S02]  /*ae10*/  IADD3 R5, R5, R0, RZ ;  /* 0x0000000005057210 */ /* 0x000fe40007ffe0ff */
[----:B------:R-:W-:Y:S02]  /*ae20*/  SHF.R.U32.HI R25, RZ, 0x1, R27 ;  /* 0x00000001ff197819 */ /* 0x000fe4000001161b */
[----:B------:R-:W-:Y:S01]  /*ae30*/  SHF.R.U32.HI R29, RZ, 0x1, R4 ;  /* 0x00000001ff1d7819 */ /* 0x000fe20000011604 */
[----:B------:R-:W-:-:S02]  /*ae40*/  IMAD.IADD R27, R5, 0x1, R0 ;  /* 0x00000001051b7824 */ /* 0x000fc400078e0200 */
[C---:B------:R-:W-:Y:S02]  /*ae50*/  IMAD R5, R20.reuse, R5, RZ ;  /* 0x0000000514057224 */ /* 0x040fe400078e02ff */
[----:B------:R-:W-:Y:S02]  /*ae60*/  IMAD R4, R20, R27, RZ ;  /* 0x0000001b14047224 */ /* 0x000fe400078e02ff */
[----:B------:R-:W-:Y:S01]  /*ae70*/  IMAD.WIDE.U32 R28, R29, 0x4, R18 ;  /* 0x000000041d1c7825 */ /* 0x000fe200078e0012 */
[----:B------:R-:W-:Y:S02]  /*ae80*/  SHF.R.U32.HI R5, RZ, 0x1, R5 ;  /* 0x00000001ff057819 */ /* 0x000fe40000011605 */
[----:B------:R-:W-:Y:S01]  /*ae90*/  SHF.R.U32.HI R7, RZ, 0x1, R4 ;  /* 0x00000001ff077819 */ /* 0x000fe20000011604 */
[--C-:B------:R-:W-:Y:S02]  /*aea0*/  IMAD.WIDE.U32 R24, R25, 0x4, R18.reuse ;  /* 0x0000000419187825 */ /* 0x100fe400078e0012 */
[----:B------:R-:W2:Y:S02]  /*aeb0*/  LDG.E R28, desc[UR58][R28.64] ;  /* 0x0000003a1c1c7981 */ /* 0x000ea4000c1e1900 */
[----:B------:R-:W-:-:S02]  /*aec0*/  IMAD.WIDE.U32 R4, R5, 0x4, R18 ;  /* 0x0000000405047825 */ /* 0x000fc400078e0012 */
[----:B------:R0:W3:Y:S02]  /*aed0*/  LDG.E R24, desc[UR58][R24.64] ;  /* 0x0000003a18187981 */ /* 0x0000e4000c1e1900 */
[----:B------:R-:W-:Y:S02]  /*aee0*/  IMAD.WIDE.U32 R6, R7, 0x4, R18 ;  /* 0x0000000407067825 */ /* 0x000fe400078e0012 */
[----:B------:R-:W4:Y:S04]  /*aef0*/  LDG.E R4, desc[UR58][R4.64] ;  /* 0x0000003a04047981 */ /* 0x000f28000c1e1900 */
[----:B------:R1:W5:Y:S01]  /*af00*/  LDG.E R6, desc[UR58][R6.64] ;  /* 0x0000003a06067981 */ /* 0x000362000c1e1900 */
[----:B------:R-:W-:Y:S01]  /*af10*/  SHF.L.U32 R21, R9, 0x10, RZ ;  /* 0x0000001009157819 */ /* 0x000fe200000006ff */
[----:B------:R-:W-:Y:S01]  /*af20*/  IMAD.IADD R27, R27, 0x1, R0 ;  /* 0x000000011b1b7824 */ /* 0x000fe200078e0200 */
[----:B------:R-:W-:Y:S01]  /*af30*/  SHF.L.U32 R15, R8, 0x10, RZ ;  /* 0x00000010080f7819 */ /* 0x000fe200000006ff */
[----:B------:R-:W-:Y:S01]  /*af40*/  IMAD.U32 R22, R10, 0x10000, RZ ;  /* 0x000100000a167824 */ /* 0x000fe200078e00ff */
[----:B------:R-:W-:Y:S01]  /*af50*/  SHF.L.U32 R11, R11, 0x10, RZ ;  /* 0x000000100b0b7819 */ /* 0x000fe200000006ff */
[----:B0-----:R-:W-:Y:S01]  /*af60*/  IMAD R25, R0, 0x3, R27 ;  /* 0x0000000300197824 */ /* 0x001fe200078e021b */
[----:B------:R-:W-:Y:S01]  /*af70*/  SHF.L.U32 R13, R13, 0x10, RZ ;  /* 0x000000100d0d7819 */ /* 0x000fe200000006ff */
[----:B------:R-:W-:Y:S01]  /*af80*/  IMAD.U32 R12, R12, 0x10000, RZ ;  /* 0x000100000c0c7824 */ /* 0x000fe200078e00ff */
[----:B------:R-:W-:-:S02]  /*af90*/  SHF.L.U32 R3, R3, 0x10, RZ ;  /* 0x0000001003037819 */ /* 0x000fc400000006ff */
[----:B------:R-:W-:Y:S02]  /*afa0*/  ISETP.GE.U32.AND P0, PT, R25, R26, PT ;  /* 0x0000001a1900720c */ /* 0x000fe40003f06070 */
[----:B--2---:R-:W-:Y:S01]  /*afb0*/  PRMT R9, R28, 0x7632, R9 ;  /* 0x000076321c097816 */ /* 0x004fe20000000009 */
[----:B---3--:R-:W-:-:S03]  /*afc0*/  IMAD.U32 R10, R24, 0x10000, RZ ;  /* 0x00010000180a7824 */ /* 0x008fc600078e00ff */
[----:B------:R-:W-:Y:S01]  /*afd0*/  SHF.L.U32 R30, R9, 0x10, RZ ;  /* 0x00000010091e7819 */ /* 0x000fe200000006ff */
[----:B-1----:R-:W-:Y:S01]  /*afe0*/  IMAD.U32 R7, R28, 0x10000, RZ ;  /* 0x000100001c077824 */ /* 0x002fe200078e00ff */
[----:B------:R-:W-:Y:S01]  /*aff0*/  PRMT R8, R24, 0x7632, R8 ;  /* 0x0000763218087816 */ /* 0x000fe20000000008 */
[----:B------:R-:W-:Y:S01]  /*b000*/  FMUL.FTZ R5, R15, R10 ;  /* 0x0000000a0f057220 */ /* 0x000fe20000410000 */
[----:B----4-:R-:W-:Y:S01]  /*b010*/  PRMT R9, R4, 0x7632, R9 ;  /* 0x0000763204097816 */ /* 0x010fe20000000009 */
[----:B------:R-:W-:Y:S01]  /*b020*/  FMUL.FTZ R30, R11, R30 ;  /* 0x0000001e0b1e7220 */ /* 0x000fe20000410000 */
[----:B-----5:R-:W-:Y:S01]  /*b030*/  PRMT R10, R6, 0x7632, R10 ;  /* 0x00007632060a7816 */ /* 0x020fe2000000000a */
[----:B------:R-:W-:Y:S01]  /*b040*/  IMAD.U32 R15, R14, 0x10000, RZ ;  /* 0x000100000e0f7824 */ /* 0x000fe200078e00ff */
[----:B------:R-:W-:Y:S01]  /*b050*/  SHF.L.U32 R11, R4, 0x10, RZ ;  /* 0x00000010040b7819 */ /* 0x000fe200000006ff */
[----:B------:R-:W-:Y:S01]  /*b060*/  FMUL.FTZ R7, R22, R7 ;  /* 0x0000000716077220 */ /* 0x000fe20000410000 */
[----:B------:R-:W-:Y:S01]  /*b070*/  SHF.L.U32 R8, R8, 0x10, RZ ;  /* 0x0000001008087819 */ /* 0x000fe200000006ff */
[----:B------:R-:W-:Y:S01]  /*b080*/  IMAD.U32 R14, R9, 0x10000, RZ ;  /* 0x00010000090e7824 */ /* 0x000fe200078e00ff */
[----:B------:R-:W-:Y:S01]  /*b090*/  SHF.L.U32 R10, R10, 0x10, RZ ;  /* 0x000000100a0a7819 */ /* 0x000fe200000006ff */
[----:B------:R-:W-:-:S02]  /*b0a0*/  IMAD.U32 R22, R6, 0x10000, RZ ;  /* 0x0001000006167824 */ /* 0x000fc400078e00ff */
[----:B------:R-:W-:Y:S01]  /*b0b0*/  FMUL.FTZ R11, R12, R11 ;  /* 0x0000000b0c0b7220 */ /* 0x000fe20000410000 */
[----:B------:R-:W-:Y:S01]  /*b0c0*/  FMUL.FTZ R14, R13, R14 ;  /* 0x0000000e0d0e7220 */ /* 0x000fe20000410000 */
[----:B------:R-:W-:Y:S01]  /*b0d0*/  FMUL.FTZ R8, R21, R8 ;  /* 0x0000000815087220 */ /* 0x000fe20000410000 */
[----:B------:R-:W-:Y:S01]  /*b0e0*/  FMUL.FTZ R15, R15, R22 ;  /* 0x000000160f0f7220 */ /* 0x000fe20000410000 */
[----:B------:R-:W-:Y:S01]  /*b0f0*/  FMUL.FTZ R10, R10, R3 ;  /* 0x000000030a0a7220 */ /* 0x000fe20000410000 */
[----:B------:R-:W-:Y:S02]  /*b100*/  F2FP.BF16.F32.PACK_AB R7, R30, R7 ;  /* 0x000000071e07723e */ /* 0x000fe400000010ff */
[----:B------:R-:W-:Y:S02]  /*b110*/  F2FP.BF16.F32.PACK_AB R14, R14, R11 ;  /* 0x0000000b0e0e723e */ /* 0x000fe400000010ff */
[----:B------:R-:W-:Y:S02]  /*b120*/  F2FP.BF16.F32.PACK_AB R8, R8, R5 ;  /* 0x000000050808723e */ /* 0x000fe400000010ff */
[----:B------:R-:W-:-:S02]  /*b130*/  F2FP.BF16.F32.PACK_AB R15, R10, R15 ;  /* 0x0000000f0a0f723e */ /* 0x000fc400000010ff */
[C---:B------:R-:W-:Y:S02]  /*b140*/  PRMT R13, R14.reuse, 0x7632, R13 ;  /* 0x000076320e0d7816 */ /* 0x040fe4000000000d */
[----:B------:R-:W-:Y:S02]  /*b150*/  PRMT R12, R14, 0x7610, R12 ;  /* 0x000076100e0c7816 */ /* 0x000fe4000000000c */
[----:B------:R-:W-:Y:S02]  /*b160*/  PRMT R9, R8, 0x7632, R9 ;  /* 0x0000763208097816 */ /* 0x000fe40000000009 */
[C---:B------:R-:W-:Y:S02]  /*b170*/  PRMT R11, R7.reuse, 0x7632, R11 ;  /* 0x00007632070b7816 */ /* 0x040fe4000000000b */
[----:B------:R-:W-:Y:S02]  /*b180*/  PRMT R10, R7, 0x7610, R10 ;  /* 0x00007610070a7816 */ /* 0x000fe4000000000a */
[----:B------:R-:W-:-:S02]  /*b190*/  PRMT R3, R15, 0x7632, R3 ;  /* 0x000076320f037816 */ /* 0x000fc40000000003 */
[----:B------:R-:W-:Y:S01]  /*b1a0*/  PRMT R14, R15, 0x7610, R14 ;  /* 0x000076100f0e7816 */ /* 0x000fe2000000000e */
[----:B------:R-:W-:Y:S06]  /*b1b0*/  @!P0 BRA `(.L_x_1711) ;  /* 0xfffffffc00088947 */ /* 0x000fec000383ffff */
[----:B------:R-:W-:Y:S05]  /*b1c0*/  BSYNC B1 ;  /* 0x0000000000017941 */ /* 0x000fea0003800000 */
.L_x_1710:
[----:B------:R-:W-:Y:S02]  /*b1d0*/  PRMT R15, R24, 0x7610, R15 ;  /* 0x00007610180f7816 */ /* 0x000fe4000000000f */
[----:B------:R-:W-:Y:S02]  /*b1e0*/  PRMT R21, R28, 0x7610, R21 ;  /* 0x000076101c157816 */ /* 0x000fe40000000015 */
[----:B------:R-:W-:Y:S02]  /*b1f0*/  PRMT R7, R6, 0x7610, R7 ;  /* 0x0000761006077816 */ /* 0x000fe40000000007 */
[----:B------:R-:W-:Y:S02]  /*b200*/  PRMT R24, R24, 0x7632, R24 ;  /* 0x0000763218187816 */ /* 0x000fe40000000018 */
[----:B------:R-:W-:Y:S02]  /*b210*/  PRMT R28, R28, 0x7632, R28 ;  /* 0x000076321c1c7816 */ /* 0x000fe4000000001c */
[----:B------:R-:W-:-:S02]  /*b220*/  PRMT R22, R4, 0x7610, R22 ;  /* 0x0000761004167816 */ /* 0x000fc40000000016 */
[----:B------:R-:W-:Y:S02]  /*b230*/  PRMT R25, R4, 0x7632, R25 ;  /* 0x0000763204197816 */ /* 0x000fe40000000019 */
[----:B------:R-:W-:-:S07]  /*b240*/  PRMT R6, R6, 0x7632, R6 ;  /* 0x0000763206067816 */ /* 0x000fce0000000006 */
.L_x_1709:
[----:B------:R-:W-:Y:S05]  /*b250*/  BSYNC B0 ;  /* 0x0000000000007941 */ /* 0x000fea0003800000 */
.L_x_1708:
[----:B------:R-:W-:Y:S01]  /*b260*/  ISETP.GE.U32.AND P1, PT, R27, R26, PT ;  /* 0x0000001a1b00720c */ /* 0x000fe20003f26070 */
[----:B------:R-:W-:-:S12]  /*b270*/  BSSY B0, `(.L_x_1712) ;  /* 0x0000022000007945 */ /* 0x000fd80003800000 */
[----:B------:R-:W-:Y:S05]  /*b280*/  @P1 BRA `(.L_x_1713) ;  /* 0x0000000000801947 */ /* 0x000fea0003800000 */
[----:B------:R-:W-:-:S05]  /*b290*/  IMAD R4, R20, R27, RZ ;  /* 0x0000001b14047224 */ /* 0x000fca00078e02ff */
[----:B------:R-:W-:-:S05]  /*b2a0*/  SHF.R.U32.HI R5, RZ, 0x1, R4 ;  /* 0x00000001ff057819 */ /* 0x000fca0000011604 */
[----:B------:R-:W-:-:S06]  /*b2b0*/  IMAD.WIDE.U32 R4, R5, 0x4, R18 ;  /* 0x0000000405047825 */ /* 0x000fcc00078e0012 */
[----:B------:R-:W2:Y:S01]  /*b2c0*/  LDG.E R4, desc[UR58][R4.64] ;  /* 0x0000003a04047981 */ /* 0x000ea2000c1e1900 */
[----:B------:R-:W-:-:S05]  /*b2d0*/  IMAD.IADD R29, R27, 0x1, R0 ;  /* 0x000000011b1d7824 */ /* 0x000fca00078e0200 */
[----:B------:R-:W-:Y:S02]  /*b2e0*/  ISETP.GE.U32.AND P0, PT, R29, R26, PT ;  /* 0x0000001a1d00720c */ /* 0x000fe40003f06070 */
[C---:B--2---:R-:W-:Y:S02]  /*b2f0*/  PRMT R15, R4.reuse, 0x7610, R15 ;  /* 0x00007610040f7816 */ /* 0x044fe4000000000f */
[----:B------:R-:W-:-:S09]  /*b300*/  PRMT R24, R4, 0x7632, R24 ;  /* 0x0000763204187816 */ /* 0x000fd20000000018 */
[----:B------:R-:W-:Y:S05]  /*b310*/  @P0 BRA `(.L_x_1713) ;  /* 0x00000000005c0947 */ /* 0x000fea0003800000 */
[----:B------:R-:W-:-:S05]  /*b320*/  IMAD R4, R20, R29, RZ ;  /* 0x0000001d14047224 */ /* 0x000fca00078e02ff */
[----:B------:R-:W-:-:S05]  /*b330*/  SHF.R.U32.HI R5, RZ, 0x1, R4 ;  /* 0x00000001ff057819 */ /* 0x000fca0000011604 */
[----:B------:R-:W-:-:S06]  /*b340*/  IMAD.WIDE.U32 R4, R5, 0x4, R18 ;  /* 0x0000000405047825 */ /* 0x000fcc00078e0012 */
[----:B------:R-:W2:Y:S01]  /*b350*/  LDG.E R4, desc[UR58][R4.64] ;  /* 0x0000003a04047981 */ /* 0x000ea2000c1e1900 */
[----:B------:R-:W-:-:S04]  /*b360*/  IADD3 R29, R29, R0, RZ ;  /* 0x000000001d1d7210 */ /* 0x000fc80007ffe0ff */
[----:B------:R-:W-:Y:S02]  /*b370*/  ISETP.GE.U32.AND P0, PT, R29, R26, PT ;  /* 0x0000001a1d00720c */ /* 0x000fe40003f06070 */
[C---:B--2---:R-:W-:Y:S02]  /*b380*/  PRMT R21, R4.reuse, 0x7610, R21 ;  /* 0x0000761004157816 */ /* 0x044fe40000000015 */
[----:B------:R-:W-:-:S09]  /*b390*/  PRMT R28, R4, 0x7632, R28 ;  /* 0x00007632041c7816 */ /* 0x000fd2000000001c */
[----:B------:R-:W-:Y:S05]  /*b3a0*/  @P0 BRA `(.L_x_1713) ;  /* 0x0000000000380947 */ /* 0x000fea0003800000 */
[----:B------:R-:W-:Y:S02]  /*b3b0*/  IMAD.IADD R5, R29, 0x1, R0 ;  /* 0x000000011d057824 */ /* 0x000fe400078e0200 */
[----:B------:R-:W-:-:S03]  /*b3c0*/  IMAD R4, R20, R29, RZ ;  /* 0x0000001d14047224 */ /* 0x000fc600078e02ff */
[----:B------:R-:W-:-:S13]  /*b3d0*/  ISETP.GE.U32.AND P0, PT, R5, R26, PT ;  /* 0x0000001a0500720c */ /* 0x000fda0003f06070 */
[----:B------:R-:W-:Y:S01]  /*b3e0*/  @!P0 IMAD R20, R20, R5, RZ ;  /* 0x0000000514148224 */ /* 0x000fe200078e02ff */
[----:B------:R-:W-:-:S04]  /*b3f0*/  SHF.R.U32.HI R5, RZ, 0x1, R4 ;  /* 0x00000001ff057819 */ /* 0x000fc80000011604 */
[----:B------:R-:W-:Y:S01]  /*b400*/  @!P0 SHF.R.U32.HI R25, RZ, 0x1, R20 ;  /* 0x00000001ff198819 */ /* 0x000fe20000011614 */
[----:B------:R-:W-:-:S04]  /*b410*/  IMAD.WIDE.U32 R4, R5, 0x4, R18 ;  /* 0x0000000405047825 */ /* 0x000fc800078e0012 */
[----:B------:R-:W-:Y:S02]  /*b420*/  @!P0 IMAD.WIDE.U32 R18, R25, 0x4, R18 ;  /* 0x0000000419128825 */ /* 0x000fe400078e0012 */
[----:B------:R-:W2:Y:S04]  /*b430*/  LDG.E R4, desc[UR58][R4.64] ;  /* 0x0000003a04047981 */ /* 0x000ea8000c1e1900 */
[----:B------:R-:W3:Y:S01]  /*b440*/  @!P0 LDG.E R18, desc[UR58][R18.64] ;  /* 0x0000003a12128981 */ /* 0x000ee2000c1e1900 */
[C---:B--2---:R-:W-:Y:S02]  /*b450*/  PRMT R22, R4.reuse, 0x7610, R22 ;  /* 0x0000761004167816 */ /* 0x044fe40000000016 */
[----:B------:R-:W-:Y:S02]  /*b460*/  PRMT R25, R4, 0x7632, R25 ;  /* 0x0000763204197816 */ /* 0x000fe40000000019 */
[----:B---3--:R-:W-:-:S02]  /*b470*/  @!P0 PRMT R7, R18, 0x7610, R7 ;  /* 0x0000761012078816 */ /* 0x008fc40000000007 */
[----:B------:R-:W-:-:S07]  /*b480*/  @!P0 PRMT R6, R18, 0x7632, R6 ;  /* 0x0000763212068816 */ /* 0x000fce0000000006 */
.L_x_1713:
[----:B------:R-:W-:Y:S05]  /*b490*/  BSYNC B0 ;  /* 0x0000000000007941 */ /* 0x000fea0003800000 */
.L_x_1712:
[----:B------:R-:W-:Y:S04]  /*b4a0*/  BSSY B0, `(.L_x_1714) ;  /* 0x000002d000007945 */ /* 0x000fe80003800000 */
[----:B------:R-:W-:Y:S05]  /*b4b0*/  @P1 BRA `(.L_x_1715) ;  /* 0x0000000000ac1947 */ /* 0x000fea0003800000 */
        /* <DEDUP_REMOVED lines=36> */
[----:B------:R-:W-:Y:S01]  /*b700*/  @!P0 FMUL.FTZ R4, R4, R7 ;  /* 0x0000000704048220 */ /* 0x000fe20000410000 */
[----:B------:R-:W-:Y:S01]  /*b710*/  PRMT R12, R0, 0x7610, R12 ;  /* 0x00007610000c7816 */ /* 0x000fe2000000000c */
[----:B------:R-:W-:-:S03]  /*b720*/  @!P0 FMUL.FTZ R6, R6, R15 ;  /* 0x0000000f06068220 */ /* 0x000fc60000410000 */
[----:B------:R-:W-:Y:S02]  /*b730*/  @!P0 F2FP.BF16.F32.PACK_AB R4, RZ, R4 ;  /* 0x00000004ff04823e */ /* 0x000fe400000010ff */
[----:B------:R-:W-:Y:S02]  /*b740*/  @!P0 F2FP.BF16.F32.PACK_AB R6, RZ, R6 ;  /* 0x00000006ff06823e */ /* 0x000fe400000010ff */
[----:B------:R-:W-:Y:S02]  /*b750*/  @!P0 PRMT R14, R4, 0x7610, R14 ;  /* 0x00007610040e8816 */ /* 0x000fe4000000000e */
[----:B------:R-:W-:-:S07]  /*b760*/  @!P0 PRMT R3, R6, 0x7610, R3 ;  /* 0x0000761006038816 */ /* 0x000fce0000000003 */
.L_x_1715:
[----:B------:R-:W-:Y:S05]  /*b770*/  BSYNC B0 ;  /* 0x0000000000007941 */ /* 0x000fea0003800000 */
.L_x_1714:
[----:B------:R-:W-:Y:S01]  /*b780*/  SHF.L.U32 R11, R11, 0x10, RZ ;  /* 0x000000100b0b7819 */ /* 0x000fe200000006ff */
[----:B------:R-:W-:Y:S01]  /*b790*/  IMAD.U32 R4, R9, 0x10000, RZ ;  /* 0x0001000009047824 */ /* 0x000fe200078e00ff */
[----:B------:R-:W-:Y:S01]  /*b7a0*/  SHF.L.U32 R5, R10, 0x10, RZ ;  /* 0x000000100a057819 */ /* 0x000fe200000006ff */
[----:B------:R-:W-:Y:S01]  /*b7b0*/  IMAD.U32 R0, R8, 0x10000, RZ ;  /* 0x0001000008007824 */ /* 0x000fe200078e00ff */
[----:B------:R-:W-:Y:S01]  /*b7c0*/  SHF.L.U32 R8, R3, 0x10, RZ ;  /* 0x0000001003087819 */ /* 0x000fe200000006ff */
[----:B------:R-:W-:Y:S01]  /*b7d0*/  FMUL.FTZ R4, R4, R11 ;  /* 0x0000000b04047220 */ /* 0x000fe20000410000 */
[----:B------:R-:W-:Y:S02]  /*b7e0*/  IMAD.U32 R13, R13, 0x10000, RZ ;  /* 0x000100000d0d7824 */ /* 0x000fe400078e00ff */
[----:B------:R-:W-:Y:S01]  /*b7f0*/  FMUL.FTZ R0, R0, R5 ;  /* 0x0000000500007220 */ /* 0x000fe20000410000 */
[----:B------:R-:W-:Y:S02]  /*b800*/  IMAD.U32 R12, R12, 0x10000, RZ ;  /* 0x000100000c0c7824 */ /* 0x000fe400078e00ff */
[----:B------:R-:W-:Y:S01]  /*b810*/  IMAD.U32 R7, R14, 0x10000, RZ ;  /* 0x000100000e077824 */ /* 0x000fe200078e00ff */
[----:B------:R-:W0:Y:S08]  /*b820*/  F2F.BF16.F32 R4, R4 ;  /* 0x0000000400047304 */ /* 0x000e300000202000 */
[----:B------:R-:W1:Y:S01]  /*b830*/  F2F.BF16.F32 R0, R0 ;  /* 0x0000000000007304 */ /* 0x000e620000202000 */
[----:B0-----:R-:W-:-:S05]  /*b840*/  SHF.L.U32 R6, R4, 0x10, RZ ;  /* 0x0000001004067819 */ /* 0x001fca00000006ff */
[----:B------:R-:W-:Y:S01]  /*b850*/  FMUL.FTZ R6, R13, R6 ;  /* 0x000000060d067220 */ /* 0x000fe20000410000 */
[----:B-1----:R-:W-:-:S05]  /*b860*/  SHF.L.U32 R5, R0, 0x10, RZ ;  /* 0x0000001000057819 */ /* 0x002fca00000006ff */
[----:B------:R-:W0:Y:S01]  /*b870*/  F2F.BF16.F32 R6, R6 ;  /* 0x0000000600067304 */ /* 0x000e220000202000 */
[----:B------:R-:W-:-:S07]  /*b880*/  FMUL.FTZ R5, R12, R5 ;  /* 0x000000050c057220 */ /* 0x000fce0000410000 */
[----:B------:R-:W1:Y:S01]  /*b890*/  F2F.BF16.F32 R5, R5 ;  /* 0x0000000500057304 */ /* 0x000e620000202000 */
[----:B0-----:R-:W-:-:S05]  /*b8a0*/  SHF.L.U32 R3, R6, 0x10, RZ ;  /* 0x0000001006037819 */ /* 0x001fca00000006ff */
[----:B------:R-:W-:Y:S01]  /*b8b0*/  FMUL.FTZ R3, R3, R8 ;  /* 0x0000000803037220 */ /* 0x000fe20000410000 */
[----:B-1----:R-:W-:-:S04]  /*b8c0*/  IMAD.U32 R0, R5, 0x10000, RZ ;  /* 0x0001000005007824 */ /* 0x002fc800078e00ff */
[----:B------:R-:W-:-:S05]  /*b8d0*/  FMUL.FTZ R0, R7, R0 ;  /* 0x0000000007007220 */ /* 0x000fca0000410000 */
[----:B------:R-:W-:-:S04]  /*b8e0*/  F2FP.BF16.F32.PACK_AB R0, R0, R3 ;  /* 0x000000030000723e */ /* 0x000fc800000010ff */
[C---:B------:R-:W-:Y:S02]  /*b8f0*/  PRMT R25, R0.reuse, 0x7632, R25 ;  /* 0x0000763200197816 */ /* 0x040fe40000000019 */
[----:B------:R-:W-:Y:S01]  /*b900*/  PRMT R18, R0, 0x7610, R18 ;  /* 0x0000761000127816 */ /* 0x000fe20000000012 */
[----:B------:R-:W-:Y:S06]  /*b910*/  BRA `(.L_x_1674) ;  /* 0x0000000800fc7947 */ /* 0x000fec0003800000 */
.L_x_1690:
[----:B------:R-:W0:Y:S01]  /*b920*/  LDC R0, c[0x0][0x220] ;  /* 0x00008800ff007b82 */ /* 0x000e220000000800 */
[----:B------:R-:W-:Y:S07]  /*b930*/  BSSY B0, `(.L_x_1716) ;  /* 0x0000055000007945 */ /* 0x000fee0003800000 */
[----:B------:R-:W1:Y:S01]  /*b940*/  LDC.U16 R6, c[0x0][0x212] ;  /* 0x00008480ff067b82 */ /* 0x000e620000000400 */
[----:B0-----:R-:W-:-:S05]  /*b950*/  IMAD R5, R0, 0x3, R13 ;  /* 0x0000000300057824 */ /* 0x001fca00078e020d */
[----:B------:R-:W-:Y:S01]  /*b960*/  ISETP.GE.U32.AND P0, PT, R5, R26, PT ;  /* 0x0000001a0500720c */ /* 0x000fe20003f06070 */
[--C-:B-1----:R-:W-:Y:S01]  /*b970*/  IMAD.MOV.U32 R3, RZ, RZ, R6.reuse ;  /* 0x000000ffff037224 */ /* 0x102fe200078e0006 */
[-C--:B------:R-:W-:Y:S01]  /*b980*/  MOV R8, R6.reuse ;  /* 0x0000000600087202 */ /* 0x080fe20000000f00 */
[--C-:B------:R-:W-:Y:S01]  /*b990*/  IMAD.MOV.U32 R7, RZ, RZ, R6.reuse ;  /* 0x000000ffff077224 */ /* 0x100fe200078e0006 */
[-C--:B------:R-:W-:Y:S01]  /*b9a0*/  MOV R10, R6.reuse ;  /* 0x00000006000a7202 */ /* 0x080fe20000000f00 */
[--C-:B------:R-:W-:Y:S01]  /*b9b0*/  IMAD.MOV.U32 R9, RZ, RZ, R6.reuse ;  /* 0x000000ffff097224 */ /* 0x100fe200078e0006 */
[----:B------:R-:W-:Y:S01]  /*b9c0*/  MOV R12, R6 ;  /* 0x00000006000c7202 */ /* 0x000fe20000000f00 */
[----:B------:R-:W-:-:S06]  /*b9d0*/  IMAD.MOV.U32 R11, RZ, RZ, R6 ;  /* 0x000000ffff0b7224 */ /* 0x000fcc00078e0006 */
[----:B------:R-:W-:Y:S05]  /*b9e0*/  @P0 BRA `(.L_x_1717) ;  /* 0x0000000400240947 */ /* 0x000fea0003800000 */
[----:B------:R-:W-:Y:S01]  /*b9f0*/  BSSY B1, `(.L_x_1718) ;  /* 0x0000041000017945 */ /* 0x000fe20003800000 */
[-C--:B------:R-:W-:Y:S01]  /*ba00*/  MOV R8, R6.reuse ;  /* 0x0000000600087202 */ /* 0x080fe20000000f00 */
[--C-:B------:R-:W-:Y:S01]  /*ba10*/  IMAD.MOV.U32 R7, RZ, RZ, R6.reuse ;  /* 0x000000ffff077224 */ /* 0x100fe200078e0006 */
[-C--:B------:R-:W-:Y:S01]  /*ba20*/  MOV R10, R6.reuse ;  /* 0x00000006000a7202 */ /* 0x080fe20000000f00 */
[--C-:B------:R-:W-:Y:S01]  /*ba30*/  IMAD.MOV.U32 R9, RZ, RZ, R6.reuse ;  /* 0x000000ffff097224 */ /* 0x100fe200078e0006 */
[----:B------:R-:W-:Y:S01]  /*ba40*/  MOV R12, R6 ;  /* 0x00000006000c7202 */ /* 0x000fe20000000f00 */
[----:B------:R-:W-:-:S07]  /*ba50*/  IMAD.MOV.U32 R11, RZ, RZ, R6 ;  /* 0x000000ffff0b7224 */ /* 0x000fce00078e0006 */
.L_x_1719:
[----:B------:R-:W-:Y:S02]  /*ba60*/  IADD3 R5, R13, R0, RZ ;  /* 0x000000000d057210 */ /* 0x000fe40007ffe0ff */
[----:B------:R-:W-:Y:S02]  /*ba70*/  SHF.R.U32.HI R21, RZ, 0x1, R13 ;  /* 0x00000001ff157819 */ /* 0x000fe4000001160d */
[----:B------:R-:W-:Y:S01]  /*ba80*/  SHF.R.U32.HI R15, RZ, 0x1, R5 ;  /* 0x00000001ff0f7819 */ /* 0x000fe20000011605 */
[----:B------:R-:W-:Y:S02]  /*ba90*/  IMAD.IADD R5, R5, 0x1, R0 ;  /* 0x0000000105057824 */ /* 0x000fe400078e0200 */
[----:B------:R-:W-:-:S03]  /*baa0*/  IMAD.WIDE.U32 R20, R21, 0x4, R18 ;  /* 0x0000000415147825 */ /* 0x000fc600078e0012 */
[----:B------:R-:W-:Y:S01]  /*bab0*/  IADD3 R13, R5, R0, RZ ;  /* 0x00000000050d7210 */ /* 0x000fe20007ffe0ff */
[----:B------:R-:W-:Y:S01]  /*bac0*/  IMAD.WIDE.U32 R14, R15, 0x4, R18 ;  /* 0x000000040f0e7825 */ /* 0x000fe200078e0012 */
[----:B------:R-:W-:Y:S01]  /*bad0*/  SHF.R.U32.HI R25, RZ, 0x1, R5 ;  /* 0x00000001ff197819 */ /* 0x000fe20000011605 */
[----:B------:R0:W2:Y:S01]  /*bae0*/  LDG.E R20, desc[UR58][R20.64] ;  /* 0x0000003a14147981 */ /* 0x0000a2000c1e1900 */
[----:B------:R-:W-:-:S03]  /*baf0*/  SHF.R.U32.HI R5, RZ, 0x1, R13 ;  /* 0x00000001ff057819 */ /* 0x000fc6000001160d */
[--C-:B------:R-:W-:Y:S01]  /*bb00*/  IMAD.WIDE.U32 R24, R25, 0x4, R18.reuse ;  /* 0x0000000419187825 */ /* 0x100fe200078e0012 */
[----:B------:R1:W3:Y:S03]  /*bb10*/  LDG.E R14, desc[UR58][R14.64] ;  /* 0x0000003a0e0e7981 */ /* 0x0002e6000c1e1900 */
[----:B------:R-:W-:Y:S02]  /*bb20*/  IMAD.WIDE.U32 R4, R5, 0x4, R18 ;  /* 0x0000000405047825 */ /* 0x000fe400078e0012 */
[----:B------:R-:W4:Y:S04]  /*bb30*/  LDG.E R24, desc[UR58][R24.64] ;  /* 0x0000003a18187981 */ /* 0x000f28000c1e1900 */
[----:B------:R5:W4:Y:S01]  /*bb40*/  LDG.E R4, desc[UR58][R4.64] ;  /* 0x0000003a04047981 */ /* 0x000b22000c1e1900 */
[----:B0-----:R-:W-:Y:S01]  /*bb50*/  IMAD.U32 R21, R12, 0x10000, RZ ;  /* 0x000100000c157824 */ /* 0x001fe200078e00ff */
[----:B-1----:R-:W-:Y:S01]  /*bb60*/  SHF.L.U32 R15, R9, 0x10, RZ ;  /* 0x00000010090f7819 */ /* 0x002fe200000006ff */
[----:B------:R-:W-:Y:S01]  /*bb70*/  IMAD.U32 R11, R11, 0x10000, RZ ;  /* 0x000100000b0b7824 */ /* 0x000fe200078e00ff */
[----:B------:R-:W-:Y:S01]  /*bb80*/  IADD3 R13, R13, R0, RZ ;  /* 0x000000000d0d7210 */ /* 0x000fe20007ffe0ff */
[----:B------:R-:W-:-:S02]  /*bb90*/  IMAD.U32 R27, R10, 0x10000, RZ ;  /* 0x000100000a1b7824 */ /* 0x000fc400078e00ff */
[----:B------:R-:W-:Y:S02]  /*bba0*/  IMAD.U32 R3, R3, 0x10000, RZ ;  /* 0x0001000003037824 */ /* 0x000fe400078e00ff */
[----:B------:R-:W-:-:S05]  /*bbb0*/  IMAD R29, R0, 0x3, R13 ;  /* 0x00000003001d7824 */ /* 0x000fca00078e020d */
[----:B------:R-:W-:Y:S02]  /*bbc0*/  ISETP.GE.U32.AND P0, PT, R29, R26, PT ;  /* 0x0000001a1d00720c */ /* 0x000fe40003f06070 */
[C---:B--2---:R-:W-:Y:S02]  /*bbd0*/  SHF.L.U32 R12, R20.reuse, 0x10, RZ ;  /* 0x00000010140c7819 */ /* 0x044fe400000006ff */
[----:B------:R-:W-:Y:S02]  /*bbe0*/  PRMT R9, R20, 0x7632, R9 ;  /* 0x0000763214097816 */ /* 0x000fe40000000009 */
[----:B---3--:R-:W-:Y:S01]  /*bbf0*/  SHF.L.U32 R28, R14, 0x10, RZ ;  /* 0x000000100e1c7819 */ /* 0x008fe200000006ff */
[----:B-----5:R-:W-:Y:S02]  /*bc00*/  FMUL.FTZ R5, R11, R12 ;  /* 0x0000000c0b057220 */ /* 0x020fe40000410000 */
[----:B------:R-:W-:Y:S01]  /*bc10*/  IMAD.U32 R22, R9, 0x10000, RZ ;  /* 0x0001000009167824 */ /* 0x000fe200078e00ff */
[----:B------:R-:W-:Y:S01]  /*bc20*/  SHF.L.U32 R11, R6, 0x10, RZ ;  /* 0x00000010060b7819 */ /* 0x000fe200000006ff */
[----:B------:R-:W-:Y:S01]  /*bc30*/  IMAD.U32 R12, R7, 0x10000, RZ ;  /* 0x00010000070c7824 */ /* 0x000fe200078e00ff */
[----:B----4-:R-:W-:Y:S01]  /*bc40*/  PRMT R6, R24, 0x7632, R6 ;  /* 0x0000763218067816 */ /* 0x010fe20000000006 */
[----:B------:R-:W-:Y:S01]  /*bc50*/  FMUL.FTZ R22, R21, R22 ;  /* 0x0000001615167220 */ /* 0x000fe20000410000 */
[----:B------:R-:W-:Y:S01]  /*bc60*/  PRMT R10, R14, 0x7632, R10 ;  /* 0x000076320e0a7816 */ /* 0x000fe2000000000a */
[----:B------:R-:W-:Y:S01]  /*bc70*/  FMUL.FTZ R9, R15, R28 ;  /* 0x0000001c0f097220 */ /* 0x000fe20000410000 */
[----:B------:R-:W-:-:S02]  /*bc80*/  PRMT R7, R4, 0x7632, R7 ;  /* 0x0000763204077816 */ /* 0x000fc40000000007 */
[----:B------:R-:W-:Y:S01]  /*bc90*/  SHF.L.U32 R21, R8, 0x10, RZ ;  /* 0x0000001008157819 */ /* 0x000fe200000006ff */
[----:B------:R-:W-:Y:S01]  /*bca0*/  IMAD.U32 R8, R24, 0x10000, RZ ;  /* 0x0001000018087824 */ /* 0x000fe200078e00ff */
[----:B------:R-:W-:Y:S01]  /*bcb0*/  SHF.L.U32 R15, R6, 0x10, RZ ;  /* 0x00000010060f7819 */ /* 0x000fe200000006ff */
[----:B------:R-:W-:Y:S01]  /*bcc0*/  IMAD.U32 R10, R10, 0x10000, RZ ;  /* 0x000100000a0a7824 */ /* 0x000fe200078e00ff */
[----:B------:R-:W-:Y:S01]  /*bcd0*/  SHF.L.U32 R6, R4, 0x10, RZ ;  /* 0x0000001004067819 */ /* 0x000fe200000006ff */
[----:B------:R-:W-:Y:S02]  /*bce0*/  IMAD.U32 R28, R7, 0x10000, RZ ;  /* 0x00010000071c7824 */ /* 0x000fe400078e00ff */
[----:B------:R-:W-:Y:S01]  /*bcf0*/  FMUL.FTZ R8, R11, R8 ;  /* 0x000000080b087220 */ /* 0x000fe20000410000 */
[----:B------:R-:W-:Y:S01]  /*bd00*/  FMUL.FTZ R15, R12, R15 ;  /* 0x0000000f0c0f7220 */ /* 0x000fe20000410000 */
[----:B------:R-:W-:Y:S01]  /*bd10*/  FMUL.FTZ R10, R27, R10 ;  /* 0x0000000a1b0a7220 */ /* 0x000fe20000410000 */
[----:B------:R-:W-:Y:S01]  /*bd20*/  F2FP.BF16.F32.PACK_AB R5, R22, R5 ;  /* 0x000000051605723e */ /* 0x000fe200000010ff */
[----:B------:R-:W-:Y:S01]  /*bd30*/  FMUL.FTZ R6, R21, R6 ;  /* 0x0000000615067220 */ /* 0x000fe20000410000 */
[----:B------:R-:W-:Y:S01]  /*bd40*/  FMUL.FTZ R3, R3, R28 ;  /* 0x0000001c03037220 */ /* 0x000fe20000410000 */
[----:B------:R-:W-:-:S02]  /*bd50*/  F2FP.BF16.F32.PACK_AB R8, R15, R8 ;  /* 0x000000080f08723e */ /* 0x000fc400000010ff */
[C---:B------:R-:W-:Y:S02]  /*bd60*/  PRMT R12, R5.reuse, 0x7632, R12 ;  /* 0x00007632050c7816 */ /* 0x040fe4000000000c */
[----:B------:R-:W-:Y:S02]  /*bd70*/  PRMT R11, R5, 0x7610, R11 ;  /* 0x00007610050b7816 */ /* 0x000fe4000000000b */
[----:B------:R-:W-:Y:S02]  /*bd80*/  F2FP.BF16.F32.PACK_AB R9, R10, R9 ;  /* 0x000000090a09723e */ /* 0x000fe400000010ff */
[----:B------:R-:W-:Y:S02]  /*bd90*/  F2FP.BF16.F32.PACK_AB R5, R3, R6 ;  /* 0x000000060305723e */ /* 0x000fe400000010ff */
[C---:B------:R-:W-:Y:S02]  /*bda0*/  PRMT R7, R8.reuse, 0x7632, R7 ;  /* 0x0000763208077816 */ /* 0x040fe40000000007 */
[----:B------:R-:W-:-:S02]  /*bdb0*/  PRMT R6, R8, 0x7610, R6 ;  /* 0x0000761008067816 */ /* 0x000fc40000000006 */
[----:B------:R-:W-:Y:S02]  /*bdc0*/  PRMT R10, R9, 0x7632, R10 ;  /* 0x00007632090a7816 */ /* 0x000fe4000000000a */
[C---:B------:R-:W-:Y:S02]  /*bdd0*/  PRMT R3, R5.reuse, 0x7632, R3 ;  /* 0x0000763205037816 */ /* 0x040fe40000000003 */
[----:B------:R-:W-:Y:S01]  /*bde0*/  PRMT R8, R5, 0x7610, R8 ;  /* 0x0000761005087816 */ /* 0x000fe20000000008 */
[----:B------:R-:W-:Y:S06]  /*bdf0*/  @!P0 BRA `(.L_x_1719) ;  /* 0xfffffffc00188947 */ /* 0x000fec000383ffff */
[----:B------:R-:W-:Y:S05]  /*be00*/  BSYNC B1 ;  /* 0x0000000000017941 */ /* 0x000fea0003800000 */
.L_x_1718:
[----:B------:R-:W-:Y:S02]  /*be10*/  PRMT R21, R20, 0x7610, R21 ;  /* 0x0000761014157816 */ /* 0x000fe40000000015 */
[C---:B------:R-:W-:Y:S02]  /*be20*/  PRMT R22, R14.reuse, 0x7610, R22 ;  /* 0x000076100e167816 */ /* 0x040fe40000000016 */
[----:B------:R-:W-:Y:S02]  /*be30*/  PRMT R25, R14, 0x7632, R25 ;  /* 0x000076320e197816 */ /* 0x000fe40000000019 */
[----:B------:R-:W-:Y:S02]  /*be40*/  PRMT R20, R20, 0x7632, R20 ;  /* 0x0000763214147816 */ /* 0x000fe40000000014 */
[----:B------:R-:W-:Y:S02]  /*be50*/  PRMT R27, R24, 0x7632, R27 ;  /* 0x00007632181b7816 */ /* 0x000fe4000000001b */
[----:B------:R-:W-:-:S02]  /*be60*/  PRMT R15, R4, 0x7610, R15 ;  /* 0x00007610040f7816 */ /* 0x000fc4000000000f */
[----:B------:R-:W-:-:S07]  /*be70*/  PRMT R14, R4, 0x7632, R14 ;  /* 0x00007632040e7816 */ /* 0x000fce000000000e */
.L_x_1717:
[----:B------:R-:W-:Y:S05]  /*be80*/  BSYNC B0 ;  /* 0x0000000000007941 */ /* 0x000fea0003800000 */
.L_x_1716:
[----:B------:R-:W-:Y:S01]  /*be90*/  ISETP.GE.U32.AND P1, PT, R13, R26, PT ;  /* 0x0000001a0d00720c */ /* 0x000fe20003f26070 */
[----:B------:R-:W-:-:S12]  /*bea0*/  BSSY B0, `(.L_x_1720) ;  /* 0x000001e000007945 */ /* 0x000fd80003800000 */
[----:B------:R-:W-:Y:S05]  /*beb0*/  @P1 BRA `(.L_x_1721) ;  /* 0x0000000000701947 */ /* 0x000fea0003800000 */
        /* <DEDUP_REMOVED lines=16> */
[----:B------:R-:W-:Y:S02]  /*bfc0*/  IADD3 R27, R29, R0, RZ ;  /* 0x000000001d1b7210 */ /* 0x000fe40007ffe0ff */
[----:B------:R-:W-:Y:S02]  /*bfd0*/  SHF.R.U32.HI R5, RZ, 0x1, R29 ;  /* 0x00000001ff057819 */ /* 0x000fe4000001161d */
[----:B------:R-:W-:-:S03]  /*bfe0*/  ISETP.GE.U32.AND P0, PT, R27, R26, PT ;  /* 0x0000001a1b00720c */ /* 0x000fc60003f06070 */
[----:B------:R-:W-:-:S06]  /*bff0*/  IMAD.WIDE.U32 R4, R5, 0x4, R18 ;  /* 0x0000000405047825 */ /* 0x000fcc00078e0012 */
[----:B------:R-:W2:Y:S04]  /*c000*/  LDG.E R4, desc[UR58][R4.64] ;  /* 0x0000003a04047981 */ /* 0x000ea8000c1e1900 */
[----:B------:R-:W-:-:S05]  /*c010*/  @!P0 SHF.R.U32.HI R27, RZ, 0x1, R27 ;  /* 0x00000001ff1b8819 */ /* 0x000fca000001161b */
[----:B------:R-:W-:-:S06]  /*c020*/  @!P0 IMAD.WIDE.U32 R18, R27, 0x4, R18 ;  /* 0x000000041b128825 */ /* 0x000fcc00078e0012 */
[----:B------:R-:W3:Y:S01]  /*c030*/  @!P0 LDG.E R18, desc[UR58][R18.64] ;  /* 0x0000003a12128981 */ /* 0x000ee2000c1e1900 */
[C---:B--2---:R-:W-:Y:S02]  /*c040*/  PRMT R24, R4.reuse, 0x7610, R24 ;  /* 0x0000761004187816 */ /* 0x044fe40000000018 */
[----:B------:R-:W-:Y:S02]  /*c050*/  PRMT R27, R4, 0x7632, R27 ;  /* 0x00007632041b7816 */ /* 0x000fe4000000001b */
[C---:B---3--:R-:W-:Y:S02]  /*c060*/  @!P0 PRMT R15, R18.reuse, 0x7610, R15 ;  /* 0x00007610120f8816 */ /* 0x048fe4000000000f */
[----:B------:R-:W-:-:S07]  /*c070*/  @!P0 PRMT R14, R18, 0x7632, R14 ;  /* 0x00007632120e8816 */ /* 0x000fce000000000e */
.L_x_1721:
[----:B------:R-:W-:Y:S05]  /*c080*/  BSYNC B0 ;  /* 0x0000000000007941 */ /* 0x000fea0003800000 */
.L_x_1720:
[----:B------:R-:W-:Y:S04]  /*c090*/  BSSY B0, `(.L_x_1722) ;  /* 0x000002e000007945 */ /* 0x000fe80003800000 */
[----:B------:R-:W-:Y:S05]  /*c0a0*/  @P1 BRA `(.L_x_1723) ;  /* 0x0000000000b01947 */ /* 0x000fea0003800000 */
        /* <DEDUP_REMOVED lines=9> */
[C---:B------:R-:W-:Y:S02]  /*c140*/  PRMT R12, R4.reuse, 0x7632, R12 ;  /* 0x00007632040c7816 */ /* 0x040fe4000000000c */
        /* <DEDUP_REMOVED lines=16> */
[----:B------:R-:W-:Y:S02]  /*c250*/  SHF.L.U32 R7, R7, 0x10, RZ ;  /* 0x0000001007077819 */ /* 0x000fe400000006ff */
[----:B------:R-:W-:Y:S01]  /*c260*/  ISETP.GE.U32.AND P0, PT, R5, R26, PT ;  /* 0x0000001a0500720c */ /* 0x000fe20003f06070 */
[----:B------:R-:W-:Y:S02]  /*c270*/  IMAD.U32 R5, R24, 0x10000, RZ ;  /* 0x0001000018057824 */ /* 0x000fe400078e00ff */
[----:B------:R-:W-:Y:S02]  /*c280*/  FMUL.FTZ R0, R7, R0 ;  /* 0x0000000007007220 */ /* 0x000fe40000410000 */
[----:B------:R-:W-:-:S05]  /*c290*/  FMUL.FTZ R5, R6, R5 ;  /* 0x0000000506057220 */ /* 0x000fca0000410000 */
[----:B------:R-:W-:-:S03]  /*c2a0*/  F2FP.BF16.F32.PACK_AB R0, R0, R5 ;  /* 0x000000050000723e */ /* 0x000fc600000010ff */
[----:B------:R-:W-:Y:S01]  /*c2b0*/  @!P0 SHF.L.U32 R15, R15, 0x10, RZ ;  /* 0x000000100f0f8819 */ /* 0x000fe200000006ff */
[----:B------:R-:W-:Y:S01]  /*c2c0*/  @!P0 IMAD.U32 R14, R14, 0x10000, RZ ;  /* 0x000100000e0e8824 */ /* 0x000fe200078e00ff */
[----:B------:R-:W-:Y:S01]  /*c2d0*/  @!P0 SHF.L.U32 R4, R8, 0x10, RZ ;  /* 0x0000001008048819 */ /* 0x000fe200000006ff */
[----:B------:R-:W-:Y:S01]  /*c2e0*/  @!P0 IMAD.U32 R13, R3, 0x10000, RZ ;  /* 0x00010000030d8824 */ /* 0x000fe200078e00ff */
[C---:B------:R-:W-:Y:S02]  /*c2f0*/  PRMT R7, R0.reuse, 0x7632, R7 ;  /* 0x0000763200077816 */ /* 0x040fe40000000007 */
[----:B------:R-:W-:Y:S01]  /*c300*/  PRMT R6, R0, 0x7610, R6 ;  /* 0x0000761000067816 */ /* 0x000fe20000000006 */
[----:B------:R-:W-:Y:S01]  /*c310*/  @!P0 FMUL.FTZ R4, R4, R15 ;  /* 0x0000000f04048220 */ /* 0x000fe20000410000 */
[----:B------:R-:W-:-:S04]  /*c320*/  @!P0 FMUL.FTZ R13, R13, R14 ;  /* 0x0000000e0d0d8220 */ /* 0x000fc80000410000 */
[----:B------:R-:W-:Y:S02]  /*c330*/  @!P0 F2FP.BF16.F32.PACK_AB R4, RZ, R4 ;  /* 0x00000004ff04823e */ /* 0x000fe400000010ff */
[----:B------:R-:W-:Y:S02]  /*c340*/  @!P0 F2FP.BF16.F32.PACK_AB R13, RZ, R13 ;  /* 0x0000000dff0d823e */ /* 0x000fe400000010ff */
[----:B------:R-:W-:Y:S02]  /*c350*/  @!P0 PRMT R8, R4, 0x7610, R8 ;  /* 0x0000761004088816 */ /* 0x000fe40000000008 */
[----:B------:R-:W-:-:S07]  /*c360*/  @!P0 PRMT R3, R13, 0x7610, R3 ;  /* 0x000076100d038816 */ /* 0x000fce0000000003 */
.L_x_1723:
[----:B------:R-:W-:Y:S05]  /*c370*/  BSYNC B0 ;  /* 0x0000000000007941 */ /* 0x000fea0003800000 */
.L_x_1722:
[----:B------:R-:W-:Y:S01]  /*c380*/  SHF.L.U32 R0, R11, 0x10, RZ ;  /* 0x000000100b007819 */ /* 0x000fe200000006ff */
[----:B------:R-:W-:Y:S01]  /*c390*/  IMAD.U32 R9, R9, 0x10000, RZ ;  /* 0x0001000009097824 */ /* 0x000fe200078e00ff */
[----:B------:R-:W-:Y:S01]  /*c3a0*/  SHF.L.U32 R4, R12, 0x10, RZ ;  /* 0x000000100c047819 */ /* 0x000fe200000006ff */
[----:B------:R-:W-:Y:S01]  /*c3b0*/  IMAD.U32 R5, R10, 0x10000, RZ ;  /* 0x000100000a057824 */ /* 0x000fe200078e00ff */
[----:B------:R-:W-:Y:S01]  /*c3c0*/  SHF.L.U32 R10, R6, 0x10, RZ ;  /* 0x00000010060a7819 */ /* 0x000fe200000006ff */
[----:B------:R-:W-:Y:S01]  /*c3d0*/  FMUL.FTZ R0, R0, R9 ;  /* 0x0000000900007220 */ /* 0x000fe20000410000 */
[----:B------:R-:W-:Y:S01]  /*c3e0*/  SHF.L.U32 R7, R7, 0x10, RZ ;  /* 0x0000001007077819 */ /* 0x000fe200000006ff */
[----:B------:R-:W-:-:S04]  /*c3f0*/  FMUL.FTZ R4, R4, R5 ;  /* 0x0000000504047220 */ /* 0x000fc80000410000 */
[----:B------:R-:W0:Y:S08]  /*c400*/  F2F.BF16.F32 R0, R0 ;  /* 0x0000000000007304 */ /* 0x000e300000202000 */
[----:B------:R-:W1:Y:S01]  /*c410*/  F2F.BF16.F32 R4, R4 ;  /* 0x0000000400047304 */ /* 0x000e620000202000 */
[----:B0-----:R-:W-:-:S04]  /*c420*/  IMAD.U32 R5, R0, 0x10000, RZ ;  /* 0x0001000000057824 */ /* 0x001fc800078e00ff */
[----:B------:R-:W-:Y:S01]  /*c430*/  FMUL.FTZ R5, R10, R5 ;  /* 0x000000050a057220 */ /* 0x000fe20000410000 */
[----:B-1----:R-:W-:-:S05]  /*c440*/  IMAD.U32 R6, R4, 0x10000, RZ ;  /* 0x0001000004067824 */ /* 0x002fca00078e00ff */
[----:B------:R-:W0:Y:S01]  /*c450*/  F2F.BF16.F32 R5, R5 ;  /* 0x0000000500057304 */ /* 0x000e220000202000 */
[----:B------:R-:W-:Y:S01]  /*c460*/  FMUL.FTZ R6, R7, R6 ;  /* 0x0000000607067220 */ /* 0x000fe20000410000 */
[----:B------:R-:W-:Y:S01]  /*c470*/  SHF.L.U32 R7, R8, 0x10, RZ ;  /* 0x0000001008077819 */ /* 0x000fe200000006ff */
[----:B------:R-:W-:-:S05]  /*c480*/  IMAD.U32 R8, R3, 0x10000, RZ ;  /* 0x0001000003087824 */ /* 0x000fca00078e00ff */
[----:B------:R-:W1:Y:S01]  /*c490*/  F2F.BF16.F32 R6, R6 ;  /* 0x0000000600067304 */ /* 0x000e620000202000 */
[----:B0-----:R-:W-:-:S05]  /*c4a0*/  SHF.L.U32 R0, R5, 0x10, RZ ;  /* 0x0000001005007819 */ /* 0x001fca00000006ff */
[----:B------:R-:W-:Y:S01]  /*c4b0*/  FMUL.FTZ R0, R7, R0 ;  /* 0x0000000007007220 */ /* 0x000fe20000410000 */
[----:B-1----:R-:W-:-:S04]  /*c4c0*/  IMAD.U32 R3, R6, 0x10000, RZ ;  /* 0x0001000006037824 */ /* 0x002fc800078e00ff */
[----:B------:R-:W-:-:S05]  /*c4d0*/  FMUL.FTZ R3, R8, R3 ;  /* 0x0000000308037220 */ /* 0x000fca0000410000 */
[----:B------:R-:W-:-:S04]  /*c4e0*/  F2FP.BF16.F32.PACK_AB R0, R0, R3 ;  /* 0x000000030000723e */ /* 0x000fc800000010ff */
[C---:B------:R-:W-:Y:S02]  /*c4f0*/  PRMT R25, R0.reuse, 0x7632, R25 ;  /* 0x0000763200197816 */ /* 0x040fe40000000019 */
[----:B------:R-:W-:-:S07]  /*c500*/  PRMT R18, R0, 0x7610, R18 ;  /* 0x0000761000127816 */ /* 0x000fce0000000012 */
.L_x_1674:
[----:B------:R-:W-:Y:S05]  /*c510*/  BSYNC B6 ;  /* 0x0000000000067941 */ /* 0x000fea0003800000 */
.L_x_1673:
[----:B------:R-:W-:Y:S02]  /*c520*/  ULDC UR4, c[0x0][0x230] ;  /* 0x00008c0000047ab9 */ /* 0x000fe40000000800 */
[----:B------:R-:W-:-:S13]  /*c530*/  ISETP.NE.AND P0, PT, RZ, UR4, PT ;  /* 0x00000004ff007c0c */ /* 0x000fda000bf05270 */
[----:B------:R-:W-:Y:S05]  /*c540*/  @!P0 BRA `(.L_x_1724) ;  /* 0x0000000000a08947 */ /* 0x000fea0003800000 */
[----:B------:R-:W1:Y:S01]  /*c550*/  S2R R4, SR_CgaCtaId ;  /* 0x0000000000047919 */ /* 0x000e620000008800 */
[----:B------:R-:W2:Y:S01]  /*c560*/  LDC R9, c[0x0][RZ] ;  /* 0x00000000ff097b82 */ /* 0x000ea20000000800 */
[----:B------:R-:W-:Y:S02]  /*c570*/  MOV R0, 0x400 ;  /* 0x0000040000007802 */ /* 0x000fe40000000f00 */
[----:B------:R-:W-:Y:S02]  /*c580*/  PRMT R5, R25, 0x5410, R18 ;  /* 0x0000541019057816 */ /* 0x000fe40000000012 */
[----:B------:R-:W-:-:S03]  /*c590*/  IADD3 R3, R0, 0x10, RZ ;  /* 0x0000001000037810 */ /* 0x000fc60007ffe0ff */
[----:B------:R-:W3:Y:S01]  /*c5a0*/  LDC R8, c[0x0][0x4] ;  /* 0x00000100ff087b82 */ /* 0x000ee20000000800 */
[----:B--2---:R-:W-:Y:S01]  /*c5b0*/  IMAD R0, R23, R9, R2 ;  /* 0x0000000917007224 */ /* 0x004fe200078e0202 */
[----:B-1----:R-:W-:Y:S02]  /*c5c0*/  LEA R3, R4, R3, 0x18 ;  /* 0x0000000304037211 */ /* 0x002fe400078ec0ff */
[----:B---3--:R-:W-:-:S03]  /*c5d0*/  SHF.R.U32.HI R4, RZ, 0x1, R8 ;  /* 0x00000001ff047819 */ /* 0x008fc60000011608 */
[----:B------:R-:W-:Y:S01]  /*c5e0*/  IMAD R0, R0, 0x4, R3 ;  /* 0x0000000400007824 */ /* 0x000fe200078e0203 */
[----:B------:R-:W-:-:S04]  /*c5f0*/  ISETP.NE.AND P0, PT, R4, RZ, PT ;  /* 0x000000ff0400720c */ /* 0x000fc80003f05270 */
[----:B------:R1:W-:Y:S09]  /*c600*/  STS [R0], R5 ;  /* 0x0000000500007388 */ /* 0x0003f20000000800 */
[----:B-1----:R-:W-:Y:S05]  /*c610*/  @!P0 BRA `(.L_x_1724) ;  /* 0x00000000006c8947 */ /* 0x002fea0003800000 */
.L_x_1727:
[----:B-1----:R-:W-:Y:S01]  /*c620*/  IADD3 R5, R23, R4, RZ ;  /* 0x0000000417057210 */ /* 0x002fe20007ffe0ff */
[----:B------:R-:W-:Y:S05]  /*c630*/  WARPSYNC.ALL ;  /* 0x0000000000007948 */ /* 0x000fea0003800000 */
[----:B------:R-:W-:Y:S01]  /*c640*/  BAR.SYNC.DEFER_BLOCKING 0x0 ;  /* 0x0000000000007b1d */ /* 0x000fe20000010000 */
[----:B------:R-:W-:Y:S02]  /*c650*/  ISETP.GE.U32.AND P0, PT, R5, R8, PT ;  /* 0x000000080500720c */ /* 0x000fe40003f06070 */
[----:B------:R-:W-:Y:S02]  /*c660*/  ISETP.GT.AND P1, PT, R4, 0x1, PT ;  /* 0x000000010400780c */ /* 0x000fe40003f24270 */
[----:B------:R-:W-:Y:S01]  /*c670*/  ISETP.GE.U32.OR P0, PT, R23, R4, P0 ;  /* 0x000000041700720c */ /* 0x000fe20000706470 */
[----:B------:R-:W-:Y:S01]  /*c680*/  BSSY B0, `(.L_x_1725) ;  /* 0x0000012000007945 */ /* 0x000fe20003800000 */
[----:B------:R-:W-:-:S11]  /*c690*/  SHF.R.S32.HI R7, RZ, 0x1, R4 ;  /* 0x00000001ff077819 */ /* 0x000fd60000011404 */
[----:B------:R-:W-:Y:S05]  /*c6a0*/  @P0 BRA `(.L_x_1726) ;  /* 0x00000000003c0947 */ /* 0x000fea0003800000 */
[----:B------:R-:W-:Y:S01]  /*c6b0*/  IMAD R4, R5, R9, R2 ;  /* 0x0000000905047224 */ /* 0x000fe200078e0202 */
[----:B------:R-:W-:Y:S01]  /*c6c0*/  SHF.L.U32 R25, R25, 0x10, RZ ;  /* 0x0000001019197819 */ /* 0x000fe200000006ff */
[----:B------:R-:W-:Y:S02]  /*c6d0*/  IMAD.U32 R18, R18, 0x10000, RZ ;  /* 0x0001000012127824 */ /* 0x000fe400078e00ff */
[----:B------:R-:W-:-:S06]  /*c6e0*/  IMAD R4, R4, 0x4, R3 ;  /* 0x0000000404047824 */ /* 0x000fcc00078e0203 */
[----:B------:R-:W1:Y:S02]  /*c6f0*/  LDS R4, [R4] ;  /* 0x0000000004047984 */ /* 0x000e640000000800 */
[C---:B-1----:R-:W-:Y:S02]  /*c700*/  PRMT R5, R4.reuse, 0x7632, R5 ;  /* 0x0000763204057816 */ /* 0x042fe40000000005 */
[----:B------:R-:W-:-:S03]  /*c710*/  SHF.L.U32 R6, R4, 0x10, RZ ;  /* 0x0000001004067819 */ /* 0x000fc600000006ff */
[----:B------:R-:W-:Y:S02]  /*c720*/  IMAD.U32 R5, R5, 0x10000, RZ ;  /* 0x0001000005057824 */ /* 0x000fe400078e00ff */
[----:B------:R-:W-:Y:S02]  /*c730*/  FMUL.FTZ R6, R25, R6 ;  /* 0x0000000619067220 */ /* 0x000fe40000410000 */
[----:B------:R-:W-:-:S05]  /*c740*/  FMUL.FTZ R5, R18, R5 ;  /* 0x0000000512057220 */ /* 0x000fca0000410000 */
[----:B------:R-:W-:-:S04]  /*c750*/  F2FP.BF16.F32.PACK_AB R5, R5, R6 ;  /* 0x000000060505723e */ /* 0x000fc800000010ff */
[C---:B------:R-:W-:Y:S02]  /*c760*/  PRMT R18, R5.reuse, 0x7632, R18 ;  /* 0x0000763205127816 */ /* 0x040fe40000000012 */
[----:B------:R-:W-:-:S04]  /*c770*/  PRMT R25, R5, 0x7610, R25 ;  /* 0x0000761005197816 */ /* 0x000fc80000000019 */
[----:B------:R-:W-:-:S05]  /*c780*/  PRMT R5, R25, 0x5410, R18 ;  /* 0x0000541019057816 */ /* 0x000fca0000000012 */
[----:B------:R1:W-:Y:S02]  /*c790*/  STS [R0], R5 ;  /* 0x0000000500007388 */ /* 0x0003e40000000800 */
.L_x_1726:
[----:B------:R-:W-:Y:S05]  /*c7a0*/  BSYNC B0 ;  /* 0x0000000000007941 */ /* 0x000fea0003800000 */
.L_x_1725:
[----:B------:R-:W-:Y:S01]  /*c7b0*/  MOV R4, R7 ;  /* 0x0000000700047202 */ /* 0x000fe20000000f00 */
[----:B------:R-:W-:Y:S06]  /*c7c0*/  @P1 BRA `(.L_x_1727) ;  /* 0xfffffffc00941947 */ /* 0x000fec000383ffff */
.L_x_1724:
[----:B------:R-:W-:Y:S02]  /*c7d0*/  ULDC UR4, c[0x0][0x22c] ;  /* 0x00008b0000047ab9 */ /* 0x000fe40000000800 */
[----:B------:R-:W-:-:S13]  /*c7e0*/  ISETP.NE.AND P0, PT, RZ, UR4, PT ;  /* 0x00000004ff007c0c */ /* 0x000fda000bf05270 */
[----:B------:R-:W-:Y:S05]  /*c7f0*/  @!P0 BRA `(.L_x_1728) ;  /* 0x0000000400048947 */ /* 0x000fea0003800000 */
[----:B------:R-:W2:Y:S02]  /*c800*/  LDC R7, c[0x0][RZ] ;  /* 0x00000000ff077b82 */ /* 0x000ea40000000800 */
[----:B--2---:R-:W-:Y:S01]  /*c810*/  ISETP.GT.AND P0, PT, R7, 0x20, PT ;  /* 0x000000200700780c */ /* 0x004fe20003f04270 */
[----:B-1----:R-:W-:-:S12]  /*c820*/  IMAD.MOV.U32 R0, RZ, RZ, R7 ;  /* 0x000000ffff007224 */ /* 0x002fd800078e0007 */
[----:B------:R-:W-:Y:S05]  /*c830*/  @!P0 BRA `(.L_x_1729) ;  /* 0x00000000009c8947 */ /* 0x000fea0003800000 */
[----:B------:R-:W1:Y:S01]  /*c840*/  S2UR UR5, SR_CgaCtaId ;  /* 0x00000000000579c3 */ /* 0x000e620000008800 */
[----:B------:R-:W-:Y:S01]  /*c850*/  UMOV UR4, 0x400 ;  /* 0x0000040000047882 */ /* 0x000fe20000000000 */
[----:B------:R-:W-:Y:S01]  /*c860*/  IMAD R0, R23, R7, R2 ;  /* 0x0000000717007224 */ /* 0x000fe200078e0202 */
[----:B------:R-:W-:Y:S01]  /*c870*/  UIADD3 UR4, UR4, 0x10, URZ ;  /* 0x0000001004047890 */ /* 0x000fe2000fffe03f */
[----:B------:R-:W-:-:S03]  /*c880*/  PRMT R6, R25, 0x5410, R18 ;  /* 0x0000541019067816 */ /* 0x000fc60000000012 */
[----:B-1----:R-:W-:-:S06]  /*c890*/  ULEA UR4, UR5, UR4, 0x18 ;  /* 0x0000000405047291 */ /* 0x002fcc000f8ec03f */
[----:B------:R-:W-:Y:S02]  /*c8a0*/  LEA R3, R0, UR4, 0x2 ;  /* 0x0000000400037c11 */ /* 0x000fe4000f8e10ff */
[----:B------:R-:W-:-:S03]  /*c8b0*/  LEA.HI R0, R7, R7, RZ, 0x1 ;  /* 0x0000000707007211 */ /* 0x000fc600078f08ff */
[----:B------:R1:W-:Y:S01]  /*c8c0*/  STS [R3], R6 ;  /* 0x0000000603007388 */ /* 0x0003e20000000800 */
[----:B------:R-:W-:Y:S01]  /*c8d0*/  SHF.R.S32.HI R4, RZ, 0x1, R0 ;  /* 0x00000001ff047819 */ /* 0x000fe20000011400 */
[----:B------:R-:W-:-:S03]  /*c8e0*/  HFMA2.MMA R0, -RZ, RZ, 0, 1.9073486328125e-06 ;  /* 0x00000020ff007435 */ /* 0x000fc600000001ff */
[----:B------:R-:W-:-:S13]  /*c8f0*/  ISETP.GE.AND P0, PT, R4, 0x20, PT ;  /* 0x000000200400780c */ /* 0x000fda0003f06270 */
[----:B-1----:R-:W-:Y:S05]  /*c900*/  @!P0 BRA `(.L_x_1729) ;  /* 0x0000000000688947 */ /* 0x002fea0003800000 */
.L_x_1732:
[----:B-1----:R-:W-:Y:S01]  /*c910*/  IMAD.IADD R0, R2, 0x1, R4 ;  /* 0x0000000102007824 */ /* 0x002fe200078e0204 */
[----:B------:R-:W-:Y:S05]  /*c920*/  WARPSYNC.ALL ;  /* 0x0000000000007948 */ /* 0x000fea0003800000 */
[----:B------:R-:W-:Y:S01]  /*c930*/  BAR.SYNC.DEFER_BLOCKING 0x0 ;  /* 0x0000000000007b1d */ /* 0x000fe20000010000 */
[----:B------:R-:W-:-:S04]  /*c940*/  ISETP.GE.U32.AND P0, PT, R0, R7, PT ;  /* 0x000000070000720c */ /* 0x000fc80003f06070 */
[----:B------:R-:W-:Y:S01]  /*c950*/  ISETP.GE.U32.OR P0, PT, R2, R4, P0 ;  /* 0x000000040200720c */ /* 0x000fe20000706470 */
[----:B------:R-:W-:-:S12]  /*c960*/  BSSY B0, `(.L_x_1730) ;  /* 0x0000010000007945 */ /* 0x000fd80003800000 */
[----:B------:R-:W-:Y:S05]  /*c970*/  @P0 BRA `(.L_x_1731) ;  /* 0x0000000000380947 */ /* 0x000fea0003800000 */
[----:B------:R-:W-:Y:S01]  /*c980*/  LEA R0, R4, R3, 0x2 ;  /* 0x0000000304007211 */ /* 0x000fe200078e10ff */
[----:B------:R-:W-:Y:S01]  /*c990*/  IMAD.U32 R25, R25, 0x10000, RZ ;  /* 0x0001000019197824 */ /* 0x000fe200078e00ff */
[----:B------:R-:W-:-:S04]  /*c9a0*/  SHF.L.U32 R18, R18, 0x10, RZ ;  /* 0x0000001012127819 */ /* 0x000fc800000006ff */
[----:B------:R-:W1:Y:S02]  /*c9b0*/  LDS R0, [R0] ;  /* 0x0000000000007984 */ /* 0x000e640000000800 */
[C---:B-1----:R-:W-:Y:S01]  /*c9c0*/  PRMT R5, R0.reuse, 0x7632, R5 ;  /* 0x0000763200057816 */ /* 0x042fe20000000005 */
[----:B------:R-:W-:-:S03]  /*c9d0*/  IMAD.U32 R6, R0, 0x10000, RZ ;  /* 0x0001000000067824 */ /* 0x000fc600078e00ff */
[----:B------:R-:W-:Y:S01]  /*c9e0*/  SHF.L.U32 R5, R5, 0x10, RZ ;  /* 0x0000001005057819 */ /* 0x000fe200000006ff */
[----:B------:R-:W-:-:S04]  /*c9f0*/  FMUL.FTZ R6, R25, R6 ;  /* 0x0000000619067220 */ /* 0x000fc80000410000 */
[----:B------:R-:W-:-:S05]  /*ca00*/  FMUL.FTZ R5, R18, R5 ;  /* 0x0000000512057220 */ /* 0x000fca0000410000 */
[----:B------:R-:W-:-:S04]  /*ca10*/  F2FP.BF16.F32.PACK_AB R5, R5, R6 ;  /* 0x000000060505723e */ /* 0x000fc800000010ff */
[C---:B------:R-:W-:Y:S02]  /*ca20*/  PRMT R18, R5.reuse, 0x7632, R18 ;  /* 0x0000763205127816 */ /* 0x040fe40000000012 */
[----:B------:R-:W-:-:S04]  /*ca30*/  PRMT R25, R5, 0x7610, R25 ;  /* 0x0000761005197816 */ /* 0x000fc80000000019 */
[----:B------:R-:W-:-:S05]  /*ca40*/  PRMT R0, R25, 0x5410, R18 ;  /* 0x0000541019007816 */ /* 0x000fca0000000012 */
[----:B------:R1:W-:Y:S02]  /*ca50*/  STS [R3], R0 ;  /* 0x0000000003007388 */ /* 0x0003e40000000800 */
.L_x_1731:
[----:B------:R-:W-:Y:S05]  /*ca60*/  BSYNC B0 ;  /* 0x0000000000007941 */ /* 0x000fea0003800000 */
.L_x_1730:
[----:B------:R-:W-:-:S04]  /*ca70*/  SHF.R.S32.HI R4, RZ, 0x1, R4 ;  /* 0x00000001ff047819 */ /* 0x000fc80000011404 */
[----:B------:R-:W-:-:S13]  /*ca80*/  ISETP.GE.AND P0, PT, R4, 0x20, PT ;  /* 0x000000200400780c */ /* 0x000fda0003f06270 */
[----:B------:R-:W-:Y:S05]  /*ca90*/  @P0 BRA `(.L_x_1732) ;  /* 0xfffffffc009c0947 */ /* 0x000fea000383ffff */
[----:B-1----:R-:W-:-:S07]  /*caa0*/  IMAD.MOV.U32 R0, RZ, RZ, 0x20 ;  /* 0x00000020ff007424 */ /* 0x002fce00078e00ff */
.L_x_1729:
[----:B------:R-:W-:Y:S01]  /*cab0*/  ISETP.GE.AND P0, PT, R0, 0x2, PT ;  /* 0x000000020000780c */ /* 0x000fe20003f06270 */
[----:B------:R-:W-:Y:S05]  /*cac0*/  WARPSYNC.ALL ;  /* 0x0000000000007948 */ /* 0x000fea0003800000 */
[----:B------:R-:W-:Y:S07]  /*cad0*/  BAR.SYNC.DEFER_BLOCKING 0x0 ;  /* 0x0000000000007b1d */ /* 0x000fee0000010000 */
[----:B------:R-:W-:Y:S05]  /*cae0*/  @!P0 BRA `(.L_x_1728) ;  /* 0x0000000000488947 */ /* 0x000fea0003800000 */
[----:B------:R-:W-:-:S07]  /*caf0*/  MOV R3, 0x1 ;  /* 0x0000000100037802 */ /* 0x000fce0000000f00 */
.L_x_1733:
[----:B------:R-:W-:Y:S01]  /*cb00*/  SHF.L.U32 R18, R18, 0x10, RZ ;  /* 0x0000001012127819 */ /* 0x000fe200000006ff */
[----:B------:R-:W-:-:S04]  /*cb10*/  IMAD.U32 R4, R25, 0x10000, RZ ;  /* 0x0001000019047824 */ /* 0x000fc800078e00ff */
[----:B------:R-:W1:Y:S04]  /*cb20*/  SHFL.DOWN PT, R6, R18, R3, 0x1f ;  /* 0x08001f0312067589 */ /* 0x000e6800000e0000 */
[----:B------:R2:W3:Y:S02]  /*cb30*/  SHFL.DOWN PT, R5, R4, R3, 0x1f ;  /* 0x08001f0304057589 */ /* 0x0004e400000e0000 */
[----:B--2---:R-:W-:-:S05]  /*cb40*/  IMAD.SHL.U32 R3, R3, 0x2, RZ ;  /* 0x0000000203037824 */ /* 0x004fca00078e00ff */
[----:B------:R-:W-:Y:S01]  /*cb50*/  ISETP.GE.AND P0, PT, R3, R0, PT ;  /* 0x000000000300720c */ /* 0x000fe20003f06270 */
[----:B-1----:R-:W1:Y:S08]  /*cb60*/  F2F.BF16.F32 R6, R6 ;  /* 0x0000000600067304 */ /* 0x002e700000202000 */
[----:B---3--:R-:W2:Y:S01]  /*cb70*/  F2F.BF16.F32 R5, R5 ;  /* 0x0000000500057304 */ /* 0x008ea20000202000 */
[----:B-1----:R-:W-:-:S05]  /*cb80*/  SHF.L.U32 R9, R6, 0x10, RZ ;  /* 0x0000001006097819 */ /* 0x002fca00000006ff */
[----:B------:R-:W-:Y:S01]  /*cb90*/  FMUL.FTZ R9, R18, R9 ;  /* 0x0000000912097220 */ /* 0x000fe20000410000 */
[----:B--2---:R-:W-:-:S04]  /*cba0*/  IMAD.U32 R7, R5, 0x10000, RZ ;  /* 0x0001000005077824 */ /* 0x004fc800078e00ff */
[----:B------:R-:W-:Y:S01]  /*cbb0*/  F2FP.BF16.F32.PACK_AB R9, RZ, R9 ;  /* 0x00000009ff09723e */ /* 0x000fe200000010ff */
[----:B------:R-:W-:-:S03]  /*cbc0*/  FMUL.FTZ R7, R4, R7 ;  /* 0x0000000704077220 */ /* 0x000fc60000410000 */
[----:B------:R-:W-:Y:S02]  /*cbd0*/  PRMT R18, R9, 0x7610, R18 ;  /* 0x0000761009127816 */ /* 0x000fe40000000012 */
[----:B------:R-:W-:-:S04]  /*cbe0*/  F2FP.BF16.F32.PACK_AB R7, RZ, R7 ;  /* 0x00000007ff07723e */ /* 0x000fc800000010ff */
[----:B------:R-:W-:Y:S01]  /*cbf0*/  PRMT R25, R7, 0x7610, R25 ;  /* 0x0000761007197816 */ /* 0x000fe20000000019 */
[----:B------:R-:W-:Y:S06]  /*cc00*/  @!P0 BRA `(.L_x_1733) ;  /* 0xfffffffc00bc8947 */ /* 0x000fec000383ffff */
.L_x_1728:
[----:B------:R-:W2:Y:S01]  /*cc10*/  LDC R3, c[0x0][0x3e8] ;  /* 0x0000fa00ff037b82 */ /* 0x000ea20000000800 */
[----:B------:R-:W-:Y:S01]  /*cc20*/  HFMA2.MMA R19, -RZ, RZ, 0, 0 ;  /* 0x00000000ff137435 */ /* 0x000fe200000001ff */
[----:B------:R-:W-:Y:S01]  /*cc30*/  IMAD.MOV.U32 R22, RZ, RZ, RZ ;  /* 0x000000ffff167224 */ /* 0x000fe200078e00ff */
[----:B--2---:R-:W-:-:S13]  /*cc40*/  ISETP.NE.AND P1, PT, R3, RZ, PT ;  /* 0x000000ff0300720c */ /* 0x004fda0003f25270 */
[----:B------:R-:W-:Y:S05]  /*cc50*/  @!P1 BRA `(.L_x_1734) ;  /* 0x0000001000449947 */ /* 0x000fea0003800000 */
[----:B------:R-:W-:Y:S01]  /*cc60*/  MOV R16, RZ ;  /* 0x000000ff00107202 */ /* 0x000fe20000000f00 */
[----:B------:R-:W-:Y:S01]  /*cc70*/  ULDC.64 UR4, c[0x0][0x3f0] ;  /* 0x0000fc0000047ab9 */ /* 0x000fe20000000a00 */
[----:B------:R-:W-:-:S03]  /*cc80*/  ISETP.NE.AND P0, PT, R3, 0x1, PT ;  /* 0x000000010300780c */ /* 0x000fc60003f05270 */
[----:B------:R-:W-:Y:S01]  /*cc90*/  IMAD.HI.U32 R4, R17, UR4, R16 ;  /* 0x0000000411047c27 */ /* 0x000fe2000f8e0010 */
[----:B------:R-:W-:-:S04]  /*cca0*/  ULDC UR4, c[0x0][0x3ec] ;  /* 0x0000fb0000047ab9 */ /* 0x000fc80000000800 */
[----:B-1----:R-:W-:-:S05]  /*ccb0*/  SHF.R.U32.HI R5, RZ, UR5, R4 ;  /* 0x00000005ff057c19 */ /* 0x002fca0008011604 */
        /* <DEDUP_REMOVED lines=267> */
.L_x_1734:
[----:B------:R-:W-:Y:S02]  /*dd70*/  ULDC.64 UR4, c[0x0][0x5e8] ;  /* 0x00017a0000047ab9 */ /* 0x000fe40000000a00 */
[----:B------:R-:W-:-:S04]  /*dd80*/  IADD3 R6, P0, R22, UR4, RZ ;  /* 0x0000000416067c10 */ /* 0x000fc8000ff1e0ff */
[----:B------:R-:W-:Y:S01]  /*dd90*/  IADD3.X R7, RZ, UR5, RZ, P0, !PT ;  /* 0x00000005ff077c10 */ /* 0x000fe200087fe4ff */
[----:B------:R-:W-:Y:S08]  /*dda0*/  @!P1 BRA `(.L_x_1735) ;  /* 0x0000001000489947 */ /* 0x000ff00003800000 */
[----:B------:R-:W-:Y:S01]  /*ddb0*/  MOV R4, RZ ;  /* 0x000000ff00047202 */ /* 0x000fe20000000f00 */
[----:B-1----:R-:W-:Y:S01]  /*ddc0*/  VIADD R5, R17, 0x1 ;  /* 0x0000000111057836 */ /* 0x002fe20000000000 */
[----:B------:R-:W-:Y:S01]  /*ddd0*/  ULDC.64 UR6, c[0x0][0x3f0] ;  /* 0x0000fc0000067ab9 */ /* 0x000fe20000000a00 */
[----:B------:R-:W-:Y:S02]  /*dde0*/  ISETP.NE.AND P0, PT, R3, 0x1, PT ;  /* 0x000000010300780c */ /* 0x000fe40003f05270 */
        /* <DEDUP_REMOVED lines=270> */
.L_x_1735:
[----:B------:R-:W-:Y:S01]  /*eed0*/  ULDC.64 UR6, c[0x0][0x5f8] ;  /* 0x00017e0000067ab9 */ /* 0x000fe20000000a00 */
[----:B-1----:R-:W-:Y:S02]  /*eee0*/  CS2R R4, SRZ ;  /* 0x0000000000047805 */ /* 0x002fe4000001ff00 */
[----:B------:R-:W-:Y:S01]  /*eef0*/  ISETP.NE.U32.AND P0, PT, RZ, UR6, PT ;  /* 0x00000006ff007c0c */ /* 0x000fe2000bf05070 */
[----:B------:R-:W-:Y:S01]  /*ef00*/  IMAD.MOV.U32 R12, RZ, RZ, RZ ;  /* 0x000000ffff0c7224 */ /* 0x000fe200078e00ff */
[----:B------:R-:W-:Y:S02]  /*ef10*/  IADD3 R8, P2, R19, UR4, RZ ;  /* 0x0000000413087c10 */ /* 0x000fe4000ff5e0ff */
[----:B------:R-:W-:Y:S02]  /*ef20*/  ISETP.NE.AND.EX P0, PT, RZ, UR7, PT, P0 ;  /* 0x00000007ff007c0c */ /* 0x000fe4000bf05300 */
[----:B------:R-:W-:-:S11]  /*ef30*/  IADD3.X R9, RZ, UR5, RZ, P2, !PT ;  /* 0x00000005ff097c10 */ /* 0x000fd600097fe4ff */
[----:B------:R-:W-:Y:S01]  /*ef40*/  @P0 IADD3 R4, P3, R22, UR6, RZ ;  /* 0x0000000616040c10 */ /* 0x000fe2000ff7e0ff */
[----:B------:R-:W-:Y:S02]  /*ef50*/  ULDC UR6, c[0x0][0x234] ;  /* 0x00008d0000067ab9 */ /* 0x000fe40000000800 */
[----:B------:R-:W-:Y:S02]  /*ef60*/  ISETP.NE.AND P4, PT, RZ, UR6, PT ;  /* 0x00000006ff007c0c */ /* 0x000fe4000bf85270 */
[----:B------:R-:W-:-:S05]  /*ef70*/  @P0 IADD3.X R5, RZ, UR7, RZ, P3, !PT ;  /* 0x00000007ff050c10 */ /* 0x000fca0009ffe4ff */
[----:B------:R-:W-:-:S06]  /*ef80*/  @P0 IMAD.MOV.U32 R12, RZ, RZ, R5 ;  /* 0x000000ffff0c0224 */ /* 0x000fcc00078e0005 */
[----:B------:R-:W-:Y:S05]  /*ef90*/  @!P4 BRA `(.L_x_1736) ;  /* 0x0000003800c0c947 */ /* 0x000fea0003800000 */
[----:B------:R-:W1:Y:S01]  /*efa0*/  S2R R0, SR_CTAID.X ;  /* 0x0000000000007919 */ /* 0x000e620000002500 */
[----:B------:R-:W-:Y:S01]  /*efb0*/  ULDC.64 UR6, c[0x0][0x238] ;  /* 0x00008e0000067ab9 */ /* 0x000fe20000000a00 */
[----:B------:R-:W-:Y:S01]  /*efc0*/  HFMA2.MMA R16, -RZ, RZ, 0, 0 ;  /* 0x00000000ff107435 */ /* 0x000fe200000001ff */
[----:B------:R-:W-:Y:S01]  /*efd0*/  IMAD R6, R2, UR6, RZ ;  /* 0x0000000602067c24 */ /* 0x000fe2000f8e02ff */
[----:B------:R-:W-:Y:S01]  /*efe0*/  ULDC UR6, c[0x0][0x224] ;  /* 0x0000890000067ab9 */ /* 0x000fe20000000800 */
[----:B------:R-:W-:Y:S02]  /*eff0*/  IMAD.MOV.U32 R19, RZ, RZ, RZ ;  /* 0x000000ffff137224 */ /* 0x000fe400078e00ff */
[----:B------:R-:W-:-:S04]  /*f000*/  IMAD R7, R23, UR7, R6 ;  /* 0x0000000717077c24 */ /* 0x000fc8000f8e0206 */
[----:B-1----:R-:W-:-:S05]  /*f010*/  IMAD R7, R0, UR6, R7 ;  /* 0x0000000600077c24 */ /* 0x002fca000f8e0207 */
[----:B------:R-:W-:Y:S01]  /*f020*/  SHF.L.U32 R9, R7, 0x1, RZ ;  /* 0x0000000107097819 */ /* 0x000fe200000006ff */
        /* <DEDUP_REMOVED lines=274> */
.L_x_1737:
[----:B------:R-:W-:-:S04]  /*10150*/  IADD3 R6, P0, R19, UR4, RZ ;  /* 0x0000000413067c10 */ /* 0x000fc8000ff1e0ff */
[----:B------:R-:W-:Y:S01]  /*10160*/  IADD3.X R7, RZ, UR5, RZ, P0, !PT ;  /* 0x00000005ff077c10 */ /* 0x000fe200087fe4ff */
[----:B------:R-:W-:Y:S08]  /*10170*/  @!P1 BRA `(.L_x_1738) ;  /* 0x0000001000489947 */ /* 0x000ff00003800000 */
[----:B------:R-:W-:Y:S01]  /*10180*/  IADD3 R15, R9, 0x1, RZ ;  /* 0x00000001090f7810 */ /* 0x000fe20007ffe0ff */
        /* <DEDUP_REMOVED lines=273> */
.L_x_1738:
[----:B------:R-:W1:Y:S01]  /*112a0*/  LDC R15, c[0x0][0x22c] ;  /* 0x00008b00ff0f7b82 */ /* 0x000e620000000800 */
[----:B------:R-:W-:Y:S01]  /*112b0*/  ULDC UR6, c[0x0][0x21c] ;  /* 0x0000870000067ab9 */ /* 0x000fe20000000800 */
[----:B------:R-:W-:Y:S01]  /*112c0*/  IADD3 R8, P1, R16, UR4, RZ ;  /* 0x0000000410087c10 */ /* 0x000fe2000ff3e0ff */
[----:B------:R-:W-:Y:S01]  /*112d0*/  BSSY B0, `(.L_x_1739) ;  /* 0x000000d000007945 */ /* 0x000fe20003800000 */
[----:B------:R-:W-:Y:S02]  /*112e0*/  PRMT R3, RZ, 0x7610, R3 ;  /* 0x00007610ff037816 */ /* 0x000fe40000000003 */
[----:B-1----:R-:W-:-:S04]  /*112f0*/  ISETP.NE.AND P0, PT, R15, RZ, PT ;  /* 0x000000ff0f00720c */ /* 0x002fc80003f05270 */
[----:B------:R-:W-:-:S04]  /*11300*/  ISETP.NE.AND P0, PT, R2, RZ, P0 ;  /* 0x000000ff0200720c */ /* 0x000fc80000705270 */
[----:B------:R-:W-:Y:S02]  /*11310*/  ISETP.GE.OR P0, PT, R9, UR6, P0 ;  /* 0x0000000609007c0c */ /* 0x000fe40008706670 */
[----:B------:R-:W-:-:S11]  /*11320*/  IADD3.X R9, RZ, UR5, RZ, P1, !PT ;  /* 0x00000005ff097c10 */ /* 0x000fd60008ffe4ff */
[----:B------:R-:W-:Y:S05]  /*11330*/  @P0 BRA `(.L_x_1740) ;  /* 0x0000000000180947 */ /* 0x000fea0003800000 */
[----:B------:R-:W-:Y:S01]  /*11340*/  ULDC UR4, c[0x0][0x230] ;  /* 0x00008c0000047ab9 */ /* 0x000fe20000000800 */
[----:B------:R-:W-:Y:S01]  /*11350*/  IMAD.MOV.U32 R3, RZ, RZ, 0x1 ;  /* 0x00000001ff037424 */ /* 0x000fe200078e00ff */
[----:B------:R-:W-:-:S13]  /*11360*/  ISETP.NE.AND P1, PT, RZ, UR4, PT ;  /* 0x00000004ff007c0c */ /* 0x000fda000bf25270 */
[----:B------:R-:W-:-:S04]  /*11370*/  @P1 ISETP.NE.AND P0, PT, R23, RZ, PT ;  /* 0x000000ff1700120c */ /* 0x000fc80003f05270 */
[----:B------:R-:W-:-:S04]  /*11380*/  @P1 SEL R10, RZ, 0x1, P0 ;  /* 0x00000001ff0a1807 */ /* 0x000fc80000000000 */
[----:B------:R-:W-:-:S07]  /*11390*/  @P1 PRMT R3, R10, 0x7610, R3 ;  /* 0x000076100a031816 */ /* 0x000fce0000000003 */
.L_x_1740:
[----:B------:R-:W-:Y:S05]  /*113a0*/  BSYNC B0 ;  /* 0x0000000000007941 */ /* 0x000fea0003800000 */
.L_x_1739:
[----:B------:R-:W-:Y:S01]  /*113b0*/  PRMT R3, R3, 0x9910, RZ ;  /* 0x0000991003037816 */ /* 0x000fe200000000ff */
[----:B------:R-:W-:Y:S01]  /*113c0*/  BSSY B0, `(.L_x_1741) ;  /* 0x000000e000007945 */ /* 0x000fe20003800000 */
[----:B------:R-:W-:Y:S02]  /*113d0*/  LOP3.LUT P0, RZ, R2, R23, RZ, 0xfc, !PT ;  /* 0x0000001702ff7212 */ /* 0x000fe4000780fcff */
[----:B------:R-:W-:-:S13]  /*113e0*/  ISETP.NE.AND P1, PT, R3, RZ, PT ;  /* 0x000000ff0300720c */ /* 0x000fda0003f25270 */
[----:B------:R-:W-:Y:S05]  /*113f0*/  @!P1 BRA `(.L_x_1742) ;  /* 0x0000000000289947 */ /* 0x000fea0003800000 */
[----:B------:R-:W1:Y:S01]  /*11400*/  S2UR UR4, SR_CTAID.Y ;  /* 0x00000000000479c3 */ /* 0x000e620000002600 */
[----:B------:R-:W-:-:S07]  /*11410*/  ISETP.NE.AND P2, PT, R15, RZ, PT ;  /* 0x000000ff0f00720c */ /* 0x000fce0003f45270 */
[----:B------:R-:W1:Y:S08]  /*11420*/  LDC R3, c[0x0][0x10] ;  /* 0x00000400ff037b82 */ /* 0x000e700000000800 */
[----:B------:R-:W2:Y:S01]  /*11430*/  LDC.64 R10, c[0x0][0x600] ;  /* 0x00018000ff0a7b82 */ /* 0x000ea20000000a00 */
[----:B-1----:R-:W-:Y:S01]  /*11440*/  IMAD R3, R0, R3, UR4 ;  /* 0x0000000400037e24 */ /* 0x002fe2000f8e0203 */
[----:B------:R-:W-:-:S03]  /*11450*/  ULDC UR4, c[0x0][0x0] ;  /* 0x0000000000047ab9 */ /* 0x000fc60000000800 */
[----:B------:R-:W-:-:S04]  /*11460*/  @!P2 IMAD R3, R3, UR4, R2 ;  /* 0x000000040303ac24 */ /* 0x000fc8000f8e0202 */
[----:B--2---:R-:W-:-:S05]  /*11470*/  IMAD.WIDE.U32 R10, R3, 0x4, R10 ;  /* 0x00000004030a7825 */ /* 0x004fca00078e000a */
[----:B------:R1:W-:Y:S04]  /*11480*/  STG.E.U16 desc[UR58][R10.64], R25 ;  /* 0x000000190a007986 */ /* 0x0003e8000c10153a */
[----:B------:R1:W-:Y:S02]  /*11490*/  STG.E.U16 desc[UR58][R10.64+0x2], R18 ;  /* 0x000002120a007986 */ /* 0x0003e4000c10153a */
.L_x_1742:
[----:B------:R-:W-:Y:S05]  /*114a0*/  BSYNC B0 ;  /* 0x0000000000007941 */ /* 0x000fea0003800000 */
.L_x_1741:
        /* <DEDUP_REMOVED lines=8> */
[----:B------:R-:W-:Y:S01]  /*11530*/  CCTL.IVALL ;  /* 0x00000000ff00798f */ /* 0x000fe20002000000 */
[----:B------:R-:W-:Y:S05]  /*11540*/  WARPSYNC.ALL ;  /* 0x0000000000007948 */ /* 0x000fea0003800000 */
[----:B------:R-:W-:Y:S06]  /*11550*/  BAR.SYNC.DEFER_BLOCKING 0x0 ;  /* 0x0000000000007b1d */ /* 0x000fec0000010000 */
[----:B------:R-:W-:Y:S02]  /*11560*/  BSSY B0, `(.L_x_1743) ;  /* 0x0000018000007945 */ /* 0x000fe40003800000 */
[----:B------:R-:W-:Y:S06]  /*11570*/  BAR.SYNC.DEFER_BLOCKING 0x0 ;  /* 0x0000000000007b1d */ /* 0x000fec0000010000 */
[----:B------:R-:W-:Y:S05]  /*11580*/  @P0 BRA `(.L_x_1744) ;  /* 0x0000000000540947 */ /* 0x000fea0003800000 */
[----:B------:R-:W2:Y:S01]  /*11590*/  S2R R3, SR_LANEID ;  /* 0x0000000000037919 */ /* 0x000ea20000000000 */
[----:B------:R-:W-:Y:S01]  /*115a0*/  VOTEU.ANY UR4, UPT, PT ;  /* 0x0000000000047886 */ /* 0x000fe200038e0100 */
[----:B-1----:R-:W1:Y:S01]  /*115b0*/  LDC.64 R10, c[0x0][0x608] ;  /* 0x00018200ff0a7b82 */ /* 0x002e620000000a00 */
[----:B------:R-:W2:Y:S08]  /*115c0*/  FLO.U32 R14, UR4 ;  /* 0x00000004000e7d00 */ /* 0x000eb000080e0000 */
[----:B------:R-:W3:Y:S01]  /*115d0*/  POPC R13, UR4 ;  /* 0x00000004000d7d09 */ /* 0x000ee20008000000 */
[----:B-1----:R-:W-:Y:S01]  /*115e0*/  IMAD.WIDE.U32 R10, R0, 0x4, R10 ;  /* 0x00000004000a7825 */ /* 0x002fe200078e000a */
[----:B--2---:R-:W-:-:S13]  /*115f0*/  ISETP.EQ.U32.AND P0, PT, R14, R3, PT ;  /* 0x000000030e00720c */ /* 0x004fda0003f02070 */
[----:B---3--:R-:W2:Y:S01]  /*11600*/  @P0 ATOMG.E.ADD.STRONG.GPU PT, R11, desc[UR58][R10.64], R13 ;  /* 0x0000000d0a0b09a8 */ /* 0x008ea200081ee1fa */
[----:B------:R-:W1:Y:S01]  /*11610*/  S2UR UR6, SR_CgaCtaId ;  /* 0x00000000000679c3 */ /* 0x000e620000008800 */
[----:B------:R-:W-:Y:S01]  /*11620*/  UMOV UR5, 0x400 ;  /* 0x0000040000057882 */ /* 0x000fe20000000000 */
[----:B------:R-:W3:Y:S01]  /*11630*/  S2R R17, SR_LTMASK ;  /* 0x0000000000117919 */ /* 0x000ee20000003900 */
[----:B-1----:R-:W-:Y:S01]  /*11640*/  ULEA UR5, UR6, UR5, 0x18 ;  /* 0x0000000506057291 */ /* 0x002fe2000f8ec03f */
[----:B---3--:R-:W-:Y:S01]  /*11650*/  LOP3.LUT R17, R17, UR4, RZ, 0xc0, !PT ;  /* 0x0000000411117c12 */ /* 0x008fe2000f8ec0ff */
[----:B------:R-:W-:Y:S02]  /*11660*/  ULDC UR4, c[0x0][0x10] ;  /* 0x0000040000047ab9 */ /* 0x000fe40000000800 */
[----:B------:R-:W-:Y:S01]  /*11670*/  UIADD3 UR4, UR4, -0x1, URZ ;  /* 0xffffffff04047890 */ /* 0x000fe2000fffe03f */
[----:B------:R-:W1:Y:S01]  /*11680*/  POPC R18, R17 ;  /* 0x0000001100127309 */ /* 0x000e620000000000 */
[----:B--2---:R-:W1:Y:S02]  /*11690*/  SHFL.IDX PT, R3, R11, R14, 0x1f ;  /* 0x00001f0e0b037589 */ /* 0x004e6400000e0000 */
[----:B-1----:R-:W-:-:S04]  /*116a0*/  IADD3 R3, R3, R18, RZ ;  /* 0x0000001203037210 */ /* 0x002fc80007ffe0ff */
[----:B------:R-:W-:-:S04]  /*116b0*/  ISETP.NE.AND P0, PT, R3, UR4, PT ;  /* 0x0000000403007c0c */ /* 0x000fc8000bf05270 */
[----:B------:R-:W-:-:S05]  /*116c0*/  SEL R3, RZ, 0x1, P0 ;  /* 0x00000001ff037807 */ /* 0x000fca0000000000 */
[----:B------:R2:W-:Y:S04]  /*116d0*/  STS.U8 [UR5], R3 ;  /* 0x00000003ff007988 */ /* 0x0005e80008000005 */
.L_x_1744:
[----:B------:R-:W-:Y:S05]  /*116e0*/  BSYNC B0 ;  /* 0x0000000000007941 */ /* 0x000fea0003800000 */
.L_x_1743:
[----:B------:R-:W3:Y:S08]  /*116f0*/  S2UR UR5, SR_CgaCtaId ;  /* 0x00000000000579c3 */ /* 0x000ef00000008800 */
[----:B------:R-:W-:Y:S06]  /*11700*/  BAR.SYNC.DEFER_BLOCKING 0x0 ;  /* 0x0000000000007b1d */ /* 0x000fec0000010000 */
[----:B------:R-:W-:-:S02]  /*11710*/  UMOV UR4, 0x400 ;  /* 0x0000040000047882 */ /* 0x000fc40000000000 */
[----:B---3--:R-:W-:-:S09]  /*11720*/  ULEA UR6, UR5, UR4, 0x18 ;  /* 0x0000000405067291 */ /* 0x008fd2000f8ec03f */
[----:B--2---:R-:W2:Y:S02]  /*11730*/  LDS.U8 R3, [UR6] ;  /* 0x00000006ff037984 */ /* 0x004ea40008000000 */
[----:B--2---:R-:W-:-:S13]  /*11740*/  ISETP.NE.AND P0, PT, R3, RZ, PT ;  /* 0x000000ff0300720c */ /* 0x004fda0003f05270 */
[----:B------:R-:W-:Y:S05]  /*11750*/  @!P0 EXIT ;  /* 0x000000000000894d */ /* 0x000fea0003800000 */
[----:B------:R-:W-:Y:S01]  /*11760*/  ISETP.NE.AND P0, PT, R15, RZ, PT ;  /* 0x000000ff0f00720c */ /* 0x000fe20003f05270 */
        /* <DEDUP_REMOVED lines=9> */
[----:B------:R-:W-:Y:S01]  /*11800*/  ULDC.U16 UR9, c[0x0][0x212] ;  /* 0x0000848000097ab9 */ /* 0x000fe20000000400 */
[----:B------:R-:W-:Y:S01]  /*11810*/  BSSY B0, `(.L_x_1745) ;  /* 0x000003e000007945 */ /* 0x000fe20003800000 */
[----:B-1----:R-:W-:-:S03]  /*11820*/  MOV R18, UR9 ;  /* 0x0000000900127c02 */ /* 0x002fc60008000f00 */
[----:B------:R-:W-:Y:S05]  /*11830*/  @!P0 BRA `(.L_x_1746) ;  /* 0x00000000007c8947 */ /* 0x000fea0003800000 */
[----:B------:R-:W-:Y:S01]  /*11840*/  ULDC UR6, c[0x0][0x0] ;  /* 0x0000000000067ab9 */ /* 0x000fe20000000800 */
[----:B------:R-:W-:Y:S01]  /*11850*/  ULDC UR8, c[0x0][0x228] ;  /* 0x00008a0000087ab9 */ /* 0x000fe20000000800 */
[----:B------:R-:W-:Y:S02]  /*11860*/  IMAD R3, R23, UR6, R2 ;  /* 0x0000000617037c24 */ /* 0x000fe4000f8e0202 */
[----:B------:R-:W-:-:S03]  /*11870*/  IMAD.U32 R17, RZ, RZ, UR9 ;  /* 0x00000009ff117e24 */ /* 0x000fc6000f8e00ff */
[----:B------:R-:W-:-:S13]  /*11880*/  ISETP.GE.U32.AND P0, PT, R3, UR8, PT ;  /* 0x0000000803007c0c */ /* 0x000fda000bf06070 */
[----:B------:R-:W-:Y:S05]  /*11890*/  @P0 BRA `(.L_x_1747) ;  /* 0x0000000000d40947 */ /* 0x000fea0003800000 */
[----:B------:R-:W-:Y:S01]  /*118a0*/  ULDC UR7, c[0x0][0x10] ;  /* 0x0000040000077ab9 */ /* 0x000fe20000000800 */
[----:B------:R-:W1:Y:S01]  /*118b0*/  LDC R20, c[0x0][0x4] ;  /* 0x00000100ff147b82 */ /* 0x000e620000000800 */
[----:B------:R-:W-:Y:S01]  /*118c0*/  BSSY B1, `(.L_x_1748) ;  /* 0x0000015000017945 */ /* 0x000fe20003800000 */
[----:B------:R-:W-:Y:S01]  /*118d0*/  MOV R17, UR9 ;  /* 0x0000000900117c02 */ /* 0x000fe20008000f00 */
[----:B------:R-:W-:-:S05]  /*118e0*/  IMAD R0, R0, UR7, RZ ;  /* 0x0000000700007c24 */ /* 0x000fca000f8e02ff */
[----:B------:R-:W2:Y:S01]  /*118f0*/  LDC.64 R10, c[0x0][0x600] ;  /* 0x00018000ff0a7b82 */ /* 0x000ea20000000a00 */
[----:B-1----:R-:W-:-:S07]  /*11900*/  IMAD R20, R20, UR6, RZ ;  /* 0x0000000614147c24 */ /* 0x002fce000f8e02ff */
.L_x_1749:
[----:B------:R-:W-:-:S05]  /*11910*/  IADD3 R15, R0, R3, RZ ;  /* 0x00000003000f7210 */ /* 0x000fca0007ffe0ff */
[----:B--2---:R-:W-:-:S05]  /*11920*/  IMAD.WIDE.U32 R14, R15, 0x4, R10 ;  /* 0x000000040f0e7825 */ /* 0x004fca00078e000a */
[----:B------:R-:W2:Y:S04]  /*11930*/  LDG.E.U16 R13, desc[UR58][R14.64] ;  /* 0x0000003a0e0d7981 */ /* 0x000ea8000c1e1500 */
[----:B------:R-:W3:Y:S01]  /*11940*/  LDG.E.U16 R21, desc[UR58][R14.64+0x2] ;  /* 0x0000023a0e157981 */ /* 0x000ee2000c1e1500 */
[----:B------:R-:W-:Y:S01]  /*11950*/  IADD3 R3, R20, R3, RZ ;  /* 0x0000000314037210 */ /* 0x000fe20007ffe0ff */
[----:B------:R-:W-:Y:S01]  /*11960*/  IMAD.U32 R18, R18, 0x10000, RZ ;  /* 0x0001000012127824 */ /* 0x000fe200078e00ff */
[----:B------:R-:W-:Y:S02]  /*11970*/  SHF.L.U32 R17, R17, 0x10, RZ ;  /* 0x0000001011117819 */ /* 0x000fe400000006ff */
[----:B------:R-:W-:Y:S02]  /*11980*/  ISETP.GE.U32.AND P0, PT, R3, UR8, PT ;  /* 0x0000000803007c0c */ /* 0x000fe4000bf06070 */
[----:B--2---:R-:W-:Y:S01]  /*11990*/  SHF.L.U32 R13, R13, 0x10, RZ ;  /* 0x000000100d0d7819 */ /* 0x004fe200000006ff */
[----:B---3--:R-:W-:-:S04]  /*119a0*/  IMAD.U32 R22, R21, 0x10000, RZ ;  /* 0x0001000015167824 */ /* 0x008fc800078e00ff */
[----:B------:R-:W-:Y:S01]  /*119b0*/  FMUL.FTZ R13, R18, R13 ;  /* 0x0000000d120d7220 */ /* 0x000fe20000410000 */
[----:B------:R-:W-:-:S05]  /*119c0*/  FMUL.FTZ R22, R17, R22 ;  /* 0x0000001611167220 */ /* 0x000fca0000410000 */
[----:B------:R-:W-:-:S04]  /*119d0*/  F2FP.BF16.F32.PACK_AB R13, R22, R13 ;  /* 0x0000000d160d723e */ /* 0x000fc800000010ff */
[C---:B------:R-:W-:Y:S02]  /*119e0*/  PRMT R17, R13.reuse, 0x7632, R17 ;  /* 0x000076320d117816 */ /* 0x040fe40000000011 */
[----:B------:R-:W-:Y:S01]  /*119f0*/  PRMT R18, R13, 0x7610, R18 ;  /* 0x000076100d127816 */ /* 0x000fe20000000012 */
[----:B------:R-:W-:Y:S06]  /*11a00*/  @!P0 BRA `(.L_x_1749) ;  /* 0xfffffffc00c08947 */ /* 0x000fec000383ffff */
[----:B------:R-:W-:Y:S05]  /*11a10*/  BSYNC B1 ;  /* 0x0000000000017941 */ /* 0x000fea0003800000 */
.L_x_1748:
[----:B------:R-:W-:Y:S05]  /*11a20*/  BRA `(.L_x_1747) ;  /* 0x0000000000707947 */ /* 0x000fea0003800000 */
.L_x_1746:
[----:B------:R-:W-:Y:S01]  /*11a30*/  ULDC UR7, c[0x0][0x228] ;  /* 0x00008a0000077ab9 */ /* 0x000fe20000000800 */
[----:B------:R-:W-:Y:S02]  /*11a40*/  MOV R17, UR9 ;  /* 0x0000000900117c02 */ /* 0x000fe40008000f00 */
[----:B------:R-:W-:-:S13]  /*11a50*/  ISETP.GE.U32.AND P0, PT, R23, UR7, PT ;  /* 0x0000000717007c0c */ /* 0x000fda000bf06070 */
[----:B------:R-:W-:Y:S05]  /*11a60*/  @P0 BRA `(.L_x_1747) ;  /* 0x0000000000600947 */ /* 0x000fea0003800000 */
[----:B------:R-:W-:Y:S01]  /*11a70*/  ULDC UR6, c[0x0][0x10] ;  /* 0x0000040000067ab9 */ /* 0x000fe20000000800 */
[----:B------:R-:W1:Y:S01]  /*11a80*/  LDC R21, c[0x0][RZ] ;  /* 0x00000000ff157b82 */ /* 0x000e620000000800 */
[----:B------:R-:W-:Y:S01]  /*11a90*/  IMAD.U32 R17, RZ, RZ, UR9 ;  /* 0x00000009ff117e24 */ /* 0x000fe2000f8e00ff */
[----:B------:R-:W-:Y:S01]  /*11aa0*/  MOV R3, R23 ;  /* 0x0000001700037202 */ /* 0x000fe20000000f00 */
[----:B------:R-:W-:-:S05]  /*11ab0*/  IMAD R0, R0, UR6, RZ ;  /* 0x0000000600007c24 */ /* 0x000fca000f8e02ff */
[----:B------:R-:W2:Y:S08]  /*11ac0*/  LDC.64 R10, c[0x0][0x600] ;  /* 0x00018000ff0a7b82 */ /* 0x000eb00000000a00 */
[----:B------:R-:W3:Y:S02]  /*11ad0*/  LDC R22, c[0x0][0x4] ;  /* 0x00000100ff167b82 */ /* 0x000ee40000000800 */
.L_x_1750:
[----:B------:R-:W-:-:S05]  /*11ae0*/  IADD3 R15, R0, R3, RZ ;  /* 0x00000003000f7210 */ /* 0x000fca0007ffe0ff */
[----:B-1----:R-:W-:-:S04]  /*11af0*/  IMAD R15, R15, R21, R2 ;  /* 0x000000150f0f7224 */ /* 0x002fc800078e0202 */
[----:B--2---:R-:W-:-:S05]  /*11b00*/  IMAD.WIDE.U32 R14, R15, 0x4, R10 ;  /* 0x000000040f0e7825 */ /* 0x004fca00078e000a */
[----:B------:R-:W2:Y:S04]  /*11b10*/  LDG.E.U16 R13, desc[UR58][R14.64] ;  /* 0x0000003a0e0d7981 */ /* 0x000ea8000c1e1500 */
[----:B------:R-:W4:Y:S01]  /*11b20*/  LDG.E.U16 R20, desc[UR58][R14.64+0x2] ;  /* 0x0000023a0e147981 */ /* 0x000f22000c1e1500 */
[----:B---3--:R-:W-:Y:S01]  /*11b30*/  IADD3 R3, R22, R3, RZ ;  /* 0x0000000316037210 */ /* 0x008fe20007ffe0ff */
[----:B------:R-:W-:Y:S01]  /*11b40*/  IMAD.U32 R18, R18, 0x10000, RZ ;  /* 0x0001000012127824 */ /* 0x000fe200078e00ff */
[----:B------:R-:W-:Y:S02]  /*11b50*/  SHF.L.U32 R17, R17, 0x10, RZ ;  /* 0x0000001011117819 */ /* 0x000fe400000006ff */
[----:B------:R-:W-:Y:S02]  /*11b60*/  ISETP.GE.U32.AND P0, PT, R3, UR7, PT ;  /* 0x0000000703007c0c */ /* 0x000fe4000bf06070 */
[----:B--2---:R-:W-:Y:S01]  /*11b70*/  SHF.L.U32 R13, R13, 0x10, RZ ;  /* 0x000000100d0d7819 */ /* 0x004fe200000006ff */
[----:B----4-:R-:W-:-:S04]  /*11b80*/  IMAD.U32 R20, R20, 0x10000, RZ ;  /* 0x0001000014147824 */ /* 0x010fc800078e00ff */
[----:B------:R-:W-:Y:S01]  /*11b90*/  FMUL.FTZ R13, R18, R13 ;  /* 0x0000000d120d7220 */ /* 0x000fe20000410000 */
[----:B------:R-:W-:-:S05]  /*11ba0*/  FMUL.FTZ R20, R17, R20 ;  /* 0x0000001411147220 */ /* 0x000fca0000410000 */
[----:B------:R-:W-:-:S04]  /*11bb0*/  F2FP.BF16.F32.PACK_AB R13, R20, R13 ;  /* 0x0000000d140d723e */ /* 0x000fc800000010ff */
[C---:B------:R-:W-:Y:S02]  /*11bc0*/  PRMT R17, R13.reuse, 0x7632, R17 ;  /* 0x000076320d117816 */ /* 0x040fe40000000011 */
[----:B------:R-:W-:Y:S01]  /*11bd0*/  PRMT R18, R13, 0x7610, R18 ;  /* 0x000076100d127816 */ /* 0x000fe20000000012 */
[----:B------:R-:W-:Y:S06]  /*11be0*/  @!P0 BRA `(.L_x_1750) ;  /* 0xfffffffc00bc8947 */ /* 0x000fec000383ffff */
.L_x_1747:
[----:B------:R-:W-:Y:S05]  /*11bf0*/  BSYNC B0 ;  /* 0x0000000000007941 */ /* 0x000fea0003800000 */
.L_x_1745:
[----:B------:R-:W1:Y:S01]  /*11c00*/  LDC R3, c[0x0][RZ] ;  /* 0x00000000ff037b82 */ /* 0x000e620000000800 */
[----:B------:R-:W-:Y:S01]  /*11c10*/  UIADD3 UR4, UR4, 0x10, URZ ;  /* 0x0000001004047890 */ /* 0x000fe2000fffe03f */
[----:B------:R-:W-:Y:S01]  /*11c20*/  PRMT R11, R18, 0x5410, R17 ;  /* 0x00005410120b7816 */ /* 0x000fe20000000011 */
[----:B------:R-:W-:Y:S02]  /*11c30*/  ULDC UR6, c[0x0][0x4] ;  /* 0x0000010000067ab9 */ /* 0x000fe40000000800 */
[----:B------:R-:W-:Y:S02]  /*11c40*/  ULEA UR4, UR5, UR4, 0x18 ;  /* 0x0000000405047291 */ /* 0x000fe4000f8ec03f */
[----:B------:R-:W-:-:S06]  /*11c50*/  USHF.R.U32.HI UR5, URZ, 0x1, UR6 ;  /* 0x000000013f057899 */ /* 0x000fcc0008011606 */
[----:B------:R-:W-:Y:S01]  /*11c60*/  ISETP.NE.AND P0, PT, RZ, UR5, PT ;  /* 0x00000005ff007c0c */ /* 0x000fe2000bf05270 */
[----:B-1----:R-:W-:-:S05]  /*11c70*/  IMAD R0, R23, R3, R2 ;  /* 0x0000000317007224 */ /* 0x002fca00078e0202 */
[----:B------:R-:W-:-:S05]  /*11c80*/  LEA R0, R0, UR4, 0x2 ;  /* 0x0000000400007c11 */ /* 0x000fca000f8e10ff */
[----:B------:R1:W-:Y:S02]  /*11c90*/  STS [R0], R11 ;  /* 0x0000000b00007388 */ /* 0x0003e40000000800 */
[----:B------:R-:W-:Y:S05]  /*11ca0*/  @!P0 BRA `(.L_x_1751) ;  /* 0x00000000006c8947 */ /* 0x000fea0003800000 */
[----:B------:R-:W-:-:S07]  /*11cb0*/  MOV R10, UR5 ;  /* 0x00000005000a7c02 */ /* 0x000fce0008000f00 */
.L_x_1754:
[--C-:B-1----:R-:W-:Y:S01]  /*11cc0*/  IMAD.IADD R11, R23, 0x1, R10.reuse ;  /* 0x00000001170b7824 */ /* 0x102fe200078e020a */
[----:B------:R-:W-:Y:S01]  /*11cd0*/  BAR.SYNC.DEFER_BLOCKING 0x0 ;  /* 0x0000000000007b1d */ /* 0x000fe20000010000 */
[----:B------:R-:W-:Y:S02]  /*11ce0*/  ISETP.GT.AND P2, PT, R10, 0x1, PT ;  /* 0x000000010a00780c */ /* 0x000fe40003f44270 */
[----:B------:R-:W-:Y:S02]  /*11cf0*/  SHF.R.S32.HI R15, RZ, 0x1, R10 ;  /* 0x00000001ff0f7819 */ /* 0x000fe4000001140a */
[----:B------:R-:W-:Y:S01]  /*11d00*/  ISETP.GE.U32.AND P0, PT, R11, UR6, PT ;  /* 0x000000060b007c0c */ /* 0x000fe2000bf06070 */
[----:B------:R-:W-:Y:S03]  /*11d10*/  BSSY B0, `(.L_x_1752) ;  /* 0x0000012000007945 */ /* 0x000fe60003800000 */
[----:B------:R-:W-:-:S13]  /*11d20*/  ISETP.GE.U32.OR P0, PT, R23, R10, P0 ;  /* 0x0000000a1700720c */ /* 0x000fda0000706470 */
[----:B------:R-:W-:Y:S05]  /*11d30*/  @P0 BRA `(.L_x_1753) ;  /* 0x00000000003c0947 */ /* 0x000fea0003800000 */
[----:B------:R-:W-:Y:S01]  /*11d40*/  IMAD R10, R11, R3, R2 ;  /* 0x000000030b0a7224 */ /* 0x000fe200078e0202 */
[----:B------:R-:W-:Y:S02]  /*11d50*/  SHF.L.U32 R18, R18, 0x10, RZ ;  /* 0x0000001012127819 */ /* 0x000fe400000006ff */
[----:B------:R-:W-:Y:S02]  /*11d60*/  SHF.L.U32 R17, R17, 0x10, RZ ;  /* 0x0000001011117819 */ /* 0x000fe400000006ff */
[----:B------:R-:W-:-:S06]  /*11d70*/  LEA R10, R10, UR4, 0x2 ;  /* 0x000000040a0a7c11 */ /* 0x000fcc000f8e10ff */
        /* <DEDUP_REMOVED lines=11> */
.L_x_1753:
[----:B------:R-:W-:Y:S05]  /*11e30*/  BSYNC B0 ;  /* 0x0000000000007941 */ /* 0x000fea0003800000 */
.L_x_1752:
[----:B------:R-:W-:Y:S01]  /*11e40*/  MOV R10, R15 ;  /* 0x0000000f000a7202 */ /* 0x000fe20000000f00 */
[----:B------:R-:W-:Y:S06]  /*11e50*/  @P2 BRA `(.L_x_1754) ;  /* 0xfffffffc00982947 */ /* 0x000fec000383ffff */
.L_x_1751:
[----:B------:R-:W-:Y:S02]  /*11e60*/  ULDC UR4, c[0x0][0x22c] ;  /* 0x00008b0000047ab9 */ /* 0x000fe40000000800 */
[----:B------:R-:W-:-:S13]  /*11e70*/  ISETP.NE.AND P0, PT, RZ, UR4, PT ;  /* 0x00000004ff007c0c */ /* 0x000fda000bf05270 */
[----:B------:R-:W-:Y:S05]  /*11e80*/  @!P0 BRA `(.L_x_1755) ;  /* 0x0000000000e08947 */ /* 0x000fea0003800000 */
[----:B------:R-:W-:Y:S01]  /*11e90*/  ISETP.GT.AND P0, PT, R3, 0x20, PT ;  /* 0x000000200300780c */ /* 0x000fe20003f04270 */
[----:B------:R-:W-:-:S12]  /*11ea0*/  IMAD.MOV.U32 R10, RZ, RZ, R3 ;  /* 0x000000ffff0a7224 */ /* 0x000fd800078e0003 */
[----:B------:R-:W-:Y:S05]  /*11eb0*/  @!P0 BRA `(.L_x_1756) ;  /* 0x0000000000808947 */ /* 0x000fea0003800000 */
[----:B------:R-:W-:Y:S02]  /*11ec0*/  PRMT R13, R18, 0x5410, R17 ;  /* 0x00005410120d7816 */ /* 0x000fe40000000011 */
[----:B------:R-:W-:-:S03]  /*11ed0*/  LEA.HI R10, R3, R3, RZ, 0x1 ;  /* 0x00000003030a7211 */ /* 0x000fc600078f08ff */
[----:B------:R2:W-:Y:S01]  /*11ee0*/  STS [R0], R13 ;  /* 0x0000000d00007388 */ /* 0x0005e20000000800 */
[----:B-1----:R-:W-:Y:S01]  /*11ef0*/  SHF.R.S32.HI R11, RZ, 0x1, R10 ;  /* 0x00000001ff0b7819 */ /* 0x002fe2000001140a */
[----:B------:R-:W-:-:S03]  /*11f00*/  HFMA2.MMA R10, -RZ, RZ, 0, 1.9073486328125e-06 ;  /* 0x00000020ff0a7435 */ /* 0x000fc600000001ff */
[----:B------:R-:W-:-:S13]  /*11f10*/  ISETP.GE.AND P0, PT, R11, 0x20, PT ;  /* 0x000000200b00780c */ /* 0x000fda0003f06270 */
[----:B--2---:R-:W-:Y:S05]  /*11f20*/  @!P0 BRA `(.L_x_1756) ;  /* 0x0000000000648947 */ /* 0x004fea0003800000 */
.L_x_1759:
[----:B------:R-:W-:Y:S01]  /*11f30*/  IADD3 R10, R2, R11, RZ ;  /* 0x0000000b020a7210 */ /* 0x000fe20007ffe0ff */
[----:B------:R-:W-:Y:S03]  /*11f40*/  BAR.SYNC.DEFER_BLOCKING 0x0 ;  /* 0x0000000000007b1d */ /* 0x000fe60000010000 */
[----:B------:R-:W-:-:S03]  /*11f50*/  ISETP.GE.U32.AND P0, PT, R10, R3, PT ;  /* 0x000000030a00720c */ /* 0x000fc60003f06070 */
[----:B------:R-:W-:Y:S01]  /*11f60*/  BSSY B0, `(.L_x_1757) ;  /* 0x0000011000007945 */ /* 0x000fe20003800000 */
[----:B------:R-:W-:-:S13]  /*11f70*/  ISETP.GE.U32.OR P0, PT, R2, R11, P0 ;  /* 0x0000000b0200720c */ /* 0x000fda0000706470 */
[----:B-1----:R-:W-:Y:S05]  /*11f80*/  @P0 BRA `(.L_x_1758) ;  /* 0x0000000000380947 */ /* 0x002fea0003800000 */
[----:B------:R-:W-:Y:S01]  /*11f90*/  IMAD R10, R11, 0x4, R0 ;  /* 0x000000040b0a7824 */ /* 0x000fe200078e0200 */
[----:B------:R-:W-:Y:S02]  /*11fa0*/  SHF.L.U32 R15, R18, 0x10, RZ ;  /* 0x00000010120f7819 */ /* 0x000fe400000006ff */
[----:B------:R-:W-:-:S03]  /*11fb0*/  SHF.L.U32 R18, R17, 0x10, RZ ;  /* 0x0000001011127819 */ /* 0x000fc600000006ff */
        /* <DEDUP_REMOVED lines=11> */
.L_x_1758:
[----:B------:R-:W-:Y:S05]  /*12070*/  BSYNC B0 ;  /* 0x0000000000007941 */ /* 0x000fea0003800000 */
.L_x_1757:
[----:B------:R-:W-:-:S04]  /*12080*/  SHF.R.S32.HI R11, RZ, 0x1, R11 ;  /* 0x00000001ff0b7819 */ /* 0x000fc8000001140b */
[----:B------:R-:W-:-:S13]  /*12090*/  ISETP.GE.AND P0, PT, R11, 0x20, PT ;  /* 0x000000200b00780c */ /* 0x000fda0003f06270 */
[----:B------:R-:W-:Y:S05]  /*120a0*/  @P0 BRA `(.L_x_1759) ;  /* 0xfffffffc00a00947 */ /* 0x000fea000383ffff */
[----:B------:R-:W-:-:S07]  /*120b0*/  MOV R10, 0x20 ;  /* 0x00000020000a7802 */ /* 0x000fce0000000f00 */
.L_x_1756:
[----:B------:R-:W-:Y:S01]  /*120c0*/  BAR.SYNC.DEFER_BLOCKING 0x0 ;  /* 0x0000000000007b1d */ /* 0x000fe20000010000 */
[----:B------:R-:W-:-:S13]  /*120d0*/  ISETP.GE.AND P0, PT, R10, 0x2, PT ;  /* 0x000000020a00780c */ /* 0x000fda0003f06270 */
[----:B------:R-:W-:Y:S05]  /*120e0*/  @!P0 BRA `(.L_x_1755) ;  /* 0x0000000000488947 */ /* 0x000fea0003800000 */
[----:B------:R-:W-:-:S07]  /*120f0*/  IMAD.MOV.U32 R3, RZ, RZ, 0x1 ;  /* 0x00000001ff037424 */ /* 0x000fce00078e00ff */
.L_x_1760:
[----:B------:R-:W-:Y:S02]  /*12100*/  SHF.L.U32 R14, R17, 0x10, RZ ;  /* 0x00000010110e7819 */ /* 0x000fe400000006ff */
[----:B------:R-:W-:-:S03]  /*12110*/  SHF.L.U32 R18, R18, 0x10, RZ ;  /* 0x0000001012127819 */ /* 0x000fc600000006ff */
[----:B-1----:R-:W1:Y:S04]  /*12120*/  SHFL.DOWN PT, R11, R14, R3, 0x1f ;  /* 0x08001f030e0b7589 */ /* 0x002e6800000e0000 */
[----:B------:R2:W3:Y:S02]  /*12130*/  SHFL.DOWN PT, R0, R18, R3, 0x1f ;  /* 0x08001f0312007589 */ /* 0x0004e400000e0000 */
[----:B--2---:R-:W-:-:S04]  /*12140*/  SHF.L.U32 R3, R3, 0x1, RZ ;  /* 0x0000000103037819 */ /* 0x004fc800000006ff */
        /* <DEDUP_REMOVED lines=12> */
.L_x_1755:
        /* <DEDUP_REMOVED lines=9> */
[----:B-1----:R-:W2:Y:S04]  /*122a0*/  LDG.E.U16 R0, desc[UR58][R4.64] ;  /* 0x0000003a04007981 */ /* 0x002ea8000c1e1500 */
[----:B------:R-:W3:Y:S01]  /*122b0*/  LDG.E.U16 R2, desc[UR58][R4.64+0x2] ;  /* 0x0000023a04027981 */ /* 0x000ee2000c1e1500 */
[----:B------:R-:W-:Y:S01]  /*122c0*/  IMAD.U32 R3, R18, 0x10000, RZ ;  /* 0x0001000012037824 */ /* 0x000fe200078e00ff */
[----:B------:R-:W-:Y:S02]  /*122d0*/  SHF.L.U32 R17, R17, 0x10, RZ ;  /* 0x0000001011117819 */ /* 0x000fe400000006ff */
[----:B--2---:R-:W-:Y:S01]  /*122e0*/  SHF.L.U32 R0, R0, 0x10, RZ ;  /* 0x0000001000007819 */ /* 0x004fe200000006ff */
[----:B---3--:R-:W-:-:S04]  /*122f0*/  IMAD.U32 R2, R2, 0x10000, RZ ;  /* 0x0001000002027824 */ /* 0x008fc800078e00ff */
[----:B------:R-:W-:Y:S01]  /*12300*/  FMUL.FTZ R0, R3, R0 ;  /* 0x0000000003007220 */ /* 0x000fe20000410000 */
[----:B------:R-:W-:-:S05]  /*12310*/  FMUL.FTZ R3, R17, R2 ;  /* 0x0000000211037220 */ /* 0x000fca0000410000 */
[----:B------:R-:W-:-:S04]  /*12320*/  F2FP.BF16.F32.PACK_AB R0, R3, R0 ;  /* 0x000000000300723e */ /* 0x000fc800000010ff */
[C---:B------:R-:W-:Y:S02]  /*12330*/  PRMT R17, R0.reuse, 0x7632, R17 ;  /* 0x0000763200117816 */ /* 0x040fe40000000011 */
[----:B------:R-:W-:-:S07]  /*12340*/  PRMT R18, R0, 0x7610, R18 ;  /* 0x0000761000127816 */ /* 0x000fce0000000012 */
.L_x_1762:
[----:B------:R-:W-:Y:S05]  /*12350*/  @!P1 BRA `(.L_x_1763) ;  /* 0x0000000000bc9947 */ /* 0x000fea0003800000 */
[----:B------:R-:W2:Y:S02]  /*12360*/  LDC R22, c[0x0][0x61c] ;  /* 0x00018700ff167b82 */ /* 0x000ea40000000800 */
[----:B--2---:R-:W-:-:S04]  /*12370*/  ISETP.NE.AND P0, PT, R22, 0x1, PT ;  /* 0x000000011600780c */ /* 0x004fc80003f05270 */
[----:B-1----:R-:W-:-:S09]  /*12380*/  P2R R0, PR, RZ, 0x1 ;  /* 0x00000001ff007803 */ /* 0x002fd20000000000 */
[----:B------:R-:W-:Y:S05]  /*12390*/  @!P0 BRA `(.L_x_1764) ;  /* 0x0000000000408947 */ /* 0x000fea0003800000 */
[----:B------:R-:W-:Y:S01]  /*123a0*/  MOV R0, 0x660 ;  /* 0x0000066000007802 */ /* 0x000fe20000000f00 */
[----:B------:R-:W-:Y:S01]  /*123b0*/  ULDC.64 UR4, c[0x4][0x650] ;  /* 0x0101940000047ab9 */ /* 0x000fe20000000a00 */
[----:B------:R-:W-:Y:S01]  /*123c0*/  ULDC.64 UR6, c[0x4][0x640] ;  /* 0x0101900000067ab9 */ /* 0x000fe20000000a00 */
[----:B------:R-:W-:Y:S01]  /*123d0*/  MOV R4, UR4 ;  /* 0x0000000400047c02 */ /* 0x000fe20008000f00 */
[----:B------:R1:W2:Y:S01]  /*123e0*/  LDC.64 R2, c[0x4][R0] ;  /* 0x0100000000027b82 */ /* 0x0002a20000000a00 */
[----:B------:R-:W-:Y:S01]  /*123f0*/  MOV R5, UR5 ;  /* 0x0000000500057c02 */ /* 0x000fe20008000f00 */
[----:B------:R-:W-:Y:S01]  /*12400*/  ULDC.64 UR4, c[0x4][0x4a8] ;  /* 0x01012a0000047ab9 */ /* 0x000fe20000000a00 */
[----:B------:R-:W-:Y:S01]  /*12410*/  HFMA2.MMA R8, -RZ, RZ, 0, 4.4763088226318359375e-05 ;  /* 0x000002efff087435 */ /* 0x000fe200000001ff */
[----:B------:R-:W-:Y:S01]  /*12420*/  IMAD.U32 R6, RZ, RZ, UR6 ;  /* 0x00000006ff067e24 */ /* 0x000fe2000f8e00ff */
[----:B------:R-:W-:Y:S01]  /*12430*/  MOV R7, UR7 ;  /* 0x0000000700077c02 */ /* 0x000fe20008000f00 */
[----:B------:R-:W-:Y:S01]  /*12440*/  IMAD.U32 R11, RZ, RZ, UR5 ;  /* 0x00000005ff0b7e24 */ /* 0x000fe2000f8e00ff */
[----:B------:R-:W-:Y:S01]  /*12450*/  MOV R10, UR4 ;  /* 0x00000004000a7c02 */ /* 0x000fe20008000f00 */
[----:B------:R-:W-:Y:S01]  /*12460*/  IMAD.MOV.U32 R13, RZ, RZ, RZ ;  /* 0x000000ffff0d7224 */ /* 0x000fe200078e00ff */
[----:B-1----:R-:W-:-:S07]  /*12470*/  MOV R12, 0x1 ;  /* 0x00000001000c7802 */ /* 0x002fce0000000f00 */
[----:B------:R-:W-:-:S07]  /*12480*/  LEPC R20, `(.L_x_1764) ;  /* 0x000000001014794e */ /* 0x000fce0000000000 */
[----:B0-2---:R-:W-:Y:S05]  /*12490*/  CALL.ABS.NOINC R2 ;  /* 0x0000000002007343 */ /* 0x005fea0003c00000 */
.L_x_1764:
[----:B------:R-:W-:Y:S01]  /*124a0*/  ULDC.64 UR4, c[0x0][0x5e8] ;  /* 0x00017a0000047ab9 */ /* 0x000fe20000000a00 */
[----:B------:R-:W-:Y:S02]  /*124b0*/  ISETP.NE.AND P6, PT, R22, 0x1, PT ;  /* 0x000000011600780c */ /* 0x000fe40003fc5270 */
[----:B------:R-:W-:-:S04]  /*124c0*/  IADD3 R2, P0, R19, UR4, RZ ;  /* 0x0000000413027c10 */ /* 0x000fc8000ff1e0ff */
[----:B------:R-:W-:-:S05]  /*124d0*/  IADD3.X R3, RZ, UR5, RZ, P0, !PT ;  /* 0x00000005ff037c10 */ /* 0x000fca00087fe4ff */
[----:B------:R1:W-:Y:S02]  /*124e0*/  STG.E.U16 desc[UR58][R2.64], R18 ;  /* 0x0000001202007986 */ /* 0x0003e4000c10153a */
[----:B------:R-:W-:Y:S05]  /*124f0*/  @!P6 BRA `(.L_x_1765) ;  /* 0x000000000040e947 */ /* 0x000fea0003800000 */
[----:B------:R-:W-:Y:S01]  /*12500*/  MOV R0, 0x660 ;  /* 0x0000066000007802 */ /* 0x000fe20000000f00 */
[----:B------:R-:W-:Y:S01]  /*12510*/  ULDC.64 UR4, c[0x4][0x650] ;  /* 0x0101940000047ab9 */ /* 0x000fe20000000a00 */
[----:B------:R-:W-:Y:S01]  /*12520*/  ULDC.64 UR6, c[0x4][0x4a8] ;  /* 0x01012a0000067ab9 */ /* 0x000fe20000000a00 */
[----:B------:R-:W-:Y:S01]  /*12530*/  MOV R4, UR4 ;  /* 0x0000000400047c02 */ /* 0x000fe20008000f00 */
[----:B-1----:R1:W2:Y:S01]  /*12540*/  LDC.64 R2, c[0x4][R0] ;  /* 0x0100000000027b82 */ /* 0x0022a20000000a00 */
[----:B------:R-:W-:Y:S01]  /*12550*/  IMAD.U32 R5, RZ, RZ, UR5 ;  /* 0x00000005ff057e24 */ /* 0x000fe2000f8e00ff */
[----:B------:R-:W-:Y:S01]  /*12560*/  ULDC.64 UR4, c[0x4][0x640] ;  /* 0x0101900000047ab9 */ /* 0x000fe20000000a00 */
[----:B------:R-:W-:Y:S01]  /*12570*/  HFMA2.MMA R8, -RZ, RZ, 0, 4.4763088226318359375e-05 ;  /* 0x000002efff087435 */ /* 0x000fe200000001ff */
[----:B------:R-:W-:Y:S01]  /*12580*/  MOV R6, UR4 ;  /* 0x0000000400067c02 */ /* 0x000fe20008000f00 */
[----:B------:R-:W-:Y:S01]  /*12590*/  IMAD.U32 R10, RZ, RZ, UR6 ;  /* 0x00000006ff0a7e24 */ /* 0x000fe2000f8e00ff */
[----:B------:R-:W-:Y:S01]  /*125a0*/  MOV R7, UR5 ;  /* 0x0000000500077c02 */ /* 0x000fe20008000f00 */
[----:B------:R-:W-:Y:S01]  /*125b0*/  IMAD.MOV.U32 R12, RZ, RZ, 0x1 ;  /* 0x00000001ff0c7424 */ /* 0x000fe200078e00ff */
[----:B------:R-:W-:-:S02]  /*125c0*/  MOV R11, UR7 ;  /* 0x00000007000b7c02 */ /* 0x000fc40008000f00 */
[----:B-1----:R-:W-:-:S07]  /*125d0*/  MOV R13, RZ ;  /* 0x000000ff000d7202 */ /* 0x002fce0000000f00 */
[----:B------:R-:W-:-:S07]  /*125e0*/  LEPC R20, `(.L_x_1765) ;  /* 0x000000001014794e */ /* 0x000fce0000000000 */
[----:B0-2---:R-:W-:Y:S05]  /*125f0*/  CALL.ABS.NOINC R2 ;  /* 0x0000000002007343 */ /* 0x005fea0003c00000 */
.L_x_1765:
[----:B------:R-:W-:Y:S02]  /*12600*/  ULDC.64 UR4, c[0x0][0x5e8] ;  /* 0x00017a0000047ab9 */ /* 0x000fe40000000a00 */
[----:B-1----:R-:W-:-:S04]  /*12610*/  IADD3 R2, P0, R16, UR4, RZ ;  /* 0x0000000410027c10 */ /* 0x002fc8000ff1e0ff */
[----:B------:R-:W-:-:S05]  /*12620*/  IADD3.X R3, RZ, UR5, RZ, P0, !PT ;  /* 0x00000005ff037c10 */ /* 0x000fca00087fe4ff */
[----:B------:R-:W-:Y:S01]  /*12630*/  STG.E.U16 desc[UR58][R2.64], R17 ;  /* 0x0000001102007986 */ /* 0x000fe2000c10153a */
[----:B------:R-:W-:Y:S05]  /*12640*/  EXIT ;  /* 0x000000000000794d */ /* 0x000fea0003800000 */
.L_x_1763:
[----:B------:R-:W-:Y:S04]  /*12650*/  STG.E.U16 desc[UR58][R4.64], R18 ;  /* 0x0000001204007986 */ /* 0x000fe8000c10153a */
[----:B------:R-:W-:Y:S01]  /*12660*/  STG.E.U16 desc[UR58][R4.64+0x2], R17 ;  /* 0x0000021104007986 */ /* 0x000fe2000c10153a */
[----:B------:R-:W-:Y:S05]  /*12670*/  EXIT ;  /* 0x000000000000794d */ /* 0x000fea0003800000 */
.L_x_1761:
        /* <DEDUP_REMOVED lines=15> */
.L_x_1766:
        /* <DEDUP_REMOVED lines=21> */
.L_x_1768:
        /* <DEDUP_REMOVED lines=22> */
.L_x_1769:
[----:B------:R-:W-:Y:S02]  /*12a20*/  ULDC.64 UR4, c[0x0][0x5e8] ;  /* 0x00017a0000047ab9 */ /* 0x000fe40000000a00 */
[----:B-1----:R-:W-:-:S04]  /*12a30*/  IADD3 R2, P0, R16, UR4, RZ ;  /* 0x0000000410027c10 */ /* 0x002fc8000ff1e0ff */
[----:B------:R-:W-:-:S05]  /*12a40*/  IADD3.X R3, RZ, UR5, RZ, P0, !PT ;  /* 0x00000005ff037c10 */ /* 0x000fca00087fe4ff */
[----:B------:R-:W-:Y:S01]  /*12a50*/  STG.E.U16 desc[UR58][R2.64], R17 ;  /* 0x0000001102007986 */ /* 0x000fe2000c10153a */
[----:B------:R-:W-:Y:S05]  /*12a60*/  EXIT ;  /* 0x000000000000794d */ /* 0x000fea0003800000 */
.L_x_1767:
[----:B------:R-:W-:Y:S04]  /*12a70*/  STG.E.U16 desc[UR58][R6.64], R18 ;  /* 0x0000001206007986 */ /* 0x000fe8000c10153a */
[----:B------:R-:W-:Y:S01]  /*12a80*/  STG.E.U16 desc[UR58][R8.64], R17 ;  /* 0x0000001108007986 */ /* 0x000fe2000c10153a */
[----:B------:R-:W-:Y:S05]  /*12a90*/  EXIT ;  /* 0x000000000000794d */ /* 0x000fea0003800000 */
.L_x_1736:
        /* <DEDUP_REMOVED lines=11> */
[----:B------:R-:W1:Y:S01]  /*12b50*/  LDC.U8 R0, c[0x0][0x618] ;  /* 0x00018600ff007b82 */ /* 0x000e620000000000 */
[----:B------:R-:W-:-:S04]  /*12b60*/  ISETP.NE.U32.AND P0, PT, R4, RZ, PT ;  /* 0x000000ff0400720c */ /* 0x000fc80003f05070 */
[----:B------:R-:W-:-:S13]  /*12b70*/  ISETP.NE.AND.EX P0, PT, R12, RZ, PT, P0 ;  /* 0x000000ff0c00720c */ /* 0x000fda0003f05300 */
[----:B------:R-:W-:Y:S05]  /*12b80*/  @!P0 BRA `(.L_x_1770) ;  /* 0x0000000400088947 */ /* 0x000fea0003800000 */
[----:B-1----:R-:W-:Y:S01]  /*12b90*/  ISETP.NE.AND P0, PT, R0, RZ, PT ;  /* 0x000000ff0000720c */ /* 0x002fe20003f05270 */
[----:B------:R-:W-:Y:S02]  /*12ba0*/  ULDC.U8 UR4, c[0x0][0x619] ;  /* 0x0001864000047ab9 */ /* 0x000fe40000000000 */
[----:B------:R-:W-:-:S10]  /*12bb0*/  ISETP.NE.AND P1, PT, RZ, UR4, PT ;  /* 0x00000004ff007c0c */ /* 0x000fd4000bf25270 */
[----:B------:R-:W-:Y:S05]  /*12bc0*/  @!P0 BRA `(.L_x_1771) ;  /* 0x00000000002c8947 */ /* 0x000fea0003800000 */
[----:B------:R-:W2:Y:S04]  /*12bd0*/  LDG.E.U16 R0, desc[UR58][R4.64] ;  /* 0x0000003a04007981 */ /* 0x000ea8000c1e1500 */
[----:B------:R-:W3:Y:S01]  /*12be0*/  LDG.E.U16 R2, desc[UR58][R4.64+0x2] ;  /* 0x0000023a04027981 */ /* 0x000ee2000c1e1500 */
[----:B------:R-:W-:Y:S01]  /*12bf0*/  SHF.L.U32 R3, R18, 0x10, RZ ;  /* 0x0000001012037819 */ /* 0x000fe200000006ff */
[----:B------:R-:W-:Y:S01]  /*12c00*/  IMAD.U32 R25, R25, 0x10000, RZ ;  /* 0x0001000019197824 */ /* 0x000fe200078e00ff */
[----:B--2---:R-:W-:Y:S01]  /*12c10*/  SHF.L.U32 R0, R0, 0x10, RZ ;  /* 0x0000001000007819 */ /* 0x004fe200000006ff */
[----:B---3--:R-:W-:-:S04]  /*12c20*/  IMAD.U32 R2, R2, 0x10000, RZ ;  /* 0x0001000002027824 */ /* 0x008fc800078e00ff */
[----:B------:R-:W-:Y:S01]  /*12c30*/  FMUL.FTZ R0, R25, R0 ;  /* 0x0000000019007220 */ /* 0x000fe20000410000 */
[----:B------:R-:W-:-:S05]  /*12c40*/  FMUL.FTZ R3, R3, R2 ;  /* 0x0000000203037220 */ /* 0x000fca0000410000 */
[----:B------:R-:W-:-:S04]  /*12c50*/  F2FP.BF16.F32.PACK_AB R0, R3, R0 ;  /* 0x000000000300723e */ /* 0x000fc800000010ff */
[C---:B------:R-:W-:Y:S02]  /*12c60*/  PRMT R18, R0.reuse, 0x7632, R18 ;  /* 0x0000763200127816 */ /* 0x040fe40000000012 */
[----:B------:R-:W-:-:S07]  /*12c70*/  PRMT R25, R0, 0x7610, R25 ;  /* 0x0000761000197816 */ /* 0x000fce0000000019 */
.L_x_1771:
[----:B------:R-:W-:Y:S05]  /*12c80*/  @!P1 BRA `(.L_x_1772) ;  /* 0x0000000000bc9947 */ /* 0x000fea0003800000 */
[----:B------:R-:W1:Y:S02]  /*12c90*/  LDC R16, c[0x0][0x61c] ;  /* 0x00018700ff107b82 */ /* 0x000e640000000800 */
[----:B-1----:R-:W-:-:S04]  /*12ca0*/  ISETP.NE.AND P0, PT, R16, 0x1, PT ;  /* 0x000000011000780c */ /* 0x002fc80003f05270 */
[----:B------:R-:W-:-:S09]  /*12cb0*/  P2R R0, PR, RZ, 0x1 ;  /* 0x00000001ff007803 */ /* 0x000fd20000000000 */
        /* <DEDUP_REMOVED lines=17> */
.L_x_1773:
        /* <DEDUP_REMOVED lines=10> */
[----:B------:R2:W3:Y:S01]  /*12e70*/  LDC.64 R2, c[0x4][R0] ;  /* 0x0100000000027b82 */ /* 0x0004e20000000a00 */
        /* <DEDUP_REMOVED lines=8> */
[----:B--2---:R-:W-:-:S07]  /*12f00*/  MOV R13, RZ ;  /* 0x000000ff000d7202 */ /* 0x004fce0000000f00 */
[----:B------:R-:W-:-:S07]  /*12f10*/  LEPC R20, `(.L_x_1774) ;  /* 0x000000001014794e */ /* 0x000fce0000000000 */
[----:B01-3--:R-:W-:Y:S05]  /*12f20*/  CALL.ABS.NOINC R2 ;  /* 0x0000000002007343 */ /* 0x00bfea0003c00000 */
.L_x_1774:
[----:B------:R-:W-:Y:S02]  /*12f30*/  ULDC.64 UR4, c[0x0][0x5e8] ;  /* 0x00017a0000047ab9 */ /* 0x000fe40000000a00 */
[----:B------:R-:W-:-:S04]  /*12f40*/  IADD3 R2, P0, R19, UR4, RZ ;  /* 0x0000000413027c10 */ /* 0x000fc8000ff1e0ff */
[----:B------:R-:W-:-:S05]  /*12f50*/  IADD3.X R3, RZ, UR5, RZ, P0, !PT ;  /* 0x00000005ff037c10 */ /* 0x000fca00087fe4ff */
[----:B------:R-:W-:Y:S01]  /*12f60*/  STG.E.U16 desc[UR58][R2.64], R18 ;  /* 0x0000001202007986 */ /* 0x000fe2000c10153a */
[----:B------:R-:W-:Y:S05]  /*12f70*/  EXIT ;  /* 0x000000000000794d */ /* 0x000fea0003800000 */
.L_x_1772:
[----:B------:R-:W-:Y:S04]  /*12f80*/  STG.E.U16 desc[UR58][R4.64], R25 ;  /* 0x0000001904007986 */ /* 0x000fe8000c10153a */
[----:B------:R-:W-:Y:S01]  /*12f90*/  STG.E.U16 desc[UR58][R4.64+0x2], R18 ;  /* 0x0000021204007986 */ /* 0x000fe2000c10153a */
[----:B------:R-:W-:Y:S05]  /*12fa0*/  EXIT ;  /* 0x000000000000794d */ /* 0x000fea0003800000 */
.L_x_1770:
        /* <DEDUP_REMOVED lines=15> */
.L_x_1775:
        /* <DEDUP_REMOVED lines=21> */
.L_x_1777:
        /* <DEDUP_REMOVED lines=22> */
.L_x_1778:
[----:B------:R-:W-:Y:S02]  /*13350*/  ULDC.64 UR4, c[0x0][0x5e8] ;  /* 0x00017a0000047ab9 */ /* 0x000fe40000000a00 */
[----:B------:R-:W-:-:S04]  /*13360*/  IADD3 R2, P0, R19, UR4, RZ ;  /* 0x0000000413027c10 */ /* 0x000fc8000ff1e0ff */
[----:B------:R-:W-:-:S05]  /*13370*/  IADD3.X R3, RZ, UR5, RZ, P0, !PT ;  /* 0x00000005ff037c10 */ /* 0x000fca00087fe4ff */
[----:B------:R-:W-:Y:S01]  /*13380*/  STG.E.U16 desc[UR58][R2.64], R18 ;  /* 0x0000001202007986 */ /* 0x000fe2000c10153a */
[----:B------:R-:W-:Y:S05]  /*13390*/  EXIT ;  /* 0x000000000000794d */ /* 0x000fea0003800000 */
.L_x_1776:
[----:B------:R-:W-:Y:S04]  /*133a0*/  STG.E.U16 desc[UR58][R6.64], R25 ;  /* 0x0000001906007986 */ /* 0x000fe8000c10153a */
[----:B------:R-:W-:Y:S01]  /*133b0*/  STG.E.U16 desc[UR58][R8.64], R18 ;  /* 0x0000001208007986 */ /* 0x000fe2000c10153a */
[----:B------:R-:W-:Y:S05]  /*133c0*/  EXIT ;  /* 0x000000000000794d */ /* 0x000fea0003800000 */
.L_x_1779:
        /* <DEDUP_REMOVED lines=11> */
.L_x_8774:


//--------------------- .text._ZN2at6native13reduce_kernelILi128ELi4ENS0_8ReduceOpIN3c108BFloat16ENS0_14func_wrapper_tIS4_NS0_55_GLOBAL__N__0955718d_22_SparseCsrTensorMath_cu_868dd54514ReductionMulOpIS4_EEEEjS4_Li4ELi4EEEEEvT1_ --------------------------
	.section	.text._ZN2at6native13reduce_kernelILi128ELi4ENS0_8ReduceOpIN3c108BFloat16ENS0_14func_wrapper_tIS4_NS0_55_GLOBAL__N__0955718d_22_SparseCsrTensorMath_cu_868dd54514ReductionMulOpIS4_EEEEjS4_Li4ELi4EEEEEvT1_,"ax",@progbits
	.align	128
.text._ZN2at6native13reduce_kernelILi128ELi4ENS0_8ReduceOpIN3c108BFloat16ENS0_14func_wrapper_tIS4_NS0_55_GLOBAL__N__0955718d_22_SparseCsrTensorMath_cu_868dd54514ReductionMulOpIS4_EEEEjS4_Li4ELi4EEEEEvT1_:
        .type           _ZN2at6native13reduce_kernelILi128ELi4ENS0_8ReduceOpIN3c108BFloat16ENS0_14func_wrapper_tIS4_NS0_55_GLOBAL__N__0955718d_22_SparseCsrTensorMath_cu_868dd54514ReductionMulOpIS4_EEEEjS4_Li4ELi4EEEEEvT1_,@function
        .size           _ZN2at6native13reduce_kernelILi128ELi4ENS0_8ReduceOpIN3c108BFloat16ENS0_14func_wrapper_tIS4_NS0_55_GLOBAL__N__0955718d_22_SparseCsrTensorMath_cu_868dd54514ReductionMulOpIS4_EEEEjS4_Li4ELi4EEEEEvT1_,(.L_x_8775 - _ZN2at6native13reduce_kernelILi128ELi4ENS0_8ReduceOpIN3c108BFloat16ENS0_14func_wrapper_tIS4_NS0_55_GLOBAL__N__0955718d_22_SparseCsrTensorMath_cu_868dd54514ReductionMulOpIS4_EEEEjS4_Li4ELi4EEEEEvT1_)
        .other          _ZN2at6native13reduce_kernelILi128ELi4ENS0_8ReduceOpIN3c108BFloat16ENS0_14func_wrapper_tIS4_NS0_55_GLOBAL__N__0955718d_22_SparseCsrTensorMath_cu_868dd54514ReductionMulOpIS4_EEEEjS4_Li4ELi4EEEEEvT1_,@"STO_CUDA_ENTRY STV_DEFAULT"
_ZN2at6native13reduce_kernelILi128ELi4ENS0_8ReduceOpIN3c108BFloat16ENS0_14func_wrapper_tIS4_NS0_55_GLOBAL__N__0955718d_22_SparseCsrTensorMath_cu_868dd54514ReductionMulOpIS4_EEEEjS4_Li4ELi4EEEEEvT1_:
[----:B------:R-:W0:Y:S01]  /*0000*/  LDC R1, c[0x0][0x28] ;  /* 0x00000a00ff017b82 */ /* 0x000e220000000800 */
[----:B------:R-:W1:Y:S07]  /*0010*/  S2R R2, SR_TID.X ;  /* 0x0000000000027919 */ /* 0x000e6e0000002100 */
[----:B------:R-:W2:Y:S01]  /*0020*/  LDC R3, c[0x0][0x3e8] ;  /* 0x0000fa00ff037b82 */ /* 0x000ea20000000800 */
[----:B------:R-:W-:Y:S01]  /*0030*/  ULDC.64 UR6, c[0x0][0x238] ;  /* 0x00008e0000067ab9 */ /* 0x000fe20000000a00 */
[----:B------:R-:W-:Y:S01]  /*0040*/  ULDC UR5, c[0x0][0x22c] ;  /* 0x00008b0000057ab9 */ /* 0x000fe20000000800 */
[----:B------:R-:W3:Y:S01]  /*0050*/  S2R R17, SR_TID.Y ;  /* 0x0000000000117919 */ /* 0x000ee20000002200 */
[----:B------:R-:W4:Y:S04]  /*0060*/  S2R R16, SR_CTAID.Y ;  /* 0x0000000000107919 */ /* 0x000f280000002600 */
[----:B------:R-:W5:Y:S08]  /*0070*/  S2UR UR4, SR_CTAID.X ;  /* 0x00000000000479c3 */ /* 0x000f700000002500 */
[----:B------:R-:W5:Y:S01]  /*0080*/  LDC R5, c[0x0][0x224] ;  /* 0x00008900ff057b82 */ /* 0x000f620000000800 */
[----:B--2---:R-:W-:Y:S01]  /*0090*/  ISETP.NE.AND P0, PT, R3, RZ, PT ;  /* 0x000000ff0300720c */ /* 0x004fe20003f05270 */
[----:B-1----:R-:W-:-:S02]  /*00a0*/  IMAD R0, R2, UR6, RZ ;  /* 0x0000000602007c24 */ /* 0x002fc4000f8e02ff */
[----:B------:R-:W-:Y:S02]  /*00b0*/  IMAD R4, R2, UR5, RZ ;  /* 0x0000000502047c24 */ /* 0x000fe4000f8e02ff */
[C---:B---3--:R-:W-:Y:S01]  /*00c0*/  IMAD R0, R17.reuse, UR7, R0 ;  /* 0x0000000711007c24 */ /* 0x048fe2000f8e0200 */
[----:B------:R-:W-:Y:S02]  /*00d0*/  ULDC.64 UR6, c[0x0][0x230] ;  /* 0x00008c0000067ab9 */ /* 0x000fe40000000a00 */
[----:B------:R-:W-:Y:S02]  /*00e0*/  IMAD R15, R17, UR6, R4 ;  /* 0x00000006110f7c24 */ /* 0x000fe4000f8e0204 */
[----:B-----5:R-:W-:Y:S01]  /*00f0*/  IMAD R22, R5, UR4, R0 ;  /* 0x0000000405167c24 */ /* 0x020fe2000f8e0200 */
[----:B------:R-:W-:Y:S01]  /*0100*/  HFMA2.MMA R0, -RZ, RZ, 0, 0 ;  /* 0x00000000ff007435 */ /* 0x000fe200000001ff */
[----:B----4-:R-:W-:Y:S02]  /*0110*/  IMAD R15, R16, UR7, R15 ;  /* 0x00000007100f7c24 */ /* 0x010fe4000f8e020f */
[----:B------:R-:W-:Y:S01]  /*0120*/  IMAD.SHL.U32 R23, R22, 0x4, RZ ;  /* 0x0000000416177824 */ /* 0x000fe200078e00ff */
[----:B0-----:R-:W-:Y:S07]  /*0130*/  @!P0 BRA `(.L_x_1780) ;  /* 0x0000001000448947 */ /* 0x001fee0003800000 */
        /* <DEDUP_REMOVED lines=273> */
.L_x_1780:
[----:B------:R-:W-:Y:S01]  /*1250*/  ULDC.64 UR4, c[0x0][0x218] ;  /* 0x0000860000047ab9 */ /* 0x000fe20000000a00 */
[----:B------:R-:W-:Y:S01]  /*1260*/  ULDC.64 UR58, c[0x0][0x208] ;  /* 0x00008200003a7ab9 */ /* 0x000fe20000000a00 */
[----:B------:R-:W-:Y:S01]  /*1270*/  MOV R36, UR4 ;  /* 0x0000000400247c02 */ /* 0x000fe20008000f00 */
[----:B------:R-:W-:Y:S03]  /*1280*/  BSSY B6, `(.L_x_1781) ;  /* 0x0000c9f000067945 */ /* 0x000fe60003800000 */
[----:B------:R-:W-:-:S04]  /*1290*/  ISETP.GE.U32.AND P0, PT, R15, R36, PT ;  /* 0x000000240f00720c */ /* 0x000fc80003f06070 */
[----:B------:R-:W-:-:S13]  /*12a0*/  ISETP.GE.U32.OR P0, PT, R23, UR5, P0 ;  /* 0x0000000517007c0c */ /* 0x000fda0008706470 */
[----:B------:R-:W-:Y:S05]  /*12b0*/  @P0 BRA `(.L_x_1782) ;  /* 0x000000c8006c0947 */ /* 0x000fea0003800000 */
[----:B------:R-:W-:Y:S01]  /*12c0*/  ULDC.U8 UR6, c[0x0][0x24c] ;  /* 0x0000930000067ab9 */ /* 0x000fe20000000000 */
[----:B------:R-:W-:Y:S01]  /*12d0*/  ULDC.64 UR4, c[0x0][0x5e0] ;  /* 0x0001780000047ab9 */ /* 0x000fe20000000a00 */
[----:B------:R-:W-:Y:S02]  /*12e0*/  ISETP.NE.AND P0, PT, RZ, UR6, PT ;  /* 0x00000006ff007c0c */ /* 0x000fe4000bf05270 */
[----:B------:R-:W-:-:S05]  /*12f0*/  IADD3 R18, P1, R0, UR4, RZ ;  /* 0x0000000400127c10 */ /* 0x000fca000ff3e0ff */
[----:B------:R-:W-:-:S06]  /*1300*/  IMAD.X R19, RZ, RZ, UR5, P1 ;  /* 0x00000005ff137e24 */ /* 0x000fcc00088e06ff */
[----:B------:R-:W-:Y:S05]  /*1310*/  @!P0 BRA `(.L_x_1783) ;  /* 0x00000008003c8947 */ /* 0x000fea0003800000 */
[----:B------:R-:W-:Y:S01]  /*1320*/  MOV R0, 0x660 ;  /* 0x0000066000007802 */ /* 0x000fe20000000f00 */
[----:B------:R-:W-:Y:S01]  /*1330*/  ULDC.64 UR4, c[0x4][0x638] ;  /* 0x01018e0000047ab9 */ /* 0x000fe20000000a00 */
[----:B------:R-:W-:Y:S01]  /*1340*/  ULDC.64 UR6, c[0x4][0x498] ;  /* 0x0101260000067ab9 */ /* 0x000fe20000000a00 */
[----:B------:R-:W-:Y:S01]  /*1350*/  MOV R4, UR4 ;  /* 0x0000000400047c02 */ /* 0x000fe20008000f00 */
[----:B------:R0:W1:Y:S01]  /*1360*/  LDC.64 R14, c[0x4][R0] ;  /* 0x01000000000e7b82 */ /* 0x0000620000000a00 */
[----:B------:R-:W-:Y:S01]  /*1370*/  IMAD.U32 R5, RZ, RZ, UR5 ;  /* 0x00000005ff057e24 */ /* 0x000fe2000f8e00ff */
[----:B------:R-:W-:Y:S01]  /*1380*/  ULDC.64 UR4, c[0x4][0x640] ;  /* 0x0101900000047ab9 */ /* 0x000fe20000000a00 */
[----:B------:R-:W-:Y:S01]  /*1390*/  HFMA2.MMA R8, -RZ, RZ, 0, 2.8789043426513671875e-05 ;  /* 0x000001e3ff087435 */ /* 0x000fe200000001ff */
[----:B------:R-:W-:Y:S01]  /*13a0*/  MOV R6, UR4 ;  /* 0x0000000400067c02 */ /* 0x000fe20008000f00 */
[----:B------:R-:W-:Y:S01]  /*13b0*/  IMAD.U32 R7, RZ, RZ, UR5 ;  /* 0x00000005ff077e24 */ /* 0x000fe2000f8e00ff */
[----:B------:R-:W-:Y:S01]  /*13c0*/  MOV R10, UR6 ;  /* 0x00000006000a7c02 */ /* 0x000fe20008000f00 */
[----:B------:R-:W-:Y:S01]  /*13d0*/  IMAD.U32 R11, RZ, RZ, UR7 ;  /* 0x00000007ff0b7e24 */ /* 0x000fe2000f8e00ff */
[----:B------:R-:W-:Y:S01]  /*13e0*/  MOV R13, RZ ;  /* 0x000000ff000d7202 */ /* 0x000fe20000000f00 */
[----:B0-----:R-:W-:-:S07]  /*13f0*/  IMAD.MOV.U32 R12, RZ, RZ, 0x1 ;  /* 0x00000001ff0c7424 */ /* 0x001fce00078e00ff */
[----:B------:R-:W-:-:S07]  /*1400*/  LEPC R20, `(.L_x_1784) ;  /* 0x000000001014794e */ /* 0x000fce0000000000 */
[----:B-1----:R-:W-:Y:S05]  /*1410*/  CALL.ABS.NOINC R14 ;  /* 0x000000000e007343 */ /* 0x002fea0003c00000 */
.L_x_1784:
        /* <DEDUP_REMOVED lines=20> */
[----:B------:R-:W-:Y:S01]  /*1560*/  IMAD.MOV.U32 R3, RZ, RZ, 0x1 ;  /* 0x00000001ff037424 */ /* 0x000fe200078e00ff */
[----:B------:R-:W-:-:S13]  /*1570*/  ISETP.NE.AND P0, PT, RZ, UR4, PT ;  /* 0x00000004ff007c0c */ /* 0x000fda000bf05270 */
[----:B------:R-:W-:-:S04]  /*1580*/  @P0 ISETP.NE.AND P1, PT, R16, RZ, PT ;  /* 0x000000ff1000020c */ /* 0x000fc80003f25270 */
[----:B------:R-:W-:-:S04]  /*1590*/  @P0 SEL R4, RZ, 0x1, P1 ;  /* 0x00000001ff040807 */ /* 0x000fc80000800000 */
[----:B------:R-:W-:-:S07]  /*15a0*/  @P0 PRMT R3, R4, 0x7610, R3 ;  /* 0x0000761004030816 */ /* 0x000fce0000000003 */
.L_x_1790:
[----:B------:R-:W-:Y:S05]  /*15b0*/  BSYNC B2 ;  /* 0x0000000000027941 */ /* 0x000fea0003800000 */
.L_x_1789:
        /* <DEDUP_REMOVED lines=12> */
.L_x_1788:
[----:B------:R-:W-:Y:S05]  /*1680*/  BSYNC B1 ;  /* 0x0000000000017941 */ /* 0x000fea0003800000 */
.L_x_1787:
[----:B------:R-:W0:Y:S01]  /*1690*/  LDC R6, c[0x0][0x218] ;  /* 0x00008600ff067b82 */ /* 0x000e220000000800 */
[----:B------:R-:W-:-:S04]  /*16a0*/  IADD3 R5, P0, -R7, 0x4, RZ ;  /* 0x0000000407057810 */ /* 0x000fc80007f1e1ff */
[----:B------:R-:W-:Y:S01]  /*16b0*/  LEA R18, P1, R5, R18, 0x1 ;  /* 0x0000001205127211 */ /* 0x000fe200078208ff */
[----:B------:R-:W-:-:S05]  /*16c0*/  IMAD.X R4, RZ, RZ, -0x1, P0 ;  /* 0xffffffffff047424 */ /* 0x000fca00000e06ff */
[----:B------:R-:W-:Y:S02]  /*16d0*/  LEA.HI.X R19, R5, R19, R4, 0x1, P1 ;  /* 0x0000001305137211 */ /* 0x000fe400008f0c04 */
[----:B0-----:R-:W-:-:S07]  /*16e0*/  IADD3 R3, R7, -0x4, R6 ;  /* 0xfffffffc07037810 */ /* 0x001fce0007ffe006 */
.L_x_1786:
[----:B------:R-:W-:Y:S05]  /*16f0*/  BSYNC B0 ;  /* 0x0000000000007941 */ /* 0x000fea0003800000 */
.L_x_1785:
[----:B------:R-:W0:Y:S01]  /*1700*/  LDC.64 R4, c[0x0][0x230] ;  /* 0x00008c00ff047b82 */ /* 0x000e220000000a00 */
[----:B------:R-:W-:Y:S01]  /*1710*/  ULDC UR4, c[0x0][0x22c] ;  /* 0x00008b0000047ab9 */ /* 0x000fe20000000800 */
[----:B------:R-:W-:Y:S01]  /*1720*/  BSSY B0, `(.L_x_1791) ;  /* 0x0000025000007945 */ /* 0x000fe20003800000 */
[----:B------:R-:W-:Y:S01]  /*1730*/  IMAD R6, R2, UR4, RZ ;  /* 0x0000000402067c24 */ /* 0x000fe2000f8e02ff */
[C---:B------:R-:W-:Y:S01]  /*1740*/  ISETP.NE.AND P2, PT, R17.reuse, RZ, PT ;  /* 0x000000ff1100720c */ /* 0x040fe20003f45270 */
[----:B------:R-:W-:Y:S02]  /*1750*/  IMAD.MOV.U32 R10, RZ, RZ, R8 ;  /* 0x000000ffff0a7224 */ /* 0x000fe400078e0008 */
[----:B0-----:R-:W-:Y:S01]  /*1760*/  IMAD R6, R17, R4, R6 ;  /* 0x0000000411067224 */ /* 0x001fe200078e0206 */
[----:B------:R-:W-:Y:S02]  /*1770*/  ISETP.NE.AND P1, PT, R4, RZ, PT ;  /* 0x000000ff0400720c */ /* 0x000fe40003f25270 */
[----:B------:R-:W-:Y:S01]  /*1780*/  MOV R4, R8 ;  /* 0x0000000800047202 */ /* 0x000fe20000000f00 */
[----:B------:R-:W-:-:S05]  /*1790*/  IMAD R9, R16, R5, R6 ;  /* 0x0000000510097224 */ /* 0x000fca00078e0206 */
[----:B------:R-:W-:-:S04]  /*17a0*/  LEA R6, R9, 0x3, 0x2 ;  /* 0x0000000309067811 */ /* 0x000fc800078e10ff */
[----:B------:R-:W-:-:S13]  /*17b0*/  ISETP.GE.U32.AND P0, PT, R6, R3, PT ;  /* 0x000000030600720c */ /* 0x000fda0003f06070 */
[----:B------:R-:W-:Y:S05]  /*17c0*/  @P0 BRA `(.L_x_1792) ;  /* 0x0000000000680947 */ /* 0x000fea0003800000 */
[----:B------:R-:W-:-:S07]  /*17d0*/  MOV R10, R8 ;  /* 0x00000008000a7202 */ /* 0x000fce0000000f00 */
.L_x_1793:
        /* <DEDUP_REMOVED lines=25> */
.L_x_1792:
[----:B------:R-:W-:Y:S05]  /*1970*/  BSYNC B0 ;  /* 0x0000000000007941 */ /* 0x000fea0003800000 */
.L_x_1791:
        /* <DEDUP_REMOVED lines=8> */
.L_x_1795:
[----:B------:R-:W-:Y:S05]  /*1a00*/  BSYNC B0 ;  /* 0x0000000000007941 */ /* 0x000fea0003800000 */
.L_x_1794:
        /* <DEDUP_REMOVED lines=14> */
.L_x_1797:
[----:B------:R-:W-:Y:S05]  /*1af0*/  BSYNC B0 ;  /* 0x0000000000007941 */ /* 0x000fea0003800000 */
.L_x_1796:
[----:B------:R-:W-:Y:S01]  /*1b00*/  SHF.L.U32 R3, R0, 0x10, RZ ;  /* 0x0000001000037819 */ /* 0x000fe200000006ff */
[----:B------:R-:W-:Y:S01]  /*1b10*/  IMAD.U32 R10, R10, 0x10000, RZ ;  /* 0x000100000a0a7824 */ /* 0x000fe200078e00ff */
[----:B------:R-:W-:Y:S02]  /*1b20*/  SHF.L.U32 R4, R4, 0x10, RZ ;  /* 0x0000001004047819 */ /* 0x000fe400000006ff */
[----:B------:R-:W-:Y:S01]  /*1b30*/  PRMT R24, RZ, 0x7610, R24 ;  /* 0x00007610ff187816 */ /* 0x000fe20000000018 */
[----:B------:R-:W-:Y:S01]  /*1b40*/  FMUL.FTZ R10, R3, R10 ;  /* 0x0000000a030a7220 */ /* 0x000fe20000410000 */
[----:B------:R-:W-:Y:S02]  /*1b50*/  SHF.L.U32 R3, R8, 0x10, RZ ;  /* 0x0000001008037819 */ /* 0x000fe400000006ff */
[----:B------:R-:W-:Y:S02]  /*1b60*/  PRMT R19, RZ, 0x7610, R19 ;  /* 0x00007610ff137816 */ /* 0x000fe40000000013 */
[----:B------:R-:W-:Y:S01]  /*1b70*/  PRMT R16, RZ, 0x7610, R16 ;  /* 0x00007610ff107816 */ /* 0x000fe20000000010 */
        /* <DEDUP_REMOVED lines=9> */
.L_x_1783:
        /* <DEDUP_REMOVED lines=28> */
[----:B------:R-:W-:Y:S01]  /*1dd0*/  IMAD.MOV.U32 R20, RZ, RZ, R4 ;  /* 0x000000ffff147224 */ /* 0x000fe200078e0004 */
[----:B------:R-:W-:Y:S01]  /*1de0*/  MOV R21, R4 ;  /* 0x0000000400157202 */ /* 0x000fe20000000f00 */
[----:B------:R-:W-:Y:S06]  /*1df0*/  @P0 BRA `(.L_x_1801) ;  /* 0x0000004400d80947 */ /* 0x000fec0003800000 */
[----:B------:R-:W0:Y:S01]  /*1e00*/  LDC R40, c[0x0][0x254] ;  /* 0x00009500ff287b82 */ /* 0x000e220000000800 */
[----:B------:R-:W-:Y:S01]  /*1e10*/  BSSY B1, `(.L_x_1802) ;  /* 0x0000470000017945 */ /* 0x000fe20003800000 */
[----:B------:R-:W-:Y:S01]  /*1e20*/  ISETP.NE.AND P0, PT, R24, RZ, PT ;  /* 0x000000ff1800720c */ /* 0x000fe20003f05270 */
        /* <DEDUP_REMOVED lines=13> */
[----:B------:R-:W-:-:S07]  /*1f00*/  MOV R21, R4 ;  /* 0x0000000400157202 */ /* 0x000fce0000000f00 */
.L_x_1807:
        /* <DEDUP_REMOVED lines=285> */
[----:B------:R-:W-:-:S07]  /*30e0*/  IMAD.MOV R28, RZ, RZ, -R27 ;  /* 0x000000ffff1c7224 */ /* 0x000fce00078e0a1b */
[----:B------:R-:W2:Y:S01]  /*30f0*/  @P1 LDC R31, c[0x0][0x3e4] ;  /* 0x0000f900ff1f1b82 */ /* 0x000ea20000000800 */
[----:B0-----:R-:W-:-:S05]  /*3100*/  @P1 IMAD.HI.U32 R25, R27, R25, R26 ;  /* 0x000000191b191227 */ /* 0x001fca00078e001a */
[----:B-1----:R-:W-:Y:S01]  /*3110*/  @P1 SHF.R.U32.HI R26, RZ, R30, R25 ;  /* 0x0000001eff1a1219 */ /* 0x002fe20000011619 */
[----:B------:R-:W-:-:S03]  /*3120*/  IMAD R25, R28, UR27, R29 ;  /* 0x0000001b1c197c24 */ /* 0x000fc6000f8e021d */
[----:B------:R-:W-:Y:S01]  /*3130*/  @P1 IADD3 R29, -R26, RZ, RZ ;  /* 0x000000ff1a1d1210 */ /* 0x000fe20007ffe1ff */
[----:B------:R-:W-:-:S04]  /*3140*/  IMAD R0, R25, UR28, R0 ;  /* 0x0000001c19007c24 */ /* 0x000fc8000f8e0200 */
[----:B------:R-:W-:-:S04]  /*3150*/  @P1 IMAD R27, R29, R24, R27 ;  /* 0x000000181d1b1224 */ /* 0x000fc800078e021b */
[----:B--2---:R-:W-:-:S07]  /*3160*/  @P1 IMAD R0, R27, R31, R0 ;  /* 0x0000001f1b001224 */ /* 0x004fce00078e0200 */
.L_x_1803:
[----:B------:R-:W-:Y:S01]  /*3170*/  LOP3.LUT R29, R0, 0xfffffff8, RZ, 0xc0, !PT ;  /* 0xfffffff8001d7812 */ /* 0x000fe200078ec0ff */
[----:B------:R-:W-:-:S03]  /*3180*/  ULDC UR36, c[0x0][0x220] ;  /* 0x0000880000247ab9 */ /* 0x000fc60000000800 */
[----:B------:R-:W-:-:S05]  /*3190*/  IADD3 R28, P1, R18, R29, RZ ;  /* 0x0000001d121c7210 */ /* 0x000fca0007f3e0ff */
[----:B------:R-:W-:-:S05]  /*31a0*/  IMAD.X R29, RZ, RZ, R19, P1 ;  /* 0x000000ffff1d7224 */ /* 0x000fca00008e0613 */
[----:B------:R-:W2:Y:S01]  /*31b0*/  LDG.E.64 R26, desc[UR58][R28.64] ;  /* 0x0000003a1c1a7981 */ /* 0x000ea2000c1e1b00 */
[----:B------:R-:W-:-:S05]  /*31c0*/  MOV R0, UR36 ;  /* 0x0000002400007c02 */ /* 0x000fca0008000f00 */
[----:B------:R-:W-:Y:S01]  /*31d0*/  IMAD.IADD R37, R37, 0x1, R0 ;  /* 0x0000000125257824 */ /* 0x000fe200078e0200 */
[C---:B--2---:R-:W-:Y:S02]  /*31e0*/  PRMT R24, R26.reuse, 0x7610, R24 ;  /* 0x000076101a187816 */ /* 0x044fe40000000018 */
[----:B------:R-:W-:Y:S02]  /*31f0*/  PRMT R25, R26, 0x7632, R25 ;  /* 0x000076321a197816 */ /* 0x000fe40000000019 */
[C---:B------:R-:W-:Y:S02]  /*3200*/  PRMT R26, R27.reuse, 0x7610, R26 ;  /* 0x000076101b1a7816 */ /* 0x040fe4000000001a */
[----:B------:R-:W-:Y:S01]  /*3210*/  PRMT R27, R27, 0x7632, R27 ;  /* 0x000076321b1b7816 */ /* 0x000fe2000000001b */
[----:B------:R-:W-:Y:S06]  /*3220*/  @!P0 BRA `(.L_x_1804) ;  /* 0x0000000c00c88947 */ /* 0x000fec0003800000 */
[----:B------:R-:W-:Y:S01]  /*3230*/  HFMA2.MMA R36, -RZ, RZ, 0, 0 ;  /* 0x00000000ff247435 */ /* 0x000fe200000001ff */
[----:B------:R-:W-:Y:S01]  /*3240*/  ULDC.64 UR36, c[0x0][0x260] ;  /* 0x0000980000247ab9 */ /* 0x000fe20000000a00 */
[----:B0-----:R-:W-:-:S08]  /*3250*/  ISETP.NE.AND P1, PT, R40, 0x2, PT ;  /* 0x000000022800780c */ /* 0x001fd00003f25270 */
[----:B------:R-:W-:-:S05]  /*3260*/  IMAD.HI.U32 R28, R37, UR31, R36 ;  /* 0x0000001f251c7c27 */ /* 0x000fca000f8e0024 */
[----:B------:R-:W-:Y:S01]  /*3270*/  SHF.R.U32.HI R29, RZ, UR36, R28 ;  /* 0x00000024ff1d7c19 */ /* 0x000fe2000801161c */
[----:B------:R-:W-:-:S03]  /*3280*/  IMAD.MOV.U32 R28, RZ, RZ, RZ ;  /* 0x000000ffff1c7224 */ /* 0x000fc600078e00ff */
[C---:B------:R-:W-:Y:S01]  /*3290*/  IADD3 R30, -R29.reuse, RZ, RZ ;  /* 0x000000ff1d1e7210 */ /* 0x040fe20007ffe1ff */
[----:B------:R-:W-:-:S05]  /*32a0*/  IMAD.HI.U32 R28, R29, UR32, R28 ;  /* 0x000000201d1c7c27 */ /* 0x000fca000f8e001c */
        /* <DEDUP_REMOVED lines=223> */
[----:B------:R-:W-:Y:S01]  /*40a0*/  @P1 IMAD.MOV.U32 R30, RZ, RZ, RZ ;  /* 0x000000ffff1e1224 */ /* 0x000fe200078e00ff */
[----:B------:R-:W-:-:S06]  /*40b0*/  IADD3 R33, -R31, RZ, RZ ;  /* 0x000000ff1f217210 */ /* 0x000fcc0007ffe1ff */
[----:B------:R-:W1:Y:S08]  /*40c0*/  @P1 LDC R36, c[0x0][0x380] ;  /* 0x0000e000ff241b82 */ /* 0x000e700000000800 */
[----:B------:R-:W2:Y:S01]  /*40d0*/  @P1 LDC R35, c[0x0][0x3e4] ;  /* 0x0000f900ff231b82 */ /* 0x000ea20000000800 */
[----:B0-----:R-:W-:-:S05]  /*40e0*/  @P1 IMAD.HI.U32 R29, R31, R29, R30 ;  /* 0x0000001d1f1d1227 */ /* 0x001fca00078e001e */
[----:B-1----:R-:W-:Y:S01]  /*40f0*/  @P1 SHF.R.U32.HI R30, RZ, R36, R29 ;  /* 0x00000024ff1e1219 */ /* 0x002fe2000001161d */
[----:B------:R-:W-:-:S04]  /*4100*/  IMAD R29, R33, UR27, R34 ;  /* 0x0000001b211d7c24 */ /* 0x000fc8000f8e0222 */
[----:B------:R-:W-:Y:S02]  /*4110*/  @P1 IMAD.MOV R33, RZ, RZ, -R30 ;  /* 0x000000ffff211224 */ /* 0x000fe400078e0a1e */
[----:B------:R-:W-:Y:S02]  /*4120*/  IMAD R32, R29, UR28, R32 ;  /* 0x0000001c1d207c24 */ /* 0x000fe4000f8e0220 */
[----:B------:R-:W-:-:S04]  /*4130*/  @P1 IMAD R31, R28, R33, R31 ;  /* 0x000000211c1f1224 */ /* 0x000fc800078e021f */
[----:B--2---:R-:W-:-:S07]  /*4140*/  @P1 IMAD R32, R31, R35, R32 ;  /* 0x000000231f201224 */ /* 0x004fce00078e0220 */
.L_x_1804:
[----:B------:R-:W-:-:S04]  /*4150*/  LOP3.LUT R29, R32, 0xfffffff8, RZ, 0xc0, !PT ;  /* 0xfffffff8201d7812 */ /* 0x000fc800078ec0ff */
[----:B------:R-:W-:-:S04]  /*4160*/  IADD3 R28, P1, R18, R29, RZ ;  /* 0x0000001d121c7210 */ /* 0x000fc80007f3e0ff */
[----:B------:R-:W-:-:S06]  /*4170*/  IADD3.X R29, RZ, R19, RZ, P1, !PT ;  /* 0x00000013ff1d7210 */ /* 0x000fcc0000ffe4ff */
[----:B------:R-:W2:Y:S01]  /*4180*/  LDG.E.64 R28, desc[UR58][R28.64] ;  /* 0x0000003a1c1c7981 */ /* 0x000ea2000c1e1b00 */
[----:B------:R-:W-:Y:S01]  /*4190*/  IMAD.IADD R43, R37, 0x1, R0 ;  /* 0x00000001252b7824 */ /* 0x000fe200078e0200 */
[----:B------:R-:W-:Y:S01]  /*41a0*/  MOV R41, RZ ;  /* 0x000000ff00297202 */ /* 0x000fe20000000f00 */
[----:B------:R-:W-:Y:S01]  /*41b0*/  IMAD.MOV.U32 R36, RZ, RZ, RZ ;  /* 0x000000ffff247224 */ /* 0x000fe200078e00ff */
        /* <DEDUP_REMOVED lines=247> */
.L_x_1805:
[----:B------:R-:W-:-:S04]  /*5130*/  LOP3.LUT R29, R36, 0xfffffff8, RZ, 0xc0, !PT ;  /* 0xfffffff8241d7812 */ /* 0x000fc800078ec0ff */
[----:B------:R-:W-:-:S04]  /*5140*/  IADD3 R28, P1, R18, R29, RZ ;  /* 0x0000001d121c7210 */ /* 0x000fc80007f3e0ff */
[----:B------:R-:W-:-:S06]  /*5150*/  IADD3.X R29, RZ, R19, RZ, P1, !PT ;  /* 0x00000013ff1d7210 */ /* 0x000fcc0000ffe4ff */
[----:B------:R-:W2:Y:S01]  /*5160*/  LDG.E.64 R28, desc[UR58][R28.64] ;  /* 0x0000003a1c1c7981 */ /* 0x000ea2000c1e1b00 */
        /* <DEDUP_REMOVED lines=238> */
.L_x_1806:
[----:B------:R-:W-:Y:S01]  /*6050*/  LOP3.LUT R29, R41, 0xfffffff8, RZ, 0xc0, !PT ;  /* 0xfffffff8291d7812 */ /* 0x000fe200078ec0ff */
[----:B------:R-:W-:Y:S01]  /*6060*/  IMAD.U32 R21, R21, 0x10000, RZ ;  /* 0x0001000015157824 */ /* 0x000fe200078e00ff */
[----:B------:R-:W-:Y:S02]  /*6070*/  SHF.L.U32 R36, R20, 0x10, RZ ;  /* 0x0000001014247819 */ /* 0x000fe400000006ff */
[----:B------:R-:W-:Y:S01]  /*6080*/  SHF.L.U32 R42, R27, 0x10, RZ ;  /* 0x000000101b2a7819 */ /* 0x000fe200000006ff */
[----:B------:R-:W-:Y:S01]  /*6090*/  IMAD.U32 R16, R16, 0x10000, RZ ;  /* 0x0001000010107824 */ /* 0x000fe200078e00ff */
[----:B------:R-:W-:Y:S01]  /*60a0*/  IADD3 R28, P1, R18, R29, RZ ;  /* 0x0000001d121c7210 */ /* 0x000fe20007f3e0ff */
[----:B------:R-:W-:Y:S02]  /*60b0*/  IMAD.U32 R37, R26, 0x10000, RZ ;  /* 0x000100001a257824 */ /* 0x000fe400078e00ff */
[----:B------:R-:W-:Y:S01]  /*60c0*/  IMAD.U32 R14, R14, 0x10000, RZ ;  /* 0x000100000e0e7824 */ /* 0x000fe200078e00ff */
[----:B------:R-:W-:Y:S01]  /*60d0*/  IADD3.X R29, RZ, R19, RZ, P1, !PT ;  /* 0x00000013ff1d7210 */ /* 0x000fe20000ffe4ff */
[----:B------:R-:W-:Y:S01]  /*60e0*/  IMAD.U32 R12, R12, 0x10000, RZ ;  /* 0x000100000c0c7824 */ /* 0x000fe200078e00ff */
[----:B------:R-:W-:Y:S01]  /*60f0*/  SHF.L.U32 R45, R34, 0x10, RZ ;  /* 0x00000010222d7819 */ /* 0x000fe200000006ff */
[----:B------:R-:W-:Y:S01]  /*6100*/  IMAD.U32 R9, R9, 0x10000, RZ ;  /* 0x0001000009097824 */ /* 0x000fe200078e00ff */
[----:B------:R-:W-:-:S02]  /*6110*/  ULDC UR4, c[0x0][0x218] ;  /* 0x0000860000047ab9 */ /* 0x000fc40000000800 */
[----:B------:R-:W2:Y:S01]  /*6120*/  LDG.E.64 R28, desc[UR58][R28.64] ;  /* 0x0000003a1c1c7981 */ /* 0x000ea2000c1e1b00 */
[----:B------:R-:W-:Y:S01]  /*6130*/  SHF.L.U32 R41, R15, 0x10, RZ ;  /* 0x000000100f297819 */ /* 0x000fe200000006ff */
[----:B------:R-:W-:Y:S01]  /*6140*/  IMAD.U32 R20, R24, 0x10000, RZ ;  /* 0x0001000018147824 */ /* 0x000fe200078e00ff */
[----:B------:R-:W-:Y:S01]  /*6150*/  SHF.L.U32 R15, R25, 0x10, RZ ;  /* 0x00000010190f7819 */ /* 0x000fe200000006ff */
[----:B------:R-:W-:Y:S01]  /*6160*/  FMUL.FTZ R16, R16, R37 ;  /* 0x0000002510107220 */ /* 0x000fe20000410000 */
[----:B------:R-:W-:Y:S01]  /*6170*/  SHF.L.U32 R37, R32, 0x10, RZ ;  /* 0x0000001020257819 */ /* 0x000fe200000006ff */
[----:B------:R-:W-:Y:S01]  /*6180*/  FMUL.FTZ R20, R21, R20 ;  /* 0x0000001415147220 */ /* 0x000fe20000410000 */
[----:B------:R-:W-:Y:S02]  /*6190*/  IMAD.U32 R44, R7, 0x10000, RZ ;  /* 0x00010000072c7824 */ /* 0x000fe400078e00ff */
[----:B------:R-:W-:Y:S01]  /*61a0*/  FMUL.FTZ R21, R36, R15 ;  /* 0x0000000f24157220 */ /* 0x000fe20000410000 */
[----:B------:R-:W-:Y:S01]  /*61b0*/  SHF.L.U32 R36, R13, 0x10, RZ ;  /* 0x000000100d247819 */ /* 0x000fe200000006ff */
[----:B------:R-:W-:Y:S01]  /*61c0*/  FMUL.FTZ R15, R41, R42 ;  /* 0x0000002a290f7220 */ /* 0x000fe20000410000 */
[----:B------:R-:W-:Y:S01]  /*61d0*/  SHF.L.U32 R13, R30, 0x10, RZ ;  /* 0x000000101e0d7819 */ /* 0x000fe200000006ff */
[----:B------:R-:W-:Y:S01]  /*61e0*/  IMAD.U32 R42, R10, 0x10000, RZ ;  /* 0x000100000a2a7824 */ /* 0x000fe200078e00ff */
        /* <DEDUP_REMOVED lines=9> */
[----:B------:R-:W-:Y:S01]  /*6280*/  SHF.L.U32 R41, R8, 0x10, RZ ;  /* 0x0000001008297819 */ /* 0x000fe200000006ff */
[----:B------:R-:W-:Y:S01]  /*6290*/  IMAD.U32 R8, R35, 0x10000, RZ ;  /* 0x0001000023087824 */ /* 0x000fe200078e00ff */
[----:B------:R-:W-:Y:S01]  /*62a0*/  IADD3 R37, R43, R0, RZ ;  /* 0x000000002b257210 */ /* 0x000fe20007ffe0ff */
[----:B------:R-:W-:Y:S01]  /*62b0*/  IMAD.U32 R43, R39, 0x10000, RZ ;  /* 0x00010000272b7824 */ /* 0x000fe200078e00ff */
[----:B------:R-:W-:Y:S01]  /*62c0*/  SHF.L.U32 R42, R38, 0x10, RZ ;  /* 0x00000010262a7819 */ /* 0x000fe200000006ff */
[----:B------:R-:W-:Y:S01]  /*62d0*/  FMUL.FTZ R9, R9, R8 ;  /* 0x0000000809097220 */ /* 0x000fe20000410000 */
[----:B------:R-:W-:Y:S01]  /*62e0*/  MOV R36, UR4 ;  /* 0x0000000400247c02 */ /* 0x000fe20008000f00 */
[----:B------:R-:W-:-:S02]  /*62f0*/  IMAD R45, R0, 0x3, R37 ;  /* 0x00000003002d7824 */ /* 0x000fc400078e0225 */
[----:B------:R-:W-:Y:S01]  /*6300*/  FMUL.FTZ R8, R44, R43 ;  /* 0x0000002b2c087220 */ /* 0x000fe20000410000 */
[----:B------:R-:W-:Y:S01]  /*6310*/  FMUL.FTZ R7, R41, R42 ;  /* 0x0000002a29077220 */ /* 0x000fe20000410000 */
[----:B------:R-:W-:Y:S01]  /*6320*/  SHF.L.U32 R42, R5, 0x10, RZ ;  /* 0x00000010052a7819 */ /* 0x000fe200000006ff */
[----:B------:R-:W-:Y:S01]  /*6330*/  IMAD.U32 R44, R4, 0x10000, RZ ;  /* 0x00010000042c7824 */ /* 0x000fe200078e00ff */
[----:B------:R-:W-:Y:S01]  /*6340*/  ISETP.GE.U32.AND P1, PT, R45, R36, PT ;  /* 0x000000242d00720c */ /* 0x000fe20003f26070 */
[----:B------:R-:W-:Y:S01]  /*6350*/  IMAD.U32 R6, R6, 0x10000, RZ ;  /* 0x0001000006067824 */ /* 0x000fe200078e00ff */
[----:B------:R-:W-:Y:S02]  /*6360*/  F2FP.BF16.F32.PACK_AB R21, R21, R20 ;  /* 0x000000141515723e */ /* 0x000fe400000010ff */
[----:B------:R-:W-:Y:S02]  /*6370*/  F2FP.BF16.F32.PACK_AB R16, R15, R16 ;  /* 0x000000100f10723e */ /* 0x000fe400000010ff */
[----:B------:R-:W-:-:S02]  /*6380*/  F2FP.BF16.F32.PACK_AB R14, R14, R13 ;  /* 0x0000000d0e0e723e */ /* 0x000fc400000010ff */
[----:B------:R-:W-:Y:S02]  /*6390*/  F2FP.BF16.F32.PACK_AB R12, R12, R11 ;  /* 0x0000000b0c0c723e */ /* 0x000fe400000010ff */
[----:B------:R-:W-:Y:S02]  /*63a0*/  F2FP.BF16.F32.PACK_AB R10, R9, R10 ;  /* 0x0000000a090a723e */ /* 0x000fe400000010ff */
[----:B------:R-:W-:Y:S02]  /*63b0*/  F2FP.BF16.F32.PACK_AB R8, R8, R7 ;  /* 0x000000070808723e */ /* 0x000fe400000010ff */
[----:B------:R-:W-:Y:S02]  /*63c0*/  PRMT R20, R21, 0x7632, R20 ;  /* 0x0000763215147816 */ /* 0x000fe40000000014 */
[----:B------:R-:W-:Y:S02]  /*63d0*/  PRMT R15, R16, 0x7632, R15 ;  /* 0x00007632100f7816 */ /* 0x000fe4000000000f */
[----:B------:R-:W-:-:S02]  /*63e0*/  PRMT R13, R14, 0x7632, R13 ;  /* 0x000076320e0d7816 */ /* 0x000fc4000000000d */
[----:B------:R-:W-:Y:S02]  /*63f0*/  PRMT R11, R12, 0x7632, R11 ;  /* 0x000076320c0b7816 */ /* 0x000fe4000000000b */
[----:B------:R-:W-:Y:S02]  /*6400*/  PRMT R9, R10, 0x7632, R9 ;  /* 0x000076320a097816 */ /* 0x000fe40000000009 */
[----:B------:R-:W-:Y:S02]  /*6410*/  PRMT R7, R8, 0x7632, R7 ;  /* 0x0000763208077816 */ /* 0x000fe40000000007 */
[C---:B--2---:R-:W-:Y:S01]  /*6420*/  PRMT R4, R28.reuse, 0x7632, R4 ;  /* 0x000076321c047816 */ /* 0x044fe20000000004 */
[C---:B------:R-:W-:Y:S01]  /*6430*/  IMAD.U32 R45, R29.reuse, 0x10000, RZ ;  /* 0x000100001d2d7824 */ /* 0x040fe200078e00ff */
[----:B------:R-:W-:Y:S02]  /*6440*/  PRMT R5, R29, 0x7632, R5 ;  /* 0x000076321d057816 */ /* 0x000fe40000000005 */
[----:B------:R-:W-:Y:S01]  /*6450*/  SHF.L.U32 R41, R28, 0x10, RZ ;  /* 0x000000101c297819 */ /* 0x000fe200000006ff */
[----:B------:R-:W-:Y:S01]  /*6460*/  IMAD.U32 R43, R4, 0x10000, RZ ;  /* 0x00010000042b7824 */ /* 0x000fe200078e00ff */
[----:B------:R-:W-:Y:S01]  /*6470*/  SHF.L.U32 R5, R5, 0x10, RZ ;  /* 0x0000001005057819 */ /* 0x000fe200000006ff */
[----:B------:R-:W-:-:S02]  /*6480*/  FMUL.FTZ R4, R44, R45 ;  /* 0x0000002d2c047220 */ /* 0x000fc40000410000 */
[----:B------:R-:W-:Y:S01]  /*6490*/  FMUL.FTZ R3, R6, R41 ;  /* 0x0000002906037220 */ /* 0x000fe20000410000 */
[----:B------:R-:W-:Y:S01]  /*64a0*/  FMUL.FTZ R6, R42, R43 ;  /* 0x0000002b2a067220 */ /* 0x000fe20000410000 */
[----:B------:R-:W-:-:S04]  /*64b0*/  FMUL.FTZ R5, R46, R5 ;  /* 0x000000052e057220 */ /* 0x000fc80000410000 */
[----:B------:R-:W-:Y:S02]  /*64c0*/  F2FP.BF16.F32.PACK_AB R6, R6, R3 ;  /* 0x000000030606723e */ /* 0x000fe400000010ff */
[----:B------:R-:W-:Y:S02]  /*64d0*/  F2FP.BF16.F32.PACK_AB R4, R5, R4 ;  /* 0x000000040504723e */ /* 0x000fe400000010ff */
[----:B------:R-:W-:Y:S02]  /*64e0*/  PRMT R5, R6, 0x7632, R5 ;  /* 0x0000763206057816 */ /* 0x000fe40000000005 */
[----:B------:R-:W-:Y:S01]  /*64f0*/  PRMT R3, R4, 0x7632, R3 ;  /* 0x0000763204037816 */ /* 0x000fe20000000003 */
[----:B------:R-:W-:Y:S06]  /*6500*/  @!P1 BRA `(.L_x_1807) ;  /* 0xffffffb800809947 */ /* 0x000fec000383ffff */
[----:B------:R-:W-:Y:S05]  /*6510*/  BSYNC B1 ;  /* 0x0000000000017941 */ /* 0x000fea0003800000 */
.L_x_1802:
[C---:B0-----:R-:W-:Y:S02]  /*6520*/  PRMT R40, R28.reuse, 0x7610, R40 ;  /* 0x000076101c287816 */ /* 0x041fe40000000028 */
[----:B------:R-:W-:Y:S02]  /*6530*/  PRMT R41, R28, 0x7632, R41 ;  /* 0x000076321c297816 */ /* 0x000fe40000000029 */
[C---:B------:R-:W-:Y:S02]  /*6540*/  PRMT R44, R29.reuse, 0x7610, R44 ;  /* 0x000076101d2c7816 */ /* 0x040fe4000000002c */
[----:B------:R-:W-:-:S07]  /*6550*/  PRMT R42, R29, 0x7632, R42 ;  /* 0x000076321d2a7816 */ /* 0x000fce000000002a */
.L_x_1801:
[----:B------:R-:W-:Y:S05]  /*6560*/  BSYNC B0 ;  /* 0x0000000000007941 */ /* 0x000fea0003800000 */
.L_x_1800:
[----:B------:R-:W-:Y:S01]  /*6570*/  ISETP.GE.U32.AND P0, PT, R37, R36, PT ;  /* 0x000000242500720c */ /* 0x000fe20003f06070 */
[----:B------:R-:W-:-:S12]  /*6580*/  BSSY B0, `(.L_x_1808) ;  /* 0x0000476000007945 */ /* 0x000fd80003800000 */
[----:B------:R-:W-:Y:S05]  /*6590*/  @P0 BRA `(.L_x_1809) ;  /* 0x0000004400d00947 */ /* 0x000fea0003800000 */
[----:B------:R-:W0:Y:S01]  /*65a0*/  LDC R43, c[0x0][0x254] ;  /* 0x00009500ff2b7b82 */ /* 0x000e220000000800 */
[----:B------:R-:W-:Y:S01]  /*65b0*/  IMAD.MOV.U32 R45, RZ, RZ, RZ ;  /* 0x000000ffff2d7224 */ /* 0x000fe200078e00ff */
[----:B0-----:R-:W-:-:S13]  /*65c0*/  ISETP.NE.AND P1, PT, R43, RZ, PT ;  /* 0x000000ff2b00720c */ /* 0x001fda0003f25270 */
[----:B------:R-:W-:Y:S05]  /*65d0*/  @!P1 BRA `(.L_x_1810) ;  /* 0x0000001000449947 */ /* 0x000fea0003800000 */
[----:B------:R-:W-:Y:S01]  /*65e0*/  HFMA2.MMA R24, -RZ, RZ, 0, 0 ;  /* 0x00000000ff187435 */ /* 0x000fe200000001ff */
[----:B------:R-:W-:Y:S01]  /*65f0*/  IMAD.MOV.U32 R25, RZ, RZ, R37 ;  /* 0x000000ffff197224 */ /* 0x000fe200078e0025 */
[----:B------:R-:W-:Y:S01]  /*6600*/  ULDC.64 UR6, c[0x0][0x258] ;  /* 0x0000960000067ab9 */ /* 0x000fe20000000a00 */
[----:B------:R-:W-:Y:S01]  /*6610*/  ULDC UR4, c[0x0][0x260] ;  /* 0x0000980000047ab9 */ /* 0x000fe20000000800 */
[----:B------:R-:W-:-:S06]  /*6620*/  ISETP.NE.AND P2, PT, R43, 0x1, PT ;  /* 0x000000012b00780c */ /* 0x000fcc0003f45270 */
        /* <DEDUP_REMOVED lines=257> */
[----:B------:R-:W-:-:S04]  /*7640*/  IMAD.MOV R28, RZ, RZ, -R27 ;  /* 0x000000ffff1c7224 */ /* 0x000fc800078e0a1b */
[----:B------:R-:W-:Y:S01]  /*7650*/  IMAD R28, R28, UR4, R29 ;  /* 0x000000041c1c7c24 */ /* 0x000fe2000f8e021d */
[----:B------:R-:W-:Y:S01]  /*7660*/  ULDC UR4, c[0x0][0x3e0] ;  /* 0x0000f80000047ab9 */ /* 0x000fe20000000800 */
[----:B------:R-:W1:Y:S02]  /*7670*/  @P2 LDC R46, c[0x0][0x380] ;  /* 0x0000e000ff2e2b82 */ /* 0x000e640000000800 */
[----:B------:R-:W-:-:S06]  /*7680*/  IMAD R45, R28, UR4, R45 ;  /* 0x000000041c2d7c24 */ /* 0x000fcc000f8e022d */
[----:B------:R-:W2:Y:S01]  /*7690*/  @P2 LDC R47, c[0x0][0x3e4] ;  /* 0x0000f900ff2f2b82 */ /* 0x000ea20000000800 */
[----:B0-----:R-:W-:-:S05]  /*76a0*/  @P2 IMAD.HI.U32 R25, R27, R25, R26 ;  /* 0x000000191b192227 */ /* 0x001fca00078e001a */
[----:B-1----:R-:W-:-:S04]  /*76b0*/  @P2 SHF.R.U32.HI R25, RZ, R46, R25 ;  /* 0x0000002eff192219 */ /* 0x002fc80000011619 */
[----:B------:R-:W-:-:S05]  /*76c0*/  @P2 IADD3 R25, -R25, RZ, RZ ;  /* 0x000000ff19192210 */ /* 0x000fca0007ffe1ff */
[----:B------:R-:W-:-:S04]  /*76d0*/  @P2 IMAD R24, R24, R25, R27 ;  /* 0x0000001918182224 */ /* 0x000fc800078e021b */
[----:B--2---:R-:W-:-:S07]  /*76e0*/  @P2 IMAD R45, R24, R47, R45 ;  /* 0x0000002f182d2224 */ /* 0x004fce00078e022d */
.L_x_1810:
[----:B------:R-:W-:-:S04]  /*76f0*/  LOP3.LUT R29, R45, 0xfffffff8, RZ, 0xc0, !PT ;  /* 0xfffffff82d1d7812 */ /* 0x000fc800078ec0ff */
[----:B------:R-:W-:-:S05]  /*7700*/  IADD3 R28, P2, R18, R29, RZ ;  /* 0x0000001d121c7210 */ /* 0x000fca0007f5e0ff */
[----:B------:R-:W-:-:S05]  /*7710*/  IMAD.X R29, RZ, RZ, R19, P2 ;  /* 0x000000ffff1d7224 */ /* 0x000fca00010e0613 */
[----:B------:R-:W2:Y:S01]  /*7720*/  LDG.E.64 R26, desc[UR58][R28.64] ;  /* 0x0000003a1c1a7981 */ /* 0x000ea2000c1e1b00 */
[----:B------:R-:W-:-:S04]  /*7730*/  IADD3 R47, R37, R0, RZ ;  /* 0x00000000252f7210 */ /* 0x000fc80007ffe0ff */
[----:B------:R-:W-:Y:S02]  /*7740*/  ISETP.GE.U32.AND P2, PT, R47, R36, PT ;  /* 0x000000242f00720c */ /* 0x000fe40003f46070 */
[C---:B--2---:R-:W-:Y:S02]  /*7750*/  PRMT R24, R26.reuse, 0x7610, R24 ;  /* 0x000076101a187816 */ /* 0x044fe40000000018 */
[----:B------:R-:W-:Y:S02]  /*7760*/  PRMT R25, R26, 0x7632, R25 ;  /* 0x000076321a197816 */ /* 0x000fe40000000019 */
[C---:B------:R-:W-:Y:S02]  /*7770*/  PRMT R26, R27.reuse, 0x7610, R26 ;  /* 0x000076101b1a7816 */ /* 0x040fe4000000001a */
[----:B------:R-:W-:-:S05]  /*7780*/  PRMT R27, R27, 0x7632, R27 ;  /* 0x000076321b1b7816 */ /* 0x000fca000000001b */
        /* <DEDUP_REMOVED lines=265> */
[----:B------:R-:W1:Y:S08]  /*8820*/  @P2 LDC R48, c[0x0][0x380] ;  /* 0x0000e000ff302b82 */ /* 0x000e700000000800 */
[----:B------:R-:W2:Y:S01]  /*8830*/  @P2 LDC R32, c[0x0][0x3e4] ;  /* 0x0000f900ff202b82 */ /* 0x000ea20000000800 */
[----:B0-----:R-:W-:-:S04]  /*8840*/  @P2 IMAD.HI.U32 R29, R31, R29, R30 ;  /* 0x0000001d1f1d2227 */ /* 0x001fc800078e001e */
[----:B------:R-:W-:Y:S01]  /*8850*/  IMAD R30, R49, UR4, R33 ;  /* 0x00000004311e7c24 */ /* 0x000fe2000f8e0221 */
[----:B------:R-:W-:Y:S01]  /*8860*/  ULDC UR4, c[0x0][0x3e0] ;  /* 0x0000f80000047ab9 */ /* 0x000fe20000000800 */
[----:B-1----:R-:W-:Y:S02]  /*8870*/  @P2 SHF.R.U32.HI R29, RZ, R48, R29 ;  /* 0x00000030ff1d2219 */ /* 0x002fe4000001161d */
[----:B------:R-:W-:-:S03]  /*8880*/  IMAD R45, R30, UR4, R45 ;  /* 0x000000041e2d7c24 */ /* 0x000fc6000f8e022d */
[----:B------:R-:W-:-:S04]  /*8890*/  @P2 IMAD.MOV R29, RZ, RZ, -R29 ;  /* 0x000000ffff1d2224 */ /* 0x000fc800078e0a1d */
[----:B------:R-:W-:-:S04]  /*88a0*/  @P2 IMAD R28, R28, R29, R31 ;  /* 0x0000001d1c1c2224 */ /* 0x000fc800078e021f */
[----:B--2---:R-:W-:-:S07]  /*88b0*/  @P2 IMAD R45, R28, R32, R45 ;  /* 0x000000201c2d2224 */ /* 0x004fce00078e022d */
.L_x_1811:
[----:B------:R-:W-:-:S04]  /*88c0*/  LOP3.LUT R29, R45, 0xfffffff8, RZ, 0xc0, !PT ;  /* 0xfffffff82d1d7812 */ /* 0x000fc800078ec0ff */
[----:B------:R-:W-:-:S04]  /*88d0*/  IADD3 R28, P2, R18, R29, RZ ;  /* 0x0000001d121c7210 */ /* 0x000fc80007f5e0ff */
[----:B------:R-:W-:-:S06]  /*88e0*/  IADD3.X R29, RZ, R19, RZ, P2, !PT ;  /* 0x00000013ff1d7210 */ /* 0x000fcc00017fe4ff */
[----:B------:R-:W2:Y:S01]  /*88f0*/  LDG.E.64 R28, desc[UR58][R28.64] ;  /* 0x0000003a1c1c7981 */ /* 0x000ea2000c1e1b00 */
[----:B------:R-:W-:-:S05]  /*8900*/  IMAD.IADD R47, R47, 0x1, R0 ;  /* 0x000000012f2f7824 */ /* 0x000fca00078e0200 */
[----:B------:R-:W-:Y:S02]  /*8910*/  ISETP.GE.U32.AND P2, PT, R47, R36, PT ;  /* 0x000000242f00720c */ /* 0x000fe40003f46070 */
[C---:B--2---:R-:W-:Y:S02]  /*8920*/  PRMT R30, R28.reuse, 0x7610, R30 ;  /* 0x000076101c1e7816 */ /* 0x044fe4000000001e */
[----:B------:R-:W-:Y:S02]  /*8930*/  PRMT R31, R28, 0x7632, R31 ;  /* 0x000076321c1f7816 */ /* 0x000fe4000000001f */
[C---:B------:R-:W-:Y:S02]  /*8940*/  PRMT R32, R29.reuse, 0x7610, R32 ;  /* 0x000076101d207816 */ /* 0x040fe40000000020 */
[----:B------:R-:W-:-:S05]  /*8950*/  PRMT R33, R29, 0x7632, R33 ;  /* 0x000076321d217816 */ /* 0x000fca0000000021 */
        /* <DEDUP_REMOVED lines=275> */
.L_x_1812:
[----:B------:R-:W-:-:S04]  /*9a90*/  LOP3.LUT R29, R45, 0xfffffff8, RZ, 0xc0, !PT ;  /* 0xfffffff82d1d7812 */ /* 0x000fc800078ec0ff */
[----:B------:R-:W-:-:S05]  /*9aa0*/  IADD3 R28, P2, R18, R29, RZ ;  /* 0x0000001d121c7210 */ /* 0x000fca0007f5e0ff */
[----:B------:R-:W-:-:S06]  /*9ab0*/  IMAD.X R29, RZ, RZ, R19, P2 ;  /* 0x000000ffff1d7224 */ /* 0x000fcc00010e0613 */
        /* <DEDUP_REMOVED lines=282> */
.L_x_1813:
[----:B------:R-:W-:-:S04]  /*ac60*/  LOP3.LUT R29, R42, 0xfffffff8, RZ, 0xc0, !PT ;  /* 0xfffffff82a1d7812 */ /* 0x000fc800078ec0ff */
[----:B------:R-:W-:-:S04]  /*ac70*/  IADD3 R18, P1, R18, R29, RZ ;  /* 0x0000001d12127210 */ /* 0x000fc80007f3e0ff */
[----:B------:R-:W-:-:S06]  /*ac80*/  IADD3.X R19, RZ, R19, RZ, P1, !PT ;  /* 0x00000013ff137210 */ /* 0x000fcc0000ffe4ff */
[----:B------:R-:W2:Y:S02]  /*ac90*/  LDG.E.64 R18, desc[UR58][R18.64] ;  /* 0x0000003a12127981 */ /* 0x000ea4000c1e1b00 */
[C---:B--2---:R-:W-:Y:S02]  /*aca0*/  PRMT R40, R18.reuse, 0x7610, R40 ;  /* 0x0000761012287816 */ /* 0x044fe40000000028 */
[----:B------:R-:W-:Y:S02]  /*acb0*/  PRMT R41, R18, 0x7632, R41 ;  /* 0x0000763212297816 */ /* 0x000fe40000000029 */
[C---:B------:R-:W-:Y:S02]  /*acc0*/  PRMT R44, R19.reuse, 0x7610, R44 ;  /* 0x00007610132c7816 */ /* 0x040fe4000000002c */
[----:B------:R-:W-:-:S07]  /*acd0*/  PRMT R42, R19, 0x7632, R42 ;  /* 0x00007632132a7816 */ /* 0x000fce000000002a */
.L_x_1809:
[----:B------:R-:W-:Y:S05]  /*ace0*/  BSYNC B0 ;  /* 0x0000000000007941 */ /* 0x000fea0003800000 */
.L_x_1808:
[----:B------:R-:W-:Y:S04]  /*acf0*/  BSSY B0, `(.L_x_1814) ;  /* 0x000004b000007945 */ /* 0x000fe80003800000 */
[----:B------:R-:W-:Y:S05]  /*ad00*/  @P0 BRA `(.L_x_1815) ;  /* 0x0000000400240947 */ /* 0x000fea0003800000 */
[----:B------:R-:W-:Y:S01]  /*ad10*/  SHF.L.U32 R18, R27, 0x10, RZ ;  /* 0x000000101b127819 */ /* 0x000fe200000006ff */
[----:B------:R-:W-:Y:S01]  /*ad20*/  IMAD.IADD R27, R37, 0x1, R0 ;  /* 0x00000001251b7824 */ /* 0x000fe200078e0200 */
[----:B------:R-:W-:Y:S01]  /*ad30*/  SHF.L.U32 R24, R24, 0x10, RZ ;  /* 0x0000001018187819 */ /* 0x000fe200000006ff */
[----:B------:R-:W-:Y:S01]  /*ad40*/  IMAD.U32 R21, R21, 0x10000, RZ ;  /* 0x0001000015157824 */ /* 0x000fe200078e00ff */
[----:B------:R-:W-:Y:S01]  /*ad50*/  SHF.L.U32 R25, R25, 0x10, RZ ;  /* 0x0000001019197819 */ /* 0x000fe200000006ff */
[----:B------:R-:W-:Y:S01]  /*ad60*/  IMAD.U32 R20, R20, 0x10000, RZ ;  /* 0x0001000014147824 */ /* 0x000fe200078e00ff */
[----:B------:R-:W-:Y:S01]  /*ad70*/  ISETP.GE.U32.AND P0, PT, R27, R36, PT ;  /* 0x000000241b00720c */ /* 0x000fe20003f06070 */
[----:B------:R-:W-:Y:S01]  /*ad80*/  IMAD.U32 R16, R16, 0x10000, RZ ;  /* 0x0001000010107824 */ /* 0x000fe200078e00ff */
[----:B------:R-:W-:Y:S01]  /*ad90*/  SHF.L.U32 R19, R26, 0x10, RZ ;  /* 0x000000101a137819 */ /* 0x000fe200000006ff */
[----:B------:R-:W-:Y:S02]  /*ada0*/  IMAD.U32 R15, R15, 0x10000, RZ ;  /* 0x000100000f0f7824 */ /* 0x000fe400078e00ff */
[----:B------:R-:W-:Y:S01]  /*adb0*/  FMUL.FTZ R21, R21, R24 ;  /* 0x0000001815157220 */ /* 0x000fe20000410000 */
[----:B------:R-:W-:Y:S01]  /*adc0*/  FMUL.FTZ R20, R20, R25 ;  /* 0x0000001914147220 */ /* 0x000fe20000410000 */
[----:B------:R-:W-:Y:S01]  /*add0*/  FMUL.FTZ R16, R16, R19 ;  /* 0x0000001310107220 */ /* 0x000fe20000410000 */
[----:B------:R-:W-:-:S03]  /*ade0*/  FMUL.FTZ R15, R15, R18 ;  /* 0x000000120f0f7220 */ /* 0x000fc60000410000 */
[----:B------:R-:W-:Y:S02]  /*adf0*/  F2FP.BF16.F32.PACK_AB R21, R20, R21 ;  /* 0x000000151415723e */ /* 0x000fe400000010ff */
[----:B------:R-:W-:Y:S02]  /*ae00*/  F2FP.BF16.F32.PACK_AB R16, R15, R16 ;  /* 0x000000100f10723e */ /* 0x000fe400000010ff */
[----:B------:R-:W-:Y:S02]  /*ae10*/  PRMT R20, R21, 0x7632, R20 ;  /* 0x0000763215147816 */ /* 0x000fe40000000014 */
[----:B------:R-:W-:Y:S01]  /*ae20*/  PRMT R15, R16, 0x7632, R15 ;  /* 0x00007632100f7816 */ /* 0x000fe2000000000f */
[----:B------:R-:W-:Y:S06]  /*ae30*/  @P0 BRA `(.L_x_1815) ;  /* 0x0000000000d80947 */ /* 0x000fec0003800000 */
[----:B------:R-:W-:Y:S01]  /*ae40*/  IADD3 R27, R27, R0, RZ ;  /* 0x000000001b1b7210 */ /* 0x000fe20007ffe0ff */
[----:B------:R-:W-:Y:S01]  /*ae50*/  IMAD.U32 R19, R30, 0x10000, RZ ;  /* 0x000100001e137824 */ /* 0x000fe200078e00ff */
[----:B------:R-:W-:Y:S01]  /*ae60*/  SHF.L.U32 R14, R14, 0x10, RZ ;  /* 0x000000100e0e7819 */ /* 0x000fe200000006ff */
[----:B------:R-:W-:Y:S01]  /*ae70*/  IMAD.U32 R18, R31, 0x10000, RZ ;  /* 0x000100001f127824 */ /* 0x000fe200078e00ff */
[----:B------:R-:W-:Y:S01]  /*ae80*/  ISETP.GE.U32.AND P0, PT, R27, R36, PT ;  /* 0x000000241b00720c */ /* 0x000fe20003f06070 */
[----:B------:R-:W-:Y:S01]  /*ae90*/  IMAD.U32 R25, R32, 0x10000, RZ ;  /* 0x0001000020197824 */ /* 0x000fe200078e00ff */
[----:B------:R-:W-:Y:S01]  /*aea0*/  SHF.L.U32 R13, R13, 0x10, RZ ;  /* 0x000000100d0d7819 */ /* 0x000fe200000006ff */
[----:B------:R-:W-:Y:S01]  /*aeb0*/  IMAD.U32 R24, R33, 0x10000, RZ ;  /* 0x0001000021187824 */ /* 0x000fe200078e00ff */
[----:B------:R-:W-:Y:S01]  /*aec0*/  SHF.L.U32 R12, R12, 0x10, RZ ;  /* 0x000000100c0c7819 */ /* 0x000fe200000006ff */
[----:B------:R-:W-:Y:S01]  /*aed0*/  FMUL.FTZ R14, R14, R19 ;  /* 0x000000130e0e7220 */ /* 0x000fe20000410000 */
[----:B------:R-:W-:Y:S01]  /*aee0*/  SHF.L.U32 R11, R11, 0x10, RZ ;  /* 0x000000100b0b7819 */ /* 0x000fe200000006ff */
[----:B------:R-:W-:-:S02]  /*aef0*/  FMUL.FTZ R13, R13, R18 ;  /* 0x000000120d0d7220 */ /* 0x000fc40000410000 */
[----:B------:R-:W-:Y:S02]  /*af00*/  FMUL.FTZ R12, R12, R25 ;  /* 0x000000190c0c7220 */ /* 0x000fe40000410000 */
[----:B------:R-:W-:Y:S01]  /*af10*/  FMUL.FTZ R11, R11, R24 ;  /* 0x000000180b0b7220 */ /* 0x000fe20000410000 */
[----:B------:R-:W-:-:S04]  /*af20*/  F2FP.BF16.F32.PACK_AB R14, R13, R14 ;  /* 0x0000000e0d0e723e */ /* 0x000fc800000010ff */
[----:B------:R-:W-:Y:S02]  /*af30*/  F2FP.BF16.F32.PACK_AB R12, R11, R12 ;  /* 0x0000000c0b0c723e */ /* 0x000fe400000010ff */
[----:B------:R-:W-:Y:S02]  /*af40*/  PRMT R13, R14, 0x7632, R13 ;  /* 0x000076320e0d7816 */ /* 0x000fe4000000000d */
        /* <DEDUP_REMOVED lines=13> */
[----:B------:R-:W-:Y:S01]  /*b020*/  FMUL.FTZ R9, R9, R18 ;  /* 0x0000001209097220 */ /* 0x000fe20000410000 */
[----:B------:R-:W-:-:S02]  /*b030*/  FMUL.FTZ R8, R8, R25 ;  /* 0x0000001908087220 */ /* 0x000fc40000410000 */
[----:B------:R-:W-:Y:S02]  /*b040*/  FMUL.FTZ R7, R7, R24 ;  /* 0x0000001807077220 */ /* 0x000fe40000410000 */
[----:B------:R-:W-:-:S03]  /*b050*/  F2FP.BF16.F32.PACK_AB R10, R9, R10 ;  /* 0x0000000a090a723e */ /* 0x000fc600000010ff */
[----:B------:R-:W-:Y:S02]  /*b060*/  F2FP.BF16.F32.PACK_AB R8, R7, R8 ;  /* 0x000000080708723e */ /* 0x000fe400000010ff */
[----:B------:R-:W-:Y:S02]  /*b070*/  PRMT R9, R10, 0x7632, R9 ;  /* 0x000076320a097816 */ /* 0x000fe40000000009 */
[----:B------:R-:W-:Y:S01]  /*b080*/  PRMT R7, R8, 0x7632, R7 ;  /* 0x0000763208077816 */ /* 0x000fe20000000007 */
[----:B------:R-:W-:Y:S06]  /*b090*/  @P0 BRA `(.L_x_1815) ;  /* 0x0000000000400947 */ /* 0x000fec0003800000 */
[----:B------:R-:W-:Y:S01]  /*b0a0*/  SHF.L.U32 R6, R6, 0x10, RZ ;  /* 0x0000001006067819 */ /* 0x000fe200000006ff */
[----:B------:R-:W-:Y:S01]  /*b0b0*/  IMAD.U32 R19, R40, 0x10000, RZ ;  /* 0x0001000028137824 */ /* 0x000fe200078e00ff */
        /* <DEDUP_REMOVED lines=13> */
[----:B------:R-:W-:-:S07]  /*b190*/  PRMT R3, R4, 0x7632, R3 ;  /* 0x0000763204037816 */ /* 0x000fce0000000003 */
.L_x_1815:
[----:B------:R-:W-:Y:S05]  /*b1a0*/  BSYNC B0 ;  /* 0x0000000000007941 */ /* 0x000fea0003800000 */
.L_x_1814:
        /* <DEDUP_REMOVED lines=11> */
[----:B------:R-:W-:Y:S01]  /*b260*/  FMUL.FTZ R0, R15, R0 ;  /* 0x000000000f007220 */ /* 0x000fe20000410000 */
[----:B------:R-:W-:Y:S01]  /*b270*/  SHF.L.U32 R11, R10, 0x10, RZ ;  /* 0x000000100a0b7819 */ /* 0x000fe200000006ff */
[----:B------:R-:W-:Y:S01]  /*b280*/  IMAD.U32 R5, R5, 0x10000, RZ ;  /* 0x0001000005057824 */ /* 0x000fe200078e00ff */
[----:B------:R-:W0:Y:S01]  /*b290*/  F2F.BF16.F32 R14, R14 ;  /* 0x0000000e000e7304 */ /* 0x000e220000202000 */
[----:B------:R-:W-:-:S02]  /*b2a0*/  SHF.L.U32 R10, R9, 0x10, RZ ;  /* 0x00000010090a7819 */ /* 0x000fc400000006ff */
[----:B------:R-:W-:Y:S01]  /*b2b0*/  SHF.L.U32 R9, R8, 0x10, RZ ;  /* 0x0000001008097819 */ /* 0x000fe200000006ff */
[----:B------:R-:W-:Y:S01]  /*b2c0*/  IMAD.U32 R8, R3, 0x10000, RZ ;  /* 0x0001000003087824 */ /* 0x000fe200078e00ff */
[----:B------:R-:W-:Y:S02]  /*b2d0*/  SHF.L.U32 R7, R7, 0x10, RZ ;  /* 0x0000001007077819 */ /* 0x000fe400000006ff */
[----:B------:R-:W-:Y:S01]  /*b2e0*/  SHF.L.U32 R6, R6, 0x10, RZ ;  /* 0x0000001006067819 */ /* 0x000fe200000006ff */
[----:B------:R-:W1:Y:S01]  /*b2f0*/  F2F.BF16.F32 R16, R16 ;  /* 0x0000001000107304 */ /* 0x000e620000202000 */
[----:B------:R-:W-:Y:S01]  /*b300*/  SHF.L.U32 R4, R4, 0x10, RZ ;  /* 0x0000001004047819 */ /* 0x000fe200000006ff */
[----:B0-----:R-:W-:-:S06]  /*b310*/  IMAD.U32 R14, R14, 0x10000, RZ ;  /* 0x000100000e0e7824 */ /* 0x001fcc00078e00ff */
[----:B------:R-:W0:Y:S01]  /*b320*/  F2F.BF16.F32 R13, R13 ;  /* 0x0000000d000d7304 */ /* 0x000e220000202000 */
[----:B------:R-:W-:Y:S01]  /*b330*/  FMUL.FTZ R11, R14, R11 ;  /* 0x0000000b0e0b7220 */ /* 0x000fe20000410000 */
[----:B-1----:R-:W-:-:S06]  /*b340*/  IMAD.U32 R16, R16, 0x10000, RZ ;  /* 0x0001000010107824 */ /* 0x002fcc00078e00ff */
[----:B------:R-:W1:Y:S01]  /*b350*/  F2F.BF16.F32 R0, R0 ;  /* 0x0000000000007304 */ /* 0x000e620000202000 */
[----:B------:R-:W-:Y:S01]  /*b360*/  FMUL.FTZ R9, R16, R9 ;  /* 0x0000000910097220 */ /* 0x000fe20000410000 */
[----:B0-----:R-:W-:-:S06]  /*b370*/  IMAD.U32 R13, R13, 0x10000, RZ ;  /* 0x000100000d0d7824 */ /* 0x001fcc00078e00ff */
[----:B------:R-:W0:Y:S01]  /*b380*/  F2F.BF16.F32 R11, R11 ;  /* 0x0000000b000b7304 */ /* 0x000e220000202000 */
[----:B------:R-:W-:Y:S01]  /*b390*/  FMUL.FTZ R10, R13, R10 ;  /* 0x0000000a0d0a7220 */ /* 0x000fe20000410000 */
[----:B-1----:R-:W-:-:S06]  /*b3a0*/  IMAD.U32 R0, R0, 0x10000, RZ ;  /* 0x0001000000007824 */ /* 0x002fcc00078e00ff */
[----:B------:R-:W1:Y:S01]  /*b3b0*/  F2F.BF16.F32 R9, R9 ;  /* 0x0000000900097304 */ /* 0x000e620000202000 */
[----:B------:R-:W-:Y:S01]  /*b3c0*/  FMUL.FTZ R0, R0, R7 ;  /* 0x0000000700007220 */ /* 0x000fe20000410000 */
[----:B0-----:R-:W-:-:S06]  /*b3d0*/  SHF.L.U32 R11, R11, 0x10, RZ ;  /* 0x000000100b0b7819 */ /* 0x001fcc00000006ff */
[----:B------:R-:W0:Y:S01]  /*b3e0*/  F2F.BF16.F32 R10, R10 ;  /* 0x0000000a000a7304 */ /* 0x000e220000202000 */
[----:B------:R-:W-:Y:S01]  /*b3f0*/  FMUL.FTZ R6, R11, R6 ;  /* 0x000000060b067220 */ /* 0x000fe20000410000 */
[----:B-1----:R-:W-:-:S06]  /*b400*/  SHF.L.U32 R3, R9, 0x10, RZ ;  /* 0x0000001009037819 */ /* 0x002fcc00000006ff */
[----:B------:R-:W1:Y:S01]  /*b410*/  F2F.BF16.F32 R0, R0 ;  /* 0x0000000000007304 */ /* 0x000e620000202000 */
[----:B------:R-:W-:Y:S01]  /*b420*/  FMUL.FTZ R3, R3, R4 ;  /* 0x0000000403037220 */ /* 0x000fe20000410000 */
[----:B0-----:R-:W-:-:S04]  /*b430*/  IMAD.U32 R10, R10, 0x10000, RZ ;  /* 0x000100000a0a7824 */ /* 0x001fc800078e00ff */
[----:B------:R-:W-:Y:S01]  /*b440*/  FMUL.FTZ R5, R10, R5 ;  /* 0x000000050a057220 */ /* 0x000fe20000410000 */
[----:B-1----:R-:W-:-:S04]  /*b450*/  IMAD.U32 R7, R0, 0x10000, RZ ;  /* 0x0001000000077824 */ /* 0x002fc800078e00ff */
[----:B------:R-:W-:Y:S01]  /*b460*/  F2FP.BF16.F32.PACK_AB R5, R6, R5 ;  /* 0x000000050605723e */ /* 0x000fe200000010ff */
[----:B------:R-:W-:-:S03]  /*b470*/  FMUL.FTZ R8, R7, R8 ;  /* 0x0000000807087220 */ /* 0x000fc60000410000 */
[C---:B------:R-:W-:Y:S02]  /*b480*/  PRMT R25, R5.reuse, 0x7632, R25 ;  /* 0x0000763205197816 */ /* 0x040fe40000000019 */
[----:B------:R-:W-:Y:S02]  /*b490*/  PRMT R24, R5, 0x7610, R24 ;  /* 0x0000761005187816 */ /* 0x000fe40000000018 */
[----:B------:R-:W-:-:S04]  /*b4a0*/  F2FP.BF16.F32.PACK_AB R3, R3, R8 ;  /* 0x000000080303723e */ /* 0x000fc800000010ff */
[C---:B------:R-:W-:Y:S02]  /*b4b0*/  PRMT R19, R3.reuse, 0x7632, R19 ;  /* 0x0000763203137816 */ /* 0x040fe40000000013 */
[----:B------:R-:W-:Y:S01]  /*b4c0*/  PRMT R16, R3, 0x7610, R16 ;  /* 0x0000761003107816 */ /* 0x000fe20000000010 */
[----:B------:R-:W-:Y:S06]  /*b4d0*/  BRA `(.L_x_1782) ;  /* 0x0000002400e47947 */ /* 0x000fec0003800000 */
.L_x_1799:
[----:B------:R-:W-:Y:S01]  /*b4e0*/  ISETP.GE.U32.AND P0, PT, R5, R36, PT ;  /* 0x000000240500720c */ /* 0x000fe20003f06070 */
[----:B------:R-:W-:Y:S01]  /*b4f0*/  BSSY B0, `(.L_x_1816) ;  /* 0x000008e000007945 */ /* 0x000fe20003800000 */
        /* <DEDUP_REMOVED lines=12> */
[----:B------:R-:W-:Y:S01]  /*b5c0*/  MOV R15, R4 ;  /* 0x00000004000f7202 */ /* 0x000fe20000000f00 */
[----:B------:R-:W-:Y:S01]  /*b5d0*/  IMAD.MOV.U32 R14, RZ, RZ, R4 ;  /* 0x000000ffff0e7224 */ /* 0x000fe200078e0004 */
[----:B------:R-:W-:Y:S06]  /*b5e0*/  @P0 BRA `(.L_x_1817) ;  /* 0x0000000400f80947 */ /* 0x000fec0003800000 */
        /* <DEDUP_REMOVED lines=14> */
[----:B------:R-:W-:-:S07]  /*b6d0*/  IMAD.MOV.U32 R14, RZ, RZ, R4 ;  /* 0x000000ffff0e7224 */ /* 0x000fce00078e0004 */
.L_x_1819:
[-C--:B------:R-:W-:Y:S01]  /*b6e0*/  IMAD R24, R38, R37.reuse, RZ ;  /* 0x0000002526187224 */ /* 0x080fe200078e02ff */
[----:B------:R-:W-:-:S04]  /*b6f0*/  IADD3 R37, R0, R37, RZ ;  /* 0x0000002500257210 */ /* 0x000fc80007ffe0ff */
[----:B------:R-:W-:Y:S01]  /*b700*/  SHF.R.U32.HI R25, RZ, 0x2, R24 ;  /* 0x00000002ff197819 */ /* 0x000fe20000011618 */
[----:B------:R-:W-:-:S04]  /*b710*/  IMAD R26, R38, R37, RZ ;  /* 0x00000025261a7224 */ /* 0x000fc800078e02ff */
[----:B------:R-:W-:Y:S01]  /*b720*/  IMAD.WIDE.U32 R24, R25, 0x8, R18 ;  /* 0x0000000819187825 */ /* 0x000fe200078e0012 */
[----:B------:R-:W-:-:S03]  /*b730*/  SHF.R.U32.HI R27, RZ, 0x2, R26 ;  /* 0x00000002ff1b7819 */ /* 0x000fc6000001161a */
[----:B------:R-:W-:Y:S02]  /*b740*/  IMAD.IADD R37, R37, 0x1, R0 ;  /* 0x0000000125257824 */ /* 0x000fe400078e0200 */
[----:B------:R-:W2:Y:S01]  /*b750*/  LDG.E.64 R24, desc[UR58][R24.64] ;  /* 0x0000003a18187981 */ /* 0x000ea2000c1e1b00 */
[----:B------:R-:W-:-:S04]  /*b760*/  IMAD.WIDE.U32 R26, R27, 0x8, R18 ;  /* 0x000000081b1a7825 */ /* 0x000fc800078e0012 */
[C---:B------:R-:W-:Y:S01]  /*b770*/  IMAD R28, R38.reuse, R37, RZ ;  /* 0x00000025261c7224 */ /* 0x040fe200078e02ff */
[----:B------:R-:W-:Y:S01]  /*b780*/  IADD3 R37, R37, R0, RZ ;  /* 0x0000000025257210 */ /* 0x000fe20007ffe0ff */
[----:B------:R-:W3:Y:S03]  /*b790*/  LDG.E.64 R26, desc[UR58][R26.64] ;  /* 0x0000003a1a1a7981 */ /* 0x000ee6000c1e1b00 */
[----:B------:R-:W-:Y:S01]  /*b7a0*/  SHF.R.U32.HI R29, RZ, 0x2, R28 ;  /* 0x00000002ff1d7819 */ /* 0x000fe2000001161c */
[----:B------:R-:W-:-:S04]  /*b7b0*/  IMAD R30, R38, R37, RZ ;  /* 0x00000025261e7224 */ /* 0x000fc800078e02ff */
[----:B------:R-:W-:Y:S01]  /*b7c0*/  IMAD.WIDE.U32 R28, R29, 0x8, R18 ;  /* 0x000000081d1c7825 */ /* 0x000fe200078e0012 */
[----:B------:R-:W-:-:S05]  /*b7d0*/  SHF.R.U32.HI R31, RZ, 0x2, R30 ;  /* 0x00000002ff1f7819 */ /* 0x000fca000001161e */
[----:B------:R-:W4:Y:S01]  /*b7e0*/  LDG.E.64 R28, desc[UR58][R28.64] ;  /* 0x0000003a1c1c7981 */ /* 0x000f22000c1e1b00 */
[----:B------:R-:W-:-:S06]  /*b7f0*/  IMAD.WIDE.U32 R30, R31, 0x8, R18 ;  /* 0x000000081f1e7825 */ /* 0x000fcc00078e0012 */
[----:B------:R-:W5:Y:S01]  /*b800*/  LDG.E.64 R30, desc[UR58][R30.64] ;  /* 0x0000003a1e1e7981 */ /* 0x000f62000c1e1b00 */
[----:B------:R-:W-:Y:S01]  /*b810*/  SHF.L.U32 R14, R14, 0x10, RZ ;  /* 0x000000100e0e7819 */ /* 0x000fe200000006ff */
[----:B------:R-:W-:Y:S01]  /*b820*/  IMAD.IADD R37, R37, 0x1, R0 ;  /* 0x0000000125257824 */ /* 0x000fe200078e0200 */
[----:B------:R-:W-:Y:S01]  /*b830*/  SHF.L.U32 R15, R15, 0x10, RZ ;  /* 0x000000100f0f7819 */ /* 0x000fe200000006ff */
[----:B------:R-:W-:Y:S01]  /*b840*/  IMAD.U32 R12, R12, 0x10000, RZ ;  /* 0x000100000c0c7824 */ /* 0x000fe200078e00ff */
[----:B------:R-:W-:Y:S01]  /*b850*/  SHF.L.U32 R41, R5, 0x10, RZ ;  /* 0x0000001005297819 */ /* 0x000fe200000006ff */
[----:B------:R-:W-:Y:S01]  /*b860*/  IMAD R39, R0, 0x3, R37 ;  /* 0x0000000300277824 */ /* 0x000fe200078e0225 */
[----:B------:R-:W-:Y:S01]  /*b870*/  SHF.L.U32 R9, R9, 0x10, RZ ;  /* 0x0000001009097819 */ /* 0x000fe200000006ff */
[----:B------:R-:W-:Y:S01]  /*b880*/  IMAD.U32 R13, R13, 0x10000, RZ ;  /* 0x000100000d0d7824 */ /* 0x000fe200078e00ff */
[----:B------:R-:W-:Y:S01]  /*b890*/  SHF.L.U32 R21, R21, 0x10, RZ ;  /* 0x0000001015157819 */ /* 0x000fe200000006ff */
[----:B------:R-:W-:Y:S01]  /*b8a0*/  IMAD.U32 R20, R20, 0x10000, RZ ;  /* 0x0001000014147824 */ /* 0x000fe200078e00ff */
[----:B------:R-:W-:-:S02]  /*b8b0*/  ISETP.GE.U32.AND P0, PT, R39, R36, PT ;  /* 0x000000242700720c */ /* 0x000fc40003f06070 */
[----:B------:R-:W-:Y:S02]  /*b8c0*/  SHF.L.U32 R39, R8, 0x10, RZ ;  /* 0x0000001008277819 */ /* 0x000fe400000006ff */
[----:B--2---:R-:W-:Y:S01]  /*b8d0*/  SHF.L.U32 R33, R24, 0x10, RZ ;  /* 0x0000001018217819 */ /* 0x004fe200000006ff */
[----:B------:R-:W-:-:S04]  /*b8e0*/  IMAD.U32 R35, R25, 0x10000, RZ ;  /* 0x0001000019237824 */ /* 0x000fc800078e00ff */
[----:B------:R-:W-:Y:S01]  /*b8f0*/  FMUL.FTZ R14, R14, R33 ;  /* 0x000000210e0e7220 */ /* 0x000fe20000410000 */
[----:B------:R-:W-:Y:S01]  /*b900*/  SHF.L.U32 R33, R10, 0x10, RZ ;  /* 0x000000100a217819 */ /* 0x000fe200000006ff */
[----:B------:R-:W-:Y:S01]  /*b910*/  FMUL.FTZ R12, R12, R35 ;  /* 0x000000230c0c7220 */ /* 0x000fe20000410000 */
[----:B------:R-:W-:Y:S01]  /*b920*/  PRMT R10, R24, 0x7632, R10 ;  /* 0x00007632180a7816 */ /* 0x000fe2000000000a */
[----:B------:R-:W-:Y:S01]  /*b930*/  IMAD.U32 R35, R11, 0x10000, RZ ;  /* 0x000100000b237824 */ /* 0x000fe200078e00ff */
[----:B------:R-:W-:Y:S01]  /*b940*/  PRMT R11, R25, 0x7632, R11 ;  /* 0x00007632190b7816 */ /* 0x000fe2000000000b */
[C---:B---3--:R-:W-:Y:S01]  /*b950*/  IMAD.U32 R34, R26.reuse, 0x10000, RZ ;  /* 0x000100001a227824 */ /* 0x048fe200078e00ff */
[----:B------:R-:W-:Y:S01]  /*b960*/  PRMT R8, R26, 0x7632, R8 ;  /* 0x000076321a087816 */ /* 0x000fe20000000008 */
[----:B------:R-:W-:Y:S01]  /*b970*/  IMAD.U32 R10, R10, 0x10000, RZ ;  /* 0x000100000a0a7824 */ /* 0x000fe200078e00ff */
[----:B------:R-:W-:Y:S02]  /*b980*/  SHF.L.U32 R32, R11, 0x10, RZ ;  /* 0x000000100b207819 */ /* 0x000fe400000006ff */
[----:B------:R-:W-:Y:S01]  /*b990*/  SHF.L.U32 R42, R27, 0x10, RZ ;  /* 0x000000101b2a7819 */ /* 0x000fe200000006ff */
[----:B------:R-:W-:Y:S01]  /*b9a0*/  FMUL.FTZ R11, R15, R10 ;  /* 0x0000000a0f0b7220 */ /* 0x000fe20000410000 */
[----:B------:R-:W-:Y:S01]  /*b9b0*/  IMAD.U32 R15, R6, 0x10000, RZ ;  /* 0x00010000060f7824 */ /* 0x000fe200078e00ff */
[----:B------:R-:W-:Y:S01]  /*b9c0*/  PRMT R6, R27, 0x7632, R6 ;  /* 0x000076321b067816 */ /* 0x000fe20000000006 */
[----:B------:R-:W-:-:S02]  /*b9d0*/  IMAD.U32 R40, R8, 0x10000, RZ ;  /* 0x0001000008287824 */ /* 0x000fc400078e00ff */
[----:B------:R-:W-:Y:S01]  /*b9e0*/  FMUL.FTZ R13, R13, R32 ;  /* 0x000000200d0d7220 */ /* 0x000fe20000410000 */
[----:B------:R-:W-:Y:S01]  /*b9f0*/  FMUL.FTZ R8, R39, R42 ;  /* 0x0000002a27087220 */ /* 0x000fe20000410000 */
[----:B----4-:R-:W-:Y:S01]  /*ba00*/  PRMT R5, R29, 0x7632, R5 ;  /* 0x000076321d057816 */ /* 0x010fe20000000005 */
[----:B------:R-:W-:Y:S01]  /*ba10*/  IMAD.U32 R39, R4, 0x10000, RZ ;  /* 0x0001000004277824 */ /* 0x000fe200078e00ff */
[----:B------:R-:W-:Y:S01]  /*ba20*/  SHF.L.U32 R32, R28, 0x10, RZ ;  /* 0x000000101c207819 */ /* 0x000fe200000006ff */
[----:B------:R-:W-:Y:S01]  /*ba30*/  IMAD.U32 R6, R6, 0x10000, RZ ;  /* 0x0001000006067824 */ /* 0x000fe200078e00ff */
[----:B------:R-:W-:Y:S01]  /*ba40*/  PRMT R4, R28, 0x7632, R4 ;  /* 0x000076321c047816 */ /* 0x000fe20000000004 */
[----:B------:R-:W-:Y:S01]  /*ba50*/  FMUL.FTZ R10, R33, R34 ;  /* 0x00000022210a7220 */ /* 0x000fe20000410000 */
[----:B------:R-:W-:Y:S01]  /*ba60*/  SHF.L.U32 R34, R7, 0x10, RZ ;  /* 0x0000001007227819 */ /* 0x000fe200000006ff */
[----:B------:R-:W-:Y:S01]  /*ba70*/  FMUL.FTZ R33, R35, R40 ;  /* 0x0000002823217220 */ /* 0x000fe20000410000 */
[----:B------:R-:W-:-:S02]  /*ba80*/  IMAD.U32 R42, R5, 0x10000, RZ ;  /* 0x00010000052a7824 */ /* 0x000fc400078e00ff */
[----:B------:R-:W-:Y:S01]  /*ba90*/  FMUL.FTZ R7, R9, R6 ;  /* 0x0000000609077220 */ /* 0x000fe20000410000 */
[----:B------:R-:W-:Y:S01]  /*baa0*/  IMAD.U32 R40, R29, 0x10000, RZ ;  /* 0x000100001d287824 */ /* 0x000fe200078e00ff */
[----:B------:R-:W-:Y:S01]  /*bab0*/  SHF.L.U32 R35, R4, 0x10, RZ ;  /* 0x0000001004237819 */ /* 0x000fe200000006ff */
[----:B------:R-:W-:Y:S01]  /*bac0*/  FMUL.FTZ R5, R15, R32 ;  /* 0x000000200f057220 */ /* 0x000fe20000410000 */
[----:B-----5:R-:W-:Y:S01]  /*bad0*/  PRMT R9, R30, 0x7632, R9 ;  /* 0x000076321e097816 */ /* 0x020fe20000000009 */
[----:B------:R-:W-:Y:S01]  /*bae0*/  FMUL.FTZ R4, R39, R40 ;  /* 0x0000002827047220 */ /* 0x000fe20000410000 */
[----:B------:R-:W-:Y:S01]  /*baf0*/  PRMT R15, R31, 0x7632, R15 ;  /* 0x000076321f0f7816 */ /* 0x000fe2000000000f */
        /* <DEDUP_REMOVED lines=16> */
[----:B------:R-:W-:Y:S02]  /*bc00*/  F2FP.BF16.F32.PACK_AB R8, R7, R8 ;  /* 0x000000080708723e */ /* 0x000fe400000010ff */
[----:B------:R-:W-:Y:S02]  /*bc10*/  F2FP.BF16.F32.PACK_AB R6, R6, R5 ;  /* 0x000000050606723e */ /* 0x000fe400000010ff */
[----:B------:R-:W-:Y:S02]  /*bc20*/  F2FP.BF16.F32.PACK_AB R4, R35, R4 ;  /* 0x000000042304723e */ /* 0x000fe400000010ff */
[----:B------:R-:W-:Y:S02]  /*bc30*/  F2FP.BF16.F32.PACK_AB R16, R21, R16 ;  /* 0x000000101510723e */ /* 0x000fe400000010ff */
[C---:B------:R-:W-:Y:S02]  /*bc40*/  PRMT R20, R3.reuse, 0x7632, R20 ;  /* 0x0000763203147816 */ /* 0x040fe40000000014 */
[----:B------:R-:W-:-:S02]  /*bc50*/  PRMT R21, R3, 0x7610, R21 ;  /* 0x0000761003157816 */ /* 0x000fc40000000015 */
[----:B------:R-:W-:Y:S02]  /*bc60*/  PRMT R15, R14, 0x7632, R15 ;  /* 0x000076320e0f7816 */ /* 0x000fe4000000000f */
[----:B------:R-:W-:Y:S02]  /*bc70*/  PRMT R13, R12, 0x7632, R13 ;  /* 0x000076320c0d7816 */ /* 0x000fe4000000000d */
[----:B------:R-:W-:Y:S02]  /*bc80*/  PRMT R11, R10, 0x7632, R11 ;  /* 0x000076320a0b7816 */ /* 0x000fe4000000000b */
[----:B------:R-:W-:Y:S02]  /*bc90*/  PRMT R9, R8, 0x7632, R9 ;  /* 0x0000763208097816 */ /* 0x000fe40000000009 */
[----:B------:R-:W-:Y:S02]  /*bca0*/  PRMT R7, R6, 0x7632, R7 ;  /* 0x0000763206077816 */ /* 0x000fe40000000007 */
[----:B------:R-:W-:-:S02]  /*bcb0*/  PRMT R5, R4, 0x7632, R5 ;  /* 0x0000763204057816 */ /* 0x000fc40000000005 */
[----:B------:R-:W-:Y:S01]  /*bcc0*/  PRMT R3, R16, 0x7632, R3 ;  /* 0x0000763210037816 */ /* 0x000fe20000000003 */
[----:B------:R-:W-:Y:S06]  /*bcd0*/  @!P0 BRA `(.L_x_1819) ;  /* 0xfffffff800808947 */ /* 0x000fec000383ffff */
[----:B------:R-:W-:Y:S05]  /*bce0*/  BSYNC B1 ;  /* 0x0000000000017941 */ /* 0x000fea0003800000 */
.L_x_1818:
[C---:B------:R-:W-:Y:S02]  /*bcf0*/  PRMT R41, R28.reuse, 0x7610, R41 ;  /* 0x000076101c297816 */ /* 0x040fe40000000029 */
[----:B------:R-:W-:Y:S02]  /*bd00*/  PRMT R42, R28, 0x7632, R42 ;  /* 0x000076321c2a7816 */ /* 0x000fe4000000002a */
[C---:B------:R-:W-:Y:S02]  /*bd10*/  PRMT R43, R29.reuse, 0x7610, R43 ;  /* 0x000076101d2b7816 */ /* 0x040fe4000000002b */
[----:B------:R-:W-:Y:S02]  /*bd20*/  PRMT R44, R29, 0x7632, R44 ;  /* 0x000076321d2c7816 */ /* 0x000fe4000000002c */
[----:B------:R-:W-:Y:S02]  /*bd30*/  PRMT R28, R30, 0x7610, R28 ;  /* 0x000076101e1c7816 */ /* 0x000fe4000000001c */
[----:B------:R-:W-:-:S02]  /*bd40*/  PRMT R29, R31, 0x7610, R29 ;  /* 0x000076101f1d7816 */ /* 0x000fc4000000001d */
[----:B------:R-:W-:Y:S02]  /*bd50*/  PRMT R32, R24, 0x7632, R32 ;  /* 0x0000763218207816 */ /* 0x000fe40000000020 */
[----:B------:R-:W-:Y:S02]  /*bd60*/  PRMT R33, R25, 0x7632, R33 ;  /* 0x0000763219217816 */ /* 0x000fe40000000021 */
[C---:B------:R-:W-:Y:S02]  /*bd70*/  PRMT R34, R26.reuse, 0x7610, R34 ;  /* 0x000076101a227816 */ /* 0x040fe40000000022 */
[----:B------:R-:W-:Y:S02]  /*bd80*/  PRMT R35, R26, 0x7632, R35 ;  /* 0x000076321a237816 */ /* 0x000fe40000000023 */
[C---:B------:R-:W-:Y:S02]  /*bd90*/  PRMT R39, R27.reuse, 0x7610, R39 ;  /* 0x000076101b277816 */ /* 0x040fe40000000027 */
[----:B------:R-:W-:-:S02]  /*bda0*/  PRMT R40, R27, 0x7632, R40 ;  /* 0x000076321b287816 */ /* 0x000fc40000000028 */
[----:B------:R-:W-:Y:S02]  /*bdb0*/  PRMT R30, R30, 0x7632, R30 ;  /* 0x000076321e1e7816 */ /* 0x000fe4000000001e */
[----:B------:R-:W-:-:S07]  /*bdc0*/  PRMT R31, R31, 0x7632, R31 ;  /* 0x000076321f1f7816 */ /* 0x000fce000000001f */
.L_x_1817:
[----:B------:R-:W-:Y:S05]  /*bdd0*/  BSYNC B0 ;  /* 0x0000000000007941 */ /* 0x000fea0003800000 */
.L_x_1816:
[----:B------:R-:W-:Y:S01]  /*bde0*/  ISETP.GE.U32.AND P1, PT, R37, R36, PT ;  /* 0x000000242500720c */ /* 0x000fe20003f26070 */
[----:B------:R-:W-:-:S12]  /*bdf0*/  BSSY B0, `(.L_x_1820) ;  /* 0x000002a000007945 */ /* 0x000fd80003800000 */
[----:B------:R-:W-:Y:S05]  /*be00*/  @P1 BRA `(.L_x_1821) ;  /* 0x0000000000a01947 */ /* 0x000fea0003800000 */
[----:B------:R-:W-:-:S05]  /*be10*/  IMAD R24, R38, R37, RZ ;  /* 0x0000002526187224 */ /* 0x000fca00078e02ff */
[----:B------:R-:W-:-:S05]  /*be20*/  SHF.R.U32.HI R27, RZ, 0x2, R24 ;  /* 0x00000002ff1b7819 */ /* 0x000fca0000011618 */
[----:B------:R-:W-:-:S05]  /*be30*/  IMAD.WIDE.U32 R26, R27, 0x8, R18 ;  /* 0x000000081b1a7825 */ /* 0x000fca00078e0012 */
[----:B------:R-:W2:Y:S01]  /*be40*/  LDG.E.64 R32, desc[UR58][R26.64] ;  /* 0x0000003a1a207981 */ /* 0x000ea2000c1e1b00 */
[----:B------:R-:W-:-:S04]  /*be50*/  IADD3 R45, R37, R0, RZ ;  /* 0x00000000252d7210 */ /* 0x000fc80007ffe0ff */
[----:B------:R-:W-:Y:S02]  /*be60*/  ISETP.GE.U32.AND P0, PT, R45, R36, PT ;  /* 0x000000242d00720c */ /* 0x000fe40003f06070 */
[C---:B--2---:R-:W-:Y:S02]  /*be70*/  PRMT R24, R32.reuse, 0x7610, R24 ;  /* 0x0000761020187816 */ /* 0x044fe40000000018 */
[C---:B------:R-:W-:Y:S02]  /*be80*/  PRMT R25, R33.reuse, 0x7610, R25 ;  /* 0x0000761021197816 */ /* 0x040fe40000000019 */
[----:B------:R-:W-:Y:S02]  /*be90*/  PRMT R32, R32, 0x7632, R32 ;  /* 0x0000763220207816 */ /* 0x000fe40000000020 */
[----:B------:R-:W-:-:S05]  /*bea0*/  PRMT R33, R33, 0x7632, R33 ;  /* 0x0000763221217816 */ /* 0x000fca0000000021 */
[----:B------:R-:W-:Y:S05]  /*beb0*/  @P0 BRA `(.L_x_1821) ;  /* 0x0000000000740947 */ /* 0x000fea0003800000 */
[----:B------:R-:W-:-:S05]  /*bec0*/  IMAD R26, R38, R45, RZ ;  /* 0x0000002d261a7224 */ /* 0x000fca00078e02ff */
[----:B------:R-:W-:-:S05]  /*bed0*/  SHF.R.U32.HI R27, RZ, 0x2, R26 ;  /* 0x00000002ff1b7819 */ /* 0x000fca000001161a */
[----:B------:R-:W-:-:S06]  /*bee0*/  IMAD.WIDE.U32 R26, R27, 0x8, R18 ;  /* 0x000000081b1a7825 */ /* 0x000fcc00078e0012 */
        /* <DEDUP_REMOVED lines=8> */
[----:B------:R-:W-:-:S04]  /*bf70*/  IADD3 R27, R45, R0, RZ ;  /* 0x000000002d1b7210 */ /* 0x000fc80007ffe0ff */
[----:B------:R-:W-:-:S13]  /*bf80*/  ISETP.GE.U32.AND P0, PT, R27, R36, PT ;  /* 0x000000241b00720c */ /* 0x000fda0003f06070 */
[C---:B------:R-:W-:Y:S02]  /*bf90*/  @!P0 IMAD R26, R38.reuse, R27, RZ ;  /* 0x0000001b261a8224 */ /* 0x040fe400078e02ff */
[----:B------:R-:W-:-:S03]  /*bfa0*/  IMAD R38, R38, R45, RZ ;  /* 0x0000002d26267224 */ /* 0x000fc600078e02ff */
[----:B------:R-:W-:Y:S02]  /*bfb0*/  @!P0 SHF.R.U32.HI R27, RZ, 0x2, R26 ;  /* 0x00000002ff1b8819 */ /* 0x000fe4000001161a */
[----:B------:R-:W-:-:S03]  /*bfc0*/  SHF.R.U32.HI R41, RZ, 0x2, R38 ;  /* 0x00000002ff297819 */ /* 0x000fc60000011626 */
[----:B------:R-:W-:-:S04]  /*bfd0*/  @!P0 IMAD.WIDE.U32 R26, R27, 0x8, R18 ;  /* 0x000000081b1a8825 */ /* 0x000fc800078e0012 */
[----:B------:R-:W-:Y:S02]  /*bfe0*/  IMAD.WIDE.U32 R18, R41, 0x8, R18 ;  /* 0x0000000829127825 */ /* 0x000fe400078e0012 */
[----:B------:R-:W2:Y:S04]  /*bff0*/  @!P0 LDG.E.64 R26, desc[UR58][R26.64] ;  /* 0x0000003a1a1a8981 */ /* 0x000ea8000c1e1b00 */
[----:B------:R-:W3:Y:S01]  /*c000*/  LDG.E.64 R18, desc[UR58][R18.64] ;  /* 0x0000003a12127981 */ /* 0x000ee2000c1e1b00 */
[C---:B--2---:R-:W-:Y:S02]  /*c010*/  @!P0 PRMT R28, R26.reuse, 0x7610, R28 ;  /* 0x000076101a1c8816 */ /* 0x044fe4000000001c */
[----:B------:R-:W-:Y:S02]  /*c020*/  @!P0 PRMT R30, R26, 0x7632, R30 ;  /* 0x000076321a1e8816 */ /* 0x000fe4000000001e */
[----:B------:R-:W-:-:S02]  /*c030*/  @!P0 PRMT R29, R27, 0x7610, R29 ;  /* 0x000076101b1d8816 */ /* 0x000fc4000000001d */
[----:B------:R-:W-:Y:S02]  /*c040*/  @!P0 PRMT R31, R27, 0x7632, R31 ;  /* 0x000076321b1f8816 */ /* 0x000fe4000000001f */
[C---:B---3--:R-:W-:Y:S02]  /*c050*/  PRMT R41, R18.reuse, 0x7610, R41 ;  /* 0x0000761012297816 */ /* 0x048fe40000000029 */
[----:B------:R-:W-:Y:S02]  /*c060*/  PRMT R42, R18, 0x7632, R42 ;  /* 0x00007632122a7816 */ /* 0x000fe4000000002a */
[C---:B------:R-:W-:Y:S02]  /*c070*/  PRMT R43, R19.reuse, 0x7610, R43 ;  /* 0x00007610132b7816 */ /* 0x040fe4000000002b */
[----:B------:R-:W-:-:S07]  /*c080*/  PRMT R44, R19, 0x7632, R44 ;  /* 0x00007632132c7816 */ /* 0x000fce000000002c */
.L_x_1821:
[----:B------:R-:W-:Y:S05]  /*c090*/  BSYNC B0 ;  /* 0x0000000000007941 */ /* 0x000fea0003800000 */
.L_x_1820:
        /* <DEDUP_REMOVED lines=26> */
[----:B------:R-:W-:Y:S01]  /*c240*/  FMUL.FTZ R10, R10, R19 ;  /* 0x000000130a0a7220 */ /* 0x000fe20000410000 */
[----:B------:R-:W-:Y:S01]  /*c250*/  IADD3 R19, R37, R0, RZ ;  /* 0x0000000025137210 */ /* 0x000fe20007ffe0ff */
[----:B------:R-:W-:Y:S01]  /*c260*/  IMAD.U32 R39, R39, 0x10000, RZ ;  /* 0x0001000027277824 */ /* 0x000fe200078e00ff */
[----:B------:R-:W-:Y:S01]  /*c270*/  SHF.L.U32 R9, R9, 0x10, RZ ;  /* 0x0000001009097819 */ /* 0x000fe200000006ff */
[----:B------:R-:W-:Y:S01]  /*c280*/  IMAD.U32 R40, R40, 0x10000, RZ ;  /* 0x0001000028287824 */ /* 0x000fe200078e00ff */
[----:B------:R-:W-:Y:S01]  /*c290*/  ISETP.GE.U32.AND P0, PT, R19, R36, PT ;  /* 0x000000241300720c */ /* 0x000fe20003f06070 */
        /* <DEDUP_REMOVED lines=43> */
.L_x_1823:
[----:B------:R-:W-:Y:S05]  /*c550*/  BSYNC B0 ;  /* 0x0000000000007941 */ /* 0x000fea0003800000 */
.L_x_1822:
[----:B------:R-:W-:Y:S01]  /*c560*/  IMAD.U32 R19, R10, 0x10000, RZ ;  /* 0x000100000a137824 */ /* 0x000fe200078e00ff */
[----:B------:R-:W-:Y:S01]  /*c570*/  SHF.L.U32 R10, R15, 0x10, RZ ;  /* 0x000000100f0a7819 */ /* 0x000fe200000006ff */
[----:B------:R-:W-:Y:S01]  /*c580*/  IMAD.U32 R11, R11, 0x10000, RZ ;  /* 0x000100000b0b7824 */ /* 0x000fe200078e00ff */
[----:B------:R-:W-:Y:S02]  /*c590*/  SHF.L.U32 R12, R12, 0x10, RZ ;  /* 0x000000100c0c7819 */ /* 0x000fe400000006ff */
[----:B------:R-:W-:Y:S01]  /*c5a0*/  SHF.L.U32 R0, R14, 0x10, RZ ;  /* 0x000000100e007819 */ /* 0x000fe200000006ff */
[----:B------:R-:W-:Y:S01]  /*c5b0*/  FMUL.FTZ R10, R10, R11 ;  /* 0x0000000b0a0a7220 */ /* 0x000fe20000410000 */
[----:B------:R-:W-:Y:S01]  /*c5c0*/  IMAD.U32 R11, R8, 0x10000, RZ ;  /* 0x00010000080b7824 */ /* 0x000fe200078e00ff */
[----:B------:R-:W-:Y:S02]  /*c5d0*/  SHF.L.U32 R13, R13, 0x10, RZ ;  /* 0x000000100d0d7819 */ /* 0x000fe400000006ff */
[----:B------:R-:W-:Y:S01]  /*c5e0*/  FMUL.FTZ R0, R0, R19 ;  /* 0x0000001300007220 */ /* 0x000fe20000410000 */
[----:B------:R-:W-:Y:S01]  /*c5f0*/  FMUL.FTZ R8, R12, R11 ;  /* 0x0000000b0c087220 */ /* 0x000fe20000410000 */
[----:B------:R-:W-:Y:S01]  /*c600*/  IMAD.U32 R12, R9, 0x10000, RZ ;  /* 0x00010000090c7824 */ /* 0x000fe200078e00ff */
[----:B------:R-:W0:Y:S01]  /*c610*/  F2F.BF16.F32 R10, R10 ;  /* 0x0000000a000a7304 */ /* 0x000e220000202000 */
[----:B------:R-:W-:-:S02]  /*c620*/  SHF.L.U32 R7, R7, 0x10, RZ ;  /* 0x0000001007077819 */ /* 0x000fc400000006ff */
[----:B------:R-:W-:Y:S01]  /*c630*/  FMUL.FTZ R9, R13, R12 ;  /* 0x0000000c0d097220 */ /* 0x000fe20000410000 */
[----:B------:R-:W-:Y:S01]  /*c640*/  SHF.L.U32 R11, R6, 0x10, RZ ;  /* 0x00000010060b7819 */ /* 0x000fe200000006ff */
[----:B------:R-:W-:Y:S01]  /*c650*/  IMAD.U32 R6, R3, 0x10000, RZ ;  /* 0x0001000003067824 */ /* 0x000fe200078e00ff */
[----:B------:R-:W-:Y:S02]  /*c660*/  SHF.L.U32 R21, R21, 0x10, RZ ;  /* 0x0000001015157819 */ /* 0x000fe400000006ff */
[----:B------:R-:W1:Y:S01]  /*c670*/  F2F.BF16.F32 R0, R0 ;  /* 0x0000000000007304 */ /* 0x000e620000202000 */
[----:B0-----:R-:W-:-:S07]  /*c680*/  IMAD.U32 R10, R10, 0x10000, RZ ;  /* 0x000100000a0a7824 */ /* 0x001fce00078e00ff */
[----:B------:R-:W0:Y:S01]  /*c690*/  F2F.BF16.F32 R8, R8 ;  /* 0x0000000800087304 */ /* 0x000e220000202000 */
[----:B------:R-:W-:Y:S01]  /*c6a0*/  FMUL.FTZ R10, R7, R10 ;  /* 0x0000000a070a7220 */ /* 0x000fe20000410000 */
[----:B------:R-:W-:Y:S02]  /*c6b0*/  SHF.L.U32 R7, R4, 0x10, RZ ;  /* 0x0000001004077819 */ /* 0x000fe400000006ff */
[----:B------:R-:W-:Y:S01]  /*c6c0*/  SHF.L.U32 R4, R5, 0x10, RZ ;  /* 0x0000001005047819 */ /* 0x000fe200000006ff */
[----:B-1----:R-:W-:-:S03]  /*c6d0*/  IMAD.U32 R0, R0, 0x10000, RZ ;  /* 0x0001000000007824 */ /* 0x002fc600078e00ff */
[----:B------:R-:W1:Y:S01]  /*c6e0*/  F2F.BF16.F32 R9, R9 ;  /* 0x0000000900097304 */ /* 0x000e620000202000 */
[----:B------:R-:W-:Y:S01]  /*c6f0*/  FMUL.FTZ R0, R11, R0 ;  /* 0x000000000b007220 */ /* 0x000fe20000410000 */
[----:B------:R-:W-:Y:S01]  /*c700*/  SHF.L.U32 R11, R16, 0x10, RZ ;  /* 0x00000010100b7819 */ /* 0x000fe200000006ff */
[----:B0-----:R-:W-:-:S05]  /*c710*/  IMAD.U32 R8, R8, 0x10000, RZ ;  /* 0x0001000008087824 */ /* 0x001fca00078e00ff */
[----:B------:R-:W0:Y:S01]  /*c720*/  F2F.BF16.F32 R10, R10 ;  /* 0x0000000a000a7304 */ /* 0x000e220000202000 */
[----:B------:R-:W-:Y:S01]  /*c730*/  FMUL.FTZ R8, R7, R8 ;  /* 0x0000000807087220 */ /* 0x000fe20000410000 */
[----:B------:R-:W-:Y:S02]  /*c740*/  IMAD.U32 R7, R20, 0x10000, RZ ;  /* 0x0001000014077824 */ /* 0x000fe400078e00ff */
[----:B-1----:R-:W-:-:S04]  /*c750*/  IMAD.U32 R9, R9, 0x10000, RZ ;  /* 0x0001000009097824 */ /* 0x002fc800078e00ff */
[----:B------:R-:W1:Y:S01]  /*c760*/  F2F.BF16.F32 R0, R0 ;  /* 0x0000000000007304 */ /* 0x000e620000202000 */
[----:B------:R-:W-:Y:S01]  /*c770*/  FMUL.FTZ R9, R4, R9 ;  /* 0x0000000904097220 */ /* 0x000fe20000410000 */
[----:B0-----:R-:W-:-:S06]  /*c780*/  IMAD.U32 R10, R10, 0x10000, RZ ;  /* 0x000100000a0a7824 */ /* 0x001fcc00078e00ff */
[----:B------:R-:W0:Y:S01]  /*c790*/  F2F.BF16.F32 R8, R8 ;  /* 0x0000000800087304 */ /* 0x000e220000202000 */
[----:B------:R-:W-:Y:S01]  /*c7a0*/  FMUL.FTZ R3, R7, R10 ;  /* 0x0000000a07037220 */ /* 0x000fe20000410000 */
[----:B-1----:R-:W-:-:S06]  /*c7b0*/  SHF.L.U32 R0, R0, 0x10, RZ ;  /* 0x0000001000007819 */ /* 0x002fcc00000006ff */
[----:B------:R-:W1:Y:S01]  /*c7c0*/  F2F.BF16.F32 R9, R9 ;  /* 0x0000000900097304 */ /* 0x000e620000202000 */
[----:B------:R-:W-:Y:S01]  /*c7d0*/  FMUL.FTZ R0, R21, R0 ;  /* 0x0000000015007220 */ /* 0x000fe20000410000 */
[----:B0-----:R-:W-:-:S04]  /*c7e0*/  SHF.L.U32 R4, R8, 0x10, RZ ;  /* 0x0000001008047819 */ /* 0x001fc800000006ff */
[----:B------:R-:W-:Y:S01]  /*c7f0*/  F2FP.BF16.F32.PACK_AB R0, R0, R3 ;  /* 0x000000030000723e */ /* 0x000fe200000010ff */
[----:B------:R-:W-:-:S03]  /*c800*/  FMUL.FTZ R4, R11, R4 ;  /* 0x000000040b047220 */ /* 0x000fc60000410000 */
[C---:B------:R-:W-:Y:S01]  /*c810*/  PRMT R25, R0.reuse, 0x7632, R25 ;  /* 0x0000763200197816 */ /* 0x040fe20000000019 */
[----:B-1----:R-:W-:Y:S01]  /*c820*/  IMAD.U32 R5, R9, 0x10000, RZ ;  /* 0x0001000009057824 */ /* 0x002fe200078e00ff */
[----:B------:R-:W-:-:S03]  /*c830*/  PRMT R24, R0, 0x7610, R24 ;  /* 0x0000761000187816 */ /* 0x000fc60000000018 */
[----:B------:R-:W-:-:S05]  /*c840*/  FMUL.FTZ R5, R5, R6 ;  /* 0x0000000605057220 */ /* 0x000fca0000410000 */
[----:B------:R-:W-:-:S04]  /*c850*/  F2FP.BF16.F32.PACK_AB R4, R4, R5 ;  /* 0x000000050404723e */ /* 0x000fc800000010ff */
[C---:B------:R-:W-:Y:S02]  /*c860*/  PRMT R19, R4.reuse, 0x7632, R19 ;  /* 0x0000763204137816 */ /* 0x040fe40000000013 */
[----:B------:R-:W-:Y:S01]  /*c870*/  PRMT R16, R4, 0x7610, R16 ;  /* 0x0000761004107816 */ /* 0x000fe20000000010 */
[----:B------:R-:W-:Y:S06]  /*c880*/  BRA `(.L_x_1782) ;  /* 0x0000001000f87947 */ /* 0x000fec0003800000 */
.L_x_1798:
[----:B------:R-:W0:Y:S01]  /*c890*/  LDC R14, c[0x0][0x220] ;  /* 0x00008800ff0e7b82 */ /* 0x000e220000000800 */
[----:B------:R-:W-:Y:S07]  /*c8a0*/  BSSY B0, `(.L_x_1824) ;  /* 0x0000092000007945 */ /* 0x000fee0003800000 */
[----:B------:R-:W1:Y:S01]  /*c8b0*/  LDC.U16 R0, c[0x0][0x212] ;  /* 0x00008480ff007b82 */ /* 0x000e620000000400 */
[----:B0-----:R-:W-:-:S05]  /*c8c0*/  IMAD R3, R14, 0x3, R15 ;  /* 0x000000030e037824 */ /* 0x001fca00078e020f */
[----:B------:R-:W-:Y:S02]  /*c8d0*/  ISETP.GE.U32.AND P0, PT, R3, R36, PT ;  /* 0x000000240300720c */ /* 0x000fe40003f06070 */
[-C--:B-1----:R-:W-:Y:S01]  /*c8e0*/  MOV R16, R0.reuse ;  /* 0x0000000000107202 */ /* 0x082fe20000000f00 */
        /* <DEDUP_REMOVED lines=30> */
.L_x_1827:
[----:B------:R-:W-:Y:S01]  /*cad0*/  SHF.R.U32.HI R5, RZ, 0x2, R15 ;  /* 0x00000002ff057819 */ /* 0x000fe2000001160f */
[----:B------:R-:W-:-:S04]  /*cae0*/  IMAD.IADD R15, R15, 0x1, R14 ;  /* 0x000000010f0f7824 */ /* 0x000fc800078e020e */
[----:B------:R-:W-:Y:S01]  /*caf0*/  IMAD.WIDE.U32 R4, R5, 0x8, R18 ;  /* 0x0000000805047825 */ /* 0x000fe200078e0012 */
[----:B------:R-:W-:Y:S02]  /*cb00*/  SHF.R.U32.HI R7, RZ, 0x2, R15 ;  /* 0x00000002ff077819 */ /* 0x000fe4000001160f */
[----:B------:R-:W-:-:S03]  /*cb10*/  IADD3 R15, R15, R14, RZ ;  /* 0x0000000e0f0f7210 */ /* 0x000fc60007ffe0ff */
[----:B------:R-:W2:Y:S01]  /*cb20*/  LDG.E.64 R4, desc[UR58][R4.64] ;  /* 0x0000003a04047981 */ /* 0x000ea2000c1e1b00 */
[----:B------:R-:W-:Y:S01]  /*cb30*/  IMAD.WIDE.U32 R6, R7, 0x8, R18 ;  /* 0x0000000807067825 */ /* 0x000fe200078e0012 */
[----:B------:R-:W-:-:S03]  /*cb40*/  SHF.R.U32.HI R9, RZ, 0x2, R15 ;  /* 0x00000002ff097819 */ /* 0x000fc6000001160f */
[----:B------:R-:W-:Y:S02]  /*cb50*/  IMAD.IADD R15, R15, 0x1, R14 ;  /* 0x000000010f0f7824 */ /* 0x000fe400078e020e */
[----:B------:R-:W3:Y:S01]  /*cb60*/  LDG.E.64 R6, desc[UR58][R6.64] ;  /* 0x0000003a06067981 */ /* 0x000ee2000c1e1b00 */
[----:B------:R-:W-:Y:S02]  /*cb70*/  IMAD.WIDE.U32 R8, R9, 0x8, R18 ;  /* 0x0000000809087825 */ /* 0x000fe400078e0012 */
[----:B------:R-:W-:-:S04]  /*cb80*/  SHF.R.U32.HI R11, RZ, 0x2, R15 ;  /* 0x00000002ff0b7819 */ /* 0x000fc8000001160f */
[----:B------:R-:W4:Y:S01]  /*cb90*/  LDG.E.64 R8, desc[UR58][R8.64] ;  /* 0x0000003a08087981 */ /* 0x000f22000c1e1b00 */
[----:B------:R-:W-:-:S06]  /*cba0*/  IMAD.WIDE.U32 R10, R11, 0x8, R18 ;  /* 0x000000080b0a7825 */ /* 0x000fcc00078e0012 */
[----:B------:R-:W5:Y:S01]  /*cbb0*/  LDG.E.64 R10, desc[UR58][R10.64] ;  /* 0x0000003a0a0a7981 */ /* 0x000f62000c1e1b00 */
[----:B------:R-:W-:Y:S01]  /*cbc0*/  IADD3 R15, R15, R14, RZ ;  /* 0x0000000e0f0f7210 */ /* 0x000fe20007ffe0ff */
[----:B------:R-:W-:Y:S01]  /*cbd0*/  IMAD.U32 R12, R12, 0x10000, RZ ;  /* 0x000100000c0c7824 */ /* 0x000fe200078e00ff */
[----:B------:R-:W-:Y:S01]  /*cbe0*/  SHF.L.U32 R34, R0, 0x10, RZ ;  /* 0x0000001000227819 */ /* 0x000fe200000006ff */
[----:B------:R-:W-:Y:S02]  /*cbf0*/  IMAD.U32 R32, R32, 0x10000, RZ ;  /* 0x0001000020207824 */ /* 0x000fe400078e00ff */
[----:B------:R-:W-:Y:S02]  /*cc00*/  IMAD R37, R14, 0x3, R15 ;  /* 0x000000030e257824 */ /* 0x000fe400078e020f */
[----:B------:R-:W-:Y:S02]  /*cc10*/  IMAD.U32 R39, R25, 0x10000, RZ ;  /* 0x0001000019277824 */ /* 0x000fe400078e00ff */
[----:B------:R-:W-:Y:S01]  /*cc20*/  IMAD.U32 R29, R29, 0x10000, RZ ;  /* 0x000100001d1d7824 */ /* 0x000fe200078e00ff */
[----:B------:R-:W-:Y:S01]  /*cc30*/  ISETP.GE.U32.AND P0, PT, R37, R36, PT ;  /* 0x000000242500720c */ /* 0x000fe20003f06070 */
[----:B------:R-:W-:-:S02]  /*cc40*/  IMAD.U32 R37, R30, 0x10000, RZ ;  /* 0x000100001e257824 */ /* 0x000fc400078e00ff */
[----:B------:R-:W-:Y:S02]  /*cc50*/  IMAD.U32 R24, R24, 0x10000, RZ ;  /* 0x0001000018187824 */ /* 0x000fe400078e00ff */
[----:B--2---:R-:W-:Y:S01]  /*cc60*/  IMAD.U32 R33, R4, 0x10000, RZ ;  /* 0x0001000004217824 */ /* 0x004fe200078e00ff */
[----:B------:R-:W-:-:S03]  /*cc70*/  SHF.L.U32 R35, R5, 0x10, RZ ;  /* 0x0000001005237819 */ /* 0x000fc600000006ff */
[----:B------:R-:W-:Y:S01]  /*cc80*/  FMUL.FTZ R0, R12, R33 ;  /* 0x000000210c007220 */ /* 0x000fe20000410000 */
[----:B------:R-:W-:Y:S02]  /*cc90*/  IMAD.U32 R33, R13, 0x10000, RZ ;  /* 0x000100000d217824 */ /* 0x000fe400078e00ff */
[----:B------:R-:W-:Y:S01]  /*cca0*/  FMUL.FTZ R12, R34, R35 ;  /* 0x00000023220c7220 */ /* 0x000fe20000410000 */
[----:B------:R-:W-:Y:S01]  /*ccb0*/  SHF.L.U32 R34, R3, 0x10, RZ ;  /* 0x0000001003227819 */ /* 0x000fe200000006ff */
[----:B---3--:R-:W-:Y:S01]  /*ccc0*/  IMAD.U32 R40, R7, 0x10000, RZ ;  /* 0x0001000007287824 */ /* 0x008fe200078e00ff */
[----:B------:R-:W-:Y:S02]  /*ccd0*/  PRMT R3, R4, 0x7632, R3 ;  /* 0x0000763204037816 */ /* 0x000fe40000000003 */
[----:B------:R-:W-:Y:S02]  /*cce0*/  PRMT R13, R5, 0x7632, R13 ;  /* 0x00007632050d7816 */ /* 0x000fe4000000000d */
[----:B------:R-:W-:-:S02]  /*ccf0*/  SHF.L.U32 R30, R3, 0x10, RZ ;  /* 0x00000010031e7819 */ /* 0x000fc400000006ff */
[C---:B------:R-:W-:Y:S01]  /*cd00*/  PRMT R3, R6.reuse, 0x7632, R3 ;  /* 0x0000763206037816 */ /* 0x040fe20000000003 */
[----:B------:R-:W-:Y:S01]  /*cd10*/  IMAD.U32 R13, R13, 0x10000, RZ ;  /* 0x000100000d0d7824 */ /* 0x000fe200078e00ff */
[----:B------:R-:W-:Y:S02]  /*cd20*/  SHF.L.U32 R35, R31, 0x10, RZ ;  /* 0x000000101f237819 */ /* 0x000fe400000006ff */
[----:B------:R-:W-:Y:S01]  /*cd30*/  SHF.L.U32 R31, R6, 0x10, RZ ;  /* 0x00000010061f7819 */ /* 0x000fe200000006ff */
[----:B------:R-:W-:Y:S01]  /*cd40*/  FMUL.FTZ R13, R34, R13 ;  /* 0x0000000d220d7220 */ /* 0x000fe20000410000 */
[----:B------:R-:W-:Y:S01]  /*cd50*/  SHF.L.U32 R38, R3, 0x10, RZ ;  /* 0x0000001003267819 */ /* 0x000fe200000006ff */
[----:B------:R-:W-:Y:S01]  /*cd60*/  FMUL.FTZ R3, R33, R30 ;  /* 0x0000001e21037220 */ /* 0x000fe20000410000 */
[----:B------:R-:W-:Y:S01]  /*cd70*/  FMUL.FTZ R30, R37, R40 ;  /* 0x00000028251e7220 */ /* 0x000fe20000410000 */
[----:B----4-:R-:W-:Y:S01]  /*cd80*/  PRMT R25, R8, 0x7632, R25 ;  /* 0x0000763208197816 */ /* 0x010fe20000000019 */
[----:B------:R-:W-:Y:S01]  /*cd90*/  FMUL.FTZ R31, R32, R31 ;  /* 0x0000001f201f7220 */ /* 0x000fe20000410000 */
[----:B------:R-:W-:Y:S01]  /*cda0*/  SHF.L.U32 R33, R28, 0x10, RZ ;  /* 0x000000101c217819 */ /* 0x000fe200000006ff */
[----:B------:R-:W-:Y:S01]  /*cdb0*/  IMAD.U32 R34, R8, 0x10000, RZ ;  /* 0x0001000008227824 */ /* 0x000fe200078e00ff */
[----:B------:R-:W-:Y:S01]  /*cdc0*/  SHF.L.U32 R37, R26, 0x10, RZ ;  /* 0x000000101a257819 */ /* 0x000fe200000006ff */
[----:B------:R-:W-:Y:S01]  /*cdd0*/  FMUL.FTZ R32, R35, R38 ;  /* 0x0000002623207220 */ /* 0x000fe20000410000 */
[----:B------:R-:W-:Y:S01]  /*cde0*/  SHF.L.U32 R40, R9, 0x10, RZ ;  /* 0x0000001009287819 */ /* 0x000fe200000006ff */
[----:B------:R-:W-:Y:S01]  /*cdf0*/  IMAD.U32 R38, R25, 0x10000, RZ ;  /* 0x0001000019267824 */ /* 0x000fe200078e00ff */
[----:B------:R-:W-:Y:S01]  /*ce00*/  PRMT R28, R7, 0x7632, R28 ;  /* 0x00007632071c7816 */ /* 0x000fe2000000001c */
[----:B------:R-:W-:Y:S01]  /*ce10*/  IMAD.U32 R35, R27, 0x10000, RZ ;  /* 0x000100001b237824 */ /* 0x000fe200078e00ff */
[----:B------:R-:W-:Y:S01]  /*ce20*/  PRMT R26, R9, 0x7632, R26 ;  /* 0x00007632091a7816 */ /* 0x000fe2000000001a */
[----:B------:R-:W-:Y:S01]  /*ce30*/  FMUL.FTZ R25, R37, R40 ;  /* 0x0000002825197220 */ /* 0x000fe20000410000 */
[----:B------:R-:W-:Y:S01]  /*ce40*/  SHF.L.U32 R28, R28, 0x10, RZ ;  /* 0x000000101c1c7819 */ /* 0x000fe200000006ff */
[----:B------:R-:W-:Y:S01]  /*ce50*/  IMAD.U32 R37, R20, 0x10000, RZ ;  /* 0x0001000014257824 */ /* 0x000fe200078e00ff */
[----:B------:R-:W-:Y:S01]  /*ce60*/  SHF.L.U32 R42, R26, 0x10, RZ ;  /* 0x000000101a2a7819 */ /* 0x000fe200000006ff */
[----:B------:R-:W-:Y:S01]  /*ce70*/  FMUL.FTZ R26, R33, R34 ;  /* 0x00000022211a7220 */ /* 0x000fe20000410000 */
[----:B------:R-:W-:Y:S01]  /*ce80*/  SHF.L.U32 R34, R21, 0x10, RZ ;  /* 0x0000001015227819 */ /* 0x000fe200000006ff */
[----:B------:R-:W-:Y:S01]  /*ce90*/  FMUL.FTZ R27, R29, R28 ;  /* 0x0000001c1d1b7220 */ /* 0x000fe20000410000 */
[C---:B-----5:R-:W-:Y:S01]  /*cea0*/  PRMT R20, R10.reuse, 0x7632, R20 ;  /* 0x000076320a147816 */ /* 0x060fe20000000014 */
        /* <DEDUP_REMOVED lines=8> */
[----:B------:R-:W-:Y:S01]  /*cf30*/  FMUL.FTZ R16, R24, R33 ;  /* 0x0000002118107220 */ /* 0x000fe20000410000 */
[----:B------:R-:W-:Y:S01]  /*cf40*/  F2FP.BF16.F32.PACK_AB R0, R3, R0 ;  /* 0x000000000300723e */ /* 0x000fe200000010ff */
[----:B------:R-:W-:Y:S01]  /*cf50*/  FMUL.FTZ R35, R34, R35 ;  /* 0x0000002322237220 */ /* 0x000fe20000410000 */
[----:B------:R-:W-:Y:S01]  /*cf60*/  F2FP.BF16.F32.PACK_AB R21, R13, R12 ;  /* 0x0000000c0d15723e */ /* 0x000fe200000010ff */
[----:B------:R-:W-:Y:S01]  /*cf70*/  FMUL.FTZ R20, R37, R38 ;  /* 0x0000002625147220 */ /* 0x000fe20000410000 */
[----:B------:R-:W-:Y:S01]  /*cf80*/  FMUL.FTZ R39, R39, R40 ;  /* 0x0000002827277220 */ /* 0x000fe20000410000 */
[----:B------:R-:W-:-:S02]  /*cf90*/  PRMT R13, R0, 0x7632, R13 ;  /* 0x00007632000d7816 */ /* 0x000fc4000000000d */
[----:B------:R-:W-:Y:S02]  /*cfa0*/  PRMT R12, R0, 0x7610, R12 ;  /* 0x00007610000c7816 */ /* 0x000fe4000000000c */
[C---:B------:R-:W-:Y:S02]  /*cfb0*/  PRMT R3, R21.reuse, 0x7632, R3 ;  /* 0x0000763215037816 */ /* 0x040fe40000000003 */
[----:B------:R-:W-:Y:S02]  /*cfc0*/  PRMT R0, R21, 0x7610, R0 ;  /* 0x0000761015007816 */ /* 0x000fe40000000000 */
[----:B------:R-:W-:Y:S02]  /*cfd0*/  F2FP.BF16.F32.PACK_AB R26, R29, R26 ;  /* 0x0000001a1d1a723e */ /* 0x000fe400000010ff */
[----:B------:R-:W-:Y:S02]  /*cfe0*/  F2FP.BF16.F32.PACK_AB R21, R28, R25 ;  /* 0x000000191c15723e */ /* 0x000fe400000010ff */
[----:B------:R-:W-:-:S02]  /*cff0*/  F2FP.BF16.F32.PACK_AB R16, R35, R16 ;  /* 0x000000102310723e */ /* 0x000fc400000010ff */
[----:B------:R-:W-:Y:S02]  /*d000*/  F2FP.BF16.F32.PACK_AB R32, R32, R31 ;  /* 0x0000001f2020723e */ /* 0x000fe400000010ff */
[----:B------:R-:W-:Y:S02]  /*d010*/  F2FP.BF16.F32.PACK_AB R30, R27, R30 ;  /* 0x0000001e1b1e723e */ /* 0x000fe400000010ff */
[----:B------:R-:W-:Y:S02]  /*d020*/  F2FP.BF16.F32.PACK_AB R20, R39, R20 ;  /* 0x000000142714723e */ /* 0x000fe400000010ff */
[C---:B------:R-:W-:Y:S02]  /*d030*/  PRMT R27, R26.reuse, 0x7632, R27 ;  /* 0x000076321a1b7816 */ /* 0x040fe4000000001b */
[----:B------:R-:W-:Y:S02]  /*d040*/  PRMT R28, R26, 0x7610, R28 ;  /* 0x000076101a1c7816 */ /* 0x000fe4000000001c */
[----:B------:R-:W-:-:S02]  /*d050*/  PRMT R25, R21, 0x7632, R25 ;  /* 0x0000763215197816 */ /* 0x000fc40000000019 */
[----:B------:R-:W-:Y:S02]  /*d060*/  PRMT R26, R21, 0x7610, R26 ;  /* 0x00007610151a7816 */ /* 0x000fe4000000001a */
[C---:B------:R-:W-:Y:S02]  /*d070*/  PRMT R21, R16.reuse, 0x7632, R21 ;  /* 0x0000763210157816 */ /* 0x040fe40000000015 */
[----:B------:R-:W-:Y:S02]  /*d080*/  PRMT R24, R16, 0x7610, R24 ;  /* 0x0000761010187816 */ /* 0x000fe40000000018 */
[----:B------:R-:W-:Y:S02]  /*d090*/  PRMT R31, R32, 0x7632, R31 ;  /* 0x00007632201f7816 */ /* 0x000fe4000000001f */
[----:B------:R-:W-:Y:S02]  /*d0a0*/  PRMT R29, R30, 0x7632, R29 ;  /* 0x000076321e1d7816 */ /* 0x000fe4000000001d */
[----:B------:R-:W-:Y:S01]  /*d0b0*/  PRMT R16, R20, 0x7632, R16 ;  /* 0x0000763214107816 */ /* 0x000fe20000000010 */
[----:B------:R-:W-:Y:S06]  /*d0c0*/  @!P0 BRA `(.L_x_1827) ;  /* 0xfffffff800808947 */ /* 0x000fec000383ffff */
[----:B------:R-:W-:Y:S05]  /*d0d0*/  BSYNC B1 ;  /* 0x0000000000017941 */ /* 0x000fea0003800000 */
.L_x_1826:
[C---:B------:R-:W-:Y:S02]  /*d0e0*/  PRMT R39, R7.reuse, 0x7610, R39 ;  /* 0x0000761007277816 */ /* 0x040fe40000000027 */
[----:B------:R-:W-:Y:S02]  /*d0f0*/  PRMT R40, R7, 0x7632, R40 ;  /* 0x0000763207287816 */ /* 0x000fe40000000028 */
[C---:B------:R-:W-:Y:S02]  /*d100*/  PRMT R41, R8.reuse, 0x7610, R41 ;  /* 0x0000761008297816 */ /* 0x040fe40000000029 */
[----:B------:R-:W-:Y:S02]  /*d110*/  PRMT R42, R8, 0x7632, R42 ;  /* 0x00007632082a7816 */ /* 0x000fe4000000002a */
[----:B------:R-:W-:Y:S02]  /*d120*/  PRMT R7, R10, 0x7610, R7 ;  /* 0x000076100a077816 */ /* 0x000fe40000000007 */
[----:B------:R-:W-:-:S02]  /*d130*/  PRMT R8, R11, 0x7610, R8 ;  /* 0x000076100b087816 */ /* 0x000fc40000000008 */
[C---:B------:R-:W-:Y:S02]  /*d140*/  PRMT R33, R4.reuse, 0x7610, R33 ;  /* 0x0000761004217816 */ /* 0x040fe40000000021 */
[----:B------:R-:W-:Y:S02]  /*d150*/  PRMT R34, R4, 0x7632, R34 ;  /* 0x0000763204227816 */ /* 0x000fe40000000022 */
[C---:B------:R-:W-:Y:S02]  /*d160*/  PRMT R35, R5.reuse, 0x7610, R35 ;  /* 0x0000761005237816 */ /* 0x040fe40000000023 */
[----:B------:R-:W-:Y:S02]  /*d170*/  PRMT R37, R5, 0x7632, R37 ;  /* 0x0000763205257816 */ /* 0x000fe40000000025 */
[----:B------:R-:W-:Y:S02]  /*d180*/  PRMT R38, R6, 0x7632, R38 ;  /* 0x0000763206267816 */ /* 0x000fe40000000026 */
[----:B------:R-:W-:-:S02]  /*d190*/  PRMT R43, R9, 0x7632, R43 ;  /* 0x00007632092b7816 */ /* 0x000fc4000000002b */
[----:B------:R-:W-:Y:S02]  /*d1a0*/  PRMT R10, R10, 0x7632, R10 ;  /* 0x000076320a0a7816 */ /* 0x000fe4000000000a */
[----:B------:R-:W-:-:S07]  /*d1b0*/  PRMT R11, R11, 0x7632, R11 ;  /* 0x000076320b0b7816 */ /* 0x000fce000000000b */
.L_x_1825:
[----:B------:R-:W-:Y:S05]  /*d1c0*/  BSYNC B0 ;  /* 0x0000000000007941 */ /* 0x000fea0003800000 */
.L_x_1824:
[----:B------:R-:W-:Y:S01]  /*d1d0*/  ISETP.GE.U32.AND P1, PT, R15, R36, PT ;  /* 0x000000240f00720c */ /* 0x000fe20003f26070 */
[----:B------:R-:W-:-:S12]  /*d1e0*/  BSSY B0, `(.L_x_1828) ;  /* 0x0000026000007945 */ /* 0x000fd80003800000 */
[----:B------:R-:W-:Y:S05]  /*d1f0*/  @P1 BRA `(.L_x_1829) ;  /* 0x0000000000901947 */ /* 0x000fea0003800000 */
        /* <DEDUP_REMOVED lines=10> */
[----:B------:R-:W-:-:S05]  /*d2a0*/  SHF.R.U32.HI R5, RZ, 0x2, R45 ;  /* 0x00000002ff057819 */ /* 0x000fca000001162d */
[----:B------:R-:W-:-:S06]  /*d2b0*/  IMAD.WIDE.U32 R4, R5, 0x8, R18 ;  /* 0x0000000805047825 */ /* 0x000fcc00078e0012 */
        /* <DEDUP_REMOVED lines=8> */
[----:B------:R-:W-:Y:S01]  /*d340*/  IMAD.IADD R5, R45, 0x1, R14 ;  /* 0x000000012d057824 */ /* 0x000fe200078e020e */
[----:B------:R-:W-:-:S04]  /*d350*/  SHF.R.U32.HI R9, RZ, 0x2, R45 ;  /* 0x00000002ff097819 */ /* 0x000fc8000001162d */
[----:B------:R-:W-:-:S13]  /*d360*/  ISETP.GE.U32.AND P0, PT, R5, R36, PT ;  /* 0x000000240500720c */ /* 0x000fda0003f06070 */
[----:B------:R-:W-:-:S05]  /*d370*/  @!P0 SHF.R.U32.HI R5, RZ, 0x2, R5 ;  /* 0x00000002ff058819 */ /* 0x000fca0000011605 */
        /* <DEDUP_REMOVED lines=12> */
.L_x_1829:
[----:B------:R-:W-:Y:S05]  /*d440*/  BSYNC B0 ;  /* 0x0000000000007941 */ /* 0x000fea0003800000 */
.L_x_1828:
[----:B------:R-:W-:Y:S04]  /*d450*/  BSSY B0, `(.L_x_1830) ;  /* 0x000004f000007945 */ /* 0x000fe80003800000 */
[----:B------:R-:W-:Y:S05]  /*d460*/  @P1 BRA `(.L_x_1831) ;  /* 0x0000000400341947 */ /* 0x000fea0003800000 */
        /* <DEDUP_REMOVED lines=35> */
[C---:B------:R-:W-:Y:S02]  /*d6a0*/  PRMT R31, R5.reuse, 0x7632, R31 ;  /* 0x00007632051f7816 */ /* 0x040fe4000000001f */
        /* <DEDUP_REMOVED lines=20> */
[C---:B------:R-:W-:Y:S02]  /*d7f0*/  PRMT R25, R4.reuse, 0x7632, R25 ;  /* 0x0000763204197816 */ /* 0x040fe40000000019 */
        /* <DEDUP_REMOVED lines=19> */
[----:B------:R-:W-:-:S07]  /*d930*/  PRMT R20, R5, 0x7610, R20 ;  /* 0x0000761005147816 */ /* 0x000fce0000000014 */
.L_x_1831:
[----:B------:R-:W-:Y:S05]  /*d940*/  BSYNC B0 ;  /* 0x0000000000007941 */ /* 0x000fea0003800000 */
.L_x_1830:
        /* <DEDUP_REMOVED lines=8> */
[----:B------:R-:W-:Y:S01]  /*d9d0*/  SHF.L.U32 R6, R29, 0x10, RZ ;  /* 0x000000101d067819 */ /* 0x000fe200000006ff */
[----:B------:R-:W-:-:S02]  /*d9e0*/  IMAD.U32 R3, R3, 0x10000, RZ ;  /* 0x0001000003037824 */ /* 0x000fc400078e00ff */
[----:B------:R-:W-:Y:S01]  /*d9f0*/  FMUL.FTZ R5, R5, R30 ;  /* 0x0000001e05057220 */ /* 0x000fe20000410000 */
[----:B------:R-:W0:Y:S01]  /*da00*/  F2F.BF16.F32 R4, R4 ;  /* 0x0000000400047304 */ /* 0x000e220000202000 */
[----:B------:R-:W-:Y:S02]  /*da10*/  IMAD.U32 R27, R27, 0x10000, RZ ;  /* 0x000100001b1b7824 */ /* 0x000fe400078e00ff */
[----:B------:R-:W-:Y:S01]  /*da20*/  FMUL.FTZ R3, R3, R6 ;  /* 0x0000000603037220 */ /* 0x000fe20000410000 */
[----:B------:R-:W-:Y:S01]  /*da30*/  IMAD.U32 R6, R25, 0x10000, RZ ;  /* 0x0001000019067824 */ /* 0x000fe200078e00ff */
[----:B------:R-:W-:Y:S01]  /*da40*/  SHF.L.U32 R21, R21, 0x10, RZ ;  /* 0x0000001015157819 */ /* 0x000fe200000006ff */
[----:B------:R-:W-:Y:S01]  /*da50*/  IMAD.U32 R7, R28, 0x10000, RZ ;  /* 0x000100001c077824 */ /* 0x000fe200078e00ff */
[----:B------:R-:W-:Y:S01]  /*da60*/  SHF.L.U32 R16, R16, 0x10, RZ ;  /* 0x0000001010107819 */ /* 0x000fe200000006ff */
[----:B------:R-:W-:Y:S01]  /*da70*/  IMAD.U32 R26, R26, 0x10000, RZ ;  /* 0x000100001a1a7824 */ /* 0x000fe200078e00ff */
[----:B------:R-:W1:Y:S01]  /*da80*/  F2F.BF16.F32 R0, R0 ;  /* 0x0000000000007304 */ /* 0x000e620000202000 */
[----:B------:R-:W-:-:S02]  /*da90*/  IMAD.U32 R9, R24, 0x10000, RZ ;  /* 0x0001000018097824 */ /* 0x000fc400078e00ff */
[----:B------:R-:W-:Y:S01]  /*daa0*/  IMAD.U32 R11, R20, 0x10000, RZ ;  /* 0x00010000140b7824 */ /* 0x000fe200078e00ff */
[----:B0-----:R-:W-:-:S04]  /*dab0*/  SHF.L.U32 R4, R4, 0x10, RZ ;  /* 0x0000001004047819 */ /* 0x001fc800000006ff */
[----:B------:R-:W0:Y:S01]  /*dac0*/  F2F.BF16.F32 R3, R3 ;  /* 0x0000000300037304 */ /* 0x000e220000202000 */
[----:B------:R-:W-:Y:S01]  /*dad0*/  FMUL.FTZ R4, R7, R4 ;  /* 0x0000000407047220 */ /* 0x000fe20000410000 */
[----:B-1----:R-:W-:-:S06]  /*dae0*/  SHF.L.U32 R0, R0, 0x10, RZ ;  /* 0x0000001000007819 */ /* 0x002fcc00000006ff */
        /* <DEDUP_REMOVED lines=8> */
[----:B0-----:R-:W-:-:S06]  /*db70*/  IMAD.U32 R4, R4, 0x10000, RZ ;  /* 0x0001000004047824 */ /* 0x001fcc00078e00ff */
[----:B------:R-:W0:Y:S01]  /*db80*/  F2F.BF16.F32 R3, R3 ;  /* 0x0000000300037304 */ /* 0x000e220000202000 */
[----:B------:R-:W-:Y:S01]  /*db90*/  FMUL.FTZ R4, R9, R4 ;  /* 0x0000000409047220 */ /* 0x000fe20000410000 */
[----:B-1----:R-:W-:-:S06]  /*dba0*/  SHF.L.U32 R0, R0, 0x10, RZ ;  /* 0x0000001000007819 */ /* 0x002fcc00000006ff */
[----:B------:R-:W1:Y:S01]  /*dbb0*/  F2F.BF16.F32 R5, R5 ;  /* 0x0000000500057304 */ /* 0x000e620000202000 */
[----:B0-----:R-:W-:-:S05]  /*dbc0*/  SHF.L.U32 R7, R3, 0x10, RZ ;  /* 0x0000001003077819 */ /* 0x001fca00000006ff */
[----:B------:R-:W-:Y:S01]  /*dbd0*/  FMUL.FTZ R7, R16, R7 ;  /* 0x0000000710077220 */ /* 0x000fe20000410000 */
[----:B-1----:R-:W-:Y:S02]  /*dbe0*/  IMAD.U32 R6, R5, 0x10000, RZ ;  /* 0x0001000005067824 */ /* 0x002fe400078e00ff */
[----:B------:R-:W-:Y:S02]  /*dbf0*/  FMUL.FTZ R5, R21, R0 ;  /* 0x0000000015057220 */ /* 0x000fe40000410000 */
[----:B------:R-:W-:-:S03]  /*dc00*/  FMUL.FTZ R6, R11, R6 ;  /* 0x000000060b067220 */ /* 0x000fc60000410000 */
[----:B------:R-:W-:Y:S02]  /*dc10*/  F2FP.BF16.F32.PACK_AB R4, R4, R5 ;  /* 0x000000050404723e */ /* 0x000fe400000010ff */
[----:B------:R-:W-:Y:S02]  /*dc20*/  F2FP.BF16.F32.PACK_AB R6, R6, R7 ;  /* 0x000000070606723e */ /* 0x000fe400000010ff */
[C---:B------:R-:W-:Y:S02]  /*dc30*/  PRMT R25, R4.reuse, 0x7632, R25 ;  /* 0x0000763204197816 */ /* 0x040fe40000000019 */
[----:B------:R-:W-:Y:S02]  /*dc40*/  PRMT R24, R4, 0x7610, R24 ;  /* 0x0000761004187816 */ /* 0x000fe40000000018 */
[C---:B------:R-:W-:Y:S02]  /*dc50*/  PRMT R19, R6.reuse, 0x7632, R19 ;  /* 0x0000763206137816 */ /* 0x040fe40000000013 */
[----:B------:R-:W-:-:S07]  /*dc60*/  PRMT R16, R6, 0x7610, R16 ;  /* 0x0000761006107816 */ /* 0x000fce0000000010 */
.L_x_1782:
[----:B------:R-:W-:Y:S05]  /*dc70*/  BSYNC B6 ;  /* 0x0000000000067941 */ /* 0x000fea0003800000 */
.L_x_1781:
[----:B------:R-:W-:Y:S02]  /*dc80*/  ULDC UR4, c[0x0][0x230] ;  /* 0x00008c0000047ab9 */ /* 0x000fe40000000800 */
[----:B------:R-:W-:-:S13]  /*dc90*/  ISETP.NE.AND P0, PT, RZ, UR4, PT ;  /* 0x00000004ff007c0c */ /* 0x000fda000bf05270 */
[----:B------:R-:W-:Y:S05]  /*dca0*/  @!P0 BRA `(.L_x_1832) ;  /* 0x0000000000d08947 */ /* 0x000fea0003800000 */
[----:B------:R-:W0:Y:S01]  /*dcb0*/  S2R R4, SR_CgaCtaId ;  /* 0x0000000000047919 */ /* 0x000e220000008800 */
[----:B------:R-:W1:Y:S01]  /*dcc0*/  LDC R11, c[0x0][RZ] ;  /* 0x00000000ff0b7b82 */ /* 0x000e620000000800 */
[----:B------:R-:W-:Y:S02]  /*dcd0*/  MOV R0, 0x400 ;  /* 0x0000040000007802 */ /* 0x000fe40000000f00 */
[----:B------:R-:W-:Y:S02]  /*dce0*/  PRMT R6, R25, 0x5410, R24 ;  /* 0x0000541019067816 */ /* 0x000fe40000000018 */
[----:B------:R-:W-:Y:S01]  /*dcf0*/  PRMT R7, R19, 0x5410, R16 ;  /* 0x0000541013077816 */ /* 0x000fe20000000010 */
[----:B------:R-:W-:Y:S02]  /*dd00*/  VIADD R3, R0, 0x10 ;  /* 0x0000001000037836 */ /* 0x000fe40000000000 */
[----:B------:R-:W2:Y:S01]  /*dd10*/  LDC R12, c[0x0][0x4] ;  /* 0x00000100ff0c7b82 */ /* 0x000ea20000000800 */
[----:B-1----:R-:W-:-:S02]  /*dd20*/  IMAD R0, R17, R11, R2 ;  /* 0x0000000b11007224 */ /* 0x002fc400078e0202 */
[----:B0-----:R-:W-:Y:S02]  /*dd30*/  LEA R3, R4, R3, 0x18 ;  /* 0x0000000304037211 */ /* 0x001fe400078ec0ff */
[----:B--2---:R-:W-:Y:S02]  /*dd40*/  SHF.R.U32.HI R4, RZ, 0x1, R12 ;  /* 0x00000001ff047819 */ /* 0x004fe4000001160c */
[----:B------:R-:W-:Y:S02]  /*dd50*/  LEA R0, R0, R3, 0x3 ;  /* 0x0000000300007211 */ /* 0x000fe400078e18ff */
[----:B------:R-:W-:-:S03]  /*dd60*/  ISETP.NE.AND P0, PT, R4, RZ, PT ;  /* 0x000000ff0400720c */ /* 0x000fc60003f05270 */
[----:B------:R0:W-:Y:S10]  /*dd70*/  STS.64 [R0], R6 ;  /* 0x0000000600007388 */ /* 0x0001f40000000a00 */
[----:B------:R-:W-:Y:S05]  /*dd80*/  @!P0 BRA `(.L_x_1832) ;  /* 0x0000000000988947 */ /* 0x000fea0003800000 */
.L_x_1835:
[--C-:B------:R-:W-:Y:S01]  /*dd90*/  IMAD.IADD R5, R17, 0x1, R4.reuse ;  /* 0x0000000111057824 */ /* 0x100fe200078e0204 */
        /* <DEDUP_REMOVED lines=11> */
[----:B------:R-:W-:Y:S01]  /*de50*/  IMAD.U32 R19, R19, 0x10000, RZ ;  /* 0x0001000013137824 */ /* 0x000fe200078e00ff */
[----:B------:R-:W-:Y:S01]  /*de60*/  LEA R4, R4, R3, 0x3 ;  /* 0x0000000304047211 */ /* 0x000fe200078e18ff */
[----:B------:R-:W-:-:S04]  /*de70*/  IMAD.U32 R16, R16, 0x10000, RZ ;  /* 0x0001000010107824 */ /* 0x000fc800078e00ff */
[----:B0-----:R-:W0:Y:S02]  /*de80*/  LDS.64 R6, [R4] ;  /* 0x0000000004067984 */ /* 0x001e240000000a00 */
[C---:B0-----:R-:W-:Y:S01]  /*de90*/  PRMT R5, R6.reuse, 0x7632, R5 ;  /* 0x0000763206057816 */ /* 0x041fe20000000005 */
[----:B------:R-:W-:Y:S01]  /*dea0*/  IMAD.U32 R8, R6, 0x10000, RZ ;  /* 0x0001000006087824 */ /* 0x000fe200078e00ff */
[C---:B------:R-:W-:Y:S02]  /*deb0*/  PRMT R6, R7.reuse, 0x7632, R6 ;  /* 0x0000763207067816 */ /* 0x040fe40000000006 */
[----:B------:R-:W-:Y:S01]  /*dec0*/  SHF.L.U32 R10, R7, 0x10, RZ ;  /* 0x00000010070a7819 */ /* 0x000fe200000006ff */
[----:B------:R-:W-:Y:S01]  /*ded0*/  FMUL.FTZ R8, R25, R8 ;  /* 0x0000000819087220 */ /* 0x000fe20000410000 */
[----:B------:R-:W-:Y:S02]  /*dee0*/  SHF.L.U32 R5, R5, 0x10, RZ ;  /* 0x0000001005057819 */ /* 0x000fe400000006ff */
[----:B------:R-:W-:Y:S01]  /*def0*/  SHF.L.U32 R7, R6, 0x10, RZ ;  /* 0x0000001006077819 */ /* 0x000fe200000006ff */
[----:B------:R-:W-:-:S02]  /*df00*/  FMUL.FTZ R10, R19, R10 ;  /* 0x0000000a130a7220 */ /* 0x000fc40000410000 */
[----:B------:R-:W-:Y:S02]  /*df10*/  FMUL.FTZ R5, R24, R5 ;  /* 0x0000000518057220 */ /* 0x000fe40000410000 */
[----:B------:R-:W-:-:S03]  /*df20*/  FMUL.FTZ R7, R16, R7 ;  /* 0x0000000710077220 */ /* 0x000fc60000410000 */
[----:B------:R-:W-:Y:S02]  /*df30*/  F2FP.BF16.F32.PACK_AB R5, R5, R8 ;  /* 0x000000080505723e */ /* 0x000fe400000010ff */
[----:B------:R-:W-:Y:S02]  /*df40*/  F2FP.BF16.F32.PACK_AB R7, R7, R10 ;  /* 0x0000000a0707723e */ /* 0x000fe400000010ff */
[C---:B------:R-:W-:Y:S02]  /*df50*/  PRMT R24, R5.reuse, 0x7632, R24 ;  /* 0x0000763205187816 */ /* 0x040fe40000000018 */
[----:B------:R-:W-:Y:S02]  /*df60*/  PRMT R25, R5, 0x7610, R25 ;  /* 0x0000761005197816 */ /* 0x000fe40000000019 */
[C---:B------:R-:W-:Y:S02]  /*df70*/  PRMT R16, R7.reuse, 0x7632, R16 ;  /* 0x0000763207107816 */ /* 0x040fe40000000010 */
[----:B------:R-:W-:-:S02]  /*df80*/  PRMT R19, R7, 0x7610, R19 ;  /* 0x0000761007137816 */ /* 0x000fc40000000013 */
[----:B------:R-:W-:Y:S02]  /*df90*/  PRMT R4, R25, 0x5410, R24 ;  /* 0x0000541019047816 */ /* 0x000fe40000000018 */
[----:B------:R-:W-:-:S05]  /*dfa0*/  PRMT R5, R19, 0x5410, R16 ;  /* 0x0000541013057816 */ /* 0x000fca0000000010 */
[----:B------:R1:W-:Y:S02]  /*dfb0*/  STS.64 [R0], R4 ;  /* 0x0000000400007388 */ /* 0x0003e40000000a00 */
.L_x_1834:
[----:B------:R-:W-:Y:S05]  /*dfc0*/  BSYNC B0 ;  /* 0x0000000000007941 */ /* 0x000fea0003800000 */
.L_x_1833:
[----:B-1----:R-:W-:Y:S01]  /*dfd0*/  IMAD.MOV.U32 R4, RZ, RZ, R9 ;  /* 0x000000ffff047224 */ /* 0x002fe200078e0009 */
[----:B------:R-:W-:Y:S06]  /*dfe0*/  @P1 BRA `(.L_x_1835) ;  /* 0xfffffffc00681947 */ /* 0x000fec000383ffff */
.L_x_1832:
[----:B------:R-:W-:Y:S02]  /*dff0*/  ULDC UR4, c[0x0][0x22c] ;  /* 0x00008b0000047ab9 */ /* 0x000fe40000000800 */
[----:B------:R-:W-:-:S13]  /*e000*/  ISETP.NE.AND P0, PT, RZ, UR4, PT ;  /* 0x00000004ff007c0c */ /* 0x000fda000bf05270 */
[----:B------:R-:W-:Y:S05]  /*e010*/  @!P0 BRA `(.L_x_1836) ;  /* 0x00000004006c8947 */ /* 0x000fea0003800000 */
[----:B------:R-:W1:Y:S02]  /*e020*/  LDC R11, c[0x0][RZ] ;  /* 0x00000000ff0b7b82 */ /* 0x000e640000000800 */
[----:B-1----:R-:W-:Y:S02]  /*e030*/  ISETP.GT.AND P0, PT, R11, 0x20, PT ;  /* 0x000000200b00780c */ /* 0x002fe40003f04270 */
[----:B0-----:R-:W-:-:S11]  /*e040*/  MOV R0, R11 ;  /* 0x0000000b00007202 */ /* 0x001fd60000000f00 */
[----:B------:R-:W-:Y:S05]  /*e050*/  @!P0 BRA `(.L_x_1837) ;  /* 0x0000000000cc8947 */ /* 0x000fea0003800000 */
[----:B------:R-:W0:Y:S01]  /*e060*/  S2UR UR5, SR_CgaCtaId ;  /* 0x00000000000579c3 */ /* 0x000e220000008800 */
[----:B------:R-:W-:Y:S01]  /*e070*/  UMOV UR4, 0x400 ;  /* 0x0000040000047882 */ /* 0x000fe20000000000 */
[----:B------:R-:W-:Y:S01]  /*e080*/  IMAD R0, R17, R11, R2 ;  /* 0x0000000b11007224 */ /* 0x000fe200078e0202 */
[----:B------:R-:W-:Y:S01]  /*e090*/  UIADD3 UR4, UR4, 0x10, URZ ;  /* 0x0000001004047890 */ /* 0x000fe2000fffe03f */
[----:B------:R-:W-:Y:S02]  /*e0a0*/  PRMT R6, R25, 0x5410, R24 ;  /* 0x0000541019067816 */ /* 0x000fe40000000018 */
[----:B------:R-:W-:Y:S01]  /*e0b0*/  PRMT R7, R19, 0x5410, R16 ;  /* 0x0000541013077816 */ /* 0x000fe20000000010 */
[----:B0-----:R-:W-:-:S06]  /*e0c0*/  ULEA UR4, UR5, UR4, 0x18 ;  /* 0x0000000405047291 */ /* 0x001fcc000f8ec03f */
[----:B------:R-:W-:Y:S02]  /*e0d0*/  LEA R3, R0, UR4, 0x3 ;  /* 0x0000000400037c11 */ /* 0x000fe4000f8e18ff */
[----:B------:R-:W-:-:S03]  /*e0e0*/  LEA.HI R0, R11, R11, RZ, 0x1 ;  /* 0x0000000b0b007211 */ /* 0x000fc600078f08ff */
[----:B------:R0:W-:Y:S01]  /*e0f0*/  STS.64 [R3], R6 ;  /* 0x0000000603007388 */ /* 0x0001e20000000a00 */
[----:B------:R-:W-:Y:S01]  /*e100*/  SHF.R.S32.HI R4, RZ, 0x1, R0 ;  /* 0x00000001ff047819 */ /* 0x000fe20000011400 */
[----:B------:R-:W-:-:S03]  /*e110*/  IMAD.MOV.U32 R0, RZ, RZ, 0x20 ;  /* 0x00000020ff007424 */ /* 0x000fc600078e00ff */
[----:B------:R-:W-:-:S13]  /*e120*/  ISETP.GE.AND P0, PT, R4, 0x20, PT ;  /* 0x000000200400780c */ /* 0x000fda0003f06270 */
[----:B0-----:R-:W-:Y:S05]  /*e130*/  @!P0 BRA `(.L_x_1837) ;  /* 0x0000000000948947 */ /* 0x001fea0003800000 */
.L_x_1840:
[----:B------:R-:W-:Y:S01]  /*e140*/  IADD3 R0, R2, R4, RZ ;  /* 0x0000000402007210 */ /* 0x000fe20007ffe0ff */
[----:B------:R-:W-:Y:S05]  /*e150*/  WARPSYNC.ALL ;  /* 0x0000000000007948 */ /* 0x000fea0003800000 */
[----:B------:R-:W-:Y:S01]  /*e160*/  BAR.SYNC.DEFER_BLOCKING 0x0 ;  /* 0x0000000000007b1d */ /* 0x000fe20000010000 */
[----:B------:R-:W-:-:S04]  /*e170*/  ISETP.GE.U32.AND P0, PT, R0, R11, PT ;  /* 0x0000000b0000720c */ /* 0x000fc80003f06070 */
[----:B------:R-:W-:Y:S01]  /*e180*/  ISETP.GE.U32.OR P0, PT, R2, R4, P0 ;  /* 0x000000040200720c */ /* 0x000fe20000706470 */
[----:B------:R-:W-:-:S12]  /*e190*/  BSSY B0, `(.L_x_1838) ;  /* 0x000001b000007945 */ /* 0x000fd80003800000 */
[----:B0-----:R-:W-:Y:S05]  /*e1a0*/  @P0 BRA `(.L_x_1839) ;  /* 0x0000000000640947 */ /* 0x001fea0003800000 */
[----:B------:R-:W-:Y:S01]  /*e1b0*/  IMAD R0, R4, 0x8, R3 ;  /* 0x0000000804007824 */ /* 0x000fe200078e0203 */
[----:B------:R-:W-:Y:S01]  /*e1c0*/  SHF.L.U32 R10, R25, 0x10, RZ ;  /* 0x00000010190a7819 */ /* 0x000fe200000006ff */
[----:B------:R-:W-:Y:S01]  /*e1d0*/  IMAD.U32 R24, R24, 0x10000, RZ ;  /* 0x0001000018187824 */ /* 0x000fe200078e00ff */
[----:B------:R-:W-:Y:S02]  /*e1e0*/  SHF.L.U32 R19, R19, 0x10, RZ ;  /* 0x0000001013137819 */ /* 0x000fe400000006ff */
[----:B------:R-:W0:Y:S02]  /*e1f0*/  LDS.64 R8, [R0] ;  /* 0x0000000000087984 */ /* 0x000e240000000a00 */
[C---:B0-----:R-:W-:Y:S02]  /*e200*/  PRMT R5, R8.reuse, 0x7632, R5 ;  /* 0x0000763208057816 */ /* 0x041fe40000000005 */
[C---:B------:R-:W-:Y:S02]  /*e210*/  PRMT R6, R9.reuse, 0x7632, R6 ;  /* 0x0000763209067816 */ /* 0x040fe40000000006 */
[----:B------:R-:W-:Y:S01]  /*e220*/  SHF.L.U32 R7, R8, 0x10, RZ ;  /* 0x0000001008077819 */ /* 0x000fe200000006ff */
[----:B------:R-:W-:Y:S01]  /*e230*/  IMAD.U32 R8, R9, 0x10000, RZ ;  /* 0x0001000009087824 */ /* 0x000fe200078e00ff */
[----:B------:R-:W-:Y:S01]  /*e240*/  SHF.L.U32 R9, R16, 0x10, RZ ;  /* 0x0000001010097819 */ /* 0x000fe200000006ff */
[----:B------:R-:W-:-:S02]  /*e250*/  IMAD.U32 R5, R5, 0x10000, RZ ;  /* 0x0001000005057824 */ /* 0x000fc400078e00ff */
        /* <DEDUP_REMOVED lines=14> */
.L_x_1839:
[----:B------:R-:W-:Y:S05]  /*e340*/  BSYNC B0 ;  /* 0x0000000000007941 */ /* 0x000fea0003800000 */
.L_x_1838:
[----:B------:R-:W-:-:S04]  /*e350*/  SHF.R.S32.HI R4, RZ, 0x1, R4 ;  /* 0x00000001ff047819 */ /* 0x000fc80000011404 */
[----:B------:R-:W-:-:S13]  /*e360*/  ISETP.GE.AND P0, PT, R4, 0x20, PT ;  /* 0x000000200400780c */ /* 0x000fda0003f06270 */
[----:B------:R-:W-:Y:S05]  /*e370*/  @P0 BRA `(.L_x_1840) ;  /* 0xfffffffc00700947 */ /* 0x000fea000383ffff */
[----:B------:R-:W-:-:S11]  /*e380*/  HFMA2.MMA R0, -RZ, RZ, 0, 1.9073486328125e-06 ;  /* 0x00000020ff007435 */ /* 0x000fd600000001ff */
.L_x_1837:
[----:B------:R-:W-:Y:S01]  /*e390*/  ISETP.GE.AND P0, PT, R0, 0x2, PT ;  /* 0x000000020000780c */ /* 0x000fe20003f06270 */
[----:B------:R-:W-:Y:S05]  /*e3a0*/  WARPSYNC.ALL ;  /* 0x0000000000007948 */ /* 0x000fea0003800000 */
[----:B------:R-:W-:Y:S07]  /*e3b0*/  BAR.SYNC.DEFER_BLOCKING 0x0 ;  /* 0x0000000000007b1d */ /* 0x000fee0000010000 */
[----:B------:R-:W-:Y:S05]  /*e3c0*/  @!P0 BRA `(.L_x_1836) ;  /* 0x0000000000808947 */ /* 0x000fea0003800000 */
[----:B0-----:R-:W-:-:S07]  /*e3d0*/  IMAD.MOV.U32 R3, RZ, RZ, 0x1 ;  /* 0x00000001ff037424 */ /* 0x001fce00078e00ff */
.L_x_1841:
[----:B------:R-:W-:Y:S01]  /*e3e0*/  SHF.L.U32 R4, R25, 0x10, RZ ;  /* 0x0000001019047819 */ /* 0x000fe200000006ff */
[----:B------:R-:W-:Y:S01]  /*e3f0*/  IMAD.U32 R24, R24, 0x10000, RZ ;  /* 0x0001000018187824 */ /* 0x000fe200078e00ff */
[----:B------:R-:W-:Y:S01]  /*e400*/  SHF.L.U32 R8, R19, 0x10, RZ ;  /* 0x0000001013087819 */ /* 0x000fe200000006ff */
[----:B------:R-:W-:Y:S02]  /*e410*/  IMAD.U32 R16, R16, 0x10000, RZ ;  /* 0x0001000010107824 */ /* 0x000fe400078e00ff */
[----:B------:R-:W0:Y:S04]  /*e420*/  SHFL.DOWN PT, R5, R4, R3, 0x1f ;  /* 0x08001f0304057589 */ /* 0x000e2800000e0000 */
[----:B------:R-:W1:Y:S04]  /*e430*/  SHFL.DOWN PT, R10, R8, R3, 0x1f ;  /* 0x08001f03080a7589 */ /* 0x000e6800000e0000 */
[----:B------:R-:W2:Y:S04]  /*e440*/  SHFL.DOWN PT, R6, R24, R3, 0x1f ;  /* 0x08001f0318067589 */ /* 0x000ea800000e0000 */
[----:B------:R3:W4:Y:S02]  /*e450*/  SHFL.DOWN PT, R12, R16, R3, 0x1f ;  /* 0x08001f03100c7589 */ /* 0x00072400000e0000 */
[----:B---3--:R-:W-:Y:S01]  /*e460*/  SHF.L.U32 R3, R3, 0x1, RZ ;  /* 0x0000000103037819 */ /* 0x008fe200000006ff */
[----:B0-----:R-:W0:Y:S03]  /*e470*/  F2F.BF16.F32 R5, R5 ;  /* 0x0000000500057304 */ /* 0x001e260000202000 */
[----:B------:R-:W-:-:S05]  /*e480*/  ISETP.GE.AND P0, PT, R3, R0, PT ;  /* 0x000000000300720c */ /* 0x000fca0003f06270 */
[----:B-1----:R-:W1:Y:S01]  /*e490*/  F2F.BF16.F32 R10, R10 ;  /* 0x0000000a000a7304 */ /* 0x002e620000202000 */
[----:B0-----:R-:W-:-:S07]  /*e4a0*/  SHF.L.U32 R7, R5, 0x10, RZ ;  /* 0x0000001005077819 */ /* 0x001fce00000006ff */
[----:B--2---:R-:W0:Y:S01]  /*e4b0*/  F2F.BF16.F32 R6, R6 ;  /* 0x0000000600067304 */ /* 0x004e220000202000 */
[----:B------:R-:W-:Y:S01]  /*e4c0*/  FMUL.FTZ R7, R4, R7 ;  /* 0x0000000704077220 */ /* 0x000fe20000410000 */
[----:B-1----:R-:W-:-:S06]  /*e4d0*/  SHF.L.U32 R11, R10, 0x10, RZ ;  /* 0x000000100a0b7819 */ /* 0x002fcc00000006ff */
[----:B----4-:R-:W1:Y:S01]  /*e4e0*/  F2F.BF16.F32 R12, R12 ;  /* 0x0000000c000c7304 */ /* 0x010e620000202000 */
[----:B------:R-:W-:Y:S01]  /*e4f0*/  F2FP.BF16.F32.PACK_AB R7, RZ, R7 ;  /* 0x00000007ff07723e */ /* 0x000fe200000010ff */
[----:B------:R-:W-:-:S03]  /*e500*/  FMUL.FTZ R11, R8, R11 ;  /* 0x0000000b080b7220 */ /* 0x000fc60000410000 */
[----:B------:R-:W-:Y:S01]  /*e510*/  PRMT R25, R7, 0x7610, R25 ;  /* 0x0000761007197816 */ /* 0x000fe20000000019 */
[----:B0-----:R-:W-:Y:S01]  /*e520*/  IMAD.U32 R9, R6, 0x10000, RZ ;  /* 0x0001000006097824 */ /* 0x001fe200078e00ff */
[----:B------:R-:W-:-:S03]  /*e530*/  F2FP.BF16.F32.PACK_AB R11, RZ, R11 ;  /* 0x0000000bff0b723e */ /* 0x000fc600000010ff */
[----:B------:R-:W-:Y:S01]  /*e540*/  FMUL.FTZ R9, R24, R9 ;  /* 0x0000000918097220 */ /* 0x000fe20000410000 */
[----:B------:R-:W-:Y:S01]  /*e550*/  PRMT R19, R11, 0x7610, R19 ;  /* 0x000076100b137816 */ /* 0x000fe20000000013 */
[----:B-1----:R-:W-:-:S03]  /*e560*/  IMAD.U32 R13, R12, 0x10000, RZ ;  /* 0x000100000c0d7824 */ /* 0x002fc600078e00ff */
[----:B------:R-:W-:Y:S01]  /*e570*/  F2FP.BF16.F32.PACK_AB R9, RZ, R9 ;  /* 0x00000009ff09723e */ /* 0x000fe200000010ff */
[----:B------:R-:W-:-:S03]  /*e580*/  FMUL.FTZ R13, R16, R13 ;  /* 0x0000000d100d7220 */ /* 0x000fc60000410000 */
[----:B------:R-:W-:Y:S02]  /*e590*/  PRMT R24, R9, 0x7610, R24 ;  /* 0x0000761009187816 */ /* 0x000fe40000000018 */
[----:B------:R-:W-:-:S04]  /*e5a0*/  F2FP.BF16.F32.PACK_AB R13, RZ, R13 ;  /* 0x0000000dff0d723e */ /* 0x000fc800000010ff */
[----:B------:R-:W-:Y:S01]  /*e5b0*/  PRMT R16, R13, 0x7610, R16 ;  /* 0x000076100d107816 */ /* 0x000fe20000000010 */
[----:B------:R-:W-:Y:S06]  /*e5c0*/  @!P0 BRA `(.L_x_1841) ;  /* 0xfffffffc00848947 */ /* 0x000fec000383ffff */
.L_x_1836:
[----:B0-----:R-:W0:Y:S01]  /*e5d0*/  LDC R3, c[0x0][0x3e8] ;  /* 0x0000fa00ff037b82 */ /* 0x001e220000000800 */
[----:B------:R-:W-:Y:S01]  /*e5e0*/  IMAD.MOV.U32 R27, RZ, RZ, RZ ;  /* 0x000000ffff1b7224 */ /* 0x000fe200078e00ff */
[----:B------:R-:W-:Y:S02]  /*e5f0*/  MOV R28, RZ ;  /* 0x000000ff001c7202 */ /* 0x000fe40000000f00 */
[----:B0-----:R-:W-:-:S13]  /*e600*/  ISETP.NE.AND P1, PT, R3, RZ, PT ;  /* 0x000000ff0300720c */ /* 0x001fda0003f25270 */
[----:B------:R-:W-:Y:S05]  /*e610*/  @!P1 BRA `(.L_x_1842) ;  /* 0x0000001000489947 */ /* 0x000fea0003800000 */
[----:B------:R-:W-:Y:S01]  /*e620*/  MOV R5, R23 ;  /* 0x0000001700057202 */ /* 0x000fe20000000f00 */
[----:B------:R-:W-:Y:S01]  /*e630*/  IMAD.MOV.U32 R4, RZ, RZ, RZ ;  /* 0x000000ffff047224 */ /* 0x000fe200078e00ff */
        /* <DEDUP_REMOVED lines=272> */
.L_x_1842:
[----:B------:R-:W-:Y:S02]  /*f740*/  ULDC.64 UR4, c[0x0][0x5e8] ;  /* 0x00017a0000047ab9 */ /* 0x000fe40000000a00 */
[----:B------:R-:W-:-:S04]  /*f750*/  IADD3 R6, P0, R28, UR4, RZ ;  /* 0x000000041c067c10 */ /* 0x000fc8000ff1e0ff */
[----:B------:R-:W-:Y:S01]  /*f760*/  IADD3.X R7, RZ, UR5, RZ, P0, !PT ;  /* 0x00000005ff077c10 */ /* 0x000fe200087fe4ff */
[----:B------:R-:W-:Y:S08]  /*f770*/  @!P1 BRA `(.L_x_1843) ;  /* 0x0000001000489947 */ /* 0x000ff00003800000 */
[----:B------:R-:W-:Y:S01]  /*f780*/  HFMA2.MMA R4, -RZ, RZ, 0, 0 ;  /* 0x00000000ff047435 */ /* 0x000fe200000001ff */
[----:B------:R-:W-:Y:S01]  /*f790*/  VIADD R5, R23, 0x1 ;  /* 0x0000000117057836 */ /* 0x000fe20000000000 */
[----:B------:R-:W-:Y:S01]  /*f7a0*/  ULDC.64 UR6, c[0x0][0x3f0] ;  /* 0x0000fc0000067ab9 */ /* 0x000fe20000000a00 */
[----:B------:R-:W-:-:S07]  /*f7b0*/  ISETP.NE.AND P0, PT, R3, 0x1, PT ;  /* 0x000000010300780c */ /* 0x000fce0003f05270 */
        /* <DEDUP_REMOVED lines=265> */
[----:B------:R-:W-:-:S05]  /*10850*/  SHF.R.U32.HI R0, RZ, UR7, R0 ;  /* 0x00000007ff007c19 */ /* 0x000fca0008011600 */
[----:B------:R-:W-:-:S04]  /*10860*/  IMAD.MOV R4, RZ, RZ, -R0 ;  /* 0x000000ffff047224 */ /* 0x000fc800078e0a00 */
[----:B------:R-:W-:Y:S01]  /*10870*/  IMAD R4, R4, UR6, R5 ;  /* 0x0000000604047c24 */ /* 0x000fe2000f8e0205 */
[----:B------:R-:W-:-:S03]  /*10880*/  ULDC UR6, c[0x0][0x5d8] ;  /* 0x0001760000067ab9 */ /* 0x000fc60000000800 */
[----:B------:R-:W-:-:S07]  /*10890*/  IMAD R27, R4, UR6, R27 ;  /* 0x00000006041b7c24 */ /* 0x000fce000f8e021b */
.L_x_1843:
[----:B------:R-:W-:Y:S01]  /*108a0*/  IADD3 R8, P0, R27, UR4, RZ ;  /* 0x000000041b087c10 */ /* 0x000fe2000ff1e0ff */
[----:B------:R-:W-:Y:S01]  /*108b0*/  IMAD.MOV.U32 R18, RZ, RZ, RZ ;  /* 0x000000ffff127224 */ /* 0x000fe200078e00ff */
[----:B------:R-:W-:Y:S02]  /*108c0*/  MOV R26, RZ ;  /* 0x000000ff001a7202 */ /* 0x000fe40000000f00 */
[----:B------:R-:W-:Y:S01]  /*108d0*/  IADD3.X R9, RZ, UR5, RZ, P0, !PT ;  /* 0x00000005ff097c10 */ /* 0x000fe200087fe4ff */
[----:B------:R-:W-:Y:S08]  /*108e0*/  @!P1 BRA `(.L_x_1844) ;  /* 0x0000001000489947 */ /* 0x000ff00003800000 */
[----:B------:R-:W-:Y:S01]  /*108f0*/  MOV R4, RZ ;  /* 0x000000ff00047202 */ /* 0x000fe20000000f00 */
[----:B------:R-:W-:Y:S01]  /*10900*/  VIADD R5, R23, 0x2 ;  /* 0x0000000217057836 */ /* 0x000fe20000000000 */
        /* <DEDUP_REMOVED lines=272> */
.L_x_1844:
        /* <DEDUP_REMOVED lines=277> */
.L_x_1845:
[----:B------:R-:W-:Y:S01]  /*12b60*/  ULDC.64 UR6, c[0x0][0x5f8] ;  /* 0x00017e0000067ab9 */ /* 0x000fe20000000a00 */
[----:B------:R-:W-:Y:S02]  /*12b70*/  CS2R R4, SRZ ;  /* 0x0000000000047805 */ /* 0x000fe4000001ff00 */
        /* <DEDUP_REMOVED lines=11> */
[----:B------:R-:W0:Y:S01]  /*12c30*/  S2R R0, SR_CTAID.X ;  /* 0x0000000000007919 */ /* 0x000e220000002500 */
[----:B------:R-:W-:Y:S01]  /*12c40*/  ULDC.64 UR6, c[0x0][0x238] ;  /* 0x00008e0000067ab9 */ /* 0x000fe20000000a00 */
[----:B------:R-:W-:Y:S01]  /*12c50*/  MOV R23, RZ ;  /* 0x000000ff00177202 */ /* 0x000fe20000000f00 */
[----:B------:R-:W-:Y:S01]  /*12c60*/  IMAD R6, R2, UR6, RZ ;  /* 0x0000000602067c24 */ /* 0x000fe2000f8e02ff */
[----:B------:R-:W-:Y:S01]  /*12c70*/  ULDC UR6, c[0x0][0x224] ;  /* 0x0000890000067ab9 */ /* 0x000fe20000000800 */
[----:B------:R-:W-:Y:S02]  /*12c80*/  IMAD.MOV.U32 R26, RZ, RZ, RZ ;  /* 0x000000ffff1a7224 */ /* 0x000fe400078e00ff */
[----:B------:R-:W-:-:S04]  /*12c90*/  IMAD R7, R17, UR7, R6 ;  /* 0x0000000711077c24 */ /* 0x000fc8000f8e0206 */
[----:B0-----:R-:W-:-:S05]  /*12ca0*/  IMAD R7, R0, UR6, R7 ;  /* 0x0000000600077c24 */ /* 0x001fca000f8e0207 */
        /* <DEDUP_REMOVED lines=275> */
.L_x_1847:
[----:B------:R-:W-:-:S05]  /*13de0*/  IADD3 R6, P0, R26, UR4, RZ ;  /* 0x000000041a067c10 */ /* 0x000fca000ff1e0ff */
[----:B------:R-:W-:Y:S01]  /*13df0*/  IMAD.X R7, RZ, RZ, UR5, P0 ;  /* 0x00000005ff077e24 */ /* 0x000fe200080e06ff */
[----:B------:R-:W-:Y:S07]  /*13e00*/  @!P1 BRA `(.L_x_1848) ;  /* 0x0000001000489947 */ /* 0x000fee0003800000 */
        /* <DEDUP_REMOVED lines=274> */
.L_x_1848:
[----:B------:R-:W-:Y:S01]  /*14f30*/  IADD3 R8, P0, R23, UR4, RZ ;  /* 0x0000000417087c10 */ /* 0x000fe2000ff1e0ff */
[----:B------:R-:W-:Y:S01]  /*14f40*/  HFMA2.MMA R18, -RZ, RZ, 0, 0 ;  /* 0x00000000ff127435 */ /* 0x000fe200000001ff */
[----:B------:R-:W-:-:S03]  /*14f50*/  IMAD.MOV.U32 R22, RZ, RZ, RZ ;  /* 0x000000ffff167224 */ /* 0x000fc600078e00ff */
        /* <DEDUP_REMOVED lines=276> */
.L_x_1849:
        /* <DEDUP_REMOVED lines=277> */
.L_x_1850:
[----:B------:R-:W0:Y:S01]  /*171f0*/  LDC R27, c[0x0][0x22c] ;  /* 0x00008b00ff1b7b82 */ /* 0x000e220000000800 */
[----:B------:R-:W-:Y:S01]  /*17200*/  ULDC UR6, c[0x0][0x21c] ;  /* 0x0000870000067ab9 */ /* 0x000fe20000000800 */
[----:B------:R-:W-:Y:S01]  /*17210*/  IADD3 R12, P1, R18, UR4, RZ ;  /* 0x00000004120c7c10 */ /* 0x000fe2000ff3e0ff */
[----:B------:R-:W-:Y:S01]  /*17220*/  BSSY B0, `(.L_x_1851) ;  /* 0x000000d000007945 */ /* 0x000fe20003800000 */
[----:B------:R-:W-:Y:S02]  /*17230*/  PRMT R3, RZ, 0x7610, R3 ;  /* 0x00007610ff037816 */ /* 0x000fe40000000003 */
[----:B0-----:R-:W-:-:S04]  /*17240*/  ISETP.NE.AND P0, PT, R27, RZ, PT ;  /* 0x000000ff1b00720c */ /* 0x001fc80003f05270 */
[----:B------:R-:W-:-:S04]  /*17250*/  ISETP.NE.AND P0, PT, R2, RZ, P0 ;  /* 0x000000ff0200720c */ /* 0x000fc80000705270 */
[----:B------:R-:W-:Y:S01]  /*17260*/  ISETP.GE.OR P0, PT, R13, UR6, P0 ;  /* 0x000000060d007c0c */ /* 0x000fe20008706670 */
[----:B------:R-:W-:-:S12]  /*17270*/  IMAD.X R13, RZ, RZ, UR5, P1 ;  /* 0x00000005ff0d7e24 */ /* 0x000fd800088e06ff */
[----:B------:R-:W-:Y:S05]  /*17280*/  @P0 BRA `(.L_x_1852) ;  /* 0x0000000000180947 */ /* 0x000fea0003800000 */
[----:B------:R-:W-:Y:S01]  /*17290*/  ULDC UR4, c[0x0][0x230] ;  /* 0x00008c0000047ab9 */ /* 0x000fe20000000800 */
[----:B------:R-:W-:Y:S02]  /*172a0*/  MOV R3, 0x1 ;  /* 0x0000000100037802 */ /* 0x000fe40000000f00 */
[----:B------:R-:W-:-:S13]  /*172b0*/  ISETP.NE.AND P1, PT, RZ, UR4, PT ;  /* 0x00000004ff007c0c */ /* 0x000fda000bf25270 */
[----:B------:R-:W-:-:S04]  /*172c0*/  @P1 ISETP.NE.AND P0, PT, R17, RZ, PT ;  /* 0x000000ff1100120c */ /* 0x000fc80003f05270 */
[----:B------:R-:W-:-:S04]  /*172d0*/  @P1 SEL R14, RZ, 0x1, P0 ;  /* 0x00000001ff0e1807 */ /* 0x000fc80000000000 */
[----:B------:R-:W-:-:S07]  /*172e0*/  @P1 PRMT R3, R14, 0x7610, R3 ;  /* 0x000076100e031816 */ /* 0x000fce0000000003 */
.L_x_1852:
[----:B------:R-:W-:Y:S05]  /*172f0*/  BSYNC B0 ;  /* 0x0000000000007941 */ /* 0x000fea0003800000 */
.L_x_1851:
[----:B------:R-:W-:Y:S01]  /*17300*/  PRMT R3, R3, 0x9910, RZ ;  /* 0x0000991003037816 */ /* 0x000fe200000000ff */
[----:B------:R-:W-:Y:S01]  /*17310*/  BSSY B0, `(.L_x_1853) ;  /* 0x0000010000007945 */ /* 0x000fe20003800000 */
[----:B------:R-:W-:Y:S02]  /*17320*/  LOP3.LUT P0, RZ, R2, R17, RZ, 0xfc, !PT ;  /* 0x0000001102ff7212 */ /* 0x000fe4000780fcff */
[----:B------:R-:W-:-:S13]  /*17330*/  ISETP.NE.AND P1, PT, R3, RZ, PT ;  /* 0x000000ff0300720c */ /* 0x000fda0003f25270 */
[----:B------:R-:W-:Y:S05]  /*17340*/  @!P1 BRA `(.L_x_1854) ;  /* 0x0000000000309947 */ /* 0x000fea0003800000 */
[----:B------:R-:W0:Y:S01]  /*17350*/  S2UR UR4, SR_CTAID.Y ;  /* 0x00000000000479c3 */ /* 0x000e220000002600 */
[----:B------:R-:W-:-:S07]  /*17360*/  ISETP.NE.AND P2, PT, R27, RZ, PT ;  /* 0x000000ff1b00720c */ /* 0x000fce0003f45270 */
[----:B------:R-:W0:Y:S08]  /*17370*/  LDC R3, c[0x0][0x10] ;  /* 0x00000400ff037b82 */ /* 0x000e300000000800 */
[----:B------:R-:W1:Y:S01]  /*17380*/  LDC.64 R14, c[0x0][0x600] ;  /* 0x00018000ff0e7b82 */ /* 0x000e620000000a00 */
[----:B0-----:R-:W-:Y:S01]  /*17390*/  IMAD R3, R0, R3, UR4 ;  /* 0x0000000400037e24 */ /* 0x001fe2000f8e0203 */
[----:B------:R-:W-:-:S03]  /*173a0*/  ULDC UR4, c[0x0][0x0] ;  /* 0x0000000000047ab9 */ /* 0x000fc60000000800 */
[----:B------:R-:W-:-:S04]  /*173b0*/  @!P2 IMAD R3, R3, UR4, R2 ;  /* 0x000000040303ac24 */ /* 0x000fc8000f8e0202 */
[----:B-1----:R-:W-:-:S05]  /*173c0*/  IMAD.WIDE.U32 R14, R3, 0x8, R14 ;  /* 0x00000008030e7825 */ /* 0x002fca00078e000e */
[----:B------:R0:W-:Y:S04]  /*173d0*/  STG.E.U16 desc[UR58][R14.64], R25 ;  /* 0x000000190e007986 */ /* 0x0001e8000c10153a */
[----:B------:R0:W-:Y:S04]  /*173e0*/  STG.E.U16 desc[UR58][R14.64+0x2], R24 ;  /* 0x000002180e007986 */ /* 0x0001e8000c10153a */
[----:B------:R0:W-:Y:S04]  /*173f0*/  STG.E.U16 desc[UR58][R14.64+0x4], R19 ;  /* 0x000004130e007986 */ /* 0x0001e8000c10153a */
[----:B------:R0:W-:Y:S02]  /*17400*/  STG.E.U16 desc[UR58][R14.64+0x6], R16 ;  /* 0x000006100e007986 */ /* 0x0001e4000c10153a */
.L_x_1854:
[----:B------:R-:W-:Y:S05]  /*17410*/  BSYNC B0 ;  /* 0x0000000000007941 */ /* 0x000fea0003800000 */
.L_x_1853:
[----:B------:R-:W-:Y:S01]  /*17420*/  @!PT LDS RZ, [RZ] ;  /* 0x00000000fffff984 */ /* 0x000fe20000000800 */
[----:B------:R-:W-:Y:S01]  /*17430*/  @!PT LDS RZ, [RZ] ;  /* 0x00000000fffff984 */ /* 0x000fe20000000800 */
[----:B------:R-:W-:Y:S01]  /*17440*/  @!PT LDS RZ, [RZ] ;  /* 0x00000000fffff984 */ /* 0x000fe20000000800 */
[----:B------:R-:W-:Y:S01]  /*17450*/  @!PT LDS RZ, [RZ] ;  /* 0x00000000fffff984 */ /* 0x000fe20000000800 */
[----:B------:R1:W-:Y:S06]  /*17460*/  MEMBAR.ALL.CTA ;  /* 0x0000000000007992 */ /* 0x0003ec0000008000 */
[----:B-1----:R-:W-:Y:S06]  /*17470*/  MEMBAR.SC.GPU ;  /* 0x0000000000007992 */ /* 0x002fec0000002000 */
        /* <DEDUP_REMOVED lines=8> */
[----:B------:R-:W1:Y:S01]  /*17500*/  S2R R3, SR_LANEID ;  /* 0x0000000000037919 */ /* 0x000e620000000000 */
[----:B------:R-:W-:Y:S01]  /*17510*/  VOTEU.ANY UR4, UPT, PT ;  /* 0x0000000000047886 */ /* 0x000fe200038e0100 */
[----:B0-----:R-:W0:Y:S01]  /*17520*/  LDC.64 R14, c[0x0][0x608] ;  /* 0x00018200ff0e7b82 */ /* 0x001e220000000a00 */
[----:B------:R-:W1:Y:S08]  /*17530*/  FLO.U32 R16, UR4 ;  /* 0x0000000400107d00 */ /* 0x000e7000080e0000 */
[----:B------:R-:W2:Y:S01]  /*17540*/  POPC R19, UR4 ;  /* 0x0000000400137d09 */ /* 0x000ea20008000000 */
[----:B0-----:R-:W-:Y:S01]  /*17550*/  IMAD.WIDE.U32 R14, R0, 0x4, R14 ;  /* 0x00000004000e7825 */ /* 0x001fe200078e000e */
[----:B-1----:R-:W-:-:S13]  /*17560*/  ISETP.EQ.U32.AND P0, PT, R16, R3, PT ;  /* 0x000000031000720c */ /* 0x002fda0003f02070 */
[----:B--2---:R-:W2:Y:S01]  /*17570*/  @P0 ATOMG.E.ADD.STRONG.GPU PT, R15, desc[UR58][R14.64], R19 ;  /* 0x000000130e0f09a8 */ /* 0x004ea200081ee1fa */
[----:B------:R-:W0:Y:S01]  /*17580*/  S2UR UR6, SR_CgaCtaId ;  /* 0x00000000000679c3 */ /* 0x000e220000008800 */
[----:B------:R-:W-:Y:S01]  /*17590*/  UMOV UR5, 0x400 ;  /* 0x0000040000057882 */ /* 0x000fe20000000000 */
[----:B------:R-:W1:Y:S01]  /*175a0*/  S2R R21, SR_LTMASK ;  /* 0x0000000000157919 */ /* 0x000e620000003900 */
[----:B0-----:R-:W-:Y:S01]  /*175b0*/  ULEA UR5, UR6, UR5, 0x18 ;  /* 0x0000000506057291 */ /* 0x001fe2000f8ec03f */
[----:B-1----:R-:W-:Y:S01]  /*175c0*/  LOP3.LUT R21, R21, UR4, RZ, 0xc0, !PT ;  /* 0x0000000415157c12 */ /* 0x002fe2000f8ec0ff */
[----:B------:R-:W-:Y:S02]  /*175d0*/  ULDC UR4, c[0x0][0x10] ;  /* 0x0000040000047ab9 */ /* 0x000fe40000000800 */
[----:B------:R-:W-:Y:S01]  /*175e0*/  UIADD3 UR4, UR4, -0x1, URZ ;  /* 0xffffffff04047890 */ /* 0x000fe2000fffe03f */
[----:B------:R-:W0:Y:S01]  /*175f0*/  POPC R24, R21 ;  /* 0x0000001500187309 */ /* 0x000e220000000000 */
[----:B--2---:R-:W0:Y:S02]  /*17600*/  SHFL.IDX PT, R3, R15, R16, 0x1f ;  /* 0x00001f100f037589 */ /* 0x004e2400000e0000 */
[----:B0-----:R-:W-:-:S05]  /*17610*/  IMAD.IADD R3, R3, 0x1, R24 ;  /* 0x0000000103037824 */ /* 0x001fca00078e0218 */
[----:B------:R-:W-:-:S04]  /*17620*/  ISETP.NE.AND P0, PT, R3, UR4, PT ;  /* 0x0000000403007c0c */ /* 0x000fc8000bf05270 */
[----:B------:R-:W-:-:S05]  /*17630*/  SEL R3, RZ, 0x1, P0 ;  /* 0x00000001ff037807 */ /* 0x000fca0000000000 */
[----:B------:R1:W-:Y:S04]  /*17640*/  STS.U8 [UR5], R3 ;  /* 0x00000003ff007988 */ /* 0x0003e80008000005 */
.L_x_1856:
[----:B------:R-:W-:Y:S05]  /*17650*/  BSYNC B0 ;  /* 0x0000000000007941 */ /* 0x000fea0003800000 */
.L_x_1855:
[----:B------:R-:W2:Y:S08]  /*17660*/  S2UR UR5, SR_CgaCtaId ;  /* 0x00000000000579c3 */ /* 0x000eb00000008800 */
[----:B------:R-:W-:Y:S06]  /*17670*/  BAR.SYNC.DEFER_BLOCKING 0x0 ;  /* 0x0000000000007b1d */ /* 0x000fec0000010000 */
[----:B------:R-:W-:-:S02]  /*17680*/  UMOV UR4, 0x400 ;  /* 0x0000040000047882 */ /* 0x000fc40000000000 */
[----:B--2---:R-:W-:-:S09]  /*17690*/  ULEA UR6, UR5, UR4, 0x18 ;  /* 0x0000000405067291 */ /* 0x004fd2000f8ec03f */
[----:B-1----:R-:W1:Y:S02]  /*176a0*/  LDS.U8 R3, [UR6] ;  /* 0x00000006ff037984 */ /* 0x002e640008000000 */
[----:B-1----:R-:W-:-:S13]  /*176b0*/  ISETP.NE.AND P0, PT, R3, RZ, PT ;  /* 0x000000ff0300720c */ /* 0x002fda0003f05270 */
[----:B------:R-:W-:Y:S05]  /*176c0*/  @!P0 EXIT ;  /* 0x000000000000894d */ /* 0x000fea0003800000 */
[----:B------:R-:W-:Y:S01]  /*176d0*/  ISETP.NE.AND P0, PT, R27, RZ, PT ;  /* 0x000000ff1b00720c */ /* 0x000fe20003f05270 */
        /* <DEDUP_REMOVED lines=9> */
[----:B------:R-:W-:Y:S01]  /*17770*/  ULDC.U16 UR9, c[0x0][0x212] ;  /* 0x0000848000097ab9 */ /* 0x000fe20000000400 */
[----:B------:R-:W-:Y:S01]  /*17780*/  BSSY B0, `(.L_x_1857) ;  /* 0x000005b000007945 */ /* 0x000fe20003800000 */
[----:B0-----:R-:W-:-:S03]  /*17790*/  MOV R24, UR9 ;  /* 0x0000000900187c02 */ /* 0x001fc60008000f00 */
[----:B------:R-:W-:Y:S05]  /*177a0*/  @!P0 BRA `(.L_x_1858) ;  /* 0x0000000000b48947 */ /* 0x000fea0003800000 */
[----:B------:R-:W-:Y:S01]  /*177b0*/  ULDC UR6, c[0x0][0x0] ;  /* 0x0000000000067ab9 */ /* 0x000fe20000000800 */
[----:B------:R-:W-:Y:S01]  /*177c0*/  ULDC UR8, c[0x0][0x228] ;  /* 0x00008a0000087ab9 */ /* 0x000fe20000000800 */
[----:B------:R-:W-:Y:S01]  /*177d0*/  IMAD R3, R17, UR6, R2 ;  /* 0x0000000611037c24 */ /* 0x000fe2000f8e0202 */
[----:B------:R-:W-:Y:S01]  /*177e0*/  MOV R19, UR9 ;  /* 0x0000000900137c02 */ /* 0x000fe20008000f00 */
[----:B------:R-:W-:Y:S02]  /*177f0*/  IMAD.U32 R25, RZ, RZ, UR9 ;  /* 0x00000009ff197e24 */ /* 0x000fe4000f8e00ff */
[----:B------:R-:W-:Y:S01]  /*17800*/  IMAD.U32 R16, RZ, RZ, UR9 ;  /* 0x00000009ff107e24 */ /* 0x000fe2000f8e00ff */
[----:B------:R-:W-:-:S13]  /*17810*/  ISETP.GE.U32.AND P0, PT, R3, UR8, PT ;  /* 0x0000000803007c0c */ /* 0x000fda000bf06070 */
[----:B------:R-:W-:Y:S05]  /*17820*/  @P0 BRA `(.L_x_1859) ;  /* 0x0000000400400947 */ /* 0x000fea0003800000 */
[----:B------:R-:W-:Y:S01]  /*17830*/  ULDC UR7, c[0x0][0x10] ;  /* 0x0000040000077ab9 */ /* 0x000fe20000000800 */
[----:B------:R-:W0:Y:S01]  /*17840*/  LDC R30, c[0x0][0x4] ;  /* 0x00000100ff1e7b82 */ /* 0x000e220000000800 */
[----:B------:R-:W-:Y:S01]  /*17850*/  BSSY B1, `(.L_x_1860) ;  /* 0x0000021000017945 */ /* 0x000fe20003800000 */
[----:B------:R-:W-:Y:S01]  /*17860*/  MOV R25, UR9 ;  /* 0x0000000900197c02 */ /* 0x000fe20008000f00 */
[----:B------:R-:W-:Y:S01]  /*17870*/  IMAD.U32 R19, RZ, RZ, UR9 ;  /* 0x00000009ff137e24 */ /* 0x000fe2000f8e00ff */
[----:B------:R-:W-:Y:S01]  /*17880*/  MOV R16, UR9 ;  /* 0x0000000900107c02 */ /* 0x000fe20008000f00 */
[----:B------:R-:W-:-:S03]  /*17890*/  IMAD R0, R0, UR7, RZ ;  /* 0x0000000700007c24 */ /* 0x000fc6000f8e02ff */
[----:B------:R-:W1:Y:S01]  /*178a0*/  LDC.64 R14, c[0x0][0x600] ;  /* 0x00018000ff0e7b82 */ /* 0x000e620000000a00 */
[----:B0-----:R-:W-:-:S07]  /*178b0*/  IMAD R30, R30, UR6, RZ ;  /* 0x000000061e1e7c24 */ /* 0x001fce000f8e02ff */
.L_x_1861:
[----:B------:R-:W-:-:S04]  /*178c0*/  IMAD.IADD R29, R0, 0x1, R3 ;  /* 0x00000001001d7824 */ /* 0x000fc800078e0203 */
[----:B-1----:R-:W-:-:S05]  /*178d0*/  IMAD.WIDE.U32 R28, R29, 0x8, R14 ;  /* 0x000000081d1c7825 */ /* 0x002fca00078e000e */
[----:B------:R-:W2:Y:S04]  /*178e0*/  LDG.E.U16 R21, desc[UR58][R28.64] ;  /* 0x0000003a1c157981 */ /* 0x000ea8000c1e1500 */
[----:B------:R-:W3:Y:S04]  /*178f0*/  LDG.E.U16 R27, desc[UR58][R28.64+0x2] ;  /* 0x0000023a1c1b7981 */ /* 0x000ee8000c1e1500 */
[----:B------:R-:W4:Y:S04]  /*17900*/  LDG.E.U16 R32, desc[UR58][R28.64+0x6] ;  /* 0x0000063a1c207981 */ /* 0x000f28000c1e1500 */
[----:B------:R-:W5:Y:S01]  /*17910*/  LDG.E.U16 R31, desc[UR58][R28.64+0x4] ;  /* 0x0000043a1c1f7981 */ /* 0x000f62000c1e1500 */
[----:B------:R-:W-:Y:S01]  /*17920*/  IADD3 R3, R30, R3, RZ ;  /* 0x000000031e037210 */ /* 0x000fe20007ffe0ff */
[----:B------:R-:W-:Y:S01]  /*17930*/  IMAD.U32 R33, R16, 0x10000, RZ ;  /* 0x0001000010217824 */ /* 0x000fe200078e00ff */
[----:B------:R-:W-:Y:S01]  /*17940*/  SHF.L.U32 R24, R24, 0x10, RZ ;  /* 0x0000001018187819 */ /* 0x000fe200000006ff */
[----:B------:R-:W-:Y:S01]  /*17950*/  IMAD.U32 R25, R25, 0x10000, RZ ;  /* 0x0001000019197824 */ /* 0x000fe200078e00ff */
[----:B------:R-:W-:-:S02]  /*17960*/  ISETP.GE.U32.AND P0, PT, R3, UR8, PT ;  /* 0x0000000803007c0c */ /* 0x000fc4000bf06070 */
[----:B------:R-:W-:Y:S02]  /*17970*/  SHF.L.U32 R19, R19, 0x10, RZ ;  /* 0x0000001013137819 */ /* 0x000fe400000006ff */
[----:B--2---:R-:W-:Y:S02]  /*17980*/  SHF.L.U32 R21, R21, 0x10, RZ ;  /* 0x0000001015157819 */ /* 0x004fe400000006ff */
[----:B---3--:R-:W-:Y:S02]  /*17990*/  SHF.L.U32 R16, R27, 0x10, RZ ;  /* 0x000000101b107819 */ /* 0x008fe400000006ff */
[----:B----4-:R-:W-:Y:S01]  /*179a0*/  SHF.L.U32 R32, R32, 0x10, RZ ;  /* 0x0000001020207819 */ /* 0x010fe200000006ff */
[----:B------:R-:W-:Y:S01]  /*179b0*/  FMUL.FTZ R21, R24, R21 ;  /* 0x0000001518157220 */ /* 0x000fe20000410000 */
        /* <DEDUP_REMOVED lines=11> */
.L_x_1860:
[----:B------:R-:W-:Y:S05]  /*17a70*/  BRA `(.L_x_1859) ;  /* 0x0000000000ac7947 */ /* 0x000fea0003800000 */
.L_x_1858:
[----:B------:R-:W-:Y:S01]  /*17a80*/  ULDC UR7, c[0x0][0x228] ;  /* 0x00008a0000077ab9 */ /* 0x000fe20000000800 */
[----:B------:R-:W-:Y:S01]  /*17a90*/  IMAD.U32 R25, RZ, RZ, UR9 ;  /* 0x00000009ff197e24 */ /* 0x000fe2000f8e00ff */
[----:B------:R-:W-:Y:S02]  /*17aa0*/  ISETP.GE.U32.AND P0, PT, R17, UR7, PT ;  /* 0x0000000711007c0c */ /* 0x000fe4000bf06070 */
[----:B------:R-:W-:Y:S02]  /*17ab0*/  MOV R19, UR9 ;  /* 0x0000000900137c02 */ /* 0x000fe40008000f00 */
[----:B------:R-:W-:-:S09]  /*17ac0*/  MOV R16, UR9 ;  /* 0x0000000900107c02 */ /* 0x000fd20008000f00 */
[----:B------:R-:W-:Y:S05]  /*17ad0*/  @P0 BRA `(.L_x_1859) ;  /* 0x0000000000940947 */ /* 0x000fea0003800000 */
[----:B------:R-:W-:Y:S01]  /*17ae0*/  ULDC UR6, c[0x0][0x10] ;  /* 0x0000040000067ab9 */ /* 0x000fe20000000800 */
[----:B------:R-:W0:Y:S01]  /*17af0*/  LDC R32, c[0x0][RZ] ;  /* 0x00000000ff207b82 */ /* 0x000e220000000800 */
[----:B------:R-:W-:Y:S01]  /*17b00*/  IMAD.U32 R25, RZ, RZ, UR9 ;  /* 0x00000009ff197e24 */ /* 0x000fe2000f8e00ff */
[----:B------:R-:W-:Y:S01]  /*17b10*/  MOV R19, UR9 ;  /* 0x0000000900137c02 */ /* 0x000fe20008000f00 */
[----:B------:R-:W-:Y:S01]  /*17b20*/  IMAD.MOV.U32 R3, RZ, RZ, R17 ;  /* 0x000000ffff037224 */ /* 0x000fe200078e0011 */
[----:B------:R-:W-:Y:S01]  /*17b30*/  MOV R16, UR9 ;  /* 0x0000000900107c02 */ /* 0x000fe20008000f00 */
[----:B------:R-:W-:-:S03]  /*17b40*/  IMAD R0, R0, UR6, RZ ;  /* 0x0000000600007c24 */ /* 0x000fc6000f8e02ff */
[----:B------:R-:W1:Y:S08]  /*17b50*/  LDC.64 R14, c[0x0][0x600] ;  /* 0x00018000ff0e7b82 */ /* 0x000e700000000a00 */
[----:B------:R-:W2:Y:S02]  /*17b60*/  LDC R34, c[0x0][0x4] ;  /* 0x00000100ff227b82 */ /* 0x000ea40000000800 */
.L_x_1862:
[----:B------:R-:W-:-:S05]  /*17b70*/  IADD3 R29, R0, R3, RZ ;  /* 0x00000003001d7210 */ /* 0x000fca0007ffe0ff */
[----:B0-----:R-:W-:-:S04]  /*17b80*/  IMAD R29, R29, R32, R2 ;  /* 0x000000201d1d7224 */ /* 0x001fc800078e0202 */
[----:B-1----:R-:W-:-:S05]  /*17b90*/  IMAD.WIDE.U32 R28, R29, 0x8, R14 ;  /* 0x000000081d1c7825 */ /* 0x002fca00078e000e */
[----:B------:R-:W3:Y:S04]  /*17ba0*/  LDG.E.U16 R27, desc[UR58][R28.64+0x2] ;  /* 0x0000023a1c1b7981 */ /* 0x000ee8000c1e1500 */
[----:B------:R-:W4:Y:S04]  /*17bb0*/  LDG.E.U16 R21, desc[UR58][R28.64] ;  /* 0x0000003a1c157981 */ /* 0x000f28000c1e1500 */
[----:B------:R-:W5:Y:S04]  /*17bc0*/  LDG.E.U16 R30, desc[UR58][R28.64+0x4] ;  /* 0x0000043a1c1e7981 */ /* 0x000f68000c1e1500 */
[----:B------:R-:W5:Y:S01]  /*17bd0*/  LDG.E.U16 R31, desc[UR58][R28.64+0x6] ;  /* 0x0000063a1c1f7981 */ /* 0x000f62000c1e1500 */
[----:B--2---:R-:W-:Y:S01]  /*17be0*/  IADD3 R3, R34, R3, RZ ;  /* 0x0000000322037210 */ /* 0x004fe20007ffe0ff */
[----:B------:R-:W-:Y:S01]  /*17bf0*/  IMAD.U32 R36, R25, 0x10000, RZ ;  /* 0x0001000019247824 */ /* 0x000fe200078e00ff */
[----:B------:R-:W-:-:S02]  /*17c00*/  SHF.L.U32 R24, R24, 0x10, RZ ;  /* 0x0000001018187819 */ /* 0x000fc400000006ff */
[----:B------:R-:W-:Y:S02]  /*17c10*/  ISETP.GE.U32.AND P0, PT, R3, UR7, PT ;  /* 0x0000000703007c0c */ /* 0x000fe4000bf06070 */
[----:B------:R-:W-:Y:S02]  /*17c20*/  SHF.L.U32 R19, R19, 0x10, RZ ;  /* 0x0000001013137819 */ /* 0x000fe400000006ff */
[----:B------:R-:W-:Y:S02]  /*17c30*/  SHF.L.U32 R38, R16, 0x10, RZ ;  /* 0x0000001010267819 */ /* 0x000fe400000006ff */
[----:B---3--:R-:W-:Y:S01]  /*17c40*/  SHF.L.U32 R27, R27, 0x10, RZ ;  /* 0x000000101b1b7819 */ /* 0x008fe200000006ff */
[----:B----4-:R-:W-:Y:S01]  /*17c50*/  IMAD.U32 R21, R21, 0x10000, RZ ;  /* 0x0001000015157824 */ /* 0x010fe200078e00ff */
[----:B-----5:R-:W-:-:S03]  /*17c60*/  SHF.L.U32 R30, R30, 0x10, RZ ;  /* 0x000000101e1e7819 */ /* 0x020fc600000006ff */
[----:B------:R-:W-:Y:S01]  /*17c70*/  FMUL.FTZ R21, R24, R21 ;  /* 0x0000001518157220 */ /* 0x000fe20000410000 */
[----:B------:R-:W-:Y:S02]  /*17c80*/  IMAD.U32 R31, R31, 0x10000, RZ ;  /* 0x000100001f1f7824 */ /* 0x000fe400078e00ff */
        /* <DEDUP_REMOVED lines=10> */
.L_x_1859:
[----:B------:R-:W-:Y:S05]  /*17d30*/  BSYNC B0 ;  /* 0x0000000000007941 */ /* 0x000fea0003800000 */
.L_x_1857:
[----:B------:R-:W0:Y:S01]  /*17d40*/  LDC R3, c[0x0][RZ] ;  /* 0x00000000ff037b82 */ /* 0x000e220000000800 */
[----:B------:R-:W-:Y:S01]  /*17d50*/  UIADD3 UR4, UR4, 0x10, URZ ;  /* 0x0000001004047890 */ /* 0x000fe2000fffe03f */
[----:B------:R-:W-:Y:S01]  /*17d60*/  PRMT R14, R24, 0x5410, R25 ;  /* 0x00005410180e7816 */ /* 0x000fe20000000019 */
[----:B------:R-:W-:Y:S01]  /*17d70*/  ULDC UR6, c[0x0][0x4] ;  /* 0x0000010000067ab9 */ /* 0x000fe20000000800 */
[----:B------:R-:W-:Y:S01]  /*17d80*/  PRMT R15, R19, 0x5410, R16 ;  /* 0x00005410130f7816 */ /* 0x000fe20000000010 */
[----:B------:R-:W-:Y:S02]  /*17d90*/  ULEA UR4, UR5, UR4, 0x18 ;  /* 0x0000000405047291 */ /* 0x000fe4000f8ec03f */
[----:B------:R-:W-:-:S06]  /*17da0*/  USHF.R.U32.HI UR5, URZ, 0x1, UR6 ;  /* 0x000000013f057899 */ /* 0x000fcc0008011606 */
[----:B------:R-:W-:Y:S01]  /*17db0*/  ISETP.NE.AND P0, PT, RZ, UR5, PT ;  /* 0x00000005ff007c0c */ /* 0x000fe2000bf05270 */
[----:B0-----:R-:W-:-:S05]  /*17dc0*/  IMAD R0, R17, R3, R2 ;  /* 0x0000000311007224 */ /* 0x001fca00078e0202 */
[----:B------:R-:W-:-:S05]  /*17dd0*/  LEA R0, R0, UR4, 0x3 ;  /* 0x0000000400007c11 */ /* 0x000fca000f8e18ff */
[----:B------:R0:W-:Y:S02]  /*17de0*/  STS.64 [R0], R14 ;  /* 0x0000000e00007388 */ /* 0x0001e40000000a00 */
[----:B------:R-:W-:Y:S05]  /*17df0*/  @!P0 BRA `(.L_x_1863) ;  /* 0x0000000000908947 */ /* 0x000fea0003800000 */
[----:B0-----:R-:W-:-:S07]  /*17e00*/  MOV R14, UR5 ;  /* 0x00000005000e7c02 */ /* 0x001fce0008000f00 */
.L_x_1866:
[--C-:B------:R-:W-:Y:S01]  /*17e10*/  IMAD.IADD R15, R17, 0x1, R14.reuse ;  /* 0x00000001110f7824 */ /* 0x100fe200078e020e */
        /* <DEDUP_REMOVED lines=8> */
[----:B------:R-:W-:Y:S01]  /*17ea0*/  SHF.L.U32 R25, R25, 0x10, RZ ;  /* 0x0000001019197819 */ /* 0x000fe200000006ff */
[----:B------:R-:W-:Y:S01]  /*17eb0*/  IMAD.U32 R24, R24, 0x10000, RZ ;  /* 0x0001000018187824 */ /* 0x000fe200078e00ff */
[----:B------:R-:W-:Y:S02]  /*17ec0*/  SHF.L.U32 R19, R19, 0x10, RZ ;  /* 0x0000001013137819 */ /* 0x000fe400000006ff */
[----:B------:R-:W-:Y:S02]  /*17ed0*/  LEA R14, R14, UR4, 0x3 ;  /* 0x000000040e0e7c11 */ /* 0x000fe4000f8e18ff */
[----:B------:R-:W-:-:S03]  /*17ee0*/  SHF.L.U32 R16, R16, 0x10, RZ ;  /* 0x0000001010107819 */ /* 0x000fc600000006ff */
[----:B------:R-:W0:Y:S02]  /*17ef0*/  LDS.64 R30, [R14] ;  /* 0x000000000e1e7984 */ /* 0x000e240000000a00 */
[C---:B0-----:R-:W-:Y:S02]  /*17f00*/  PRMT R15, R30.reuse, 0x7632, R15 ;  /* 0x000076321e0f7816 */ /* 0x041fe4000000000f */
[----:B------:R-:W-:Y:S02]  /*17f10*/  PRMT R21, R31, 0x7632, R21 ;  /* 0x000076321f157816 */ /* 0x000fe40000000015 */
[----:B------:R-:W-:Y:S01]  /*17f20*/  SHF.L.U32 R27, R30, 0x10, RZ ;  /* 0x000000101e1b7819 */ /* 0x000fe200000006ff */
[----:B------:R-:W-:Y:S01]  /*17f30*/  IMAD.U32 R28, R15, 0x10000, RZ ;  /* 0x000100000f1c7824 */ /* 0x000fe200078e00ff */
[----:B------:R-:W-:Y:S02]  /*17f40*/  SHF.L.U32 R30, R31, 0x10, RZ ;  /* 0x000000101f1e7819 */ /* 0x000fe400000006ff */
        /* <DEDUP_REMOVED lines=8> */
[C---:B------:R-:W-:Y:S02]  /*17fd0*/  PRMT R16, R19.reuse, 0x7632, R16 ;  /* 0x0000763213107816 */ /* 0x040fe40000000010 */
[----:B------:R-:W-:Y:S02]  /*17fe0*/  PRMT R14, R24, 0x5410, R25 ;  /* 0x00005410180e7816 */ /* 0x000fe40000000019 */
[----:B------:R-:W-:-:S05]  /*17ff0*/  PRMT R15, R19, 0x5410, R16 ;  /* 0x00005410130f7816 */ /* 0x000fca0000000010 */
[----:B------:R0:W-:Y:S02]  /*18000*/  STS.64 [R0], R14 ;  /* 0x0000000e00007388 */ /* 0x0001e40000000a00 */
.L_x_1865:
[----:B------:R-:W-:Y:S05]  /*18010*/  BSYNC B0 ;  /* 0x0000000000007941 */ /* 0x000fea0003800000 */
.L_x_1864:
[----:B0-----:R-:W-:Y:S01]  /*18020*/  IMAD.MOV.U32 R14, RZ, RZ, R29 ;  /* 0x000000ffff0e7224 */ /* 0x001fe200078e001d */
[----:B------:R-:W-:Y:S06]  /*18030*/  @P2 BRA `(.L_x_1866) ;  /* 0xfffffffc00742947 */ /* 0x000fec000383ffff */
.L_x_1863:
[----:B------:R-:W-:Y:S02]  /*18040*/  ULDC UR4, c[0x0][0x22c] ;  /* 0x00008b0000047ab9 */ /* 0x000fe40000000800 */
[----:B------:R-:W-:-:S13]  /*18050*/  ISETP.NE.AND P0, PT, RZ, UR4, PT ;  /* 0x00000004ff007c0c */ /* 0x000fda000bf05270 */
[----:B------:R-:W-:Y:S05]  /*18060*/  @!P0 BRA `(.L_x_1867) ;  /* 0x0000000400448947 */ /* 0x000fea0003800000 */
[----:B------:R-:W-:Y:S02]  /*18070*/  ISETP.GT.AND P0, PT, R3, 0x20, PT ;  /* 0x000000200300780c */ /* 0x000fe40003f04270 */
[----:B0-----:R-:W-:-:S11]  /*18080*/  MOV R14, R3 ;  /* 0x00000003000e7202 */ /* 0x001fd60000000f00 */
[----:B------:R-:W-:Y:S05]  /*18090*/  @!P0 BRA `(.L_x_1868) ;  /* 0x0000000000b08947 */ /* 0x000fea0003800000 */
[----:B------:R-:W-:Y:S02]  /*180a0*/  PRMT R28, R24, 0x5410, R25 ;  /* 0x00005410181c7816 */ /* 0x000fe40000000019 */
[----:B------:R-:W-:Y:S02]  /*180b0*/  PRMT R29, R19, 0x5410, R16 ;  /* 0x00005410131d7816 */ /* 0x000fe40000000010 */
[----:B------:R-:W-:-:S03]  /*180c0*/  LEA.HI R14, R3, R3, RZ, 0x1 ;  /* 0x00000003030e7211 */ /* 0x000fc600078f08ff */
[----:B------:R0:W-:Y:S01]  /*180d0*/  STS.64 [R0], R28 ;  /* 0x0000001c00007388 */ /* 0x0001e20000000a00 */
[----:B------:R-:W-:Y:S01]  /*180e0*/  SHF.R.S32.HI R15, RZ, 0x1, R14 ;  /* 0x00000001ff0f7819 */ /* 0x000fe2000001140e */
[----:B------:R-:W-:-:S03]  /*180f0*/  HFMA2.MMA R14, -RZ, RZ, 0, 1.9073486328125e-06 ;  /* 0x00000020ff0e7435 */ /* 0x000fc600000001ff */
[----:B------:R-:W-:-:S13]  /*18100*/  ISETP.GE.AND P0, PT, R15, 0x20, PT ;  /* 0x000000200f00780c */ /* 0x000fda0003f06270 */
[----:B0-----:R-:W-:Y:S05]  /*18110*/  @!P0 BRA `(.L_x_1868) ;  /* 0x0000000000908947 */ /* 0x001fea0003800000 */
.L_x_1871:
[----:B------:R-:W-:Y:S01]  /*18120*/  IMAD.IADD R14, R2, 0x1, R15 ;  /* 0x00000001020e7824 */ /* 0x000fe200078e020f */
[----:B------:R-:W-:Y:S04]  /*18130*/  BAR.SYNC.DEFER_BLOCKING 0x0 ;  /* 0x0000000000007b1d */ /* 0x000fe80000010000 */
[----:B------:R-:W-:Y:S02]  /*18140*/  ISETP.GE.U32.AND P0, PT, R14, R3, PT ;  /* 0x000000030e00720c */ /* 0x000fe40003f06070 */
[----:B------:R-:W-:Y:S02]  /*18150*/  BSSY B0, `(.L_x_1869) ;  /* 0x000001c000007945 */ /* 0x000fe40003800000 */
[----:B------:R-:W-:-:S13]  /*18160*/  ISETP.GE.U32.OR P0, PT, R2, R15, P0 ;  /* 0x0000000f0200720c */ /* 0x000fda0000706470 */
[----:B0-----:R-:W-:Y:S05]  /*18170*/  @P0 BRA `(.L_x_1870) ;  /* 0x0000000000640947 */ /* 0x001fea0003800000 */
[----:B------:R-:W-:Y:S01]  /*18180*/  LEA R14, R15, R0, 0x3 ;  /* 0x000000000f0e7211 */ /* 0x000fe200078e18ff */
[----:B------:R-:W-:Y:S01]  /*18190*/  IMAD.U32 R19, R19, 0x10000, RZ ;  /* 0x0001000013137824 */ /* 0x000fe200078e00ff */
[----:B------:R-:W-:Y:S02]  /*181a0*/  SHF.L.U32 R24, R24, 0x10, RZ ;  /* 0x0000001018187819 */ /* 0x000fe400000006ff */
[----:B------:R-:W-:Y:S01]  /*181b0*/  SHF.L.U32 R30, R25, 0x10, RZ ;  /* 0x00000010191e7819 */ /* 0x000fe200000006ff */
[----:B------:R-:W0:Y:S01]  /*181c0*/  LDS.64 R28, [R14] ;  /* 0x000000000e1c7984 */ /* 0x000e220000000a00 */
[----:B------:R-:W-:Y:S02]  /*181d0*/  SHF.L.U32 R16, R16, 0x10, RZ ;  /* 0x0000001010107819 */ /* 0x000fe400000006ff */
[----:B0-----:R-:W-:Y:S02]  /*181e0*/  PRMT R17, R28, 0x7632, R17 ;  /* 0x000076321c117816 */ /* 0x001fe40000000011 */
[----:B------:R-:W-:-:S02]  /*181f0*/  PRMT R21, R29, 0x7632, R21 ;  /* 0x000076321d157816 */ /* 0x000fc40000000015 */
[----:B------:R-:W-:Y:S01]  /*18200*/  SHF.L.U32 R27, R28, 0x10, RZ ;  /* 0x000000101c1b7819 */ /* 0x000fe200000006ff */
[----:B------:R-:W-:Y:S01]  /*18210*/  IMAD.U32 R28, R29, 0x10000, RZ ;  /* 0x000100001d1c7824 */ /* 0x000fe200078e00ff */
[----:B------:R-:W-:Y:S01]  /*18220*/  SHF.L.U32 R17, R17, 0x10, RZ ;  /* 0x0000001011117819 */ /* 0x000fe200000006ff */
[----:B------:R-:W-:Y:S02]  /*18230*/  IMAD.U32 R21, R21, 0x10000, RZ ;  /* 0x0001000015157824 */ /* 0x000fe400078e00ff */
[----:B------:R-:W-:Y:S01]  /*18240*/  FMUL.FTZ R27, R24, R27 ;  /* 0x0000001b181b7220 */ /* 0x000fe20000410000 */
[----:B------:R-:W-:Y:S01]  /*18250*/  FMUL.FTZ R28, R19, R28 ;  /* 0x0000001c131c7220 */ /* 0x000fe20000410000 */
[----:B------:R-:W-:Y:S01]  /*18260*/  FMUL.FTZ R14, R30, R17 ;  /* 0x000000111e0e7220 */ /* 0x000fe20000410000 */
[----:B------:R-:W-:-:S04]  /*18270*/  FMUL.FTZ R21, R16, R21 ;  /* 0x0000001510157220 */ /* 0x000fc80000410000 */
        /* <DEDUP_REMOVED lines=9> */
.L_x_1870:
[----:B------:R-:W-:Y:S05]  /*18310*/  BSYNC B0 ;  /* 0x0000000000007941 */ /* 0x000fea0003800000 */
.L_x_1869:
[----:B------:R-:W-:-:S04]  /*18320*/  SHF.R.S32.HI R15, RZ, 0x1, R15 ;  /* 0x00000001ff0f7819 */ /* 0x000fc8000001140f */
[----:B------:R-:W-:-:S13]  /*18330*/  ISETP.GE.AND P0, PT, R15, 0x20, PT ;  /* 0x000000200f00780c */ /* 0x000fda0003f06270 */
[----:B------:R-:W-:Y:S05]  /*18340*/  @P0 BRA `(.L_x_1871) ;  /* 0xfffffffc00740947 */ /* 0x000fea000383ffff */
[----:B------:R-:W-:-:S07]  /*18350*/  MOV R14, 0x20 ;  /* 0x00000020000e7802 */ /* 0x000fce0000000f00 */
.L_x_1868:
[----:B------:R-:W-:Y:S01]  /*18360*/  BAR.SYNC.DEFER_BLOCKING 0x0 ;  /* 0x0000000000007b1d */ /* 0x000fe20000010000 */
[----:B------:R-:W-:-:S13]  /*18370*/  ISETP.GE.AND P0, PT, R14, 0x2, PT ;  /* 0x000000020e00780c */ /* 0x000fda0003f06270 */
[----:B------:R-:W-:Y:S05]  /*18380*/  @!P0 BRA `(.L_x_1867) ;  /* 0x00000000007c8947 */ /* 0x000fea0003800000 */
[----:B------:R-:W-:-:S11]  /*18390*/  HFMA2.MMA R3, -RZ, RZ, 0, 5.9604644775390625e-08 ;  /* 0x00000001ff037435 */ /* 0x000fd600000001ff */
.L_x_1872:
[----:B------:R-:W-:Y:S01]  /*183a0*/  SHF.L.U32 R25, R25, 0x10, RZ ;  /* 0x0000001019197819 */ /* 0x000fe200000006ff */
[----:B------:R-:W-:Y:S01]  /*183b0*/  IMAD.U32 R27, R24, 0x10000, RZ ;  /* 0x00010000181b7824 */ /* 0x000fe200078e00ff */
[----:B0-----:R-:W-:Y:S01]  /*183c0*/  SHF.L.U32 R28, R19, 0x10, RZ ;  /* 0x00000010131c7819 */ /* 0x001fe200000006ff */
        /* <DEDUP_REMOVED lines=16> */
[----:B------:R-:W-:Y:S02]  /*184d0*/  PRMT R25, R16, 0x7610, R25 ;  /* 0x0000761010197816 */ /* 0x000fe40000000019 */
[----:B0-----:R-:W-:Y:S02]  /*184e0*/  SHF.L.U32 R24, R21, 0x10, RZ ;  /* 0x0000001015187819 */ /* 0x001fe400000006ff */
[----:B------:R-:W-:-:S03]  /*184f0*/  F2FP.BF16.F32.PACK_AB R2, RZ, R2 ;  /* 0x00000002ff02723e */ /* 0x000fc600000010ff */
[----:B------:R-:W-:Y:S01]  /*18500*/  FMUL.FTZ R24, R29, R24 ;  /* 0x000000181d187220 */ /* 0x000fe20000410000 */
[----:B-1----:R-:W-:-:S04]  /*18510*/  IMAD.U32 R19, R17, 0x10000, RZ ;  /* 0x0001000011137824 */ /* 0x002fc800078e00ff */
[----:B------:R-:W-:Y:S01]  /*18520*/  F2FP.BF16.F32.PACK_AB R0, RZ, R24 ;  /* 0x00000018ff00723e */ /* 0x000fe200000010ff */
[----:B------:R-:W-:Y:S01]  /*18530*/  FMUL.FTZ R19, R28, R19 ;  /* 0x000000131c137220 */ /* 0x000fe20000410000 */
[----:B------:R-:W-:Y:S02]  /*18540*/  PRMT R24, R2, 0x7610, R24 ;  /* 0x0000761002187816 */ /* 0x000fe40000000018 */
[----:B------:R-:W-:Y:S02]  /*18550*/  PRMT R16, R0, 0x7610, R16 ;  /* 0x0000761000107816 */ /* 0x000fe40000000010 */
[----:B------:R-:W-:Y:S01]  /*18560*/  F2FP.BF16.F32.PACK_AB R19, RZ, R19 ;  /* 0x00000013ff13723e */ /* 0x000fe200000010ff */
[----:B------:R-:W-:Y:S06]  /*18570*/  @!P0 BRA `(.L_x_1872) ;  /* 0xfffffffc00888947 */ /* 0x000fec000383ffff */
.L_x_1867:
        /* <DEDUP_REMOVED lines=9> */
[----:B0-----:R-:W2:Y:S04]  /*18610*/  LDG.E.U16 R0, desc[UR58][R4.64] ;  /* 0x0000003a04007981 */ /* 0x001ea8000c1e1500 */
[----:B------:R-:W3:Y:S04]  /*18620*/  LDG.E.U16 R2, desc[UR58][R4.64+0x2] ;  /* 0x0000023a04027981 */ /* 0x000ee8000c1e1500 */
[----:B------:R-:W4:Y:S04]  /*18630*/  LDG.E.U16 R7, desc[UR58][R4.64+0x6] ;  /* 0x0000063a04077981 */ /* 0x000f28000c1e1500 */
[----:B------:R-:W5:Y:S01]  /*18640*/  LDG.E.U16 R3, desc[UR58][R4.64+0x4] ;  /* 0x0000043a04037981 */ /* 0x000f62000c1e1500 */
[----:B------:R-:W-:Y:S01]  /*18650*/  SHF.L.U32 R25, R25, 0x10, RZ ;  /* 0x0000001019197819 */ /* 0x000fe200000006ff */
[----:B------:R-:W-:Y:S01]  /*18660*/  IMAD.U32 R9, R24, 0x10000, RZ ;  /* 0x0001000018097824 */ /* 0x000fe200078e00ff */
[----:B------:R-:W-:Y:S01]  /*18670*/  SHF.L.U32 R19, R19, 0x10, RZ ;  /* 0x0000001013137819 */ /* 0x000fe200000006ff */
[----:B------:R-:W-:Y:S01]  /*18680*/  IMAD.U32 R16, R16, 0x10000, RZ ;  /* 0x0001000010107824 */ /* 0x000fe200078e00ff */
[----:B--2---:R-:W-:-:S02]  /*18690*/  SHF.L.U32 R0, R0, 0x10, RZ ;  /* 0x0000001000007819 */ /* 0x004fc400000006ff */
[----:B---3--:R-:W-:Y:S02]  /*186a0*/  SHF.L.U32 R2, R2, 0x10, RZ ;  /* 0x0000001002027819 */ /* 0x008fe400000006ff */
[----:B----4-:R-:W-:Y:S01]  /*186b0*/  SHF.L.U32 R7, R7, 0x10, RZ ;  /* 0x0000001007077819 */ /* 0x010fe200000006ff */
[----:B-----5:R-:W-:Y:S02]  /*186c0*/  IMAD.U32 R6, R3, 0x10000, RZ ;  /* 0x0001000003067824 */ /* 0x020fe400078e00ff */
        /* <DEDUP_REMOVED lines=10> */
.L_x_1874:
[----:B------:R-:W-:Y:S05]  /*18770*/  @!P1 BRA `(.L_x_1875) ;  /* 0x00000004006c9947 */ /* 0x000fea0003800000 */
[----:B------:R-:W1:Y:S02]  /*18780*/  LDC R17, c[0x0][0x61c] ;  /* 0x00018700ff117b82 */ /* 0x000e640000000800 */
[----:B-1----:R-:W-:-:S04]  /*18790*/  ISETP.NE.AND P0, PT, R17, 0x1, PT ;  /* 0x000000011100780c */ /* 0x002fc80003f05270 */
[----:B0-----:R-:W-:-:S09]  /*187a0*/  P2R R0, PR, RZ, 0x1 ;  /* 0x00000001ff007803 */ /* 0x001fd20000000000 */
        /* <DEDUP_REMOVED lines=14> */
[----:B0-----:R-:W-:-:S07]  /*18890*/  MOV R13, RZ ;  /* 0x000000ff000d7202 */ /* 0x001fce0000000f00 */
[----:B------:R-:W-:-:S07]  /*188a0*/  LEPC R20, `(.L_x_1876) ;  /* 0x000000001014794e */ /* 0x000fce0000000000 */
[----:B-1----:R-:W-:Y:S05]  /*188b0*/  CALL.ABS.NOINC R2 ;  /* 0x0000000002007343 */ /* 0x002fea0003c00000 */
.L_x_1876:
        /* <DEDUP_REMOVED lines=9> */
[----:B------:R-:W-:Y:S01]  /*18950*/  IMAD.U32 R4, RZ, RZ, UR4 ;  /* 0x00000004ff047e24 */ /* 0x000fe2000f8e00ff */
[----:B------:R1:W2:Y:S01]  /*18960*/  LDC.64 R2, c[0x4][R0] ;  /* 0x0100000000027b82 */ /* 0x0002a20000000a00 */
[----:B------:R-:W-:Y:S01]  /*18970*/  MOV R5, UR5 ;  /* 0x0000000500057c02 */ /* 0x000fe20008000f00 */
[----:B------:R-:W-:Y:S01]  /*18980*/  ULDC.64 UR4, c[0x4][0x640] ;  /* 0x0101900000047ab9 */ /* 0x000fe20000000a00 */
[----:B------:R-:W-:Y:S01]  /*18990*/  HFMA2.MMA R12, -RZ, RZ, 0, 5.9604644775390625e-08 ;  /* 0x00000001ff0c7435 */ /* 0x000fe200000001ff */
        /* <DEDUP_REMOVED lines=8> */
.L_x_1877:
[----:B------:R-:W-:Y:S01]  /*18a20*/  ULDC.64 UR4, c[0x0][0x5e8] ;  /* 0x00017a0000047ab9 */ /* 0x000fe20000000a00 */
[----:B------:R-:W-:Y:S02]  /*18a30*/  ISETP.NE.AND P6, PT, R17, 0x1, PT ;  /* 0x000000011100780c */ /* 0x000fe40003fc5270 */
[----:B------:R-:W-:-:S05]  /*18a40*/  IADD3 R2, P0, R23, UR4, RZ ;  /* 0x0000000417027c10 */ /* 0x000fca000ff1e0ff */
[----:B------:R-:W-:-:S05]  /*18a50*/  IMAD.X R3, RZ, RZ, UR5, P0 ;  /* 0x00000005ff037e24 */ /* 0x000fca00080e06ff */
[----:B------:R1:W-:Y:S01]  /*18a60*/  STG.E.U16 desc[UR58][R2.64], R25 ;  /* 0x0000001902007986 */ /* 0x0003e2000c10153a */
[----:B------:R-:W-:Y:S05]  /*18a70*/  @!P6 BRA `(.L_x_1878) ;  /* 0x000000000040e947 */ /* 0x000fea0003800000 */
[----:B------:R-:W-:Y:S01]  /*18a80*/  MOV R0, 0x660 ;  /* 0x0000066000007802 */ /* 0x000fe20000000f00 */
[----:B------:R-:W-:Y:S01]  /*18a90*/  ULDC.64 UR4, c[0x4][0x650] ;  /* 0x0101940000047ab9 */ /* 0x000fe20000000a00 */
[----:B------:R-:W-:Y:S01]  /*18aa0*/  ULDC.64 UR6, c[0x4][0x4a8] ;  /* 0x01012a0000067ab9 */ /* 0x000fe20000000a00 */
[----:B------:R-:W-:Y:S01]  /*18ab0*/  MOV R4, UR4 ;  /* 0x0000000400047c02 */ /* 0x000fe20008000f00 */
[----:B-1----:R1:W2:Y:S01]  /*18ac0*/  LDC.64 R2, c[0x4][R0] ;  /* 0x0100000000027b82 */ /* 0x0022a20000000a00 */
        /* <DEDUP_REMOVED lines=11> */
.L_x_1878:
        /* <DEDUP_REMOVED lines=10> */
[----:B-1----:R1:W3:Y:S01]  /*18c20*/  LDC.64 R2, c[0x4][R0] ;  /* 0x0100000000027b82 */ /* 0x0022e20000000a00 */
        /* <DEDUP_REMOVED lines=10> */
[----:B0-23--:R-:W-:Y:S05]  /*18cd0*/  CALL.ABS.NOINC R2 ;  /* 0x0000000002007343 */ /* 0x00dfea0003c00000 */
.L_x_1879:
[----:B------:R-:W-:Y:S02]  /*18ce0*/  ULDC.64 UR4, c[0x0][0x5e8] ;  /* 0x00017a0000047ab9 */ /* 0x000fe40000000a00 */
[----:B------:R-:W-:-:S04]  /*18cf0*/  IADD3 R18, P0, R18, UR4, RZ ;  /* 0x0000000412127c10 */ /* 0x000fc8000ff1e0ff */
[----:B--2---:R-:W-:-:S05]  /*18d00*/  IADD3.X R19, RZ, UR5, RZ, P0, !PT ;  /* 0x00000005ff137c10 */ /* 0x004fca00087fe4ff */
[----:B------:R-:W-:Y:S01]  /*18d10*/  STG.E.U16 desc[UR58][R18.64], R16 ;  /* 0x0000001012007986 */ /* 0x000fe2000c10153a */
[----:B------:R-:W-:Y:S05]  /*18d20*/  EXIT ;  /* 0x000000000000794d */ /* 0x000fea0003800000 */
.L_x_1875:
[----:B------:R-:W-:Y:S04]  /*18d30*/  STG.E.U16 desc[UR58][R4.64], R24 ;  /* 0x0000001804007986 */ /* 0x000fe8000c10153a */
[----:B------:R-:W-:Y:S04]  /*18d40*/  STG.E.U16 desc[UR58][R4.64+0x2], R25 ;  /* 0x0000021904007986 */ /* 0x000fe8000c10153a */
[----:B------:R-:W-:Y:S04]  /*18d50*/  STG.E.U16 desc[UR58][R4.64+0x4], R19 ;  /* 0x0000041304007986 */ /* 0x000fe8000c10153a */
[----:B------:R-:W-:Y:S01]  /*18d60*/  STG.E.U16 desc[UR58][R4.64+0x6], R16 ;  /* 0x0000061004007986 */ /* 0x000fe2000c10153a */
[----:B------:R-:W-:Y:S05]  /*18d70*/  EXIT ;  /* 0x000000000000794d */ /* 0x000fea0003800000 */
.L_x_1873:
        /* <DEDUP_REMOVED lines=26> */
.L_x_1880:
        /* <DEDUP_REMOVED lines=21> */
.L_x_1882:
        /* <DEDUP_REMOVED lines=22> */
.L_x_1883:
        /* <DEDUP_REMOVED lines=22> */
.L_x_1884:
        /* <DEDUP_REMOVED lines=22> */
.L_x_1885:
[----:B------:R-:W-:Y:S02]  /*19490*/  ULDC.64 UR4, c[0x0][0x5e8] ;  /* 0x00017a0000047ab9 */ /* 0x000fe40000000a00 */
[----:B------:R-:W-:-:S04]  /*194a0*/  IADD3 R18, P0, R18, UR4, RZ ;  /* 0x0000000412127c10 */ /* 0x000fc8000ff1e0ff */
[----:B--2---:R-:W-:-:S05]  /*194b0*/  IADD3.X R19, RZ, UR5, RZ, P0, !PT ;  /* 0x00000005ff137c10 */ /* 0x004fca00087fe4ff */
[----:B------:R-:W-:Y:S01]  /*194c0*/  STG.E.U16 desc[UR58][R18.64], R16 ;  /* 0x0000001012007986 */ /* 0x000fe2000c10153a */
[----:B------:R-:W-:Y:S05]  /*194d0*/  EXIT ;  /* 0x000000000000794d */ /* 0x000fea0003800000 */
.L_x_1881:
[----:B------:R-:W-:Y:S04]  /*194e0*/  STG.E.U16 desc[UR58][R6.64], R24 ;  /* 0x0000001806007986 */ /* 0x000fe8000c10153a */
[----:B------:R-:W-:Y:S04]  /*194f0*/  STG.E.U16 desc[UR58][R8.64], R25 ;  /* 0x0000001908007986 */ /* 0x000fe8000c10153a */
[----:B------:R-:W-:Y:S04]  /*19500*/  STG.E.U16 desc[UR58][R10.64], R19 ;  /* 0x000000130a007986 */ /* 0x000fe8000c10153a */
[----:B------:R-:W-:Y:S01]  /*19510*/  STG.E.U16 desc[UR58][R12.64], R16 ;  /* 0x000000100c007986 */ /* 0x000fe2000c10153a */
[----:B------:R-:W-:Y:S05]  /*19520*/  EXIT ;  /* 0x000000000000794d */ /* 0x000fea0003800000 */
.L_x_1846:
        /* <DEDUP_REMOVED lines=11> */
[----:B------:R-:W0:Y:S01]  /*195e0*/  LDC.U8 R0, c[0x0][0x618] ;  /* 0x00018600ff007b82 */ /* 0x000e220000000000 */
[----:B------:R-:W-:-:S04]  /*195f0*/  ISETP.NE.U32.AND P0, PT, R4, RZ, PT ;  /* 0x000000ff0400720c */ /* 0x000fc80003f05070 */
[----:B------:R-:W-:-:S13]  /*19600*/  ISETP.NE.AND.EX P0, PT, R20, RZ, PT, P0 ;  /* 0x000000ff1400720c */ /* 0x000fda0003f05300 */
[----:B------:R-:W-:Y:S05]  /*19610*/  @!P0 BRA `(.L_x_1886) ;  /* 0x0000000400ec8947 */ /* 0x000fea0003800000 */
[----:B0-----:R-:W-:Y:S01]  /*19620*/  ISETP.NE.AND P0, PT, R0, RZ, PT ;  /* 0x000000ff0000720c */ /* 0x001fe20003f05270 */
[----:B------:R-:W-:Y:S02]  /*19630*/  ULDC.U8 UR4, c[0x0][0x619] ;  /* 0x0001864000047ab9 */ /* 0x000fe40000000000 */
[----:B------:R-:W-:-:S10]  /*19640*/  ISETP.NE.AND P1, PT, RZ, UR4, PT ;  /* 0x00000004ff007c0c */ /* 0x000fd4000bf25270 */
[----:B------:R-:W-:Y:S05]  /*19650*/  @!P0 BRA `(.L_x_1887) ;  /* 0x0000000000588947 */ /* 0x000fea0003800000 */
[----:B------:R-:W2:Y:S04]  /*19660*/  LDG.E.U16 R0, desc[UR58][R4.64] ;  /* 0x0000003a04007981 */ /* 0x000ea8000c1e1500 */
        /* <DEDUP_REMOVED lines=21> */
.L_x_1887:
[----:B------:R-:W-:Y:S05]  /*197c0*/  @!P1 BRA `(.L_x_1888) ;  /* 0x00000004006c9947 */ /* 0x000fea0003800000 */
[----:B------:R-:W0:Y:S02]  /*197d0*/  LDC R17, c[0x0][0x61c] ;  /* 0x00018700ff117b82 */ /* 0x000e240000000800 */
[----:B0-----:R-:W-:-:S04]  /*197e0*/  ISETP.NE.AND P0, PT, R17, 0x1, PT ;  /* 0x000000011100780c */ /* 0x001fc80003f05270 */
[----:B------:R-:W-:-:S09]  /*197f0*/  P2R R0, PR, RZ, 0x1 ;  /* 0x00000001ff007803 */ /* 0x000fd20000000000 */
        /* <DEDUP_REMOVED lines=17> */
.L_x_1889:
        /* <DEDUP_REMOVED lines=22> */
.L_x_1890:
        /* <DEDUP_REMOVED lines=22> */
.L_x_1891:
        /* <DEDUP_REMOVED lines=22> */
.L_x_1892:
[----:B------:R-:W-:Y:S02]  /*19d30*/  ULDC.64 UR4, c[0x0][0x5e8] ;  /* 0x00017a0000047ab9 */ /* 0x000fe40000000a00 */
[----:B------:R-:W-:-:S04]  /*19d40*/  IADD3 R18, P0, R18, UR4, RZ ;  /* 0x0000000412127c10 */ /* 0x000fc8000ff1e0ff */
[----:B--2---:R-:W-:-:S05]  /*19d50*/  IADD3.X R19, RZ, UR5, RZ, P0, !PT ;  /* 0x00000005ff137c10 */ /* 0x004fca00087fe4ff */
[----:B------:R-:W-:Y:S01]  /*19d60*/  STG.E.U16 desc[UR58][R18.64], R16 ;  /* 0x0000001012007986 */ /* 0x000fe2000c10153a */
[----:B------:R-:W-:Y:S05]  /*19d70*/  EXIT ;  /* 0x000000000000794d */ /* 0x000fea0003800000 */
.L_x_1888:
[----:B------:R-:W-:Y:S04]  /*19d80*/  STG.E.U16 desc[UR58][R4.64], R25 ;  /* 0x0000001904007986 */ /* 0x000fe8000c10153a */
[----:B------:R-:W-:Y:S04]  /*19d90*/  STG.E.U16 desc[UR58][R4.64+0x2], R24 ;  /* 0x0000021804007986 */ /* 0x000fe8000c10153a */
[----:B------:R-:W-:Y:S04]  /*19da0*/  STG.E.U16 desc[UR58][R4.64+0x4], R19 ;  /* 0x0000041304007986 */ /* 0x000fe8000c10153a */
[----:B------:R-:W-:Y:S01]  /*19db0*/  STG.E.U16 desc[UR58][R4.64+0x6], R16 ;  /* 0x0000061004007986 */ /* 0x000fe2000c10153a */
[----:B------:R-:W-:Y:S05]  /*19dc0*/  EXIT ;  /* 0x000000000000794d */ /* 0x000fea0003800000 */
.L_x_1886:
        /* <DEDUP_REMOVED lines=26> */
.L_x_1893:
        /* <DEDUP_REMOVED lines=21> */
.L_x_1895:
        /* <DEDUP_REMOVED lines=22> */
.L_x_1896:
        /* <DEDUP_REMOVED lines=22> */
.L_x_1897:
        /* <DEDUP_REMOVED lines=22> */
.L_x_1898:
[----:B------:R-:W-:Y:S02]  /*1a4e0*/  ULDC.64 UR4, c[0x0][0x5e8] ;  /* 0x00017a0000047ab9 */ /* 0x000fe40000000a00 */
[----:B------:R-:W-:-:S04]  /*1a4f0*/  IADD3 R18, P0, R18, UR4, RZ ;  /* 0x0000000412127c10 */ /* 0x000fc8000ff1e0ff */
[----:B--2---:R-:W-:-:S05]  /*1a500*/  IADD3.X R19, RZ, UR5, RZ, P0, !PT ;  /* 0x00000005ff137c10 */ /* 0x004fca00087fe4ff */
[----:B------:R-:W-:Y:S01]  /*1a510*/  STG.E.U16 desc[UR58][R18.64], R16 ;  /* 0x0000001012007986 */ /* 0x000fe2000c10153a */
[----:B------:R-:W-:Y:S05]  /*1a520*/  EXIT ;  /* 0x000000000000794d */ /* 0x000fea0003800000 */
.L_x_1894:
[----:B------:R-:W-:Y:S04]  /*1a530*/  STG.E.U16 desc[UR58][R6.64], R25 ;  /* 0x0000001906007986 */ /* 0x000fe8000c10153a */
[----:B------:R-:W-:Y:S04]  /*1a540*/  STG.E.U16 desc[UR58][R8.64], R24 ;  /* 0x0000001808007986 */ /* 0x000fe8000c10153a */
[----:B------:R-:W-:Y:S04]  /*1a550*/  STG.E.U16 desc[UR58][R10.64], R19 ;  /* 0x000000130a007986 */ /* 0x000fe8000c10153a */
[----:B------:R-:W-:Y:S01]  /*1a560*/  STG.E.U16 desc[UR58][R12.64], R16 ;  /* 0x000000100c007986 */ /* 0x000fe2000c10153a */
[----:B------:R-:W-:Y:S05]  /*1a570*/  EXIT ;  /* 0x000000000000794d */ /* 0x000fea0003800000 */
.L_x_1899:
        /* <DEDUP_REMOVED lines=16> */
.L_x_8775:


//--------------------- .text._ZN2at6native13reduce_kernelILi512ELi1ENS0_8ReduceOpIN3c104HalfENS0_14func_wrapper_tIS4_NS0_55_GLOBAL__N__0955718d_22_SparseCsrTensorMath_cu_868dd54514ReductionMulOpIS4_EEEEjS4_Li4ELi4EEEEEvT1_ --------------------------
	.section	.text._ZN2at6native13reduce_kernelILi512ELi1ENS0_8ReduceOpIN3c104HalfENS0_14func_wrapper_tIS4_NS0_55_GLOBAL__N__0955718d_22_SparseCsrTensorMath_cu_868dd54514ReductionMulOpIS4_EEEEjS4_Li4ELi4EEEEEvT1_,"ax",@progbits
	.align	128
.text._ZN2at6native13reduce_kernelILi512ELi1ENS0_8ReduceOpIN3c104HalfENS0_14func_wrapper_tIS4_NS0_55_GLOBAL__N__0955718d_22_SparseCsrTensorMath_cu_868dd54514ReductionMulOpIS4_EEEEjS4_Li4ELi4EEEEEvT1_:
        .type           _ZN2at6native13reduce_kernelILi512ELi1ENS0_8ReduceOpIN3c104HalfENS0_14func_wrapper_tIS4_NS0_55_GLOBAL__N__0955718d_22_SparseCsrTensorMath_cu_868dd54514ReductionMulOpIS4_EEEEjS4_Li4ELi4EEEEEvT1_,@function
        .size           _ZN2at6native13reduce_kernelILi512ELi1ENS0_8ReduceOpIN3c104HalfENS0_14func_wrapper_tIS4_NS0_55_GLOBAL__N__0955718d_22_SparseCsrTensorMath_cu_868dd54514ReductionMulOpIS4_EEEEjS4_Li4ELi4EEEEEvT1_,(.L_x_8776 - _ZN2at6native13reduce_kernelILi512ELi1ENS0_8ReduceOpIN3c104HalfENS0_14func_wrapper_tIS4_NS0_55_GLOBAL__N__0955718d_22_SparseCsrTensorMath_cu_868dd54514ReductionMulOpIS4_EEEEjS4_Li4ELi4EEEEEvT1_)
        .other          _ZN2at6native13reduce_kernelILi512ELi1ENS0_8ReduceOpIN3c104HalfENS0_14func_wrapper_tIS4_NS0_55_GLOBAL__N__0955718d_22_SparseCsrTensorMath_cu_868dd54514ReductionMulOpIS4_EEEEjS4_Li4ELi4EEEEEvT1_,@"STO_CUDA_ENTRY STV_DEFAULT"
_ZN2at6native13reduce_kernelILi512ELi1ENS0_8ReduceOpIN3c104HalfENS0_14func_wrapper_tIS4_NS0_55_GLOBAL__N__0955718d_22_SparseCsrTensorMath_cu_868dd54514ReductionMulOpIS4_EEEEjS4_Li4ELi4EEEEEvT1_:
        /* <DEDUP_REMOVED lines=286> */
.L_x_1900:
        /* <DEDUP_REMOVED lines=49> */
.L_x_1909:
[----:B------:R-:W-:Y:S05]  /*14f0*/  BSYNC B3 ;  /* 0x0000000000037941 */ /* 0x000fea0003800000 */
.L_x_1908:
        /* <DEDUP_REMOVED lines=8> */
[----:B------:R-:W-:Y:S02]  /*1580*/  HADD2.F32 R4, -RZ, R8.H0_H0 ;  /* 0x20000008ff047230 */ /* 0x000fe40000004100 */
[----:B--2---:R-:W-:-:S05]  /*1590*/  HADD2.F32 R11, -RZ, R16.H0_H0 ;  /* 0x20000010ff0b7230 */ /* 0x004fca0000004100 */
[----:B------:R-:W-:-:S05]  /*15a0*/  FMUL.FTZ R4, R4, R11 ;  /* 0x0000000b04047220 */ /* 0x000fca0000410000 */
[----:B------:R-:W-:-:S04]  /*15b0*/  F2FP.F16.F32.PACK_AB R4, RZ, R4 ;  /* 0x00000004ff04723e */ /* 0x000fc800000000ff */
[----:B------:R-:W-:-:S07]  /*15c0*/  PRMT R11, R4, 0x7610, R11 ;  /* 0x00007610040b7816 */ /* 0x000fce000000000b */
.L_x_1907:
[----:B------:R-:W-:Y:S05]  /*15d0*/  BSYNC B2 ;  /* 0x0000000000027941 */ /* 0x000fea0003800000 */
.L_x_1906:
[C---:B------:R-:W-:Y:S02]  /*15e0*/  IADD3 R17, P0, -R7.reuse, 0x4, RZ ;  /* 0x0000000407117810 */ /* 0x040fe40007f1e1ff */
[----:B------:R-:W-:Y:S02]  /*15f0*/  IADD3 R4, R7, -0x4, R2 ;  /* 0xfffffffc07047810 */ /* 0x000fe40007ffe002 */
[----:B------:R-:W-:Y:S01]  /*1600*/  LEA R12, P1, R17, R12, 0x1 ;  /* 0x0000000c110c7211 */ /* 0x000fe200078208ff */
[----:B------:R-:W-:-:S05]  /*1610*/  IMAD.X R6, RZ, RZ, -0x1, P0 ;  /* 0xffffffffff067424 */ /* 0x000fca00000e06ff */
[----:B------:R-:W-:-:S07]  /*1620*/  LEA.HI.X R13, R17, R13, R6, 0x1, P1 ;  /* 0x0000000d110d7211 */ /* 0x000fce00008f0c06 */
.L_x_1905:
[----:B------:R-:W-:Y:S05]  /*1630*/  BSYNC B1 ;  /* 0x0000000000017941 */ /* 0x000fea0003800000 */
.L_x_1904:
        /* <DEDUP_REMOVED lines=9> */
.L_x_1912:
[----:B------:R-:W-:Y:S01]  /*16d0*/  IMAD.WIDE.U32 R6, R9, 0x8, R12 ;  /* 0x0000000809067825 */ /* 0x000fe200078e000c */
[----:B------:R-:W-:-:S05]  /*16e0*/  ULDC UR4, c[0x0][0x220] ;  /* 0x0000880000047ab9 */ /* 0x000fca0000000800 */
[----:B------:R-:W2:Y:S01]  /*16f0*/  LDG.E.64 R6, desc[UR36][R6.64] ;  /* 0x0000002406067981 */ /* 0x000ea2000c1e1b00 */
[----:B------:R-:W-:Y:S02]  /*1700*/  VIADD R9, R9, UR4 ;  /* 0x0000000409097c36 */ /* 0x000fe40008000000 */
[----:B------:R-:W-:Y:S02]  /*1710*/  HADD2.F32 R11, -RZ, R11.H0_H0 ;  /* 0x2000000bff0b7230 */ /* 0x000fe40000004100 */
[----:B------:R-:W-:Y:S02]  /*1720*/  HADD2.F32 R10, -RZ, R10.H0_H0 ;  /* 0x2000000aff0a7230 */ /* 0x000fe40000004100 */
[----:B------:R-:W-:Y:S02]  /*1730*/  HADD2.F32 R8, -RZ, R8.H0_H0 ;  /* 0x20000008ff087230 */ /* 0x000fe40000004100 */
[----:B------:R-:W-:Y:S02]  /*1740*/  HADD2.F32 R2, -RZ, R2.H0_H0 ;  /* 0x20000002ff027230 */ /* 0x000fe40000004100 */
[----:B--2---:R-:W-:-:S02]  /*1750*/  HADD2.F32 R19, -RZ, R7.H0_H0 ;  /* 0x20000007ff137230 */ /* 0x004fc40000004100 */
[----:B------:R-:W-:Y:S01]  /*1760*/  HADD2.F32 R21, -RZ, R7.H1_H1 ;  /* 0x30000007ff157230 */ /* 0x000fe20000004100 */
[----:B------:R-:W-:Y:S01]  /*1770*/  LEA R7, R9, 0x3, 0x2 ;  /* 0x0000000309077811 */ /* 0x000fe200078e10ff */
[--C-:B------:R-:W-:Y:S02]  /*1780*/  HADD2.F32 R16, -RZ, R6.reuse.H0_H0 ;  /* 0x20000006ff107230 */ /* 0x100fe40000004100 */
[----:B------:R-:W-:Y:S01]  /*1790*/  FMUL.FTZ R8, R8, R19 ;  /* 0x0000001308087220 */ /* 0x000fe20000410000 */
[----:B------:R-:W-:Y:S01]  /*17a0*/  HADD2.F32 R17, -RZ, R6.H1_H1 ;  /* 0x30000006ff117230 */ /* 0x000fe20000004100 */
[----:B------:R-:W-:Y:S01]  /*17b0*/  ISETP.GE.U32.AND P0, PT, R7, R4, PT ;  /* 0x000000040700720c */ /* 0x000fe20003f06070 */
[----:B------:R-:W-:Y:S01]  /*17c0*/  FMUL.FTZ R21, R2, R21 ;  /* 0x0000001502157220 */ /* 0x000fe20000410000 */
[----:B------:R-:W-:Y:S02]  /*17d0*/  FMUL.FTZ R11, R11, R16 ;  /* 0x000000100b0b7220 */ /* 0x000fe40000410000 */
[----:B------:R-:W-:-:S02]  /*17e0*/  FMUL.FTZ R10, R10, R17 ;  /* 0x000000110a0a7220 */ /* 0x000fc40000410000 */
[----:B------:R-:W-:-:S03]  /*17f0*/  F2FP.F16.F32.PACK_AB R8, R21, R8 ;  /* 0x000000081508723e */ /* 0x000fc600000000ff */
[----:B------:R-:W-:Y:S02]  /*1800*/  F2FP.F16.F32.PACK_AB R11, R10, R11 ;  /* 0x0000000b0a0b723e */ /* 0x000fe400000000ff */
[----:B------:R-:W-:Y:S02]  /*1810*/  PRMT R2, R8, 0x7632, R2 ;  /* 0x0000763208027816 */ /* 0x000fe40000000002 */
[----:B------:R-:W-:Y:S01]  /*1820*/  PRMT R10, R11, 0x7632, R10 ;  /* 0x000076320b0a7816 */ /* 0x000fe2000000000a */
[----:B------:R-:W-:Y:S06]  /*1830*/  @!P0 BRA `(.L_x_1912) ;  /* 0xfffffffc00a48947 */ /* 0x000fec000383ffff */
.L_x_1911:
[----:B------:R-:W-:Y:S05]  /*1840*/  BSYNC B1 ;  /* 0x0000000000017941 */ /* 0x000fea0003800000 */
.L_x_1910:
        /* <DEDUP_REMOVED lines=8> */
.L_x_1914:
[----:B------:R-:W-:Y:S05]  /*18d0*/  BSYNC B1 ;  /* 0x0000000000017941 */ /* 0x000fea0003800000 */
.L_x_1913:
        /* <DEDUP_REMOVED lines=10> */
[----:B------:R-:W-:Y:S02]  /*1980*/  HADD2.F32 R11, -RZ, R11.H0_H0 ;  /* 0x2000000bff0b7230 */ /* 0x000fe40000004100 */
[----:B--2---:R-:W-:-:S05]  /*1990*/  HADD2.F32 R4, -RZ, R12.H0_H0 ;  /* 0x2000000cff047230 */ /* 0x004fca0000004100 */
[----:B------:R-:W-:-:S05]  /*19a0*/  FMUL.FTZ R4, R11, R4 ;  /* 0x000000040b047220 */ /* 0x000fca0000410000 */
[----:B------:R-:W-:-:S04]  /*19b0*/  F2FP.F16.F32.PACK_AB R4, RZ, R4 ;  /* 0x00000004ff04723e */ /* 0x000fc800000000ff */
[----:B------:R-:W-:-:S07]  /*19c0*/  PRMT R11, R4, 0x7610, R11 ;  /* 0x00007610040b7816 */ /* 0x000fce000000000b */
.L_x_1916:
[----:B------:R-:W-:Y:S05]  /*19d0*/  BSYNC B1 ;  /* 0x0000000000017941 */ /* 0x000fea0003800000 */
.L_x_1915:
[----:B------:R-:W-:Y:S02]  /*19e0*/  HADD2.F32 R11, -RZ, R11.H0_H0 ;  /* 0x2000000bff0b7230 */ /* 0x000fe40000004100 */
[----:B------:R-:W-:Y:S02]  /*19f0*/  HADD2.F32 R10, -RZ, R10.H0_H0 ;  /* 0x2000000aff0a7230 */ /* 0x000fe40000004100 */
[----:B------:R-:W-:Y:S02]  /*1a00*/  HADD2.F32 R5, -RZ, R8.H0_H0 ;  /* 0x20000008ff057230 */ /* 0x000fe40000004100 */
[----:B------:R-:W-:Y:S02]  /*1a10*/  HADD2.F32 R2, -RZ, R2.H0_H0 ;  /* 0x20000002ff027230 */ /* 0x000fe40000004100 */
[----:B------:R-:W-:-:S05]  /*1a20*/  FMUL.FTZ R10, R11, R10 ;  /* 0x0000000a0b0a7220 */ /* 0x000fca0000410000 */
[----:B------:R-:W-:-:S05]  /*1a30*/  F2FP.F16.F32.PACK_AB R10, RZ, R10 ;  /* 0x0000000aff0a723e */ /* 0x000fca00000000ff */
[----:B------:R-:W-:-:S05]  /*1a40*/  HADD2.F32 R10, -RZ, R10.H0_H0 ;  /* 0x2000000aff0a7230 */ /* 0x000fca0000004100 */
[----:B------:R-:W-:-:S05]  /*1a50*/  FMUL.FTZ R5, R10, R5 ;  /* 0x000000050a057220 */ /* 0x000fca0000410000 */
[----:B------:R-:W-:-:S05]  /*1a60*/  F2FP.F16.F32.PACK_AB R5, RZ, R5 ;  /* 0x00000005ff05723e */ /* 0x000fca00000000ff */
[----:B------:R-:W-:-:S05]  /*1a70*/  HADD2.F32 R5, -RZ, R5.H0_H0 ;  /* 0x20000005ff057230 */ /* 0x000fca0000004100 */
[----:B------:R-:W-:-:S05]  /*1a80*/  FMUL.FTZ R2, R5, R2 ;  /* 0x0000000205027220 */ /* 0x000fca0000410000 */
[----:B------:R-:W-:-:S04]  /*1a90*/  F2FP.F16.F32.PACK_AB R2, RZ, R2 ;  /* 0x00000002ff02723e */ /* 0x000fc800000000ff */
[----:B------:R-:W-:Y:S01]  /*1aa0*/  PRMT R16, R2, 0x7610, R16 ;  /* 0x0000761002107816 */ /* 0x000fe20000000010 */
[----:B------:R-:W-:Y:S06]  /*1ab0*/  BRA `(.L_x_1902) ;  /* 0x0000009800f87947 */ /* 0x000fec0003800000 */
.L_x_1903:
        /* <DEDUP_REMOVED lines=24> */
.L_x_1926:
        /* <DEDUP_REMOVED lines=277> */
[----:B------:R-:W-:Y:S01]  /*2d90*/  ULDC.64 UR38, c[0x0][0x370] ;  /* 0x0000dc0000267ab9 */ /* 0x000fe20000000a00 */
[----:B------:R-:W-:-:S05]  /*2da0*/  MOV R18, RZ ;  /* 0x000000ff00127202 */ /* 0x000fca0000000f00 */
[----:B------:R-:W-:-:S05]  /*2db0*/  IMAD.HI.U32 R16, R19, UR38, R18 ;  /* 0x0000002613107c27 */ /* 0x000fca000f8e0012 */
[----:B------:R-:W-:Y:S01]  /*2dc0*/  SHF.R.U32.HI R17, RZ, UR39, R16 ;  /* 0x00000027ff117c19 */ /* 0x000fe20008011610 */
        /* <DEDUP_REMOVED lines=8> */
[----:B------:R-:W-:Y:S01]  /*2e50*/  IMAD R4, R19, UR26, R4 ;  /* 0x0000001a13047c24 */ /* 0x000fe2000f8e0204 */
[----:B------:R-:W-:-:S05]  /*2e60*/  @P1 IADD3 R11, -R11, RZ, RZ ;  /* 0x000000ff0b0b1210 */ /* 0x000fca0007ffe1ff */
[----:B------:R-:W-:-:S04]  /*2e70*/  @P1 IMAD R17, R11, R10, R17 ;  /* 0x0000000a0b111224 */ /* 0x000fc800078e0211 */
[----:B--2---:R-:W-:-:S07]  /*2e80*/  @P1 IMAD R4, R17, R21, R4 ;  /* 0x0000001511041224 */ /* 0x004fce00078e0204 */
.L_x_1922:
[----:B------:R-:W-:Y:S01]  /*2e90*/  LOP3.LUT R11, R4, 0xfffffffe, RZ, 0xc0, !PT ;  /* 0xfffffffe040b7812 */ /* 0x000fe200078ec0ff */
[----:B------:R-:W-:-:S03]  /*2ea0*/  ULDC UR38, c[0x0][0x220] ;  /* 0x0000880000267ab9 */ /* 0x000fc60000000800 */
[----:B------:R-:W-:-:S05]  /*2eb0*/  IADD3 R10, P1, R12, R11, RZ ;  /* 0x0000000b0c0a7210 */ /* 0x000fca0007f3e0ff */
[----:B------:R-:W-:-:S05]  /*2ec0*/  IMAD.X R11, RZ, RZ, R13, P1 ;  /* 0x000000ffff0b7224 */ /* 0x000fca00008e060d */
[----:B------:R1:W5:Y:S01]  /*2ed0*/  LDG.E.U16 R21, desc[UR36][R10.64] ;  /* 0x000000240a157981 */ /* 0x000362000c1e1500 */
[----:B------:R-:W-:-:S04]  /*2ee0*/  MOV R4, UR38 ;  /* 0x0000002600047c02 */ /* 0x000fc80008000f00 */
        /* <DEDUP_REMOVED lines=8> */
[----:B------:R-:W-:-:S10]  /*2f70*/  HFMA2.MMA R10, -RZ, RZ, 0, 0 ;  /* 0x00000000ff0a7435 */ /* 0x000fd400000001ff */
        /* <DEDUP_REMOVED lines=236> */
.L_x_1923:
[----:B------:R-:W-:-:S04]  /*3e40*/  LOP3.LUT R17, R2, 0xfffffffe, RZ, 0xc0, !PT ;  /* 0xfffffffe02117812 */ /* 0x000fc800078ec0ff */
[----:B------:R-:W-:-:S04]  /*3e50*/  IADD3 R16, P1, R12, R17, RZ ;  /* 0x000000110c107210 */ /* 0x000fc80007f3e0ff */
[----:B------:R-:W-:-:S05]  /*3e60*/  IADD3.X R17, RZ, R13, RZ, P1, !PT ;  /* 0x0000000dff117210 */ /* 0x000fca0000ffe4ff */
[----:B-1----:R1:W5:Y:S01]  /*3e70*/  LDG.E.U16 R11, desc[UR36][R16.64] ;  /* 0x00000024100b7981 */ /* 0x002362000c1e1500 */
[----:B------:R-:W-:Y:S01]  /*3e80*/  IADD3 R5, R5, R4, RZ ;  /* 0x0000000405057210 */ /* 0x000fe20007ffe0ff */
[----:B------:R-:W-:Y:S01]  /*3e90*/  IMAD.MOV.U32 R2, RZ, RZ, RZ ;  /* 0x000000ffff027224 */ /* 0x000fe200078e00ff */
[----:B------:R-:W-:Y:S01]  /*3ea0*/  MOV R10, RZ ;  /* 0x000000ff000a7202 */ /* 0x000fe20000000f00 */
[----:B------:R-:W-:Y:S06]  /*3eb0*/  @!P0 BRA `(.L_x_1924) ;  /* 0x0000000c00cc8947 */ /* 0x000fec0003800000 */
[----:B-1----:R-:W-:Y:S01]  /*3ec0*/  MOV R16, RZ ;  /* 0x000000ff00107202 */ /* 0x002fe20000000f00 */
[----:B------:R-:W-:Y:S01]  /*3ed0*/  IMAD.MOV.U32 R17, RZ, RZ, R5 ;  /* 0x000000ffff117224 */ /* 0x000fe200078e0005 */
[----:B------:R-:W-:Y:S01]  /*3ee0*/  ULDC.64 UR38, c[0x0][0x260] ;  /* 0x0000980000267ab9 */ /* 0x000fe20000000a00 */
[----:B0-----:R-:W-:Y:S02]  /*3ef0*/  ISETP.NE.AND P1, PT, R20, 0x2, PT ;  /* 0x000000021400780c */ /* 0x001fe40003f25270 */
[----:B------:R-:W-:-:S05]  /*3f00*/  IMAD.HI.U32 R16, R5, UR31, R16 ;  /* 0x0000001f05107c27 */ /* 0x000fca000f8e0010 */
[----:B------:R-:W-:Y:S01]  /*3f10*/  SHF.R.U32.HI R17, RZ, UR38, R16 ;  /* 0x00000026ff117c19 */ /* 0x000fe20008011610 */
[----:B------:R-:W-:-:S03]  /*3f20*/  HFMA2.MMA R16, -RZ, RZ, 0, 0 ;  /* 0x00000000ff107435 */ /* 0x000fc600000001ff */
[----:B------:R-:W-:-:S05]  /*3f30*/  IADD3 R10, -R17, RZ, RZ ;  /* 0x000000ff110a7210 */ /* 0x000fca0007ffe1ff */
[----:B------:R-:W-:Y:S02]  /*3f40*/  IMAD R10, R10, UR30, R5 ;  /* 0x0000001e0a0a7c24 */ /* 0x000fe4000f8e0205 */
[----:B------:R-:W-:-:S04]  /*3f50*/  IMAD.HI.U32 R19, R17, UR32, R16 ;  /* 0x0000002011137c27 */ /* 0x000fc8000f8e0010 */
[----:B------:R-:W-:Y:S01]  /*3f60*/  IMAD R10, R10, UR4, RZ ;  /* 0x000000040a0a7c24 */ /* 0x000fe2000f8e02ff */
[----:B------:R-:W-:-:S05]  /*3f70*/  SHF.R.U32.HI R19, RZ, UR33, R19 ;  /* 0x00000021ff137c19 */ /* 0x000fca0008011613 */
[----:B------:R-:W-:-:S04]  /*3f80*/  IMAD.MOV R16, RZ, RZ, -R19 ;  /* 0x000000ffff107224 */ /* 0x000fc800078e0a13 */
[----:B------:R-:W-:-:S04]  /*3f90*/  IMAD R17, R16, UR39, R17 ;  /* 0x0000002710117c24 */ /* 0x000fc8000f8e0211 */
[----:B------:R-:W-:Y:S01]  /*3fa0*/  IMAD R10, R17, UR45, R10 ;  /* 0x0000002d110a7c24 */ /* 0x000fe2000f8e020a */
[----:B------:R-:W-:Y:S06]  /*3fb0*/  @!P1 BRA `(.L_x_1924) ;  /* 0x0000000c008c9947 */ /* 0x000fec0003800000 */
[----:B------:R-:W-:Y:S02]  /*3fc0*/  MOV R16, RZ ;  /* 0x000000ff00107202 */ /* 0x000fe40000000f00 */
[----:B------:R-:W-:Y:S02]  /*3fd0*/  MOV R17, R19 ;  /* 0x0000001300117202 */ /* 0x000fe40000000f00 */
[----:B------:R-:W-:Y:S01]  /*3fe0*/  ISETP.NE.AND P1, PT, R20, 0x3, PT ;  /* 0x000000031400780c */ /* 0x000fe20003f25270 */
[----:B------:R-:W-:-:S05]  /*3ff0*/  IMAD.HI.U32 R16, R19, UR35, R16 ;  /* 0x0000002313107c27 */ /* 0x000fca000f8e0010 */
[----:B------:R-:W-:-:S05]  /*4000*/  SHF.R.U32.HI R18, RZ, UR44, R16 ;  /* 0x0000002cff127c19 */ /* 0x000fca0008011610 */
[----:B------:R-:W-:-:S04]  /*4010*/  IMAD.MOV R16, RZ, RZ, -R18 ;  /* 0x000000ffff107224 */ /* 0x000fc800078e0a12 */
[----:B------:R-:W-:-:S04]  /*4020*/  IMAD R19, R16, UR34, R19 ;  /* 0x0000002210137c24 */ /* 0x000fc8000f8e0213 */
[----:B------:R-:W-:Y:S01]  /*4030*/  IMAD R10, R19, UR43, R10 ;  /* 0x0000002b130a7c24 */ /* 0x000fe2000f8e020a */
[----:B------:R-:W-:Y:S06]  /*4040*/  @!P1 BRA `(.L_x_1924) ;  /* 0x0000000c00689947 */ /* 0x000fec0003800000 */
[----:B------:R-:W-:Y:S01]  /*4050*/  MOV R16, RZ ;  /* 0x000000ff00107202 */ /* 0x000fe20000000f00 */
[----:B------:R-:W-:Y:S01]  /*4060*/  ULDC.64 UR38, c[0x0][0x280] ;  /* 0x0000a00000267ab9 */ /* 0x000fe20000000a00 */
        /* <DEDUP_REMOVED lines=8> */
[----:B------:R-:W-:Y:S01]  /*40f0*/  HFMA2.MMA R16, -RZ, RZ, 0, 0 ;  /* 0x00000000ff107435 */ /* 0x000fe200000001ff */
[----:B------:R-:W-:Y:S01]  /*4100*/  MOV R17, R19 ;  /* 0x0000001300117202 */ /* 0x000fe20000000f00 */
[----:B------:R-:W-:Y:S01]  /*4110*/  ULDC.64 UR38, c[0x0][0x288] ;  /* 0x0000a20000267ab9 */ /* 0x000fe20000000a00 */
[----:B------:R-:W-:-:S07]  /*4120*/  ISETP.NE.AND P1, PT, R20, 0x5, PT ;  /* 0x000000051400780c */ /* 0x000fce0003f25270 */
        /* <DEDUP_REMOVED lines=186> */
[----:B------:R-:W-:Y:S01]  /*4cd0*/  ISETP.NE.AND P1, PT, R20, 0x18, PT ;  /* 0x000000181400780c */ /* 0x000fe20003f25270 */
[----:B------:R-:W-:Y:S01]  /*4ce0*/  ULDC.64 UR38, c[0x0][0x370] ;  /* 0x0000dc0000267ab9 */ /* 0x000fe20000000a00 */
[----:B------:R-:W-:Y:S02]  /*4cf0*/  MOV R16, RZ ;  /* 0x000000ff00107202 */ /* 0x000fe40000000f00 */
[----:B------:R-:W-:-:S03]  /*4d00*/  MOV R17, R23 ;  /* 0x0000001700117202 */ /* 0x000fc60000000f00 */
[----:B------:R-:W-:-:S06]  /*4d10*/  IMAD.HI.U32 R18, R23, UR38, R16 ;  /* 0x0000002617127c27 */ /* 0x000fcc000f8e0010 */
[----:B------:R-:W0:Y:S01]  /*4d20*/  @P1 LDC.64 R16, c[0x0][0x378] ;  /* 0x0000de00ff101b82 */ /* 0x000e220000000a00 */
[----:B------:R-:W-:Y:S01]  /*4d30*/  SHF.R.U32.HI R19, RZ, UR39, R18 ;  /* 0x00000027ff137c19 */ /* 0x000fe20008011612 */
[----:B------:R-:W-:-:S06]  /*4d40*/  @P1 IMAD.MOV.U32 R18, RZ, RZ, RZ ;  /* 0x000000ffff121224 */ /* 0x000fcc00078e00ff */
        /* <DEDUP_REMOVED lines=10> */
.L_x_1924:
[----:B-1----:R-:W-:-:S04]  /*4df0*/  LOP3.LUT R17, R10, 0xfffffffe, RZ, 0xc0, !PT ;  /* 0xfffffffe0a117812 */ /* 0x002fc800078ec0ff */
[----:B------:R-:W-:-:S05]  /*4e00*/  IADD3 R16, P1, R12, R17, RZ ;  /* 0x000000110c107210 */ /* 0x000fca0007f3e0ff */
[----:B------:R-:W-:-:S05]  /*4e10*/  IMAD.X R17, RZ, RZ, R13, P1 ;  /* 0x000000ffff117224 */ /* 0x000fca00008e060d */
[----:B------:R1:W5:Y:S01]  /*4e20*/  LDG.E.U16 R10, desc[UR36][R16.64] ;  /* 0x00000024100a7981 */ /* 0x000362000c1e1500 */
[----:B------:R-:W-:Y:S01]  /*4e30*/  IADD3 R5, R5, R4, RZ ;  /* 0x0000000405057210 */ /* 0x000fe20007ffe0ff */
[----:B------:R-:W-:Y:S06]  /*4e40*/  @!P0 BRA `(.L_x_1925) ;  /* 0x0000000c00cc8947 */ /* 0x000fec0003800000 */
[----:B-1----:R-:W-:Y:S01]  /*4e50*/  HFMA2.MMA R16, -RZ, RZ, 0, 0 ;  /* 0x00000000ff107435 */ /* 0x002fe200000001ff */
[----:B------:R-:W-:Y:S01]  /*4e60*/  IMAD.MOV.U32 R17, RZ, RZ, R5 ;  /* 0x000000ffff117224 */ /* 0x000fe200078e0005 */
[----:B------:R-:W-:Y:S01]  /*4e70*/  ULDC.64 UR38, c[0x0][0x260] ;  /* 0x0000980000267ab9 */ /* 0x000fe20000000a00 */
[----:B0-----:R-:W-:-:S07]  /*4e80*/  ISETP.NE.AND P1, PT, R20, 0x2, PT ;  /* 0x000000021400780c */ /* 0x001fce0003f25270 */
[----:B------:R-:W-:-:S05]  /*4e90*/  IMAD.HI.U32 R16, R5, UR31, R16 ;  /* 0x0000001f05107c27 */ /* 0x000fca000f8e0010 */
[----:B------:R-:W-:Y:S02]  /*4ea0*/  SHF.R.U32.HI R17, RZ, UR38, R16 ;  /* 0x00000026ff117c19 */ /* 0x000fe40008011610 */
[----:B------:R-:W-:Y:S02]  /*4eb0*/  MOV R16, RZ ;  /* 0x000000ff00107202 */ /* 0x000fe40000000f00 */
[----:B------:R-:W-:-:S03]  /*4ec0*/  IADD3 R2, -R17, RZ, RZ ;  /* 0x000000ff11027210 */ /* 0x000fc60007ffe1ff */
        /* <DEDUP_REMOVED lines=219> */
[----:B------:R-:W-:Y:S01]  /*5c80*/  MOV R19, R23 ;  /* 0x0000001700137202 */ /* 0x000fe20000000f00 */
[----:B------:R-:W-:-:S08]  /*5c90*/  ULDC.64 UR4, c[0x0][0x370] ;  /* 0x0000dc0000047ab9 */ /* 0x000fd00000000a00 */
        /* <DEDUP_REMOVED lines=14> */
.L_x_1925:
[----:B-1----:R-:W-:Y:S01]  /*5d80*/  LOP3.LUT R17, R2, 0xfffffffe, RZ, 0xc0, !PT ;  /* 0xfffffffe02117812 */ /* 0x002fe200078ec0ff */
[----:B------:R-:W-:Y:S01]  /*5d90*/  HADD2.F32 R18, -RZ, R7.H0_H0 ;  /* 0x20000007ff127230 */ /* 0x000fe20000004100 */
[----:B------:R-:W-:Y:S01]  /*5da0*/  IADD3 R5, R5, R4, RZ ;  /* 0x0000000405057210 */ /* 0x000fe20007ffe0ff */
[----:B------:R-:W-:Y:S01]  /*5db0*/  HADD2.F32 R8, -RZ, R8.H0_H0 ;  /* 0x20000008ff087230 */ /* 0x000fe20000004100 */
[----:B------:R-:W-:Y:S01]  /*5dc0*/  IADD3 R16, P1, R12, R17, RZ ;  /* 0x000000110c107210 */ /* 0x000fe20007f3e0ff */
[----:B------:R-:W-:Y:S01]  /*5dd0*/  HADD2.F32 R9, -RZ, R9.H0_H0 ;  /* 0x20000009ff097230 */ /* 0x000fe20000004100 */
[----:B------:R-:W-:-:S03]  /*5de0*/  ULDC UR4, c[0x0][0x218] ;  /* 0x0000860000047ab9 */ /* 0x000fc60000000800 */
[----:B------:R-:W-:-:S05]  /*5df0*/  IMAD.X R17, RZ, RZ, R13, P1 ;  /* 0x000000ffff117224 */ /* 0x000fca00008e060d */
[----:B------:R-:W2:Y:S01]  /*5e00*/  LDG.E.U16 R16, desc[UR36][R16.64] ;  /* 0x0000002410107981 */ /* 0x000ea2000c1e1500 */
[----:B-----5:R-:W-:Y:S02]  /*5e10*/  HADD2.F32 R7, -RZ, R11.H0_H0 ;  /* 0x2000000bff077230 */ /* 0x020fe40000004100 */
[----:B------:R-:W-:Y:S02]  /*5e20*/  HADD2.F32 R2, -RZ, R21.H0_H0 ;  /* 0x20000015ff027230 */ /* 0x000fe40000004100 */
[----:B------:R-:W-:Y:S02]  /*5e30*/  HADD2.F32 R6, -RZ, R6.H0_H0 ;  /* 0x20000006ff067230 */ /* 0x000fe40000004100 */
[----:B------:R-:W-:Y:S01]  /*5e40*/  FMUL.FTZ R8, R8, R7 ;  /* 0x0000000708087220 */ /* 0x000fe20000410000 */
[----:B------:R-:W-:Y:S02]  /*5e50*/  IMAD R7, R4, 0x3, R5 ;  /* 0x0000000304077824 */ /* 0x000fe400078e0205 */
[----:B------:R-:W-:Y:S01]  /*5e60*/  FMUL.FTZ R9, R9, R2 ;  /* 0x0000000209097220 */ /* 0x000fe20000410000 */
[----:B------:R-:W-:Y:S01]  /*5e70*/  MOV R2, UR4 ;  /* 0x0000000400027c02 */ /* 0x000fe20008000f00 */
[----:B------:R-:W-:-:S03]  /*5e80*/  HADD2.F32 R19, -RZ, R10.H0_H0 ;  /* 0x2000000aff137230 */ /* 0x000fc60000004100 */
[----:B------:R-:W-:Y:S02]  /*5e90*/  ISETP.GE.U32.AND P1, PT, R7, R2, PT ;  /* 0x000000020700720c */ /* 0x000fe40003f26070 */
[----:B------:R-:W-:Y:S01]  /*5ea0*/  FMUL.FTZ R18, R18, R19 ;  /* 0x0000001312127220 */ /* 0x000fe20000410000 */
[----:B------:R-:W-:-:S04]  /*5eb0*/  F2FP.F16.F32.PACK_AB R9, R8, R9 ;  /* 0x000000090809723e */ /* 0x000fc800000000ff */
[----:B------:R-:W-:Y:S01]  /*5ec0*/  PRMT R8, R9, 0x7632, R8 ;  /* 0x0000763209087816 */ /* 0x000fe20000000008 */
[----:B--2---:R-:W-:-:S05]  /*5ed0*/  HADD2.F32 R23, -RZ, R16.H0_H0 ;  /* 0x20000010ff177230 */ /* 0x004fca0000004100 */
[----:B------:R-:W-:-:S05]  /*5ee0*/  FMUL.FTZ R23, R6, R23 ;  /* 0x0000001706177220 */ /* 0x000fca0000410000 */
[----:B------:R-:W-:-:S04]  /*5ef0*/  F2FP.F16.F32.PACK_AB R18, R23, R18 ;  /* 0x000000121712723e */ /* 0x000fc800000000ff */
[C---:B------:R-:W-:Y:S02]  /*5f00*/  PRMT R6, R18.reuse, 0x7632, R6 ;  /* 0x0000763212067816 */ /* 0x040fe40000000006 */
[----:B------:R-:W-:Y:S01]  /*5f10*/  PRMT R7, R18, 0x7610, R7 ;  /* 0x0000761012077816 */ /* 0x000fe20000000007 */
[----:B------:R-:W-:Y:S06]  /*5f20*/  @!P1 BRA `(.L_x_1926) ;  /* 0xffffffbc00449947 */ /* 0x000fec000383ffff */
[----:B------:R-:W-:Y:S05]  /*5f30*/  BSYNC B2 ;  /* 0x0000000000027941 */ /* 0x000fea0003800000 */
.L_x_1921:
[----:B------:R-:W-:-:S07]  /*5f40*/  PRMT R22, R16, 0x7610, R22 ;  /* 0x0000761010167816 */ /* 0x000fce0000000016 */
.L_x_1920:
[----:B------:R-:W-:Y:S05]  /*5f50*/  BSYNC B1 ;  /* 0x0000000000017941 */ /* 0x000fea0003800000 */
.L_x_1919:
[----:B------:R-:W-:Y:S01]  /*5f60*/  ISETP.GE.U32.AND P0, PT, R5, R2, PT ;  /* 0x000000020500720c */ /* 0x000fe20003f06070 */
[----:B------:R-:W-:-:S12]  /*5f70*/  BSSY B1, `(.L_x_1927) ;  /* 0x0000466000017945 */ /* 0x000fd80003800000 */
[----:B------:R-:W-:Y:S05]  /*5f80*/  @P0 BRA `(.L_x_1928) ;  /* 0x0000004400900947 */ /* 0x000fea0003800000 */
[----:B0-----:R-:W0:Y:S01]  /*5f90*/  LDC R20, c[0x0][0x254] ;  /* 0x00009500ff147b82 */ /* 0x001e220000000800 */
[----:B------:R-:W-:Y:S01]  /*5fa0*/  IMAD.MOV.U32 R21, RZ, RZ, RZ ;  /* 0x000000ffff157224 */ /* 0x000fe200078e00ff */
[----:B0-----:R-:W-:-:S13]  /*5fb0*/  ISETP.NE.AND P1, PT, R20, RZ, PT ;  /* 0x000000ff1400720c */ /* 0x001fda0003f25270 */
[----:B------:R-:W-:Y:S05]  /*5fc0*/  @!P1 BRA `(.L_x_1929) ;  /* 0x0000001000449947 */ /* 0x000fea0003800000 */
[----:B------:R-:W-:Y:S01]  /*5fd0*/  HFMA2.MMA R16, -RZ, RZ, 0, 0 ;  /* 0x00000000ff107435 */ /* 0x000fe200000001ff */
[----:B------:R-:W-:Y:S01]  /*5fe0*/  MOV R17, R5 ;  /* 0x0000000500117202 */ /* 0x000fe20000000f00 */
[----:B------:R-:W-:Y:S01]  /*5ff0*/  ULDC.64 UR6, c[0x0][0x258] ;  /* 0x0000960000067ab9 */ /* 0x000fe20000000a00 */
[----:B------:R-:W-:Y:S01]  /*6000*/  ULDC UR4, c[0x0][0x260] ;  /* 0x0000980000047ab9 */ /* 0x000fe20000000800 */
[----:B------:R-:W-:-:S06]  /*6010*/  ISETP.NE.AND P2, PT, R20, 0x1, PT ;  /* 0x000000011400780c */ /* 0x000fcc0003f45270 */
        /* <DEDUP_REMOVED lines=256> */
[----:B------:R-:W-:Y:S02]  /*7020*/  @P2 MOV R18, RZ ;  /* 0x000000ff00122202 */ /* 0x000fe40000000f00 */
        /* <DEDUP_REMOVED lines=11> */
.L_x_1929:
        /* <DEDUP_REMOVED lines=269> */
[----:B------:R-:W-:-:S07]  /*81b0*/  @P2 IMAD.MOV.U32 R24, RZ, RZ, RZ ;  /* 0x000000ffff182224 */ /* 0x000fce00078e00ff */
[----:B------:R-:W1:Y:S08]  /*81c0*/  @P2 LDC R23, c[0x0][0x380] ;  /* 0x0000e000ff172b82 */ /* 0x000e700000000800 */
[----:B------:R-:W2:Y:S01]  /*81d0*/  @P2 LDC R26, c[0x0][0x3e4] ;  /* 0x0000f900ff1a2b82 */ /* 0x000ea20000000800 */
[C---:B0-----:R-:W-:Y:S01]  /*81e0*/  @P2 IMAD.HI.U32 R24, R25.reuse, R17, R24 ;  /* 0x0000001119182227 */ /* 0x041fe200078e0018 */
[----:B------:R-:W-:-:S04]  /*81f0*/  IADD3 R17, -R25, RZ, RZ ;  /* 0x000000ff19117210 */ /* 0x000fc80007ffe1ff */
[----:B-1----:R-:W-:Y:S01]  /*8200*/  @P2 SHF.R.U32.HI R23, RZ, R23, R24 ;  /* 0x00000017ff172219 */ /* 0x002fe20000011618 */
[----:B------:R-:W-:Y:S01]  /*8210*/  IMAD R24, R17, UR4, R27 ;  /* 0x0000000411187c24 */ /* 0x000fe2000f8e021b */
[----:B------:R-:W-:Y:S02]  /*8220*/  ULDC UR4, c[0x0][0x3e0] ;  /* 0x0000f80000047ab9 */ /* 0x000fe40000000800 */
[----:B------:R-:W-:Y:S01]  /*8230*/  @P2 IADD3 R23, -R23, RZ, RZ ;  /* 0x000000ff17172210 */ /* 0x000fe20007ffe1ff */
[----:B------:R-:W-:-:S04]  /*8240*/  IMAD R11, R24, UR4, R11 ;  /* 0x00000004180b7c24 */ /* 0x000fc8000f8e020b */
[----:B------:R-:W-:-:S04]  /*8250*/  @P2 IMAD R16, R16, R23, R25 ;  /* 0x0000001710102224 */ /* 0x000fc800078e0219 */
[----:B--2---:R-:W-:-:S07]  /*8260*/  @P2 IMAD R11, R16, R26, R11 ;  /* 0x0000001a100b2224 */ /* 0x004fce00078e020b */
.L_x_1930:
[----:B------:R-:W-:-:S04]  /*8270*/  LOP3.LUT R11, R11, 0xfffffffe, RZ, 0xc0, !PT ;  /* 0xfffffffe0b0b7812 */ /* 0x000fc800078ec0ff */
[----:B------:R-:W-:-:S05]  /*8280*/  IADD3 R16, P2, R12, R11, RZ ;  /* 0x0000000b0c107210 */ /* 0x000fca0007f5e0ff */
[----:B------:R-:W-:-:S05]  /*8290*/  IMAD.X R17, RZ, RZ, R13, P2 ;  /* 0x000000ffff117224 */ /* 0x000fca00010e060d */
[----:B------:R1:W5:Y:S01]  /*82a0*/  LDG.E.U16 R11, desc[UR36][R16.64] ;  /* 0x00000024100b7981 */ /* 0x000362000c1e1500 */
[----:B------:R-:W-:-:S04]  /*82b0*/  IADD3 R19, R19, R4, RZ ;  /* 0x0000000413137210 */ /* 0x000fc80007ffe0ff */
[----:B------:R-:W-:-:S13]  /*82c0*/  ISETP.GE.U32.AND P2, PT, R19, R2, PT ;  /* 0x000000021300720c */ /* 0x000fda0003f46070 */
[----:B-1----:R-:W-:Y:S05]  /*82d0*/  @P2 BRA `(.L_x_1928) ;  /* 0x0000002000bc2947 */ /* 0x002fea0003800000 */
        /* <DEDUP_REMOVED lines=274> */
.L_x_1931:
[----:B------:R-:W-:-:S04]  /*9400*/  LOP3.LUT R25, R10, 0xfffffffe, RZ, 0xc0, !PT ;  /* 0xfffffffe0a197812 */ /* 0x000fc800078ec0ff */
[----:B------:R-:W-:-:S04]  /*9410*/  IADD3 R24, P2, R12, R25, RZ ;  /* 0x000000190c187210 */ /* 0x000fc80007f5e0ff */
[----:B------:R-:W-:-:S05]  /*9420*/  IADD3.X R25, RZ, R13, RZ, P2, !PT ;  /* 0x0000000dff197210 */ /* 0x000fca00017fe4ff */
[----:B------:R1:W5:Y:S01]  /*9430*/  LDG.E.U16 R10, desc[UR36][R24.64] ;  /* 0x00000024180a7981 */ /* 0x000362000c1e1500 */
[----:B------:R-:W-:-:S05]  /*9440*/  IMAD.IADD R17, R19, 0x1, R4 ;  /* 0x0000000113117824 */ /* 0x000fca00078e0204 */
[----:B------:R-:W-:-:S13]  /*9450*/  ISETP.GE.U32.AND P2, PT, R17, R2, PT ;  /* 0x000000021100720c */ /* 0x000fda0003f46070 */
[----:B-1----:R-:W-:Y:S05]  /*9460*/  @P2 BRA `(.L_x_1928) ;  /* 0x0000001000582947 */ /* 0x002fea0003800000 */
[----:B------:R-:W-:Y:S01]  /*9470*/  HFMA2.MMA R22, -RZ, RZ, 0, 0 ;  /* 0x00000000ff167435 */ /* 0x000fe200000001ff */
[----:B------:R-:W-:Y:S10]  /*9480*/  @!P1 BRA `(.L_x_1932) ;  /* 0x0000001000409947 */ /* 0x000ff40003800000 */
        /* <DEDUP_REMOVED lines=272> */
.L_x_1932:
[----:B------:R-:W-:-:S04]  /*a590*/  LOP3.LUT R23, R22, 0xfffffffe, RZ, 0xc0, !PT ;  /* 0xfffffffe16177812 */ /* 0x000fc800078ec0ff */
[----:B------:R-:W-:-:S04]  /*a5a0*/  IADD3 R22, P1, R12, R23, RZ ;  /* 0x000000170c167210 */ /* 0x000fc80007f3e0ff */
[----:B------:R-:W-:-:S05]  /*a5b0*/  IADD3.X R23, RZ, R13, RZ, P1, !PT ;  /* 0x0000000dff177210 */ /* 0x000fca0000ffe4ff */
[----:B------:R1:W5:Y:S04]  /*a5c0*/  LDG.E.U16 R22, desc[UR36][R22.64] ;  /* 0x0000002416167981 */ /* 0x000368000c1e1500 */
.L_x_1928:
[----:B------:R-:W-:Y:S05]  /*a5d0*/  BSYNC B1 ;  /* 0x0000000000017941 */ /* 0x000fea0003800000 */
.L_x_1927:
[----:B------:R-:W-:Y:S04]  /*a5e0*/  BSSY B1, `(.L_x_1933) ;  /* 0x000001b000017945 */ /* 0x000fe80003800000 */
[----:B------:R-:W-:Y:S05]  /*a5f0*/  @P0 BRA `(.L_x_1934) ;  /* 0x0000000000640947 */ /* 0x000fea0003800000 */
[----:B------:R-:W-:Y:S01]  /*a600*/  IADD3 R5, R5, R4, RZ ;  /* 0x0000000405057210 */ /* 0x000fe20007ffe0ff */
[----:B------:R-:W-:Y:S02]  /*a610*/  HADD2.F32 R9, -RZ, R9.H0_H0 ;  /* 0x20000009ff097230 */ /* 0x000fe40000004100 */
[----:B-----5:R-:W-:Y:S01]  /*a620*/  HADD2.F32 R12, -RZ, R21.H0_H0 ;  /* 0x20000015ff0c7230 */ /* 0x020fe20000004100 */
[----:B------:R-:W-:-:S04]  /*a630*/  ISETP.GE.U32.AND P0, PT, R5, R2, PT ;  /* 0x000000020500720c */ /* 0x000fc80003f06070 */
[----:B------:R-:W-:-:S05]  /*a640*/  FMUL.FTZ R9, R9, R12 ;  /* 0x0000000c09097220 */ /* 0x000fca0000410000 */
[----:B------:R-:W-:-:S04]  /*a650*/  F2FP.F16.F32.PACK_AB R9, RZ, R9 ;  /* 0x00000009ff09723e */ /* 0x000fc800000000ff */
[----:B------:R-:W-:Y:S05]  /*a660*/  @P0 BRA `(.L_x_1934) ;  /* 0x0000000000480947 */ /* 0x000fea0003800000 */
[----:B------:R-:W-:Y:S02]  /*a670*/  IMAD.IADD R5, R5, 0x1, R4 ;  /* 0x0000000105057824 */ /* 0x000fe400078e0204 */
[----:B------:R-:W-:Y:S02]  /*a680*/  HADD2.F32 R8, -RZ, R8.H0_H0 ;  /* 0x20000008ff087230 */ /* 0x000fe40000004100 */
[----:B------:R-:W-:Y:S01]  /*a690*/  HADD2.F32 R11, -RZ, R11.H0_H0 ;  /* 0x2000000bff0b7230 */ /* 0x000fe20000004100 */
[----:B------:R-:W-:-:S04]  /*a6a0*/  ISETP.GE.U32.AND P0, PT, R5, R2, PT ;  /* 0x000000020500720c */ /* 0x000fc80003f06070 */
[----:B------:R-:W-:-:S05]  /*a6b0*/  FMUL.FTZ R8, R8, R11 ;  /* 0x0000000b08087220 */ /* 0x000fca0000410000 */
[----:B------:R-:W-:-:S04]  /*a6c0*/  F2FP.F16.F32.PACK_AB R8, RZ, R8 ;  /* 0x00000008ff08723e */ /* 0x000fc800000000ff */
[----:B------:R-:W-:Y:S05]  /*a6d0*/  @P0 BRA `(.L_x_1934) ;  /* 0x00000000002c0947 */ /* 0x000fea0003800000 */
[----:B------:R-:W-:Y:S01]  /*a6e0*/  IADD3 R5, R5, R4, RZ ;  /* 0x0000000405057210 */ /* 0x000fe20007ffe0ff */
[----:B------:R-:W-:Y:S02]  /*a6f0*/  HADD2.F32 R7, -RZ, R7.H0_H0 ;  /* 0x20000007ff077230 */ /* 0x000fe40000004100 */
[----:B------:R-:W-:Y:S01]  /*a700*/  HADD2.F32 R10, -RZ, R10.H0_H0 ;  /* 0x2000000aff0a7230 */ /* 0x000fe20000004100 */
[----:B------:R-:W-:-:S04]  /*a710*/  ISETP.GE.U32.AND P0, PT, R5, R2, PT ;  /* 0x000000020500720c */ /* 0x000fc80003f06070 */
[----:B------:R-:W-:-:S05]  /*a720*/  FMUL.FTZ R7, R7, R10 ;  /* 0x0000000a07077220 */ /* 0x000fca0000410000 */
[----:B------:R-:W-:-:S04]  /*a730*/  F2FP.F16.F32.PACK_AB R7, RZ, R7 ;  /* 0x00000007ff07723e */ /* 0x000fc800000000ff */
[----:B------:R-:W-:Y:S02]  /*a740*/  @!P0 HADD2.F32 R5, -RZ, R22.H0_H0 ;  /* 0x20000016ff058230 */ /* 0x000fe40000004100 */
[----:B------:R-:W-:-:S05]  /*a750*/  @!P0 HADD2.F32 R2, -RZ, R6.H0_H0 ;  /* 0x20000006ff028230 */ /* 0x000fca0000004100 */
[----:B------:R-:W-:-:S05]  /*a760*/  @!P0 FMUL.FTZ R2, R2, R5 ;  /* 0x0000000502028220 */ /* 0x000fca0000410000 */
[----:B------:R-:W-:-:S04]  /*a770*/  @!P0 F2FP.F16.F32.PACK_AB R2, RZ, R2 ;  /* 0x00000002ff02823e */ /* 0x000fc800000000ff */
[----:B------:R-:W-:-:S07]  /*a780*/  @!P0 PRMT R6, R2, 0x7610, R6 ;  /* 0x0000761002068816 */ /* 0x000fce0000000006 */
.L_x_1934:
[----:B------:R-:W-:Y:S05]  /*a790*/  BSYNC B1 ;  /* 0x0000000000017941 */ /* 0x000fea0003800000 */
.L_x_1933:
        /* <DEDUP_REMOVED lines=14> */
.L_x_1918:
[----:B------:R-:W-:Y:S01]  /*a880*/  ISETP.GE.U32.AND P0, PT, R7, R2, PT ;  /* 0x000000020700720c */ /* 0x000fe20003f06070 */
[----:B------:R-:W-:Y:S01]  /*a890*/  BSSY B1, `(.L_x_1935) ;  /* 0x0000030000017945 */ /* 0x000fe20003800000 */
[-C--:B------:R-:W-:Y:S01]  /*a8a0*/  MOV R7, R8.reuse ;  /* 0x0000000800077202 */ /* 0x080fe20000000f00 */
[----:B------:R-:W-:Y:S01]  /*a8b0*/  IMAD.MOV.U32 R20, RZ, RZ, R8 ;  /* 0x000000ffff147224 */ /* 0x000fe200078e0008 */
[----:B------:R-:W-:-:S09]  /*a8c0*/  MOV R21, R8 ;  /* 0x0000000800157202 */ /* 0x000fd20000000f00 */
[----:B------:R-:W-:Y:S05]  /*a8d0*/  @P0 BRA `(.L_x_1936) ;  /* 0x0000000000ac0947 */ /* 0x000fea0003800000 */
[----:B------:R-:W-:Y:S01]  /*a8e0*/  BSSY B2, `(.L_x_1937) ;  /* 0x0000029000027945 */ /* 0x000fe20003800000 */
[-C--:B------:R-:W-:Y:S01]  /*a8f0*/  MOV R7, R8.reuse ;  /* 0x0000000800077202 */ /* 0x080fe20000000f00 */
[----:B------:R-:W-:Y:S01]  /*a900*/  IMAD.MOV.U32 R20, RZ, RZ, R8 ;  /* 0x000000ffff147224 */ /* 0x000fe200078e0008 */
[----:B------:R-:W-:-:S07]  /*a910*/  MOV R21, R8 ;  /* 0x0000000800157202 */ /* 0x000fce0000000f00 */
.L_x_1938:
[-C--:B------:R-:W-:Y:S01]  /*a920*/  IADD3 R11, R4, R5.reuse, RZ ;  /* 0x00000005040b7210 */ /* 0x080fe20007ffe0ff */
[----:B------:R-:W-:-:S04]  /*a930*/  IMAD R9, R22, R5, RZ ;  /* 0x0000000516097224 */ /* 0x000fc800078e02ff */
[----:B------:R-:W-:Y:S02]  /*a940*/  IMAD.IADD R17, R11, 0x1, R4 ;  /* 0x000000010b117824 */ /* 0x000fe400078e0204 */
        /* <DEDUP_REMOVED lines=13> */
[----:B------:R-:W-:-:S04]  /*aa20*/  HADD2.F32 R23, -RZ, R7.H0_H0 ;  /* 0x20000007ff177230 */ /* 0x000fc80000004100 */
[----:B0-----:R-:W-:Y:S02]  /*aa30*/  IMAD R11, R4, 0x3, R5 ;  /* 0x00000003040b7824 */ /* 0x001fe400078e0205 */
[----:B------:R-:W-:Y:S02]  /*aa40*/  HADD2.F32 R26, -RZ, R6.H0_H0 ;  /* 0x20000006ff1a7230 */ /* 0x000fe40000004100 */
[----:B------:R-:W-:Y:S01]  /*aa50*/  HADD2.F32 R21, -RZ, R21.H0_H0 ;  /* 0x20000015ff157230 */ /* 0x000fe20000004100 */
[----:B------:R-:W-:Y:S01]  /*aa60*/  ISETP.GE.U32.AND P0, PT, R11, R2, PT ;  /* 0x000000020b00720c */ /* 0x000fe20003f06070 */
[----:B------:R-:W-:Y:S02]  /*aa70*/  HADD2.F32 R20, -RZ, R20.H0_H0 ;  /* 0x20000014ff147230 */ /* 0x000fe40000004100 */
[----:B--2---:R-:W-:Y:S02]  /*aa80*/  HADD2.F32 R6, -RZ, R8.H0_H0 ;  /* 0x20000008ff067230 */ /* 0x004fe40000004100 */
[----:B---3--:R-:W-:-:S02]  /*aa90*/  HADD2.F32 R7, -RZ, R10.H0_H0 ;  /* 0x2000000aff077230 */ /* 0x008fc40000004100 */
[----:B----4-:R-:W-:Y:S02]  /*aaa0*/  HADD2.F32 R24, -RZ, R16.H0_H0 ;  /* 0x20000010ff187230 */ /* 0x010fe40000004100 */
[----:B-----5:R-:W-:Y:S02]  /*aab0*/  HADD2.F32 R9, -RZ, R18.H0_H0 ;  /* 0x20000012ff097230 */ /* 0x020fe40000004100 */
[----:B------:R-:W-:Y:S01]  /*aac0*/  FMUL.FTZ R6, R21, R6 ;  /* 0x0000000615067220 */ /* 0x000fe20000410000 */
[----:B------:R-:W-:Y:S01]  /*aad0*/  FMUL.FTZ R7, R20, R7 ;  /* 0x0000000714077220 */ /* 0x000fe20000410000 */
[----:B------:R-:W-:Y:S01]  /*aae0*/  FMUL.FTZ R23, R23, R24 ;  /* 0x0000001817177220 */ /* 0x000fe20000410000 */
[----:B------:R-:W-:-:S03]  /*aaf0*/  FMUL.FTZ R20, R9, R26 ;  /* 0x0000001a09147220 */ /* 0x000fc60000410000 */
[----:B------:R-:W-:Y:S02]  /*ab00*/  F2FP.F16.F32.PACK_AB R6, R7, R6 ;  /* 0x000000060706723e */ /* 0x000fe400000000ff */
[----:B------:R-:W-:Y:S02]  /*ab10*/  F2FP.F16.F32.PACK_AB R23, R20, R23 ;  /* 0x000000171417723e */ /* 0x000fe400000000ff */
[C---:B------:R-:W-:Y:S02]  /*ab20*/  PRMT R20, R6.reuse, 0x7632, R20 ;  /* 0x0000763206147816 */ /* 0x040fe40000000014 */
[----:B------:R-:W-:Y:S02]  /*ab30*/  PRMT R21, R6, 0x7610, R21 ;  /* 0x0000761006157816 */ /* 0x000fe40000000015 */
[C---:B------:R-:W-:Y:S02]  /*ab40*/  PRMT R6, R23.reuse, 0x7632, R6 ;  /* 0x0000763217067816 */ /* 0x040fe40000000006 */
[----:B------:R-:W-:Y:S01]  /*ab50*/  PRMT R7, R23, 0x7610, R7 ;  /* 0x0000761017077816 */ /* 0x000fe20000000007 */
[----:B------:R-:W-:Y:S06]  /*ab60*/  @!P0 BRA `(.L_x_1938) ;  /* 0xfffffffc006c8947 */ /* 0x000fec000383ffff */
[----:B------:R-:W-:Y:S05]  /*ab70*/  BSYNC B2 ;  /* 0x0000000000027941 */ /* 0x000fea0003800000 */
.L_x_1937:
[----:B------:R-:W-:-:S07]  /*ab80*/  PRMT R11, R8, 0x7610, R11 ;  /* 0x00007610080b7816 */ /* 0x000fce000000000b */
.L_x_1936:
[----:B------:R-:W-:Y:S05]  /*ab90*/  BSYNC B1 ;  /* 0x0000000000017941 */ /* 0x000fea0003800000 */
.L_x_1935:
        /* <DEDUP_REMOVED lines=23> */
.L_x_1940:
[----:B------:R-:W-:Y:S05]  /*ad10*/  BSYNC B1 ;  /* 0x0000000000017941 */ /* 0x000fea0003800000 */
.L_x_1939:
[----:B------:R-:W-:Y:S04]  /*ad20*/  BSSY B1, `(.L_x_1941) ;  /* 0x000001d000017945 */ /* 0x000fe80003800000 */
[----:B------:R-:W-:Y:S05]  /*ad30*/  @P1 BRA `(.L_x_1942) ;  /* 0x00000000006c1947 */ /* 0x000fea0003800000 */
[----:B0-----:R-:W-:Y:S02]  /*ad40*/  IMAD.IADD R9, R5, 0x1, R4 ;  /* 0x0000000105097824 */ /* 0x001fe400078e0204 */
[----:B------:R-:W-:Y:S02]  /*ad50*/  HADD2.F32 R21, -RZ, R21.H0_H0 ;  /* 0x20000015ff157230 */ /* 0x000fe40000004100 */
[----:B-----5:R-:W-:Y:S01]  /*ad60*/  HADD2.F32 R8, -RZ, R11.H0_H0 ;  /* 0x2000000bff087230 */ /* 0x020fe20000004100 */
[----:B------:R-:W-:-:S04]  /*ad70*/  ISETP.GE.U32.AND P0, PT, R9, R2, PT ;  /* 0x000000020900720c */ /* 0x000fc80003f06070 */
[----:B------:R-:W-:-:S05]  /*ad80*/  FMUL.FTZ R8, R21, R8 ;  /* 0x0000000815087220 */ /* 0x000fca0000410000 */
[----:B------:R-:W-:-:S04]  /*ad90*/  F2FP.F16.F32.PACK_AB R8, RZ, R8 ;  /* 0x00000008ff08723e */ /* 0x000fc800000000ff */
[----:B------:R-:W-:Y:S01]  /*ada0*/  PRMT R21, R8, 0x7610, R21 ;  /* 0x0000761008157816 */ /* 0x000fe20000000015 */
[----:B------:R-:W-:Y:S06]  /*adb0*/  @P0 BRA `(.L_x_1942) ;  /* 0x00000000004c0947 */ /* 0x000fec0003800000 */
[----:B------:R-:W-:Y:S01]  /*adc0*/  IADD3 R9, R9, R4, RZ ;  /* 0x0000000409097210 */ /* 0x000fe20007ffe0ff */
[----:B------:R-:W-:Y:S02]  /*add0*/  HADD2.F32 R20, -RZ, R20.H0_H0 ;  /* 0x20000014ff147230 */ /* 0x000fe40000004100 */
[----:B------:R-:W-:Y:S01]  /*ade0*/  HADD2.F32 R5, -RZ, R10.H0_H0 ;  /* 0x2000000aff057230 */ /* 0x000fe20000004100 */
        /* <DEDUP_REMOVED lines=16> */
.L_x_1942:
[----:B------:R-:W-:Y:S05]  /*aef0*/  BSYNC B1 ;  /* 0x0000000000017941 */ /* 0x000fea0003800000 */
.L_x_1941:
[----:B------:R-:W-:Y:S02]  /*af00*/  HADD2.F32 R2, -RZ, R21.H0_H0 ;  /* 0x20000015ff027230 */ /* 0x000fe40000004100 */
[----:B------:R-:W-:Y:S02]  /*af10*/  HADD2.F32 R5, -RZ, R20.H0_H0 ;  /* 0x20000014ff057230 */ /* 0x000fe40000004100 */
[----:B------:R-:W-:-:S03]  /*af20*/  HADD2.F32 R7, -RZ, R7.H0_H0 ;  /* 0x20000007ff077230 */ /* 0x000fc60000004100 */
[----:B------:R-:W-:Y:S01]  /*af30*/  FMUL.FTZ R2, R2, R5 ;  /* 0x0000000502027220 */ /* 0x000fe20000410000 */
[----:B------:R-:W-:-:S04]  /*af40*/  HADD2.F32 R5, -RZ, R6.H0_H0 ;  /* 0x20000006ff057230 */ /* 0x000fc80000004100 */
[----:B------:R-:W-:-:S05]  /*af50*/  F2FP.F16.F32.PACK_AB R2, RZ, R2 ;  /* 0x00000002ff02723e */ /* 0x000fca00000000ff */
[----:B------:R-:W-:-:S05]  /*af60*/  HADD2.F32 R2, -RZ, R2.H0_H0 ;  /* 0x20000002ff027230 */ /* 0x000fca0000004100 */
[----:B------:R-:W-:-:S05]  /*af70*/  FMUL.FTZ R2, R7, R2 ;  /* 0x0000000207027220 */ /* 0x000fca0000410000 */
[----:B------:R-:W-:-:S05]  /*af80*/  F2FP.F16.F32.PACK_AB R2, RZ, R2 ;  /* 0x00000002ff02723e */ /* 0x000fca00000000ff */
[----:B------:R-:W-:-:S05]  /*af90*/  HADD2.F32 R2, -RZ, R2.H0_H0 ;  /* 0x20000002ff027230 */ /* 0x000fca0000004100 */
[----:B------:R-:W-:-:S05]  /*afa0*/  FMUL.FTZ R2, R2, R5 ;  /* 0x0000000502027220 */ /* 0x000fca0000410000 */
[----:B------:R-:W-:-:S04]  /*afb0*/  F2FP.F16.F32.PACK_AB R2, RZ, R2 ;  /* 0x00000002ff02723e */ /* 0x000fc800000000ff */
[----:B-----5:R-:W-:Y:S01]  /*afc0*/  PRMT R16, R2, 0x7610, R16 ;  /* 0x0000761002107816 */ /* 0x020fe20000000010 */
[----:B------:R-:W-:Y:S06]  /*afd0*/  BRA `(.L_x_1902) ;  /* 0x0000000400b07947 */ /* 0x000fec0003800000 */
.L_x_1917:
[----:B------:R-:W0:Y:S01]  /*afe0*/  LDC R4, c[0x0][0x220] ;  /* 0x00008800ff047b82 */ /* 0x000e220000000800 */
[----:B------:R-:W-:Y:S07]  /*aff0*/  BSSY B1, `(.L_x_1943) ;  /* 0x000002d000017945 */ /* 0x000fee0003800000 */
[----:B------:R-:W1:Y:S01]  /*b000*/  LDC.U16 R6, c[0x0][0x212] ;  /* 0x00008480ff067b82 */ /* 0x000e620000000400 */
[----:B0-----:R-:W-:-:S05]  /*b010*/  IMAD R5, R4, 0x3, R9 ;  /* 0x0000000304057824 */ /* 0x001fca00078e0209 */
[----:B------:R-:W-:Y:S01]  /*b020*/  ISETP.GE.U32.AND P0, PT, R5, R2, PT ;  /* 0x000000020500720c */ /* 0x000fe20003f06070 */
[----:B-1----:R-:W-:Y:S01]  /*b030*/  IMAD.MOV.U32 R7, RZ, RZ, R6 ;  /* 0x000000ffff077224 */ /* 0x002fe200078e0006 */
[-C--:B------:R-:W-:Y:S02]  /*b040*/  MOV R8, R6.reuse ;  /* 0x0000000600087202 */ /* 0x080fe40000000f00 */
[----:B------:R-:W-:-:S09]  /*b050*/  MOV R5, R6 ;  /* 0x0000000600057202 */ /* 0x000fd20000000f00 */
[----:B------:R-:W-:Y:S05]  /*b060*/  @P0 BRA `(.L_x_1944) ;  /* 0x0000000000940947 */ /* 0x000fea0003800000 */
[----:B------:R-:W-:Y:S01]  /*b070*/  BSSY B2, `(.L_x_1945) ;  /* 0x0000023000027945 */ /* 0x000fe20003800000 */
[----:B------:R-:W-:Y:S01]  /*b080*/  IMAD.MOV.U32 R8, RZ, RZ, R6 ;  /* 0x000000ffff087224 */ /* 0x000fe200078e0006 */
[----:B------:R-:W-:-:S07]  /*b090*/  MOV R5, R6 ;  /* 0x0000000600057202 */ /* 0x000fce0000000f00 */
.L_x_1946:
[C---:B------:R-:W-:Y:S01]  /*b0a0*/  IADD3 R17, R9.reuse, R4, RZ ;  /* 0x0000000409117210 */ /* 0x040fe20007ffe0ff */
[----:B------:R-:W-:-:S04]  /*b0b0*/  IMAD.WIDE.U32 R10, R9, 0x2, R12 ;  /* 0x00000002090a7825 */ /* 0x000fc800078e000c */
[C---:B------:R-:W-:Y:S02]  /*b0c0*/  IMAD.IADD R19, R17.reuse, 0x1, R4 ;  /* 0x0000000111137824 */ /* 0x040fe400078e0204 */
[--C-:B------:R-:W-:Y:S01]  /*b0d0*/  IMAD.WIDE.U32 R16, R17, 0x2, R12.reuse ;  /* 0x0000000211107825 */ /* 0x100fe200078e000c */
[----:B------:R-:W2:Y:S02]  /*b0e0*/  LDG.E.U16 R10, desc[UR36][R10.64] ;  /* 0x000000240a0a7981 */ /* 0x000ea4000c1e1500 */
[C---:B------:R-:W-:Y:S01]  /*b0f0*/  IADD3 R23, R19.reuse, R4, RZ ;  /* 0x0000000413177210 */ /* 0x040fe20007ffe0ff */
[--C-:B------:R-:W-:Y:S02]  /*b100*/  IMAD.WIDE.U32 R18, R19, 0x2, R12.reuse ;  /* 0x0000000213127825 */ /* 0x100fe400078e000c */
[----:B------:R-:W3:Y:S02]  /*b110*/  LDG.E.U16 R16, desc[UR36][R16.64] ;  /* 0x0000002410107981 */ /* 0x000ee4000c1e1500 */
[----:B------:R-:W-:-:S02]  /*b120*/  IMAD.WIDE.U32 R20, R23, 0x2, R12 ;  /* 0x0000000217147825 */ /* 0x000fc400078e000c */
[----:B------:R-:W4:Y:S04]  /*b130*/  LDG.E.U16 R18, desc[UR36][R18.64] ;  /* 0x0000002412127981 */ /* 0x000f28000c1e1500 */
[----:B------:R-:W5:Y:S01]  /*b140*/  LDG.E.U16 R20, desc[UR36][R20.64] ;  /* 0x0000002414147981 */ /* 0x000f62000c1e1500 */
[----:B------:R-:W-:Y:S01]  /*b150*/  HADD2.F32 R24, -RZ, R7.H0_H0 ;  /* 0x20000007ff187230 */ /* 0x000fe20000004100 */
[----:B------:R-:W-:Y:S01]  /*b160*/  IADD3 R9, R23, R4, RZ ;  /* 0x0000000417097210 */ /* 0x000fe20007ffe0ff */
[----:B------:R-:W-:Y:S02]  /*b170*/  HADD2.F32 R22, -RZ, R5.H0_H0 ;  /* 0x20000005ff167230 */ /* 0x000fe40000004100 */
[----:B------:R-:W-:Y:S02]  /*b180*/  HADD2.F32 R6, -RZ, R6.H0_H0 ;  /* 0x20000006ff067230 */ /* 0x000fe40000004100 */
[----:B------:R-:W-:-:S02]  /*b190*/  HADD2.F32 R8, -RZ, R8.H0_H0 ;  /* 0x20000008ff087230 */ /* 0x000fc40000004100 */
[----:B---3--:R-:W-:-:S05]  /*b1a0*/  HADD2.F32 R7, -RZ, R16.H0_H0 ;  /* 0x20000010ff077230 */ /* 0x008fca0000004100 */
[----:B------:R-:W-:Y:S01]  /*b1b0*/  FMUL.FTZ R22, R22, R7 ;  /* 0x0000000716167220 */ /* 0x000fe20000410000 */
[----:B------:R-:W-:Y:S02]  /*b1c0*/  IMAD R7, R4, 0x3, R9 ;  /* 0x0000000304077824 */ /* 0x000fe400078e0209 */
[----:B--2---:R-:W-:Y:S02]  /*b1d0*/  HADD2.F32 R5, -RZ, R10.H0_H0 ;  /* 0x2000000aff057230 */ /* 0x004fe40000004100 */
[----:B----4-:R-:W-:Y:S01]  /*b1e0*/  HADD2.F32 R25, -RZ, R18.H0_H0 ;  /* 0x20000012ff197230 */ /* 0x010fe20000004100 */
[----:B------:R-:W-:Y:S01]  /*b1f0*/  ISETP.GE.U32.AND P0, PT, R7, R2, PT ;  /* 0x000000020700720c */ /* 0x000fe20003f06070 */
[----:B-----5:R-:W-:Y:S02]  /*b200*/  HADD2.F32 R11, -RZ, R20.H0_H0 ;  /* 0x20000014ff0b7230 */ /* 0x020fe40000004100 */
[----:B------:R-:W-:Y:S01]  /*b210*/  FMUL.FTZ R5, R6, R5 ;  /* 0x0000000506057220 */ /* 0x000fe20000410000 */
[----:B------:R-:W-:-:S02]  /*b220*/  FMUL.FTZ R8, R8, R25 ;  /* 0x0000001908087220 */ /* 0x000fc40000410000 */
[----:B------:R-:W-:Y:S02]  /*b230*/  FMUL.FTZ R11, R24, R11 ;  /* 0x0000000b180b7220 */ /* 0x000fe40000410000 */
[----:B------:R-:W-:-:S03]  /*b240*/  F2FP.F16.F32.PACK_AB R22, R22, R5 ;  /* 0x000000051616723e */ /* 0x000fc600000000ff */
[----:B------:R-:W-:Y:S02]  /*b250*/  F2FP.F16.F32.PACK_AB R8, R11, R8 ;  /* 0x000000080b08723e */ /* 0x000fe400000000ff */
[C---:B------:R-:W-:Y:S02]  /*b260*/  PRMT R5, R22.reuse, 0x7632, R5 ;  /* 0x0000763216057816 */ /* 0x040fe40000000005 */
[----:B------:R-:W-:Y:S02]  /*b270*/  PRMT R6, R22, 0x7610, R6 ;  /* 0x0000761016067816 */ /* 0x000fe40000000006 */
[----:B------:R-:W-:Y:S01]  /*b280*/  PRMT R7, R8, 0x7632, R7 ;  /* 0x0000763208077816 */ /* 0x000fe20000000007 */
[----:B------:R-:W-:Y:S06]  /*b290*/  @!P0 BRA `(.L_x_1946) ;  /* 0xfffffffc00808947 */ /* 0x000fec000383ffff */
[----:B------:R-:W-:Y:S05]  /*b2a0*/  BSYNC B2 ;  /* 0x0000000000027941 */ /* 0x000fea0003800000 */
.L_x_1945:
[----:B------:R-:W-:-:S07]  /*b2b0*/  PRMT R17, R10, 0x7610, R17 ;  /* 0x000076100a117816 */ /* 0x000fce0000000011 */
.L_x_1944:
[----:B------:R-:W-:Y:S05]  /*b2c0*/  BSYNC B1 ;  /* 0x0000000000017941 */ /* 0x000fea0003800000 */
.L_x_1943:
[----:B------:R-:W-:Y:S01]  /*b2d0*/  ISETP.GE.U32.AND P1, PT, R9, R2, PT ;  /* 0x000000020900720c */ /* 0x000fe20003f26070 */
[----:B------:R-:W-:-:S12]  /*b2e0*/  BSSY B1, `(.L_x_1947) ;  /* 0x0000012000017945 */ /* 0x000fd80003800000 */
[----:B------:R-:W-:Y:S05]  /*b2f0*/  @P1 BRA `(.L_x_1948) ;  /* 0x0000000000401947 */ /* 0x000fea0003800000 */
[----:B------:R-:W-:-:S05]  /*b300*/  IMAD.WIDE.U32 R10, R9, 0x2, R12 ;  /* 0x00000002090a7825 */ /* 0x000fca00078e000c */
[----:B------:R0:W5:Y:S01]  /*b310*/  LDG.E.U16 R17, desc[UR36][R10.64] ;  /* 0x000000240a117981 */ /* 0x000162000c1e1500 */
[----:B------:R-:W-:-:S05]  /*b320*/  IMAD.IADD R19, R9, 0x1, R4 ;  /* 0x0000000109137824 */ /* 0x000fca00078e0204 */
[----:B------:R-:W-:-:S13]  /*b330*/  ISETP.GE.U32.AND P0, PT, R19, R2, PT ;  /* 0x000000021300720c */ /* 0x000fda0003f06070 */
[----:B0-----:R-:W-:Y:S05]  /*b340*/  @P0 BRA `(.L_x_1948) ;  /* 0x00000000002c0947 */ /* 0x001fea0003800000 */
[----:B------:R-:W-:-:S05]  /*b350*/  IMAD.WIDE.U32 R10, R19, 0x2, R12 ;  /* 0x00000002130a7825 */ /* 0x000fca00078e000c */
[----:B------:R0:W5:Y:S01]  /*b360*/  LDG.E.U16 R16, desc[UR36][R10.64] ;  /* 0x000000240a107981 */ /* 0x000162000c1e1500 */
[----:B------:R-:W-:-:S04]  /*b370*/  IADD3 R19, R19, R4, RZ ;  /* 0x0000000413137210 */ /* 0x000fc80007ffe0ff */
[----:B------:R-:W-:-:S13]  /*b380*/  ISETP.GE.U32.AND P0, PT, R19, R2, PT ;  /* 0x000000021300720c */ /* 0x000fda0003f06070 */
[----:B0-----:R-:W-:Y:S05]  /*b390*/  @P0 BRA `(.L_x_1948) ;  /* 0x0000000000180947 */ /* 0x001fea0003800000 */
[C---:B------:R-:W-:Y:S01]  /*b3a0*/  IADD3 R21, R19.reuse, R4, RZ ;  /* 0x0000000413157210 */ /* 0x040fe20007ffe0ff */
[----:B------:R-:W-:-:S03]  /*b3b0*/  IMAD.WIDE.U32 R10, R19, 0x2, R12 ;  /* 0x00000002130a7825 */ /* 0x000fc600078e000c */
[C---:B------:R-:W-:Y:S02]  /*b3c0*/  ISETP.GE.U32.AND P0, PT, R21.reuse, R2, PT ;  /* 0x000000021500720c */ /* 0x040fe40003f06070 */
[----:B------:R0:W5:Y:S11]  /*b3d0*/  LDG.E.U16 R18, desc[UR36][R10.64] ;  /* 0x000000240a127981 */ /* 0x000176000c1e1500 */
[----:B------:R-:W-:-:S05]  /*b3e0*/  @!P0 IMAD.WIDE.U32 R12, R21, 0x2, R12 ;  /* 0x00000002150c8825 */ /* 0x000fca00078e000c */
[----:B------:R0:W5:Y:S02]  /*b3f0*/  @!P0 LDG.E.U16 R20, desc[UR36][R12.64] ;  /* 0x000000240c148981 */ /* 0x000164000c1e1500 */
.L_x_1948:
[----:B------:R-:W-:Y:S05]  /*b400*/  BSYNC B1 ;  /* 0x0000000000017941 */ /* 0x000fea0003800000 */
.L_x_1947:
[----:B------:R-:W-:Y:S04]  /*b410*/  BSSY B1, `(.L_x_1949) ;  /* 0x000001b000017945 */ /* 0x000fe80003800000 */
[----:B------:R-:W-:Y:S05]  /*b420*/  @P1 BRA `(.L_x_1950) ;  /* 0x0000000000641947 */ /* 0x000fea0003800000 */
[----:B------:R-:W-:Y:S02]  /*b430*/  IMAD.IADD R9, R9, 0x1, R4 ;  /* 0x0000000109097824 */ /* 0x000fe400078e0204 */
[----:B------:R-:W-:Y:S02]  /*b440*/  HADD2.F32 R6, -RZ, R6.H0_H0 ;  /* 0x20000006ff067230 */ /* 0x000fe40000004100 */
[----:B-----5:R-:W-:Y:S01]  /*b450*/  HADD2.F32 R17, -RZ, R17.H0_H0 ;  /* 0x20000011ff117230 */ /* 0x020fe20000004100 */
        /* <DEDUP_REMOVED lines=10> */
[----:B------:R-:W-:Y:S05]  /*b500*/  @P0 BRA `(.L_x_1950) ;  /* 0x00000000002c0947 */ /* 0x000fea0003800000 */
[----:B------:R-:W-:Y:S01]  /*b510*/  IADD3 R9, R9, R4, RZ ;  /* 0x0000000409097210 */ /* 0x000fe20007ffe0ff */
[----:B------:R-:W-:-:S03]  /*b520*/  HADD2.F32 R8, -RZ, R8.H0_H0 ;  /* 0x20000008ff087230 */ /* 0x000fc60000004100 */
[----:B------:R-:W-:Y:S01]  /*b530*/  ISETP.GE.U32.AND P0, PT, R9, R2, PT ;  /* 0x000000020900720c */ /* 0x000fe20003f06070 */
[----:B------:R-:W-:-:S05]  /*b540*/  HADD2.F32 R9, -RZ, R18.H0_H0 ;  /* 0x20000012ff097230 */ /* 0x000fca0000004100 */
[----:B------:R-:W-:-:S05]  /*b550*/  FMUL.FTZ R8, R8, R9 ;  /* 0x0000000908087220 */ /* 0x000fca0000410000 */
[----:B------:R-:W-:Y:S02]  /*b560*/  F2FP.F16.F32.PACK_AB R8, RZ, R8 ;  /* 0x00000008ff08723e */ /* 0x000fe400000000ff */
[----:B0-----:R-:W-:Y:S02]  /*b570*/  @!P0 HADD2.F32 R11, -RZ, R20.H0_H0 ;  /* 0x20000014ff0b8230 */ /* 0x001fe40000004100 */
[----:B------:R-:W-:-:S05]  /*b580*/  @!P0 HADD2.F32 R2, -RZ, R7.H0_H0 ;  /* 0x20000007ff028230 */ /* 0x000fca0000004100 */
[----:B------:R-:W-:-:S05]  /*b590*/  @!P0 FMUL.FTZ R2, R2, R11 ;  /* 0x0000000b02028220 */ /* 0x000fca0000410000 */
[----:B------:R-:W-:-:S04]  /*b5a0*/  @!P0 F2FP.F16.F32.PACK_AB R2, RZ, R2 ;  /* 0x00000002ff02823e */ /* 0x000fc800000000ff */
[----:B------:R-:W-:-:S07]  /*b5b0*/  @!P0 PRMT R7, R2, 0x7610, R7 ;  /* 0x0000761002078816 */ /* 0x000fce0000000007 */
.L_x_1950:
[----:B------:R-:W-:Y:S05]  /*b5c0*/  BSYNC B1 ;  /* 0x0000000000017941 */ /* 0x000fea0003800000 */
.L_x_1949:
        /* <DEDUP_REMOVED lines=12> */
[----:B-----5:R-:W-:-:S07]  /*b690*/  PRMT R16, R2, 0x7610, R16 ;  /* 0x0000761002107816 */ /* 0x020fce0000000010 */
.L_x_1902:
[----:B------:R-:W-:Y:S05]  /*b6a0*/  BSYNC B0 ;  /* 0x0000000000007941 */ /* 0x000fea0003800000 */
.L_x_1901:
        /* <DEDUP_REMOVED lines=16> */
.L_x_1952:
[----:B------:R-:W-:Y:S01]  /*b7b0*/  IADD3 R7, R3, R2, RZ ;  /* 0x0000000203077210 */ /* 0x000fe20007ffe0ff */
[----:B------:R-:W-:Y:S03]  /*b7c0*/  BAR.SYNC.DEFER_BLOCKING 0x0 ;  /* 0x0000000000007b1d */ /* 0x000fe60000010000 */
[----:B------:R-:W-:-:S04]  /*b7d0*/  ISETP.GE.U32.AND P0, PT, R7, UR7, PT ;  /* 0x0000000707007c0c */ /* 0x000fc8000bf06070 */
[----:B------:R-:W-:-:S13]  /*b7e0*/  ISETP.GE.U32.OR P0, PT, R3, R2, P0 ;  /* 0x000000020300720c */ /* 0x000fda0000706470 */
[----:B------:R-:W-:Y:S02]  /*b7f0*/  @!P0 IMAD R4, R7, UR6, R0 ;  /* 0x0000000607048c24 */ /* 0x000fe4000f8e0200 */
[----:B------:R-:W-:-:S03]  /*b800*/  @!P0 HADD2.F32 R6, -RZ, R16.H0_H0 ;  /* 0x20000010ff068230 */ /* 0x000fc60000004100 */
[----:B------:R-:W-:-:S06]  /*b810*/  @!P0 LEA R4, R4, UR4, 0x1 ;  /* 0x0000000404048c11 */ /* 0x000fcc000f8e08ff */
[----:B------:R-:W2:Y:S02]  /*b820*/  @!P0 LDS.U16 R4, [R4] ;  /* 0x0000000004048984 */ /* 0x000ea40000000400 */
[----:B--2---:R-:W-:-:S05]  /*b830*/  @!P0 HADD2.F32 R7, -RZ, R4.H0_H0 ;  /* 0x20000004ff078230 */ /* 0x004fca0000004100 */
[----:B------:R-:W-:-:S05]  /*b840*/  @!P0 FMUL.FTZ R6, R6, R7 ;  /* 0x0000000706068220 */ /* 0x000fca0000410000 */
[----:B------:R-:W-:-:S04]  /*b850*/  @!P0 F2FP.F16.F32.PACK_AB R6, RZ, R6 ;  /* 0x00000006ff06823e */ /* 0x000fc800000000ff */
[----:B------:R-:W-:-:S05]  /*b860*/  @!P0 PRMT R16, R6, 0x7610, R16 ;  /* 0x0000761006108816 */ /* 0x000fca0000000010 */
[----:B------:R2:W-:Y:S01]  /*b870*/  @!P0 STS.U16 [R5], R16 ;  /* 0x0000001005008388 */ /* 0x0005e20000000400 */
[----:B------:R-:W-:Y:S02]  /*b880*/  ISETP.GT.AND P0, PT, R2, 0x1, PT ;  /* 0x000000010200780c */ /* 0x000fe40003f04270 */
[----:B------:R-:W-:-:S11]  /*b890*/  SHF.R.S32.HI R2, RZ, 0x1, R2 ;  /* 0x00000001ff027819 */ /* 0x000fd60000011402 */
[----:B--2---:R-:W-:Y:S05]  /*b8a0*/  @P0 BRA `(.L_x_1952) ;  /* 0xfffffffc00c00947 */ /* 0x004fea000383ffff */
.L_x_1951:
        /* <DEDUP_REMOVED lines=16> */
[----:B------:R-:W-:-:S03]  /*b9b0*/  IMAD.MOV.U32 R2, RZ, RZ, 0x20 ;  /* 0x00000020ff027424 */ /* 0x000fc600078e00ff */
[----:B------:R-:W-:-:S13]  /*b9c0*/  ISETP.GE.AND P0, PT, R4, 0x20, PT ;  /* 0x000000200400780c */ /* 0x000fda0003f06270 */
[----:B--2---:R-:W-:Y:S05]  /*b9d0*/  @!P0 BRA `(.L_x_1954) ;  /* 0x0000000000408947 */ /* 0x004fea0003800000 */
.L_x_1955:
[----:B------:R-:W-:Y:S01]  /*b9e0*/  IADD3 R2, R0, R4, RZ ;  /* 0x0000000400027210 */ /* 0x000fe20007ffe0ff */
[----:B------:R-:W-:Y:S03]  /*b9f0*/  BAR.SYNC.DEFER_BLOCKING 0x0 ;  /* 0x0000000000007b1d */ /* 0x000fe60000010000 */
[----:B------:R-:W-:-:S04]  /*ba00*/  ISETP.GE.U32.AND P0, PT, R2, R7, PT ;  /* 0x000000070200720c */ /* 0x000fc80003f06070 */
[----:B------:R-:W-:-:S13]  /*ba10*/  ISETP.GE.U32.OR P0, PT, R0, R4, P0 ;  /* 0x000000040000720c */ /* 0x000fda0000706470 */
[----:B------:R-:W-:Y:S01]  /*ba20*/  @!P0 LEA R2, R4, R5, 0x1 ;  /* 0x0000000504028211 */ /* 0x000fe200078e08ff */
[----:B0-----:R-:W-:Y:S01]  /*ba30*/  @!P0 HADD2.F32 R9, -RZ, R16.H0_H0 ;  /* 0x20000010ff098230 */ /* 0x001fe20000004100 */
[----:B------:R-:W-:-:S04]  /*ba40*/  SHF.R.S32.HI R4, RZ, 0x1, R4 ;  /* 0x00000001ff047819 */ /* 0x000fc80000011404 */
[----:B------:R-:W0:Y:S02]  /*ba50*/  @!P0 LDS.U16 R2, [R2] ;  /* 0x0000000002028984 */ /* 0x000e240000000400 */
[----:B0-----:R-:W-:-:S05]  /*ba60*/  @!P0 HADD2.F32 R6, -RZ, R2.H0_H0 ;  /* 0x20000002ff068230 */ /* 0x001fca0000004100 */
[----:B------:R-:W-:-:S05]  /*ba70*/  @!P0 FMUL.FTZ R6, R9, R6 ;  /* 0x0000000609068220 */ /* 0x000fca0000410000 */
[----:B------:R-:W-:-:S04]  /*ba80*/  @!P0 F2FP.F16.F32.PACK_AB R6, RZ, R6 ;  /* 0x00000006ff06823e */ /* 0x000fc800000000ff */
[----:B------:R-:W-:-:S05]  /*ba90*/  @!P0 PRMT R16, R6, 0x7610, R16 ;  /* 0x0000761006108816 */ /* 0x000fca0000000010 */
[----:B------:R2:W-:Y:S01]  /*baa0*/  @!P0 STS.U16 [R5], R16 ;  /* 0x0000001005008388 */ /* 0x0005e20000000400 */
[----:B------:R-:W-:-:S13]  /*bab0*/  ISETP.GE.AND P0, PT, R4, 0x20, PT ;  /* 0x000000200400780c */ /* 0x000fda0003f06270 */
[----:B--2---:R-:W-:Y:S05]  /*bac0*/  @P0 BRA `(.L_x_1955) ;  /* 0xfffffffc00c40947 */ /* 0x004fea000383ffff */
[----:B------:R-:W-:-:S07]  /*bad0*/  IMAD.MOV.U32 R2, RZ, RZ, 0x20 ;  /* 0x00000020ff027424 */ /* 0x000fce00078e00ff */
.L_x_1954:
[----:B------:R-:W-:Y:S01]  /*bae0*/  BAR.SYNC.DEFER_BLOCKING 0x0 ;  /* 0x0000000000007b1d */ /* 0x000fe20000010000 */
[----:B------:R-:W-:-:S13]  /*baf0*/  ISETP.GE.AND P0, PT, R2, 0x2, PT ;  /* 0x000000020200780c */ /* 0x000fda0003f06270 */
[----:B------:R-:W-:Y:S05]  /*bb00*/  @!P0 BRA `(.L_x_1953) ;  /* 0x00000000002c8947 */ /* 0x000fea0003800000 */
[----:B------:R-:W-:-:S11]  /*bb10*/  HFMA2.MMA R5, -RZ, RZ, 0, 5.9604644775390625e-08 ;  /* 0x00000001ff057435 */ /* 0x000fd600000001ff */
.L_x_1956:
[----:B------:R-:W-:Y:S01]  /*bb20*/  LOP3.LUT R4, R16, 0xffff, RZ, 0xc0, !PT ;  /* 0x0000ffff10047812 */ /* 0x000fe200078ec0ff */
[----:B------:R-:W-:-:S05]  /*bb30*/  HADD2.F32 R16, -RZ, R16.H0_H0 ;  /* 0x20000010ff107230 */ /* 0x000fca0000004100 */
[----:B------:R2:W3:Y:S02]  /*bb40*/  SHFL.DOWN PT, R4, R4, R5, 0x1f ;  /* 0x08001f0504047589 */ /* 0x0004e400000e0000 */
[----:B--2---:R-:W-:-:S04]  /*bb50*/  SHF.L.U32 R5, R5, 0x1, RZ ;  /* 0x0000000105057819 */ /* 0x004fc800000006ff */
[----:B------:R-:W-:Y:S01]  /*bb60*/  ISETP.GE.AND P0, PT, R5, R2, PT ;  /* 0x000000020500720c */ /* 0x000fe20003f06270 */
[----:B---3--:R-:W-:-:S05]  /*bb70*/  HADD2.F32 R7, -RZ, R4.H0_H0 ;  /* 0x20000004ff077230 */ /* 0x008fca0000004100 */
[----:B------:R-:W-:-:S05]  /*bb80*/  FMUL.FTZ R7, R16, R7 ;  /* 0x0000000710077220 */ /* 0x000fca0000410000 */
[----:B------:R-:W-:-:S04]  /*bb90*/  F2FP.F16.F32.PACK_AB R7, RZ, R7 ;  /* 0x00000007ff07723e */ /* 0x000fc800000000ff */
[----:B------:R-:W-:Y:S01]  /*bba0*/  PRMT R16, R7, 0x7610, R16 ;  /* 0x0000761007107816 */ /* 0x000fe20000000010 */
[----:B------:R-:W-:Y:S06]  /*bbb0*/  @!P0 BRA `(.L_x_1956) ;  /* 0xfffffffc00d88947 */ /* 0x000fec000383ffff */
.L_x_1953:
        /* <DEDUP_REMOVED lines=277> */
.L_x_1957:
        /* <DEDUP_REMOVED lines=295> */
.L_x_1959:
        /* <DEDUP_REMOVED lines=17> */
.L_x_1961:
[----:B0-----:R-:W-:Y:S05]  /*e090*/  BSYNC B0 ;  /* 0x0000000000007941 */ /* 0x001fea0003800000 */
.L_x_1960:
        /* <DEDUP_REMOVED lines=14> */
.L_x_1963:
[----:B------:R-:W-:Y:S05]  /*e180*/  BSYNC B0 ;  /* 0x0000000000007941 */ /* 0x000fea0003800000 */
.L_x_1962:
        /* <DEDUP_REMOVED lines=35> */
.L_x_1965:
[----:B------:R-:W-:Y:S05]  /*e3c0*/  BSYNC B0 ;  /* 0x0000000000007941 */ /* 0x000fea0003800000 */
.L_x_1964:
        /* <DEDUP_REMOVED lines=31> */
.L_x_1970:
[----:B------:R-:W-:-:S04]  /*e5c0*/  IMAD.IADD R11, R2, 0x1, R13 ;  /* 0x00000001020b7824 */ /* 0x000fc800078e020d */
[----:B--2---:R-:W-:-:S06]  /*e5d0*/  IMAD.WIDE.U32 R10, R11, 0x2, R8 ;  /* 0x000000020b0a7825 */ /* 0x004fcc00078e0008 */
[----:B------:R-:W2:Y:S01]  /*e5e0*/  LDG.E.U16 R10, desc[UR36][R10.64] ;  /* 0x000000240a0a7981 */ /* 0x000ea2000c1e1500 */
[----:B------:R-:W-:Y:S01]  /*e5f0*/  IADD3 R13, R14, R13, RZ ;  /* 0x0000000d0e0d7210 */ /* 0x000fe20007ffe0ff */
[----:B------:R-:W-:-:S03]  /*e600*/  HADD2.F32 R16, -RZ, R16.H0_H0 ;  /* 0x20000010ff107230 */ /* 0x000fc60000004100 */
[----:B------:R-:W-:Y:S01]  /*e610*/  ISETP.GE.U32.AND P0, PT, R13, UR6, PT ;  /* 0x000000060d007c0c */ /* 0x000fe2000bf06070 */
[----:B--2---:R-:W-:-:S05]  /*e620*/  HADD2.F32 R15, -RZ, R10.H0_H0 ;  /* 0x2000000aff0f7230 */ /* 0x004fca0000004100 */
[----:B------:R-:W-:-:S05]  /*e630*/  FMUL.FTZ R15, R16, R15 ;  /* 0x0000000f100f7220 */ /* 0x000fca0000410000 */
[----:B------:R-:W-:-:S04]  /*e640*/  F2FP.F16.F32.PACK_AB R15, RZ, R15 ;  /* 0x0000000fff0f723e */ /* 0x000fc800000000ff */
[----:B------:R-:W-:Y:S01]  /*e650*/  PRMT R16, R15, 0x7610, R16 ;  /* 0x000076100f107816 */ /* 0x000fe20000000010 */
[----:B------:R-:W-:Y:S06]  /*e660*/  @!P0 BRA `(.L_x_1970) ;  /* 0xfffffffc00d48947 */ /* 0x000fec000383ffff */
[----:B------:R-:W-:Y:S05]  /*e670*/  BSYNC B1 ;  /* 0x0000000000017941 */ /* 0x000fea0003800000 */
.L_x_1969:
[----:B------:R-:W-:Y:S05]  /*e680*/  BRA `(.L_x_1968) ;  /* 0x0000000000547947 */ /* 0x000fea0003800000 */
.L_x_1967:
        /* <DEDUP_REMOVED lines=9> */
.L_x_1971:
[----:B-----5:R-:W-:-:S04]  /*e720*/  IMAD.IADD R11, R2, 0x1, R13 ;  /* 0x00000001020b7824 */ /* 0x020fc800078e020d */
[----:B0-----:R-:W-:-:S04]  /*e730*/  IMAD R11, R11, R15, R0 ;  /* 0x0000000f0b0b7224 */ /* 0x001fc800078e0200 */
[----:B--2---:R-:W-:-:S06]  /*e740*/  IMAD.WIDE.U32 R10, R11, 0x2, R8 ;  /* 0x000000020b0a7825 */ /* 0x004fcc00078e0008 */
[----:B------:R-:W2:Y:S01]  /*e750*/  LDG.E.U16 R10, desc[UR36][R10.64] ;  /* 0x000000240a0a7981 */ /* 0x000ea2000c1e1500 */
[----:B---3--:R-:W-:Y:S01]  /*e760*/  IADD3 R13, R18, R13, RZ ;  /* 0x0000000d120d7210 */ /* 0x008fe20007ffe0ff */
[----:B------:R-:W-:-:S03]  /*e770*/  HADD2.F32 R19, -RZ, R16.H0_H0 ;  /* 0x20000010ff137230 */ /* 0x000fc60000004100 */
[----:B------:R-:W-:Y:S01]  /*e780*/  ISETP.GE.U32.AND P0, PT, R13, UR5, PT ;  /* 0x000000050d007c0c */ /* 0x000fe2000bf06070 */
[----:B--2---:R-:W-:-:S05]  /*e790*/  HADD2.F32 R14, -RZ, R10.H0_H0 ;  /* 0x2000000aff0e7230 */ /* 0x004fca0000004100 */
[----:B------:R-:W-:-:S05]  /*e7a0*/  FMUL.FTZ R14, R19, R14 ;  /* 0x0000000e130e7220 */ /* 0x000fca0000410000 */
[----:B------:R-:W-:-:S04]  /*e7b0*/  F2FP.F16.F32.PACK_AB R14, RZ, R14 ;  /* 0x0000000eff0e723e */ /* 0x000fc800000000ff */
[----:B------:R-:W-:Y:S01]  /*e7c0*/  PRMT R16, R14, 0x7610, R16 ;  /* 0x000076100e107816 */ /* 0x000fe20000000010 */
[----:B------:R-:W-:Y:S06]  /*e7d0*/  @!P0 BRA `(.L_x_1971) ;  /* 0xfffffffc00d08947 */ /* 0x000fec000383ffff */
.L_x_1968:
[----:B------:R-:W-:Y:S05]  /*e7e0*/  BSYNC B0 ;  /* 0x0000000000007941 */ /* 0x000fea0003800000 */
.L_x_1966:
        /* <DEDUP_REMOVED lines=12> */
[----:B------:R-:W-:-:S07]  /*e8b0*/  MOV R2, UR4 ;  /* 0x0000000400027c02 */ /* 0x000fce0008000f00 */
.L_x_1973:
[----:B------:R-:W-:Y:S01]  /*e8c0*/  IMAD.IADD R8, R3, 0x1, R2 ;  /* 0x0000000103087824 */ /* 0x000fe200078e0202 */
[----:B------:R-:W-:Y:S04]  /*e8d0*/  BAR.SYNC.DEFER_BLOCKING 0x0 ;  /* 0x0000000000007b1d */ /* 0x000fe80000010000 */
[----:B------:R-:W-:-:S04]  /*e8e0*/  ISETP.GE.U32.AND P0, PT, R8, UR5, PT ;  /* 0x0000000508007c0c */ /* 0x000fc8000bf06070 */
[----:B------:R-:W-:-:S13]  /*e8f0*/  ISETP.GE.U32.OR P0, PT, R3, R2, P0 ;  /* 0x000000020300720c */ /* 0x000fda0000706470 */
[----:B------:R-:W-:Y:S02]  /*e900*/  @!P0 IMAD R8, R8, R9, R0 ;  /* 0x0000000908088224 */ /* 0x000fe400078e0200 */
[----:B------:R-:W-:-:S03]  /*e910*/  @!P0 HADD2.F32 R10, -RZ, R16.H0_H0 ;  /* 0x20000010ff0a8230 */ /* 0x000fc60000004100 */
[----:B------:R-:W-:-:S06]  /*e920*/  @!P0 LEA R8, R8, UR7, 0x1 ;  /* 0x0000000708088c11 */ /* 0x000fcc000f8e08ff */
[----:B------:R-:W2:Y:S02]  /*e930*/  @!P0 LDS.U16 R8, [R8] ;  /* 0x0000000008088984 */ /* 0x000ea40000000400 */
[----:B--2---:R-:W-:-:S05]  /*e940*/  @!P0 HADD2.F32 R13, -RZ, R8.H0_H0 ;  /* 0x20000008ff0d8230 */ /* 0x004fca0000004100 */
[----:B------:R-:W-:-:S05]  /*e950*/  @!P0 FMUL.FTZ R10, R10, R13 ;  /* 0x0000000d0a0a8220 */ /* 0x000fca0000410000 */
[----:B------:R-:W-:-:S04]  /*e960*/  @!P0 F2FP.F16.F32.PACK_AB R10, RZ, R10 ;  /* 0x0000000aff0a823e */ /* 0x000fc800000000ff */
[----:B0-----:R-:W-:-:S05]  /*e970*/  @!P0 PRMT R16, R10, 0x7610, R16 ;  /* 0x000076100a108816 */ /* 0x001fca0000000010 */
[----:B------:R2:W-:Y:S01]  /*e980*/  @!P0 STS.U16 [R11], R16 ;  /* 0x000000100b008388 */ /* 0x0005e20000000400 */
[----:B------:R-:W-:Y:S02]  /*e990*/  ISETP.GT.AND P0, PT, R2, 0x1, PT ;  /* 0x000000010200780c */ /* 0x000fe40003f04270 */
[----:B------:R-:W-:-:S11]  /*e9a0*/  SHF.R.S32.HI R2, RZ, 0x1, R2 ;  /* 0x00000001ff027819 */ /* 0x000fd60000011402 */
[----:B--2---:R-:W-:Y:S05]  /*e9b0*/  @P0 BRA `(.L_x_1973) ;  /* 0xfffffffc00c00947 */ /* 0x004fea000383ffff */
.L_x_1972:
        /* <DEDUP_REMOVED lines=10> */
.L_x_1976:
[----:B------:R-:W-:Y:S01]  /*ea60*/  IMAD.IADD R2, R0, 0x1, R3 ;  /* 0x0000000100027824 */ /* 0x000fe200078e0203 */
[----:B------:R-:W-:Y:S04]  /*ea70*/  BAR.SYNC.DEFER_BLOCKING 0x0 ;  /* 0x0000000000007b1d */ /* 0x000fe80000010000 */
[----:B------:R-:W-:-:S04]  /*ea80*/  ISETP.GE.U32.AND P0, PT, R2, R9, PT ;  /* 0x000000090200720c */ /* 0x000fc80003f06070 */
[----:B------:R-:W-:-:S13]  /*ea90*/  ISETP.GE.U32.OR P0, PT, R0, R3, P0 ;  /* 0x000000030000720c */ /* 0x000fda0000706470 */
[----:B------:R-:W-:Y:S01]  /*eaa0*/  @!P0 LEA R2, R3, R11, 0x1 ;  /* 0x0000000b03028211 */ /* 0x000fe200078e08ff */
[----:B------:R-:W-:Y:S01]  /*eab0*/  @!P0 HADD2.F32 R13, -RZ, R16.H0_H0 ;  /* 0x20000010ff0d8230 */ /* 0x000fe20000004100 */
[----:B------:R-:W-:-:S04]  /*eac0*/  SHF.R.S32.HI R3, RZ, 0x1, R3 ;  /* 0x00000001ff037819 */ /* 0x000fc80000011403 */
[----:B------:R-:W2:Y:S02]  /*ead0*/  @!P0 LDS.U16 R2, [R2] ;  /* 0x0000000002028984 */ /* 0x000ea40000000400 */
[----:B--2---:R-:W-:-:S05]  /*eae0*/  @!P0 HADD2.F32 R8, -RZ, R2.H0_H0 ;  /* 0x20000002ff088230 */ /* 0x004fca0000004100 */
[----:B------:R-:W-:-:S05]  /*eaf0*/  @!P0 FMUL.FTZ R8, R13, R8 ;  /* 0x000000080d088220 */ /* 0x000fca0000410000 */
[----:B------:R-:W-:-:S04]  /*eb00*/  @!P0 F2FP.F16.F32.PACK_AB R8, RZ, R8 ;  /* 0x00000008ff08823e */ /* 0x000fc800000000ff */
[----:B0-----:R-:W-:-:S05]  /*eb10*/  @!P0 PRMT R16, R8, 0x7610, R16 ;  /* 0x0000761008108816 */ /* 0x001fca0000000010 */
[----:B------:R2:W-:Y:S01]  /*eb20*/  @!P0 STS.U16 [R11], R16 ;  /* 0x000000100b008388 */ /* 0x0005e20000000400 */
[----:B------:R-:W-:-:S13]  /*eb30*/  ISETP.GE.AND P0, PT, R3, 0x20, PT ;  /* 0x000000200300780c */ /* 0x000fda0003f06270 */
[----:B--2---:R-:W-:Y:S05]  /*eb40*/  @P0 BRA `(.L_x_1976) ;  /* 0xfffffffc00c40947 */ /* 0x004fea000383ffff */
[----:B------:R-:W-:-:S07]  /*eb50*/  MOV R2, 0x20 ;  /* 0x0000002000027802 */ /* 0x000fce0000000f00 */
.L_x_1975:
[----:B------:R-:W-:Y:S01]  /*eb60*/  BAR.SYNC.DEFER_BLOCKING 0x0 ;  /* 0x0000000000007b1d */ /* 0x000fe20000010000 */
[----:B------:R-:W-:-:S13]  /*eb70*/  ISETP.GE.AND P0, PT, R2, 0x2, PT ;  /* 0x000000020200780c */ /* 0x000fda0003f06270 */
[----:B------:R-:W-:Y:S05]  /*eb80*/  @!P0 BRA `(.L_x_1974) ;  /* 0x00000000002c8947 */ /* 0x000fea0003800000 */
[----:B------:R-:W-:-:S07]  /*eb90*/  IMAD.MOV.U32 R3, RZ, RZ, 0x1 ;  /* 0x00000001ff037424 */ /* 0x000fce00078e00ff */
.L_x_1977:
        /* <DEDUP_REMOVED lines=8> */
[----:B0-----:R-:W-:Y:S01]  /*ec20*/  PRMT R16, R8, 0x7610, R16 ;  /* 0x0000761008107816 */ /* 0x001fe20000000010 */
[----:B------:R-:W-:Y:S06]  /*ec30*/  @!P0 BRA `(.L_x_1977) ;  /* 0xfffffffc00d88947 */ /* 0x000fec000383ffff */
.L_x_1974:
        /* <DEDUP_REMOVED lines=10> */
[----:B------:R-:W-:Y:S02]  /*ece0*/  HADD2.F32 R3, -RZ, R16.H0_H0 ;  /* 0x20000010ff037230 */ /* 0x000fe40000004100 */
[----:B--2---:R-:W-:-:S05]  /*ecf0*/  HADD2.F32 R0, -RZ, R0.H0_H0 ;  /* 0x20000000ff007230 */ /* 0x004fca0000004100 */
[----:B------:R-:W-:-:S05]  /*ed00*/  FMUL.FTZ R0, R3, R0 ;  /* 0x0000000003007220 */ /* 0x000fca0000410000 */
[----:B------:R-:W-:-:S04]  /*ed10*/  F2FP.F16.F32.PACK_AB R0, RZ, R0 ;  /* 0x00000000ff00723e */ /* 0x000fc800000000ff */
[----:B0-----:R-:W-:-:S07]  /*ed20*/  PRMT R16, R0, 0x7610, R16 ;  /* 0x0000761000107816 */ /* 0x001fce0000000010 */
.L_x_1979:
        /* <DEDUP_REMOVED lines=20> */
.L_x_1981:
[----:B------:R-:W-:Y:S02]  /*ee70*/  ULDC.64 UR4, c[0x0][0x5e8] ;  /* 0x00017a0000047ab9 */ /* 0x000fe40000000a00 */
[----:B------:R-:W-:-:S04]  /*ee80*/  IADD3 R2, P0, R17, UR4, RZ ;  /* 0x0000000411027c10 */ /* 0x000fc8000ff1e0ff */
[----:B------:R-:W-:-:S05]  /*ee90*/  IADD3.X R3, RZ, UR5, RZ, P0, !PT ;  /* 0x00000005ff037c10 */ /* 0x000fca00087fe4ff */
[----:B------:R-:W-:Y:S01]  /*eea0*/  STG.E.U16 desc[UR36][R2.64], R16 ;  /* 0x0000001002007986 */ /* 0x000fe2000c101524 */
[----:B------:R-:W-:Y:S05]  /*eeb0*/  EXIT ;  /* 0x000000000000794d */ /* 0x000fea0003800000 */
.L_x_1980:
[----:B------:R-:W-:Y:S01]  /*eec0*/  STG.E.U16 desc[UR36][R4.64], R16 ;  /* 0x0000001004007986 */ /* 0x000fe2000c101524 */
[----:B------:R-:W-:Y:S05]  /*eed0*/  EXIT ;  /* 0x000000000000794d */ /* 0x000fea0003800000 */
.L_x_1978:
        /* <DEDUP_REMOVED lines=10> */
.L_x_1982:
[----:B------:R-:W-:Y:S05]  /*ef80*/  @!P1 BRA `(.L_x_1983) ;  /* 0x0000000000609947 */ /* 0x000fea0003800000 */
[----:B------:R-:W2:Y:S02]  /*ef90*/  LDC R0, c[0x0][0x61c] ;  /* 0x00018700ff007b82 */ /* 0x000ea40000000800 */
[----:B--2---:R-:W-:-:S13]  /*efa0*/  ISETP.NE.AND P0, PT, R0, 0x1, PT ;  /* 0x000000010000780c */ /* 0x004fda0003f05270 */
[----:B------:R-:W-:Y:S05]  /*efb0*/  @!P0 BRA `(.L_x_1984) ;  /* 0x0000000000408947 */ /* 0x000fea0003800000 */
[----:B------:R-:W-:Y:S01]  /*efc0*/  MOV R2, 0x660 ;  /* 0x0000066000027802 */ /* 0x000fe20000000f00 */
[----:B------:R-:W-:Y:S01]  /*efd0*/  ULDC.64 UR4, c[0x4][0x650] ;  /* 0x0101940000047ab9 */ /* 0x000fe20000000a00 */
[----:B------:R-:W-:Y:S01]  /*efe0*/  ULDC.64 UR6, c[0x4][0x470] ;  /* 0x01011c0000067ab9 */ /* 0x000fe20000000a00 */
[----:B------:R-:W-:Y:S01]  /*eff0*/  IMAD.U32 R4, RZ, RZ, UR4 ;  /* 0x00000004ff047e24 */ /* 0x000fe2000f8e00ff */
[----:B------:R-:W-:Y:S01]  /*f000*/  MOV R5, UR5 ;  /* 0x0000000500057c02 */ /* 0x000fe20008000f00 */
[----:B------:R-:W-:Y:S01]  /*f010*/  ULDC.64 UR4, c[0x4][0x640] ;  /* 0x0101900000047ab9 */ /* 0x000fe20000000a00 */
[----:B------:R-:W2:Y:S01]  /*f020*/  LDC.64 R2, c[0x4][R2] ;  /* 0x0100000002027b82 */ /* 0x000ea20000000a00 */
[----:B------:R-:W-:Y:S01]  /*f030*/  HFMA2.MMA R12, -RZ, RZ, 0, 5.9604644775390625e-08 ;  /* 0x00000001ff0c7435 */ /* 0x000fe200000001ff */
        /* <DEDUP_REMOVED lines=8> */
.L_x_1984:
[----:B------:R-:W-:Y:S02]  /*f0c0*/  ULDC.64 UR4, c[0x0][0x5e8] ;  /* 0x00017a0000047ab9 */ /* 0x000fe40000000a00 */
[----:B------:R-:W-:-:S05]  /*f0d0*/  IADD3 R2, P0, R17, UR4, RZ ;  /* 0x0000000411027c10 */ /* 0x000fca000ff1e0ff */
[----:B------:R-:W-:-:S05]  /*f0e0*/  IMAD.X R3, RZ, RZ, UR5, P0 ;  /* 0x00000005ff037e24 */ /* 0x000fca00080e06ff */
[----:B------:R-:W-:Y:S01]  /*f0f0*/  STG.E.U16 desc[UR36][R2.64], R16 ;  /* 0x0000001002007986 */ /* 0x000fe2000c101524 */
[----:B------:R-:W-:Y:S05]  /*f100*/  EXIT ;  /* 0x000000000000794d */ /* 0x000fea0003800000 */
.L_x_1983:
[----:B------:R-:W-:Y:S01]  /*f110*/  STG.E.U16 desc[UR36][R6.64], R16 ;  /* 0x0000001006007986 */ /* 0x000fe2000c101524 */
[----:B------:R-:W-:Y:S05]  /*f120*/  EXIT ;  /* 0x000000000000794d */ /* 0x000fea0003800000 */
.L_x_1958:
        /* <DEDUP_REMOVED lines=24> */
[----:B------:R-:W-:-:S07]  /*f2b0*/  PRMT R16, R0, 0x7610, R16 ;  /* 0x0000761000107816 */ /* 0x000fce0000000010 */
.L_x_1986:
        /* <DEDUP_REMOVED lines=8> */
[----:B------:R-:W-:Y:S01]  /*f340*/  HFMA2.MMA R8, -RZ, RZ, 0, 4.4763088226318359375e-05 ;  /* 0x000002efff087435 */ /* 0x000fe200000001ff */
[----:B------:R-:W-:Y:S01]  /*f350*/  MOV R5, UR5 ;  /* 0x0000000500057c02 */ /* 0x000fe20008000f00 */
[----:B------:R-:W0:Y:S01]  /*f360*/  LDC.64 R2, c[0x4][R2] ;  /* 0x0100000002027b82 */ /* 0x000e220000000a00 */
[----:B------:R-:W-:Y:S01]  /*f370*/  ULDC.64 UR4, c[0x4][0x640] ;  /* 0x0101900000047ab9 */ /* 0x000fe20000000a00 */
[----:B-----5:R-:W-:Y:S01]  /*f380*/  MOV R10, UR6 ;  /* 0x00000006000a7c02 */ /* 0x020fe20008000f00 */
[----:B------:R-:W-:Y:S01]  /*f390*/  IMAD.U32 R6, RZ, RZ, UR4 ;  /* 0x00000004ff067e24 */ /* 0x000fe2000f8e00ff */
[----:B------:R-:W-:Y:S01]  /*f3a0*/  MOV R7, UR5 ;  /* 0x0000000500077c02 */ /* 0x000fe20008000f00 */
[----:B------:R-:W-:Y:S01]  /*f3b0*/  IMAD.U32 R11, RZ, RZ, UR7 ;  /* 0x00000007ff0b7e24 */ /* 0x000fe2000f8e00ff */
[----:B------:R-:W-:Y:S01]  /*f3c0*/  MOV R12, 0x1 ;  /* 0x00000001000c7802 */ /* 0x000fe20000000f00 */
[----:B------:R-:W-:-:S07]  /*f3d0*/  IMAD.MOV.U32 R13, RZ, RZ, RZ ;  /* 0x000000ffff0d7224 */ /* 0x000fce00078e00ff */
[----:B------:R-:W-:-:S07]  /*f3e0*/  LEPC R20, `(.L_x_1988) ;  /* 0x000000001014794e */ /* 0x000fce0000000000 */
[----:B01----:R-:W-:Y:S05]  /*f3f0*/  CALL.ABS.NOINC R2 ;  /* 0x0000000002007343 */ /* 0x003fea0003c00000 */
.L_x_1988:
[----:B------:R-:W-:Y:S02]  /*f400*/  ULDC.64 UR4, c[0x0][0x5e8] ;  /* 0x00017a0000047ab9 */ /* 0x000fe40000000a00 */
[----:B------:R-:W-:-:S04]  /*f410*/  IADD3 R2, P0, R17, UR4, RZ ;  /* 0x0000000411027c10 */ /* 0x000fc8000ff1e0ff */
[----:B------:R-:W-:-:S05]  /*f420*/  IADD3.X R3, RZ, UR5, RZ, P0, !PT ;  /* 0x00000005ff037c10 */ /* 0x000fca00087fe4ff */
[----:B------:R-:W-:Y:S01]  /*f430*/  STG.E.U16 desc[UR36][R2.64], R16 ;  /* 0x0000001002007986 */ /* 0x000fe2000c101524 */
[----:B------:R-:W-:Y:S05]  /*f440*/  EXIT ;  /* 0x000000000000794d */ /* 0x000fea0003800000 */
.L_x_1987:
[----:B------:R-:W-:Y:S01]  /*f450*/  STG.E.U16 desc[UR36][R4.64], R16 ;  /* 0x0000001004007986 */ /* 0x000fe2000c101524 */
[----:B------:R-:W-:Y:S05]  /*f460*/  EXIT ;  /* 0x000000000000794d */ /* 0x000fea0003800000 */
.L_x_1985:
        /* <DEDUP_REMOVED lines=10> */
.L_x_1989:
        /* <DEDUP_REMOVED lines=20> */
.L_x_1991:
[----:B------:R-:W-:Y:S02]  /*f650*/  ULDC.64 UR4, c[0x0][0x5e8] ;  /* 0x00017a0000047ab9 */ /* 0x000fe40000000a00 */
[----:B------:R-:W-:-:S04]  /*f660*/  IADD3 R2, P0, R17, UR4, RZ ;  /* 0x0000000411027c10 */ /* 0x000fc8000ff1e0ff */
[----:B------:R-:W-:-:S05]  /*f670*/  IADD3.X R3, RZ, UR5, RZ, P0, !PT ;  /* 0x00000005ff037c10 */ /* 0x000fca00087fe4ff */
[----:B------:R-:W-:Y:S01]  /*f680*/  STG.E.U16 desc[UR36][R2.64], R16 ;  /* 0x0000001002007986 */ /* 0x000fe2000c101524 */
[----:B------:R-:W-:Y:S05]  /*f690*/  EXIT ;  /* 0x000000000000794d */ /* 0x000fea0003800000 */
.L_x_1990:
[----:B------:R-:W-:Y:S01]  /*f6a0*/  STG.E.U16 desc[UR36][R6.64], R16 ;  /* 0x0000001006007986 */ /* 0x000fe2000c101524 */
[----:B------:R-:W-:Y:S05]  /*f6b0*/  EXIT ;  /* 0x000000000000794d */ /* 0x000fea0003800000 */
.L_x_1992:
        /* <DEDUP_REMOVED lines=12> */
.L_x_8776:


//--------------------- .text._ZN2at6native13reduce_kernelILi256ELi2ENS0_8ReduceOpIN3c104HalfENS0_14func_wrapper_tIS4_NS0_55_GLOBAL__N__0955718d_22_SparseCsrTensorMath_cu_868dd54514ReductionMulOpIS4_EEEEjS4_Li4ELi4EEEEEvT1_ --------------------------
	.section	.text._ZN2at6native13reduce_kernelILi256ELi2ENS0_8ReduceOpIN3c104HalfENS0_14func_wrapper_tIS4_NS0_55_GLOBAL__N__0955718d_22_SparseCsrTensorMath_cu_868dd54514ReductionMulOpIS4_EEEEjS4_Li4ELi4EEEEEvT1_,"ax",@progbits
	.align	128
.text._ZN2at6native13reduce_kernelILi256ELi2ENS0_8ReduceOpIN3c104HalfENS0_14func_wrapper_tIS4_NS0_55_GLOBAL__N__0955718d_22_SparseCsrTensorMath_cu_868dd54514ReductionMulOpIS4_EEEEjS4_Li4ELi4EEEEEvT1_:
        .type           _ZN2at6native13reduce_kernelILi256ELi2ENS0_8ReduceOpIN3c104HalfENS0_14func_wrapper_tIS4_NS0_55_GLOBAL__N__0955718d_22_SparseCsrTensorMath_cu_868dd54514ReductionMulOpIS4_EEEEjS4_Li4ELi4EEEEEvT1_,@function
        .size           _ZN2at6native13reduce_kernelILi256ELi2ENS0_8ReduceOpIN3c104HalfENS0_14func_wrapper_tIS4_NS0_55_GLOBAL__N__0955718d_22_SparseCsrTensorMath_cu_868dd54514ReductionMulOpIS4_EEEEjS4_Li4ELi4EEEEEvT1_,(.L_x_8777 - _ZN2at6native13reduce_kernelILi256ELi2ENS0_8ReduceOpIN3c104HalfENS0_14func_wrapper_tIS4_NS0_55_GLOBAL__N__0955718d_22_SparseCsrTensorMath_cu_868dd54514ReductionMulOpIS4_EEEEjS4_Li4ELi4EEEEEvT1_)
        .other          _ZN2at6native13reduce_kernelILi256ELi2ENS0_8ReduceOpIN3c104HalfENS0_14func_wrapper_tIS4_NS0_55_GLOBAL__N__0955718d_22_SparseCsrTensorMath_cu_868dd54514ReductionMulOpIS4_EEEEjS4_Li4ELi4EEEEEvT1_,@"STO_CUDA_ENTRY STV_DEFAULT"
_ZN2at6native13reduce_kernelILi256ELi2ENS0_8ReduceOpIN3c104HalfENS0_14func_wrapper_tIS4_NS0_55_GLOBAL__N__0955718d_22_SparseCsrTensorMath_cu_868dd54514ReductionMulOpIS4_EEEEjS4_Li4ELi4EEEEEvT1_:
        /* <DEDUP_REMOVED lines=287> */
.L_x_1993:
        /* <DEDUP_REMOVED lines=43> */
.L_x_1997:
        /* <DEDUP_REMOVED lines=25> */
.L_x_2003:
[----:B------:R-:W-:Y:S05]  /*1630*/  BSYNC B2 ;  /* 0x0000000000027941 */ /* 0x000fea0003800000 */
.L_x_2002:
        /* <DEDUP_REMOVED lines=13> */
.L_x_2001:
[----:B------:R-:W-:Y:S05]  /*1710*/  BSYNC B1 ;  /* 0x0000000000017941 */ /* 0x000fea0003800000 */
.L_x_2000:
[----:B------:R-:W0:Y:S01]  /*1720*/  LDC R8, c[0x0][0x218] ;  /* 0x00008600ff087b82 */ /* 0x000e220000000800 */
[----:B------:R-:W-:-:S04]  /*1730*/  IADD3 R5, P0, -R7, 0x4, RZ ;  /* 0x0000000407057810 */ /* 0x000fc80007f1e1ff */
[----:B------:R-:W-:Y:S02]  /*1740*/  LEA R18, P1, R5, R18, 0x1 ;  /* 0x0000001205127211 */ /* 0x000fe400078208ff */
[----:B------:R-:W-:-:S04]  /*1750*/  IADD3.X R4, RZ, -0x1, RZ, P0, !PT ;  /* 0xffffffffff047810 */ /* 0x000fc800007fe4ff */
[----:B------:R-:W-:Y:S02]  /*1760*/  LEA.HI.X R19, R5, R19, R4, 0x1, P1 ;  /* 0x0000001305137211 */ /* 0x000fe400008f0c04 */
[----:B0-----:R-:W-:-:S07]  /*1770*/  IADD3 R3, R7, -0x4, R8 ;  /* 0xfffffffc07037810 */ /* 0x001fce0007ffe008 */
.L_x_1999:
[----:B------:R-:W-:Y:S05]  /*1780*/  BSYNC B0 ;  /* 0x0000000000007941 */ /* 0x000fea0003800000 */
.L_x_1998:
        /* <DEDUP_REMOVED lines=15> */
.L_x_2006:
[----:B------:R-:W-:Y:S01]  /*1880*/  IMAD.WIDE.U32 R8, R11, 0x8, R18 ;  /* 0x000000080b087825 */ /* 0x000fe200078e0012 */
[----:B------:R-:W-:-:S05]  /*1890*/  ULDC UR4, c[0x0][0x220] ;  /* 0x0000880000047ab9 */ /* 0x000fca0000000800 */
[----:B------:R-:W2:Y:S01]  /*18a0*/  LDG.E.64 R8, desc[UR58][R8.64] ;  /* 0x0000003a08087981 */ /* 0x000ea2000c1e1b00 */
[----:B------:R-:W-:Y:S02]  /*18b0*/  HADD2.F32 R0, -RZ, R0.H0_H0 ;  /* 0x20000000ff007230 */ /* 0x000fe40000004100 */
[----:B------:R-:W-:Y:S02]  /*18c0*/  VIADD R11, R11, UR4 ;  /* 0x000000040b0b7c36 */ /* 0x000fe40008000000 */
[----:B------:R-:W-:Y:S02]  /*18d0*/  HADD2.F32 R6, -RZ, R6.H0_H0 ;  /* 0x20000006ff067230 */ /* 0x000fe40000004100 */
[----:B------:R-:W-:Y:S02]  /*18e0*/  HADD2.F32 R7, -RZ, R7.H0_H0 ;  /* 0x20000007ff077230 */ /* 0x000fe40000004100 */
[----:B------:R-:W-:Y:S02]  /*18f0*/  HADD2.F32 R4, -RZ, R4.H0_H0 ;  /* 0x20000004ff047230 */ /* 0x000fe40000004100 */
[----:B--2---:R-:W-:-:S02]  /*1900*/  HADD2.F32 R21, -RZ, R9.H1_H1 ;  /* 0x30000009ff157230 */ /* 0x004fc40000004100 */
[--C-:B------:R-:W-:Y:S02]  /*1910*/  HADD2.F32 R13, -RZ, R8.reuse.H0_H0 ;  /* 0x20000008ff0d7230 */ /* 0x100fe40000004100 */
[----:B------:R-:W-:Y:S02]  /*1920*/  HADD2.F32 R10, -RZ, R8.H1_H1 ;  /* 0x30000008ff0a7230 */ /* 0x000fe40000004100 */
[----:B------:R-:W-:Y:S01]  /*1930*/  FMUL.FTZ R21, R0, R21 ;  /* 0x0000001500157220 */ /* 0x000fe20000410000 */
[----:B------:R-:W-:Y:S01]  /*1940*/  LEA R0, R11, 0x3, 0x2 ;  /* 0x000000030b007811 */ /* 0x000fe200078e10ff */
[----:B------:R-:W-:Y:S02]  /*1950*/  HADD2.F32 R15, -RZ, R9.H0_H0 ;  /* 0x20000009ff0f7230 */ /* 0x000fe40000004100 */
[----:B------:R-:W-:Y:S01]  /*1960*/  FMUL.FTZ R6, R6, R13 ;  /* 0x0000000d06067220 */ /* 0x000fe20000410000 */
[----:B------:R-:W-:Y:S01]  /*1970*/  FMUL.FTZ R7, R7, R10 ;  /* 0x0000000a07077220 */ /* 0x000fe20000410000 */
[----:B------:R-:W-:Y:S01]  /*1980*/  ISETP.GE.U32.AND P0, PT, R0, R3, PT ;  /* 0x000000030000720c */ /* 0x000fe20003f06070 */
[----:B------:R-:W-:-:S03]  /*1990*/  FMUL.FTZ R4, R4, R15 ;  /* 0x0000000f04047220 */ /* 0x000fc60000410000 */
[----:B------:R-:W-:Y:S02]  /*19a0*/  F2FP.F16.F32.PACK_AB R6, R7, R6 ;  /* 0x000000060706723e */ /* 0x000fe400000000ff */
[----:B------:R-:W-:Y:S02]  /*19b0*/  F2FP.F16.F32.PACK_AB R4, R21, R4 ;  /* 0x000000041504723e */ /* 0x000fe400000000ff */
[----:B------:R-:W-:Y:S02]  /*19c0*/  PRMT R7, R6, 0x7632, R7 ;  /* 0x0000763206077816 */ /* 0x000fe40000000007 */
[----:B------:R-:W-:-:S03]  /*19d0*/  PRMT R0, R4, 0x7632, R0 ;  /* 0x0000763204007816 */ /* 0x000fc60000000000 */
[----:B------:R-:W-:Y:S05]  /*19e0*/  @!P0 BRA `(.L_x_2006) ;  /* 0xfffffffc00a48947 */ /* 0x000fea000383ffff */
.L_x_2005:
[----:B------:R-:W-:Y:S05]  /*19f0*/  BSYNC B0 ;  /* 0x0000000000007941 */ /* 0x000fea0003800000 */
.L_x_2004:
        /* <DEDUP_REMOVED lines=8> */
.L_x_2008:
[----:B------:R-:W-:Y:S05]  /*1a80*/  BSYNC B0 ;  /* 0x0000000000007941 */ /* 0x000fea0003800000 */
.L_x_2007:
        /* <DEDUP_REMOVED lines=15> */
.L_x_2010:
[----:B------:R-:W-:Y:S05]  /*1b80*/  BSYNC B0 ;  /* 0x0000000000007941 */ /* 0x000fea0003800000 */
.L_x_2009:
[----:B------:R-:W-:Y:S01]  /*1b90*/  HADD2.F32 R6, -RZ, R6.H0_H0 ;  /* 0x20000006ff067230 */ /* 0x000fe20000004100 */
[----:B------:R-:W-:Y:S01]  /*1ba0*/  PRMT R18, RZ, 0x7610, R18 ;  /* 0x00007610ff127816 */ /* 0x000fe20000000012 */
        /* <DEDUP_REMOVED lines=13> */
.L_x_1996:
        /* <DEDUP_REMOVED lines=8> */
[----:B------:R-:W-:Y:S02]  /*1d00*/  ULDC UR4, c[0x0][0x220] ;  /* 0x0000880000047ab9 */ /* 0x000fe40000000800 */
[----:B------:R-:W-:-:S05]  /*1d10*/  MOV R12, UR4 ;  /* 0x00000004000c7c02 */ /* 0x000fca0008000f00 */
[----:B------:R-:W-:Y:S02]  /*1d20*/  IMAD R3, R12, 0x3, R13 ;  /* 0x000000030c037824 */ /* 0x000fe400078e020d */
[----:B0-----:R-:W-:Y:S01]  /*1d30*/  IMAD.MOV.U32 R11, RZ, RZ, R8 ;  /* 0x000000ffff0b7224 */ /* 0x001fe200078e0008 */
[----:B------:R-:W-:Y:S06]  /*1d40*/  @!P1 BRA `(.L_x_2012) ;  /* 0x0000008c00e89947 */ /* 0x000fec0003800000 */
[----:B------:R-:W-:Y:S01]  /*1d50*/  ISETP.GE.U32.AND P0, PT, R3, R22, PT ;  /* 0x000000160300720c */ /* 0x000fe20003f06070 */
[----:B------:R-:W-:Y:S01]  /*1d60*/  BSSY B0, `(.L_x_2013) ;  /* 0x0000444000007945 */ /* 0x000fe20003800000 */
[-C--:B------:R-:W-:Y:S01]  /*1d70*/  MOV R10, R8.reuse ;  /* 0x00000008000a7202 */ /* 0x080fe20000000f00 */
[--C-:B------:R-:W-:Y:S01]  /*1d80*/  IMAD.MOV.U32 R9, RZ, RZ, R8.reuse ;  /* 0x000000ffff097224 */ /* 0x100fe200078e0008 */
[-C--:B------:R-:W-:Y:S01]  /*1d90*/  MOV R7, R8.reuse ;  /* 0x0000000800077202 */ /* 0x080fe20000000f00 */
[--C-:B------:R-:W-:Y:S01]  /*1da0*/  IMAD.MOV.U32 R6, RZ, RZ, R8.reuse ;  /* 0x000000ffff067224 */ /* 0x100fe200078e0008 */
[----:B------:R-:W-:Y:S01]  /*1db0*/  MOV R5, R8 ;  /* 0x0000000800057202 */ /* 0x000fe20000000f00 */
[----:B------:R-:W-:-:S06]  /*1dc0*/  IMAD.MOV.U32 R4, RZ, RZ, R8 ;  /* 0x000000ffff047224 */ /* 0x000fcc00078e0008 */
        /* <DEDUP_REMOVED lines=10> */
.L_x_2020:
        /* <DEDUP_REMOVED lines=52> */
[----:B------:R-:W-:Y:S01]  /*21b0*/  MOV R12, RZ ;  /* 0x000000ff000c7202 */ /* 0x000fe20000000f00 */
[----:B------:R-:W-:Y:S01]  /*21c0*/  ULDC.64 UR36, c[0x0][0x260] ;  /* 0x0000980000247ab9 */ /* 0x000fe20000000a00 */
[----:B0-----:R-:W-:-:S03]  /*21d0*/  ISETP.NE.AND P1, PT, R0, 0x2, PT ;  /* 0x000000020000780c */ /* 0x001fc60003f25270 */
[----:B------:R-:W-:-:S05]  /*21e0*/  IMAD.HI.U32 R14, R13, UR31, R12 ;  /* 0x0000001f0d0e7c27 */ /* 0x000fca000f8e000c */
[----:B------:R-:W-:Y:S01]  /*21f0*/  SHF.R.U32.HI R15, RZ, UR36, R14 ;  /* 0x00000024ff0f7c19 */ /* 0x000fe2000801160e */
[----:B------:R-:W-:-:S04]  /*2200*/  IMAD.MOV.U32 R14, RZ, RZ, RZ ;  /* 0x000000ffff0e7224 */ /* 0x000fc800078e00ff */
[C---:B------:R-:W-:Y:S01]  /*2210*/  IMAD.HI.U32 R12, R15.reuse, UR32, R14 ;  /* 0x000000200f0c7c27 */ /* 0x040fe2000f8e000e */
[----:B------:R-:W-:-:S04]  /*2220*/  IADD3 R14, -R15, RZ, RZ ;  /* 0x000000ff0f0e7210 */ /* 0x000fc80007ffe1ff */
        /* <DEDUP_REMOVED lines=234> */
.L_x_2016:
[----:B------:R-:W-:Y:S01]  /*30d0*/  LOP3.LUT R15, R12, 0xfffffffc, RZ, 0xc0, !PT ;  /* 0xfffffffc0c0f7812 */ /* 0x000fe200078ec0ff */
[----:B------:R-:W-:-:S03]  /*30e0*/  ULDC UR36, c[0x0][0x220] ;  /* 0x0000880000247ab9 */ /* 0x000fc60000000800 */
[----:B------:R-:W-:-:S04]  /*30f0*/  IADD3 R14, P1, R18, R15, RZ ;  /* 0x0000000f120e7210 */ /* 0x000fc80007f3e0ff */
[----:B------:R-:W-:-:S05]  /*3100*/  IADD3.X R15, RZ, R19, RZ, P1, !PT ;  /* 0x00000013ff0f7210 */ /* 0x000fca0000ffe4ff */
[----:B------:R-:W2:Y:S01]  /*3110*/  LDG.E R14, desc[UR58][R14.64] ;  /* 0x0000003a0e0e7981 */ /* 0x000ea2000c1e1900 */
[----:B------:R-:W-:-:S05]  /*3120*/  IMAD.U32 R12, RZ, RZ, UR36 ;  /* 0x00000024ff0c7e24 */ /* 0x000fca000f8e00ff */
[----:B------:R-:W-:Y:S02]  /*3130*/  IADD3 R13, R13, R12, RZ ;  /* 0x0000000c0d0d7210 */ /* 0x000fe40007ffe0ff */
[----:B--2---:R-:W-:Y:S01]  /*3140*/  PRMT R26, R14, 0x5432, R14 ;  /* 0x000054320e1a7816 */ /* 0x004fe2000000000e */
        /* <DEDUP_REMOVED lines=122> */
[----:B------:R-:W-:Y:S01]  /*38f0*/  ULDC.64 UR36, c[0x0][0x2f8] ;  /* 0x0000be0000247ab9 */ /* 0x000fe20000000a00 */
        /* <DEDUP_REMOVED lines=111> */
.L_x_2017:
[----:B------:R-:W-:-:S04]  /*3ff0*/  LOP3.LUT R3, R3, 0xfffffffc, RZ, 0xc0, !PT ;  /* 0xfffffffc03037812 */ /* 0x000fc800078ec0ff */
[----:B------:R-:W-:-:S04]  /*4000*/  IADD3 R14, P1, R18, R3, RZ ;  /* 0x00000003120e7210 */ /* 0x000fc80007f3e0ff */
[----:B------:R-:W-:-:S05]  /*4010*/  IADD3.X R15, RZ, R19, RZ, P1, !PT ;  /* 0x00000013ff0f7210 */ /* 0x000fca0000ffe4ff */
[----:B------:R-:W2:Y:S01]  /*4020*/  LDG.E R14, desc[UR58][R14.64] ;  /* 0x0000003a0e0e7981 */ /* 0x000ea2000c1e1900 */
[----:B------:R-:W-:Y:S01]  /*4030*/  IMAD.IADD R13, R13, 0x1, R12 ;  /* 0x000000010d0d7824 */ /* 0x000fe200078e020c */
[----:B------:R-:W-:Y:S02]  /*4040*/  MOV R3, RZ ;  /* 0x000000ff00037202 */ /* 0x000fe40000000f00 */
[----:B------:R-:W-:Y:S02]  /*4050*/  MOV R22, RZ ;  /* 0x000000ff00167202 */ /* 0x000fe40000000f00 */
[----:B--2---:R-:W-:Y:S01]  /*4060*/  PRMT R25, R14, 0x5432, R14 ;  /* 0x000054320e197816 */ /* 0x004fe2000000000e */
[----:B------:R-:W-:Y:S06]  /*4070*/  @!P0 BRA `(.L_x_2018) ;  /* 0x0000000c00cc8947 */ /* 0x000fec0003800000 */
[----:B------:R-:W-:Y:S01]  /*4080*/  MOV R15, R13 ;  /* 0x0000000d000f7202 */ /* 0x000fe20000000f00 */
        /* <DEDUP_REMOVED lines=242> */
.L_x_2018:
[----:B------:R-:W-:-:S04]  /*4fb0*/  LOP3.LUT R15, R22, 0xfffffffc, RZ, 0xc0, !PT ;  /* 0xfffffffc160f7812 */ /* 0x000fc800078ec0ff */
[----:B------:R-:W-:-:S04]  /*4fc0*/  IADD3 R14, P1, R18, R15, RZ ;  /* 0x0000000f120e7210 */ /* 0x000fc80007f3e0ff */
[----:B------:R-:W-:-:S05]  /*4fd0*/  IADD3.X R15, RZ, R19, RZ, P1, !PT ;  /* 0x00000013ff0f7210 */ /* 0x000fca0000ffe4ff */
[----:B------:R-:W2:Y:S01]  /*4fe0*/  LDG.E R14, desc[UR58][R14.64] ;  /* 0x0000003a0e0e7981 */ /* 0x000ea2000c1e1900 */
[----:B------:R-:W-:Y:S02]  /*4ff0*/  IADD3 R13, R13, R12, RZ ;  /* 0x0000000c0d0d7210 */ /* 0x000fe40007ffe0ff */
        /* <DEDUP_REMOVED lines=235> */
.L_x_2019:
[----:B------:R-:W-:Y:S01]  /*5eb0*/  LOP3.LUT R3, R3, 0xfffffffc, RZ, 0xc0, !PT ;  /* 0xfffffffc03037812 */ /* 0x000fe200078ec0ff */
[----:B------:R-:W-:Y:S01]  /*5ec0*/  HADD2.F32 R20, -RZ, R6.H0_H0 ;  /* 0x20000006ff147230 */ /* 0x000fe20000004100 */
[----:B------:R-:W-:Y:S01]  /*5ed0*/  IADD3 R13, R13, R12, RZ ;  /* 0x0000000c0d0d7210 */ /* 0x000fe20007ffe0ff */
[----:B------:R-:W-:Y:S01]  /*5ee0*/  HADD2.F32 R5, -RZ, R5.H0_H0 ;  /* 0x20000005ff057230 */ /* 0x000fe20000004100 */
[----:B------:R-:W-:Y:S01]  /*5ef0*/  IADD3 R14, P1, R18, R3, RZ ;  /* 0x00000003120e7210 */ /* 0x000fe20007f3e0ff */
[----:B------:R-:W-:Y:S01]  /*5f00*/  HADD2.F32 R22, -RZ, R8.H0_H0 ;  /* 0x20000008ff167230 */ /* 0x000fe20000004100 */
[----:B------:R-:W-:-:S03]  /*5f10*/  ULDC UR4, c[0x0][0x218] ;  /* 0x0000860000047ab9 */ /* 0x000fc60000000800 */
[----:B------:R-:W-:-:S05]  /*5f20*/  IMAD.X R15, RZ, RZ, R19, P1 ;  /* 0x000000ffff0f7224 */ /* 0x000fca00008e0613 */
[----:B------:R1:W2:Y:S01]  /*5f30*/  LDG.E R14, desc[UR58][R14.64] ;  /* 0x0000003a0e0e7981 */ /* 0x0002a2000c1e1900 */
[----:B------:R-:W-:Y:S02]  /*5f40*/  HADD2.F32 R3, -RZ, R4.H0_H0 ;  /* 0x20000004ff037230 */ /* 0x000fe40000004100 */
[--C-:B------:R-:W-:Y:S02]  /*5f50*/  HADD2.F32 R4, -RZ, R26.reuse.H1_H1 ;  /* 0x3000001aff047230 */ /* 0x100fe40000004100 */
[----:B------:R-:W-:Y:S02]  /*5f60*/  HADD2.F32 R6, -RZ, R26.H0_H0 ;  /* 0x2000001aff067230 */ /* 0x000fe40000004100 */
[----:B------:R-:W-:Y:S02]  /*5f70*/  HADD2.F32 R27, -RZ, R24.H1_H1 ;  /* 0x30000018ff1b7230 */ /* 0x000fe40000004100 */
[----:B------:R-:W-:Y:S01]  /*5f80*/  FMUL.FTZ R3, R3, R4 ;  /* 0x0000000403037220 */ /* 0x000fe20000410000 */
[----:B------:R-:W-:-:S02]  /*5f90*/  HADD2.F32 R21, -RZ, R7.H0_H0 ;  /* 0x20000007ff157230 */ /* 0x000fc40000004100 */
[----:B------:R-:W-:Y:S01]  /*5fa0*/  FMUL.FTZ R4, R5, R6 ;  /* 0x0000000605047220 */ /* 0x000fe20000410000 */
[--C-:B------:R-:W-:Y:S02]  /*5fb0*/  HADD2.F32 R7, -RZ, R25.reuse.H1_H1 ;  /* 0x30000019ff077230 */ /* 0x100fe40000004100 */
[----:B------:R-:W-:Y:S01]  /*5fc0*/  FMUL.FTZ R6, R22, R27 ;  /* 0x0000001b16067220 */ /* 0x000fe20000410000 */
[----:B-1----:R-:W-:Y:S01]  /*5fd0*/  IMAD R15, R12, 0x3, R13 ;  /* 0x000000030c0f7824 */ /* 0x002fe200078e020d */
[----:B------:R-:W-:Y:S01]  /*5fe0*/  MOV R22, UR4 ;  /* 0x0000000400167c02 */ /* 0x000fe20008000f00 */
[----:B------:R-:W-:Y:S02]  /*5ff0*/  HADD2.F32 R8, -RZ, R25.H0_H0 ;  /* 0x20000019ff087230 */ /* 0x000fe40000004100 */
[----:B------:R-:W-:Y:S01]  /*6000*/  FMUL.FTZ R5, R20, R7 ;  /* 0x0000000714057220 */ /* 0x000fe20000410000 */
[----:B------:R-:W-:Y:S01]  /*6010*/  HADD2.F32 R7, -RZ, R10.H0_H0 ;  /* 0x2000000aff077230 */ /* 0x000fe20000004100 */
[----:B------:R-:W-:Y:S01]  /*6020*/  ISETP.GE.U32.AND P1, PT, R15, R22, PT ;  /* 0x000000160f00720c */ /* 0x000fe20003f26070 */
[----:B------:R-:W-:-:S02]  /*6030*/  HADD2.F32 R9, -RZ, R9.H0_H0 ;  /* 0x20000009ff097230 */ /* 0x000fc40000004100 */
[----:B------:R-:W-:Y:S01]  /*6040*/  FMUL.FTZ R8, R21, R8 ;  /* 0x0000000815087220 */ /* 0x000fe20000410000 */
[----:B------:R-:W-:Y:S01]  /*6050*/  HADD2.F32 R11, -RZ, R11.H0_H0 ;  /* 0x2000000bff0b7230 */ /* 0x000fe20000004100 */
[----:B------:R-:W-:Y:S01]  /*6060*/  F2FP.F16.F32.PACK_AB R4, R4, R3 ;  /* 0x000000030404723e */ /* 0x000fe200000000ff */
[----:B------:R-:W-:Y:S02]  /*6070*/  HADD2.F32 R10, -RZ, R24.H0_H0 ;  /* 0x20000018ff0a7230 */ /* 0x000fe40000004100 */
[----:B------:R-:W-:Y:S02]  /*6080*/  F2FP.F16.F32.PACK_AB R8, R8, R5 ;  /* 0x000000050808723e */ /* 0x000fe400000000ff */
[----:B------:R-:W-:Y:S01]  /*6090*/  PRMT R5, R4, 0x7632, R5 ;  /* 0x0000763204057816 */ /* 0x000fe20000000005 */
[----:B------:R-:W-:-:S05]  /*60a0*/  FMUL.FTZ R9, R9, R10 ;  /* 0x0000000a09097220 */ /* 0x000fca0000410000 */
[----:B------:R-:W-:Y:S02]  /*60b0*/  F2FP.F16.F32.PACK_AB R3, R9, R6 ;  /* 0x000000060903723e */ /* 0x000fe400000000ff */
[----:B------:R-:W-:Y:S02]  /*60c0*/  PRMT R6, R8, 0x7610, R6 ;  /* 0x0000761008067816 */ /* 0x000fe40000000006 */
[----:B------:R-:W-:Y:S01]  /*60d0*/  PRMT R9, R3, 0x7632, R9 ;  /* 0x0000763203097816 */ /* 0x000fe20000000009 */
[--C-:B--2---:R-:W-:Y:S02]  /*60e0*/  HADD2.F32 R20, -RZ, R14.reuse.H0_H0 ;  /* 0x2000000eff147230 */ /* 0x104fe40000004100 */
[----:B------:R-:W-:-:S03]  /*60f0*/  HADD2.F32 R28, -RZ, R14.H1_H1 ;  /* 0x3000000eff1c7230 */ /* 0x000fc60000004100 */
[----:B------:R-:W-:Y:S02]  /*6100*/  FMUL.FTZ R7, R7, R20 ;  /* 0x0000001407077220 */ /* 0x000fe40000410000 */
[----:B------:R-:W-:-:S05]  /*6110*/  FMUL.FTZ R28, R11, R28 ;  /* 0x0000001c0b1c7220 */ /* 0x000fca0000410000 */
[----:B------:R-:W-:Y:S02]  /*6120*/  F2FP.F16.F32.PACK_AB R28, R28, R7 ;  /* 0x000000071c1c723e */ /* 0x000fe400000000ff */
[----:B------:R-:W-:Y:S02]  /*6130*/  PRMT R7, R8, 0x7632, R7 ;  /* 0x0000763208077816 */ /* 0x000fe40000000007 */
[----:B------:R-:W-:Y:S02]  /*6140*/  PRMT R8, R3, 0x7610, R8 ;  /* 0x0000761003087816 */ /* 0x000fe40000000008 */
[C---:B------:R-:W-:Y:S02]  /*6150*/  PRMT R11, R28.reuse, 0x7632, R11 ;  /* 0x000076321c0b7816 */ /* 0x040fe4000000000b */
[----:B------:R-:W-:Y:S01]  /*6160*/  PRMT R10, R28, 0x7610, R10 ;  /* 0x000076101c0a7816 */ /* 0x000fe2000000000a */
[----:B------:R-:W-:Y:S06]  /*6170*/  @!P1 BRA `(.L_x_2020) ;  /* 0xffffffbc003c9947 */ /* 0x000fec000383ffff */
[----:B------:R-:W-:Y:S05]  /*6180*/  BSYNC B1 ;  /* 0x0000000000017941 */ /* 0x000fea0003800000 */
.L_x_2015:
[----:B------:R-:W-:-:S07]  /*6190*/  PRMT R27, R14, 0x5432, R14 ;  /* 0x000054320e1b7816 */ /* 0x000fce000000000e */
.L_x_2014:
[----:B------:R-:W-:Y:S05]  /*61a0*/  BSYNC B0 ;  /* 0x0000000000007941 */ /* 0x000fea0003800000 */
.L_x_2013:
[----:B------:R-:W-:Y:S01]  /*61b0*/  ISETP.GE.U32.AND P0, PT, R13, R22, PT ;  /* 0x000000160d00720c */ /* 0x000fe20003f06070 */
[----:B------:R-:W-:-:S12]  /*61c0*/  BSSY B0, `(.L_x_2021) ;  /* 0x000046a000007945 */ /* 0x000fd80003800000 */
[----:B------:R-:W-:Y:S05]  /*61d0*/  @P0 BRA `(.L_x_2022) ;  /* 0x0000004400a00947 */ /* 0x000fea0003800000 */
[----:B------:R-:W1:Y:S01]  /*61e0*/  LDC R3, c[0x0][0x254] ;  /* 0x00009500ff037b82 */ /* 0x000e620000000800 */
[----:B0-----:R-:W-:Y:S01]  /*61f0*/  IMAD.MOV.U32 R0, RZ, RZ, RZ ;  /* 0x000000ffff007224 */ /* 0x001fe200078e00ff */
[----:B-1----:R-:W-:-:S13]  /*6200*/  ISETP.NE.AND P1, PT, R3, RZ, PT ;  /* 0x000000ff0300720c */ /* 0x002fda0003f25270 */
        /* <DEDUP_REMOVED lines=274> */
.L_x_2023:
[----:B------:R-:W-:-:S04]  /*7330*/  LOP3.LUT R15, R0, 0xfffffffc, RZ, 0xc0, !PT ;  /* 0xfffffffc000f7812 */ /* 0x000fc800078ec0ff */
[----:B------:R-:W-:-:S04]  /*7340*/  IADD3 R14, P2, R18, R15, RZ ;  /* 0x0000000f120e7210 */ /* 0x000fc80007f5e0ff */
[----:B------:R-:W-:-:S05]  /*7350*/  IADD3.X R15, RZ, R19, RZ, P2, !PT ;  /* 0x00000013ff0f7210 */ /* 0x000fca00017fe4ff */
[----:B------:R-:W2:Y:S01]  /*7360*/  LDG.E R14, desc[UR58][R14.64] ;  /* 0x0000003a0e0e7981 */ /* 0x000ea2000c1e1900 */
[----:B------:R-:W-:-:S04]  /*7370*/  IADD3 R21, R13, R12, RZ ;  /* 0x0000000c0d157210 */ /* 0x000fc80007ffe0ff */
[----:B------:R-:W-:Y:S02]  /*7380*/  ISETP.GE.U32.AND P2, PT, R21, R22, PT ;  /* 0x000000161500720c */ /* 0x000fe40003f46070 */
[----:B--2---:R-:W-:-:S11]  /*7390*/  PRMT R26, R14, 0x5432, R14 ;  /* 0x000054320e1a7816 */ /* 0x004fd6000000000e */
[----:B------:R-:W-:Y:S05]  /*73a0*/  @P2 BRA `(.L_x_2022) ;  /* 0x00000034002c2947 */ /* 0x000fea0003800000 */
        /* <DEDUP_REMOVED lines=274> */
.L_x_2024:
[----:B------:R-:W-:-:S04]  /*84d0*/  LOP3.LUT R15, R0, 0xfffffffc, RZ, 0xc0, !PT ;  /* 0xfffffffc000f7812 */ /* 0x000fc800078ec0ff */
[----:B------:R-:W-:-:S05]  /*84e0*/  IADD3 R14, P2, R18, R15, RZ ;  /* 0x0000000f120e7210 */ /* 0x000fca0007f5e0ff */
[----:B------:R-:W-:-:S05]  /*84f0*/  IMAD.X R15, RZ, RZ, R19, P2 ;  /* 0x000000ffff0f7224 */ /* 0x000fca00010e0613 */
[----:B------:R-:W2:Y:S01]  /*8500*/  LDG.E R14, desc[UR58][R14.64] ;  /* 0x0000003a0e0e7981 */ /* 0x000ea2000c1e1900 */
[----:B------:R-:W-:-:S04]  /*8510*/  IADD3 R21, R21, R12, RZ ;  /* 0x0000000c15157210 */ /* 0x000fc80007ffe0ff */
[----:B------:R-:W-:Y:S02]  /*8520*/  ISETP.GE.U32.AND P2, PT, R21, R22, PT ;  /* 0x000000161500720c */ /* 0x000fe40003f46070 */
[----:B--2---:R-:W-:-:S11]  /*8530*/  PRMT R25, R14, 0x5432, R14 ;  /* 0x000054320e197816 */ /* 0x004fd6000000000e */
        /* <DEDUP_REMOVED lines=264> */
[----:B------:R-:W1:Y:S01]  /*95c0*/  @P2 LDC R24, c[0x0][0x380] ;  /* 0x0000e000ff182b82 */ /* 0x000e620000000800 */
[----:B------:R-:W-:-:S04]  /*95d0*/  IMAD.MOV R30, RZ, RZ, -R29 ;  /* 0x000000ffff1e7224 */ /* 0x000fc800078e0a1d */
[----:B------:R-:W-:Y:S01]  /*95e0*/  IMAD R31, R30, UR4, R31 ;  /* 0x000000041e1f7c24 */ /* 0x000fe2000f8e021f */
[----:B------:R-:W-:Y:S02]  /*95f0*/  ULDC UR4, c[0x0][0x3e0] ;  /* 0x0000f80000047ab9 */ /* 0x000fe40000000800 */
[----:B------:R-:W2:Y:S01]  /*9600*/  @P2 LDC R33, c[0x0][0x3e4] ;  /* 0x0000f900ff212b82 */ /* 0x000ea20000000800 */
[----:B------:R-:W-:Y:S02]  /*9610*/  IMAD R0, R31, UR4, R0 ;  /* 0x000000041f007c24 */ /* 0x000fe4000f8e0200 */
[----:B0-----:R-:W-:-:S05]  /*9620*/  @P2 IMAD.HI.U32 R15, R29, R15, R28 ;  /* 0x0000000f1d0f2227 */ /* 0x001fca00078e001c */
[----:B-1----:R-:W-:-:S04]  /*9630*/  @P2 SHF.R.U32.HI R15, RZ, R24, R15 ;  /* 0x00000018ff0f2219 */ /* 0x002fc8000001160f */
[----:B------:R-:W-:-:S05]  /*9640*/  @P2 IADD3 R15, -R15, RZ, RZ ;  /* 0x000000ff0f0f2210 */ /* 0x000fca0007ffe1ff */
[----:B------:R-:W-:-:S04]  /*9650*/  @P2 IMAD R14, R14, R15, R29 ;  /* 0x0000000f0e0e2224 */ /* 0x000fc800078e021d */
[----:B--2---:R-:W-:-:S07]  /*9660*/  @P2 IMAD R0, R14, R33, R0 ;  /* 0x000000210e002224 */ /* 0x004fce00078e0200 */
.L_x_2025:
[----:B------:R-:W-:-:S04]  /*9670*/  LOP3.LUT R15, R0, 0xfffffffc, RZ, 0xc0, !PT ;  /* 0xfffffffc000f7812 */ /* 0x000fc800078ec0ff */
[----:B------:R-:W-:-:S04]  /*9680*/  IADD3 R14, P2, R18, R15, RZ ;  /* 0x0000000f120e7210 */ /* 0x000fc80007f5e0ff */
[----:B------:R-:W-:-:S05]  /*9690*/  IADD3.X R15, RZ, R19, RZ, P2, !PT ;  /* 0x00000013ff0f7210 */ /* 0x000fca00017fe4ff */
[----:B------:R-:W2:Y:S01]  /*96a0*/  LDG.E R14, desc[UR58][R14.64] ;  /* 0x0000003a0e0e7981 */ /* 0x000ea2000c1e1900 */
[----:B------:R-:W-:-:S05]  /*96b0*/  IMAD.IADD R21, R21, 0x1, R12 ;  /* 0x0000000115157824 */ /* 0x000fca00078e020c */
[----:B------:R-:W-:Y:S02]  /*96c0*/  ISETP.GE.U32.AND P2, PT, R21, R22, PT ;  /* 0x000000161500720c */ /* 0x000fe40003f46070 */
[----:B--2---:R-:W-:-:S11]  /*96d0*/  PRMT R24, R14, 0x5432, R14 ;  /* 0x000054320e187816 */ /* 0x004fd6000000000e */
[----:B------:R-:W-:Y:S05]  /*96e0*/  @P2 BRA `(.L_x_2022) ;  /* 0x00000010005c2947 */ /* 0x000fea0003800000 */
        /* <DEDUP_REMOVED lines=274> */
.L_x_2026:
[----:B------:R-:W-:-:S04]  /*a810*/  LOP3.LUT R15, R0, 0xfffffffc, RZ, 0xc0, !PT ;  /* 0xfffffffc000f7812 */ /* 0x000fc800078ec0ff */
[----:B------:R-:W-:-:S04]  /*a820*/  IADD3 R14, P1, R18, R15, RZ ;  /* 0x0000000f120e7210 */ /* 0x000fc80007f3e0ff */
[----:B------:R-:W-:-:S05]  /*a830*/  IADD3.X R15, RZ, R19, RZ, P1, !PT ;  /* 0x00000013ff0f7210 */ /* 0x000fca0000ffe4ff */
[----:B------:R-:W2:Y:S02]  /*a840*/  LDG.E R14, desc[UR58][R14.64] ;  /* 0x0000003a0e0e7981 */ /* 0x000ea4000c1e1900 */
[----:B--2---:R-:W-:-:S07]  /*a850*/  PRMT R27, R14, 0x5432, R14 ;  /* 0x000054320e1b7816 */ /* 0x004fce000000000e */
.L_x_2022:
[----:B------:R-:W-:Y:S05]  /*a860*/  BSYNC B0 ;  /* 0x0000000000007941 */ /* 0x000fea0003800000 */
.L_x_2021:
[----:B------:R-:W-:Y:S04]  /*a870*/  BSSY B0, `(.L_x_2027) ;  /* 0x000002f000007945 */ /* 0x000fe80003800000 */
[----:B------:R-:W-:Y:S05]  /*a880*/  @P0 BRA `(.L_x_2028) ;  /* 0x0000000000b40947 */ /* 0x000fea0003800000 */
[----:B------:R-:W-:Y:S01]  /*a890*/  IADD3 R13, R13, R12, RZ ;  /* 0x0000000c0d0d7210 */ /* 0x000fe20007ffe0ff */
[----:B------:R-:W-:Y:S02]  /*a8a0*/  HADD2.F32 R3, -RZ, R26.H1_H1 ;  /* 0x3000001aff037230 */ /* 0x000fe40000004100 */
[----:B------:R-:W-:Y:S01]  /*a8b0*/  HADD2.F32 R4, -RZ, R4.H0_H0 ;  /* 0x20000004ff047230 */ /* 0x000fe20000004100 */
[----:B------:R-:W-:Y:S01]  /*a8c0*/  ISETP.GE.U32.AND P0, PT, R13, R22, PT ;  /* 0x000000160d00720c */ /* 0x000fe20003f06070 */
[----:B------:R-:W-:Y:S02]  /*a8d0*/  HADD2.F32 R5, -RZ, R5.H0_H0 ;  /* 0x20000005ff057230 */ /* 0x000fe40000004100 */
[----:B------:R-:W-:Y:S02]  /*a8e0*/  HADD2.F32 R26, -RZ, R26.H0_H0 ;  /* 0x2000001aff1a7230 */ /* 0x000fe40000004100 */
[----:B------:R-:W-:-:S03]  /*a8f0*/  FMUL.FTZ R3, R4, R3 ;  /* 0x0000000304037220 */ /* 0x000fc60000410000 */
[----:B------:R-:W-:-:S05]  /*a900*/  FMUL.FTZ R26, R5, R26 ;  /* 0x0000001a051a7220 */ /* 0x000fca0000410000 */
[----:B------:R-:W-:-:S04]  /*a910*/  F2FP.F16.F32.PACK_AB R3, R26, R3 ;  /* 0x000000031a03723e */ /* 0x000fc800000000ff */
[C---:B------:R-:W-:Y:S02]  /*a920*/  PRMT R5, R3.reuse, 0x7632, R5 ;  /* 0x0000763203057816 */ /* 0x040fe40000000005 */
[----:B------:R-:W-:Y:S01]  /*a930*/  PRMT R4, R3, 0x7610, R4 ;  /* 0x0000761003047816 */ /* 0x000fe20000000004 */
[----:B------:R-:W-:Y:S06]  /*a940*/  @P0 BRA `(.L_x_2028) ;  /* 0x0000000000840947 */ /* 0x000fec0003800000 */
[----:B------:R-:W-:Y:S02]  /*a950*/  IMAD.IADD R13, R13, 0x1, R12 ;  /* 0x000000010d0d7824 */ /* 0x000fe400078e020c */
[----:B------:R-:W-:Y:S02]  /*a960*/  HADD2.F32 R6, -RZ, R6.H0_H0 ;  /* 0x20000006ff067230 */ /* 0x000fe40000004100 */
[----:B------:R-:W-:Y:S01]  /*a970*/  HADD2.F32 R3, -RZ, R25.H1_H1 ;  /* 0x30000019ff037230 */ /* 0x000fe20000004100 */
[----:B------:R-:W-:Y:S01]  /*a980*/  ISETP.GE.U32.AND P0, PT, R13, R22, PT ;  /* 0x000000160d00720c */ /* 0x000fe20003f06070 */
[----:B------:R-:W-:Y:S02]  /*a990*/  HADD2.F32 R7, -RZ, R7.H0_H0 ;  /* 0x20000007ff077230 */ /* 0x000fe40000004100 */
[----:B0-----:R-:W-:Y:S02]  /*a9a0*/  HADD2.F32 R0, -RZ, R25.H0_H0 ;  /* 0x20000019ff007230 */ /* 0x001fe40000004100 */
[----:B------:R-:W-:-:S03]  /*a9b0*/  FMUL.FTZ R3, R6, R3 ;  /* 0x0000000306037220 */ /* 0x000fc60000410000 */
[----:B------:R-:W-:-:S05]  /*a9c0*/  FMUL.FTZ R0, R7, R0 ;  /* 0x0000000007007220 */ /* 0x000fca0000410000 */
[----:B------:R-:W-:-:S04]  /*a9d0*/  F2FP.F16.F32.PACK_AB R0, R0, R3 ;  /* 0x000000030000723e */ /* 0x000fc800000000ff */
[C---:B------:R-:W-:Y:S02]  /*a9e0*/  PRMT R7, R0.reuse, 0x7632, R7 ;  /* 0x0000763200077816 */ /* 0x040fe40000000007 */
[----:B------:R-:W-:Y:S01]  /*a9f0*/  PRMT R6, R0, 0x7610, R6 ;  /* 0x0000761000067816 */ /* 0x000fe20000000006 */
[----:B------:R-:W-:Y:S06]  /*aa00*/  @P0 BRA `(.L_x_2028) ;  /* 0x0000000000540947 */ /* 0x000fec0003800000 */
[----:B------:R-:W-:Y:S01]  /*aa10*/  IADD3 R3, R13, R12, RZ ;  /* 0x0000000c0d037210 */ /* 0x000fe20007ffe0ff */
[----:B------:R-:W-:Y:S02]  /*aa20*/  HADD2.F32 R8, -RZ, R8.H0_H0 ;  /* 0x20000008ff087230 */ /* 0x000fe40000004100 */
[----:B------:R-:W-:Y:S01]  /*aa30*/  HADD2.F32 R9, -RZ, R9.H0_H0 ;  /* 0x20000009ff097230 */ /* 0x000fe20000004100 */
[----:B------:R-:W-:Y:S01]  /*aa40*/  ISETP.GE.U32.AND P0, PT, R3, R22, PT ;  /* 0x000000160300720c */ /* 0x000fe20003f06070 */
[--C-:B------:R-:W-:Y:S02]  /*aa50*/  HADD2.F32 R3, -RZ, R24.reuse.H1_H1 ;  /* 0x30000018ff037230 */ /* 0x100fe40000004100 */
[----:B------:R-:W-:-:S03]  /*aa60*/  HADD2.F32 R24, -RZ, R24.H0_H0 ;  /* 0x20000018ff187230 */ /* 0x000fc60000004100 */
[----:B------:R-:W-:Y:S02]  /*aa70*/  FMUL.FTZ R3, R8, R3 ;  /* 0x0000000308037220 */ /* 0x000fe40000410000 */
[----:B------:R-:W-:-:S05]  /*aa80*/  FMUL.FTZ R24, R9, R24 ;  /* 0x0000001809187220 */ /* 0x000fca0000410000 */
[--C-:B------:R-:W-:Y:S01]  /*aa90*/  @!P0 HADD2.F32 R13, -RZ, R27.reuse.H1_H1 ;  /* 0x3000001bff0d8230 */ /* 0x100fe20000004100 */
[----:B------:R-:W-:Y:S01]  /*aaa0*/  F2FP.F16.F32.PACK_AB R3, R24, R3 ;  /* 0x000000031803723e */ /* 0x000fe200000000ff */
[----:B------:R-:W-:Y:S02]  /*aab0*/  @!P0 HADD2.F32 R27, -RZ, R27.H0_H0 ;  /* 0x2000001bff1b8230 */ /* 0x000fe40000004100 */
[----:B------:R-:W-:Y:S01]  /*aac0*/  @!P0 HADD2.F32 R0, -RZ, R10.H0_H0 ;  /* 0x2000000aff008230 */ /* 0x000fe20000004100 */
[C---:B------:R-:W-:Y:S01]  /*aad0*/  PRMT R9, R3.reuse, 0x7632, R9 ;  /* 0x0000763203097816 */ /* 0x040fe20000000009 */
[----:B------:R-:W-:Y:S01]  /*aae0*/  @!P0 HADD2.F32 R12, -RZ, R11.H0_H0 ;  /* 0x2000000bff0c8230 */ /* 0x000fe20000004100 */
[----:B------:R-:W-:Y:S02]  /*aaf0*/  PRMT R8, R3, 0x7610, R8 ;  /* 0x0000761003087816 */ /* 0x000fe40000000008 */
[----:B------:R-:W-:Y:S02]  /*ab00*/  @!P0 FMUL.FTZ R0, R0, R13 ;  /* 0x0000000d00008220 */ /* 0x000fe40000410000 */
[----:B------:R-:W-:-:S03]  /*ab10*/  @!P0 FMUL.FTZ R12, R12, R27 ;  /* 0x0000001b0c0c8220 */ /* 0x000fc60000410000 */
[----:B------:R-:W-:Y:S02]  /*ab20*/  @!P0 F2FP.F16.F32.PACK_AB R0, RZ, R0 ;  /* 0x00000000ff00823e */ /* 0x000fe400000000ff */
[----:B------:R-:W-:Y:S02]  /*ab30*/  @!P0 F2FP.F16.F32.PACK_AB R12, RZ, R12 ;  /* 0x0000000cff0c823e */ /* 0x000fe400000000ff */
[----:B------:R-:W-:Y:S02]  /*ab40*/  @!P0 PRMT R10, R0, 0x7610, R10 ;  /* 0x00007610000a8816 */ /* 0x000fe4000000000a */
[----:B------:R-:W-:-:S07]  /*ab50*/  @!P0 PRMT R11, R12, 0x7610, R11 ;  /* 0x000076100c0b8816 */ /* 0x000fce000000000b */
.L_x_2028:
[----:B------:R-:W-:Y:S05]  /*ab60*/  BSYNC B0 ;  /* 0x0000000000007941 */ /* 0x000fea0003800000 */
.L_x_2027:
[----:B------:R-:W-:Y:S02]  /*ab70*/  HADD2.F32 R4, -RZ, R4.H0_H0 ;  /* 0x20000004ff047230 */ /* 0x000fe40000004100 */
[----:B------:R-:W-:Y:S02]  /*ab80*/  HADD2.F32 R3, -RZ, R6.H0_H0 ;  /* 0x20000006ff037230 */ /* 0x000fe40000004100 */
[----:B------:R-:W-:Y:S02]  /*ab90*/  HADD2.F32 R5, -RZ, R5.H0_H0 ;  /* 0x20000005ff057230 */ /* 0x000fe40000004100 */
[----:B0-----:R-:W-:Y:S02]  /*aba0*/  HADD2.F32 R0, -RZ, R7.H0_H0 ;  /* 0x20000007ff007230 */ /* 0x001fe40000004100 */
[----:B------:R-:W-:Y:S01]  /*abb0*/  FMUL.FTZ R3, R4, R3 ;  /* 0x0000000304037220 */ /* 0x000fe20000410000 */
[----:B------:R-:W-:Y:S02]  /*abc0*/  HADD2.F32 R4, -RZ, R9.H0_H0 ;  /* 0x20000009ff047230 */ /* 0x000fe40000004100 */
[----:B------:R-:W-:-:S02]  /*abd0*/  HADD2.F32 R10, -RZ, R10.H0_H0 ;  /* 0x2000000aff0a7230 */ /* 0x000fc40000004100 */
[----:B------:R-:W-:Y:S01]  /*abe0*/  FMUL.FTZ R0, R5, R0 ;  /* 0x0000000005007220 */ /* 0x000fe20000410000 */
[----:B------:R-:W-:Y:S02]  /*abf0*/  HADD2.F32 R5, -RZ, R8.H0_H0 ;  /* 0x20000008ff057230 */ /* 0x000fe40000004100 */
[----:B------:R-:W-:Y:S02]  /*ac00*/  HADD2.F32 R11, -RZ, R11.H0_H0 ;  /* 0x2000000bff0b7230 */ /* 0x000fe40000004100 */
[----:B------:R-:W-:-:S05]  /*ac10*/  F2FP.F16.F32.PACK_AB R3, R0, R3 ;  /* 0x000000030003723e */ /* 0x000fca00000000ff */
[--C-:B------:R-:W-:Y:S02]  /*ac20*/  HADD2.F32 R0, -RZ, R3.reuse.H0_H0 ;  /* 0x20000003ff007230 */ /* 0x100fe40000004100 */
[----:B------:R-:W-:-:S03]  /*ac30*/  HADD2.F32 R3, -RZ, R3.H1_H1 ;  /* 0x30000003ff037230 */ /* 0x000fc60000004100 */
[----:B------:R-:W-:Y:S02]  /*ac40*/  FMUL.FTZ R0, R0, R5 ;  /* 0x0000000500007220 */ /* 0x000fe40000410000 */
[----:B------:R-:W-:-:S05]  /*ac50*/  FMUL.FTZ R3, R3, R4 ;  /* 0x0000000403037220 */ /* 0x000fca0000410000 */
[----:B------:R-:W-:-:S05]  /*ac60*/  F2FP.F16.F32.PACK_AB R0, R3, R0 ;  /* 0x000000000300723e */ /* 0x000fca00000000ff */
[--C-:B------:R-:W-:Y:S02]  /*ac70*/  HADD2.F32 R3, -RZ, R0.reuse.H0_H0 ;  /* 0x20000000ff037230 */ /* 0x100fe40000004100 */
[----:B------:R-:W-:-:S03]  /*ac80*/  HADD2.F32 R0, -RZ, R0.H1_H1 ;  /* 0x30000000ff007230 */ /* 0x000fc60000004100 */
[----:B------:R-:W-:Y:S02]  /*ac90*/  FMUL.FTZ R3, R3, R10 ;  /* 0x0000000a03037220 */ /* 0x000fe40000410000 */
[----:B------:R-:W-:-:S05]  /*aca0*/  FMUL.FTZ R0, R0, R11 ;  /* 0x0000000b00007220 */ /* 0x000fca0000410000 */
[----:B------:R-:W-:-:S04]  /*acb0*/  F2FP.F16.F32.PACK_AB R0, R3, R0 ;  /* 0x000000000300723e */ /* 0x000fc800000000ff */
[C---:B------:R-:W-:Y:S02]  /*acc0*/  PRMT R25, R0.reuse, 0x7632, R25 ;  /* 0x0000763200197816 */ /* 0x040fe40000000019 */
[----:B------:R-:W-:Y:S01]  /*acd0*/  PRMT R18, R0, 0x7610, R18 ;  /* 0x0000761000127816 */ /* 0x000fe20000000012 */
[----:B------:R-:W-:Y:S06]  /*ace0*/  BRA `(.L_x_1995) ;  /* 0x0000001400c07947 */ /* 0x000fec0003800000 */
.L_x_2012:
[----:B------:R-:W-:Y:S01]  /*acf0*/  ISETP.GE.U32.AND P0, PT, R3, R22, PT ;  /* 0x000000160300720c */ /* 0x000fe20003f06070 */
[----:B------:R-:W-:Y:S01]  /*ad00*/  BSSY B0, `(.L_x_2029) ;  /* 0x000004f000007945 */ /* 0x000fe20003800000 */
[-C--:B------:R-:W-:Y:S01]  /*ad10*/  MOV R0, R8.reuse ;  /* 0x0000000800007202 */ /* 0x080fe20000000f00 */
[--C-:B------:R-:W-:Y:S01]  /*ad20*/  IMAD.MOV.U32 R3, RZ, RZ, R8.reuse ;  /* 0x000000ffff037224 */ /* 0x100fe200078e0008 */
[-C--:B------:R-:W-:Y:S01]  /*ad30*/  MOV R10, R8.reuse ;  /* 0x00000008000a7202 */ /* 0x080fe20000000f00 */
[----:B------:R-:W-:Y:S01]  /*ad40*/  IMAD.MOV.U32 R15, RZ, RZ, R8 ;  /* 0x000000ffff0f7224 */ /* 0x000fe200078e0008 */
[-C--:B------:R-:W-:Y:S02]  /*ad50*/  MOV R9, R8.reuse ;  /* 0x0000000800097202 */ /* 0x080fe40000000f00 */
[----:B------:R-:W-:-:S05]  /*ad60*/  MOV R14, R8 ;  /* 0x00000008000e7202 */ /* 0x000fca0000000f00 */
[----:B------:R-:W-:Y:S05]  /*ad70*/  @P0 BRA `(.L_x_2030) ;  /* 0x00000004001c0947 */ /* 0x000fea0003800000 */
[----:B------:R-:W-:Y:S01]  /*ad80*/  BSSY B1, `(.L_x_2031) ;  /* 0x0000042000017945 */ /* 0x000fe20003800000 */
[-C--:B------:R-:W-:Y:S01]  /*ad90*/  MOV R0, R8.reuse ;  /* 0x0000000800007202 */ /* 0x080fe20000000f00 */
[--C-:B------:R-:W-:Y:S01]  /*ada0*/  IMAD.MOV.U32 R3, RZ, RZ, R8.reuse ;  /* 0x000000ffff037224 */ /* 0x100fe200078e0008 */
[-C--:B------:R-:W-:Y:S01]  /*adb0*/  MOV R10, R8.reuse ;  /* 0x00000008000a7202 */ /* 0x080fe20000000f00 */
[----:B------:R-:W-:Y:S01]  /*adc0*/  IMAD.MOV.U32 R15, RZ, RZ, R8 ;  /* 0x000000ffff0f7224 */ /* 0x000fe200078e0008 */
[-C--:B------:R-:W-:Y:S02]  /*add0*/  MOV R9, R8.reuse ;  /* 0x0000000800097202 */ /* 0x080fe40000000f00 */
[----:B------:R-:W-:-:S07]  /*ade0*/  MOV R14, R8 ;  /* 0x00000008000e7202 */ /* 0x000fce0000000f00 */
.L_x_2032:
[-C--:B------:R-:W-:Y:S01]  /*adf0*/  IADD3 R5, R12, R13.reuse, RZ ;  /* 0x0000000d0c057210 */ /* 0x080fe20007ffe0ff */
[----:B------:R-:W-:-:S04]  /*ae00*/  IMAD R13, R20, R13, RZ ;  /* 0x0000000d140d7224 */ /* 0x000fc800078e02ff */
[----:B------:R-:W-:Y:S01]  /*ae10*/  IMAD R4, R20, R5, RZ ;  /* 0x0000000514047224 */ /* 0x000fe200078e02ff */
[----:B------:R-:W-:Y:S01]  /*ae20*/  SHF.R.U32.HI R13, RZ, 0x1, R13 ;  /* 0x00000001ff0d7819 */ /* 0x000fe2000001160d */
[----:B------:R-:W-:-:S03]  /*ae30*/  IMAD.IADD R5, R5, 0x1, R12 ;  /* 0x0000000105057824 */ /* 0x000fc600078e020c */
[----:B------:R-:W-:Y:S01]  /*ae40*/  SHF.R.U32.HI R27, RZ, 0x1, R4 ;  /* 0x00000001ff1b7819 */ /* 0x000fe20000011604 */
[----:B------:R-:W-:Y:S01]  /*ae50*/  IMAD.WIDE.U32 R24, R13, 0x4, R18 ;  /* 0x000000040d187825 */ /* 0x000fe200078e0012 */
[----:B------:R-:W-:-:S03]  /*ae60*/  IADD3 R13, R5, R12, RZ ;  /* 0x0000000c050d7210 */ /* 0x000fc60007ffe0ff */
[C---:B------:R-:W-:Y:S02]  /*ae70*/  IMAD R5, R20.reuse, R5, RZ ;  /* 0x0000000514057224 */ /* 0x040fe400078e02ff */
[----:B------:R-:W-:Y:S01]  /*ae80*/  IMAD R4, R20, R13, RZ ;  /* 0x0000000d14047224 */ /* 0x000fe200078e02ff */
[----:B------:R0:W2:Y:S01]  /*ae90*/  LDG.E R24, desc[UR58][R24.64] ;  /* 0x0000003a18187981 */ /* 0x0000a2000c1e1900 */
[----:B------:R-:W-:Y:S01]  /*aea0*/  IMAD.WIDE.U32 R26, R27, 0x4, R18 ;  /* 0x000000041b1a7825 */ /* 0x000fe200078e0012 */
[----:B------:R-:W-:Y:S02]  /*aeb0*/  SHF.R.U32.HI R5, RZ, 0x1, R5 ;  /* 0x00000001ff057819 */ /* 0x000fe40000011605 */
[----:B------:R-:W-:-:S03]  /*aec0*/  SHF.R.U32.HI R7, RZ, 0x1, R4 ;  /* 0x00000001ff077819 */ /* 0x000fc60000011604 */
[----:B------:R1:W3:Y:S01]  /*aed0*/  LDG.E R26, desc[UR58][R26.64] ;  /* 0x0000003a1a1a7981 */ /* 0x0002e2000c1e1900 */
[----:B------:R-:W-:-:S04]  /*aee0*/  IMAD.WIDE.U32 R4, R5, 0x4, R18 ;  /* 0x0000000405047825 */ /* 0x000fc800078e0012 */
[----:B------:R-:W-:Y:S02]  /*aef0*/  IMAD.WIDE.U32 R6, R7, 0x4, R18 ;  /* 0x0000000407067825 */ /* 0x000fe400078e0012 */
[----:B------:R4:W5:Y:S04]  /*af00*/  LDG.E R4, desc[UR58][R4.64] ;  /* 0x0000003a04047981 */ /* 0x000968000c1e1900 */
[----:B------:R5:W5:Y:S01]  /*af10*/  LDG.E R6, desc[UR58][R6.64] ;  /* 0x0000003a06067981 */ /* 0x000b62000c1e1900 */
[----:B------:R-:W-:Y:S01]  /*af20*/  IADD3 R13, R13, R12, RZ ;  /* 0x0000000c0d0d7210 */ /* 0x000fe20007ffe0ff */
[----:B------:R-:W-:Y:S02]  /*af30*/  HADD2.F32 R21, -RZ, R9.H0_H0 ;  /* 0x20000009ff157230 */ /* 0x000fe40000004100 */
[----:B------:R-:W-:-:S02]  /*af40*/  HADD2.F32 R14, -RZ, R14.H0_H0 ;  /* 0x2000000eff0e7230 */ /* 0x000fc40000004100 */
[----:B0-----:R-:W-:Y:S02]  /*af50*/  HADD2.F32 R25, -RZ, R10.H0_H0 ;  /* 0x2000000aff197230 */ /* 0x001fe40000004100 */
[----:B-1----:R-:W-:Y:S02]  /*af60*/  IMAD R27, R12, 0x3, R13 ;  /* 0x000000030c1b7824 */ /* 0x002fe400078e020d */
[----:B------:R-:W-:Y:S02]  /*af70*/  HADD2.F32 R15, -RZ, R15.H0_H0 ;  /* 0x2000000fff0f7230 */ /* 0x000fe40000004100 */
[----:B------:R-:W-:Y:S01]  /*af80*/  HADD2.F32 R3, -RZ, R3.H0_H0 ;  /* 0x20000003ff037230 */ /* 0x000fe20000004100 */
[----:B------:R-:W-:Y:S01]  /*af90*/  ISETP.GE.U32.AND P0, PT, R27, R22, PT ;  /* 0x000000161b00720c */ /* 0x000fe20003f06070 */
[----:B------:R-:W-:Y:S02]  /*afa0*/  HADD2.F32 R8, -RZ, R8.H0_H0 ;  /* 0x20000008ff087230 */ /* 0x000fe40000004100 */
[----:B--2---:R-:W-:-:S02]  /*afb0*/  HADD2.F32 R9, -RZ, R24.H0_H0 ;  /* 0x20000018ff097230 */ /* 0x004fc40000004100 */
[----:B------:R-:W-:Y:S02]  /*afc0*/  HADD2.F32 R10, -RZ, R24.H1_H1 ;  /* 0x30000018ff0a7230 */ /* 0x000fe40000004100 */
[----:B---3--:R-:W-:Y:S02]  /*afd0*/  HADD2.F32 R28, -RZ, R26.H0_H0 ;  /* 0x2000001aff1c7230 */ /* 0x008fe40000004100 */
[----:B----4-:R-:W-:Y:S01]  /*afe0*/  FMUL.FTZ R5, R14, R9 ;  /* 0x000000090e057220 */ /* 0x010fe20000410000 */
[----:B------:R-:W-:Y:S02]  /*aff0*/  HADD2.F32 R9, -RZ, R0.H0_H0 ;  /* 0x20000000ff097230 */ /* 0x000fe40000004100 */
[----:B------:R-:W-:Y:S01]  /*b000*/  FMUL.FTZ R10, R15, R10 ;  /* 0x0000000a0f0a7220 */ /* 0x000fe20000410000 */
[----:B------:R-:W-:Y:S01]  /*b010*/  FMUL.FTZ R21, R21, R28 ;  /* 0x0000001c15157220 */ /* 0x000fe20000410000 */
[----:B------:R-:W-:Y:S02]  /*b020*/  HADD2.F32 R28, -RZ, R11.H0_H0 ;  /* 0x2000000bff1c7230 */ /* 0x000fe40000004100 */
[----:B-----5:R-:W-:-:S02]  /*b030*/  HADD2.F32 R0, -RZ, R4.H0_H0 ;  /* 0x20000004ff007230 */ /* 0x020fc40000004100 */
[----:B------:R-:W-:Y:S02]  /*b040*/  HADD2.F32 R7, -RZ, R4.H1_H1 ;  /* 0x30000004ff077230 */ /* 0x000fe40000004100 */
[----:B------:R-:W-:Y:S02]  /*b050*/  HADD2.F32 R30, -RZ, R26.H1_H1 ;  /* 0x3000001aff1e7230 */ /* 0x000fe40000004100 */
[--C-:B------:R-:W-:Y:S02]  /*b060*/  HADD2.F32 R14, -RZ, R6.reuse.H0_H0 ;  /* 0x20000006ff0e7230 */ /* 0x100fe40000004100 */
[----:B------:R-:W-:Y:S02]  /*b070*/  HADD2.F32 R11, -RZ, R6.H1_H1 ;  /* 0x30000006ff0b7230 */ /* 0x000fe40000004100 */
[----:B------:R-:W-:Y:S01]  /*b080*/  FMUL.FTZ R0, R3, R0 ;  /* 0x0000000003007220 */ /* 0x000fe20000410000 */
[----:B------:R-:W-:Y:S01]  /*b090*/  FMUL.FTZ R7, R8, R7 ;  /* 0x0000000708077220 */ /* 0x000fe20000410000 */
[----:B------:R-:W-:Y:S01]  /*b0a0*/  FMUL.FTZ R30, R25, R30 ;  /* 0x0000001e191e7220 */ /* 0x000fe20000410000 */
[----:B------:R-:W-:Y:S01]  /*b0b0*/  F2FP.F16.F32.PACK_AB R5, R10, R5 ;  /* 0x000000050a05723e */ /* 0x000fe200000000ff */
[----:B------:R-:W-:Y:S01]  /*b0c0*/  FMUL.FTZ R9, R9, R14 ;  /* 0x0000000e09097220 */ /* 0x000fe20000410000 */
[----:B------:R-:W-:Y:S01]  /*b0d0*/  FMUL.FTZ R8, R11, R28 ;  /* 0x0000001c0b087220 */ /* 0x000fe20000410000 */
[----:B------:R-:W-:-:S02]  /*b0e0*/  F2FP.F16.F32.PACK_AB R0, R7, R0 ;  /* 0x000000000700723e */ /* 0x000fc400000000ff */
[C---:B------:R-:W-:Y:S02]  /*b0f0*/  PRMT R15, R5.reuse, 0x7632, R15 ;  /* 0x00007632050f7816 */ /* 0x040fe4000000000f */
[----:B------:R-:W-:Y:S02]  /*b100*/  PRMT R14, R5, 0x7610, R14 ;  /* 0x00007610050e7816 */ /* 0x000fe4000000000e */
[----:B------:R-:W-:Y:S02]  /*b110*/  F2FP.F16.F32.PACK_AB R21, R30, R21 ;  /* 0x000000151e15723e */ /* 0x000fe400000000ff */
[----:B------:R-:W-:Y:S02]  /*b120*/  F2FP.F16.F32.PACK_AB R5, R8, R9 ;  /* 0x000000090805723e */ /* 0x000fe400000000ff */
[C---:B------:R-:W-:Y:S02]  /*b130*/  PRMT R8, R0.reuse, 0x7632, R8 ;  /* 0x0000763200087816 */ /* 0x040fe40000000008 */
[----:B------:R-:W-:-:S02]  /*b140*/  PRMT R3, R0, 0x7610, R3 ;  /* 0x0000761000037816 */ /* 0x000fc40000000003 */
[C---:B------:R-:W-:Y:S02]  /*b150*/  PRMT R10, R21.reuse, 0x7632, R10 ;  /* 0x00007632150a7816 */ /* 0x040fe4000000000a */
[----:B------:R-:W-:Y:S02]  /*b160*/  PRMT R9, R21, 0x7610, R9 ;  /* 0x0000761015097816 */ /* 0x000fe40000000009 */
[C---:B------:R-:W-:Y:S02]  /*b170*/  PRMT R11, R5.reuse, 0x7632, R11 ;  /* 0x00007632050b7816 */ /* 0x040fe4000000000b */
[----:B------:R-:W-:Y:S01]  /*b180*/  PRMT R0, R5, 0x7610, R0 ;  /* 0x0000761005007816 */ /* 0x000fe20000000000 */
[----:B------:R-:W-:Y:S06]  /*b190*/  @!P0 BRA `(.L_x_2032) ;  /* 0xfffffffc00148947 */ /* 0x000fec000383ffff */
[----:B------:R-:W-:Y:S05]  /*b1a0*/  BSYNC B1 ;  /* 0x0000000000017941 */ /* 0x000fea0003800000 */
.L_x_2031:
[C---:B------:R-:W-:Y:S02]  /*b1b0*/  PRMT R7, R24.reuse, 0x5410, R26 ;  /* 0x0000541018077816 */ /* 0x040fe4000000001a */
[----:B------:R-:W-:Y:S02]  /*b1c0*/  PRMT R24, R24, 0x7632, R24 ;  /* 0x0000763218187816 */ /* 0x000fe40000000018 */
[----:B------:R-:W-:Y:S02]  /*b1d0*/  PRMT R26, R26, 0x7632, R26 ;  /* 0x000076321a1a7816 */ /* 0x000fe4000000001a */
[----:B------:R-:W-:-:S07]  /*b1e0*/  PRMT R21, R4, 0x7610, R4 ;  /* 0x0000761004157816 */ /* 0x000fce0000000004 */
.L_x_2030:
[----:B------:R-:W-:Y:S05]  /*b1f0*/  BSYNC B0 ;  /* 0x0000000000007941 */ /* 0x000fea0003800000 */
.L_x_2029:
        /* <DEDUP_REMOVED lines=18> */
[----:B--2---:R-:W-:Y:S02]  /*b320*/  PRMT R7, R7, 0x5410, R4 ;  /* 0x0000541007077816 */ /* 0x004fe40000000004 */
[----:B------:R-:W-:-:S09]  /*b330*/  PRMT R26, R4, 0x7632, R26 ;  /* 0x00007632041a7816 */ /* 0x000fd2000000001a */
[----:B------:R-:W-:Y:S05]  /*b340*/  @P0 BRA `(.L_x_2034) ;  /* 0x0000000000340947 */ /* 0x000fea0003800000 */
[----:B------:R-:W-:Y:S01]  /*b350*/  IADD3 R5, R25, R12, RZ ;  /* 0x0000000c19057210 */ /* 0x000fe20007ffe0ff */
        /* <DEDUP_REMOVED lines=9> */
[----:B--2---:R-:W-:Y:S02]  /*b3f0*/  PRMT R21, R4, 0x7610, R4 ;  /* 0x0000761004157816 */ /* 0x004fe40000000004 */
[----:B---3--:R-:W-:-:S04]  /*b400*/  @!P0 PRMT R6, R18, 0x7610, R6 ;  /* 0x0000761012068816 */ /* 0x008fc80000000006 */
[----:B------:R-:W-:-:S07]  /*b410*/  @!P0 PRMT R6, R6, 0x7610, R18 ;  /* 0x0000761006068816 */ /* 0x000fce0000000012 */
.L_x_2034:
[----:B------:R-:W-:Y:S05]  /*b420*/  BSYNC B0 ;  /* 0x0000000000007941 */ /* 0x000fea0003800000 */
.L_x_2033:
[----:B------:R-:W-:Y:S04]  /*b430*/  BSSY B0, `(.L_x_2035) ;  /* 0x000002e000007945 */ /* 0x000fe80003800000 */
[----:B------:R-:W-:Y:S05]  /*b440*/  @P1 BRA `(.L_x_2036) ;  /* 0x0000000000b01947 */ /* 0x000fea0003800000 */
[----:B------:R-:W-:Y:S02]  /*b450*/  IMAD.IADD R13, R13, 0x1, R12 ;  /* 0x000000010d0d7824 */ /* 0x000fe400078e020c */
[----:B------:R-:W-:Y:S02]  /*b460*/  HADD2.F32 R14, -RZ, R14.H0_H0 ;  /* 0x2000000eff0e7230 */ /* 0x000fe40000004100 */
        /* <DEDUP_REMOVED lines=10> */
[----:B------:R-:W-:Y:S01]  /*b510*/  HADD2.F32 R4, -RZ, R7.H1_H1 ;  /* 0x30000007ff047230 */ /* 0x000fe20000004100 */
[----:B------:R-:W-:Y:S01]  /*b520*/  IADD3 R7, R13, R12, RZ ;  /* 0x0000000c0d077210 */ /* 0x000fe20007ffe0ff */
[----:B------:R-:W-:Y:S02]  /*b530*/  HADD2.F32 R9, -RZ, R9.H0_H0 ;  /* 0x20000009ff097230 */ /* 0x000fe40000004100 */
[----:B------:R-:W-:Y:S01]  /*b540*/  HADD2.F32 R10, -RZ, R10.H0_H0 ;  /* 0x2000000aff0a7230 */ /* 0x000fe20000004100 */
[----:B------:R-:W-:Y:S01]  /*b550*/  ISETP.GE.U32.AND P0, PT, R7, R22, PT ;  /* 0x000000160700720c */ /* 0x000fe20003f06070 */
[----:B------:R-:W-:Y:S02]  /*b560*/  HADD2.F32 R5, -RZ, R26.H0_H0 ;  /* 0x2000001aff057230 */ /* 0x000fe40000004100 */
        /* <DEDUP_REMOVED lines=10> */
[----:B------:R-:W-:Y:S02]  /*b610*/  HADD2.F32 R8, -RZ, R8.H0_H0 ;  /* 0x20000008ff087230 */ /* 0x000fe40000004100 */
[----:B------:R-:W-:Y:S02]  /*b620*/  HADD2.F32 R21, -RZ, R21.H1_H1 ;  /* 0x30000015ff157230 */ /* 0x000fe40000004100 */
[----:B------:R-:W-:-:S03]  /*b630*/  FMUL.FTZ R3, R3, R4 ;  /* 0x0000000403037220 */ /* 0x000fc60000410000 */
[----:B------:R-:W-:-:S05]  /*b640*/  FMUL.FTZ R8, R8, R21 ;  /* 0x0000001508087220 */ /* 0x000fca0000410000 */
[--C-:B------:R-:W-:Y:S01]  /*b650*/  @!P0 HADD2.F32 R12, -RZ, R6.reuse.H0_H0 ;  /* 0x20000006ff0c8230 */ /* 0x100fe20000004100 */
[----:B------:R-:W-:Y:S01]  /*b660*/  F2FP.F16.F32.PACK_AB R3, R8, R3 ;  /* 0x000000030803723e */ /* 0x000fe200000000ff */
[----:B------:R-:W-:Y:S02]  /*b670*/  @!P0 HADD2.F32 R6, -RZ, R6.H1_H1 ;  /* 0x30000006ff068230 */ /* 0x000fe40000004100 */
[----:B------:R-:W-:Y:S01]  /*b680*/  @!P0 HADD2.F32 R5, -RZ, R0.H0_H0 ;  /* 0x20000000ff058230 */ /* 0x000fe20000004100 */
[----:B------:R-:W-:Y:S01]  /*b690*/  PRMT R8, R3, 0x7632, R8 ;  /* 0x0000763203087816 */ /* 0x000fe20000000008 */
[----:B------:R-:W-:-:S03]  /*b6a0*/  @!P0 HADD2.F32 R7, -RZ, R11.H0_H0 ;  /* 0x2000000bff078230 */ /* 0x000fc60000004100 */
[----:B------:R-:W-:Y:S02]  /*b6b0*/  @!P0 FMUL.FTZ R5, R5, R12 ;  /* 0x0000000c05058220 */ /* 0x000fe40000410000 */
[----:B------:R-:W-:-:S03]  /*b6c0*/  @!P0 FMUL.FTZ R6, R6, R7 ;  /* 0x0000000706068220 */ /* 0x000fc60000410000 */
[----:B------:R-:W-:Y:S02]  /*b6d0*/  @!P0 F2FP.F16.F32.PACK_AB R5, RZ, R5 ;  /* 0x00000005ff05823e */ /* 0x000fe400000000ff */
[----:B------:R-:W-:Y:S02]  /*b6e0*/  @!P0 F2FP.F16.F32.PACK_AB R6, RZ, R6 ;  /* 0x00000006ff06823e */ /* 0x000fe400000000ff */
[----:B------:R-:W-:Y:S02]  /*b6f0*/  @!P0 PRMT R0, R5, 0x7610, R0 ;  /* 0x0000761005008816 */ /* 0x000fe40000000000 */
[----:B------:R-:W-:-:S07]  /*b700*/  @!P0 PRMT R11, R6, 0x7610, R11 ;  /* 0x00007610060b8816 */ /* 0x000fce000000000b */
.L_x_2036:
[----:B------:R-:W-:Y:S05]  /*b710*/  BSYNC B0 ;  /* 0x0000000000007941 */ /* 0x000fea0003800000 */
.L_x_2035:
[----:B------:R-:W-:Y:S02]  /*b720*/  HADD2.F32 R4, -RZ, R14.H0_H0 ;  /* 0x2000000eff047230 */ /* 0x000fe40000004100 */
[----:B------:R-:W-:Y:S02]  /*b730*/  HADD2.F32 R9, -RZ, R9.H0_H0 ;  /* 0x20000009ff097230 */ /* 0x000fe40000004100 */
[----:B------:R-:W-:Y:S02]  /*b740*/  HADD2.F32 R5, -RZ, R15.H0_H0 ;  /* 0x2000000fff057230 */ /* 0x000fe40000004100 */
[----:B------:R-:W-:Y:S02]  /*b750*/  HADD2.F32 R10, -RZ, R10.H0_H0 ;  /* 0x2000000aff0a7230 */ /* 0x000fe40000004100 */
[----:B------:R-:W-:Y:S01]  /*b760*/  FMUL.FTZ R4, R4, R9 ;  /* 0x0000000904047220 */ /* 0x000fe20000410000 */
[----:B------:R-:W-:Y:S02]  /*b770*/  HADD2.F32 R6, -RZ, R3.H0_H0 ;  /* 0x20000003ff067230 */ /* 0x000fe40000004100 */
[----:B------:R-:W-:-:S05]  /*b780*/  FMUL.FTZ R5, R5, R10 ;  /* 0x0000000a05057220 */ /* 0x000fca0000410000 */
[----:B------:R-:W-:Y:S01]  /*b790*/  F2FP.F16.F32.PACK_AB R4, R5, R4 ;  /* 0x000000040504723e */ /* 0x000fe200000000ff */
[----:B------:R-:W-:-:S04]  /*b7a0*/  HADD2.F32 R5, -RZ, R8.H0_H0 ;  /* 0x20000008ff057230 */ /* 0x000fc80000004100 */
[--C-:B------:R-:W-:Y:S02]  /*b7b0*/  HADD2.F32 R3, -RZ, R4.reuse.H0_H0 ;  /* 0x20000004ff037230 */ /* 0x100fe40000004100 */
[----:B------:R-:W-:-:S03]  /*b7c0*/  HADD2.F32 R4, -RZ, R4.H1_H1 ;  /* 0x30000004ff047230 */ /* 0x000fc60000004100 */
[----:B------:R-:W-:Y:S02]  /*b7d0*/  FMUL.FTZ R3, R6, R3 ;  /* 0x0000000306037220 */ /* 0x000fe40000410000 */
[----:B------:R-:W-:Y:S01]  /*b7e0*/  FMUL.FTZ R4, R5, R4 ;  /* 0x0000000405047220 */ /* 0x000fe20000410000 */
[----:B------:R-:W-:-:S04]  /*b7f0*/  HADD2.F32 R5, -RZ, R0.H0_H0 ;  /* 0x20000000ff057230 */ /* 0x000fc80000004100 */
[----:B------:R-:W-:Y:S01]  /*b800*/  F2FP.F16.F32.PACK_AB R3, R4, R3 ;  /* 0x000000030403723e */ /* 0x000fe200000000ff */
[----:B------:R-:W-:-:S04]  /*b810*/  HADD2.F32 R4, -RZ, R11.H0_H0 ;  /* 0x2000000bff047230 */ /* 0x000fc80000004100 */
        /* <DEDUP_REMOVED lines=8> */
.L_x_2011:
        /* <DEDUP_REMOVED lines=20> */
.L_x_2040:
[-C--:B------:R-:W-:Y:S02]  /*b9e0*/  IADD3 R5, R13, R12.reuse, RZ ;  /* 0x0000000c0d057210 */ /* 0x080fe40007ffe0ff */
[----:B------:R-:W-:Y:S02]  /*b9f0*/  SHF.R.U32.HI R15, RZ, 0x1, R13 ;  /* 0x00000001ff0f7819 */ /* 0x000fe4000001160d */
[----:B------:R-:W-:Y:S02]  /*ba00*/  SHF.R.U32.HI R21, RZ, 0x1, R5 ;  /* 0x00000001ff157819 */ /* 0x000fe40000011605 */
[----:B------:R-:W-:Y:S01]  /*ba10*/  IADD3 R5, R5, R12, RZ ;  /* 0x0000000c05057210 */ /* 0x000fe20007ffe0ff */
[----:B------:R-:W-:-:S04]  /*ba20*/  IMAD.WIDE.U32 R14, R15, 0x4, R18 ;  /* 0x000000040f0e7825 */ /* 0x000fc800078e0012 */
[----:B------:R-:W-:Y:S01]  /*ba30*/  IMAD.IADD R13, R5, 0x1, R12 ;  /* 0x00000001050d7824 */ /* 0x000fe200078e020c */
[----:B------:R-:W-:Y:S01]  /*ba40*/  SHF.R.U32.HI R25, RZ, 0x1, R5 ;  /* 0x00000001ff197819 */ /* 0x000fe20000011605 */
[----:B------:R-:W-:Y:S01]  /*ba50*/  IMAD.WIDE.U32 R20, R21, 0x4, R18 ;  /* 0x0000000415147825 */ /* 0x000fe200078e0012 */
[----:B------:R0:W2:Y:S02]  /*ba60*/  LDG.E R14, desc[UR58][R14.64] ;  /* 0x0000003a0e0e7981 */ /* 0x0000a4000c1e1900 */
[----:B------:R-:W-:Y:S01]  /*ba70*/  SHF.R.U32.HI R5, RZ, 0x1, R13 ;  /* 0x00000001ff057819 */ /* 0x000fe2000001160d */
[--C-:B------:R-:W-:Y:S02]  /*ba80*/  IMAD.WIDE.U32 R24, R25, 0x4, R18.reuse ;  /* 0x0000000419187825 */ /* 0x100fe400078e0012 */
[----:B------:R1:W3:Y:S02]  /*ba90*/  LDG.E R20, desc[UR58][R20.64] ;  /* 0x0000003a14147981 */ /* 0x0002e4000c1e1900 */
[----:B------:R-:W-:-:S02]  /*baa0*/  IMAD.WIDE.U32 R4, R5, 0x4, R18 ;  /* 0x0000000405047825 */ /* 0x000fc400078e0012 */
[----:B------:R-:W4:Y:S04]  /*bab0*/  LDG.E R24, desc[UR58][R24.64] ;  /* 0x0000003a18187981 */ /* 0x000f28000c1e1900 */
[----:B------:R-:W5:Y:S01]  /*bac0*/  LDG.E R4, desc[UR58][R4.64] ;  /* 0x0000003a04047981 */ /* 0x000f62000c1e1900 */
[----:B------:R-:W-:Y:S01]  /*bad0*/  IADD3 R13, R13, R12, RZ ;  /* 0x0000000c0d0d7210 */ /* 0x000fe20007ffe0ff */
[----:B0-----:R-:W-:Y:S02]  /*bae0*/  HADD2.F32 R15, -RZ, R3.H0_H0 ;  /* 0x20000003ff0f7230 */ /* 0x001fe40000004100 */
[----:B------:R-:W-:Y:S02]  /*baf0*/  HADD2.F32 R26, -RZ, R6.H0_H0 ;  /* 0x20000006ff1a7230 */ /* 0x000fe40000004100 */
[----:B-1----:R-:W-:-:S02]  /*bb00*/  HADD2.F32 R21, -RZ, R7.H0_H0 ;  /* 0x20000007ff157230 */ /* 0x002fc40000004100 */
[----:B------:R-:W-:Y:S02]  /*bb10*/  HADD2.F32 R0, -RZ, R0.H0_H0 ;  /* 0x20000000ff007230 */ /* 0x000fe40000004100 */
[----:B------:R-:W-:Y:S02]  /*bb20*/  IMAD R27, R12, 0x3, R13 ;  /* 0x000000030c1b7824 */ /* 0x000fe400078e020d */
[----:B------:R-:W-:Y:S02]  /*bb30*/  HADD2.F32 R8, -RZ, R8.H0_H0 ;  /* 0x20000008ff087230 */ /* 0x000fe40000004100 */
[----:B------:R-:W-:Y:S01]  /*bb40*/  HADD2.F32 R9, -RZ, R9.H0_H0 ;  /* 0x20000009ff097230 */ /* 0x000fe20000004100 */
[----:B------:R-:W-:Y:S01]  /*bb50*/  ISETP.GE.U32.AND P0, PT, R27, R22, PT ;  /* 0x000000161b00720c */ /* 0x000fe20003f06070 */
[----:B------:R-:W-:Y:S02]  /*bb60*/  HADD2.F32 R10, -RZ, R10.H0_H0 ;  /* 0x2000000aff0a7230 */ /* 0x000fe40000004100 */
[----:B------:R-:W-:-:S02]  /*bb70*/  HADD2.F32 R11, -RZ, R11.H0_H0 ;  /* 0x2000000bff0b7230 */ /* 0x000fc40000004100 */
[--C-:B--2---:R-:W-:Y:S02]  /*bb80*/  HADD2.F32 R3, -RZ, R14.reuse.H0_H0 ;  /* 0x2000000eff037230 */ /* 0x104fe40000004100 */
[----:B------:R-:W-:Y:S02]  /*bb90*/  HADD2.F32 R6, -RZ, R14.H1_H1 ;  /* 0x3000000eff067230 */ /* 0x000fe40000004100 */
[--C-:B---3--:R-:W-:Y:S02]  /*bba0*/  HADD2.F32 R7, -RZ, R20.reuse.H0_H0 ;  /* 0x20000014ff077230 */ /* 0x108fe40000004100 */
[----:B------:R-:W-:Y:S01]  /*bbb0*/  FMUL.FTZ R0, R0, R3 ;  /* 0x0000000300007220 */ /* 0x000fe20000410000 */
[----:B------:R-:W-:Y:S01]  /*bbc0*/  FMUL.FTZ R15, R15, R6 ;  /* 0x000000060f0f7220 */ /* 0x000fe20000410000 */
[----:B------:R-:W-:Y:S02]  /*bbd0*/  HADD2.F32 R28, -RZ, R20.H1_H1 ;  /* 0x30000014ff1c7230 */ /* 0x000fe40000004100 */
[----:B------:R-:W-:Y:S01]  /*bbe0*/  FMUL.FTZ R7, R26, R7 ;  /* 0x000000071a077220 */ /* 0x000fe20000410000 */
[--C-:B----4-:R-:W-:Y:S01]  /*bbf0*/  HADD2.F32 R3, -RZ, R24.reuse.H0_H0 ;  /* 0x20000018ff037230 */ /* 0x110fe20000004100 */
[----:B------:R-:W-:Y:S01]  /*bc00*/  F2FP.F16.F32.PACK_AB R0, R15, R0 ;  /* 0x000000000f00723e */ /* 0x000fe200000000ff */
[----:B------:R-:W-:-:S02]  /*bc10*/  HADD2.F32 R6, -RZ, R24.H1_H1 ;  /* 0x30000018ff067230 */ /* 0x000fc40000004100 */
[----:B------:R-:W-:Y:S01]  /*bc20*/  FMUL.FTZ R28, R21, R28 ;  /* 0x0000001c151c7220 */ /* 0x000fe20000410000 */
[--C-:B-----5:R-:W-:Y:S02]  /*bc30*/  HADD2.F32 R5, -RZ, R4.reuse.H0_H0 ;  /* 0x20000004ff057230 */ /* 0x120fe40000004100 */
[----:B------:R-:W-:Y:S01]  /*bc40*/  FMUL.FTZ R8, R8, R3 ;  /* 0x0000000308087220 */ /* 0x000fe20000410000 */
[----:B------:R-:W-:Y:S02]  /*bc50*/  HADD2.F32 R26, -RZ, R4.H1_H1 ;  /* 0x30000004ff1a7230 */ /* 0x000fe40000004100 */
[----:B------:R-:W-:Y:S01]  /*bc60*/  FMUL.FTZ R9, R9, R6 ;  /* 0x0000000609097220 */ /* 0x000fe20000410000 */
[----:B------:R-:W-:Y:S01]  /*bc70*/  F2FP.F16.F32.PACK_AB R28, R28, R7 ;  /* 0x000000071c1c723e */ /* 0x000fe200000000ff */
[----:B------:R-:W-:Y:S01]  /*bc80*/  FMUL.FTZ R5, R10, R5 ;  /* 0x000000050a057220 */ /* 0x000fe20000410000 */
[----:B------:R-:W-:Y:S01]  /*bc90*/  PRMT R3, R0, 0x7632, R3 ;  /* 0x0000763200037816 */ /* 0x000fe20000000003 */
[----:B------:R-:W-:Y:S01]  /*bca0*/  FMUL.FTZ R26, R11, R26 ;  /* 0x0000001a0b1a7220 */ /* 0x000fe20000410000 */
[----:B------:R-:W-:-:S02]  /*bcb0*/  F2FP.F16.F32.PACK_AB R8, R9, R8 ;  /* 0x000000080908723e */ /* 0x000fc400000000ff */
[----:B------:R-:W-:Y:S02]  /*bcc0*/  PRMT R7, R28, 0x7632, R7 ;  /* 0x000076321c077816 */ /* 0x000fe40000000007 */
[----:B------:R-:W-:Y:S02]  /*bcd0*/  F2FP.F16.F32.PACK_AB R5, R26, R5 ;  /* 0x000000051a05723e */ /* 0x000fe400000000ff */
[----:B------:R-:W-:Y:S02]  /*bce0*/  PRMT R6, R28, 0x7610, R6 ;  /* 0x000076101c067816 */ /* 0x000fe40000000006 */
[----:B------:R-:W-:Y:S02]  /*bcf0*/  PRMT R9, R8, 0x7632, R9 ;  /* 0x0000763208097816 */ /* 0x000fe40000000009 */
[C---:B------:R-:W-:Y:S02]  /*bd00*/  PRMT R11, R5.reuse, 0x7632, R11 ;  /* 0x00007632050b7816 */ /* 0x040fe4000000000b */
[----:B------:R-:W-:Y:S01]  /*bd10*/  PRMT R10, R5, 0x7610, R10 ;  /* 0x00007610050a7816 */ /* 0x000fe2000000000a */
[----:B------:R-:W-:Y:S06]  /*bd20*/  @!P0 BRA `(.L_x_2040) ;  /* 0xfffffffc002c8947 */ /* 0x000fec000383ffff */
[----:B------:R-:W-:Y:S05]  /*bd30*/  BSYNC B1 ;  /* 0x0000000000017941 */ /* 0x000fea0003800000 */
.L_x_2039:
[C---:B------:R-:W-:Y:S02]  /*bd40*/  PRMT R15, R14.reuse, 0x5410, R20 ;  /* 0x000054100e0f7816 */ /* 0x040fe40000000014 */
[----:B------:R-:W-:Y:S02]  /*bd50*/  PRMT R21, R14, 0x7632, R21 ;  /* 0x000076320e157816 */ /* 0x000fe40000000015 */
[--C-:B------:R-:W-:Y:S02]  /*bd60*/  PRMT R20, R20, 0x5432, R24.reuse ;  /* 0x0000543214147816 */ /* 0x100fe40000000018 */
[----:B------:R-:W-:Y:S02]  /*bd70*/  PRMT R24, R24, 0x7632, R24 ;  /* 0x0000763218187816 */ /* 0x000fe40000000018 */
[----:B------:R-:W-:-:S07]  /*bd80*/  PRMT R14, R4, 0x7610, R4 ;  /* 0x00007610040e7816 */ /* 0x000fce0000000004 */
.L_x_2038:
[----:B------:R-:W-:Y:S05]  /*bd90*/  BSYNC B0 ;  /* 0x0000000000007941 */ /* 0x000fea0003800000 */
.L_x_2037:
        /* <DEDUP_REMOVED lines=16> */
[----:B--2---:R-:W-:Y:S02]  /*bea0*/  PRMT R15, R15, 0x5410, R4 ;  /* 0x000054100f0f7816 */ /* 0x004fe40000000004 */
        /* <DEDUP_REMOVED lines=10> */
[----:B--2---:R-:W-:Y:S02]  /*bf50*/  PRMT R20, R20, 0x5410, R4 ;  /* 0x0000541014147816 */ /* 0x004fe40000000004 */
[----:B------:R-:W-:Y:S02]  /*bf60*/  PRMT R24, R4, 0x7632, R24 ;  /* 0x0000763204187816 */ /* 0x000fe40000000018 */
[----:B---3--:R-:W-:-:S04]  /*bf70*/  @!P0 PRMT R14, R18, 0x7610, R14 ;  /* 0x00007610120e8816 */ /* 0x008fc8000000000e */
[----:B------:R-:W-:-:S07]  /*bf80*/  @!P0 PRMT R14, R14, 0x7610, R18 ;  /* 0x000076100e0e8816 */ /* 0x000fce0000000012 */
.L_x_2042:
[----:B------:R-:W-:Y:S05]  /*bf90*/  BSYNC B0 ;  /* 0x0000000000007941 */ /* 0x000fea0003800000 */
.L_x_2041:
[----:B------:R-:W-:Y:S04]  /*bfa0*/  BSSY B0, `(.L_x_2043) ;  /* 0x000002d000007945 */ /* 0x000fe80003800000 */
[----:B------:R-:W-:Y:S05]  /*bfb0*/  @P1 BRA `(.L_x_2044) ;  /* 0x0000000000ac1947 */ /* 0x000fea0003800000 */
[----:B------:R-:W-:Y:S02]  /*bfc0*/  HADD2.F32 R0, -RZ, R0.H0_H0 ;  /* 0x20000000ff007230 */ /* 0x000fe40000004100 */
[----:B------:R-:W-:Y:S02]  /*bfd0*/  HADD2.F32 R5, -RZ, R15.H0_H0 ;  /* 0x2000000fff057230 */ /* 0x000fe40000004100 */
[----:B------:R-:W-:Y:S02]  /*bfe0*/  HADD2.F32 R3, -RZ, R3.H0_H0 ;  /* 0x20000003ff037230 */ /* 0x000fe40000004100 */
[----:B------:R-:W-:Y:S02]  /*bff0*/  HADD2.F32 R4, -RZ, R21.H0_H0 ;  /* 0x20000015ff047230 */ /* 0x000fe40000004100 */
[----:B------:R-:W-:Y:S01]  /*c000*/  FMUL.FTZ R0, R0, R5 ;  /* 0x0000000500007220 */ /* 0x000fe20000410000 */
[----:B------:R-:W-:Y:S02]  /*c010*/  IADD3 R5, R13, R12, RZ ;  /* 0x0000000c0d057210 */ /* 0x000fe40007ffe0ff */
[----:B------:R-:W-:-:S02]  /*c020*/  FMUL.FTZ R3, R3, R4 ;  /* 0x0000000403037220 */ /* 0x000fc40000410000 */
[----:B------:R-:W-:-:S03]  /*c030*/  ISETP.GE.U32.AND P0, PT, R5, R22, PT ;  /* 0x000000160500720c */ /* 0x000fc60003f06070 */
[----:B------:R-:W-:-:S04]  /*c040*/  F2FP.F16.F32.PACK_AB R0, R3, R0 ;  /* 0x000000000300723e */ /* 0x000fc800000000ff */
[----:B------:R-:W-:-:S06]  /*c050*/  PRMT R3, R0, 0x7632, R3 ;  /* 0x0000763200037816 */ /* 0x000fcc0000000003 */
[----:B------:R-:W-:Y:S05]  /*c060*/  @P0 BRA `(.L_x_2044) ;  /* 0x0000000000800947 */ /* 0x000fea0003800000 */
[----:B------:R-:W-:Y:S02]  /*c070*/  IMAD.IADD R5, R5, 0x1, R12 ;  /* 0x0000000105057824 */ /* 0x000fe400078e020c */
[----:B------:R-:W-:Y:S02]  /*c080*/  HADD2.F32 R6, -RZ, R6.H0_H0 ;  /* 0x20000006ff067230 */ /* 0x000fe40000004100 */
[----:B------:R-:W-:Y:S01]  /*c090*/  HADD2.F32 R15, -RZ, R15.H1_H1 ;  /* 0x3000000fff0f7230 */ /* 0x000fe20000004100 */
[----:B------:R-:W-:Y:S01]  /*c0a0*/  ISETP.GE.U32.AND P0, PT, R5, R22, PT ;  /* 0x000000160500720c */ /* 0x000fe20003f06070 */
[----:B------:R-:W-:Y:S02]  /*c0b0*/  HADD2.F32 R7, -RZ, R7.H0_H0 ;  /* 0x20000007ff077230 */ /* 0x000fe40000004100 */
[----:B------:R-:W-:Y:S02]  /*c0c0*/  HADD2.F32 R4, -RZ, R20.H0_H0 ;  /* 0x20000014ff047230 */ /* 0x000fe40000004100 */
[----:B------:R-:W-:-:S03]  /*c0d0*/  FMUL.FTZ R6, R6, R15 ;  /* 0x0000000f06067220 */ /* 0x000fc60000410000 */
[----:B------:R-:W-:-:S05]  /*c0e0*/  FMUL.FTZ R7, R7, R4 ;  /* 0x0000000407077220 */ /* 0x000fca0000410000 */
[----:B------:R-:W-:-:S04]  /*c0f0*/  F2FP.F16.F32.PACK_AB R6, R7, R6 ;  /* 0x000000060706723e */ /* 0x000fc800000000ff */
[----:B------:R-:W-:Y:S01]  /*c100*/  PRMT R7, R6, 0x7632, R7 ;  /* 0x0000763206077816 */ /* 0x000fe20000000007 */
[----:B------:R-:W-:Y:S06]  /*c110*/  @P0 BRA `(.L_x_2044) ;  /* 0x0000000000540947 */ /* 0x000fec0003800000 */
[----:B------:R-:W-:Y:S01]  /*c120*/  IADD3 R5, R5, R12, RZ ;  /* 0x0000000c05057210 */ /* 0x000fe20007ffe0ff */
[----:B------:R-:W-:Y:S02]  /*c130*/  HADD2.F32 R8, -RZ, R8.H0_H0 ;  /* 0x20000008ff087230 */ /* 0x000fe40000004100 */
[----:B------:R-:W-:Y:S01]  /*c140*/  HADD2.F32 R9, -RZ, R9.H0_H0 ;  /* 0x20000009ff097230 */ /* 0x000fe20000004100 */
[----:B------:R-:W-:Y:S01]  /*c150*/  ISETP.GE.U32.AND P0, PT, R5, R22, PT ;  /* 0x000000160500720c */ /* 0x000fe20003f06070 */
[----:B------:R-:W-:Y:S02]  /*c160*/  HADD2.F32 R5, -RZ, R20.H1_H1 ;  /* 0x30000014ff057230 */ /* 0x000fe40000004100 */
[----:B------:R-:W-:-:S03]  /*c170*/  HADD2.F32 R24, -RZ, R24.H0_H0 ;  /* 0x20000018ff187230 */ /* 0x000fc60000004100 */
[----:B------:R-:W-:Y:S02]  /*c180*/  FMUL.FTZ R5, R8, R5 ;  /* 0x0000000508057220 */ /* 0x000fe40000410000 */
[----:B------:R-:W-:-:S05]  /*c190*/  FMUL.FTZ R24, R9, R24 ;  /* 0x0000001809187220 */ /* 0x000fca0000410000 */
[--C-:B------:R-:W-:Y:S01]  /*c1a0*/  @!P0 HADD2.F32 R13, -RZ, R14.reuse.H0_H0 ;  /* 0x2000000eff0d8230 */ /* 0x100fe20000004100 */
[----:B------:R-:W-:Y:S01]  /*c1b0*/  F2FP.F16.F32.PACK_AB R5, R24, R5 ;  /* 0x000000051805723e */ /* 0x000fe200000000ff */
[----:B------:R-:W-:Y:S02]  /*c1c0*/  @!P0 HADD2.F32 R15, -RZ, R14.H1_H1 ;  /* 0x3000000eff0f8230 */ /* 0x000fe40000004100 */
        /* <DEDUP_REMOVED lines=10> */
.L_x_2044:
[----:B------:R-:W-:Y:S05]  /*c270*/  BSYNC B0 ;  /* 0x0000000000007941 */ /* 0x000fea0003800000 */
.L_x_2043:
[----:B------:R-:W-:Y:S02]  /*c280*/  HADD2.F32 R0, -RZ, R0.H0_H0 ;  /* 0x20000000ff007230 */ /* 0x000fe40000004100 */
[----:B------:R-:W-:Y:S02]  /*c290*/  HADD2.F32 R5, -RZ, R6.H0_H0 ;  /* 0x20000006ff057230 */ /* 0x000fe40000004100 */
[----:B------:R-:W-:Y:S02]  /*c2a0*/  HADD2.F32 R3, -RZ, R3.H0_H0 ;  /* 0x20000003ff037230 */ /* 0x000fe40000004100 */
[----:B------:R-:W-:Y:S02]  /*c2b0*/  HADD2.F32 R4, -RZ, R7.H0_H0 ;  /* 0x20000007ff047230 */ /* 0x000fe40000004100 */
        /* <DEDUP_REMOVED lines=18> */
[----:B------:R-:W-:-:S07]  /*c3e0*/  PRMT R18, R0, 0x7610, R18 ;  /* 0x0000761000127816 */ /* 0x000fce0000000012 */
.L_x_1995:
[----:B------:R-:W-:Y:S05]  /*c3f0*/  BSYNC B6 ;  /* 0x0000000000067941 */ /* 0x000fea0003800000 */
.L_x_1994:
[----:B------:R-:W-:Y:S02]  /*c400*/  ULDC UR4, c[0x0][0x230] ;  /* 0x00008c0000047ab9 */ /* 0x000fe40000000800 */
[----:B------:R-:W-:-:S13]  /*c410*/  ISETP.NE.AND P0, PT, RZ, UR4, PT ;  /* 0x00000004ff007c0c */ /* 0x000fda000bf05270 */
[----:B------:R-:W-:Y:S05]  /*c420*/  @!P0 BRA `(.L_x_2045) ;  /* 0x00000000009c8947 */ /* 0x000fea0003800000 */
[----:B------:R-:W0:Y:S01]  /*c430*/  S2R R4, SR_CgaCtaId ;  /* 0x0000000000047919 */ /* 0x000e220000008800 */
[----:B------:R-:W1:Y:S01]  /*c440*/  LDC R9, c[0x0][RZ] ;  /* 0x00000000ff097b82 */ /* 0x000e620000000800 */
[----:B------:R-:W-:Y:S02]  /*c450*/  MOV R0, 0x400 ;  /* 0x0000040000007802 */ /* 0x000fe40000000f00 */
[----:B------:R-:W-:Y:S02]  /*c460*/  PRMT R5, R25, 0x5410, R18 ;  /* 0x0000541019057816 */ /* 0x000fe40000000012 */
[----:B------:R-:W-:-:S03]  /*c470*/  IADD3 R3, R0, 0x10, RZ ;  /* 0x0000001000037810 */ /* 0x000fc60007ffe0ff */
[----:B------:R-:W2:Y:S01]  /*c480*/  LDC R8, c[0x0][0x4] ;  /* 0x00000100ff087b82 */ /* 0x000ea20000000800 */
[----:B-1----:R-:W-:Y:S01]  /*c490*/  IMAD R0, R23, R9, R2 ;  /* 0x0000000917007224 */ /* 0x002fe200078e0202 */
[----:B0-----:R-:W-:Y:S02]  /*c4a0*/  LEA R3, R4, R3, 0x18 ;  /* 0x0000000304037211 */ /* 0x001fe400078ec0ff */
[----:B--2---:R-:W-:-:S03]  /*c4b0*/  SHF.R.U32.HI R4, RZ, 0x1, R8 ;  /* 0x00000001ff047819 */ /* 0x004fc60000011608 */
[----:B------:R-:W-:Y:S01]  /*c4c0*/  IMAD R0, R0, 0x4, R3 ;  /* 0x0000000400007824 */ /* 0x000fe200078e0203 */
[----:B------:R-:W-:-:S04]  /*c4d0*/  ISETP.NE.AND P0, PT, R4, RZ, PT ;  /* 0x000000ff0400720c */ /* 0x000fc80003f05270 */
[----:B------:R0:W-:Y:S09]  /*c4e0*/  STS [R0], R5 ;  /* 0x0000000500007388 */ /* 0x0001f20000000800 */
[----:B0-----:R-:W-:Y:S05]  /*c4f0*/  @!P0 BRA `(.L_x_2045) ;  /* 0x0000000000688947 */ /* 0x001fea0003800000 */
.L_x_2048:
[----:B0-----:R-:W-:Y:S01]  /*c500*/  IADD3 R5, R23, R4, RZ ;  /* 0x0000000417057210 */ /* 0x001fe20007ffe0ff */
        /* <DEDUP_REMOVED lines=8> */
[----:B------:R-:W-:Y:S02]  /*c590*/  IMAD R4, R5, R9, R2 ;  /* 0x0000000905047224 */ /* 0x000fe400078e0202 */
[----:B------:R-:W-:Y:S02]  /*c5a0*/  HADD2.F32 R25, -RZ, R25.H0_H0 ;  /* 0x20000019ff197230 */ /* 0x000fe40000004100 */
[----:B------:R-:W-:Y:S01]  /*c5b0*/  HADD2.F32 R18, -RZ, R18.H0_H0 ;  /* 0x20000012ff127230 */ /* 0x000fe20000004100 */
[----:B------:R-:W-:-:S06]  /*c5c0*/  LEA R4, R4, R3, 0x2 ;  /* 0x0000000304047211 */ /* 0x000fcc00078e10ff */
[----:B------:R-:W0:Y:S02]  /*c5d0*/  LDS R4, [R4] ;  /* 0x0000000004047984 */ /* 0x000e240000000800 */
[--C-:B0-----:R-:W-:Y:S02]  /*c5e0*/  HADD2.F32 R6, -RZ, R4.reuse.H0_H0 ;  /* 0x20000004ff067230 */ /* 0x101fe40000004100 */
[----:B------:R-:W-:-:S03]  /*c5f0*/  HADD2.F32 R5, -RZ, R4.H1_H1 ;  /* 0x30000004ff057230 */ /* 0x000fc60000004100 */
[----:B------:R-:W-:Y:S02]  /*c600*/  FMUL.FTZ R6, R25, R6 ;  /* 0x0000000619067220 */ /* 0x000fe40000410000 */
[----:B------:R-:W-:-:S05]  /*c610*/  FMUL.FTZ R5, R18, R5 ;  /* 0x0000000512057220 */ /* 0x000fca0000410000 */
[----:B------:R-:W-:-:S04]  /*c620*/  F2FP.F16.F32.PACK_AB R5, R5, R6 ;  /* 0x000000060505723e */ /* 0x000fc800000000ff */
[C---:B------:R-:W-:Y:S02]  /*c630*/  PRMT R18, R5.reuse, 0x7632, R18 ;  /* 0x0000763205127816 */ /* 0x040fe40000000012 */
[----:B------:R-:W-:-:S04]  /*c640*/  PRMT R25, R5, 0x7610, R25 ;  /* 0x0000761005197816 */ /* 0x000fc80000000019 */
[----:B------:R-:W-:-:S05]  /*c650*/  PRMT R5, R25, 0x5410, R18 ;  /* 0x0000541019057816 */ /* 0x000fca0000000012 */
[----:B------:R0:W-:Y:S02]  /*c660*/  STS [R0], R5 ;  /* 0x0000000500007388 */ /* 0x0001e40000000800 */
.L_x_2047:
[----:B------:R-:W-:Y:S05]  /*c670*/  BSYNC B0 ;  /* 0x0000000000007941 */ /* 0x000fea0003800000 */
.L_x_2046:
[----:B------:R-:W-:Y:S01]  /*c680*/  IMAD.MOV.U32 R4, RZ, RZ, R7 ;  /* 0x000000ffff047224 */ /* 0x000fe200078e0007 */
[----:B------:R-:W-:Y:S06]  /*c690*/  @P1 BRA `(.L_x_2048) ;  /* 0xfffffffc00981947 */ /* 0x000fec000383ffff */
.L_x_2045:
        /* <DEDUP_REMOVED lines=11> */
[----:B------:R-:W-:-:S03]  /*c750*/  PRMT R6, R25, 0x5410, R18 ;  /* 0x0000541019067816 */ /* 0x000fc60000000012 */
[----:B0-----:R-:W-:-:S06]  /*c760*/  ULEA UR4, UR5, UR4, 0x18 ;  /* 0x0000000405047291 */ /* 0x001fcc000f8ec03f */
[----:B------:R-:W-:Y:S02]  /*c770*/  LEA R3, R0, UR4, 0x2 ;  /* 0x0000000400037c11 */ /* 0x000fe4000f8e10ff */
[----:B------:R-:W-:-:S03]  /*c780*/  LEA.HI R0, R7, R7, RZ, 0x1 ;  /* 0x0000000707007211 */ /* 0x000fc600078f08ff */
[----:B------:R0:W-:Y:S01]  /*c790*/  STS [R3], R6 ;  /* 0x0000000603007388 */ /* 0x0001e20000000800 */
[----:B------:R-:W-:Y:S01]  /*c7a0*/  SHF.R.S32.HI R4, RZ, 0x1, R0 ;  /* 0x00000001ff047819 */ /* 0x000fe20000011400 */
[----:B------:R-:W-:-:S03]  /*c7b0*/  HFMA2.MMA R0, -RZ, RZ, 0, 1.9073486328125e-06 ;  /* 0x00000020ff007435 */ /* 0x000fc600000001ff */
[----:B------:R-:W-:-:S13]  /*c7c0*/  ISETP.GE.AND P0, PT, R4, 0x20, PT ;  /* 0x000000200400780c */ /* 0x000fda0003f06270 */
[----:B0-----:R-:W-:Y:S05]  /*c7d0*/  @!P0 BRA `(.L_x_2050) ;  /* 0x0000000000648947 */ /* 0x001fea0003800000 */
.L_x_2053:
[----:B0-----:R-:W-:Y:S01]  /*c7e0*/  IMAD.IADD R0, R2, 0x1, R4 ;  /* 0x0000000102007824 */ /* 0x001fe200078e0204 */
[----:B------:R-:W-:Y:S05]  /*c7f0*/  WARPSYNC.ALL ;  /* 0x0000000000007948 */ /* 0x000fea0003800000 */
[----:B------:R-:W-:Y:S01]  /*c800*/  BAR.SYNC.DEFER_BLOCKING 0x0 ;  /* 0x0000000000007b1d */ /* 0x000fe20000010000 */
[----:B------:R-:W-:-:S04]  /*c810*/  ISETP.GE.U32.AND P0, PT, R0, R7, PT ;  /* 0x000000070000720c */ /* 0x000fc80003f06070 */
[----:B------:R-:W-:Y:S01]  /*c820*/  ISETP.GE.U32.OR P0, PT, R2, R4, P0 ;  /* 0x000000040200720c */ /* 0x000fe20000706470 */
[----:B------:R-:W-:-:S12]  /*c830*/  BSSY B0, `(.L_x_2051) ;  /* 0x000000f000007945 */ /* 0x000fd80003800000 */
[----:B------:R-:W-:Y:S05]  /*c840*/  @P0 BRA `(.L_x_2052) ;  /* 0x0000000000340947 */ /* 0x000fea0003800000 */
[----:B------:R-:W-:Y:S01]  /*c850*/  LEA R0, R4, R3, 0x2 ;  /* 0x0000000304007211 */ /* 0x000fe200078e10ff */
[----:B------:R-:W-:Y:S02]  /*c860*/  HADD2.F32 R8, -RZ, R25.H0_H0 ;  /* 0x20000019ff087230 */ /* 0x000fe40000004100 */
[----:B------:R-:W-:-:S03]  /*c870*/  HADD2.F32 R9, -RZ, R18.H0_H0 ;  /* 0x20000012ff097230 */ /* 0x000fc60000004100 */
        /* <DEDUP_REMOVED lines=10> */
.L_x_2052:
[----:B------:R-:W-:Y:S05]  /*c920*/  BSYNC B0 ;  /* 0x0000000000007941 */ /* 0x000fea0003800000 */
.L_x_2051:
[----:B------:R-:W-:-:S04]  /*c930*/  SHF.R.S32.HI R4, RZ, 0x1, R4 ;  /* 0x00000001ff047819 */ /* 0x000fc80000011404 */
[----:B------:R-:W-:-:S13]  /*c940*/  ISETP.GE.AND P0, PT, R4, 0x20, PT ;  /* 0x000000200400780c */ /* 0x000fda0003f06270 */
[----:B------:R-:W-:Y:S05]  /*c950*/  @P0 BRA `(.L_x_2053) ;  /* 0xfffffffc00a00947 */ /* 0x000fea000383ffff */
[----:B0-----:R-:W-:-:S07]  /*c960*/  MOV R0, 0x20 ;  /* 0x0000002000007802 */ /* 0x001fce0000000f00 */
.L_x_2050:
[----:B------:R-:W-:Y:S01]  /*c970*/  ISETP.GE.AND P0, PT, R0, 0x2, PT ;  /* 0x000000020000780c */ /* 0x000fe20003f06270 */
[----:B------:R-:W-:Y:S05]  /*c980*/  WARPSYNC.ALL ;  /* 0x0000000000007948 */ /* 0x000fea0003800000 */
[----:B------:R-:W-:Y:S07]  /*c990*/  BAR.SYNC.DEFER_BLOCKING 0x0 ;  /* 0x0000000000007b1d */ /* 0x000fee0000010000 */
[----:B------:R-:W-:Y:S05]  /*c9a0*/  @!P0 BRA `(.L_x_2049) ;  /* 0x0000000000488947 */ /* 0x000fea0003800000 */
[----:B------:R-:W-:-:S07]  /*c9b0*/  IMAD.MOV.U32 R3, RZ, RZ, 0x1 ;  /* 0x00000001ff037424 */ /* 0x000fce00078e00ff */
.L_x_2054:
[----:B------:R-:W-:Y:S01]  /*c9c0*/  LOP3.LUT R4, R25, 0xffff, RZ, 0xc0, !PT ;  /* 0x0000ffff19047812 */ /* 0x000fe200078ec0ff */
[----:B------:R-:W-:Y:S01]  /*c9d0*/  HADD2.F32 R25, -RZ, R25.H0_H0 ;  /* 0x20000019ff197230 */ /* 0x000fe20000004100 */
[----:B------:R-:W-:Y:S01]  /*c9e0*/  LOP3.LUT R8, R18, 0xffff, RZ, 0xc0, !PT ;  /* 0x0000ffff12087812 */ /* 0x000fe200078ec0ff */
[----:B------:R-:W-:-:S03]  /*c9f0*/  HADD2.F32 R18, -RZ, R18.H0_H0 ;  /* 0x20000012ff127230 */ /* 0x000fc60000004100 */
[----:B------:R-:W0:Y:S04]  /*ca00*/  SHFL.DOWN PT, R4, R4, R3, 0x1f ;  /* 0x08001f0304047589 */ /* 0x000e2800000e0000 */
[----:B------:R1:W2:Y:S02]  /*ca10*/  SHFL.DOWN PT, R8, R8, R3, 0x1f ;  /* 0x08001f0308087589 */ /* 0x0002a400000e0000 */
[----:B-1----:R-:W-:-:S04]  /*ca20*/  SHF.L.U32 R3, R3, 0x1, RZ ;  /* 0x0000000103037819 */ /* 0x002fc800000006ff */
[----:B------:R-:W-:Y:S01]  /*ca30*/  ISETP.GE.AND P0, PT, R3, R0, PT ;  /* 0x000000000300720c */ /* 0x000fe20003f06270 */
[----:B0-----:R-:W-:Y:S02]  /*ca40*/  HADD2.F32 R6, -RZ, R4.H0_H0 ;  /* 0x20000004ff067230 */ /* 0x001fe40000004100 */
[----:B--2---:R-:W-:-:S03]  /*ca50*/  HADD2.F32 R5, -RZ, R8.H0_H0 ;  /* 0x20000008ff057230 */ /* 0x004fc60000004100 */
[----:B------:R-:W-:Y:S02]  /*ca60*/  FMUL.FTZ R6, R25, R6 ;  /* 0x0000000619067220 */ /* 0x000fe40000410000 */
[----:B------:R-:W-:-:S03]  /*ca70*/  FMUL.FTZ R5, R18, R5 ;  /* 0x0000000512057220 */ /* 0x000fc60000410000 */
[----:B------:R-:W-:Y:S02]  /*ca80*/  F2FP.F16.F32.PACK_AB R6, RZ, R6 ;  /* 0x00000006ff06723e */ /* 0x000fe400000000ff */
[----:B------:R-:W-:Y:S02]  /*ca90*/  F2FP.F16.F32.PACK_AB R5, RZ, R5 ;  /* 0x00000005ff05723e */ /* 0x000fe400000000ff */
[----:B------:R-:W-:Y:S02]  /*caa0*/  PRMT R25, R6, 0x7610, R25 ;  /* 0x0000761006197816 */ /* 0x000fe40000000019 */
[----:B------:R-:W-:Y:S01]  /*cab0*/  PRMT R18, R5, 0x7610, R18 ;  /* 0x0000761005127816 */ /* 0x000fe20000000012 */
[----:B------:R-:W-:Y:S06]  /*cac0*/  @!P0 BRA `(.L_x_2054) ;  /* 0xfffffffc00bc8947 */ /* 0x000fec000383ffff */
.L_x_2049:
[----:B------:R-:W1:Y:S01]  /*cad0*/  LDC R3, c[0x0][0x3e8] ;  /* 0x0000fa00ff037b82 */ /* 0x000e620000000800 */
[----:B------:R-:W-:Y:S01]  /*cae0*/  HFMA2.MMA R19, -RZ, RZ, 0, 0 ;  /* 0x00000000ff137435 */ /* 0x000fe200000001ff */
[----:B------:R-:W-:Y:S01]  /*caf0*/  IMAD.MOV.U32 R22, RZ, RZ, RZ ;  /* 0x000000ffff167224 */ /* 0x000fe200078e00ff */
[----:B-1----:R-:W-:-:S13]  /*cb00*/  ISETP.NE.AND P1, PT, R3, RZ, PT ;  /* 0x000000ff0300720c */ /* 0x002fda0003f25270 */
[----:B------:R-:W-:Y:S05]  /*cb10*/  @!P1 BRA `(.L_x_2055) ;  /* 0x0000001000449947 */ /* 0x000fea0003800000 */
[----:B------:R-:W-:Y:S01]  /*cb20*/  MOV R16, RZ ;  /* 0x000000ff00107202 */ /* 0x000fe20000000f00 */
[----:B------:R-:W-:Y:S01]  /*cb30*/  ULDC.64 UR4, c[0x0][0x3f0] ;  /* 0x0000fc0000047ab9 */ /* 0x000fe20000000a00 */
[----:B------:R-:W-:-:S03]  /*cb40*/  ISETP.NE.AND P0, PT, R3, 0x1, PT ;  /* 0x000000010300780c */ /* 0x000fc60003f05270 */
[----:B------:R-:W-:Y:S01]  /*cb50*/  IMAD.HI.U32 R4, R17, UR4, R16 ;  /* 0x0000000411047c27 */ /* 0x000fe2000f8e0010 */
[----:B------:R-:W-:-:S04]  /*cb60*/  ULDC UR4, c[0x0][0x3ec] ;  /* 0x0000fb0000047ab9 */ /* 0x000fc80000000800 */
[----:B0-----:R-:W-:-:S04]  /*cb70*/  SHF.R.U32.HI R5, RZ, UR5, R4 ;  /* 0x00000005ff057c19 */ /* 0x001fc80008011604 */
        /* <DEDUP_REMOVED lines=267> */
.L_x_2055:
[----:B------:R-:W-:Y:S02]  /*dc30*/  ULDC.64 UR4, c[0x0][0x5e8] ;  /* 0x00017a0000047ab9 */ /* 0x000fe40000000a00 */
[----:B------:R-:W-:-:S05]  /*dc40*/  IADD3 R6, P0, R22, UR4, RZ ;  /* 0x0000000416067c10 */ /* 0x000fca000ff1e0ff */
[----:B------:R-:W-:Y:S01]  /*dc50*/  IMAD.X R7, RZ, RZ, UR5, P0 ;  /* 0x00000005ff077e24 */ /* 0x000fe200080e06ff */
[----:B------:R-:W-:Y:S07]  /*dc60*/  @!P1 BRA `(.L_x_2056) ;  /* 0x0000001000489947 */ /* 0x000fee0003800000 */
[----:B0-----:R-:W-:Y:S01]  /*dc70*/  IADD3 R5, R17, 0x1, RZ ;  /* 0x0000000111057810 */ /* 0x001fe20007ffe0ff */
[----:B------:R-:W-:Y:S01]  /*dc80*/  ULDC.64 UR6, c[0x0][0x3f0] ;  /* 0x0000fc0000067ab9 */ /* 0x000fe20000000a00 */
[----:B------:R-:W-:Y:S02]  /*dc90*/  MOV R4, RZ ;  /* 0x000000ff00047202 */ /* 0x000fe40000000f00 */
        /* <DEDUP_REMOVED lines=271> */
.L_x_2056:
[----:B------:R-:W-:Y:S01]  /*ed90*/  ULDC.64 UR6, c[0x0][0x5f8] ;  /* 0x00017e0000067ab9 */ /* 0x000fe20000000a00 */
[----:B0-----:R-:W-:Y:S02]  /*eda0*/  CS2R R4, SRZ ;  /* 0x0000000000047805 */ /* 0x001fe4000001ff00 */
[----:B------:R-:W-:Y:S02]  /*edb0*/  ISETP.NE.U32.AND P0, PT, RZ, UR6, PT ;  /* 0x00000006ff007c0c */ /* 0x000fe4000bf05070 */
[----:B------:R-:W-:Y:S02]  /*edc0*/  IADD3 R8, P2, R19, UR4, RZ ;  /* 0x0000000413087c10 */ /* 0x000fe4000ff5e0ff */
[----:B------:R-:W-:Y:S02]  /*edd0*/  ISETP.NE.AND.EX P0, PT, RZ, UR7, PT, P0 ;  /* 0x00000007ff007c0c */ /* 0x000fe4000bf05300 */
[----:B------:R-:W-:Y:S01]  /*ede0*/  MOV R12, RZ ;  /* 0x000000ff000c7202 */ /* 0x000fe20000000f00 */
[----:B------:R-:W-:-:S10]  /*edf0*/  IMAD.X R9, RZ, RZ, UR5, P2 ;  /* 0x00000005ff097e24 */ /* 0x000fd400090e06ff */
[----:B------:R-:W-:Y:S01]  /*ee00*/  @P0 IADD3 R4, P3, R22, UR6, RZ ;  /* 0x0000000616040c10 */ /* 0x000fe2000ff7e0ff */
[----:B------:R-:W-:Y:S02]  /*ee10*/  ULDC UR6, c[0x0][0x234] ;  /* 0x00008d0000067ab9 */ /* 0x000fe40000000800 */
[----:B------:R-:W-:Y:S02]  /*ee20*/  ISETP.NE.AND P4, PT, RZ, UR6, PT ;  /* 0x00000006ff007c0c */ /* 0x000fe4000bf85270 */
[----:B------:R-:W-:-:S04]  /*ee30*/  @P0 IADD3.X R5, RZ, UR7, RZ, P3, !PT ;  /* 0x00000007ff050c10 */ /* 0x000fc80009ffe4ff */
[----:B------:R-:W-:-:S07]  /*ee40*/  @P0 MOV R12, R5 ;  /* 0x00000005000c0202 */ /* 0x000fce0000000f00 */
[----:B------:R-:W-:Y:S05]  /*ee50*/  @!P4 BRA `(.L_x_2057) ;  /* 0x0000003800b8c947 */ /* 0x000fea0003800000 */
[----:B------:R-:W0:Y:S01]  /*ee60*/  S2R R0, SR_CTAID.X ;  /* 0x0000000000007919 */ /* 0x000e220000002500 */
[----:B------:R-:W-:Y:S01]  /*ee70*/  ULDC.64 UR6, c[0x0][0x238] ;  /* 0x00008e0000067ab9 */ /* 0x000fe20000000a00 */
[----:B------:R-:W-:Y:S01]  /*ee80*/  HFMA2.MMA R16, -RZ, RZ, 0, 0 ;  /* 0x00000000ff107435 */ /* 0x000fe200000001ff */
[----:B------:R-:W-:Y:S01]  /*ee90*/  IMAD R6, R2, UR6, RZ ;  /* 0x0000000602067c24 */ /* 0x000fe2000f8e02ff */
[----:B------:R-:W-:Y:S01]  /*eea0*/  ULDC UR6, c[0x0][0x224] ;  /* 0x0000890000067ab9 */ /* 0x000fe20000000800 */
[----:B------:R-:W-:Y:S02]  /*eeb0*/  IMAD.MOV.U32 R19, RZ, RZ, RZ ;  /* 0x000000ffff137224 */ /* 0x000fe400078e00ff */
[----:B------:R-:W-:-:S04]  /*eec0*/  IMAD R7, R23, UR7, R6 ;  /* 0x0000000717077c24 */ /* 0x000fc8000f8e0206 */
[----:B0-----:R-:W-:-:S05]  /*eed0*/  IMAD R7, R0, UR6, R7 ;  /* 0x0000000600077c24 */ /* 0x001fca000f8e0207 */
[----:B------:R-:W-:Y:S01]  /*eee0*/  SHF.L.U32 R9, R7, 0x1, RZ ;  /* 0x0000000107097819 */ /* 0x000fe200000006ff */
        /* <DEDUP_REMOVED lines=274> */
.L_x_2058:
        /* <DEDUP_REMOVED lines=277> */
.L_x_2059:
[----:B------:R-:W0:Y:S01]  /*11160*/  LDC R15, c[0x0][0x22c] ;  /* 0x00008b00ff0f7b82 */ /* 0x000e220000000800 */
[----:B------:R-:W-:Y:S01]  /*11170*/  ULDC UR6, c[0x0][0x21c] ;  /* 0x0000870000067ab9 */ /* 0x000fe20000000800 */
[----:B------:R-:W-:Y:S01]  /*11180*/  IADD3 R8, P1, R16, UR4, RZ ;  /* 0x0000000410087c10 */ /* 0x000fe2000ff3e0ff */
[----:B------:R-:W-:Y:S01]  /*11190*/  BSSY B0, `(.L_x_2060) ;  /* 0x000000d000007945 */ /* 0x000fe20003800000 */
[----:B------:R-:W-:Y:S02]  /*111a0*/  PRMT R3, RZ, 0x7610, R3 ;  /* 0x00007610ff037816 */ /* 0x000fe40000000003 */
[----:B0-----:R-:W-:-:S04]  /*111b0*/  ISETP.NE.AND P0, PT, R15, RZ, PT ;  /* 0x000000ff0f00720c */ /* 0x001fc80003f05270 */
        /* <DEDUP_REMOVED lines=10> */
.L_x_2061:
[----:B------:R-:W-:Y:S05]  /*11260*/  BSYNC B0 ;  /* 0x0000000000007941 */ /* 0x000fea0003800000 */
.L_x_2060:
        /* <DEDUP_REMOVED lines=14> */
[----:B------:R0:W-:Y:S02]  /*11350*/  STG.E.U16 desc[UR58][R10.64+0x2], R18 ;  /* 0x000002120a007986 */ /* 0x0001e4000c10153a */
.L_x_2063:
[----:B------:R-:W-:Y:S05]  /*11360*/  BSYNC B0 ;  /* 0x0000000000007941 */ /* 0x000fea0003800000 */
.L_x_2062:
        /* <DEDUP_REMOVED lines=31> */
[----:B0-----:R-:W-:-:S04]  /*11560*/  IADD3 R3, R3, R18, RZ ;  /* 0x0000001203037210 */ /* 0x001fc80007ffe0ff */
[----:B------:R-:W-:-:S04]  /*11570*/  ISETP.NE.AND P0, PT, R3, UR4, PT ;  /* 0x0000000403007c0c */ /* 0x000fc8000bf05270 */
[----:B------:R-:W-:-:S05]  /*11580*/  SEL R3, RZ, 0x1, P0 ;  /* 0x00000001ff037807 */ /* 0x000fca0000000000 */
[----:B------:R1:W-:Y:S04]  /*11590*/  STS.U8 [UR5], R3 ;  /* 0x00000003ff007988 */ /* 0x0003e80008000005 */
.L_x_2065:
[----:B------:R-:W-:Y:S05]  /*115a0*/  BSYNC B0 ;  /* 0x0000000000007941 */ /* 0x000fea0003800000 */
.L_x_2064:
        /* <DEDUP_REMOVED lines=28> */
[----:B------:R-:W0:Y:S01]  /*11770*/  LDC R20, c[0x0][0x4] ;  /* 0x00000100ff147b82 */ /* 0x000e220000000800 */
[----:B------:R-:W-:Y:S01]  /*11780*/  BSSY B1, `(.L_x_2069) ;  /* 0x0000015000017945 */ /* 0x000fe20003800000 */
[----:B------:R-:W-:Y:S01]  /*11790*/  MOV R17, UR9 ;  /* 0x0000000900117c02 */ /* 0x000fe20008000f00 */
[----:B------:R-:W-:-:S05]  /*117a0*/  IMAD R0, R0, UR7, RZ ;  /* 0x0000000700007c24 */ /* 0x000fca000f8e02ff */
[----:B------:R-:W1:Y:S01]  /*117b0*/  LDC.64 R10, c[0x0][0x600] ;  /* 0x00018000ff0a7b82 */ /* 0x000e620000000a00 */
[----:B0-----:R-:W-:-:S07]  /*117c0*/  IMAD R20, R20, UR6, RZ ;  /* 0x0000000614147c24 */ /* 0x001fce000f8e02ff */
.L_x_2070:
[----:B------:R-:W-:-:S05]  /*117d0*/  IADD3 R15, R0, R3, RZ ;  /* 0x00000003000f7210 */ /* 0x000fca0007ffe0ff */
[----:B-1----:R-:W-:-:S05]  /*117e0*/  IMAD.WIDE.U32 R14, R15, 0x4, R10 ;  /* 0x000000040f0e7825 */ /* 0x002fca00078e000a */
[----:B------:R-:W2:Y:S04]  /*117f0*/  LDG.E.U16 R13, desc[UR58][R14.64] ;  /* 0x0000003a0e0d7981 */ /* 0x000ea8000c1e1500 */
[----:B------:R-:W3:Y:S01]  /*11800*/  LDG.E.U16 R21, desc[UR58][R14.64+0x2] ;  /* 0x0000023a0e157981 */ /* 0x000ee2000c1e1500 */
[----:B------:R-:W-:Y:S02]  /*11810*/  IMAD.IADD R3, R20, 0x1, R3 ;  /* 0x0000000114037824 */ /* 0x000fe400078e0203 */
[----:B------:R-:W-:Y:S02]  /*11820*/  HADD2.F32 R18, -RZ, R18.H0_H0 ;  /* 0x20000012ff127230 */ /* 0x000fe40000004100 */
[----:B------:R-:W-:Y:S01]  /*11830*/  HADD2.F32 R17, -RZ, R17.H0_H0 ;  /* 0x20000011ff117230 */ /* 0x000fe20000004100 */
[----:B------:R-:W-:Y:S01]  /*11840*/  ISETP.GE.U32.AND P0, PT, R3, UR8, PT ;  /* 0x0000000803007c0c */ /* 0x000fe2000bf06070 */
[----:B--2---:R-:W-:-:S02]  /*11850*/  HADD2.F32 R13, -RZ, R13.H0_H0 ;  /* 0x2000000dff0d7230 */ /* 0x004fc40000004100 */
[----:B---3--:R-:W-:-:S03]  /*11860*/  HADD2.F32 R22, -RZ, R21.H0_H0 ;  /* 0x20000015ff167230 */ /* 0x008fc60000004100 */
[----:B------:R-:W-:Y:S02]  /*11870*/  FMUL.FTZ R13, R18, R13 ;  /* 0x0000000d120d7220 */ /* 0x000fe40000410000 */
[----:B------:R-:W-:-:S05]  /*11880*/  FMUL.FTZ R22, R17, R22 ;  /* 0x0000001611167220 */ /* 0x000fca0000410000 */
[----:B------:R-:W-:-:S04]  /*11890*/  F2FP.F16.F32.PACK_AB R13, R22, R13 ;  /* 0x0000000d160d723e */ /* 0x000fc800000000ff */
[C---:B------:R-:W-:Y:S02]  /*118a0*/  PRMT R17, R13.reuse, 0x7632, R17 ;  /* 0x000076320d117816 */ /* 0x040fe40000000011 */
[----:B------:R-:W-:Y:S01]  /*118b0*/  PRMT R18, R13, 0x7610, R18 ;  /* 0x000076100d127816 */ /* 0x000fe20000000012 */
[----:B------:R-:W-:Y:S06]  /*118c0*/  @!P0 BRA `(.L_x_2070) ;  /* 0xfffffffc00c08947 */ /* 0x000fec000383ffff */
[----:B------:R-:W-:Y:S05]  /*118d0*/  BSYNC B1 ;  /* 0x0000000000017941 */ /* 0x000fea0003800000 */
.L_x_2069:
[----:B------:R-:W-:Y:S05]  /*118e0*/  BRA `(.L_x_2068) ;  /* 0x0000000000707947 */ /* 0x000fea0003800000 */
.L_x_2067:
[----:B------:R-:W-:Y:S01]  /*118f0*/  ULDC UR7, c[0x0][0x228] ;  /* 0x00008a0000077ab9 */ /* 0x000fe20000000800 */
[----:B------:R-:W-:Y:S02]  /*11900*/  MOV R17, UR9 ;  /* 0x0000000900117c02 */ /* 0x000fe40008000f00 */
[----:B------:R-:W-:-:S13]  /*11910*/  ISETP.GE.U32.AND P0, PT, R23, UR7, PT ;  /* 0x0000000717007c0c */ /* 0x000fda000bf06070 */
[----:B------:R-:W-:Y:S05]  /*11920*/  @P0 BRA `(.L_x_2068) ;  /* 0x0000000000600947 */ /* 0x000fea0003800000 */
[----:B------:R-:W-:Y:S01]  /*11930*/  ULDC UR6, c[0x0][0x10] ;  /* 0x0000040000067ab9 */ /* 0x000fe20000000800 */
[----:B------:R-:W0:Y:S01]  /*11940*/  LDC R21, c[0x0][RZ] ;  /* 0x00000000ff157b82 */ /* 0x000e220000000800 */
[----:B------:R-:W-:Y:S01]  /*11950*/  MOV R17, UR9 ;  /* 0x0000000900117c02 */ /* 0x000fe20008000f00 */
[----:B------:R-:W-:Y:S02]  /*11960*/  IMAD.MOV.U32 R3, RZ, RZ, R23 ;  /* 0x000000ffff037224 */ /* 0x000fe400078e0017 */
[----:B------:R-:W-:-:S04]  /*11970*/  IMAD R0, R0, UR6, RZ ;  /* 0x0000000600007c24 */ /* 0x000fc8000f8e02ff */
[----:B------:R-:W1:Y:S08]  /*11980*/  LDC.64 R10, c[0x0][0x600] ;  /* 0x00018000ff0a7b82 */ /* 0x000e700000000a00 */
[----:B------:R-:W2:Y:S02]  /*11990*/  LDC R22, c[0x0][0x4] ;  /* 0x00000100ff167b82 */ /* 0x000ea40000000800 */
.L_x_2071:
[----:B------:R-:W-:-:S05]  /*119a0*/  IADD3 R15, R0, R3, RZ ;  /* 0x00000003000f7210 */ /* 0x000fca0007ffe0ff */
[----:B0-----:R-:W-:-:S04]  /*119b0*/  IMAD R15, R15, R21, R2 ;  /* 0x000000150f0f7224 */ /* 0x001fc800078e0202 */
[----:B-1----:R-:W-:-:S05]  /*119c0*/  IMAD.WIDE.U32 R14, R15, 0x4, R10 ;  /* 0x000000040f0e7825 */ /* 0x002fca00078e000a */
[----:B------:R-:W3:Y:S04]  /*119d0*/  LDG.E.U16 R13, desc[UR58][R14.64] ;  /* 0x0000003a0e0d7981 */ /* 0x000ee8000c1e1500 */
[----:B------:R-:W4:Y:S01]  /*119e0*/  LDG.E.U16 R20, desc[UR58][R14.64+0x2] ;  /* 0x0000023a0e147981 */ /* 0x000f22000c1e1500 */
[----:B--2---:R-:W-:Y:S01]  /*119f0*/  IADD3 R3, R22, R3, RZ ;  /* 0x0000000316037210 */ /* 0x004fe20007ffe0ff */
[----:B------:R-:W-:Y:S02]  /*11a00*/  HADD2.F32 R18, -RZ, R18.H0_H0 ;  /* 0x20000012ff127230 */ /* 0x000fe40000004100 */
[----:B------:R-:W-:Y:S01]  /*11a10*/  HADD2.F32 R17, -RZ, R17.H0_H0 ;  /* 0x20000011ff117230 */ /* 0x000fe20000004100 */
[----:B------:R-:W-:Y:S01]  /*11a20*/  ISETP.GE.U32.AND P0, PT, R3, UR7, PT ;  /* 0x0000000703007c0c */ /* 0x000fe2000bf06070 */
[----:B---3--:R-:W-:-:S02]  /*11a30*/  HADD2.F32 R13, -RZ, R13.H0_H0 ;  /* 0x2000000dff0d7230 */ /* 0x008fc40000004100 */
[----:B----4-:R-:W-:-:S03]  /*11a40*/  HADD2.F32 R20, -RZ, R20.H0_H0 ;  /* 0x20000014ff147230 */ /* 0x010fc60000004100 */
[----:B------:R-:W-:Y:S02]  /*11a50*/  FMUL.FTZ R13, R18, R13 ;  /* 0x0000000d120d7220 */ /* 0x000fe40000410000 */
[----:B------:R-:W-:-:S05]  /*11a60*/  FMUL.FTZ R20, R17, R20 ;  /* 0x0000001411147220 */ /* 0x000fca0000410000 */
[----:B------:R-:W-:-:S04]  /*11a70*/  F2FP.F16.F32.PACK_AB R13, R20, R13 ;  /* 0x0000000d140d723e */ /* 0x000fc800000000ff */
[C---:B------:R-:W-:Y:S02]  /*11a80*/  PRMT R17, R13.reuse, 0x7632, R17 ;  /* 0x000076320d117816 */ /* 0x040fe40000000011 */
[----:B------:R-:W-:Y:S01]  /*11a90*/  PRMT R18, R13, 0x7610, R18 ;  /* 0x000076100d127816 */ /* 0x000fe20000000012 */
[----:B------:R-:W-:Y:S06]  /*11aa0*/  @!P0 BRA `(.L_x_2071) ;  /* 0xfffffffc00bc8947 */ /* 0x000fec000383ffff */
.L_x_2068:
[----:B------:R-:W-:Y:S05]  /*11ab0*/  BSYNC B0 ;  /* 0x0000000000007941 */ /* 0x000fea0003800000 */
.L_x_2066:
[----:B------:R-:W0:Y:S01]  /*11ac0*/  LDC R3, c[0x0][RZ] ;  /* 0x00000000ff037b82 */ /* 0x000e220000000800 */
[----:B------:R-:W-:Y:S01]  /*11ad0*/  UIADD3 UR4, UR4, 0x10, URZ ;  /* 0x0000001004047890 */ /* 0x000fe2000fffe03f */
[----:B------:R-:W-:Y:S01]  /*11ae0*/  PRMT R11, R18, 0x5410, R17 ;  /* 0x00005410120b7816 */ /* 0x000fe20000000011 */
[----:B------:R-:W-:Y:S02]  /*11af0*/  ULDC UR6, c[0x0][0x4] ;  /* 0x0000010000067ab9 */ /* 0x000fe40000000800 */
[----:B------:R-:W-:Y:S02]  /*11b00*/  ULEA UR4, UR5, UR4, 0x18 ;  /* 0x0000000405047291 */ /* 0x000fe4000f8ec03f */
[----:B------:R-:W-:-:S06]  /*11b10*/  USHF.R.U32.HI UR5, URZ, 0x1, UR6 ;  /* 0x000000013f057899 */ /* 0x000fcc0008011606 */
[----:B------:R-:W-:Y:S01]  /*11b20*/  ISETP.NE.AND P0, PT, RZ, UR5, PT ;  /* 0x00000005ff007c0c */ /* 0x000fe2000bf05270 */
[----:B0-----:R-:W-:-:S05]  /*11b30*/  IMAD R0, R23, R3, R2 ;  /* 0x0000000317007224 */ /* 0x001fca00078e0202 */
[----:B------:R-:W-:-:S05]  /*11b40*/  LEA R0, R0, UR4, 0x2 ;  /* 0x0000000400007c11 */ /* 0x000fca000f8e10ff */
[----:B------:R0:W-:Y:S02]  /*11b50*/  STS [R0], R11 ;  /* 0x0000000b00007388 */ /* 0x0001e40000000800 */
[----:B------:R-:W-:Y:S05]  /*11b60*/  @!P0 BRA `(.L_x_2072) ;  /* 0x0000000000688947 */ /* 0x000fea0003800000 */
[----:B------:R-:W-:-:S07]  /*11b70*/  IMAD.U32 R10, RZ, RZ, UR5 ;  /* 0x00000005ff0a7e24 */ /* 0x000fce000f8e00ff */
.L_x_2075:
[-C--:B0-----:R-:W-:Y:S01]  /*11b80*/  IADD3 R11, R23, R10.reuse, RZ ;  /* 0x0000000a170b7210 */ /* 0x081fe20007ffe0ff */
[----:B------:R-:W-:Y:S01]  /*11b90*/  BAR.SYNC.DEFER_BLOCKING 0x0 ;  /* 0x0000000000007b1d */ /* 0x000fe20000010000 */
[----:B------:R-:W-:Y:S02]  /*11ba0*/  ISETP.GT.AND P2, PT, R10, 0x1, PT ;  /* 0x000000010a00780c */ /* 0x000fe40003f44270 */
[----:B------:R-:W-:Y:S02]  /*11bb0*/  ISETP.GE.U32.AND P0, PT, R11, UR6, PT ;  /* 0x000000060b007c0c */ /* 0x000fe4000bf06070 */
[----:B------:R-:W-:Y:S01]  /*11bc0*/  SHF.R.S32.HI R13, RZ, 0x1, R10 ;  /* 0x00000001ff0d7819 */ /* 0x000fe2000001140a */
[----:B------:R-:W-:Y:S01]  /*11bd0*/  BSSY B0, `(.L_x_2073) ;  /* 0x0000011000007945 */ /* 0x000fe20003800000 */
[----:B------:R-:W-:-:S13]  /*11be0*/  ISETP.GE.U32.OR P0, PT, R23, R10, P0 ;  /* 0x0000000a1700720c */ /* 0x000fda0000706470 */
[----:B------:R-:W-:Y:S05]  /*11bf0*/  @P0 BRA `(.L_x_2074) ;  /* 0x0000000000380947 */ /* 0x000fea0003800000 */
[----:B------:R-:W-:Y:S02]  /*11c00*/  IMAD R10, R11, R3, R2 ;  /* 0x000000030b0a7224 */ /* 0x000fe400078e0202 */
[----:B------:R-:W-:Y:S02]  /*11c10*/  HADD2.F32 R18, -RZ, R18.H0_H0 ;  /* 0x20000012ff127230 */ /* 0x000fe40000004100 */
[----:B------:R-:W-:Y:S01]  /*11c20*/  HADD2.F32 R17, -RZ, R17.H0_H0 ;  /* 0x20000011ff117230 */ /* 0x000fe20000004100 */
[----:B------:R-:W-:-:S06]  /*11c30*/  LEA R10, R10, UR4, 0x2 ;  /* 0x000000040a0a7c11 */ /* 0x000fcc000f8e10ff */
        /* <DEDUP_REMOVED lines=10> */
.L_x_2074:
[----:B------:R-:W-:Y:S05]  /*11ce0*/  BSYNC B0 ;  /* 0x0000000000007941 */ /* 0x000fea0003800000 */
.L_x_2073:
[----:B------:R-:W-:Y:S01]  /*11cf0*/  MOV R10, R13 ;  /* 0x0000000d000a7202 */ /* 0x000fe20000000f00 */
[----:B------:R-:W-:Y:S06]  /*11d00*/  @P2 BRA `(.L_x_2075) ;  /* 0xfffffffc009c2947 */ /* 0x000fec000383ffff */
.L_x_2072:
        /* <DEDUP_REMOVED lines=9> */
[----:B0-----:R-:W-:Y:S01]  /*11da0*/  SHF.R.S32.HI R11, RZ, 0x1, R10 ;  /* 0x00000001ff0b7819 */ /* 0x001fe2000001140a */
[----:B------:R-:W-:-:S03]  /*11db0*/  HFMA2.MMA R10, -RZ, RZ, 0, 1.9073486328125e-06 ;  /* 0x00000020ff0a7435 */ /* 0x000fc600000001ff */
[----:B------:R-:W-:-:S13]  /*11dc0*/  ISETP.GE.AND P0, PT, R11, 0x20, PT ;  /* 0x000000200b00780c */ /* 0x000fda0003f06270 */
[----:B-1----:R-:W-:Y:S05]  /*11dd0*/  @!P0 BRA `(.L_x_2077) ;  /* 0x0000000000608947 */ /* 0x002fea0003800000 */
.L_x_2080:
[----:B------:R-:W-:Y:S01]  /*11de0*/  IADD3 R10, R2, R11, RZ ;  /* 0x0000000b020a7210 */ /* 0x000fe20007ffe0ff */
[----:B------:R-:W-:Y:S03]  /*11df0*/  BAR.SYNC.DEFER_BLOCKING 0x0 ;  /* 0x0000000000007b1d */ /* 0x000fe60000010000 */
[----:B------:R-:W-:-:S03]  /*11e00*/  ISETP.GE.U32.AND P0, PT, R10, R3, PT ;  /* 0x000000030a00720c */ /* 0x000fc60003f06070 */
[----:B------:R-:W-:Y:S01]  /*11e10*/  BSSY B0, `(.L_x_2078) ;  /* 0x0000010000007945 */ /* 0x000fe20003800000 */
[----:B------:R-:W-:-:S13]  /*11e20*/  ISETP.GE.U32.OR P0, PT, R2, R11, P0 ;  /* 0x0000000b0200720c */ /* 0x000fda0000706470 */
[----:B0-----:R-:W-:Y:S05]  /*11e30*/  @P0 BRA `(.L_x_2079) ;  /* 0x0000000000340947 */ /* 0x001fea0003800000 */
[----:B------:R-:W-:Y:S02]  /*11e40*/  IMAD R10, R11, 0x4, R0 ;  /* 0x000000040b0a7824 */ /* 0x000fe400078e0200 */
[----:B------:R-:W-:Y:S02]  /*11e50*/  HADD2.F32 R18, -RZ, R18.H0_H0 ;  /* 0x20000012ff127230 */ /* 0x000fe40000004100 */
[----:B------:R-:W-:Y:S02]  /*11e60*/  HADD2.F32 R17, -RZ, R17.H0_H0 ;  /* 0x20000011ff117230 */ /* 0x000fe40000004100 */
        /* <DEDUP_REMOVED lines=10> */
.L_x_2079:
[----:B------:R-:W-:Y:S05]  /*11f10*/  BSYNC B0 ;  /* 0x0000000000007941 */ /* 0x000fea0003800000 */
.L_x_2078:
[----:B------:R-:W-:-:S04]  /*11f20*/  SHF.R.S32.HI R11, RZ, 0x1, R11 ;  /* 0x00000001ff0b7819 */ /* 0x000fc8000001140b */
[----:B------:R-:W-:-:S13]  /*11f30*/  ISETP.GE.AND P0, PT, R11, 0x20, PT ;  /* 0x000000200b00780c */ /* 0x000fda0003f06270 */
[----:B------:R-:W-:Y:S05]  /*11f40*/  @P0 BRA `(.L_x_2080) ;  /* 0xfffffffc00a40947 */ /* 0x000fea000383ffff */
[----:B------:R-:W-:-:S07]  /*11f50*/  MOV R10, 0x20 ;  /* 0x00000020000a7802 */ /* 0x000fce0000000f00 */
.L_x_2077:
[----:B------:R-:W-:Y:S01]  /*11f60*/  BAR.SYNC.DEFER_BLOCKING 0x0 ;  /* 0x0000000000007b1d */ /* 0x000fe20000010000 */
[----:B------:R-:W-:-:S13]  /*11f70*/  ISETP.GE.AND P0, PT, R10, 0x2, PT ;  /* 0x000000020a00780c */ /* 0x000fda0003f06270 */
[----:B------:R-:W-:Y:S05]  /*11f80*/  @!P0 BRA `(.L_x_2076) ;  /* 0x0000000000488947 */ /* 0x000fea0003800000 */
[----:B------:R-:W-:-:S11]  /*11f90*/  HFMA2.MMA R3, -RZ, RZ, 0, 5.9604644775390625e-08 ;  /* 0x00000001ff037435 */ /* 0x000fd600000001ff */
.L_x_2081:
[----:B0-----:R-:W-:Y:S01]  /*11fa0*/  LOP3.LUT R0, R18, 0xffff, RZ, 0xc0, !PT ;  /* 0x0000ffff12007812 */ /* 0x001fe200078ec0ff */
[----:B------:R-:W-:Y:S01]  /*11fb0*/  HADD2.F32 R13, -RZ, R18.H0_H0 ;  /* 0x20000012ff0d7230 */ /* 0x000fe20000004100 */
[----:B------:R-:W-:Y:S01]  /*11fc0*/  LOP3.LUT R14, R17, 0xffff, RZ, 0xc0, !PT ;  /* 0x0000ffff110e7812 */ /* 0x000fe200078ec0ff */
[----:B------:R-:W-:-:S03]  /*11fd0*/  HADD2.F32 R18, -RZ, R17.H0_H0 ;  /* 0x20000011ff127230 */ /* 0x000fc60000004100 */
[----:B------:R-:W0:Y:S04]  /*11fe0*/  SHFL.DOWN PT, R0, R0, R3, 0x1f ;  /* 0x08001f0300007589 */ /* 0x000e2800000e0000 */
[----:B------:R1:W2:Y:S02]  /*11ff0*/  SHFL.DOWN PT, R14, R14, R3, 0x1f ;  /* 0x08001f030e0e7589 */ /* 0x0002a400000e0000 */
[----:B-1----:R-:W-:-:S05]  /*12000*/  IMAD.SHL.U32 R3, R3, 0x2, RZ ;  /* 0x0000000203037824 */ /* 0x002fca00078e00ff */
        /* <DEDUP_REMOVED lines=10> */
.L_x_2076:
        /* <DEDUP_REMOVED lines=10> */
[----:B------:R-:W3:Y:S01]  /*12150*/  LDG.E.U16 R2, desc[UR58][R4.64+0x2] ;  /* 0x0000023a04027981 */ /* 0x000ee2000c1e1500 */
[----:B------:R-:W-:Y:S02]  /*12160*/  HADD2.F32 R3, -RZ, R18.H0_H0 ;  /* 0x20000012ff037230 */ /* 0x000fe40000004100 */
[----:B------:R-:W-:Y:S02]  /*12170*/  HADD2.F32 R17, -RZ, R17.H0_H0 ;  /* 0x20000011ff117230 */ /* 0x000fe40000004100 */
[----:B--2---:R-:W-:Y:S02]  /*12180*/  HADD2.F32 R0, -RZ, R0.H0_H0 ;  /* 0x20000000ff007230 */ /* 0x004fe40000004100 */
[----:B---3--:R-:W-:-:S03]  /*12190*/  HADD2.F32 R2, -RZ, R2.H0_H0 ;  /* 0x20000002ff027230 */ /* 0x008fc60000004100 */
[----:B------:R-:W-:Y:S02]  /*121a0*/  FMUL.FTZ R0, R3, R0 ;  /* 0x0000000003007220 */ /* 0x000fe40000410000 */
[----:B------:R-:W-:-:S05]  /*121b0*/  FMUL.FTZ R3, R17, R2 ;  /* 0x0000000211037220 */ /* 0x000fca0000410000 */
[----:B------:R-:W-:-:S04]  /*121c0*/  F2FP.F16.F32.PACK_AB R0, R3, R0 ;  /* 0x000000000300723e */ /* 0x000fc800000000ff */
[C---:B------:R-:W-:Y:S02]  /*121d0*/  PRMT R17, R0.reuse, 0x7632, R17 ;  /* 0x0000763200117816 */ /* 0x040fe40000000011 */
[----:B------:R-:W-:-:S07]  /*121e0*/  PRMT R18, R0, 0x7610, R18 ;  /* 0x0000761000127816 */ /* 0x000fce0000000012 */
.L_x_2083:
        /* <DEDUP_REMOVED lines=18> */
[----:B0-----:R-:W-:-:S07]  /*12310*/  MOV R12, 0x1 ;  /* 0x00000001000c7802 */ /* 0x001fce0000000f00 */
[----:B------:R-:W-:-:S07]  /*12320*/  LEPC R20, `(.L_x_2085) ;  /* 0x000000001014794e */ /* 0x000fce0000000000 */
[----:B-1----:R-:W-:Y:S05]  /*12330*/  CALL.ABS.NOINC R2 ;  /* 0x0000000002007343 */ /* 0x002fea0003c00000 */
.L_x_2085:
        /* <DEDUP_REMOVED lines=10> */
[----:B0-----:R0:W1:Y:S01]  /*123e0*/  LDC.64 R2, c[0x4][R0] ;  /* 0x0100000000027b82 */ /* 0x0010620000000a00 */
        /* <DEDUP_REMOVED lines=11> */
.L_x_2086:
[----:B------:R-:W-:Y:S02]  /*124a0*/  ULDC.64 UR4, c[0x0][0x5e8] ;  /* 0x00017a0000047ab9 */ /* 0x000fe40000000a00 */
[----:B0-----:R-:W-:-:S04]  /*124b0*/  IADD3 R2, P0, R16, UR4, RZ ;  /* 0x0000000410027c10 */ /* 0x001fc8000ff1e0ff */
[----:B------:R-:W-:-:S05]  /*124c0*/  IADD3.X R3, RZ, UR5, RZ, P0, !PT ;  /* 0x00000005ff037c10 */ /* 0x000fca00087fe4ff */
[----:B------:R-:W-:Y:S01]  /*124d0*/  STG.E.U16 desc[UR58][R2.64], R17 ;  /* 0x0000001102007986 */ /* 0x000fe2000c10153a */
[----:B------:R-:W-:Y:S05]  /*124e0*/  EXIT ;  /* 0x000000000000794d */ /* 0x000fea0003800000 */
.L_x_2084:
[----:B------:R-:W-:Y:S04]  /*124f0*/  STG.E.U16 desc[UR58][R4.64], R18 ;  /* 0x0000001204007986 */ /* 0x000fe8000c10153a */
[----:B------:R-:W-:Y:S01]  /*12500*/  STG.E.U16 desc[UR58][R4.64+0x2], R17 ;  /* 0x0000021104007986 */ /* 0x000fe2000c10153a */
[----:B------:R-:W-:Y:S05]  /*12510*/  EXIT ;  /* 0x000000000000794d */ /* 0x000fea0003800000 */
.L_x_2082:
        /* <DEDUP_REMOVED lines=15> */
.L_x_2087:
        /* <DEDUP_REMOVED lines=8> */
[----:B------:R-:W-:Y:S01]  /*12690*/  IMAD.U32 R4, RZ, RZ, UR4 ;  /* 0x00000004ff047e24 */ /* 0x000fe2000f8e00ff */
[----:B------:R0:W1:Y:S01]  /*126a0*/  LDC.64 R2, c[0x4][R0] ;  /* 0x0100000000027b82 */ /* 0x0000620000000a00 */
        /* <DEDUP_REMOVED lines=11> */
.L_x_2089:
        /* <DEDUP_REMOVED lines=10> */
[----:B0-----:R0:W1:Y:S01]  /*12800*/  LDC.64 R2, c[0x4][R0] ;  /* 0x0100000000027b82 */ /* 0x0010620000000a00 */
        /* <DEDUP_REMOVED lines=11> */
.L_x_2090:
[----:B------:R-:W-:Y:S02]  /*128c0*/  ULDC.64 UR4, c[0x0][0x5e8] ;  /* 0x00017a0000047ab9 */ /* 0x000fe40000000a00 */
[----:B0-----:R-:W-:-:S04]  /*128d0*/  IADD3 R2, P0, R16, UR4, RZ ;  /* 0x0000000410027c10 */ /* 0x001fc8000ff1e0ff */
[----:B------:R-:W-:-:S05]  /*128e0*/  IADD3.X R3, RZ, UR5, RZ, P0, !PT ;  /* 0x00000005ff037c10 */ /* 0x000fca00087fe4ff */
[----:B------:R-:W-:Y:S01]  /*128f0*/  STG.E.U16 desc[UR58][R2.64], R17 ;  /* 0x0000001102007986 */ /* 0x000fe2000c10153a */
[----:B------:R-:W-:Y:S05]  /*12900*/  EXIT ;  /* 0x000000000000794d */ /* 0x000fea0003800000 */
.L_x_2088:
[----:B------:R-:W-:Y:S04]  /*12910*/  STG.E.U16 desc[UR58][R6.64], R18 ;  /* 0x0000001206007986 */ /* 0x000fe8000c10153a */
[----:B------:R-:W-:Y:S01]  /*12920*/  STG.E.U16 desc[UR58][R8.64], R17 ;  /* 0x0000001108007986 */ /* 0x000fe2000c10153a */
[----:B------:R-:W-:Y:S05]  /*12930*/  EXIT ;  /* 0x000000000000794d */ /* 0x000fea0003800000 */
.L_x_2057:
        /* <DEDUP_REMOVED lines=30> */
.L_x_2092:
        /* <DEDUP_REMOVED lines=21> */
.L_x_2094:
        /* <DEDUP_REMOVED lines=22> */
.L_x_2095:
[----:B------:R-:W-:Y:S02]  /*12dd0*/  ULDC.64 UR4, c[0x0][0x5e8] ;  /* 0x00017a0000047ab9 */ /* 0x000fe40000000a00 */
[----:B------:R-:W-:-:S05]  /*12de0*/  IADD3 R2, P0, R19, UR4, RZ ;  /* 0x0000000413027c10 */ /* 0x000fca000ff1e0ff */
[----:B------:R-:W-:-:S05]  /*12df0*/  IMAD.X R3, RZ, RZ, UR5, P0 ;  /* 0x00000005ff037e24 */ /* 0x000fca00080e06ff */
[----:B------:R-:W-:Y:S01]  /*12e00*/  STG.E.U16 desc[UR58][R2.64], R18 ;  /* 0x0000001202007986 */ /* 0x000fe2000c10153a */
[----:B------:R-:W-:Y:S05]  /*12e10*/  EXIT ;  /* 0x000000000000794d */ /* 0x000fea0003800000 */
.L_x_2093:
[----:B------:R-:W-:Y:S04]  /*12e20*/  STG.E.U16 desc[UR58][R4.64], R25 ;  /* 0x0000001904007986 */ /* 0x000fe8000c10153a */
[----:B------:R-:W-:Y:S01]  /*12e30*/  STG.E.U16 desc[UR58][R4.64+0x2], R18 ;  /* 0x0000021204007986 */ /* 0x000fe2000c10153a */
[----:B------:R-:W-:Y:S05]  /*12e40*/  EXIT ;  /* 0x000000000000794d */ /* 0x000fea0003800000 */
.L_x_2091:
        /* <DEDUP_REMOVED lines=15> */
.L_x_2096:
        /* <DEDUP_REMOVED lines=21> */
.L_x_2098:
        /* <DEDUP_REMOVED lines=10> */
[----:B------:R1:W2:Y:S01]  /*13130*/  LDC.64 R2, c[0x4][R0] ;  /* 0x0100000000027b82 */ /* 0x0002a20000000a00 */
        /* <DEDUP_REMOVED lines=11> */
.L_x_2099:
[----:B------:R-:W-:Y:S02]  /*131f0*/  ULDC.64 UR4, c[0x0][0x5e8] ;  /* 0x00017a0000047ab9 */ /* 0x000fe40000000a00 */
[----:B------:R-:W-:-:S04]  /*13200*/  IADD3 R2, P0, R19, UR4, RZ ;  /* 0x0000000413027c10 */ /* 0x000fc8000ff1e0ff */
[----:B------:R-:W-:-:S05]  /*13210*/  IADD3.X R3, RZ, UR5, RZ, P0, !PT ;  /* 0x00000005ff037c10 */ /* 0x000fca00087fe4ff */
[----:B------:R-:W-:Y:S01]  /*13220*/  STG.E.U16 desc[UR58][R2.64], R18 ;  /* 0x0000001202007986 */ /* 0x000fe2000c10153a */
[----:B------:R-:W-:Y:S05]  /*13230*/  EXIT ;  /* 0x000000000000794d */ /* 0x000fea0003800000 */
.L_x_2097:
[----:B------:R-:W-:Y:S04]  /*13240*/  STG.E.U16 desc[UR58][R6.64], R25 ;  /* 0x0000001906007986 */ /* 0x000fe8000c10153a */
[----:B------:R-:W-:Y:S01]  /*13250*/  STG.E.U16 desc[UR58][R8.64], R18 ;  /* 0x0000001208007986 */ /* 0x000fe2000c10153a */
[----:B------:R-:W-:Y:S05]  /*13260*/  EXIT ;  /* 0x000000000000794d */ /* 0x000fea0003800000 */
.L_x_2100:
        /* <DEDUP_REMOVED lines=9> */
.L_x_8777:


//--------------------- .text._ZN2at6native13reduce_kernelILi128ELi4ENS0_8ReduceOpIN3c104HalfENS0_14func_wrapper_tIS4_NS0_55_GLOBAL__N__0955718d_22_SparseCsrTensorMath_cu_868dd54514ReductionMulOpIS4_EEEEjS4_Li4ELi4EEEEEvT1_ --------------------------
	.section	.text._ZN2at6native13reduce_kernelILi128ELi4ENS0_8ReduceOpIN3c104HalfENS0_14func_wrapper_tIS4_NS0_55_GLOBAL__N__0955718d_22_SparseCsrTensorMath_cu_868dd54514ReductionMulOpIS4_EEEEjS4_Li4ELi4EEEEEvT1_,"ax",@progbits
	.align	128
.text._ZN2at6native13reduce_kernelILi128ELi4ENS0_8ReduceOpIN3c104HalfENS0_14func_wrapper_tIS4_NS0_55_GLOBAL__N__0955718d_22_SparseCsrTensorMath_cu_868dd54514ReductionMulOpIS4_EEEEjS4_Li4ELi4EEEEEvT1_:
        .type           _ZN2at6native13reduce_kernelILi128ELi4ENS0_8ReduceOpIN3c104HalfENS0_14func_wrapper_tIS4_NS0_55_GLOBAL__N__0955718d_22_SparseCsrTensorMath_cu_868dd54514ReductionMulOpIS4_EEEEjS4_Li4ELi4EEEEEvT1_,@function
        .size           _ZN2at6native13reduce_kernelILi128ELi4ENS0_8ReduceOpIN3c104HalfENS0_14func_wrapper_tIS4_NS0_55_GLOBAL__N__0955718d_22_SparseCsrTensorMath_cu_868dd54514ReductionMulOpIS4_EEEEjS4_Li4ELi4EEEEEvT1_,(.L_x_8778 - _ZN2at6native13reduce_kernelILi128ELi4ENS0_8ReduceOpIN3c104HalfENS0_14func_wrapper_tIS4_NS0_55_GLOBAL__N__0955718d_22_SparseCsrTensorMath_cu_868dd54514ReductionMulOpIS4_EEEEjS4_Li4ELi4EEEEEvT1_)
        .other          _ZN2at6native13reduce_kernelILi128ELi4ENS0_8ReduceOpIN3c104HalfENS0_14func_wrapper_tIS4_NS0_55_GLOBAL__N__0955718d_22_SparseCsrTensorMath_cu_868dd54514ReductionMulOpIS4_EEEEjS4_Li4ELi4EEEEEvT1_,@"STO_CUDA_ENTRY STV_DEFAULT"
_ZN2at6native13reduce_kernelILi128ELi4ENS0_8ReduceOpIN3c104HalfENS0_14func_wrapper_tIS4_NS0_55_GLOBAL__N__0955718d_22_SparseCsrTensorMath_cu_868dd54514ReductionMulOpIS4_EEEEjS4_Li4ELi4EEEEEvT1_:
        /* <DEDUP_REMOVED lines=17> */
[----:B----4-:R-:W-:-:S03]  /*0110*/  IMAD R33, R16, UR7, R33 ;  /* 0x0000000710217c24 */ /* 0x010fc6000f8e0221 */
[----:B------:R-:W-:Y:S01]  /*0120*/  SHF.L.U32 R23, R22, 0x2, RZ ;  /* 0x0000000216177819 */ /* 0x000fe200000006ff */
[----:B0-----:R-:W-:Y:S06]  /*0130*/  @!P0 BRA `(.L_x_2101) ;  /* 0x0000001000448947 */ /* 0x001fec0003800000 */
        /* <DEDUP_REMOVED lines=273> */
.L_x_2101:
        /* <DEDUP_REMOVED lines=20> */
[----:B------:R-:W-:Y:S01]  /*1390*/  HFMA2.MMA R8, -RZ, RZ, 0, 2.8789043426513671875e-05 ;  /* 0x000001e3ff087435 */ /* 0x000fe200000001ff */
        /* <DEDUP_REMOVED lines=8> */
.L_x_2105:
[----:B------:R-:W0:Y:S01]  /*1420*/  LDC.U16 R8, c[0x0][0x212] ;  /* 0x00008480ff087b82 */ /* 0x000e220000000400 */
[----:B------:R-:W-:Y:S01]  /*1430*/  SHF.R.U64 R0, R18, 0x1, R19 ;  /* 0x0000000112007819 */ /* 0x000fe20000001213 */
[----:B------:R-:W-:Y:S01]  /*1440*/  ULDC UR4, c[0x0][0x218] ;  /* 0x0000860000047ab9 */ /* 0x000fe20000000800 */
[----:B------:R-:W-:Y:S02]  /*1450*/  BSSY B0, `(.L_x_2106) ;  /* 0x000002b000007945 */ /* 0x000fe40003800000 */
[----:B------:R-:W-:Y:S02]  /*1460*/  LOP3.LUT R7, R0, 0x3, RZ, 0xc0, !PT ;  /* 0x0000000300077812 */ /* 0x000fe400078ec0ff */
[----:B------:R-:W-:Y:S02]  /*1470*/  MOV R0, UR4 ;  /* 0x0000000400007c02 */ /* 0x000fe40008000f00 */
        /* <DEDUP_REMOVED lines=19> */
.L_x_2111:
[----:B------:R-:W-:Y:S05]  /*15b0*/  BSYNC B2 ;  /* 0x0000000000027941 */ /* 0x000fea0003800000 */
.L_x_2110:
        /* <DEDUP_REMOVED lines=13> */
.L_x_2109:
[----:B------:R-:W-:Y:S05]  /*1690*/  BSYNC B1 ;  /* 0x0000000000017941 */ /* 0x000fea0003800000 */
.L_x_2108:
[----:B------:R-:W0:Y:S01]  /*16a0*/  LDC R0, c[0x0][0x218] ;  /* 0x00008600ff007b82 */ /* 0x000e220000000800 */
[----:B------:R-:W-:-:S04]  /*16b0*/  IADD3 R5, P0, -R7, 0x4, RZ ;  /* 0x0000000407057810 */ /* 0x000fc80007f1e1ff */
[----:B------:R-:W-:Y:S02]  /*16c0*/  LEA R18, P1, R5, R18, 0x1 ;  /* 0x0000001205127211 */ /* 0x000fe400078208ff */
[----:B------:R-:W-:-:S04]  /*16d0*/  IADD3.X R4, RZ, -0x1, RZ, P0, !PT ;  /* 0xffffffffff047810 */ /* 0x000fc800007fe4ff */
[----:B------:R-:W-:Y:S02]  /*16e0*/  LEA.HI.X R19, R5, R19, R4, 0x1, P1 ;  /* 0x0000001305137211 */ /* 0x000fe400008f0c04 */
[----:B0-----:R-:W-:-:S07]  /*16f0*/  IADD3 R0, R7, -0x4, R0 ;  /* 0xfffffffc07007810 */ /* 0x001fce0007ffe000 */
.L_x_2107:
[----:B------:R-:W-:Y:S05]  /*1700*/  BSYNC B0 ;  /* 0x0000000000007941 */ /* 0x000fea0003800000 */
.L_x_2106:
[----:B------:R-:W0:Y:S01]  /*1710*/  LDC.64 R4, c[0x0][0x230] ;  /* 0x00008c00ff047b82 */ /* 0x000e220000000a00 */
[----:B------:R-:W-:Y:S01]  /*1720*/  ULDC UR4, c[0x0][0x22c] ;  /* 0x00008b0000047ab9 */ /* 0x000fe20000000800 */
[----:B------:R-:W-:Y:S01]  /*1730*/  BSSY B0, `(.L_x_2112) ;  /* 0x0000023000007945 */ /* 0x000fe20003800000 */
[----:B------:R-:W-:Y:S01]  /*1740*/  IMAD R6, R2, UR4, RZ ;  /* 0x0000000402067c24 */ /* 0x000fe2000f8e02ff */
[C---:B------:R-:W-:Y:S02]  /*1750*/  ISETP.NE.AND P2, PT, R17.reuse, RZ, PT ;  /* 0x000000ff1100720c */ /* 0x040fe40003f45270 */
[----:B------:R-:W-:Y:S01]  /*1760*/  MOV R10, R8 ;  /* 0x00000008000a7202 */ /* 0x000fe20000000f00 */
[----:B0-----:R-:W-:Y:S01]  /*1770*/  IMAD R6, R17, R4, R6 ;  /* 0x0000000411067224 */ /* 0x001fe200078e0206 */
[----:B------:R-:W-:Y:S01]  /*1780*/  ISETP.NE.AND P1, PT, R4, RZ, PT ;  /* 0x000000ff0400720c */ /* 0x000fe20003f25270 */
[----:B------:R-:W-:Y:S02]  /*1790*/  IMAD.MOV.U32 R4, RZ, RZ, R8 ;  /* 0x000000ffff047224 */ /* 0x000fe400078e0008 */
[----:B------:R-:W-:-:S05]  /*17a0*/  IMAD R9, R16, R5, R6 ;  /* 0x0000000510097224 */ /* 0x000fca00078e0206 */
[----:B------:R-:W-:-:S04]  /*17b0*/  LEA R7, R9, 0x3, 0x2 ;  /* 0x0000000309077811 */ /* 0x000fc800078e10ff */
[----:B------:R-:W-:-:S13]  /*17c0*/  ISETP.GE.U32.AND P0, PT, R7, R0, PT ;  /* 0x000000000700720c */ /* 0x000fda0003f06070 */
[----:B------:R-:W-:Y:S05]  /*17d0*/  @P0 BRA `(.L_x_2113) ;  /* 0x0000000000600947 */ /* 0x000fea0003800000 */
[----:B------:R-:W-:-:S07]  /*17e0*/  MOV R10, R8 ;  /* 0x00000008000a7202 */ /* 0x000fce0000000f00 */
.L_x_2114:
        /* <DEDUP_REMOVED lines=23> */
.L_x_2113:
[----:B------:R-:W-:Y:S05]  /*1960*/  BSYNC B0 ;  /* 0x0000000000007941 */ /* 0x000fea0003800000 */
.L_x_2112:
        /* <DEDUP_REMOVED lines=8> */
.L_x_2116:
[----:B------:R-:W-:Y:S05]  /*19f0*/  BSYNC B0 ;  /* 0x0000000000007941 */ /* 0x000fea0003800000 */
.L_x_2115:
[----:B------:R-:W-:Y:S01]  /*1a00*/  PRMT R5, R6, 0x9910, RZ ;  /* 0x0000991006057816 */ /* 0x000fe200000000ff */
[----:B------:R-:W-:Y:S03]  /*1a10*/  BSSY B0, `(.L_x_2117) ;  /* 0x000000e000007945 */ /* 0x000fe60003800000 */
[----:B------:R-:W-:-:S13]  /*1a20*/  ISETP.NE.AND P0, PT, R5, RZ, PT ;  /* 0x000000ff0500720c */ /* 0x000fda0003f05270 */
[----:B------:R-:W-:Y:S05]  /*1a30*/  @!P0 BRA `(.L_x_2118) ;  /* 0x00000000002c8947 */ /* 0x000fea0003800000 */
[----:B------:R-:W-:-:S04]  /*1a40*/  LOP3.LUT R5, R0, 0xfffffffc, RZ, 0xc0, !PT ;  /* 0xfffffffc00057812 */ /* 0x000fc800078ec0ff */
[----:B------:R-:W-:-:S04]  /*1a50*/  IADD3 R5, R5, R2, RZ ;  /* 0x0000000205057210 */ /* 0x000fc80007ffe0ff */
        /* <DEDUP_REMOVED lines=9> */
.L_x_2118:
[----:B------:R-:W-:Y:S05]  /*1af0*/  BSYNC B0 ;  /* 0x0000000000007941 */ /* 0x000fea0003800000 */
.L_x_2117:
[----:B------:R-:W-:Y:S01]  /*1b00*/  HADD2.F32 R3, -RZ, R3.H0_H0 ;  /* 0x20000003ff037230 */ /* 0x000fe20000004100 */
[----:B------:R-:W-:Y:S01]  /*1b10*/  PRMT R25, RZ, 0x7610, R25 ;  /* 0x00007610ff197816 */ /* 0x000fe20000000019 */
[----:B------:R-:W-:Y:S01]  /*1b20*/  HADD2.F32 R10, -RZ, R10.H0_H0 ;  /* 0x2000000aff0a7230 */ /* 0x000fe20000004100 */
[----:B------:R-:W-:Y:S01]  /*1b30*/  PRMT R19, RZ, 0x7610, R19 ;  /* 0x00007610ff137816 */ /* 0x000fe20000000013 */
[----:B------:R-:W-:Y:S01]  /*1b40*/  HADD2.F32 R4, -RZ, R4.H0_H0 ;  /* 0x20000004ff047230 */ /* 0x000fe20000004100 */
[----:B------:R-:W-:Y:S02]  /*1b50*/  PRMT R16, RZ, 0x7610, R16 ;  /* 0x00007610ff107816 */ /* 0x000fe40000000010 */
        /* <DEDUP_REMOVED lines=11> */
.L_x_2104:
        /* <DEDUP_REMOVED lines=9> */
[----:B------:R-:W-:Y:S01]  /*1ca0*/  MOV R3, R33 ;  /* 0x0000002100037202 */ /* 0x000fe20000000f00 */
[----:B------:R-:W-:-:S04]  /*1cb0*/  IMAD.U32 R0, RZ, RZ, UR4 ;  /* 0x00000004ff007e24 */ /* 0x000fc8000f8e00ff */
        /* <DEDUP_REMOVED lines=14> */
[----:B------:R-:W-:-:S02]  /*1da0*/  MOV R13, R6 ;  /* 0x00000006000d7202 */ /* 0x000fc40000000f00 */
[-C--:B------:R-:W-:Y:S02]  /*1db0*/  MOV R14, R6.reuse ;  /* 0x00000006000e7202 */ /* 0x080fe40000000f00 */
[-C--:B------:R-:W-:Y:S02]  /*1dc0*/  MOV R16, R6.reuse ;  /* 0x0000000600107202 */ /* 0x080fe40000000f00 */
[-C--:B------:R-:W-:Y:S02]  /*1dd0*/  MOV R20, R6.reuse ;  /* 0x0000000600147202 */ /* 0x080fe40000000f00 */
        /* <DEDUP_REMOVED lines=18> */
[----:B------:R-:W-:-:S07]  /*1f00*/  MOV R21, R6 ;  /* 0x0000000600157202 */ /* 0x000fce0000000f00 */
.L_x_2128:
        /* <DEDUP_REMOVED lines=50> */
[----:B------:R-:W-:Y:S01]  /*2230*/  MOV R0, RZ ;  /* 0x000000ff00007202 */ /* 0x000fe20000000f00 */
[----:B------:R-:W-:Y:S09]  /*2240*/  @!P0 BRA `(.L_x_2124) ;  /* 0x0000000c00cc8947 */ /* 0x000ff20003800000 */
[----:B------:R-:W-:Y:S01]  /*2250*/  MOV R25, R3 ;  /* 0x0000000300197202 */ /* 0x000fe20000000f00 */
        /* <DEDUP_REMOVED lines=234> */
[C---:B0-----:R-:W-:Y:S01]  /*3100*/  @P1 IMAD.HI.U32 R25, R31.reuse, R25, R30 ;  /* 0x000000191f191227 */ /* 0x041fe200078e001e */
[----:B------:R-:W-:-:S04]  /*3110*/  IADD3 R30, -R31, RZ, RZ ;  /* 0x000000ff1f1e7210 */ /* 0x000fc80007ffe1ff */
[----:B-1----:R-:W-:Y:S01]  /*3120*/  @P1 SHF.R.U32.HI R29, RZ, R32, R25 ;  /* 0x00000020ff1d1219 */ /* 0x002fe20000011619 */
[----:B------:R-:W-:-:S04]  /*3130*/  IMAD R25, R30, UR27, R35 ;  /* 0x0000001b1e197c24 */ /* 0x000fc8000f8e0223 */
[----:B------:R-:W-:Y:S02]  /*3140*/  @P1 IMAD.MOV R29, RZ, RZ, -R29 ;  /* 0x000000ffff1d1224 */ /* 0x000fe400078e0a1d */
[----:B------:R-:W-:Y:S02]  /*3150*/  IMAD R0, R25, UR28, R0 ;  /* 0x0000001c19007c24 */ /* 0x000fe4000f8e0200 */
[----:B------:R-:W-:-:S04]  /*3160*/  @P1 IMAD R31, R29, R24, R31 ;  /* 0x000000181d1f1224 */ /* 0x000fc800078e021f */
[----:B--2---:R-:W-:-:S07]  /*3170*/  @P1 IMAD R0, R31, R33, R0 ;  /* 0x000000211f001224 */ /* 0x004fce00078e0200 */
.L_x_2124:
[----:B------:R-:W-:Y:S01]  /*3180*/  LOP3.LUT R25, R0, 0xfffffff8, RZ, 0xc0, !PT ;  /* 0xfffffff800197812 */ /* 0x000fe200078ec0ff */
[----:B------:R-:W-:-:S03]  /*3190*/  ULDC UR36, c[0x0][0x220] ;  /* 0x0000880000247ab9 */ /* 0x000fc60000000800 */
[----:B------:R-:W-:-:S04]  /*31a0*/  IADD3 R24, P1, R18, R25, RZ ;  /* 0x0000001912187210 */ /* 0x000fc80007f3e0ff */
[----:B------:R-:W-:-:S06]  /*31b0*/  IADD3.X R25, RZ, R19, RZ, P1, !PT ;  /* 0x00000013ff197210 */ /* 0x000fcc0000ffe4ff */
[----:B------:R-:W2:Y:S01]  /*31c0*/  LDG.E.64 R24, desc[UR58][R24.64] ;  /* 0x0000003a18187981 */ /* 0x000ea2000c1e1b00 */
[----:B------:R-:W-:-:S05]  /*31d0*/  MOV R0, UR36 ;  /* 0x0000002400007c02 */ /* 0x000fca0008000f00 */
[----:B------:R-:W-:Y:S01]  /*31e0*/  IMAD.IADD R3, R3, 0x1, R0 ;  /* 0x0000000103037824 */ /* 0x000fe200078e0200 */
[----:B--2---:R-:W-:Y:S02]  /*31f0*/  PRMT R31, R24, 0x7610, R24 ;  /* 0x00007610181f7816 */ /* 0x004fe40000000018 */
[----:B------:R-:W-:Y:S01]  /*3200*/  PRMT R36, R25, 0x7610, R25 ;  /* 0x0000761019247816 */ /* 0x000fe20000000019 */
[----:B------:R-:W-:Y:S06]  /*3210*/  @!P0 BRA `(.L_x_2125) ;  /* 0x0000000c00a48947 */ /* 0x000fec0003800000 */
[----:B------:R-:W-:Y:S01]  /*3220*/  HFMA2.MMA R24, -RZ, RZ, 0, 0 ;  /* 0x00000000ff187435 */ /* 0x000fe200000001ff */
[----:B------:R-:W-:Y:S01]  /*3230*/  MOV R25, R3 ;  /* 0x0000000300197202 */ /* 0x000fe20000000f00 */
[----:B------:R-:W-:Y:S01]  /*3240*/  ULDC.64 UR36, c[0x0][0x260] ;  /* 0x0000980000247ab9 */ /* 0x000fe20000000a00 */
[----:B0-----:R-:W-:-:S07]  /*3250*/  ISETP.NE.AND P1, PT, R26, 0x2, PT ;  /* 0x000000021a00780c */ /* 0x001fce0003f25270 */
[----:B------:R-:W-:-:S05]  /*3260*/  IMAD.HI.U32 R24, R3, UR31, R24 ;  /* 0x0000001f03187c27 */ /* 0x000fca000f8e0018 */
[----:B------:R-:W-:Y:S01]  /*3270*/  SHF.R.U32.HI R25, RZ, UR36, R24 ;  /* 0x00000024ff197c19 */ /* 0x000fe20008011618 */
[----:B------:R-:W-:-:S03]  /*3280*/  IMAD.MOV.U32 R24, RZ, RZ, RZ ;  /* 0x000000ffff187224 */ /* 0x000fc600078e00ff */
[C---:B------:R-:W-:Y:S01]  /*3290*/  IADD3 R30, -R25.reuse, RZ, RZ ;  /* 0x000000ff191e7210 */ /* 0x040fe20007ffe1ff */
        /* <DEDUP_REMOVED lines=214> */
[----:B------:R-:W-:Y:S02]  /*4000*/  @P1 MOV R32, RZ ;  /* 0x000000ff00201202 */ /* 0x000fe40000000f00 */
[----:B------:R-:W-:Y:S01]  /*4010*/  IADD3 R30, -R33, RZ, RZ ;  /* 0x000000ff211e7210 */ /* 0x000fe20007ffe1ff */
[----:B------:R-:W1:Y:S04]  /*4020*/  @P1 LDC R34, c[0x0][0x380] ;  /* 0x0000e000ff221b82 */ /* 0x000e680000000800 */
[----:B------:R-:W-:-:S04]  /*4030*/  IMAD R30, R30, UR27, R29 ;  /* 0x0000001b1e1e7c24 */ /* 0x000fc8000f8e021d */
[----:B------:R-:W2:Y:S01]  /*4040*/  @P1 LDC R35, c[0x0][0x3e4] ;  /* 0x0000f900ff231b82 */ /* 0x000ea20000000800 */
[----:B------:R-:W-:Y:S02]  /*4050*/  IMAD R27, R30, UR28, R27 ;  /* 0x0000001c1e1b7c24 */ /* 0x000fe4000f8e021b */
[----:B0-----:R-:W-:-:S05]  /*4060*/  @P1 IMAD.HI.U32 R25, R33, R25, R32 ;  /* 0x0000001921191227 */ /* 0x001fca00078e0020 */
[----:B-1----:R-:W-:-:S05]  /*4070*/  @P1 SHF.R.U32.HI R25, RZ, R34, R25 ;  /* 0x00000022ff191219 */ /* 0x002fca0000011619 */
[----:B------:R-:W-:-:S04]  /*4080*/  @P1 IMAD.MOV R25, RZ, RZ, -R25 ;  /* 0x000000ffff191224 */ /* 0x000fc800078e0a19 */
[----:B------:R-:W-:-:S04]  /*4090*/  @P1 IMAD R24, R24, R25, R33 ;  /* 0x0000001918181224 */ /* 0x000fc800078e0221 */
[----:B--2---:R-:W-:-:S07]  /*40a0*/  @P1 IMAD R27, R24, R35, R27 ;  /* 0x00000023181b1224 */ /* 0x004fce00078e021b */
.L_x_2125:
[----:B------:R-:W-:-:S04]  /*40b0*/  LOP3.LUT R25, R27, 0xfffffff8, RZ, 0xc0, !PT ;  /* 0xfffffff81b197812 */ /* 0x000fc800078ec0ff */
[----:B------:R-:W-:-:S04]  /*40c0*/  IADD3 R24, P1, R18, R25, RZ ;  /* 0x0000001912187210 */ /* 0x000fc80007f3e0ff */
[----:B------:R-:W-:-:S06]  /*40d0*/  IADD3.X R25, RZ, R19, RZ, P1, !PT ;  /* 0x00000013ff197210 */ /* 0x000fcc0000ffe4ff */
[----:B------:R-:W2:Y:S01]  /*40e0*/  LDG.E.64 R24, desc[UR58][R24.64] ;  /* 0x0000003a18187981 */ /* 0x000ea2000c1e1b00 */
[----:B------:R-:W-:Y:S01]  /*40f0*/  IADD3 R3, R3, R0, RZ ;  /* 0x0000000003037210 */ /* 0x000fe20007ffe0ff */
[----:B------:R-:W-:Y:S01]  /*4100*/  IMAD.MOV.U32 R27, RZ, RZ, RZ ;  /* 0x000000ffff1b7224 */ /* 0x000fe200078e00ff */
[----:B------:R-:W-:Y:S02]  /*4110*/  MOV R29, RZ ;  /* 0x000000ff001d7202 */ /* 0x000fe40000000f00 */
[C---:B--2---:R-:W-:Y:S02]  /*4120*/  PRMT R37, R24.reuse, 0x5410, R25 ;  /* 0x0000541018257816 */ /* 0x044fe40000000019 */
[----:B------:R-:W-:Y:S02]  /*4130*/  PRMT R38, R24, 0x7632, R38 ;  /* 0x0000763218267816 */ /* 0x000fe40000000026 */
        /* <DEDUP_REMOVED lines=235> */
.L_x_2126:
[----:B------:R-:W-:-:S04]  /*4ff0*/  LOP3.LUT R25, R29, 0xfffffff8, RZ, 0xc0, !PT ;  /* 0xfffffff81d197812 */ /* 0x000fc800078ec0ff */
[----:B------:R-:W-:-:S04]  /*5000*/  IADD3 R24, P1, R18, R25, RZ ;  /* 0x0000001912187210 */ /* 0x000fc80007f3e0ff */
[----:B------:R-:W-:-:S06]  /*5010*/  IADD3.X R25, RZ, R19, RZ, P1, !PT ;  /* 0x00000013ff197210 */ /* 0x000fcc0000ffe4ff */
[----:B------:R-:W2:Y:S01]  /*5020*/  LDG.E.64 R24, desc[UR58][R24.64] ;  /* 0x0000003a18187981 */ /* 0x000ea2000c1e1b00 */
[----:B------:R-:W-:Y:S01]  /*5030*/  IMAD.IADD R3, R3, 0x1, R0 ;  /* 0x0000000103037824 */ /* 0x000fe200078e0200 */
[--C-:B--2---:R-:W-:Y:S02]  /*5040*/  PRMT R38, R38, 0x5410, R24.reuse ;  /* 0x0000541026267816 */ /* 0x104fe40000000018 */
[----:B------:R-:W-:Y:S02]  /*5050*/  PRMT R39, R25, 0x7610, R24 ;  /* 0x0000761019277816 */ /* 0x000fe40000000018 */
        /* <DEDUP_REMOVED lines=235> */
.L_x_2127:
[----:B------:R-:W-:Y:S01]  /*5f10*/  LOP3.LUT R25, R27, 0xfffffff8, RZ, 0xc0, !PT ;  /* 0xfffffff81b197812 */ /* 0x000fe200078ec0ff */
[----:B------:R-:W-:Y:S02]  /*5f20*/  HADD2.F32 R29, -RZ, R28.H0_H0 ;  /* 0x2000001cff1d7230 */ /* 0x000fe40000004100 */
[--C-:B------:R-:W-:Y:S01]  /*5f30*/  HADD2.F32 R33, -RZ, R36.reuse.H0_H0 ;  /* 0x20000024ff217230 */ /* 0x100fe20000004100 */
[----:B------:R-:W-:Y:S01]  /*5f40*/  IADD3 R24, P1, R18, R25, RZ ;  /* 0x0000001912187210 */ /* 0x000fe20007f3e0ff */
[----:B------:R-:W-:Y:S02]  /*5f50*/  HADD2.F32 R30, -RZ, R36.H1_H1 ;  /* 0x30000024ff1e7230 */ /* 0x000fe40000004100 */
[----:B------:R-:W-:Y:S01]  /*5f60*/  HADD2.F32 R15, -RZ, R15.H0_H0 ;  /* 0x2000000fff0f7230 */ /* 0x000fe20000004100 */
[----:B------:R-:W-:Y:S01]  /*5f70*/  IADD3.X R25, RZ, R19, RZ, P1, !PT ;  /* 0x00000013ff197210 */ /* 0x000fe20000ffe4ff */
[----:B------:R-:W-:Y:S01]  /*5f80*/  HADD2.F32 R11, -RZ, R11.H0_H0 ;  /* 0x2000000bff0b7230 */ /* 0x000fe20000004100 */
[----:B------:R-:W-:Y:S01]  /*5f90*/  IADD3 R3, R3, R0, RZ ;  /* 0x0000000003037210 */ /* 0x000fe20007ffe0ff */
[----:B------:R-:W-:Y:S01]  /*5fa0*/  HADD2.F32 R9, -RZ, R9.H0_H0 ;  /* 0x20000009ff097230 */ /* 0x000fe20000004100 */
[----:B------:R-:W-:-:S02]  /*5fb0*/  ULDC UR4, c[0x0][0x218] ;  /* 0x0000860000047ab9 */ /* 0x000fc40000000800 */
[----:B------:R-:W2:Y:S01]  /*5fc0*/  LDG.E.64 R24, desc[UR58][R24.64] ;  /* 0x0000003a18187981 */ /* 0x000ea2000c1e1b00 */
[----:B------:R-:W-:Y:S02]  /*5fd0*/  HADD2.F32 R27, -RZ, R21.H0_H0 ;  /* 0x20000015ff1b7230 */ /* 0x000fe40000004100 */
[----:B------:R-:W-:Y:S02]  /*5fe0*/  HADD2.F32 R21, -RZ, R16.H0_H0 ;  /* 0x20000010ff157230 */ /* 0x000fe40000004100 */
[----:B------:R-:W-:Y:S02]  /*5ff0*/  HADD2.F32 R28, -RZ, R20.H0_H0 ;  /* 0x20000014ff1c7230 */ /* 0x000fe40000004100 */
[--C-:B------:R-:W-:Y:S02]  /*6000*/  HADD2.F32 R16, -RZ, R31.reuse.H1_H1 ;  /* 0x3000001fff107230 */ /* 0x100fe40000004100 */
[----:B------:R-:W-:Y:S01]  /*6010*/  FMUL.FTZ R21, R21, R30 ;  /* 0x0000001e15157220 */ /* 0x000fe20000410000 */
[----:B------:R-:W-:-:S02]  /*6020*/  HADD2.F32 R20, -RZ, R31.H0_H0 ;  /* 0x2000001fff147230 */ /* 0x000fc40000004100 */
[----:B------:R-:W-:Y:S02]  /*6030*/  HADD2.F32 R30, -RZ, R38.H1_H1 ;  /* 0x30000026ff1e7230 */ /* 0x000fe40000004100 */
[----:B------:R-:W-:Y:S01]  /*6040*/  FMUL.FTZ R27, R27, R16 ;  /* 0x000000101b1b7220 */ /* 0x000fe20000410000 */
[----:B------:R-:W-:Y:S01]  /*6050*/  FMUL.FTZ R16, R28, R33 ;  /* 0x000000211c107220 */ /* 0x000fe20000410000 */
[----:B------:R-:W-:Y:S01]  /*6060*/  FMUL.FTZ R20, R29, R20 ;  /* 0x000000141d147220 */ /* 0x000fe20000410000 */
[----:B------:R-:W-:Y:S02]  /*6070*/  HADD2.F32 R29, -RZ, R14.H0_H0 ;  /* 0x2000000eff1d7230 */ /* 0x000fe40000004100 */
[----:B------:R-:W-:Y:S01]  /*6080*/  FMUL.FTZ R11, R11, R30 ;  /* 0x0000001e0b0b7220 */ /* 0x000fe20000410000 */
[----:B------:R-:W-:Y:S02]  /*6090*/  HADD2.F32 R28, -RZ, R13.H0_H0 ;  /* 0x2000000dff1c7230 */ /* 0x000fe40000004100 */
[----:B------:R-:W-:Y:S01]  /*60a0*/  HADD2.F32 R13, -RZ, R12.H0_H0 ;  /* 0x2000000cff0d7230 */ /* 0x000fe20000004100 */
[----:B------:R-:W-:Y:S01]  /*60b0*/  F2FP.F16.F32.PACK_AB R20, R27, R20 ;  /* 0x000000141b14723e */ /* 0x000fe200000000ff */
[--C-:B------:R-:W-:Y:S01]  /*60c0*/  HADD2.F32 R14, -RZ, R37.reuse.H0_H0 ;  /* 0x20000025ff0e7230 */ /* 0x100fe20000004100 */
[----:B------:R-:W-:Y:S01]  /*60d0*/  F2FP.F16.F32.PACK_AB R27, R21, R16 ;  /* 0x00000010151b723e */ /* 0x000fe200000000ff */
[----:B------:R-:W-:Y:S01]  /*60e0*/  HADD2.F32 R12, -RZ, R38.H0_H0 ;  /* 0x20000026ff0c7230 */ /* 0x000fe20000004100 */
[----:B------:R-:W-:Y:S01]  /*60f0*/  PRMT R21, R20, 0x7632, R21 ;  /* 0x0000763214157816 */ /* 0x000fe20000000015 */
[----:B------:R-:W-:-:S02]  /*6100*/  HADD2.F32 R33, -RZ, R37.H1_H1 ;  /* 0x30000025ff217230 */ /* 0x000fc40000004100 */
[----:B------:R-:W-:Y:S01]  /*6110*/  FMUL.FTZ R14, R15, R14 ;  /* 0x0000000e0f0e7220 */ /* 0x000fe20000410000 */
[----:B------:R-:W-:Y:S02]  /*6120*/  IMAD.U32 R30, RZ, RZ, UR4 ;  /* 0x00000004ff1e7e24 */ /* 0x000fe4000f8e00ff */
[----:B------:R-:W-:Y:S01]  /*6130*/  FMUL.FTZ R15, R29, R12 ;  /* 0x0000000c1d0f7220 */ /* 0x000fe20000410000 */
[----:B------:R-:W-:Y:S02]  /*6140*/  IMAD R29, R0, 0x3, R3 ;  /* 0x00000003001d7824 */ /* 0x000fe400078e0203 */
[----:B------:R-:W-:Y:S01]  /*6150*/  FMUL.FTZ R12, R28, R33 ;  /* 0x000000211c0c7220 */ /* 0x000fe20000410000 */
[----:B------:R-:W-:Y:S01]  /*6160*/  HADD2.F32 R28, -RZ, R8.H0_H0 ;  /* 0x20000008ff1c7230 */ /* 0x000fe20000004100 */
[----:B------:R-:W-:Y:S01]  /*6170*/  PRMT R16, R27, 0x7632, R16 ;  /* 0x000076321b107816 */ /* 0x000fe20000000010 */
[----:B------:R-:W-:Y:S01]  /*6180*/  HADD2.F32 R8, -RZ, R39.H0_H0 ;  /* 0x20000027ff087230 */ /* 0x000fe20000004100 */
[----:B------:R-:W-:Y:S01]  /*6190*/  ISETP.GE.U32.AND P1, PT, R29, R30, PT ;  /* 0x0000001e1d00720c */ /* 0x000fe20003f26070 */
[--C-:B------:R-:W-:Y:S01]  /*61a0*/  HADD2.F32 R33, -RZ, R42.reuse.H1_H1 ;  /* 0x3000002aff217230 */ /* 0x100fe20000004100 */
[----:B------:R-:W-:Y:S01]  /*61b0*/  F2FP.F16.F32.PACK_AB R15, R15, R14 ;  /* 0x0000000e0f0f723e */ /* 0x000fe200000000ff */
[----:B------:R-:W-:-:S02]  /*61c0*/  HADD2.F32 R32, -RZ, R42.H0_H0 ;  /* 0x2000002aff207230 */ /* 0x000fc40000004100 */
[----:B------:R-:W-:Y:S01]  /*61d0*/  FMUL.FTZ R8, R9, R8 ;  /* 0x0000000809087220 */ /* 0x000fe20000410000 */
[----:B------:R-:W-:Y:S02]  /*61e0*/  HADD2.F32 R29, -RZ, R7.H0_H0 ;  /* 0x20000007ff1d7230 */ /* 0x000fe40000004100 */
[----:B------:R-:W-:Y:S01]  /*61f0*/  FMUL.FTZ R9, R28, R33 ;  /* 0x000000211c097220 */ /* 0x000fe20000410000 */
[----:B------:R-:W-:Y:S02]  /*6200*/  HADD2.F32 R28, -RZ, R6.H0_H0 ;  /* 0x20000006ff1c7230 */ /* 0x000fe40000004100 */
[----:B------:R-:W-:Y:S01]  /*6210*/  FMUL.FTZ R13, R13, R32 ;  /* 0x000000200d0d7220 */ /* 0x000fe20000410000 */
[----:B------:R-:W-:Y:S01]  /*6220*/  HADD2.F32 R6, -RZ, R5.H0_H0 ;  /* 0x20000005ff067230 */ /* 0x000fe20000004100 */
[----:B------:R-:W-:Y:S01]  /*6230*/  PRMT R14, R15, 0x7632, R14 ;  /* 0x000076320f0e7816 */ /* 0x000fe2000000000e */
[----:B------:R-:W-:Y:S01]  /*6240*/  HADD2.F32 R10, -RZ, R10.H0_H0 ;  /* 0x2000000aff0a7230 */ /* 0x000fe20000004100 */
[----:B------:R-:W-:Y:S01]  /*6250*/  F2FP.F16.F32.PACK_AB R9, R9, R8 ;  /* 0x000000080909723e */ /* 0x000fe200000000ff */
[----:B------:R-:W-:Y:S01]  /*6260*/  HADD2.F32 R35, -RZ, R39.H1_H1 ;  /* 0x30000027ff237230 */ /* 0x000fe20000004100 */
[----:B------:R-:W-:Y:S01]  /*6270*/  F2FP.F16.F32.PACK_AB R13, R13, R12 ;  /* 0x0000000c0d0d723e */ /* 0x000fe200000000ff */
[----:B------:R-:W-:Y:S01]  /*6280*/  HADD2.F32 R7, -RZ, R4.H0_H0 ;  /* 0x20000004ff077230 */ /* 0x000fe20000004100 */
[----:B------:R-:W-:-:S02]  /*6290*/  PRMT R8, R9, 0x7632, R8 ;  /* 0x0000763209087816 */ /* 0x000fc40000000008 */
[----:B------:R-:W-:Y:S01]  /*62a0*/  FMUL.FTZ R10, R10, R35 ;  /* 0x000000230a0a7220 */ /* 0x000fe20000410000 */
[----:B------:R-:W-:-:S04]  /*62b0*/  PRMT R12, R13, 0x7632, R12 ;  /* 0x000076320d0c7816 */ /* 0x000fc8000000000c */
[----:B------:R-:W-:-:S04]  /*62c0*/  F2FP.F16.F32.PACK_AB R11, R10, R11 ;  /* 0x0000000b0a0b723e */ /* 0x000fc800000000ff */
[----:B------:R-:W-:Y:S01]  /*62d0*/  PRMT R10, R11, 0x7632, R10 ;  /* 0x000076320b0a7816 */ /* 0x000fe2000000000a */
[--C-:B--2---:R-:W-:Y:S02]  /*62e0*/  HADD2.F32 R34, -RZ, R24.reuse.H0_H0 ;  /* 0x20000018ff227230 */ /* 0x104fe40000004100 */
[----:B------:R-:W-:Y:S02]  /*62f0*/  HADD2.F32 R5, -RZ, R24.H1_H1 ;  /* 0x30000018ff057230 */ /* 0x000fe40000004100 */
[--C-:B------:R-:W-:Y:S02]  /*6300*/  HADD2.F32 R33, -RZ, R25.reuse.H0_H0 ;  /* 0x20000019ff217230 */ /* 0x100fe40000004100 */
[----:B------:R-:W-:Y:S01]  /*6310*/  FMUL.FTZ R4, R29, R34 ;  /* 0x000000221d047220 */ /* 0x000fe20000410000 */
[----:B------:R-:W-:Y:S02]  /*6320*/  HADD2.F32 R32, -RZ, R25.H1_H1 ;  /* 0x30000019ff207230 */ /* 0x000fe40000004100 */
[----:B------:R-:W-:Y:S01]  /*6330*/  FMUL.FTZ R5, R28, R5 ;  /* 0x000000051c057220 */ /* 0x000fe20000410000 */
[----:B------:R-:W-:Y:S01]  /*6340*/  PRMT R28, R20, 0x7610, R28 ;  /* 0x00007610141c7816 */ /* 0x000fe2000000001c */
[----:B------:R-:W-:Y:S01]  /*6350*/  FMUL.FTZ R6, R6, R33 ;  /* 0x0000002106067220 */ /* 0x000fe20000410000 */
[----:B------:R-:W-:Y:S01]  /*6360*/  PRMT R20, R27, 0x7610, R20 ;  /* 0x000076101b147816 */ /* 0x000fe20000000014 */
[----:B------:R-:W-:Y:S01]  /*6370*/  FMUL.FTZ R7, R7, R32 ;  /* 0x0000002007077220 */ /* 0x000fe20000410000 */
[----:B------:R-:W-:-:S04]  /*6380*/  F2FP.F16.F32.PACK_AB R4, R5, R4 ;  /* 0x000000040504723e */ /* 0x000fc800000000ff */
[----:B------:R-:W-:Y:S02]  /*6390*/  F2FP.F16.F32.PACK_AB R5, R7, R6 ;  /* 0x000000060705723e */ /* 0x000fe400000000ff */
[C---:B------:R-:W-:Y:S02]  /*63a0*/  PRMT R6, R4.reuse, 0x7632, R6 ;  /* 0x0000763204067816 */ /* 0x040fe40000000006 */
[----:B------:R-:W-:Y:S02]  /*63b0*/  PRMT R7, R4, 0x7610, R7 ;  /* 0x0000761004077816 */ /* 0x000fe40000000007 */
[----:B------:R-:W-:Y:S01]  /*63c0*/  PRMT R4, R5, 0x7632, R4 ;  /* 0x0000763205047816 */ /* 0x000fe20000000004 */
[----:B------:R-:W-:Y:S06]  /*63d0*/  @!P1 BRA `(.L_x_2128) ;  /* 0xffffffb800cc9947 */ /* 0x000fec000383ffff */
[----:B------:R-:W-:Y:S05]  /*63e0*/  BSYNC B1 ;  /* 0x0000000000017941 */ /* 0x000fea0003800000 */
.L_x_2123:
[----:B------:R-:W-:Y:S02]  /*63f0*/  PRMT R43, R24, 0x7610, R24 ;  /* 0x00007610182b7816 */ /* 0x000fe40000000018 */
[----:B------:R-:W-:-:S07]  /*6400*/  PRMT R44, R25, 0x7610, R25 ;  /* 0x00007610192c7816 */ /* 0x000fce0000000019 */
.L_x_2122:
[----:B------:R-:W-:Y:S05]  /*6410*/  BSYNC B0 ;  /* 0x0000000000007941 */ /* 0x000fea0003800000 */
.L_x_2121:
[----:B------:R-:W-:Y:S01]  /*6420*/  ISETP.GE.U32.AND P0, PT, R3, R30, PT ;  /* 0x0000001e0300720c */ /* 0x000fe20003f06070 */
[----:B------:R-:W-:-:S12]  /*6430*/  BSSY B0, `(.L_x_2129) ;  /* 0x0000470000007945 */ /* 0x000fd80003800000 */
[----:B------:R-:W-:Y:S05]  /*6440*/  @P0 BRA `(.L_x_2130) ;  /* 0x0000004400b80947 */ /* 0x000fea0003800000 */
[----:B------:R-:W1:Y:S01]  /*6450*/  LDC R29, c[0x0][0x254] ;  /* 0x00009500ff1d7b82 */ /* 0x000e620000000800 */
[----:B------:R-:W-:Y:S01]  /*6460*/  HFMA2.MMA R32, -RZ, RZ, 0, 0 ;  /* 0x00000000ff207435 */ /* 0x000fe200000001ff */
[----:B-1----:R-:W-:-:S13]  /*6470*/  ISETP.NE.AND P1, PT, R29, RZ, PT ;  /* 0x000000ff1d00720c */ /* 0x002fda0003f25270 */
[----:B------:R-:W-:Y:S05]  /*6480*/  @!P1 BRA `(.L_x_2131) ;  /* 0x0000001000449947 */ /* 0x000fea0003800000 */
[----:B------:R-:W-:Y:S01]  /*6490*/  MOV R24, RZ ;  /* 0x000000ff00187202 */ /* 0x000fe20000000f00 */
[----:B------:R-:W-:Y:S01]  /*64a0*/  IMAD.MOV.U32 R25, RZ, RZ, R3 ;  /* 0x000000ffff197224 */ /* 0x000fe200078e0003 */
[----:B------:R-:W-:Y:S01]  /*64b0*/  ULDC.64 UR6, c[0x0][0x258] ;  /* 0x0000960000067ab9 */ /* 0x000fe20000000a00 */
[----:B------:R-:W-:Y:S01]  /*64c0*/  ULDC UR4, c[0x0][0x260] ;  /* 0x0000980000047ab9 */ /* 0x000fe20000000800 */
[----:B------:R-:W-:Y:S01]  /*64d0*/  ISETP.NE.AND P2, PT, R29, 0x1, PT ;  /* 0x000000011d00780c */ /* 0x000fe20003f45270 */
[----:B0-----:R-:W-:-:S05]  /*64e0*/  IMAD.HI.U32 R26, R3, UR7, R24 ;  /* 0x00000007031a7c27 */ /* 0x001fca000f8e0018 */
        /* <DEDUP_REMOVED lines=267> */
.L_x_2131:
[----:B------:R-:W-:-:S04]  /*75a0*/  LOP3.LUT R25, R32, 0xfffffff8, RZ, 0xc0, !PT ;  /* 0xfffffff820197812 */ /* 0x000fc800078ec0ff */
[----:B------:R-:W-:-:S04]  /*75b0*/  IADD3 R24, P2, R18, R25, RZ ;  /* 0x0000001912187210 */ /* 0x000fc80007f5e0ff */
[----:B------:R-:W-:-:S06]  /*75c0*/  IADD3.X R25, RZ, R19, RZ, P2, !PT ;  /* 0x00000013ff197210 */ /* 0x000fcc00017fe4ff */
[----:B------:R-:W2:Y:S01]  /*75d0*/  LDG.E.64 R24, desc[UR58][R24.64] ;  /* 0x0000003a18187981 */ /* 0x000ea2000c1e1b00 */
[----:B------:R-:W-:-:S05]  /*75e0*/  IMAD.IADD R33, R3, 0x1, R0 ;  /* 0x0000000103217824 */ /* 0x000fca00078e0200 */
[----:B------:R-:W-:Y:S02]  /*75f0*/  ISETP.GE.U32.AND P2, PT, R33, R30, PT ;  /* 0x0000001e2100720c */ /* 0x000fe40003f46070 */
[----:B--2---:R-:W-:Y:S02]  /*7600*/  PRMT R31, R24, 0x7610, R24 ;  /* 0x00007610181f7816 */ /* 0x004fe40000000018 */
[----:B------:R-:W-:-:S09]  /*7610*/  PRMT R36, R25, 0x7610, R25 ;  /* 0x0000761019247816 */ /* 0x000fd20000000019 */
[----:B------:R-:W-:Y:S05]  /*7620*/  @P2 BRA `(.L_x_2130) ;  /* 0x0000003400402947 */ /* 0x000fea0003800000 */
[----:B------:R-:W-:Y:S01]  /*7630*/  HFMA2.MMA R37, -RZ, RZ, 0, 0 ;  /* 0x00000000ff257435 */ /* 0x000fe200000001ff */
[----:B------:R-:W-:Y:S10]  /*7640*/  @!P1 BRA `(.L_x_2132) ;  /* 0x0000001000409947 */ /* 0x000ff40003800000 */
[----:B------:R-:W-:Y:S01]  /*7650*/  MOV R32, RZ ;  /* 0x000000ff00207202 */ /* 0x000fe20000000f00 */
[----:B------:R-:W-:Y:S01]  /*7660*/  ULDC.64 UR6, c[0x0][0x258] ;  /* 0x0000960000067ab9 */ /* 0x000fe20000000a00 */
[----:B------:R-:W-:Y:S01]  /*7670*/  ULDC UR4, c[0x0][0x260] ;  /* 0x0000980000047ab9 */ /* 0x000fe20000000800 */
[----:B------:R-:W-:Y:S02]  /*7680*/  ISETP.NE.AND P2, PT, R29, 0x1, PT ;  /* 0x000000011d00780c */ /* 0x000fe40003f45270 */
[----:B0-----:R-:W-:-:S05]  /*7690*/  IMAD.HI.U32 R26, R33, UR7, R32 ;  /* 0x00000007211a7c27 */ /* 0x001fca000f8e0020 */
        /* <DEDUP_REMOVED lines=267> */
.L_x_2132:
[----:B------:R-:W-:-:S04]  /*8750*/  LOP3.LUT R27, R37, 0xfffffff8, RZ, 0xc0, !PT ;  /* 0xfffffff8251b7812 */ /* 0x000fc800078ec0ff */
[----:B0-----:R-:W-:-:S04]  /*8760*/  IADD3 R26, P2, R18, R27, RZ ;  /* 0x0000001b121a7210 */ /* 0x001fc80007f5e0ff */
[----:B------:R-:W-:-:S06]  /*8770*/  IADD3.X R27, RZ, R19, RZ, P2, !PT ;  /* 0x00000013ff1b7210 */ /* 0x000fcc00017fe4ff */
[----:B------:R-:W2:Y:S01]  /*8780*/  LDG.E.64 R26, desc[UR58][R26.64] ;  /* 0x0000003a1a1a7981 */ /* 0x000ea2000c1e1b00 */
[----:B------:R-:W-:-:S04]  /*8790*/  IADD3 R25, R33, R0, RZ ;  /* 0x0000000021197210 */ /* 0x000fc80007ffe0ff */
[----:B------:R-:W-:Y:S02]  /*87a0*/  ISETP.GE.U32.AND P2, PT, R25, R30, PT ;  /* 0x0000001e1900720c */ /* 0x000fe40003f46070 */
[C---:B--2---:R-:W-:Y:S02]  /*87b0*/  PRMT R37, R26.reuse, 0x5410, R27 ;  /* 0x000054101a257816 */ /* 0x044fe4000000001b */
[----:B------:R-:W-:Y:S02]  /*87c0*/  PRMT R38, R26, 0x7632, R38 ;  /* 0x000076321a267816 */ /* 0x000fe40000000026 */
[----:B------:R-:W-:-:S07]  /*87d0*/  PRMT R42, R27, 0x7632, R42 ;  /* 0x000076321b2a7816 */ /* 0x000fce000000002a */
        /* <DEDUP_REMOVED lines=275> */
.L_x_2133:
[----:B------:R-:W-:-:S04]  /*9910*/  LOP3.LUT R27, R39, 0xfffffff8, RZ, 0xc0, !PT ;  /* 0xfffffff8271b7812 */ /* 0x000fc800078ec0ff */
[----:B------:R-:W-:-:S05]  /*9920*/  IADD3 R26, P2, R18, R27, RZ ;  /* 0x0000001b121a7210 */ /* 0x000fca0007f5e0ff */
[----:B------:R-:W-:-:S06]  /*9930*/  IMAD.X R27, RZ, RZ, R19, P2 ;  /* 0x000000ffff1b7224 */ /* 0x000fcc00010e0613 */
[----:B------:R-:W2:Y:S01]  /*9940*/  LDG.E.64 R26, desc[UR58][R26.64] ;  /* 0x0000003a1a1a7981 */ /* 0x000ea2000c1e1b00 */
[----:B------:R-:W-:-:S04]  /*9950*/  IADD3 R25, R25, R0, RZ ;  /* 0x0000000019197210 */ /* 0x000fc80007ffe0ff */
[----:B------:R-:W-:Y:S02]  /*9960*/  ISETP.GE.U32.AND P2, PT, R25, R30, PT ;  /* 0x0000001e1900720c */ /* 0x000fe40003f46070 */
[--C-:B--2---:R-:W-:Y:S02]  /*9970*/  PRMT R38, R38, 0x5410, R26.reuse ;  /* 0x0000541026267816 */ /* 0x104fe4000000001a */
[----:B------:R-:W-:Y:S02]  /*9980*/  PRMT R39, R27, 0x7610, R26 ;  /* 0x000076101b277816 */ /* 0x000fe4000000001a */
[----:B------:R-:W-:-:S07]  /*9990*/  PRMT R42, R42, 0x7610, R27 ;  /* 0x000076102a2a7816 */ /* 0x000fce000000001b */
        /* <DEDUP_REMOVED lines=275> */
.L_x_2134:
[----:B------:R-:W-:-:S04]  /*aad0*/  LOP3.LUT R25, R32, 0xfffffff8, RZ, 0xc0, !PT ;  /* 0xfffffff820197812 */ /* 0x000fc800078ec0ff */
[----:B------:R-:W-:-:S04]  /*aae0*/  IADD3 R18, P1, R18, R25, RZ ;  /* 0x0000001912127210 */ /* 0x000fc80007f3e0ff */
[----:B------:R-:W-:-:S06]  /*aaf0*/  IADD3.X R19, RZ, R19, RZ, P1, !PT ;  /* 0x00000013ff137210 */ /* 0x000fcc0000ffe4ff */
[----:B------:R-:W2:Y:S02]  /*ab00*/  LDG.E.64 R18, desc[UR58][R18.64] ;  /* 0x0000003a12127981 */ /* 0x000ea4000c1e1b00 */
[----:B--2---:R-:W-:Y:S02]  /*ab10*/  PRMT R43, R18, 0x7610, R18 ;  /* 0x00007610122b7816 */ /* 0x004fe40000000012 */
[----:B------:R-:W-:-:S07]  /*ab20*/  PRMT R44, R19, 0x7610, R19 ;  /* 0x00007610132c7816 */ /* 0x000fce0000000013 */
.L_x_2130:
[----:B------:R-:W-:Y:S05]  /*ab30*/  BSYNC B0 ;  /* 0x0000000000007941 */ /* 0x000fea0003800000 */
.L_x_2129:
        /* <DEDUP_REMOVED lines=8> */
[----:B------:R-:W-:-:S02]  /*abc0*/  HADD2.F32 R19, -RZ, R31.H0_H0 ;  /* 0x2000001fff137230 */ /* 0x000fc40000004100 */
[----:B------:R-:W-:Y:S02]  /*abd0*/  HADD2.F32 R18, -RZ, R31.H1_H1 ;  /* 0x3000001fff127230 */ /* 0x000fe40000004100 */
[--C-:B------:R-:W-:Y:S02]  /*abe0*/  HADD2.F32 R25, -RZ, R36.reuse.H0_H0 ;  /* 0x20000024ff197230 */ /* 0x100fe40000004100 */
[----:B------:R-:W-:Y:S01]  /*abf0*/  FMUL.FTZ R19, R28, R19 ;  /* 0x000000131c137220 */ /* 0x000fe20000410000 */
[----:B------:R-:W-:Y:S02]  /*ac00*/  HADD2.F32 R27, -RZ, R36.H1_H1 ;  /* 0x30000024ff1b7230 */ /* 0x000fe40000004100 */
[----:B------:R-:W-:Y:S01]  /*ac10*/  FMUL.FTZ R18, R21, R18 ;  /* 0x0000001215127220 */ /* 0x000fe20000410000 */
[----:B------:R-:W-:Y:S02]  /*ac20*/  FMUL.FTZ R20, R20, R25 ;  /* 0x0000001914147220 */ /* 0x000fe40000410000 */
[----:B------:R-:W-:-:S02]  /*ac30*/  FMUL.FTZ R27, R16, R27 ;  /* 0x0000001b101b7220 */ /* 0x000fc40000410000 */
[----:B------:R-:W-:-:S03]  /*ac40*/  F2FP.F16.F32.PACK_AB R18, R18, R19 ;  /* 0x000000131212723e */ /* 0x000fc600000000ff */
[----:B------:R-:W-:Y:S02]  /*ac50*/  F2FP.F16.F32.PACK_AB R20, R27, R20 ;  /* 0x000000141b14723e */ /* 0x000fe400000000ff */
[C---:B------:R-:W-:Y:S02]  /*ac60*/  PRMT R21, R18.reuse, 0x7632, R21 ;  /* 0x0000763212157816 */ /* 0x040fe40000000015 */
[----:B------:R-:W-:Y:S02]  /*ac70*/  PRMT R28, R18, 0x7610, R28 ;  /* 0x00007610121c7816 */ /* 0x000fe4000000001c */
[----:B------:R-:W-:Y:S01]  /*ac80*/  PRMT R16, R20, 0x7632, R16 ;  /* 0x0000763214107816 */ /* 0x000fe20000000010 */
[----:B------:R-:W-:Y:S06]  /*ac90*/  @P0 BRA `(.L_x_2136) ;  /* 0x0000000000ec0947 */ /* 0x000fec0003800000 */
[----:B------:R-:W-:Y:S01]  /*aca0*/  IADD3 R25, R3, R0, RZ ;  /* 0x0000000003197210 */ /* 0x000fe20007ffe0ff */
[----:B------:R-:W-:Y:S02]  /*acb0*/  HADD2.F32 R18, -RZ, R13.H0_H0 ;  /* 0x2000000dff127230 */ /* 0x000fe40000004100 */
[----:B------:R-:W-:Y:S01]  /*acc0*/  HADD2.F32 R19, -RZ, R12.H0_H0 ;  /* 0x2000000cff137230 */ /* 0x000fe20000004100 */
[----:B------:R-:W-:Y:S01]  /*acd0*/  ISETP.GE.U32.AND P0, PT, R25, R30, PT ;  /* 0x0000001e1900720c */ /* 0x000fe20003f06070 */
[----:B------:R-:W-:Y:S02]  /*ace0*/  HADD2.F32 R15, -RZ, R15.H0_H0 ;  /* 0x2000000fff0f7230 */ /* 0x000fe40000004100 */
[----:B------:R-:W-:Y:S02]  /*acf0*/  HADD2.F32 R14, -RZ, R14.H0_H0 ;  /* 0x2000000eff0e7230 */ /* 0x000fe40000004100 */
[----:B------:R-:W-:Y:S02]  /*ad00*/  HADD2.F32 R12, -RZ, R37.H0_H0 ;  /* 0x20000025ff0c7230 */ /* 0x000fe40000004100 */
[----:B------:R-:W-:-:S02]  /*ad10*/  HADD2.F32 R13, -RZ, R38.H0_H0 ;  /* 0x20000026ff0d7230 */ /* 0x000fc40000004100 */
[----:B------:R-:W-:Y:S02]  /*ad20*/  HADD2.F32 R37, -RZ, R37.H1_H1 ;  /* 0x30000025ff257230 */ /* 0x000fe40000004100 */
[----:B------:R-:W-:Y:S01]  /*ad30*/  FMUL.FTZ R12, R15, R12 ;  /* 0x0000000c0f0c7220 */ /* 0x000fe20000410000 */
[----:B------:R-:W-:Y:S02]  /*ad40*/  HADD2.F32 R24, -RZ, R42.H0_H0 ;  /* 0x2000002aff187230 */ /* 0x000fe40000004100 */
[----:B------:R-:W-:Y:S01]  /*ad50*/  FMUL.FTZ R13, R14, R13 ;  /* 0x0000000d0e0d7220 */ /* 0x000fe20000410000 */
[----:B------:R-:W-:Y:S02]  /*ad60*/  FMUL.FTZ R18, R18, R37 ;  /* 0x0000002512127220 */ /* 0x000fe40000410000 */
[----:B------:R-:W-:Y:S02]  /*ad70*/  FMUL.FTZ R19, R19, R24 ;  /* 0x0000001813137220 */ /* 0x000fe40000410000 */
[----:B------:R-:W-:-:S03]  /*ad80*/  F2FP.F16.F32.PACK_AB R12, R13, R12 ;  /* 0x0000000c0d0c723e */ /* 0x000fc600000000ff */
[----:B------:R-:W-:Y:S02]  /*ad90*/  F2FP.F16.F32.PACK_AB R18, R19, R18 ;  /* 0x000000121312723e */ /* 0x000fe400000000ff */
[C---:B------:R-:W-:Y:S02]  /*ada0*/  PRMT R14, R12.reuse, 0x7632, R14 ;  /* 0x000076320c0e7816 */ /* 0x040fe4000000000e */
[----:B------:R-:W-:Y:S02]  /*adb0*/  PRMT R15, R12, 0x7610, R15 ;  /* 0x000076100c0f7816 */ /* 0x000fe4000000000f */
        /* <DEDUP_REMOVED lines=9> */
[----:B------:R-:W-:Y:S02]  /*ae50*/  HADD2.F32 R38, -RZ, R38.H1_H1 ;  /* 0x30000026ff267230 */ /* 0x000fe40000004100 */
[----:B------:R-:W-:-:S02]  /*ae60*/  HADD2.F32 R3, -RZ, R39.H1_H1 ;  /* 0x30000027ff037230 */ /* 0x000fc40000004100 */
[----:B------:R-:W-:Y:S02]  /*ae70*/  HADD2.F32 R8, -RZ, R39.H0_H0 ;  /* 0x20000027ff087230 */ /* 0x000fe40000004100 */
[----:B------:R-:W-:Y:S01]  /*ae80*/  FMUL.FTZ R11, R11, R38 ;  /* 0x000000260b0b7220 */ /* 0x000fe20000410000 */
[----:B------:R-:W-:Y:S02]  /*ae90*/  HADD2.F32 R19, -RZ, R42.H1_H1 ;  /* 0x3000002aff137230 */ /* 0x000fe40000004100 */
[----:B------:R-:W-:Y:S01]  /*aea0*/  FMUL.FTZ R10, R10, R3 ;  /* 0x000000030a0a7220 */ /* 0x000fe20000410000 */
[----:B------:R-:W-:Y:S02]  /*aeb0*/  FMUL.FTZ R8, R9, R8 ;  /* 0x0000000809087220 */ /* 0x000fe40000410000 */
[----:B------:R-:W-:Y:S02]  /*aec0*/  FMUL.FTZ R19, R18, R19 ;  /* 0x0000001312137220 */ /* 0x000fe40000410000 */
[----:B------:R-:W-:-:S03]  /*aed0*/  F2FP.F16.F32.PACK_AB R11, R10, R11 ;  /* 0x0000000b0a0b723e */ /* 0x000fc600000000ff */
[----:B------:R-:W-:Y:S02]  /*aee0*/  F2FP.F16.F32.PACK_AB R19, R19, R8 ;  /* 0x000000081313723e */ /* 0x000fe400000000ff */
[----:B------:R-:W-:Y:S02]  /*aef0*/  PRMT R10, R11, 0x7632, R10 ;  /* 0x000076320b0a7816 */ /* 0x000fe4000000000a */
[C---:B------:R-:W-:Y:S02]  /*af00*/  PRMT R8, R19.reuse, 0x7632, R8 ;  /* 0x0000763213087816 */ /* 0x040fe40000000008 */
[----:B------:R-:W-:Y:S01]  /*af10*/  PRMT R9, R19, 0x7610, R9 ;  /* 0x0000761013097816 */ /* 0x000fe20000000009 */
[----:B------:R-:W-:Y:S06]  /*af20*/  @P0 BRA `(.L_x_2136) ;  /* 0x0000000000480947 */ /* 0x000fec0003800000 */
[----:B------:R-:W-:Y:S02]  /*af30*/  HADD2.F32 R3, -RZ, R4.H0_H0 ;  /* 0x20000004ff037230 */ /* 0x000fe40000004100 */
[----:B------:R-:W-:Y:S02]  /*af40*/  HADD2.F32 R0, -RZ, R43.H0_H0 ;  /* 0x2000002bff007230 */ /* 0x000fe40000004100 */
[----:B------:R-:W-:Y:S02]  /*af50*/  HADD2.F32 R4, -RZ, R44.H0_H0 ;  /* 0x2000002cff047230 */ /* 0x000fe40000004100 */
[----:B------:R-:W-:Y:S02]  /*af60*/  HADD2.F32 R7, -RZ, R7.H0_H0 ;  /* 0x20000007ff077230 */ /* 0x000fe40000004100 */
[----:B------:R-:W-:Y:S02]  /*af70*/  HADD2.F32 R6, -RZ, R6.H0_H0 ;  /* 0x20000006ff067230 */ /* 0x000fe40000004100 */
[----:B------:R-:W-:-:S02]  /*af80*/  HADD2.F32 R5, -RZ, R5.H0_H0 ;  /* 0x20000005ff057230 */ /* 0x000fc40000004100 */
[----:B------:R-:W-:Y:S01]  /*af90*/  FMUL.FTZ R0, R7, R0 ;  /* 0x0000000007007220 */ /* 0x000fe20000410000 */
[----:B------:R-:W-:Y:S02]  /*afa0*/  HADD2.F32 R43, -RZ, R43.H1_H1 ;  /* 0x3000002bff2b7230 */ /* 0x000fe40000004100 */
[----:B------:R-:W-:Y:S02]  /*afb0*/  HADD2.F32 R44, -RZ, R44.H1_H1 ;  /* 0x3000002cff2c7230 */ /* 0x000fe40000004100 */
[----:B------:R-:W-:Y:S01]  /*afc0*/  FMUL.FTZ R4, R5, R4 ;  /* 0x0000000405047220 */ /* 0x000fe20000410000 */
[----:B------:R-:W-:Y:S02]  /*afd0*/  FMUL.FTZ R43, R6, R43 ;  /* 0x0000002b062b7220 */ /* 0x000fe40000410000 */
[----:B------:R-:W-:-:S03]  /*afe0*/  FMUL.FTZ R3, R3, R44 ;  /* 0x0000002c03037220 */ /* 0x000fc60000410000 */
[----:B------:R-:W-:Y:S02]  /*aff0*/  F2FP.F16.F32.PACK_AB R0, R43, R0 ;  /* 0x000000002b00723e */ /* 0x000fe400000000ff */
[----:B------:R-:W-:Y:S02]  /*b000*/  F2FP.F16.F32.PACK_AB R3, R3, R4 ;  /* 0x000000040303723e */ /* 0x000fe400000000ff */
[C---:B------:R-:W-:Y:S02]  /*b010*/  PRMT R6, R0.reuse, 0x7632, R6 ;  /* 0x0000763200067816 */ /* 0x040fe40000000006 */
[----:B------:R-:W-:Y:S02]  /*b020*/  PRMT R7, R0, 0x7610, R7 ;  /* 0x0000761000077816 */ /* 0x000fe40000000007 */
[C---:B------:R-:W-:Y:S02]  /*b030*/  PRMT R4, R3.reuse, 0x7632, R4 ;  /* 0x0000763203047816 */ /* 0x040fe40000000004 */
[----:B------:R-:W-:-:S07]  /*b040*/  PRMT R5, R3, 0x7610, R5 ;  /* 0x0000761003057816 */ /* 0x000fce0000000005 */
.L_x_2136:
[----:B------:R-:W-:Y:S05]  /*b050*/  BSYNC B0 ;  /* 0x0000000000007941 */ /* 0x000fea0003800000 */
.L_x_2135:
        /* <DEDUP_REMOVED lines=10> */
[----:B------:R-:W-:Y:S01]  /*b100*/  FMUL.FTZ R15, R28, R15 ;  /* 0x0000000f1c0f7220 */ /* 0x000fe20000410000 */
[----:B------:R-:W-:Y:S01]  /*b110*/  F2FP.F16.F32.PACK_AB R13, R16, R13 ;  /* 0x0000000d100d723e */ /* 0x000fe200000000ff */
[----:B------:R-:W-:Y:S02]  /*b120*/  HADD2.F32 R12, -RZ, R9.H0_H0 ;  /* 0x20000009ff0c7230 */ /* 0x000fe40000004100 */
[----:B------:R-:W-:Y:S01]  /*b130*/  FMUL.FTZ R14, R21, R14 ;  /* 0x0000000e150e7220 */ /* 0x000fe20000410000 */
[----:B------:R-:W-:-:S02]  /*b140*/  HADD2.F32 R8, -RZ, R8.H0_H0 ;  /* 0x20000008ff087230 */ /* 0x000fc40000004100 */
[--C-:B------:R-:W-:Y:S02]  /*b150*/  HADD2.F32 R3, -RZ, R13.reuse.H0_H0 ;  /* 0x2000000dff037230 */ /* 0x100fe40000004100 */
[----:B------:R-:W-:Y:S01]  /*b160*/  F2FP.F16.F32.PACK_AB R15, R14, R15 ;  /* 0x0000000f0e0f723e */ /* 0x000fe200000000ff */
[----:B------:R-:W-:Y:S02]  /*b170*/  HADD2.F32 R13, -RZ, R13.H1_H1 ;  /* 0x3000000dff0d7230 */ /* 0x000fe40000004100 */
[----:B------:R-:W-:Y:S02]  /*b180*/  HADD2.F32 R11, -RZ, R11.H0_H0 ;  /* 0x2000000bff0b7230 */ /* 0x000fe40000004100 */
[----:B------:R-:W-:Y:S01]  /*b190*/  FMUL.FTZ R3, R3, R12 ;  /* 0x0000000c03037220 */ /* 0x000fe20000410000 */
[--C-:B------:R-:W-:Y:S02]  /*b1a0*/  HADD2.F32 R0, -RZ, R15.reuse.H0_H0 ;  /* 0x2000000fff007230 */ /* 0x100fe40000004100 */
[----:B------:R-:W-:Y:S01]  /*b1b0*/  FMUL.FTZ R8, R13, R8 ;  /* 0x000000080d087220 */ /* 0x000fe20000410000 */
[----:B------:R-:W-:-:S02]  /*b1c0*/  HADD2.F32 R15, -RZ, R15.H1_H1 ;  /* 0x3000000fff0f7230 */ /* 0x000fc40000004100 */
[----:B------:R-:W-:Y:S02]  /*b1d0*/  HADD2.F32 R10, -RZ, R10.H0_H0 ;  /* 0x2000000aff0a7230 */ /* 0x000fe40000004100 */
[----:B------:R-:W-:Y:S01]  /*b1e0*/  FMUL.FTZ R0, R0, R11 ;  /* 0x0000000b00007220 */ /* 0x000fe20000410000 */
[----:B------:R-:W-:Y:S01]  /*b1f0*/  F2FP.F16.F32.PACK_AB R3, R8, R3 ;  /* 0x000000030803723e */ /* 0x000fe200000000ff */
[----:B------:R-:W-:Y:S02]  /*b200*/  HADD2.F32 R7, -RZ, R7.H0_H0 ;  /* 0x20000007ff077230 */ /* 0x000fe40000004100 */
[----:B------:R-:W-:Y:S02]  /*b210*/  FMUL.FTZ R15, R15, R10 ;  /* 0x0000000a0f0f7220 */ /* 0x000fe40000410000 */
[--C-:B------:R-:W-:Y:S02]  /*b220*/  HADD2.F32 R9, -RZ, R3.reuse.H0_H0 ;  /* 0x20000003ff097230 */ /* 0x100fe40000004100 */
[----:B------:R-:W-:Y:S01]  /*b230*/  HADD2.F32 R10, -RZ, R3.H1_H1 ;  /* 0x30000003ff0a7230 */ /* 0x000fe20000004100 */
[----:B------:R-:W-:Y:S01]  /*b240*/  F2FP.F16.F32.PACK_AB R0, R15, R0 ;  /* 0x000000000f00723e */ /* 0x000fe200000000ff */
[----:B------:R-:W-:-:S02]  /*b250*/  HADD2.F32 R3, -RZ, R6.H0_H0 ;  /* 0x20000006ff037230 */ /* 0x000fc40000004100 */
[----:B------:R-:W-:Y:S02]  /*b260*/  HADD2.F32 R6, -RZ, R5.H0_H0 ;  /* 0x20000005ff067230 */ /* 0x000fe40000004100 */
[--C-:B------:R-:W-:Y:S02]  /*b270*/  HADD2.F32 R8, -RZ, R0.reuse.H0_H0 ;  /* 0x20000000ff087230 */ /* 0x100fe40000004100 */
[----:B------:R-:W-:Y:S02]  /*b280*/  HADD2.F32 R0, -RZ, R0.H1_H1 ;  /* 0x30000000ff007230 */ /* 0x000fe40000004100 */
[----:B------:R-:W-:Y:S01]  /*b290*/  FMUL.FTZ R6, R9, R6 ;  /* 0x0000000609067220 */ /* 0x000fe20000410000 */
[----:B------:R-:W-:Y:S02]  /*b2a0*/  HADD2.F32 R5, -RZ, R4.H0_H0 ;  /* 0x20000004ff057230 */ /* 0x000fe40000004100 */
[----:B------:R-:W-:Y:S01]  /*b2b0*/  FMUL.FTZ R7, R8, R7 ;  /* 0x0000000708077220 */ /* 0x000fe20000410000 */
[----:B------:R-:W-:-:S02]  /*b2c0*/  FMUL.FTZ R0, R0, R3 ;  /* 0x0000000300007220 */ /* 0x000fc40000410000 */
[----:B------:R-:W-:-:S03]  /*b2d0*/  FMUL.FTZ R5, R10, R5 ;  /* 0x000000050a057220 */ /* 0x000fc60000410000 */
[----:B------:R-:W-:Y:S02]  /*b2e0*/  F2FP.F16.F32.PACK_AB R0, R7, R0 ;  /* 0x000000000700723e */ /* 0x000fe400000000ff */
[----:B------:R-:W-:Y:S02]  /*b2f0*/  F2FP.F16.F32.PACK_AB R5, R6, R5 ;  /* 0x000000050605723e */ /* 0x000fe400000000ff */
[C---:B------:R-:W-:Y:S02]  /*b300*/  PRMT R28, R0.reuse, 0x7632, R28 ;  /* 0x00007632001c7816 */ /* 0x040fe4000000001c */
[----:B------:R-:W-:Y:S02]  /*b310*/  PRMT R25, R0, 0x7610, R25 ;  /* 0x0000761000197816 */ /* 0x000fe40000000019 */
[C---:B------:R-:W-:Y:S02]  /*b320*/  PRMT R19, R5.reuse, 0x7632, R19 ;  /* 0x0000763205137816 */ /* 0x040fe40000000013 */
[----:B------:R-:W-:Y:S01]  /*b330*/  PRMT R16, R5, 0x7610, R16 ;  /* 0x0000761005107816 */ /* 0x000fe20000000010 */
[----:B------:R-:W-:Y:S06]  /*b340*/  BRA `(.L_x_2103) ;  /* 0x0000002400587947 */ /* 0x000fec0003800000 */
.L_x_2120:
        /* <DEDUP_REMOVED lines=31> */
[----:B------:R-:W-:-:S07]  /*b540*/  MOV R32, R6 ;  /* 0x0000000600207202 */ /* 0x000fce0000000f00 */
.L_x_2140:
[-C--:B------:R-:W-:Y:S01]  /*b550*/  IMAD R20, R34, R3.reuse, RZ ;  /* 0x0000000322147224 */ /* 0x080fe200078e02ff */
[----:B------:R-:W-:-:S04]  /*b560*/  IADD3 R3, R0, R3, RZ ;  /* 0x0000000300037210 */ /* 0x000fc80007ffe0ff */
[----:B------:R-:W-:Y:S01]  /*b570*/  SHF.R.U32.HI R21, RZ, 0x2, R20 ;  /* 0x00000002ff157819 */ /* 0x000fe20000011614 */
[----:B------:R-:W-:Y:S01]  /*b580*/  IMAD R24, R34, R3, RZ ;  /* 0x0000000322187224 */ /* 0x000fe200078e02ff */
[----:B------:R-:W-:-:S03]  /*b590*/  IADD3 R3, R3, R0, RZ ;  /* 0x0000000003037210 */ /* 0x000fc60007ffe0ff */
[----:B------:R-:W-:Y:S01]  /*b5a0*/  IMAD.WIDE.U32 R20, R21, 0x8, R18 ;  /* 0x0000000815147825 */ /* 0x000fe200078e0012 */
[----:B------:R-:W-:-:S03]  /*b5b0*/  SHF.R.U32.HI R25, RZ, 0x2, R24 ;  /* 0x00000002ff197819 */ /* 0x000fc60000011618 */
[----:B------:R-:W-:Y:S02]  /*b5c0*/  IMAD R26, R34, R3, RZ ;  /* 0x00000003221a7224 */ /* 0x000fe400078e02ff */
[----:B------:R-:W2:Y:S01]  /*b5d0*/  LDG.E.64 R20, desc[UR58][R20.64] ;  /* 0x0000003a14147981 */ /* 0x000ea2000c1e1b00 */
[----:B------:R-:W-:Y:S02]  /*b5e0*/  IMAD.WIDE.U32 R24, R25, 0x8, R18 ;  /* 0x0000000819187825 */ /* 0x000fe400078e0012 */
[----:B------:R-:W-:Y:S02]  /*b5f0*/  SHF.R.U32.HI R27, RZ, 0x2, R26 ;  /* 0x00000002ff1b7819 */ /* 0x000fe4000001161a */
[----:B------:R-:W-:Y:S02]  /*b600*/  IMAD.IADD R3, R3, 0x1, R0 ;  /* 0x0000000103037824 */ /* 0x000fe400078e0200 */
[----:B------:R-:W3:Y:S01]  /*b610*/  LDG.E.64 R24, desc[UR58][R24.64] ;  /* 0x0000003a18187981 */ /* 0x000ee2000c1e1b00 */
[----:B------:R-:W-:-:S04]  /*b620*/  IMAD.WIDE.U32 R26, R27, 0x8, R18 ;  /* 0x000000081b1a7825 */ /* 0x000fc800078e0012 */
[----:B------:R-:W-:Y:S02]  /*b630*/  IMAD R28, R34, R3, RZ ;  /* 0x00000003221c7224 */ /* 0x000fe400078e02ff */
[----:B------:R-:W4:Y:S03]  /*b640*/  LDG.E.64 R26, desc[UR58][R26.64] ;  /* 0x0000003a1a1a7981 */ /* 0x000f26000c1e1b00 */
[----:B------:R-:W-:-:S05]  /*b650*/  SHF.R.U32.HI R29, RZ, 0x2, R28 ;  /* 0x00000002ff1d7819 */ /* 0x000fca000001161c */
[----:B------:R-:W-:-:S06]  /*b660*/  IMAD.WIDE.U32 R28, R29, 0x8, R18 ;  /* 0x000000081d1c7825 */ /* 0x000fcc00078e0012 */
[----:B------:R-:W5:Y:S01]  /*b670*/  LDG.E.64 R28, desc[UR58][R28.64] ;  /* 0x0000003a1c1c7981 */ /* 0x000f62000c1e1b00 */
[----:B------:R-:W-:Y:S01]  /*b680*/  IADD3 R3, R3, R0, RZ ;  /* 0x0000000003037210 */ /* 0x000fe20007ffe0ff */
[----:B------:R-:W-:Y:S02]  /*b690*/  HADD2.F32 R35, -RZ, R32.H0_H0 ;  /* 0x20000020ff237230 */ /* 0x000fe40000004100 */
[----:B------:R-:W-:Y:S02]  /*b6a0*/  HADD2.F32 R33, -RZ, R33.H0_H0 ;  /* 0x20000021ff217230 */ /* 0x000fe40000004100 */
[----:B------:R-:W-:Y:S02]  /*b6b0*/  IMAD R37, R0, 0x3, R3 ;  /* 0x0000000300257824 */ /* 0x000fe400078e0203 */
[----:B------:R-:W-:Y:S02]  /*b6c0*/  HADD2.F32 R31, -RZ, R31.H0_H0 ;  /* 0x2000001fff1f7230 */ /* 0x000fe40000004100 */
[----:B------:R-:W-:Y:S01]  /*b6d0*/  HADD2.F32 R16, -RZ, R16.H0_H0 ;  /* 0x20000010ff107230 */ /* 0x000fe20000004100 */
[----:B------:R-:W-:Y:S01]  /*b6e0*/  ISETP.GE.U32.AND P0, PT, R37, R30, PT ;  /* 0x0000001e2500720c */ /* 0x000fe20003f06070 */
[----:B------:R-:W-:-:S02]  /*b6f0*/  HADD2.F32 R37, -RZ, R14.H0_H0 ;  /* 0x2000000eff257230 */ /* 0x000fc40000004100 */
[----:B------:R-:W-:Y:S02]  /*b700*/  HADD2.F32 R13, -RZ, R13.H0_H0 ;  /* 0x2000000dff0d7230 */ /* 0x000fe40000004100 */
[----:B------:R-:W-:Y:S02]  /*b710*/  HADD2.F32 R12, -RZ, R12.H0_H0 ;  /* 0x2000000cff0c7230 */ /* 0x000fe40000004100 */
[----:B------:R-:W-:Y:S02]  /*b720*/  HADD2.F32 R39, -RZ, R8.H0_H0 ;  /* 0x20000008ff277230 */ /* 0x000fe40000004100 */
[----:B------:R-:W-:Y:S02]  /*b730*/  HADD2.F32 R11, -RZ, R11.H0_H0 ;  /* 0x2000000bff0b7230 */ /* 0x000fe40000004100 */
[----:B------:R-:W-:Y:S02]  /*b740*/  HADD2.F32 R7, -RZ, R7.H0_H0 ;  /* 0x20000007ff077230 */ /* 0x000fe40000004100 */
[----:B--2---:R-:W-:-:S02]  /*b750*/  HADD2.F32 R32, -RZ, R20.H0_H0 ;  /* 0x20000014ff207230 */ /* 0x004fc40000004100 */
[----:B------:R-:W-:Y:S02]  /*b760*/  HADD2.F32 R36, -RZ, R20.H1_H1 ;  /* 0x30000014ff247230 */ /* 0x000fe40000004100 */
[----:B------:R-:W-:Y:S02]  /*b770*/  HADD2.F32 R14, -RZ, R21.H0_H0 ;  /* 0x20000015ff0e7230 */ /* 0x000fe40000004100 */
[----:B------:R-:W-:Y:S01]  /*b780*/  FMUL.FTZ R32, R33, R32 ;  /* 0x0000002021207220 */ /* 0x000fe20000410000 */
[----:B------:R-:W-:Y:S01]  /*b790*/  FMUL.FTZ R33, R35, R36 ;  /* 0x0000002423217220 */ /* 0x000fe20000410000 */
[----:B------:R-:W-:Y:S02]  /*b7a0*/  HADD2.F32 R35, -RZ, R15.H0_H0 ;  /* 0x2000000fff237230 */ /* 0x000fe40000004100 */
[----:B------:R-:W-:Y:S01]  /*b7b0*/  FMUL.FTZ R14, R31, R14 ;  /* 0x0000000e1f0e7220 */ /* 0x000fe20000410000 */
[--C-:B---3--:R-:W-:Y:S02]  /*b7c0*/  HADD2.F32 R38, -RZ, R24.reuse.H1_H1 ;  /* 0x30000018ff267230 */ /* 0x108fe40000004100 */
[----:B------:R-:W-:Y:S01]  /*b7d0*/  HADD2.F32 R15, -RZ, R21.H1_H1 ;  /* 0x30000015ff0f7230 */ /* 0x000fe20000004100 */
[----:B------:R-:W-:Y:S01]  /*b7e0*/  F2FP.F16.F32.PACK_AB R33, R33, R32 ;  /* 0x000000202121723e */ /* 0x000fe200000000ff */
[----:B------:R-:W-:-:S02]  /*b7f0*/  HADD2.F32 R36, -RZ, R24.H0_H0 ;  /* 0x20000018ff247230 */ /* 0x000fc40000004100 */
[----:B------:R-:W-:Y:S01]  /*b800*/  FMUL.FTZ R31, R37, R38 ;  /* 0x00000026251f7220 */ /* 0x000fe20000410000 */
[----:B------:R-:W-:Y:S02]  /*b810*/  HADD2.F32 R40, -RZ, R25.H0_H0 ;  /* 0x20000019ff287230 */ /* 0x000fe40000004100 */
[----:B------:R-:W-:Y:S01]  /*b820*/  FMUL.FTZ R15, R16, R15 ;  /* 0x0000000f100f7220 */ /* 0x000fe20000410000 */
[----:B------:R-:W-:Y:S02]  /*b830*/  HADD2.F32 R37, -RZ, R9.H0_H0 ;  /* 0x20000009ff257230 */ /* 0x000fe40000004100 */
[----:B------:R-:W-:Y:S01]  /*b840*/  FMUL.FTZ R16, R35, R36 ;  /* 0x0000002423107220 */ /* 0x000fe20000410000 */
[----:B------:R-:W-:Y:S02]  /*b850*/  HADD2.F32 R9, -RZ, R25.H1_H1 ;  /* 0x30000019ff097230 */ /* 0x000fe40000004100 */
[----:B------:R-:W-:Y:S01]  /*b860*/  FMUL.FTZ R13, R13, R40 ;  /* 0x000000280d0d7220 */ /* 0x000fe20000410000 */
[----:B------:R-:W-:Y:S01]  /*b870*/  HADD2.F32 R35, -RZ, R10.H0_H0 ;  /* 0x2000000aff237230 */ /* 0x000fe20000004100 */
[----:B------:R-:W-:Y:S01]  /*b880*/  F2FP.F16.F32.PACK_AB R14, R15, R14 ;  /* 0x0000000e0f0e723e */ /* 0x000fe200000000ff */
[----:B----4-:R-:W-:-:S02]  /*b890*/  HADD2.F32 R36, -RZ, R26.H1_H1 ;  /* 0x3000001aff247230 */ /* 0x010fc40000004100 */
[----:B------:R-:W-:Y:S01]  /*b8a0*/  FMUL.FTZ R10, R12, R9 ;  /* 0x000000090c0a7220 */ /* 0x000fe20000410000 */
[----:B------:R-:W-:Y:S01]  /*b8b0*/  HADD2.F32 R8, -RZ, R26.H0_H0 ;  /* 0x2000001aff087230 */ /* 0x000fe20000004100 */
[----:B------:R-:W-:Y:S01]  /*b8c0*/  F2FP.F16.F32.PACK_AB R15, R31, R16 ;  /* 0x000000101f0f723e */ /* 0x000fe200000000ff */
[--C-:B------:R-:W-:Y:S02]  /*b8d0*/  HADD2.F32 R38, -RZ, R27.reuse.H0_H0 ;  /* 0x2000001bff267230 */ /* 0x100fe40000004100 */
[----:B------:R-:W-:Y:S01]  /*b8e0*/  FMUL.FTZ R12, R35, R36 ;  /* 0x00000024230c7220 */ /* 0x000fe20000410000 */
[----:B------:R-:W-:Y:S02]  /*b8f0*/  HADD2.F32 R40, -RZ, R27.H1_H1 ;  /* 0x3000001bff287230 */ /* 0x000fe40000004100 */
[----:B------:R-:W-:Y:S01]  /*b900*/  FMUL.FTZ R11, R11, R8 ;  /* 0x000000080b0b7220 */ /* 0x000fe20000410000 */
[----:B------:R-:W-:Y:S02]  /*b910*/  HADD2.F32 R35, -RZ, R6.H0_H0 ;  /* 0x20000006ff237230 */ /* 0x000fe40000004100 */
[----:B------:R-:W-:Y:S01]  /*b920*/  FMUL.FTZ R8, R37, R38 ;  /* 0x0000002625087220 */ /* 0x000fe20000410000 */
[----:B-----5:R-:W-:-:S02]  /*b930*/  HADD2.F32 R6, -RZ, R28.H0_H0 ;  /* 0x2000001cff067230 */ /* 0x020fc40000004100 */
[----:B------:R-:W-:Y:S01]  /*b940*/  FMUL.FTZ R9, R39, R40 ;  /* 0x0000002827097220 */ /* 0x000fe20000410000 */
[----:B------:R-:W-:Y:S01]  /*b950*/  HADD2.F32 R36, -RZ, R28.H1_H1 ;  /* 0x3000001cff247230 */ /* 0x000fe20000004100 */
[----:B------:R-:W-:Y:S01]  /*b960*/  F2FP.F16.F32.PACK_AB R13, R10, R13 ;  /* 0x0000000d0a0d723e */ /* 0x000fe200000000ff */
[----:B------:R-:W-:Y:S01]  /*b970*/  HADD2.F32 R37, -RZ, R5.H0_H0 ;  /* 0x20000005ff257230 */ /* 0x000fe20000004100 */
[----:B------:R-:W-:Y:S01]  /*b980*/  F2FP.F16.F32.PACK_AB R11, R12, R11 ;  /* 0x0000000b0c0b723e */ /* 0x000fe200000000ff */
[----:B------:R-:W-:Y:S02]  /*b990*/  HADD2.F32 R40, -RZ, R4.H0_H0 ;  /* 0x20000004ff287230 */ /* 0x000fe40000004100 */
[----:B------:R-:W-:Y:S01]  /*b9a0*/  FMUL.FTZ R4, R7, R6 ;  /* 0x0000000607047220 */ /* 0x000fe20000410000 */
[--C-:B------:R-:W-:Y:S02]  /*b9b0*/  HADD2.F32 R38, -RZ, R29.reuse.H0_H0 ;  /* 0x2000001dff267230 */ /* 0x100fe40000004100 */
[----:B------:R-:W-:Y:S01]  /*b9c0*/  FMUL.FTZ R5, R35, R36 ;  /* 0x0000002423057220 */ /* 0x000fe20000410000 */
[----:B------:R-:W-:Y:S01]  /*b9d0*/  HADD2.F32 R39, -RZ, R29.H1_H1 ;  /* 0x3000001dff277230 */ /* 0x000fe20000004100 */
[----:B------:R-:W-:Y:S01]  /*b9e0*/  F2FP.F16.F32.PACK_AB R9, R9, R8 ;  /* 0x000000080909723e */ /* 0x000fe200000000ff */
[----:B------:R-:W-:-:S02]  /*b9f0*/  FMUL.FTZ R6, R37, R38 ;  /* 0x0000002625067220 */ /* 0x000fc40000410000 */
[----:B------:R-:W-:Y:S01]  /*ba00*/  F2FP.F16.F32.PACK_AB R4, R5, R4 ;  /* 0x000000040504723e */ /* 0x000fe200000000ff */
[----:B------:R-:W-:Y:S01]  /*ba10*/  FMUL.FTZ R7, R39, R40 ;  /* 0x0000002827077220 */ /* 0x000fe20000410000 */
[C---:B------:R-:W-:Y:S02]  /*ba20*/  PRMT R16, R14.reuse, 0x7632, R16 ;  /* 0x000076320e107816 */ /* 0x040fe40000000010 */
[----:B------:R-:W-:Y:S02]  /*ba30*/  PRMT R31, R14, 0x7610, R31 ;  /* 0x000076100e1f7816 */ /* 0x000fe4000000001f */
[----:B------:R-:W-:Y:S02]  /*ba40*/  F2FP.F16.F32.PACK_AB R5, R7, R6 ;  /* 0x000000060705723e */ /* 0x000fe400000000ff */
[C---:B------:R-:W-:Y:S02]  /*ba50*/  PRMT R6, R4.reuse, 0x7632, R6 ;  /* 0x0000763204067816 */ /* 0x040fe40000000006 */
[----:B------:R-:W-:-:S02]  /*ba60*/  PRMT R7, R4, 0x7610, R7 ;  /* 0x0000761004077816 */ /* 0x000fc40000000007 */
[----:B------:R-:W-:Y:S02]  /*ba70*/  PRMT R32, R33, 0x7632, R32 ;  /* 0x0000763221207816 */ /* 0x000fe40000000020 */
[----:B------:R-:W-:Y:S02]  /*ba80*/  PRMT R14, R15, 0x7632, R14 ;  /* 0x000076320f0e7816 */ /* 0x000fe4000000000e */
[----:B------:R-:W-:Y:S02]  /*ba90*/  PRMT R12, R13, 0x7632, R12 ;  /* 0x000076320d0c7816 */ /* 0x000fe4000000000c */
[----:B------:R-:W-:Y:S02]  /*baa0*/  PRMT R10, R11, 0x7632, R10 ;  /* 0x000076320b0a7816 */ /* 0x000fe4000000000a */
[----:B------:R-:W-:Y:S02]  /*bab0*/  PRMT R8, R9, 0x7632, R8 ;  /* 0x0000763209087816 */ /* 0x000fe40000000008 */
[----:B------:R-:W-:Y:S01]  /*bac0*/  PRMT R4, R5, 0x7632, R4 ;  /* 0x0000763205047816 */ /* 0x000fe20000000004 */
[----:B------:R-:W-:Y:S06]  /*bad0*/  @!P0 BRA `(.L_x_2140) ;  /* 0xfffffff8009c8947 */ /* 0x000fec000383ffff */
[----:B------:R-:W-:Y:S05]  /*bae0*/  BSYNC B1 ;  /* 0x0000000000017941 */ /* 0x000fea0003800000 */
.L_x_2139:
        /* <DEDUP_REMOVED lines=8> */
[----:B------:R-:W-:Y:S02]  /*bb70*/  PRMT R28, R28, 0x7632, R28 ;  /* 0x000076321c1c7816 */ /* 0x000fe4000000001c */
[----:B------:R-:W-:-:S07]  /*bb80*/  PRMT R29, R29, 0x7632, R29 ;  /* 0x000076321d1d7816 */ /* 0x000fce000000001d */
.L_x_2138:
[----:B------:R-:W-:Y:S05]  /*bb90*/  BSYNC B0 ;  /* 0x0000000000007941 */ /* 0x000fea0003800000 */
.L_x_2137:
[----:B------:R-:W-:Y:S01]  /*bba0*/  ISETP.GE.U32.AND P1, PT, R3, R30, PT ;  /* 0x0000001e0300720c */ /* 0x000fe20003f26070 */
[----:B------:R-:W-:-:S12]  /*bbb0*/  BSSY B0, `(.L_x_2141) ;  /* 0x0000028000007945 */ /* 0x000fd80003800000 */
[----:B------:R-:W-:Y:S05]  /*bbc0*/  @P1 BRA `(.L_x_2142) ;  /* 0x0000000000981947 */ /* 0x000fea0003800000 */
[----:B------:R-:W-:-:S05]  /*bbd0*/  IMAD R20, R34, R3, RZ ;  /* 0x0000000322147224 */ /* 0x000fca00078e02ff */
[----:B------:R-:W-:-:S05]  /*bbe0*/  SHF.R.U32.HI R21, RZ, 0x2, R20 ;  /* 0x00000002ff157819 */ /* 0x000fca0000011614 */
[----:B------:R-:W-:-:S06]  /*bbf0*/  IMAD.WIDE.U32 R20, R21, 0x8, R18 ;  /* 0x0000000815147825 */ /* 0x000fcc00078e0012 */
[----:B------:R-:W2:Y:S01]  /*bc00*/  LDG.E.64 R20, desc[UR58][R20.64] ;  /* 0x0000003a14147981 */ /* 0x000ea2000c1e1b00 */
[----:B------:R-:W-:-:S04]  /*bc10*/  IADD3 R39, R3, R0, RZ ;  /* 0x0000000003277210 */ /* 0x000fc80007ffe0ff */
[----:B------:R-:W-:Y:S02]  /*bc20*/  ISETP.GE.U32.AND P0, PT, R39, R30, PT ;  /* 0x0000001e2700720c */ /* 0x000fe40003f06070 */
[----:B--2---:R-:W-:Y:S02]  /*bc30*/  PRMT R36, R36, 0x5410, R20 ;  /* 0x0000541024247816 */ /* 0x004fe40000000014 */
[----:B------:R-:W-:Y:S02]  /*bc40*/  PRMT R37, R20, 0x5432, R21 ;  /* 0x0000543214257816 */ /* 0x000fe40000000015 */
[----:B------:R-:W-:-:S07]  /*bc50*/  PRMT R38, R21, 0x7632, R38 ;  /* 0x0000763215267816 */ /* 0x000fce0000000026 */
[----:B------:R-:W-:Y:S05]  /*bc60*/  @P0 BRA `(.L_x_2142) ;  /* 0x0000000000700947 */ /* 0x000fea0003800000 */
[----:B------:R-:W-:-:S05]  /*bc70*/  IMAD R20, R34, R39, RZ ;  /* 0x0000002722147224 */ /* 0x000fca00078e02ff */
[----:B------:R-:W-:-:S05]  /*bc80*/  SHF.R.U32.HI R21, RZ, 0x2, R20 ;  /* 0x00000002ff157819 */ /* 0x000fca0000011614 */
[----:B------:R-:W-:-:S06]  /*bc90*/  IMAD.WIDE.U32 R20, R21, 0x8, R18 ;  /* 0x0000000815147825 */ /* 0x000fcc00078e0012 */
[----:B------:R-:W2:Y:S01]  /*bca0*/  LDG.E.64 R20, desc[UR58][R20.64] ;  /* 0x0000003a14147981 */ /* 0x000ea2000c1e1b00 */
[----:B------:R-:W-:-:S05]  /*bcb0*/  IMAD.IADD R39, R39, 0x1, R0 ;  /* 0x0000000127277824 */ /* 0x000fca00078e0200 */
[----:B------:R-:W-:Y:S02]  /*bcc0*/  ISETP.GE.U32.AND P0, PT, R39, R30, PT ;  /* 0x0000001e2700720c */ /* 0x000fe40003f06070 */
[--C-:B--2---:R-:W-:Y:S02]  /*bcd0*/  PRMT R35, R35, 0x5410, R20.reuse ;  /* 0x0000541023237816 */ /* 0x104fe40000000014 */
[----:B------:R-:W-:Y:S02]  /*bce0*/  PRMT R38, R38, 0x7610, R20 ;  /* 0x0000761026267816 */ /* 0x000fe40000000014 */
[C---:B------:R-:W-:Y:S02]  /*bcf0*/  PRMT R36, R21.reuse, 0x7610, R36 ;  /* 0x0000761015247816 */ /* 0x040fe40000000024 */
[----:B------:R-:W-:-:S05]  /*bd00*/  PRMT R40, R21, 0x7632, R40 ;  /* 0x0000763215287816 */ /* 0x000fca0000000028 */
[----:B------:R-:W-:Y:S05]  /*bd10*/  @P0 BRA `(.L_x_2142) ;  /* 0x0000000000440947 */ /* 0x000fea0003800000 */
[----:B------:R-:W-:Y:S01]  /*bd20*/  IADD3 R21, R39, R0, RZ ;  /* 0x0000000027157210 */ /* 0x000fe20007ffe0ff */
[----:B------:R-:W-:-:S03]  /*bd30*/  IMAD R39, R34, R39, RZ ;  /* 0x0000002722277224 */ /* 0x000fc600078e02ff */
[----:B------:R-:W-:Y:S02]  /*bd40*/  ISETP.GE.U32.AND P0, PT, R21, R30, PT ;  /* 0x0000001e1500720c */ /* 0x000fe40003f06070 */
[----:B------:R-:W-:-:S05]  /*bd50*/  SHF.R.U32.HI R25, RZ, 0x2, R39 ;  /* 0x00000002ff197819 */ /* 0x000fca0000011627 */
[----:B------:R-:W-:-:S06]  /*bd60*/  IMAD.WIDE.U32 R24, R25, 0x8, R18 ;  /* 0x0000000819187825 */ /* 0x000fcc00078e0012 */
[----:B------:R-:W-:-:S05]  /*bd70*/  @!P0 IMAD R34, R34, R21, RZ ;  /* 0x0000001522228224 */ /* 0x000fca00078e02ff */
[----:B------:R-:W-:-:S05]  /*bd80*/  @!P0 SHF.R.U32.HI R21, RZ, 0x2, R34 ;  /* 0x00000002ff158819 */ /* 0x000fca0000011622 */
[----:B------:R-:W-:Y:S02]  /*bd90*/  @!P0 IMAD.WIDE.U32 R20, R21, 0x8, R18 ;  /* 0x0000000815148825 */ /* 0x000fe400078e0012 */
[----:B------:R-:W2:Y:S04]  /*bda0*/  LDG.E.64 R18, desc[UR58][R24.64] ;  /* 0x0000003a18127981 */ /* 0x000ea8000c1e1b00 */
[----:B------:R-:W3:Y:S01]  /*bdb0*/  @!P0 LDG.E.64 R20, desc[UR58][R20.64] ;  /* 0x0000003a14148981 */ /* 0x000ee2000c1e1b00 */
[C---:B--2---:R-:W-:Y:S02]  /*bdc0*/  PRMT R25, R18.reuse, 0x5410, R19 ;  /* 0x0000541012197816 */ /* 0x044fe40000000013 */
[----:B------:R-:W-:Y:S02]  /*bdd0*/  PRMT R35, R18, 0x7632, R35 ;  /* 0x0000763212237816 */ /* 0x000fe40000000023 */
[----:B---3--:R-:W-:-:S02]  /*bde0*/  @!P0 PRMT R26, R20, 0x7610, R26 ;  /* 0x00007610141a8816 */ /* 0x008fc4000000001a */
[----:B------:R-:W-:Y:S02]  /*bdf0*/  PRMT R27, R19, 0x7632, R27 ;  /* 0x00007632131b7816 */ /* 0x000fe4000000001b */
[----:B------:R-:W-:Y:S02]  /*be00*/  @!P0 PRMT R28, R20, 0x7632, R28 ;  /* 0x00007632141c8816 */ /* 0x000fe4000000001c */
[----:B------:R-:W-:Y:S02]  /*be10*/  @!P0 PRMT R26, R26, 0x5410, R21 ;  /* 0x000054101a1a8816 */ /* 0x000fe40000000015 */
[----:B------:R-:W-:-:S07]  /*be20*/  @!P0 PRMT R29, R21, 0x7632, R29 ;  /* 0x00007632151d8816 */ /* 0x000fce000000001d */
.L_x_2142:
[----:B------:R-:W-:Y:S05]  /*be30*/  BSYNC B0 ;  /* 0x0000000000007941 */ /* 0x000fea0003800000 */
.L_x_2141:
[----:B------:R-:W-:Y:S04]  /*be40*/  BSSY B0, `(.L_x_2143) ;  /* 0x0000051000007945 */ /* 0x000fe80003800000 */
[----:B------:R-:W-:Y:S05]  /*be50*/  @P1 BRA `(.L_x_2144) ;  /* 0x00000004003c1947 */ /* 0x000fea0003800000 */
[----:B------:R-:W-:Y:S01]  /*be60*/  IADD3 R3, R3, R0, RZ ;  /* 0x0000000003037210 */ /* 0x000fe20007ffe0ff */
[----:B------:R-:W-:Y:S02]  /*be70*/  HADD2.F32 R33, -RZ, R33.H0_H0 ;  /* 0x20000021ff217230 */ /* 0x000fe40000004100 */
[----:B------:R-:W-:Y:S01]  /*be80*/  HADD2.F32 R32, -RZ, R32.H0_H0 ;  /* 0x20000020ff207230 */ /* 0x000fe20000004100 */
[----:B------:R-:W-:Y:S01]  /*be90*/  ISETP.GE.U32.AND P0, PT, R3, R30, PT ;  /* 0x0000001e0300720c */ /* 0x000fe20003f06070 */
[----:B------:R-:W-:Y:S02]  /*bea0*/  HADD2.F32 R31, -RZ, R31.H0_H0 ;  /* 0x2000001fff1f7230 */ /* 0x000fe40000004100 */
[----:B------:R-:W-:Y:S02]  /*beb0*/  HADD2.F32 R16, -RZ, R16.H0_H0 ;  /* 0x20000010ff107230 */ /* 0x000fe40000004100 */
[----:B------:R-:W-:Y:S02]  /*bec0*/  HADD2.F32 R18, -RZ, R36.H1_H1 ;  /* 0x30000024ff127230 */ /* 0x000fe40000004100 */
        /* <DEDUP_REMOVED lines=18> */
[----:B------:R-:W-:Y:S01]  /*bff0*/  FMUL.FTZ R18, R18, R19 ;  /* 0x0000001312127220 */ /* 0x000fe20000410000 */
[----:B------:R-:W-:Y:S02]  /*c000*/  IMAD.IADD R19, R3, 0x1, R0 ;  /* 0x0000000103137824 */ /* 0x000fe400078e0200 */
[----:B------:R-:W-:-:S02]  /*c010*/  HADD2.F32 R14, -RZ, R14.H0_H0 ;  /* 0x2000000eff0e7230 */ /* 0x000fc40000004100 */
[----:B------:R-:W-:Y:S01]  /*c020*/  HADD2.F32 R12, -RZ, R35.H1_H1 ;  /* 0x30000023ff0c7230 */ /* 0x000fe20000004100 */
[----:B------:R-:W-:Y:S01]  /*c030*/  ISETP.GE.U32.AND P0, PT, R19, R30, PT ;  /* 0x0000001e1300720c */ /* 0x000fe20003f06070 */
[----:B------:R-:W-:Y:S02]  /*c040*/  HADD2.F32 R13, -RZ, R38.H1_H1 ;  /* 0x30000026ff0d7230 */ /* 0x000fe40000004100 */
[----:B------:R-:W-:Y:S02]  /*c050*/  HADD2.F32 R21, -RZ, R40.H0_H0 ;  /* 0x20000028ff157230 */ /* 0x000fe40000004100 */
        /* <DEDUP_REMOVED lines=18> */
[----:B------:R-:W-:Y:S01]  /*c180*/  FMUL.FTZ R8, R11, R8 ;  /* 0x000000080b087220 */ /* 0x000fe20000410000 */
[----:B------:R-:W-:Y:S02]  /*c190*/  HADD2.F32 R18, -RZ, R25.H1_H1 ;  /* 0x30000019ff127230 */ /* 0x000fe40000004100 */
[----:B------:R-:W-:Y:S01]  /*c1a0*/  FMUL.FTZ R35, R10, R35 ;  /* 0x000000230a237220 */ /* 0x000fe20000410000 */
[----:B------:R-:W-:Y:S02]  /*c1b0*/  HADD2.F32 R20, -RZ, R27.H0_H0 ;  /* 0x2000001bff147230 */ /* 0x000fe40000004100 */
[----:B------:R-:W-:Y:S02]  /*c1c0*/  FMUL.FTZ R9, R9, R18 ;  /* 0x0000001209097220 */ /* 0x000fe40000410000 */
[----:B------:R-:W-:Y:S01]  /*c1d0*/  F2FP.F16.F32.PACK_AB R8, R35, R8 ;  /* 0x000000082308723e */ /* 0x000fe200000000ff */
[----:B------:R-:W-:-:S03]  /*c1e0*/  FMUL.FTZ R20, R3, R20 ;  /* 0x0000001403147220 */ /* 0x000fc60000410000 */
[----:B------:R-:W-:Y:S02]  /*c1f0*/  PRMT R10, R8, 0x7632, R10 ;  /* 0x00007632080a7816 */ /* 0x000fe4000000000a */
[----:B------:R-:W-:Y:S02]  /*c200*/  F2FP.F16.F32.PACK_AB R9, R20, R9 ;  /* 0x000000091409723e */ /* 0x000fe400000000ff */
[----:B------:R-:W-:Y:S02]  /*c210*/  PRMT R11, R8, 0x7610, R11 ;  /* 0x00007610080b7816 */ /* 0x000fe4000000000b */
[----:B------:R-:W-:Y:S01]  /*c220*/  PRMT R8, R9, 0x7632, R8 ;  /* 0x0000763209087816 */ /* 0x000fe20000000008 */
[----:B------:R-:W-:Y:S06]  /*c230*/  @P0 BRA `(.L_x_2144) ;  /* 0x0000000000440947 */ /* 0x000fec0003800000 */
[----:B------:R-:W-:Y:S02]  /*c240*/  HADD2.F32 R0, -RZ, R26.H0_H0 ;  /* 0x2000001aff007230 */ /* 0x000fe40000004100 */
[----:B------:R-:W-:Y:S02]  /*c250*/  HADD2.F32 R7, -RZ, R7.H0_H0 ;  /* 0x20000007ff077230 */ /* 0x000fe40000004100 */
[----:B------:R-:W-:Y:S02]  /*c260*/  HADD2.F32 R6, -RZ, R6.H0_H0 ;  /* 0x20000006ff067230 */ /* 0x000fe40000004100 */
[----:B------:R-:W-:Y:S02]  /*c270*/  HADD2.F32 R5, -RZ, R5.H0_H0 ;  /* 0x20000005ff057230 */ /* 0x000fe40000004100 */
[----:B------:R-:W-:Y:S01]  /*c280*/  FMUL.FTZ R0, R7, R0 ;  /* 0x0000000007007220 */ /* 0x000fe20000410000 */
[----:B------:R-:W-:Y:S02]  /*c290*/  HADD2.F32 R4, -RZ, R4.H0_H0 ;  /* 0x20000004ff047230 */ /* 0x000fe40000004100 */
[----:B------:R-:W-:-:S02]  /*c2a0*/  HADD2.F32 R3, -RZ, R28.H0_H0 ;  /* 0x2000001cff037230 */ /* 0x000fc40000004100 */
[----:B------:R-:W-:Y:S02]  /*c2b0*/  HADD2.F32 R26, -RZ, R26.H1_H1 ;  /* 0x3000001aff1a7230 */ /* 0x000fe40000004100 */
        /* <DEDUP_REMOVED lines=8> */
[----:B------:R-:W-:-:S07]  /*c340*/  PRMT R4, R5, 0x7632, R4 ;  /* 0x0000763205047816 */ /* 0x000fce0000000004 */
.L_x_2144:
[----:B------:R-:W-:Y:S05]  /*c350*/  BSYNC B0 ;  /* 0x0000000000007941 */ /* 0x000fea0003800000 */
.L_x_2143:
[----:B------:R-:W-:Y:S02]  /*c360*/  HADD2.F32 R18, -RZ, R13.H0_H0 ;  /* 0x2000000dff127230 */ /* 0x000fe40000004100 */
[----:B------:R-:W-:Y:S02]  /*c370*/  HADD2.F32 R13, -RZ, R16.H0_H0 ;  /* 0x20000010ff0d7230 */ /* 0x000fe40000004100 */
[----:B------:R-:W-:Y:S02]  /*c380*/  HADD2.F32 R0, -RZ, R33.H0_H0 ;  /* 0x20000021ff007230 */ /* 0x000fe40000004100 */
[----:B------:R-:W-:Y:S02]  /*c390*/  HADD2.F32 R15, -RZ, R15.H0_H0 ;  /* 0x2000000fff0f7230 */ /* 0x000fe40000004100 */
[----:B------:R-:W-:Y:S02]  /*c3a0*/  HADD2.F32 R3, -RZ, R32.H0_H0 ;  /* 0x20000020ff037230 */ /* 0x000fe40000004100 */
[----:B------:R-:W-:-:S02]  /*c3b0*/  HADD2.F32 R14, -RZ, R14.H0_H0 ;  /* 0x2000000eff0e7230 */ /* 0x000fc40000004100 */
[----:B------:R-:W-:Y:S01]  /*c3c0*/  FMUL.FTZ R0, R0, R15 ;  /* 0x0000000f00007220 */ /* 0x000fe20000410000 */
[----:B------:R-:W-:Y:S02]  /*c3d0*/  HADD2.F32 R31, -RZ, R31.H0_H0 ;  /* 0x2000001fff1f7230 */ /* 0x000fe40000004100 */
[----:B------:R-:W-:Y:S02]  /*c3e0*/  HADD2.F32 R16, -RZ, R12.H0_H0 ;  /* 0x2000000cff107230 */ /* 0x000fe40000004100 */
[----:B------:R-:W-:Y:S01]  /*c3f0*/  FMUL.FTZ R3, R3, R14 ;  /* 0x0000000e03037220 */ /* 0x000fe20000410000 */
[----:B------:R-:W-:Y:S02]  /*c400*/  HADD2.F32 R14, -RZ, R11.H0_H0 ;  /* 0x2000000bff0e7230 */ /* 0x000fe40000004100 */
[----:B------:R-:W-:Y:S01]  /*c410*/  FMUL.FTZ R12, R31, R18 ;  /* 0x000000121f0c7220 */ /* 0x000fe20000410000 */
[----:B------:R-:W-:Y:S02]  /*c420*/  HADD2.F32 R11, -RZ, R10.H0_H0 ;  /* 0x2000000aff0b7230 */ /* 0x000fe40000004100 */
[----:B------:R-:W-:Y:S01]  /*c430*/  FMUL.FTZ R13, R13, R16 ;  /* 0x000000100d0d7220 */ /* 0x000fe20000410000 */
[----:B------:R-:W-:Y:S01]  /*c440*/  F2FP.F16.F32.PACK_AB R0, R3, R0 ;  /* 0x000000000300723e */ /* 0x000fe200000000ff */
[----:B------:R-:W-:-:S02]  /*c450*/  HADD2.F32 R10, -RZ, R9.H0_H0 ;  /* 0x20000009ff0a7230 */ /* 0x000fc40000004100 */
[----:B------:R-:W-:Y:S01]  /*c460*/  HADD2.F32 R9, -RZ, R8.H0_H0 ;  /* 0x20000008ff097230 */ /* 0x000fe20000004100 */
[----:B------:R-:W-:Y:S01]  /*c470*/  F2FP.F16.F32.PACK_AB R12, R13, R12 ;  /* 0x0000000c0d0c723e */ /* 0x000fe200000000ff */
[--C-:B------:R-:W-:Y:S02]  /*c480*/  HADD2.F32 R3, -RZ, R0.reuse.H0_H0 ;  /* 0x20000000ff037230 */ /* 0x100fe40000004100 */
[----:B------:R-:W-:Y:S02]  /*c490*/  HADD2.F32 R0, -RZ, R0.H1_H1 ;  /* 0x30000000ff007230 */ /* 0x000fe40000004100 */
[--C-:B------:R-:W-:Y:S02]  /*c4a0*/  HADD2.F32 R13, -RZ, R12.reuse.H0_H0 ;  /* 0x2000000cff0d7230 */ /* 0x100fe40000004100 */
[----:B------:R-:W-:Y:S01]  /*c4b0*/  FMUL.FTZ R3, R14, R3 ;  /* 0x000000030e037220 */ /* 0x000fe20000410000 */
[----:B------:R-:W-:Y:S02]  /*c4c0*/  HADD2.F32 R12, -RZ, R12.H1_H1 ;  /* 0x3000000cff0c7230 */ /* 0x000fe40000004100 */
[----:B------:R-:W-:Y:S01]  /*c4d0*/  FMUL.FTZ R0, R11, R0 ;  /* 0x000000000b007220 */ /* 0x000fe20000410000 */
[----:B------:R-:W-:-:S02]  /*c4e0*/  HADD2.F32 R7, -RZ, R7.H0_H0 ;  /* 0x20000007ff077230 */ /* 0x000fc40000004100 */
[----:B------:R-:W-:Y:S01]  /*c4f0*/  FMUL.FTZ R13, R10, R13 ;  /* 0x0000000d0a0d7220 */ /* 0x000fe20000410000 */
[----:B------:R-:W-:Y:S02]  /*c500*/  HADD2.F32 R6, -RZ, R6.H0_H0 ;  /* 0x20000006ff067230 */ /* 0x000fe40000004100 */
[----:B------:R-:W-:Y:S01]  /*c510*/  FMUL.FTZ R12, R9, R12 ;  /* 0x0000000c090c7220 */ /* 0x000fe20000410000 */
[----:B------:R-:W-:Y:S01]  /*c520*/  F2FP.F16.F32.PACK_AB R3, R0, R3 ;  /* 0x000000030003723e */ /* 0x000fe200000000ff */
[----:B------:R-:W-:Y:S02]  /*c530*/  HADD2.F32 R5, -RZ, R5.H0_H0 ;  /* 0x20000005ff057230 */ /* 0x000fe40000004100 */
[----:B------:R-:W-:Y:S01]  /*c540*/  HADD2.F32 R4, -RZ, R4.H0_H0 ;  /* 0x20000004ff047230 */ /* 0x000fe20000004100 */
[----:B------:R-:W-:Y:S01]  /*c550*/  F2FP.F16.F32.PACK_AB R13, R12, R13 ;  /* 0x0000000d0c0d723e */ /* 0x000fe200000000ff */
[--C-:B------:R-:W-:Y:S02]  /*c560*/  HADD2.F32 R0, -RZ, R3.reuse.H0_H0 ;  /* 0x20000003ff007230 */ /* 0x100fe40000004100 */
[----:B------:R-:W-:-:S02]  /*c570*/  HADD2.F32 R3, -RZ, R3.H1_H1 ;  /* 0x30000003ff037230 */ /* 0x000fc40000004100 */
[--C-:B------:R-:W-:Y:S02]  /*c580*/  HADD2.F32 R8, -RZ, R13.reuse.H0_H0 ;  /* 0x2000000dff087230 */ /* 0x100fe40000004100 */
[----:B------:R-:W-:Y:S01]  /*c590*/  FMUL.FTZ R0, R7, R0 ;  /* 0x0000000007007220 */ /* 0x000fe20000410000 */
[----:B------:R-:W-:Y:S02]  /*c5a0*/  HADD2.F32 R13, -RZ, R13.H1_H1 ;  /* 0x3000000dff0d7230 */ /* 0x000fe40000004100 */
        /* <DEDUP_REMOVED lines=9> */
[----:B------:R-:W-:Y:S06]  /*c640*/  BRA `(.L_x_2103) ;  /* 0x0000001000987947 */ /* 0x000fec0003800000 */
.L_x_2119:
        /* <DEDUP_REMOVED lines=36> */
.L_x_2148:
[----:B------:R-:W-:Y:S02]  /*c890*/  SHF.R.U32.HI R21, RZ, 0x2, R33 ;  /* 0x00000002ff157819 */ /* 0x000fe40000011621 */
[----:B------:R-:W-:-:S03]  /*c8a0*/  IADD3 R33, R33, R0, RZ ;  /* 0x0000000021217210 */ /* 0x000fc60007ffe0ff */
        /* <DEDUP_REMOVED lines=28> */
[--C-:B------:R-:W-:Y:S02]  /*ca70*/  HADD2.F32 R13, -RZ, R21.reuse.H0_H0 ;  /* 0x20000015ff0d7230 */ /* 0x100fe40000004100 */
[----:B------:R-:W-:Y:S01]  /*ca80*/  FMUL.FTZ R31, R32, R31 ;  /* 0x0000001f201f7220 */ /* 0x000fe20000410000 */
[----:B------:R-:W-:Y:S01]  /*ca90*/  FMUL.FTZ R32, R34, R35 ;  /* 0x0000002322207220 */ /* 0x000fe20000410000 */
[----:B------:R-:W-:Y:S02]  /*caa0*/  HADD2.F32 R34, -RZ, R14.H0_H0 ;  /* 0x2000000eff227230 */ /* 0x000fe40000004100 */
[----:B------:R-:W-:Y:S01]  /*cab0*/  FMUL.FTZ R13, R16, R13 ;  /* 0x0000000d100d7220 */ /* 0x000fe20000410000 */
[----:B------:R-:W-:Y:S02]  /*cac0*/  HADD2.F32 R14, -RZ, R21.H1_H1 ;  /* 0x30000015ff0e7230 */ /* 0x000fe40000004100 */
[--C-:B---3--:R-:W-:Y:S01]  /*cad0*/  HADD2.F32 R37, -RZ, R24.reuse.H1_H1 ;  /* 0x30000018ff257230 */ /* 0x108fe20000004100 */
[----:B------:R-:W-:Y:S01]  /*cae0*/  F2FP.F16.F32.PACK_AB R32, R32, R31 ;  /* 0x0000001f2020723e */ /* 0x000fe200000000ff */
[----:B------:R-:W-:-:S02]  /*caf0*/  HADD2.F32 R35, -RZ, R24.H0_H0 ;  /* 0x20000018ff237230 */ /* 0x000fc40000004100 */
[----:B------:R-:W-:Y:S01]  /*cb00*/  FMUL.FTZ R14, R15, R14 ;  /* 0x0000000e0f0e7220 */ /* 0x000fe20000410000 */
[----:B------:R-:W-:Y:S02]  /*cb10*/  HADD2.F32 R39, -RZ, R25.H0_H0 ;  /* 0x20000019ff277230 */ /* 0x000fe40000004100 */
[----:B------:R-:W-:Y:S01]  /*cb20*/  FMUL.FTZ R16, R36, R37 ;  /* 0x0000002524107220 */ /* 0x000fe20000410000 */
[----:B------:R-:W-:Y:S02]  /*cb30*/  HADD2.F32 R36, -RZ, R8.H0_H0 ;  /* 0x20000008ff247230 */ /* 0x000fe40000004100 */
[----:B------:R-:W-:Y:S01]  /*cb40*/  FMUL.FTZ R15, R34, R35 ;  /* 0x00000023220f7220 */ /* 0x000fe20000410000 */
[----:B------:R-:W-:Y:S02]  /*cb50*/  HADD2.F32 R34, -RZ, R9.H0_H0 ;  /* 0x20000009ff227230 */ /* 0x000fe40000004100 */
[----:B------:R-:W-:Y:S01]  /*cb60*/  FMUL.FTZ R12, R12, R39 ;  /* 0x000000270c0c7220 */ /* 0x000fe20000410000 */
[----:B------:R-:W-:Y:S01]  /*cb70*/  HADD2.F32 R8, -RZ, R25.H1_H1 ;  /* 0x30000019ff087230 */ /* 0x000fe20000004100 */
[----:B------:R-:W-:Y:S01]  /*cb80*/  F2FP.F16.F32.PACK_AB R13, R14, R13 ;  /* 0x0000000d0e0d723e */ /* 0x000fe200000000ff */
[--C-:B----4-:R-:W-:Y:S01]  /*cb90*/  HADD2.F32 R9, -RZ, R26.reuse.H0_H0 ;  /* 0x2000001aff097230 */ /* 0x110fe20000004100 */
[----:B------:R-:W-:Y:S01]  /*cba0*/  F2FP.F16.F32.PACK_AB R14, R16, R15 ;  /* 0x0000000f100e723e */ /* 0x000fe200000000ff */
[----:B------:R-:W-:-:S02]  /*cbb0*/  HADD2.F32 R35, -RZ, R26.H1_H1 ;  /* 0x3000001aff237230 */ /* 0x000fc40000004100 */
[----:B------:R-:W-:Y:S01]  /*cbc0*/  FMUL.FTZ R7, R11, R8 ;  /* 0x000000080b077220 */ /* 0x000fe20000410000 */
[--C-:B------:R-:W-:Y:S02]  /*cbd0*/  HADD2.F32 R37, -RZ, R27.reuse.H0_H0 ;  /* 0x2000001bff257230 */ /* 0x100fe40000004100 */
[----:B------:R-:W-:Y:S01]  /*cbe0*/  FMUL.FTZ R8, R10, R9 ;  /* 0x000000090a087220 */ /* 0x000fe20000410000 */
[----:B------:R-:W-:Y:S02]  /*cbf0*/  HADD2.F32 R39, -RZ, R27.H1_H1 ;  /* 0x3000001bff277230 */ /* 0x000fe40000004100 */
[----:B------:R-:W-:Y:S01]  /*cc00*/  FMUL.FTZ R9, R34, R35 ;  /* 0x0000002322097220 */ /* 0x000fe20000410000 */
[----:B------:R-:W-:Y:S02]  /*cc10*/  HADD2.F32 R11, -RZ, R5.H0_H0 ;  /* 0x20000005ff0b7230 */ /* 0x000fe40000004100 */
[----:B------:R-:W-:Y:S01]  /*cc20*/  FMUL.FTZ R10, R36, R37 ;  /* 0x00000025240a7220 */ /* 0x000fe20000410000 */
[----:B------:R-:W-:-:S02]  /*cc30*/  HADD2.F32 R34, -RZ, R4.H0_H0 ;  /* 0x20000004ff227230 */ /* 0x000fc40000004100 */
[----:B------:R-:W-:Y:S01]  /*cc40*/  FMUL.FTZ R35, R38, R39 ;  /* 0x0000002726237220 */ /* 0x000fe20000410000 */
[--C-:B-----5:R-:W-:Y:S01]  /*cc50*/  HADD2.F32 R5, -RZ, R28.reuse.H0_H0 ;  /* 0x2000001cff057230 */ /* 0x120fe20000004100 */
[----:B------:R-:W-:Y:S01]  /*cc60*/  F2FP.F16.F32.PACK_AB R8, R9, R8 ;  /* 0x000000080908723e */ /* 0x000fe200000000ff */
[----:B------:R-:W-:Y:S01]  /*cc70*/  HADD2.F32 R4, -RZ, R28.H1_H1 ;  /* 0x3000001cff047230 */ /* 0x000fe20000004100 */
        /* <DEDUP_REMOVED lines=15> */
[C---:B------:R-:W-:Y:S02]  /*cd70*/  PRMT R5, R3.reuse, 0x7632, R5 ;  /* 0x0000763203057816 */ /* 0x040fe40000000005 */
[----:B------:R-:W-:Y:S02]  /*cd80*/  PRMT R6, R3, 0x7610, R6 ;  /* 0x0000761003067816 */ /* 0x000fe40000000006 */
[----:B------:R-:W-:Y:S02]  /*cd90*/  PRMT R31, R32, 0x7632, R31 ;  /* 0x00007632201f7816 */ /* 0x000fe4000000001f */
[----:B------:R-:W-:Y:S02]  /*cda0*/  PRMT R13, R14, 0x7632, R13 ;  /* 0x000076320e0d7816 */ /* 0x000fe4000000000d */
[----:B------:R-:W-:Y:S02]  /*cdb0*/  PRMT R11, R12, 0x7632, R11 ;  /* 0x000076320c0b7816 */ /* 0x000fe4000000000b */
[----:B------:R-:W-:-:S02]  /*cdc0*/  PRMT R7, R35, 0x7632, R7 ;  /* 0x0000763223077816 */ /* 0x000fc40000000007 */
[----:B------:R-:W-:Y:S02]  /*cdd0*/  PRMT R8, R35, 0x7610, R8 ;  /* 0x0000761023087816 */ /* 0x000fe40000000008 */
[----:B------:R-:W-:Y:S01]  /*cde0*/  PRMT R3, R4, 0x7632, R3 ;  /* 0x0000763204037816 */ /* 0x000fe20000000003 */
[----:B------:R-:W-:Y:S06]  /*cdf0*/  @!P0 BRA `(.L_x_2148) ;  /* 0xfffffff800a48947 */ /* 0x000fec000383ffff */
[----:B------:R-:W-:Y:S05]  /*ce00*/  BSYNC B1 ;  /* 0x0000000000017941 */ /* 0x000fea0003800000 */
.L_x_2147:
        /* <DEDUP_REMOVED lines=8> */
.L_x_2146:
[----:B------:R-:W-:Y:S05]  /*ce90*/  BSYNC B0 ;  /* 0x0000000000007941 */ /* 0x000fea0003800000 */
.L_x_2145:
[----:B------:R-:W-:Y:S01]  /*cea0*/  ISETP.GE.U32.AND P1, PT, R33, R30, PT ;  /* 0x0000001e2100720c */ /* 0x000fe20003f26070 */
[----:B------:R-:W-:-:S12]  /*ceb0*/  BSSY B0, `(.L_x_2149) ;  /* 0x0000020000007945 */ /* 0x000fd80003800000 */
[----:B------:R-:W-:Y:S05]  /*cec0*/  @P1 BRA `(.L_x_2150) ;  /* 0x0000000000781947 */ /* 0x000fea0003800000 */
[----:B------:R-:W-:-:S05]  /*ced0*/  SHF.R.U32.HI R21, RZ, 0x2, R33 ;  /* 0x00000002ff157819 */ /* 0x000fca0000011621 */
[----:B------:R-:W-:-:S06]  /*cee0*/  IMAD.WIDE.U32 R20, R21, 0x8, R18 ;  /* 0x0000000815147825 */ /* 0x000fcc00078e0012 */
[----:B------:R-:W2:Y:S01]  /*cef0*/  LDG.E.64 R20, desc[UR58][R20.64] ;  /* 0x0000003a14147981 */ /* 0x000ea2000c1e1b00 */
[----:B------:R-:W-:-:S04]  /*cf00*/  IADD3 R37, R33, R0, RZ ;  /* 0x0000000021257210 */ /* 0x000fc80007ffe0ff */
[----:B------:R-:W-:Y:S02]  /*cf10*/  ISETP.GE.U32.AND P0, PT, R37, R30, PT ;  /* 0x0000001e2500720c */ /* 0x000fe40003f06070 */
[----:B--2---:R-:W-:Y:S02]  /*cf20*/  PRMT R34, R20, 0x7610, R20 ;  /* 0x0000761014227816 */ /* 0x004fe40000000014 */
[----:B------:R-:W-:-:S09]  /*cf30*/  PRMT R35, R21, 0x7610, R21 ;  /* 0x0000761015237816 */ /* 0x000fd20000000015 */
[----:B------:R-:W-:Y:S05]  /*cf40*/  @P0 BRA `(.L_x_2150) ;  /* 0x0000000000580947 */ /* 0x000fea0003800000 */
[----:B------:R-:W-:-:S05]  /*cf50*/  SHF.R.U32.HI R21, RZ, 0x2, R37 ;  /* 0x00000002ff157819 */ /* 0x000fca0000011625 */
[----:B------:R-:W-:-:S06]  /*cf60*/  IMAD.WIDE.U32 R20, R21, 0x8, R18 ;  /* 0x0000000815147825 */ /* 0x000fcc00078e0012 */
[----:B------:R-:W2:Y:S01]  /*cf70*/  LDG.E.64 R20, desc[UR58][R20.64] ;  /* 0x0000003a14147981 */ /* 0x000ea2000c1e1b00 */
        /* <DEDUP_REMOVED lines=8> */
[----:B------:R-:W-:-:S10]  /*d000*/  IMAD.WIDE.U32 R24, R25, 0x8, R18 ;  /* 0x0000000819187825 */ /* 0x000fd400078e0012 */
[----:B------:R-:W-:-:S05]  /*d010*/  @!P0 SHF.R.U32.HI R21, RZ, 0x2, R21 ;  /* 0x00000002ff158819 */ /* 0x000fca0000011615 */
[----:B------:R-:W-:Y:S02]  /*d020*/  @!P0 IMAD.WIDE.U32 R20, R21, 0x8, R18 ;  /* 0x0000000815148825 */ /* 0x000fe400078e0012 */
[----:B------:R-:W2:Y:S04]  /*d030*/  LDG.E.64 R18, desc[UR58][R24.64] ;  /* 0x0000003a18127981 */ /* 0x000ea8000c1e1b00 */
[----:B------:R-:W3:Y:S01]  /*d040*/  @!P0 LDG.E.64 R20, desc[UR58][R20.64] ;  /* 0x0000003a14148981 */ /* 0x000ee2000c1e1b00 */
[----:B--2---:R-:W-:Y:S02]  /*d050*/  PRMT R25, R18, 0x7610, R18 ;  /* 0x0000761012197816 */ /* 0x004fe40000000012 */
[----:B------:R-:W-:Y:S02]  /*d060*/  PRMT R27, R19, 0x7610, R19 ;  /* 0x00007610131b7816 */ /* 0x000fe40000000013 */
[----:B---3--:R-:W-:-:S02]  /*d070*/  @!P0 PRMT R26, R20, 0x7610, R26 ;  /* 0x00007610141a8816 */ /* 0x008fc4000000001a */
[----:B------:R-:W-:Y:S02]  /*d080*/  @!P0 PRMT R28, R20, 0x7632, R28 ;  /* 0x00007632141c8816 */ /* 0x000fe4000000001c */
[----:B------:R-:W-:Y:S02]  /*d090*/  @!P0 PRMT R26, R26, 0x5410, R21 ;  /* 0x000054101a1a8816 */ /* 0x000fe40000000015 */
[----:B------:R-:W-:-:S07]  /*d0a0*/  @!P0 PRMT R29, R21, 0x7632, R29 ;  /* 0x00007632151d8816 */ /* 0x000fce000000001d */
.L_x_2150:
[----:B------:R-:W-:Y:S05]  /*d0b0*/  BSYNC B0 ;  /* 0x0000000000007941 */ /* 0x000fea0003800000 */
.L_x_2149:
        /* <DEDUP_REMOVED lines=8> */
[----:B------:R-:W-:Y:S01]  /*d140*/  FMUL.FTZ R19, R32, R19 ;  /* 0x0000001320137220 */ /* 0x000fe20000410000 */
[----:B------:R-:W-:-:S02]  /*d150*/  HADD2.F32 R15, -RZ, R15.H0_H0 ;  /* 0x2000000fff0f7230 */ /* 0x000fc40000004100 */
[----:B------:R-:W-:Y:S02]  /*d160*/  HADD2.F32 R34, -RZ, R34.H1_H1 ;  /* 0x30000022ff227230 */ /* 0x000fe40000004100 */
[--C-:B------:R-:W-:Y:S02]  /*d170*/  HADD2.F32 R21, -RZ, R35.reuse.H0_H0 ;  /* 0x20000023ff157230 */ /* 0x100fe40000004100 */
        /* <DEDUP_REMOVED lines=8> */
[----:B------:R-:W-:Y:S01]  /*d200*/  PRMT R15, R16, 0x7632, R15 ;  /* 0x00007632100f7816 */ /* 0x000fe2000000000f */
[----:B------:R-:W-:Y:S06]  /*d210*/  @P0 BRA `(.L_x_2152) ;  /* 0x0000000000e80947 */ /* 0x000fec0003800000 */
[----:B------:R-:W-:Y:S02]  /*d220*/  IMAD.IADD R33, R33, 0x1, R0 ;  /* 0x0000000121217824 */ /* 0x000fe400078e0200 */
[----:B------:R-:W-:Y:S02]  /*d230*/  HADD2.F32 R18, -RZ, R11.H0_H0 ;  /* 0x2000000bff127230 */ /* 0x000fe40000004100 */
[----:B------:R-:W-:Y:S01]  /*d240*/  HADD2.F32 R11, -RZ, R36.H0_H0 ;  /* 0x20000024ff0b7230 */ /* 0x000fe20000004100 */
[----:B------:R-:W-:Y:S01]  /*d250*/  ISETP.GE.U32.AND P0, PT, R33, R30, PT ;  /* 0x0000001e2100720c */ /* 0x000fe20003f06070 */
[----:B------:R-:W-:Y:S02]  /*d260*/  HADD2.F32 R14, -RZ, R14.H0_H0 ;  /* 0x2000000eff0e7230 */ /* 0x000fe40000004100 */
[----:B------:R-:W-:Y:S02]  /*d270*/  HADD2.F32 R13, -RZ, R13.H0_H0 ;  /* 0x2000000dff0d7230 */ /* 0x000fe40000004100 */
[----:B------:R-:W-:-:S02]  /*d280*/  HADD2.F32 R36, -RZ, R36.H1_H1 ;  /* 0x30000024ff247230 */ /* 0x000fc40000004100 */
[----:B------:R-:W-:Y:S01]  /*d290*/  FMUL.FTZ R11, R14, R11 ;  /* 0x0000000b0e0b7220 */ /* 0x000fe20000410000 */
[----:B------:R-:W-:Y:S02]  /*d2a0*/  HADD2.F32 R12, -RZ, R12.H0_H0 ;  /* 0x2000000cff0c7230 */ /* 0x000fe40000004100 */
[--C-:B------:R-:W-:Y:S02]  /*d2b0*/  HADD2.F32 R19, -RZ, R38.reuse.H0_H0 ;  /* 0x20000026ff137230 */ /* 0x100fe40000004100 */
[----:B------:R-:W-:Y:S01]  /*d2c0*/  FMUL.FTZ R36, R13, R36 ;  /* 0x000000240d247220 */ /* 0x000fe20000410000 */
[----:B------:R-:W-:Y:S02]  /*d2d0*/  HADD2.F32 R21, -RZ, R38.H1_H1 ;  /* 0x30000026ff157230 */ /* 0x000fe40000004100 */
        /* <DEDUP_REMOVED lines=45> */
[----:B------:R-:W-:-:S07]  /*d5b0*/  PRMT R3, R4, 0x7632, R3 ;  /* 0x0000763204037816 */ /* 0x000fce0000000003 */
.L_x_2152:
[----:B------:R-:W-:Y:S05]  /*d5c0*/  BSYNC B0 ;  /* 0x0000000000007941 */ /* 0x000fea0003800000 */
.L_x_2151:
        /* <DEDUP_REMOVED lines=8> */
[----:B------:R-:W-:Y:S01]  /*d650*/  FMUL.FTZ R0, R0, R19 ;  /* 0x0000001300007220 */ /* 0x000fe20000410000 */
[----:B------:R-:W-:Y:S02]  /*d660*/  HADD2.F32 R18, -RZ, R11.H0_H0 ;  /* 0x2000000bff127230 */ /* 0x000fe40000004100 */
[----:B------:R-:W-:Y:S01]  /*d670*/  FMUL.FTZ R11, R31, R14 ;  /* 0x0000000e1f0b7220 */ /* 0x000fe20000410000 */
[----:B------:R-:W-:Y:S02]  /*d680*/  HADD2.F32 R10, -RZ, R10.H0_H0 ;  /* 0x2000000aff0a7230 */ /* 0x000fe40000004100 */
        /* <DEDUP_REMOVED lines=33> */
[----:B------:R-:W-:-:S07]  /*d8a0*/  PRMT R16, R4, 0x7610, R16 ;  /* 0x0000761004107816 */ /* 0x000fce0000000010 */
.L_x_2103:
[----:B------:R-:W-:Y:S05]  /*d8b0*/  BSYNC B6 ;  /* 0x0000000000067941 */ /* 0x000fea0003800000 */
.L_x_2102:
[----:B------:R-:W-:Y:S02]  /*d8c0*/  ULDC UR4, c[0x0][0x230] ;  /* 0x00008c0000047ab9 */ /* 0x000fe40000000800 */
[----:B------:R-:W-:-:S13]  /*d8d0*/  ISETP.NE.AND P0, PT, RZ, UR4, PT ;  /* 0x00000004ff007c0c */ /* 0x000fda000bf05270 */
[----:B------:R-:W-:Y:S05]  /*d8e0*/  @!P0 BRA `(.L_x_2153) ;  /* 0x0000000000c88947 */ /* 0x000fea0003800000 */
[----:B------:R-:W1:Y:S01]  /*d8f0*/  S2R R4, SR_CgaCtaId ;  /* 0x0000000000047919 */ /* 0x000e620000008800 */
[----:B------:R-:W2:Y:S01]  /*d900*/  LDC R11, c[0x0][RZ] ;  /* 0x00000000ff0b7b82 */ /* 0x000ea20000000800 */
[----:B------:R-:W-:Y:S02]  /*d910*/  MOV R0, 0x400 ;  /* 0x0000040000007802 */ /* 0x000fe40000000f00 */
[----:B------:R-:W-:Y:S02]  /*d920*/  PRMT R6, R28, 0x5410, R25 ;  /* 0x000054101c067816 */ /* 0x000fe40000000019 */
[----:B------:R-:W-:Y:S02]  /*d930*/  IADD3 R3, R0, 0x10, RZ ;  /* 0x0000001000037810 */ /* 0x000fe40007ffe0ff */
[----:B------:R-:W-:Y:S01]  /*d940*/  PRMT R7, R19, 0x5410, R16 ;  /* 0x0000541013077816 */ /* 0x000fe20000000010 */
[----:B------:R-:W3:Y:S01]  /*d950*/  LDC R10, c[0x0][0x4] ;  /* 0x00000100ff0a7b82 */ /* 0x000ee20000000800 */
[----:B--2---:R-:W-:Y:S01]  /*d960*/  IMAD R0, R17, R11, R2 ;  /* 0x0000000b11007224 */ /* 0x004fe200078e0202 */
[----:B-1----:R-:W-:-:S02]  /*d970*/  LEA R3, R4, R3, 0x18 ;  /* 0x0000000304037211 */ /* 0x002fc400078ec0ff */
[----:B---3--:R-:W-:-:S03]  /*d980*/  SHF.R.U32.HI R4, RZ, 0x1, R10 ;  /* 0x00000001ff047819 */ /* 0x008fc6000001160a */
[----:B------:R-:W-:Y:S01]  /*d990*/  IMAD R0, R0, 0x8, R3 ;  /* 0x0000000800007824 */ /* 0x000fe200078e0203 */
[----:B------:R-:W-:-:S04]  /*d9a0*/  ISETP.NE.AND P0, PT, R4, RZ, PT ;  /* 0x000000ff0400720c */ /* 0x000fc80003f05270 */
[----:B------:R1:W-:Y:S09]  /*d9b0*/  STS.64 [R0], R6 ;  /* 0x0000000600007388 */ /* 0x0003f20000000a00 */
[----:B------:R-:W-:Y:S05]  /*d9c0*/  @!P0 BRA `(.L_x_2153) ;  /* 0x0000000000908947 */ /* 0x000fea0003800000 */
.L_x_2156:
[----:B------:R-:W-:Y:S01]  /*d9d0*/  IADD3 R5, R17, R4, RZ ;  /* 0x0000000411057210 */ /* 0x000fe20007ffe0ff */
        /* <DEDUP_REMOVED lines=11> */
[----:B------:R-:W-:Y:S01]  /*da90*/  LEA R4, R4, R3, 0x3 ;  /* 0x0000000304047211 */ /* 0x000fe200078e18ff */
[----:B------:R-:W-:Y:S02]  /*daa0*/  HADD2.F32 R19, -RZ, R19.H0_H0 ;  /* 0x20000013ff137230 */ /* 0x000fe40000004100 */
[----:B------:R-:W-:Y:S02]  /*dab0*/  HADD2.F32 R16, -RZ, R16.H0_H0 ;  /* 0x20000010ff107230 */ /* 0x000fe40000004100 */
[----:B-1----:R-:W1:Y:S02]  /*dac0*/  LDS.64 R6, [R4] ;  /* 0x0000000004067984 */ /* 0x002e640000000a00 */
[----:B-1----:R-:W-:-:S02]  /*dad0*/  HADD2.F32 R5, -RZ, R6.H0_H0 ;  /* 0x20000006ff057230 */ /* 0x002fc40000004100 */
[--C-:B------:R-:W-:Y:S02]  /*dae0*/  HADD2.F32 R8, -RZ, R7.reuse.H0_H0 ;  /* 0x20000007ff087230 */ /* 0x100fe40000004100 */
[----:B------:R-:W-:Y:S02]  /*daf0*/  HADD2.F32 R6, -RZ, R6.H1_H1 ;  /* 0x30000006ff067230 */ /* 0x000fe40000004100 */
[----:B------:R-:W-:Y:S01]  /*db00*/  FMUL.FTZ R5, R28, R5 ;  /* 0x000000051c057220 */ /* 0x000fe20000410000 */
        /* <DEDUP_REMOVED lines=9> */
[----:B------:R-:W-:-:S02]  /*dba0*/  PRMT R19, R7, 0x7610, R19 ;  /* 0x0000761007137816 */ /* 0x000fc40000000013 */
[----:B------:R-:W-:Y:S02]  /*dbb0*/  PRMT R4, R28, 0x5410, R25 ;  /* 0x000054101c047816 */ /* 0x000fe40000000019 */
[----:B------:R-:W-:-:S05]  /*dbc0*/  PRMT R5, R19, 0x5410, R16 ;  /* 0x0000541013057816 */ /* 0x000fca0000000010 */
[----:B------:R2:W-:Y:S02]  /*dbd0*/  STS.64 [R0], R4 ;  /* 0x0000000400007388 */ /* 0x0005e40000000a00 */
.L_x_2155:
[----:B------:R-:W-:Y:S05]  /*dbe0*/  BSYNC B0 ;  /* 0x0000000000007941 */ /* 0x000fea0003800000 */
.L_x_2154:
[----:B--2---:R-:W-:Y:S01]  /*dbf0*/  IMAD.MOV.U32 R4, RZ, RZ, R9 ;  /* 0x000000ffff047224 */ /* 0x004fe200078e0009 */
[----:B------:R-:W-:Y:S06]  /*dc00*/  @P1 BRA `(.L_x_2156) ;  /* 0xfffffffc00701947 */ /* 0x000fec000383ffff */
.L_x_2153:
[----:B------:R-:W-:Y:S02]  /*dc10*/  ULDC UR4, c[0x0][0x22c] ;  /* 0x00008b0000047ab9 */ /* 0x000fe40000000800 */
[----:B------:R-:W-:-:S13]  /*dc20*/  ISETP.NE.AND P0, PT, RZ, UR4, PT ;  /* 0x00000004ff007c0c */ /* 0x000fda000bf05270 */
[----:B------:R-:W-:Y:S05]  /*dc30*/  @!P0 BRA `(.L_x_2157) ;  /* 0x0000000400648947 */ /* 0x000fea0003800000 */
[----:B------:R-:W2:Y:S02]  /*dc40*/  LDC R11, c[0x0][RZ] ;  /* 0x00000000ff0b7b82 */ /* 0x000ea40000000800 */
[----:B--2---:R-:W-:Y:S02]  /*dc50*/  ISETP.GT.AND P0, PT, R11, 0x20, PT ;  /* 0x000000200b00780c */ /* 0x004fe40003f04270 */
[----:B-1----:R-:W-:-:S11]  /*dc60*/  MOV R0, R11 ;  /* 0x0000000b00007202 */ /* 0x002fd60000000f00 */
[----:B------:R-:W-:Y:S05]  /*dc70*/  @!P0 BRA `(.L_x_2158) ;  /* 0x0000000000c48947 */ /* 0x000fea0003800000 */
[----:B------:R-:W1:Y:S01]  /*dc80*/  S2UR UR5, SR_CgaCtaId ;  /* 0x00000000000579c3 */ /* 0x000e620000008800 */
[----:B------:R-:W-:Y:S01]  /*dc90*/  UMOV UR4, 0x400 ;  /* 0x0000040000047882 */ /* 0x000fe20000000000 */
[----:B------:R-:W-:Y:S01]  /*dca0*/  IMAD R0, R17, R11, R2 ;  /* 0x0000000b11007224 */ /* 0x000fe200078e0202 */
[----:B------:R-:W-:Y:S01]  /*dcb0*/  UIADD3 UR4, UR4, 0x10, URZ ;  /* 0x0000001004047890 */ /* 0x000fe2000fffe03f */
[----:B------:R-:W-:Y:S02]  /*dcc0*/  PRMT R6, R28, 0x5410, R25 ;  /* 0x000054101c067816 */ /* 0x000fe40000000019 */
[----:B------:R-:W-:Y:S01]  /*dcd0*/  PRMT R7, R19, 0x5410, R16 ;  /* 0x0000541013077816 */ /* 0x000fe20000000010 */
[----:B-1----:R-:W-:-:S06]  /*dce0*/  ULEA UR4, UR5, UR4, 0x18 ;  /* 0x0000000405047291 */ /* 0x002fcc000f8ec03f */
[----:B------:R-:W-:Y:S02]  /*dcf0*/  LEA R3, R0, UR4, 0x3 ;  /* 0x0000000400037c11 */ /* 0x000fe4000f8e18ff */
[----:B------:R-:W-:-:S03]  /*dd00*/  LEA.HI R0, R11, R11, RZ, 0x1 ;  /* 0x0000000b0b007211 */ /* 0x000fc600078f08ff */
[----:B------:R1:W-:Y:S01]  /*dd10*/  STS.64 [R3], R6 ;  /* 0x0000000603007388 */ /* 0x0003e20000000a00 */
[----:B------:R-:W-:Y:S01]  /*dd20*/  SHF.R.S32.HI R4, RZ, 0x1, R0 ;  /* 0x00000001ff047819 */ /* 0x000fe20000011400 */
[----:B------:R-:W-:-:S03]  /*dd30*/  HFMA2.MMA R0, -RZ, RZ, 0, 1.9073486328125e-06 ;  /* 0x00000020ff007435 */ /* 0x000fc600000001ff */
[----:B------:R-:W-:-:S13]  /*dd40*/  ISETP.GE.AND P0, PT, R4, 0x20, PT ;  /* 0x000000200400780c */ /* 0x000fda0003f06270 */
[----:B-1----:R-:W-:Y:S05]  /*dd50*/  @!P0 BRA `(.L_x_2158) ;  /* 0x00000000008c8947 */ /* 0x002fea0003800000 */
.L_x_2161:
[----:B------:R-:W-:Y:S01]  /*dd60*/  IMAD.IADD R0, R2, 0x1, R4 ;  /* 0x0000000102007824 */ /* 0x000fe200078e0204 */
[----:B------:R-:W-:Y:S05]  /*dd70*/  WARPSYNC.ALL ;  /* 0x0000000000007948 */ /* 0x000fea0003800000 */
[----:B------:R-:W-:Y:S01]  /*dd80*/  BAR.SYNC.DEFER_BLOCKING 0x0 ;  /* 0x0000000000007b1d */ /* 0x000fe20000010000 */
[----:B------:R-:W-:-:S04]  /*dd90*/  ISETP.GE.U32.AND P0, PT, R0, R11, PT ;  /* 0x0000000b0000720c */ /* 0x000fc80003f06070 */
[----:B------:R-:W-:Y:S01]  /*dda0*/  ISETP.GE.U32.OR P0, PT, R2, R4, P0 ;  /* 0x000000040200720c */ /* 0x000fe20000706470 */
[----:B------:R-:W-:-:S12]  /*ddb0*/  BSSY B0, `(.L_x_2159) ;  /* 0x0000019000007945 */ /* 0x000fd80003800000 */
[----:B-1----:R-:W-:Y:S05]  /*ddc0*/  @P0 BRA `(.L_x_2160) ;  /* 0x00000000005c0947 */ /* 0x002fea0003800000 */
[----:B------:R-:W-:Y:S01]  /*ddd0*/  LEA R0, R4, R3, 0x3 ;  /* 0x0000000304007211 */ /* 0x000fe200078e18ff */
[----:B------:R-:W-:Y:S02]  /*dde0*/  HADD2.F32 R28, -RZ, R28.H0_H0 ;  /* 0x2000001cff1c7230 */ /* 0x000fe40000004100 */
[----:B------:R-:W-:Y:S02]  /*ddf0*/  HADD2.F32 R25, -RZ, R25.H0_H0 ;  /* 0x20000019ff197230 */ /* 0x000fe40000004100 */
[----:B------:R-:W1:Y:S01]  /*de00*/  LDS.64 R8, [R0] ;  /* 0x0000000000087984 */ /* 0x000e620000000a00 */
[----:B------:R-:W-:Y:S02]  /*de10*/  HADD2.F32 R10, -RZ, R19.H0_H0 ;  /* 0x20000013ff0a7230 */ /* 0x000fe40000004100 */
[--C-:B-1----:R-:W-:Y:S02]  /*de20*/  HADD2.F32 R5, -RZ, R8.reuse.H0_H0 ;  /* 0x20000008ff057230 */ /* 0x102fe40000004100 */
[----:B------:R-:W-:-:S02]  /*de30*/  HADD2.F32 R6, -RZ, R8.H1_H1 ;  /* 0x30000008ff067230 */ /* 0x000fc40000004100 */
[--C-:B------:R-:W-:Y:S02]  /*de40*/  HADD2.F32 R7, -RZ, R9.reuse.H0_H0 ;  /* 0x20000009ff077230 */ /* 0x100fe40000004100 */
[----:B------:R-:W-:Y:S01]  /*de50*/  FMUL.FTZ R5, R28, R5 ;  /* 0x000000051c057220 */ /* 0x000fe20000410000 */
[----:B------:R-:W-:Y:S02]  /*de60*/  HADD2.F32 R8, -RZ, R9.H1_H1 ;  /* 0x30000009ff087230 */ /* 0x000fe40000004100 */
[----:B------:R-:W-:Y:S01]  /*de70*/  FMUL.FTZ R6, R25, R6 ;  /* 0x0000000619067220 */ /* 0x000fe20000410000 */
[----:B------:R-:W-:Y:S02]  /*de80*/  HADD2.F32 R9, -RZ, R16.H0_H0 ;  /* 0x20000010ff097230 */ /* 0x000fe40000004100 */
[----:B------:R-:W-:Y:S02]  /*de90*/  FMUL.FTZ R7, R10, R7 ;  /* 0x000000070a077220 */ /* 0x000fe40000410000 */
[----:B------:R-:W-:Y:S01]  /*dea0*/  F2FP.F16.F32.PACK_AB R5, R6, R5 ;  /* 0x000000050605723e */ /* 0x000fe200000000ff */
[----:B------:R-:W-:-:S03]  /*deb0*/  FMUL.FTZ R8, R9, R8 ;  /* 0x0000000809087220 */ /* 0x000fc60000410000 */
[C---:B------:R-:W-:Y:S02]  /*dec0*/  PRMT R25, R5.reuse, 0x7632, R25 ;  /* 0x0000763205197816 */ /* 0x040fe40000000019 */
[----:B------:R-:W-:Y:S02]  /*ded0*/  F2FP.F16.F32.PACK_AB R7, R8, R7 ;  /* 0x000000070807723e */ /* 0x000fe400000000ff */
[----:B------:R-:W-:Y:S02]  /*dee0*/  PRMT R28, R5, 0x7610, R28 ;  /* 0x00007610051c7816 */ /* 0x000fe4000000001c */
[C---:B------:R-:W-:Y:S02]  /*def0*/  PRMT R16, R7.reuse, 0x7632, R16 ;  /* 0x0000763207107816 */ /* 0x040fe40000000010 */
[----:B------:R-:W-:Y:S02]  /*df00*/  PRMT R19, R7, 0x7610, R19 ;  /* 0x0000761007137816 */ /* 0x000fe40000000013 */
[----:B------:R-:W-:-:S02]  /*df10*/  PRMT R6, R28, 0x5410, R25 ;  /* 0x000054101c067816 */ /* 0x000fc40000000019 */
[----:B------:R-:W-:-:S05]  /*df20*/  PRMT R7, R19, 0x5410, R16 ;  /* 0x0000541013077816 */ /* 0x000fca0000000010 */
[----:B------:R1:W-:Y:S02]  /*df30*/  STS.64 [R3], R6 ;  /* 0x0000000603007388 */ /* 0x0003e40000000a00 */
.L_x_2160:
[----:B------:R-:W-:Y:S05]  /*df40*/  BSYNC B0 ;  /* 0x0000000000007941 */ /* 0x000fea0003800000 */
.L_x_2159:
[----:B------:R-:W-:-:S04]  /*df50*/  SHF.R.S32.HI R4, RZ, 0x1, R4 ;  /* 0x00000001ff047819 */ /* 0x000fc80000011404 */
[----:B------:R-:W-:-:S13]  /*df60*/  ISETP.GE.AND P0, PT, R4, 0x20, PT ;  /* 0x000000200400780c */ /* 0x000fda0003f06270 */
[----:B------:R-:W-:Y:S05]  /*df70*/  @P0 BRA `(.L_x_2161) ;  /* 0xfffffffc00780947 */ /* 0x000fea000383ffff */
[----:B------:R-:W-:-:S07]  /*df80*/  MOV R0, 0x20 ;  /* 0x0000002000007802 */ /* 0x000fce0000000f00 */
.L_x_2158:
[----:B------:R-:W-:Y:S01]  /*df90*/  ISETP.GE.AND P0, PT, R0, 0x2, PT ;  /* 0x000000020000780c */ /* 0x000fe20003f06270 */
[----:B------:R-:W-:Y:S05]  /*dfa0*/  WARPSYNC.ALL ;  /* 0x0000000000007948 */ /* 0x000fea0003800000 */
[----:B------:R-:W-:Y:S07]  /*dfb0*/  BAR.SYNC.DEFER_BLOCKING 0x0 ;  /* 0x0000000000007b1d */ /* 0x000fee0000010000 */
[----:B------:R-:W-:Y:S05]  /*dfc0*/  @!P0 BRA `(.L_x_2157) ;  /* 0x0000000000808947 */ /* 0x000fea0003800000 */
[----:B-1----:R-:W-:-:S07]  /*dfd0*/  IMAD.MOV.U32 R3, RZ, RZ, 0x1 ;  /* 0x00000001ff037424 */ /* 0x002fce00078e00ff */
.L_x_2162:
[----:B------:R-:W-:Y:S01]  /*dfe0*/  LOP3.LUT R4, R28, 0xffff, RZ, 0xc0, !PT ;  /* 0x0000ffff1c047812 */ /* 0x000fe200078ec0ff */
[----:B------:R-:W-:Y:S01]  /*dff0*/  HADD2.F32 R28, -RZ, R28.H0_H0 ;  /* 0x2000001cff1c7230 */ /* 0x000fe20000004100 */
[----:B------:R-:W-:Y:S01]  /*e000*/  LOP3.LUT R6, R25, 0xffff, RZ, 0xc0, !PT ;  /* 0x0000ffff19067812 */ /* 0x000fe200078ec0ff */
[----:B------:R-:W-:Y:S01]  /*e010*/  HADD2.F32 R25, -RZ, R25.H0_H0 ;  /* 0x20000019ff197230 */ /* 0x000fe20000004100 */
[----:B------:R-:W-:Y:S01]  /*e020*/  LOP3.LUT R10, R19, 0xffff, RZ, 0xc0, !PT ;  /* 0x0000ffff130a7812 */ /* 0x000fe200078ec0ff */
[----:B------:R-:W-:Y:S01]  /*e030*/  HADD2.F32 R19, -RZ, R19.H0_H0 ;  /* 0x20000013ff137230 */ /* 0x000fe20000004100 */
[----:B------:R-:W-:Y:S01]  /*e040*/  LOP3.LUT R14, R16, 0xffff, RZ, 0xc0, !PT ;  /* 0x0000ffff100e7812 */ /* 0x000fe200078ec0ff */
[----:B------:R-:W1:Y:S01]  /*e050*/  SHFL.DOWN PT, R4, R4, R3, 0x1f ;  /* 0x08001f0304047589 */ /* 0x000e6200000e0000 */
[----:B------:R-:W-:-:S03]  /*e060*/  HADD2.F32 R16, -RZ, R16.H0_H0 ;  /* 0x20000010ff107230 */ /* 0x000fc60000004100 */
[----:B------:R-:W2:Y:S04]  /*e070*/  SHFL.DOWN PT, R6, R6, R3, 0x1f ;  /* 0x08001f0306067589 */ /* 0x000ea800000e0000 */
[----:B------:R-:W3:Y:S04]  /*e080*/  SHFL.DOWN PT, R10, R10, R3, 0x1f ;  /* 0x08001f030a0a7589 */ /* 0x000ee800000e0000 */
[----:B------:R4:W5:Y:S02]  /*e090*/  SHFL.DOWN PT, R14, R14, R3, 0x1f ;  /* 0x08001f030e0e7589 */ /* 0x00096400000e0000 */
[----:B----4-:R-:W-:Y:S01]  /*e0a0*/  SHF.L.U32 R3, R3, 0x1, RZ ;  /* 0x0000000103037819 */ /* 0x010fe200000006ff */
[----:B-1----:R-:W-:-:S03]  /*e0b0*/  HADD2.F32 R5, -RZ, R4.H0_H0 ;  /* 0x20000004ff057230 */ /* 0x002fc60000004100 */
[----:B------:R-:W-:Y:S01]  /*e0c0*/  ISETP.GE.AND P0, PT, R3, R0, PT ;  /* 0x000000000300720c */ /* 0x000fe20003f06270 */
[----:B--2---:R-:W-:Y:S02]  /*e0d0*/  HADD2.F32 R8, -RZ, R6.H0_H0 ;  /* 0x20000006ff087230 */ /* 0x004fe40000004100 */
[----:B------:R-:W-:Y:S01]  /*e0e0*/  FMUL.FTZ R5, R28, R5 ;  /* 0x000000051c057220 */ /* 0x000fe20000410000 */
[----:B---3--:R-:W-:Y:S02]  /*e0f0*/  HADD2.F32 R12, -RZ, R10.H0_H0 ;  /* 0x2000000aff0c7230 */ /* 0x008fe40000004100 */
[----:B------:R-:W-:Y:S02]  /*e100*/  FMUL.FTZ R8, R25, R8 ;  /* 0x0000000819087220 */ /* 0x000fe40000410000 */
[----:B------:R-:W-:Y:S01]  /*e110*/  F2FP.F16.F32.PACK_AB R5, RZ, R5 ;  /* 0x00000005ff05723e */ /* 0x000fe200000000ff */
[----:B-----5:R-:W-:Y:S02]  /*e120*/  HADD2.F32 R7, -RZ, R14.H0_H0 ;  /* 0x2000000eff077230 */ /* 0x020fe40000004100 */
[----:B------:R-:W-:Y:S01]  /*e130*/  FMUL.FTZ R12, R19, R12 ;  /* 0x0000000c130c7220 */ /* 0x000fe20000410000 */
[----:B------:R-:W-:-:S02]  /*e140*/  F2FP.F16.F32.PACK_AB R8, RZ, R8 ;  /* 0x00000008ff08723e */ /* 0x000fc400000000ff */
[----:B------:R-:W-:Y:S01]  /*e150*/  PRMT R28, R5, 0x7610, R28 ;  /* 0x00007610051c7816 */ /* 0x000fe2000000001c */
[----:B------:R-:W-:Y:S01]  /*e160*/  FMUL.FTZ R7, R16, R7 ;  /* 0x0000000710077220 */ /* 0x000fe20000410000 */
[----:B------:R-:W-:Y:S02]  /*e170*/  F2FP.F16.F32.PACK_AB R12, RZ, R12 ;  /* 0x0000000cff0c723e */ /* 0x000fe400000000ff */
[----:B------:R-:W-:Y:S02]  /*e180*/  PRMT R25, R8, 0x7610, R25 ;  /* 0x0000761008197816 */ /* 0x000fe40000000019 */
[----:B------:R-:W-:Y:S02]  /*e190*/  F2FP.F16.F32.PACK_AB R7, RZ, R7 ;  /* 0x00000007ff07723e */ /* 0x000fe400000000ff */
[----:B------:R-:W-:Y:S02]  /*e1a0*/  PRMT R19, R12, 0x7610, R19 ;  /* 0x000076100c137816 */ /* 0x000fe40000000013 */
[----:B------:R-:W-:Y:S01]  /*e1b0*/  PRMT R16, R7, 0x7610, R16 ;  /* 0x0000761007107816 */ /* 0x000fe20000000010 */
[----:B------:R-:W-:Y:S06]  /*e1c0*/  @!P0 BRA `(.L_x_2162) ;  /* 0xfffffffc00848947 */ /* 0x000fec000383ffff */
.L_x_2157:
[----:B------:R-:W2:Y:S01]  /*e1d0*/  LDC R20, c[0x0][0x3e8] ;  /* 0x0000fa00ff147b82 */ /* 0x000ea20000000800 */
[----:B0-----:R-:W-:Y:S02]  /*e1e0*/  CS2R R26, SRZ ;  /* 0x00000000001a7805 */ /* 0x001fe4000001ff00 */
[----:B--2---:R-:W-:-:S13]  /*e1f0*/  ISETP.NE.AND P1, PT, R20, RZ, PT ;  /* 0x000000ff1400720c */ /* 0x004fda0003f25270 */
[----:B------:R-:W-:Y:S05]  /*e200*/  @!P1 BRA `(.L_x_2163) ;  /* 0x0000001000489947 */ /* 0x000fea0003800000 */
[----:B------:R-:W-:Y:S01]  /*e210*/  HFMA2.MMA R4, -RZ, RZ, 0, 0 ;  /* 0x00000000ff047435 */ /* 0x000fe200000001ff */
[----:B------:R-:W-:Y:S01]  /*e220*/  IMAD.MOV.U32 R5, RZ, RZ, R23 ;  /* 0x000000ffff057224 */ /* 0x000fe200078e0017 */
[----:B------:R-:W-:Y:S01]  /*e230*/  ULDC.64 UR4, c[0x0][0x3f0] ;  /* 0x0000fc0000047ab9 */ /* 0x000fe20000000a00 */
[----:B------:R-:W-:-:S07]  /*e240*/  ISETP.NE.AND P0, PT, R20, 0x1, PT ;  /* 0x000000011400780c */ /* 0x000fce0003f05270 */
[----:B------:R-:W-:Y:S01]  /*e250*/  IMAD.HI.U32 R4, R23, UR4, R4 ;  /* 0x0000000417047c27 */ /* 0x000fe2000f8e0004 */
[----:B------:R-:W-:-:S04]  /*e260*/  ULDC UR4, c[0x0][0x3ec] ;  /* 0x0000fb0000047ab9 */ /* 0x000fc80000000800 */
[----:B------:R-:W-:-:S04]  /*e270*/  SHF.R.U32.HI R5, RZ, UR5, R4 ;  /* 0x00000005ff057c19 */ /* 0x000fc80008011604 */
[----:B-1----:R-:W-:-:S05]  /*e280*/  IADD3 R3, -R5, RZ, RZ ;  /* 0x000000ff05037210 */ /* 0x002fca0007ffe1ff */
        /* <DEDUP_REMOVED lines=266> */
.L_x_2163:
[----:B------:R-:W-:Y:S02]  /*f330*/  ULDC.64 UR4, c[0x0][0x5e8] ;  /* 0x00017a0000047ab9 */ /* 0x000fe40000000a00 */
[----:B-1----:R-:W-:-:S04]  /*f340*/  IADD3 R6, P0, R27, UR4, RZ ;  /* 0x000000041b067c10 */ /* 0x002fc8000ff1e0ff */
        /* <DEDUP_REMOVED lines=276> */
.L_x_2164:
[----:B------:R-:W-:Y:S02]  /*10490*/  IADD3 R8, P0, R26, UR4, RZ ;  /* 0x000000041a087c10 */ /* 0x000fe4000ff1e0ff */
[----:B------:R-:W-:Y:S02]  /*104a0*/  MOV R18, RZ ;  /* 0x000000ff00127202 */ /* 0x000fe40000000f00 */
[----:B------:R-:W-:Y:S01]  /*104b0*/  MOV R24, RZ ;  /* 0x000000ff00187202 */ /* 0x000fe20000000f00 */
[----:B------:R-:W-:Y:S01]  /*104c0*/  IMAD.X R9, RZ, RZ, UR5, P0 ;  /* 0x00000005ff097e24 */ /* 0x000fe200080e06ff */
[----:B------:R-:W-:Y:S07]  /*104d0*/  @!P1 BRA `(.L_x_2165) ;  /* 0x0000001000489947 */ /* 0x000fee0003800000 */
        /* <DEDUP_REMOVED lines=274> */
.L_x_2165:
[----:B------:R-:W-:-:S05]  /*11600*/  IADD3 R10, P0, R24, UR4, RZ ;  /* 0x00000004180a7c10 */ /* 0x000fca000ff1e0ff */
[----:B------:R-:W-:Y:S01]  /*11610*/  IMAD.X R11, RZ, RZ, UR5, P0 ;  /* 0x00000005ff0b7e24 */ /* 0x000fe200080e06ff */
[----:B------:R-:W-:Y:S07]  /*11620*/  @!P1 BRA `(.L_x_2166) ;  /* 0x0000001000489947 */ /* 0x000fee0003800000 */
[----:B------:R-:W-:Y:S01]  /*11630*/  IADD3 R5, R23, 0x3, RZ ;  /* 0x0000000317057810 */ /* 0x000fe20007ffe0ff */
        /* <DEDUP_REMOVED lines=273> */
.L_x_2166:
[----:B------:R-:W-:Y:S01]  /*12750*/  ULDC.64 UR6, c[0x0][0x5f8] ;  /* 0x00017e0000067ab9 */ /* 0x000fe20000000a00 */
[----:B------:R-:W-:Y:S02]  /*12760*/  CS2R R4, SRZ ;  /* 0x0000000000047805 */ /* 0x000fe4000001ff00 */
        /* <DEDUP_REMOVED lines=294> */
.L_x_2168:
        /* <DEDUP_REMOVED lines=277> */
.L_x_2169:
[----:B------:R-:W-:Y:S01]  /*14b20*/  IADD3 R8, P0, R23, UR4, RZ ;  /* 0x0000000417087c10 */ /* 0x000fe2000ff1e0ff */
[----:B------:R-:W-:Y:S01]  /*14b30*/  IMAD.MOV.U32 R18, RZ, RZ, RZ ;  /* 0x000000ffff127224 */ /* 0x000fe200078e00ff */
[----:B------:R-:W-:Y:S02]  /*14b40*/  MOV R22, RZ ;  /* 0x000000ff00167202 */ /* 0x000fe40000000f00 */
        /* <DEDUP_REMOVED lines=276> */
.L_x_2170:
[----:B------:R-:W-:-:S04]  /*15c90*/  IADD3 R10, P0, R22, UR4, RZ ;  /* 0x00000004160a7c10 */ /* 0x000fc8000ff1e0ff */
[----:B------:R-:W-:Y:S01]  /*15ca0*/  IADD3.X R11, RZ, UR5, RZ, P0, !PT ;  /* 0x00000005ff0b7c10 */ /* 0x000fe200087fe4ff */
[----:B------:R-:W-:Y:S08]  /*15cb0*/  @!P1 BRA `(.L_x_2171) ;  /* 0x0000001000489947 */ /* 0x000ff00003800000 */
        /* <DEDUP_REMOVED lines=274> */
.L_x_2171:
        /* <DEDUP_REMOVED lines=16> */
.L_x_2173:
[----:B------:R-:W-:Y:S05]  /*16ee0*/  BSYNC B0 ;  /* 0x0000000000007941 */ /* 0x000fea0003800000 */
.L_x_2172:
        /* <DEDUP_REMOVED lines=17> */
.L_x_2175:
[----:B------:R-:W-:Y:S05]  /*17000*/  BSYNC B0 ;  /* 0x0000000000007941 */ /* 0x000fea0003800000 */
.L_x_2174:
        /* <DEDUP_REMOVED lines=28> */
[----:B------:R-:W-:-:S03]  /*171d0*/  UIADD3 UR4, UR4, -0x1, URZ ;  /* 0xffffffff04047890 */ /* 0x000fc6000fffe03f */
[----:B------:R-:W0:Y:S01]  /*171e0*/  POPC R21, R21 ;  /* 0x0000001500157309 */ /* 0x000e220000000000 */
[----:B--2---:R-:W0:Y:S02]  /*171f0*/  SHFL.IDX PT, R16, R15, R20, 0x1f ;  /* 0x00001f140f107589 */ /* 0x004e2400000e0000 */
[----:B0-----:R-:W-:-:S04]  /*17200*/  IADD3 R16, R16, R21, RZ ;  /* 0x0000001510107210 */ /* 0x001fc80007ffe0ff */
[----:B------:R-:W-:-:S04]  /*17210*/  ISETP.NE.AND P0, PT, R16, UR4, PT ;  /* 0x0000000410007c0c */ /* 0x000fc8000bf05270 */
[----:B------:R-:W-:-:S05]  /*17220*/  SEL R14, RZ, 0x1, P0 ;  /* 0x00000001ff0e7807 */ /* 0x000fca0000000000 */
[----:B------:R1:W-:Y:S04]  /*17230*/  STS.U8 [UR5], R14 ;  /* 0x0000000eff007988 */ /* 0x0003e80008000005 */
.L_x_2177:
[----:B------:R-:W-:Y:S05]  /*17240*/  BSYNC B0 ;  /* 0x0000000000007941 */ /* 0x000fea0003800000 */
.L_x_2176:
[----:B------:R-:W2:Y:S08]  /*17250*/  S2UR UR5, SR_CgaCtaId ;  /* 0x00000000000579c3 */ /* 0x000eb00000008800 */
[----:B------:R-:W-:Y:S06]  /*17260*/  BAR.SYNC.DEFER_BLOCKING 0x0 ;  /* 0x0000000000007b1d */ /* 0x000fec0000010000 */
[----:B------:R-:W-:-:S02]  /*17270*/  UMOV UR4, 0x400 ;  /* 0x0000040000047882 */ /* 0x000fc40000000000 */
[----:B--2---:R-:W-:-:S09]  /*17280*/  ULEA UR6, UR5, UR4, 0x18 ;  /* 0x0000000405067291 */ /* 0x004fd2000f8ec03f */
[----:B01----:R-:W0:Y:S02]  /*17290*/  LDS.U8 R14, [UR6] ;  /* 0x00000006ff0e7984 */ /* 0x003e240008000000 */
[----:B0-----:R-:W-:-:S13]  /*172a0*/  ISETP.NE.AND P0, PT, R14, RZ, PT ;  /* 0x000000ff0e00720c */ /* 0x001fda0003f05270 */
[----:B------:R-:W-:Y:S05]  /*172b0*/  @!P0 EXIT ;  /* 0x000000000000894d */ /* 0x000fea0003800000 */
[----:B------:R-:W-:Y:S01]  /*172c0*/  ISETP.NE.AND P0, PT, R24, RZ, PT ;  /* 0x000000ff1800720c */ /* 0x000fe20003f05270 */
        /* <DEDUP_REMOVED lines=11> */
[----:B------:R-:W-:-:S03]  /*17380*/  IMAD.U32 R25, RZ, RZ, UR9 ;  /* 0x00000009ff197e24 */ /* 0x000fc6000f8e00ff */
[----:B------:R-:W-:Y:S05]  /*17390*/  @!P0 BRA `(.L_x_2179) ;  /* 0x0000000000b88947 */ /* 0x000fea0003800000 */
[----:B------:R-:W-:Y:S01]  /*173a0*/  ULDC UR6, c[0x0][0x0] ;  /* 0x0000000000067ab9 */ /* 0x000fe20000000800 */
[----:B------:R-:W-:Y:S01]  /*173b0*/  ULDC UR8, c[0x0][0x228] ;  /* 0x00008a0000087ab9 */ /* 0x000fe20000000800 */
[----:B------:R-:W-:Y:S01]  /*173c0*/  IMAD R27, R17, UR6, R2 ;  /* 0x00000006111b7c24 */ /* 0x000fe2000f8e0202 */
[----:B------:R-:W-:Y:S02]  /*173d0*/  MOV R24, UR9 ;  /* 0x0000000900187c02 */ /* 0x000fe40008000f00 */
[----:B------:R-:W-:Y:S02]  /*173e0*/  MOV R19, UR9 ;  /* 0x0000000900137c02 */ /* 0x000fe40008000f00 */
[----:B------:R-:W-:Y:S02]  /*173f0*/  ISETP.GE.U32.AND P0, PT, R27, UR8, PT ;  /* 0x000000081b007c0c */ /* 0x000fe4000bf06070 */
[----:B------:R-:W-:-:S11]  /*17400*/  MOV R16, UR9 ;  /* 0x0000000900107c02 */ /* 0x000fd60008000f00 */
[----:B------:R-:W-:Y:S05]  /*17410*/  @P0 BRA `(.L_x_2180) ;  /* 0x0000000400440947 */ /* 0x000fea0003800000 */
[----:B------:R-:W-:Y:S01]  /*17420*/  ULDC UR7, c[0x0][0x10] ;  /* 0x0000040000077ab9 */ /* 0x000fe20000000800 */
[----:B------:R-:W0:Y:S01]  /*17430*/  LDC R28, c[0x0][0x4] ;  /* 0x00000100ff1c7b82 */ /* 0x000e220000000800 */
[----:B------:R-:W-:Y:S01]  /*17440*/  BSSY B1, `(.L_x_2181) ;  /* 0x0000022000017945 */ /* 0x000fe20003800000 */
[----:B------:R-:W-:Y:S01]  /*17450*/  IMAD.U32 R24, RZ, RZ, UR9 ;  /* 0x00000009ff187e24 */ /* 0x000fe2000f8e00ff */
[----:B------:R-:W-:Y:S01]  /*17460*/  MOV R19, UR9 ;  /* 0x0000000900137c02 */ /* 0x000fe20008000f00 */
[----:B------:R-:W-:Y:S01]  /*17470*/  IMAD R0, R0, UR7, RZ ;  /* 0x0000000700007c24 */ /* 0x000fe2000f8e02ff */
[----:B------:R-:W-:-:S03]  /*17480*/  MOV R16, UR9 ;  /* 0x0000000900107c02 */ /* 0x000fc60008000f00 */
[----:B------:R-:W1:Y:S01]  /*17490*/  LDC.64 R14, c[0x0][0x600] ;  /* 0x00018000ff0e7b82 */ /* 0x000e620000000a00 */
[----:B0-----:R-:W-:-:S07]  /*174a0*/  IMAD R28, R28, UR6, RZ ;  /* 0x000000061c1c7c24 */ /* 0x001fce000f8e02ff */
.L_x_2182:
[----:B------:R-:W-:-:S05]  /*174b0*/  IADD3 R21, R0, R27, RZ ;  /* 0x0000001b00157210 */ /* 0x000fca0007ffe0ff */
[----:B-1----:R-:W-:-:S05]  /*174c0*/  IMAD.WIDE.U32 R20, R21, 0x8, R14 ;  /* 0x0000000815147825 */ /* 0x002fca00078e000e */
[----:B------:R-:W2:Y:S04]  /*174d0*/  LDG.E.U16 R29, desc[UR58][R20.64] ;  /* 0x0000003a141d7981 */ /* 0x000ea8000c1e1500 */
[----:B------:R-:W3:Y:S04]  /*174e0*/  LDG.E.U16 R30, desc[UR58][R20.64+0x2] ;  /* 0x0000023a141e7981 */ /* 0x000ee8000c1e1500 */
[----:B------:R-:W4:Y:S04]  /*174f0*/  LDG.E.U16 R31, desc[UR58][R20.64+0x4] ;  /* 0x0000043a141f7981 */ /* 0x000f28000c1e1500 */
[----:B------:R-:W5:Y:S01]  /*17500*/  LDG.E.U16 R32, desc[UR58][R20.64+0x6] ;  /* 0x0000063a14207981 */ /* 0x000f62000c1e1500 */
[----:B------:R-:W-:-:S02]  /*17510*/  IMAD.IADD R27, R28, 0x1, R27 ;  /* 0x000000011c1b7824 */ /* 0x000fc400078e021b */
[----:B------:R-:W-:Y:S02]  /*17520*/  HADD2.F32 R33, -RZ, R19.H0_H0 ;  /* 0x20000013ff217230 */ /* 0x000fe40000004100 */
[----:B------:R-:W-:Y:S01]  /*17530*/  HADD2.F32 R34, -RZ, R16.H0_H0 ;  /* 0x20000010ff227230 */ /* 0x000fe20000004100 */
[----:B------:R-:W-:Y:S01]  /*17540*/  ISETP.GE.U32.AND P0, PT, R27, UR8, PT ;  /* 0x000000081b007c0c */ /* 0x000fe2000bf06070 */
[----:B------:R-:W-:Y:S02]  /*17550*/  HADD2.F32 R25, -RZ, R25.H0_H0 ;  /* 0x20000019ff197230 */ /* 0x000fe40000004100 */
[----:B------:R-:W-:Y:S02]  /*17560*/  HADD2.F32 R24, -RZ, R24.H0_H0 ;  /* 0x20000018ff187230 */ /* 0x000fe40000004100 */
[----:B--2---:R-:W-:Y:S02]  /*17570*/  HADD2.F32 R16, -RZ, R29.H0_H0 ;  /* 0x2000001dff107230 */ /* 0x004fe40000004100 */
[----:B---3--:R-:W-:-:S03]  /*17580*/  HADD2.F32 R19, -RZ, R30.H0_H0 ;  /* 0x2000001eff137230 */ /* 0x008fc60000004100 */
[----:B------:R-:W-:Y:S01]  /*17590*/  FMUL.FTZ R16, R25, R16 ;  /* 0x0000001019107220 */ /* 0x000fe20000410000 */
[----:B----4-:R-:W-:Y:S02]  /*175a0*/  HADD2.F32 R30, -RZ, R31.H0_H0 ;  /* 0x2000001fff1e7230 */ /* 0x010fe40000004100 */
[----:B------:R-:W-:Y:S01]  /*175b0*/  FMUL.FTZ R19, R24, R19 ;  /* 0x0000001318137220 */ /* 0x000fe20000410000 */
[----:B-----5:R-:W-:Y:S02]  /*175c0*/  HADD2.F32 R29, -RZ, R32.H0_H0 ;  /* 0x20000020ff1d7230 */ /* 0x020fe40000004100 */
[----:B------:R-:W-:Y:S02]  /*175d0*/  FMUL.FTZ R30, R33, R30 ;  /* 0x0000001e211e7220 */ /* 0x000fe40000410000 */
[----:B------:R-:W-:Y:S01]  /*175e0*/  F2FP.F16.F32.PACK_AB R16, R19, R16 ;  /* 0x000000101310723e */ /* 0x000fe200000000ff */
[----:B------:R-:W-:-:S03]  /*175f0*/  FMUL.FTZ R29, R34, R29 ;  /* 0x0000001d221d7220 */ /* 0x000fc60000410000 */
[C---:B------:R-:W-:Y:S02]  /*17600*/  PRMT R24, R16.reuse, 0x7632, R24 ;  /* 0x0000763210187816 */ /* 0x040fe40000000018 */
[----:B------:R-:W-:Y:S02]  /*17610*/  PRMT R25, R16, 0x7610, R25 ;  /* 0x0000761010197816 */ /* 0x000fe40000000019 */
[----:B------:R-:W-:-:S04]  /*17620*/  F2FP.F16.F32.PACK_AB R29, R29, R30 ;  /* 0x0000001e1d1d723e */ /* 0x000fc800000000ff */
[C---:B------:R-:W-:Y:S02]  /*17630*/  PRMT R16, R29.reuse, 0x7632, R16 ;  /* 0x000076321d107816 */ /* 0x040fe40000000010 */
[----:B------:R-:W-:Y:S01]  /*17640*/  PRMT R19, R29, 0x7610, R19 ;  /* 0x000076101d137816 */ /* 0x000fe20000000013 */
[----:B------:R-:W-:Y:S06]  /*17650*/  @!P0 BRA `(.L_x_2182) ;  /* 0xfffffffc00948947 */ /* 0x000fec000383ffff */
[----:B------:R-:W-:Y:S05]  /*17660*/  BSYNC B1 ;  /* 0x0000000000017941 */ /* 0x000fea0003800000 */
.L_x_2181:
[----:B------:R-:W-:Y:S05]  /*17670*/  BRA `(.L_x_2180) ;  /* 0x0000000000ac7947 */ /* 0x000fea0003800000 */
.L_x_2179:
[----:B------:R-:W-:Y:S01]  /*17680*/  ULDC UR7, c[0x0][0x228] ;  /* 0x00008a0000077ab9 */ /* 0x000fe20000000800 */
[----:B------:R-:W-:Y:S02]  /*17690*/  MOV R24, UR9 ;  /* 0x0000000900187c02 */ /* 0x000fe40008000f00 */
        /* <DEDUP_REMOVED lines=8> */
[----:B------:R-:W-:Y:S01]  /*17720*/  IMAD R0, R0, UR6, RZ ;  /* 0x0000000600007c24 */ /* 0x000fe2000f8e02ff */
[----:B------:R-:W-:Y:S02]  /*17730*/  MOV R16, UR9 ;  /* 0x0000000900107c02 */ /* 0x000fe40008000f00 */
[----:B------:R-:W-:Y:S02]  /*17740*/  MOV R27, R17 ;  /* 0x00000011001b7202 */ /* 0x000fe40000000f00 */
[----:B------:R-:W1:Y:S08]  /*17750*/  LDC.64 R14, c[0x0][0x600] ;  /* 0x00018000ff0e7b82 */ /* 0x000e700000000a00 */
[----:B------:R-:W2:Y:S02]  /*17760*/  LDC R28, c[0x0][0x4] ;  /* 0x00000100ff1c7b82 */ /* 0x000ea40000000800 */
.L_x_2183:
[----:B------:R-:W-:-:S04]  /*17770*/  IMAD.IADD R21, R0, 0x1, R27 ;  /* 0x0000000100157824 */ /* 0x000fc800078e021b */
[----:B0-----:R-:W-:-:S04]  /*17780*/  IMAD R21, R21, R29, R2 ;  /* 0x0000001d15157224 */ /* 0x001fc800078e0202 */
[----:B-1----:R-:W-:-:S05]  /*17790*/  IMAD.WIDE.U32 R20, R21, 0x8, R14 ;  /* 0x0000000815147825 */ /* 0x002fca00078e000e */
[----:B------:R-:W3:Y:S04]  /*177a0*/  LDG.E.U16 R30, desc[UR58][R20.64] ;  /* 0x0000003a141e7981 */ /* 0x000ee8000c1e1500 */
[----:B------:R-:W4:Y:S04]  /*177b0*/  LDG.E.U16 R31, desc[UR58][R20.64+0x2] ;  /* 0x0000023a141f7981 */ /* 0x000f28000c1e1500 */
[----:B------:R-:W5:Y:S04]  /*177c0*/  LDG.E.U16 R32, desc[UR58][R20.64+0x4] ;  /* 0x0000043a14207981 */ /* 0x000f68000c1e1500 */
[----:B------:R-:W5:Y:S01]  /*177d0*/  LDG.E.U16 R33, desc[UR58][R20.64+0x6] ;  /* 0x0000063a14217981 */ /* 0x000f62000c1e1500 */
[----:B--2---:R-:W-:Y:S01]  /*177e0*/  IADD3 R27, R28, R27, RZ ;  /* 0x0000001b1c1b7210 */ /* 0x004fe20007ffe0ff */
[----:B------:R-:W-:-:S02]  /*177f0*/  HADD2.F32 R25, -RZ, R25.H0_H0 ;  /* 0x20000019ff197230 */ /* 0x000fc40000004100 */
[----:B------:R-:W-:Y:S01]  /*17800*/  HADD2.F32 R24, -RZ, R24.H0_H0 ;  /* 0x20000018ff187230 */ /* 0x000fe20000004100 */
[----:B------:R-:W-:Y:S01]  /*17810*/  ISETP.GE.U32.AND P0, PT, R27, UR7, PT ;  /* 0x000000071b007c0c */ /* 0x000fe2000bf06070 */
[----:B------:R-:W-:Y:S02]  /*17820*/  HADD2.F32 R19, -RZ, R19.H0_H0 ;  /* 0x20000013ff137230 */ /* 0x000fe40000004100 */
[----:B------:R-:W-:Y:S02]  /*17830*/  HADD2.F32 R16, -RZ, R16.H0_H0 ;  /* 0x20000010ff107230 */ /* 0x000fe40000004100 */
[----:B---3--:R-:W-:Y:S02]  /*17840*/  HADD2.F32 R30, -RZ, R30.H0_H0 ;  /* 0x2000001eff1e7230 */ /* 0x008fe40000004100 */
[----:B----4-:R-:W-:-:S03]  /*17850*/  HADD2.F32 R31, -RZ, R31.H0_H0 ;  /* 0x2000001fff1f7230 */ /* 0x010fc60000004100 */
[----:B------:R-:W-:Y:S01]  /*17860*/  FMUL.FTZ R30, R25, R30 ;  /* 0x0000001e191e7220 */ /* 0x000fe20000410000 */
[----:B-----5:R-:W-:Y:S02]  /*17870*/  HADD2.F32 R32, -RZ, R32.H0_H0 ;  /* 0x20000020ff207230 */ /* 0x020fe40000004100 */
[----:B------:R-:W-:Y:S01]  /*17880*/  FMUL.FTZ R31, R24, R31 ;  /* 0x0000001f181f7220 */ /* 0x000fe20000410000 */
[----:B------:R-:W-:Y:S02]  /*17890*/  HADD2.F32 R33, -RZ, R33.H0_H0 ;  /* 0x20000021ff217230 */ /* 0x000fe40000004100 */
        /* <DEDUP_REMOVED lines=9> */
.L_x_2180:
[----:B------:R-:W-:Y:S05]  /*17930*/  BSYNC B0 ;  /* 0x0000000000007941 */ /* 0x000fea0003800000 */
.L_x_2178:
        /* <DEDUP_REMOVED lines=12> */
[----:B------:R-:W-:-:S07]  /*17a00*/  MOV R20, UR5 ;  /* 0x0000000500147c02 */ /* 0x000fce0008000f00 */
.L_x_2187:
[----:B0-----:R-:W-:Y:S01]  /*17a10*/  IADD3 R14, R17, R20, RZ ;  /* 0x00000014110e7210 */ /* 0x001fe20007ffe0ff */
[----:B------:R-:W-:Y:S01]  /*17a20*/  BAR.SYNC.DEFER_BLOCKING 0x0 ;  /* 0x0000000000007b1d */ /* 0x000fe20000010000 */
[----:B------:R-:W-:Y:S02]  /*17a30*/  ISETP.GT.AND P2, PT, R20, 0x1, PT ;  /* 0x000000011400780c */ /* 0x000fe40003f44270 */
[----:B------:R-:W-:-:S03]  /*17a40*/  ISETP.GE.U32.AND P0, PT, R14, UR6, PT ;  /* 0x000000060e007c0c */ /* 0x000fc6000bf06070 */
[----:B------:R-:W-:Y:S01]  /*17a50*/  BSSY B0, `(.L_x_2185) ;  /* 0x000001a000007945 */ /* 0x000fe20003800000 */
[----:B------:R-:W-:Y:S02]  /*17a60*/  ISETP.GE.U32.OR P0, PT, R17, R20, P0 ;  /* 0x000000141100720c */ /* 0x000fe40000706470 */
[----:B------:R-:W-:-:S11]  /*17a70*/  SHF.R.S32.HI R20, RZ, 0x1, R20 ;  /* 0x00000001ff147819 */ /* 0x000fd60000011414 */
[----:B------:R-:W-:Y:S05]  /*17a80*/  @P0 BRA `(.L_x_2186) ;  /* 0x0000000000580947 */ /* 0x000fea0003800000 */
[----:B------:R-:W-:Y:S02]  /*17a90*/  IMAD R14, R14, R21, R2 ;  /* 0x000000150e0e7224 */ /* 0x000fe400078e0202 */
[----:B------:R-:W-:Y:S02]  /*17aa0*/  HADD2.F32 R25, -RZ, R25.H0_H0 ;  /* 0x20000019ff197230 */ /* 0x000fe40000004100 */
[----:B------:R-:W-:Y:S01]  /*17ab0*/  HADD2.F32 R24, -RZ, R24.H0_H0 ;  /* 0x20000018ff187230 */ /* 0x000fe20000004100 */
[----:B------:R-:W-:Y:S01]  /*17ac0*/  LEA R14, R14, UR4, 0x3 ;  /* 0x000000040e0e7c11 */ /* 0x000fe2000f8e18ff */
[----:B------:R-:W-:Y:S02]  /*17ad0*/  HADD2.F32 R19, -RZ, R19.H0_H0 ;  /* 0x20000013ff137230 */ /* 0x000fe40000004100 */
[----:B------:R-:W-:-:S03]  /*17ae0*/  HADD2.F32 R16, -RZ, R16.H0_H0 ;  /* 0x20000010ff107230 */ /* 0x000fc60000004100 */
[----:B------:R-:W0:Y:S02]  /*17af0*/  LDS.64 R14, [R14] ;  /* 0x000000000e0e7984 */ /* 0x000e240000000a00 */
[--C-:B0-----:R-:W-:Y:S02]  /*17b00*/  HADD2.F32 R30, -RZ, R15.reuse.H0_H0 ;  /* 0x2000000fff1e7230 */ /* 0x101fe40000004100 */
[--C-:B------:R-:W-:Y:S02]  /*17b10*/  HADD2.F32 R28, -RZ, R14.reuse.H0_H0 ;  /* 0x2000000eff1c7230 */ /* 0x100fe40000004100 */
[----:B------:R-:W-:Y:S02]  /*17b20*/  HADD2.F32 R27, -RZ, R14.H1_H1 ;  /* 0x3000000eff1b7230 */ /* 0x000fe40000004100 */
[----:B------:R-:W-:Y:S01]  /*17b30*/  FMUL.FTZ R19, R19, R30 ;  /* 0x0000001e13137220 */ /* 0x000fe20000410000 */
[----:B------:R-:W-:Y:S02]  /*17b40*/  HADD2.F32 R15, -RZ, R15.H1_H1 ;  /* 0x3000000fff0f7230 */ /* 0x000fe40000004100 */
[----:B------:R-:W-:Y:S01]  /*17b50*/  FMUL.FTZ R25, R25, R28 ;  /* 0x0000001c19197220 */ /* 0x000fe20000410000 */
[----:B------:R-:W-:-:S02]  /*17b60*/  FMUL.FTZ R24, R24, R27 ;  /* 0x0000001b18187220 */ /* 0x000fc40000410000 */
[----:B------:R-:W-:-:S03]  /*17b70*/  FMUL.FTZ R16, R16, R15 ;  /* 0x0000000f10107220 */ /* 0x000fc60000410000 */
[----:B------:R-:W-:Y:S02]  /*17b80*/  F2FP.F16.F32.PACK_AB R25, R24, R25 ;  /* 0x000000191819723e */ /* 0x000fe400000000ff */
[----:B------:R-:W-:Y:S02]  /*17b90*/  F2FP.F16.F32.PACK_AB R19, R16, R19 ;  /* 0x000000131013723e */ /* 0x000fe400000000ff */
[----:B------:R-:W-:Y:S02]  /*17ba0*/  PRMT R24, R25, 0x7632, R24 ;  /* 0x0000763219187816 */ /* 0x000fe40000000018 */
[----:B------:R-:W-:Y:S02]  /*17bb0*/  PRMT R16, R19, 0x7632, R16 ;  /* 0x0000763213107816 */ /* 0x000fe40000000010 */
[----:B------:R-:W-:Y:S02]  /*17bc0*/  PRMT R14, R25, 0x5410, R24 ;  /* 0x00005410190e7816 */ /* 0x000fe40000000018 */
[----:B------:R-:W-:-:S05]  /*17bd0*/  PRMT R15, R19, 0x5410, R16 ;  /* 0x00005410130f7816 */ /* 0x000fca0000000010 */
[----:B------:R0:W-:Y:S02]  /*17be0*/  STS.64 [R0], R14 ;  /* 0x0000000e00007388 */ /* 0x0001e40000000a00 */
.L_x_2186:
[----:B------:R-:W-:Y:S05]  /*17bf0*/  BSYNC B0 ;  /* 0x0000000000007941 */ /* 0x000fea0003800000 */
.L_x_2185:
[----:B------:R-:W-:Y:S05]  /*17c00*/  @P2 BRA `(.L_x_2187) ;  /* 0xfffffffc00802947 */ /* 0x000fea000383ffff */
.L_x_2184:
[----:B------:R-:W-:Y:S02]  /*17c10*/  ULDC UR4, c[0x0][0x22c] ;  /* 0x00008b0000047ab9 */ /* 0x000fe40000000800 */
[----:B------:R-:W-:-:S13]  /*17c20*/  ISETP.NE.AND P0, PT, RZ, UR4, PT ;  /* 0x00000004ff007c0c */ /* 0x000fda000bf05270 */
[----:B------:R-:W-:Y:S05]  /*17c30*/  @!P0 BRA `(.L_x_2188) ;  /* 0x0000000400408947 */ /* 0x000fea0003800000 */
[----:B------:R-:W-:Y:S01]  /*17c40*/  ISETP.GT.AND P0, PT, R21, 0x20, PT ;  /* 0x000000201500780c */ /* 0x000fe20003f04270 */
[----:B0-----:R-:W-:-:S12]  /*17c50*/  IMAD.MOV.U32 R14, RZ, RZ, R21 ;  /* 0x000000ffff0e7224 */ /* 0x001fd800078e0015 */
        /* <DEDUP_REMOVED lines=9> */
[----:B------:R-:W-:-:S07]  /*17cf0*/  MOV R17, R15 ;  /* 0x0000000f00117202 */ /* 0x000fce0000000f00 */
.L_x_2192:
[----:B0-----:R-:W-:Y:S01]  /*17d00*/  IADD3 R14, R2, R17, RZ ;  /* 0x00000011020e7210 */ /* 0x001fe20007ffe0ff */
[----:B------:R-:W-:Y:S03]  /*17d10*/  BAR.SYNC.DEFER_BLOCKING 0x0 ;  /* 0x0000000000007b1d */ /* 0x000fe60000010000 */
[----:B------:R-:W-:-:S03]  /*17d20*/  ISETP.GE.U32.AND P0, PT, R14, R21, PT ;  /* 0x000000150e00720c */ /* 0x000fc60003f06070 */
[----:B------:R-:W-:Y:S01]  /*17d30*/  BSSY B0, `(.L_x_2190) ;  /* 0x000001a000007945 */ /* 0x000fe20003800000 */
[----:B------:R-:W-:-:S13]  /*17d40*/  ISETP.GE.U32.OR P0, PT, R2, R17, P0 ;  /* 0x000000110200720c */ /* 0x000fda0000706470 */
[----:B------:R-:W-:Y:S05]  /*17d50*/  @P0 BRA `(.L_x_2191) ;  /* 0x00000000005c0947 */ /* 0x000fea0003800000 */
[----:B------:R-:W-:Y:S02]  /*17d60*/  IMAD R14, R17, 0x8, R0 ;  /* 0x00000008110e7824 */ /* 0x000fe400078e0200 */
[----:B------:R-:W-:Y:S02]  /*17d70*/  HADD2.F32 R25, -RZ, R25.H0_H0 ;  /* 0x20000019ff197230 */ /* 0x000fe40000004100 */
[----:B------:R-:W-:Y:S02]  /*17d80*/  HADD2.F32 R24, -RZ, R24.H0_H0 ;  /* 0x20000018ff187230 */ /* 0x000fe40000004100 */
[----:B------:R-:W0:Y:S01]  /*17d90*/  LDS.64 R14, [R14] ;  /* 0x000000000e0e7984 */ /* 0x000e220000000a00 */
[----:B------:R-:W-:Y:S02]  /*17da0*/  HADD2.F32 R19, -RZ, R19.H0_H0 ;  /* 0x20000013ff137230 */ /* 0x000fe40000004100 */
[----:B------:R-:W-:Y:S02]  /*17db0*/  HADD2.F32 R16, -RZ, R16.H0_H0 ;  /* 0x20000010ff107230 */ /* 0x000fe40000004100 */
[----:B0-----:R-:W-:-:S02]  /*17dc0*/  HADD2.F32 R28, -RZ, R15.H0_H0 ;  /* 0x2000000fff1c7230 */ /* 0x001fc40000004100 */
        /* <DEDUP_REMOVED lines=16> */
.L_x_2191:
[----:B------:R-:W-:Y:S05]  /*17ed0*/  BSYNC B0 ;  /* 0x0000000000007941 */ /* 0x000fea0003800000 */
.L_x_2190:
[----:B------:R-:W-:-:S04]  /*17ee0*/  SHF.R.S32.HI R17, RZ, 0x1, R17 ;  /* 0x00000001ff117819 */ /* 0x000fc80000011411 */
[----:B------:R-:W-:-:S13]  /*17ef0*/  ISETP.GE.AND P0, PT, R17, 0x20, PT ;  /* 0x000000201100780c */ /* 0x000fda0003f06270 */
[----:B------:R-:W-:Y:S05]  /*17f00*/  @P0 BRA `(.L_x_2192) ;  /* 0xfffffffc007c0947 */ /* 0x000fea000383ffff */
[----:B0-----:R-:W-:-:S07]  /*17f10*/  MOV R14, 0x20 ;  /* 0x00000020000e7802 */ /* 0x001fce0000000f00 */
.L_x_2189:
[----:B------:R-:W-:Y:S01]  /*17f20*/  BAR.SYNC.DEFER_BLOCKING 0x0 ;  /* 0x0000000000007b1d */ /* 0x000fe20000010000 */
[----:B------:R-:W-:-:S13]  /*17f30*/  ISETP.GE.AND P0, PT, R14, 0x2, PT ;  /* 0x000000020e00780c */ /* 0x000fda0003f06270 */
[----:B------:R-:W-:Y:S05]  /*17f40*/  @!P0 BRA `(.L_x_2188) ;  /* 0x00000000007c8947 */ /* 0x000fea0003800000 */
[----:B------:R-:W-:-:S11]  /*17f50*/  HFMA2.MMA R15, -RZ, RZ, 0, 5.9604644775390625e-08 ;  /* 0x00000001ff0f7435 */ /* 0x000fd600000001ff */
.L_x_2193:
[----:B------:R-:W-:Y:S01]  /*17f60*/  LOP3.LUT R0, R25, 0xffff, RZ, 0xc0, !PT ;  /* 0x0000ffff19007812 */ /* 0x000fe200078ec0ff */
[----:B------:R-:W-:Y:S01]  /*17f70*/  HADD2.F32 R25, -RZ, R25.H0_H0 ;  /* 0x20000019ff197230 */ /* 0x000fe20000004100 */
[----:B------:R-:W-:Y:S01]  /*17f80*/  LOP3.LUT R20, R24, 0xffff, RZ, 0xc0, !PT ;  /* 0x0000ffff18147812 */ /* 0x000fe200078ec0ff */
[----:B------:R-:W-:Y:S01]  /*17f90*/  HADD2.F32 R24, -RZ, R24.H0_H0 ;  /* 0x20000018ff187230 */ /* 0x000fe20000004100 */
[----:B------:R-:W-:Y:S01]  /*17fa0*/  LOP3.LUT R30, R16, 0xffff, RZ, 0xc0, !PT ;  /* 0x0000ffff101e7812 */ /* 0x000fe200078ec0ff */
[----:B------:R-:W-:Y:S01]  /*17fb0*/  HADD2.F32 R21, -RZ, R16.H0_H0 ;  /* 0x20000010ff157230 */ /* 0x000fe20000004100 */
[----:B------:R-:W-:Y:S01]  /*17fc0*/  LOP3.LUT R28, R19, 0xffff, RZ, 0xc0, !PT ;  /* 0x0000ffff131c7812 */ /* 0x000fe200078ec0ff */
[----:B------:R-:W0:Y:S01]  /*17fd0*/  SHFL.DOWN PT, R0, R0, R15, 0x1f ;  /* 0x08001f0f00007589 */ /* 0x000e2200000e0000 */
[----:B------:R-:W-:-:S03]  /*17fe0*/  HADD2.F32 R32, -RZ, R19.H0_H0 ;  /* 0x20000013ff207230 */ /* 0x000fc60000004100 */
[----:B------:R-:W1:Y:S04]  /*17ff0*/  SHFL.DOWN PT, R20, R20, R15, 0x1f ;  /* 0x08001f0f14147589 */ /* 0x000e6800000e0000 */
[----:B------:R-:W2:Y:S04]  /*18000*/  SHFL.DOWN PT, R30, R30, R15, 0x1f ;  /* 0x08001f0f1e1e7589 */ /* 0x000ea800000e0000 */
[----:B------:R3:W4:Y:S02]  /*18010*/  SHFL.DOWN PT, R28, R28, R15, 0x1f ;  /* 0x08001f0f1c1c7589 */ /* 0x00072400000e0000 */
[----:B---3--:R-:W-:Y:S01]  /*18020*/  SHF.L.U32 R15, R15, 0x1, RZ ;  /* 0x000000010f0f7819 */ /* 0x008fe200000006ff */
[----:B0-----:R-:W-:-:S03]  /*18030*/  HADD2.F32 R2, -RZ, R0.H0_H0 ;  /* 0x20000000ff027230 */ /* 0x001fc60000004100 */
[----:B------:R-:W-:Y:S01]  /*18040*/  ISETP.GE.AND P0, PT, R15, R14, PT ;  /* 0x0000000e0f00720c */ /* 0x000fe20003f06270 */
[----:B-1----:R-:W-:Y:S02]  /*18050*/  HADD2.F32 R17, -RZ, R20.H0_H0 ;  /* 0x20000014ff117230 */ /* 0x002fe40000004100 */
[----:B------:R-:W-:Y:S01]  /*18060*/  FMUL.FTZ R2, R25, R2 ;  /* 0x0000000219027220 */ /* 0x000fe20000410000 */
[----:B--2---:R-:W-:Y:S02]  /*18070*/  HADD2.F32 R0, -RZ, R30.H0_H0 ;  /* 0x2000001eff007230 */ /* 0x004fe40000004100 */
[----:B------:R-:W-:Y:S02]  /*18080*/  FMUL.FTZ R17, R24, R17 ;  /* 0x0000001118117220 */ /* 0x000fe40000410000 */
[----:B------:R-:W-:Y:S01]  /*18090*/  F2FP.F16.F32.PACK_AB R2, RZ, R2 ;  /* 0x00000002ff02723e */ /* 0x000fe200000000ff */
[----:B----4-:R-:W-:Y:S02]  /*180a0*/  HADD2.F32 R19, -RZ, R28.H0_H0 ;  /* 0x2000001cff137230 */ /* 0x010fe40000004100 */
[----:B------:R-:W-:Y:S01]  /*180b0*/  FMUL.FTZ R0, R21, R0 ;  /* 0x0000000015007220 */ /* 0x000fe20000410000 */
[----:B------:R-:W-:-:S02]  /*180c0*/  F2FP.F16.F32.PACK_AB R17, RZ, R17 ;  /* 0x00000011ff11723e */ /* 0x000fc400000000ff */
[----:B------:R-:W-:Y:S01]  /*180d0*/  PRMT R25, R2, 0x7610, R25 ;  /* 0x0000761002197816 */ /* 0x000fe20000000019 */
[----:B------:R-:W-:Y:S01]  /*180e0*/  FMUL.FTZ R19, R32, R19 ;  /* 0x0000001320137220 */ /* 0x000fe20000410000 */
[----:B------:R-:W-:Y:S02]  /*180f0*/  F2FP.F16.F32.PACK_AB R0, RZ, R0 ;  /* 0x00000000ff00723e */ /* 0x000fe400000000ff */
[----:B------:R-:W-:Y:S02]  /*18100*/  PRMT R24, R17, 0x7610, R24 ;  /* 0x0000761011187816 */ /* 0x000fe40000000018 */
[----:B------:R-:W-:Y:S02]  /*18110*/  F2FP.F16.F32.PACK_AB R19, RZ, R19 ;  /* 0x00000013ff13723e */ /* 0x000fe400000000ff */
[----:B------:R-:W-:Y:S01]  /*18120*/  PRMT R16, R0, 0x7610, R16 ;  /* 0x0000761000107816 */ /* 0x000fe20000000010 */
[----:B------:R-:W-:Y:S06]  /*18130*/  @!P0 BRA `(.L_x_2193) ;  /* 0xfffffffc00888947 */ /* 0x000fec000383ffff */
.L_x_2188:
        /* <DEDUP_REMOVED lines=13> */
[----:B------:R-:W-:-:S02]  /*18210*/  HADD2.F32 R25, -RZ, R25.H0_H0 ;  /* 0x20000019ff197230 */ /* 0x000fc40000004100 */
[----:B------:R-:W-:Y:S02]  /*18220*/  HADD2.F32 R9, -RZ, R24.H0_H0 ;  /* 0x20000018ff097230 */ /* 0x000fe40000004100 */
        /* <DEDUP_REMOVED lines=15> */
[----:B------:R-:W-:-:S07]  /*18320*/  PRMT R19, R6, 0x7610, R19 ;  /* 0x0000761006137816 */ /* 0x000fce0000000013 */
.L_x_2195:
        /* <DEDUP_REMOVED lines=12> */
[----:B------:R-:W-:Y:S01]  /*183f0*/  HFMA2.MMA R8, -RZ, RZ, 0, 4.4763088226318359375e-05 ;  /* 0x000002efff087435 */ /* 0x000fe200000001ff */
[----:B------:R-:W-:Y:S01]  /*18400*/  MOV R6, UR6 ;  /* 0x0000000600067c02 */ /* 0x000fe20008000f00 */
[----:B------:R-:W-:Y:S01]  /*18410*/  IMAD.U32 R10, RZ, RZ, UR4 ;  /* 0x00000004ff0a7e24 */ /* 0x000fe2000f8e00ff */
[----:B------:R-:W-:Y:S01]  /*18420*/  MOV R7, UR7 ;  /* 0x0000000700077c02 */ /* 0x000fe20008000f00 */
[----:B------:R-:W-:Y:S01]  /*18430*/  IMAD.MOV.U32 R13, RZ, RZ, RZ ;  /* 0x000000ffff0d7224 */ /* 0x000fe200078e00ff */
[----:B------:R-:W-:-:S02]  /*18440*/  MOV R11, UR5 ;  /* 0x00000005000b7c02 */ /* 0x000fc40008000f00 */
[----:B0-----:R-:W-:-:S07]  /*18450*/  MOV R12, 0x1 ;  /* 0x00000001000c7802 */ /* 0x001fce0000000f00 */
[----:B------:R-:W-:-:S07]  /*18460*/  LEPC R20, `(.L_x_2197) ;  /* 0x000000001014794e */ /* 0x000fce0000000000 */
[----:B-1----:R-:W-:Y:S05]  /*18470*/  CALL.ABS.NOINC R2 ;  /* 0x0000000002007343 */ /* 0x002fea0003c00000 */
.L_x_2197:
        /* <DEDUP_REMOVED lines=13> */
[----:B------:R-:W-:Y:S01]  /*18550*/  HFMA2.MMA R12, -RZ, RZ, 0, 5.9604644775390625e-08 ;  /* 0x00000001ff0c7435 */ /* 0x000fe200000001ff */
[----:B------:R-:W-:Y:S01]  /*18560*/  IMAD.U32 R6, RZ, RZ, UR4 ;  /* 0x00000004ff067e24 */ /* 0x000fe2000f8e00ff */
[----:B------:R-:W-:Y:S01]  /*18570*/  MOV R7, UR5 ;  /* 0x0000000500077c02 */ /* 0x000fe20008000f00 */
[----:B------:R-:W-:Y:S01]  /*18580*/  IMAD.MOV.U32 R8, RZ, RZ, 0x2ef ;  /* 0x000002efff087424 */ /* 0x000fe200078e00ff */
[----:B------:R-:W-:-:S02]  /*18590*/  MOV R10, UR6 ;  /* 0x00000006000a7c02 */ /* 0x000fc40008000f00 */
[----:B------:R-:W-:Y:S02]  /*185a0*/  MOV R11, UR7 ;  /* 0x00000007000b7c02 */ /* 0x000fe40008000f00 */
[----:B-1----:R-:W-:-:S07]  /*185b0*/  MOV R13, RZ ;  /* 0x000000ff000d7202 */ /* 0x002fce0000000f00 */
[----:B------:R-:W-:-:S07]  /*185c0*/  LEPC R20, `(.L_x_2198) ;  /* 0x000000001014794e */ /* 0x000fce0000000000 */
[----:B0-2---:R-:W-:Y:S05]  /*185d0*/  CALL.ABS.NOINC R2 ;  /* 0x0000000002007343 */ /* 0x005fea0003c00000 */
.L_x_2198:
        /* <DEDUP_REMOVED lines=10> */
[----:B-1----:R1:W2:Y:S01]  /*18680*/  LDC.64 R2, c[0x4][R0] ;  /* 0x0100000000027b82 */ /* 0x0022a20000000a00 */
        /* <DEDUP_REMOVED lines=8> */
[----:B-1----:R-:W-:-:S07]  /*18710*/  MOV R12, 0x1 ;  /* 0x00000001000c7802 */ /* 0x002fce0000000f00 */
[----:B------:R-:W-:-:S07]  /*18720*/  LEPC R20, `(.L_x_2199) ;  /* 0x000000001014794e */ /* 0x000fce0000000000 */
[----:B0-2---:R-:W-:Y:S05]  /*18730*/  CALL.ABS.NOINC R2 ;  /* 0x0000000002007343 */ /* 0x005fea0003c00000 */
.L_x_2199:
        /* <DEDUP_REMOVED lines=21> */
[----:B0-23--:R-:W-:Y:S05]  /*18890*/  CALL.ABS.NOINC R2 ;  /* 0x0000000002007343 */ /* 0x00dfea0003c00000 */
.L_x_2200:
[----:B------:R-:W-:Y:S02]  /*188a0*/  ULDC.64 UR4, c[0x0][0x5e8] ;  /* 0x00017a0000047ab9 */ /* 0x000fe40000000a00 */
[----:B------:R-:W-:-:S04]  /*188b0*/  IADD3 R18, P0, R18, UR4, RZ ;  /* 0x0000000412127c10 */ /* 0x000fc8000ff1e0ff */
[----:B--2---:R-:W-:-:S05]  /*188c0*/  IADD3.X R19, RZ, UR5, RZ, P0, !PT ;  /* 0x00000005ff137c10 */ /* 0x004fca00087fe4ff */
[----:B------:R-:W-:Y:S01]  /*188d0*/  STG.E.U16 desc[UR58][R18.64], R16 ;  /* 0x0000001012007986 */ /* 0x000fe2000c10153a */
[----:B------:R-:W-:Y:S05]  /*188e0*/  EXIT ;  /* 0x000000000000794d */ /* 0x000fea0003800000 */
.L_x_2196:
[----:B------:R-:W-:Y:S04]  /*188f0*/  STG.E.U16 desc[UR58][R4.64], R25 ;  /* 0x0000001904007986 */ /* 0x000fe8000c10153a */
[----:B------:R-:W-:Y:S04]  /*18900*/  STG.E.U16 desc[UR58][R4.64+0x2], R24 ;  /* 0x0000021804007986 */ /* 0x000fe8000c10153a */
[----:B------:R-:W-:Y:S04]  /*18910*/  STG.E.U16 desc[UR58][R4.64+0x4], R19 ;  /* 0x0000041304007986 */ /* 0x000fe8000c10153a */
[----:B------:R-:W-:Y:S01]  /*18920*/  STG.E.U16 desc[UR58][R4.64+0x6], R16 ;  /* 0x0000061004007986 */ /* 0x000fe2000c10153a */
[----:B------:R-:W-:Y:S05]  /*18930*/  EXIT ;  /* 0x000000000000794d */ /* 0x000fea0003800000 */
.L_x_2194:
        /* <DEDUP_REMOVED lines=26> */
.L_x_2201:
        /* <DEDUP_REMOVED lines=21> */
.L_x_2203:
        /* <DEDUP_REMOVED lines=22> */
.L_x_2204:
        /* <DEDUP_REMOVED lines=22> */
.L_x_2205:
        /* <DEDUP_REMOVED lines=22> */
.L_x_2206:
[----:B------:R-:W-:Y:S02]  /*19050*/  ULDC.64 UR4, c[0x0][0x5e8] ;  /* 0x00017a0000047ab9 */ /* 0x000fe40000000a00 */
[----:B------:R-:W-:-:S04]  /*19060*/  IADD3 R18, P0, R18, UR4, RZ ;  /* 0x0000000412127c10 */ /* 0x000fc8000ff1e0ff */
[----:B--2---:R-:W-:-:S05]  /*19070*/  IADD3.X R19, RZ, UR5, RZ, P0, !PT ;  /* 0x00000005ff137c10 */ /* 0x004fca00087fe4ff */
[----:B------:R-:W-:Y:S01]  /*19080*/  STG.E.U16 desc[UR58][R18.64], R16 ;  /* 0x0000001012007986 */ /* 0x000fe2000c10153a */
[----:B------:R-:W-:Y:S05]  /*19090*/  EXIT ;  /* 0x000000000000794d */ /* 0x000fea0003800000 */
.L_x_2202:
[----:B------:R-:W-:Y:S04]  /*190a0*/  STG.E.U16 desc[UR58][R6.64], R25 ;  /* 0x0000001906007986 */ /* 0x000fe8000c10153a */
[----:B------:R-:W-:Y:S04]  /*190b0*/  STG.E.U16 desc[UR58][R8.64], R24 ;  /* 0x0000001808007986 */ /* 0x000fe8000c10153a */
[----:B------:R-:W-:Y:S04]  /*190c0*/  STG.E.U16 desc[UR58][R10.64], R19 ;  /* 0x000000130a007986 */ /* 0x000fe8000c10153a */
[----:B------:R-:W-:Y:S01]  /*190d0*/  STG.E.U16 desc[UR58][R12.64], R16 ;  /* 0x000000100c007986 */ /* 0x000fe2000c10153a */
[----:B------:R-:W-:Y:S05]  /*190e0*/  EXIT ;  /* 0x000000000000794d */ /* 0x000fea0003800000 */
.L_x_2167:
        /* <DEDUP_REMOVED lines=41> */
.L_x_2208:
        /* <DEDUP_REMOVED lines=21> */
.L_x_2210:
        /* <DEDUP_REMOVED lines=19> */
[----:B0-----:R-:W-:-:S07]  /*19600*/  MOV R13, RZ ;  /* 0x000000ff000d7202 */ /* 0x001fce0000000f00 */
[----:B------:R-:W-:-:S07]  /*19610*/  LEPC R20, `(.L_x_2211) ;  /* 0x000000001014794e */ /* 0x000fce0000000000 */
[----:B-1----:R-:W-:Y:S05]  /*19620*/  CALL.ABS.NOINC R2 ;  /* 0x0000000002007343 */ /* 0x002fea0003c00000 */
.L_x_2211:
        /* <DEDUP_REMOVED lines=10> */
[----:B0-----:R0:W2:Y:S01]  /*196d0*/  LDC.64 R2, c[0x4][R0] ;  /* 0x0100000000027b82 */ /* 0x0010a20000000a00 */
        /* <DEDUP_REMOVED lines=10> */
[----:B-12---:R-:W-:Y:S05]  /*19780*/  CALL.ABS.NOINC R2 ;  /* 0x0000000002007343 */ /* 0x006fea0003c00000 */
.L_x_2212:
[----:B------:R-:W-:Y:S01]  /*19790*/  ULDC.64 UR4, c[0x0][0x5e8] ;  /* 0x00017a0000047ab9 */ /* 0x000fe20000000a00 */
[----:B------:R-:W-:Y:S02]  /*197a0*/  ISETP.NE.AND P6, PT, R17, 0x1, PT ;  /* 0x000000011100780c */ /* 0x000fe40003fc5270 */
[----:B------:R-:W-:-:S04]  /*197b0*/  IADD3 R24, P0, R24, UR4, RZ ;  /* 0x0000000418187c10 */ /* 0x000fc8000ff1e0ff */
[----:B-1----:R-:W-:-:S05]  /*197c0*/  IADD3.X R25, RZ, UR5, RZ, P0, !PT ;  /* 0x00000005ff197c10 */ /* 0x002fca00087fe4ff */
[----:B------:R1:W-:Y:S02]  /*197d0*/  STG.E.U16 desc[UR58][R24.64], R19 ;  /* 0x0000001318007986 */ /* 0x0003e4000c10153a */
[----:B------:R-:W-:Y:S05]  /*197e0*/  @!P6 BRA `(.L_x_2213) ;  /* 0x000000000040e947 */ /* 0x000fea0003800000 */
[----:B------:R-:W-:Y:S01]  /*197f0*/  MOV R0, 0x660 ;  /* 0x0000066000007802 */ /* 0x000fe20000000f00 */
[----:B------:R-:W-:Y:S01]  /*19800*/  ULDC.64 UR4, c[0x4][0x650] ;  /* 0x0101940000047ab9 */ /* 0x000fe20000000a00 */
[----:B------:R-:W-:Y:S01]  /*19810*/  ULDC.64 UR6, c[0x4][0x470] ;  /* 0x01011c0000067ab9 */ /* 0x000fe20000000a00 */
[----:B------:R-:W-:Y:S01]  /*19820*/  MOV R4, UR4 ;  /* 0x0000000400047c02 */ /* 0x000fe20008000f00 */
[----:B0-----:R0:W2:Y:S01]  /*19830*/  LDC.64 R2, c[0x4][R0] ;  /* 0x0100000000027b82 */ /* 0x0010a20000000a00 */
        /* <DEDUP_REMOVED lines=10> */
[----:B-12---:R-:W-:Y:S05]  /*198e0*/  CALL.ABS.NOINC R2 ;  /* 0x0000000002007343 */ /* 0x006fea0003c00000 */
.L_x_2213:
[----:B------:R-:W-:Y:S02]  /*198f0*/  ULDC.64 UR4, c[0x0][0x5e8] ;  /* 0x00017a0000047ab9 */ /* 0x000fe40000000a00 */
[----:B------:R-:W-:-:S04]  /*19900*/  IADD3 R18, P0, R18, UR4, RZ ;  /* 0x0000000412127c10 */ /* 0x000fc8000ff1e0ff */
[----:B-1----:R-:W-:-:S05]  /*19910*/  IADD3.X R19, RZ, UR5, RZ, P0, !PT ;  /* 0x00000005ff137c10 */ /* 0x002fca00087fe4ff */
[----:B------:R-:W-:Y:S01]  /*19920*/  STG.E.U16 desc[UR58][R18.64], R16 ;  /* 0x0000001012007986 */ /* 0x000fe2000c10153a */
[----:B------:R-:W-:Y:S05]  /*19930*/  EXIT ;  /* 0x000000000000794d */ /* 0x000fea0003800000 */
.L_x_2209:
[----:B------:R-:W-:Y:S04]  /*19940*/  STG.E.U16 desc[UR58][R4.64], R28 ;  /* 0x0000001c04007986 */ /* 0x000fe8000c10153a */
[----:B------:R-:W-:Y:S04]  /*19950*/  STG.E.U16 desc[UR58][R4.64+0x2], R25 ;  /* 0x0000021904007986 */ /* 0x000fe8000c10153a */
[----:B------:R-:W-:Y:S04]  /*19960*/  STG.E.U16 desc[UR58][R4.64+0x4], R19 ;  /* 0x0000041304007986 */ /* 0x000fe8000c10153a */
[----:B------:R-:W-:Y:S01]  /*19970*/  STG.E.U16 desc[UR58][R4.64+0x6], R16 ;  /* 0x0000061004007986 */ /* 0x000fe2000c10153a */
[----:B------:R-:W-:Y:S05]  /*19980*/  EXIT ;  /* 0x000000000000794d */ /* 0x000fea0003800000 */
.L_x_2207:
        /* <DEDUP_REMOVED lines=26> */
.L_x_2214:
        /* <DEDUP_REMOVED lines=21> */
.L_x_2216:
        /* <DEDUP_REMOVED lines=22> */
.L_x_2217:
        /* <DEDUP_REMOVED lines=22> */
.L_x_2218:
        /* <DEDUP_REMOVED lines=22> */
.L_x_2219:
[----:B------:R-:W-:Y:S02]  /*1a0a0*/  ULDC.64 UR4, c[0x0][0x5e8] ;  /* 0x00017a0000047ab9 */ /* 0x000fe40000000a00 */
[----:B------:R-:W-:-:S04]  /*1a0b0*/  IADD3 R18, P0, R18, UR4, RZ ;  /* 0x0000000412127c10 */ /* 0x000fc8000ff1e0ff */
[----:B-1----:R-:W-:-:S05]  /*1a0c0*/  IADD3.X R19, RZ, UR5, RZ, P0, !PT ;  /* 0x00000005ff137c10 */ /* 0x002fca00087fe4ff */
[----:B------:R-:W-:Y:S01]  /*1a0d0*/  STG.E.U16 desc[UR58][R18.64], R16 ;  /* 0x0000001012007986 */ /* 0x000fe2000c10153a */
[----:B------:R-:W-:Y:S05]  /*1a0e0*/  EXIT ;  /* 0x000000000000794d */ /* 0x000fea0003800000 */
.L_x_2215:
[----:B------:R-:W-:Y:S04]  /*1a0f0*/  STG.E.U16 desc[UR58][R6.64], R28 ;  /* 0x0000001c06007986 */ /* 0x000fe8000c10153a */
[----:B------:R-:W-:Y:S04]  /*1a100*/  STG.E.U16 desc[UR58][R8.64], R25 ;  /* 0x0000001908007986 */ /* 0x000fe8000c10153a */
[----:B------:R-:W-:Y:S04]  /*1a110*/  STG.E.U16 desc[UR58][R10.64], R19 ;  /* 0x000000130a007986 */ /* 0x000fe8000c10153a */
[----:B------:R-:W-:Y:S01]  /*1a120*/  STG.E.U16 desc[UR58][R12.64], R16 ;  /* 0x000000100c007986 */ /* 0x000fe2000c10153a */
[----:B------:R-:W-:Y:S05]  /*1a130*/  EXIT ;  /* 0x000000000000794d */ /* 0x000fea0003800000 */
.L_x_2220:
        /* <DEDUP_REMOVED lines=12> */
.L_x_8778:


//--------------------- .text._ZN2at6native13reduce_kernelILi512ELi1ENS0_8ReduceOpIN3c107complexIfEENS0_14func_wrapper_tIS5_NS0_55_GLOBAL__N__0955718d_22_SparseCsrTensorMath_cu_868dd54514ReductionMulOpIS5_EEEEjS5_Li4ELi4EEEEEvT1_ --------------------------
	.section	.text._ZN2at6native13reduce_kernelILi512ELi1ENS0_8ReduceOpIN3c107complexIfEENS0_14func_wrapper_tIS5_NS0_55_GLOBAL__N__0955718d_22_SparseCsrTensorMath_cu_868dd54514ReductionMulOpIS5_EEEEjS5_Li4ELi4EEEEEvT1_,"ax",@progbits
	.align	128
.text._ZN2at6native13reduce_kernelILi512ELi1ENS0_8ReduceOpIN3c107complexIfEENS0_14func_wrapper_tIS5_NS0_55_GLOBAL__N__0955718d_22_SparseCsrTensorMath_cu_868dd54514ReductionMulOpIS5_EEEEjS5_Li4ELi4EEEEEvT1_:
        .type           _ZN2at6native13reduce_kernelILi512ELi1ENS0_8ReduceOpIN3c107complexIfEENS0_14func_wrapper_tIS5_NS0_55_GLOBAL__N__0955718d_22_SparseCsrTensorMath_cu_868dd54514ReductionMulOpIS5_EEEEjS5_Li4ELi4EEEEEvT1_,@function
        .size           _ZN2at6native13reduce_kernelILi512ELi1ENS0_8ReduceOpIN3c107complexIfEENS0_14func_wrapper_tIS5_NS0_55_GLOBAL__N__0955718d_22_SparseCsrTensorMath_cu_868dd54514ReductionMulOpIS5_EEEEjS5_Li4ELi4EEEEEvT1_,(.L_x_8779 - _ZN2at6native13reduce_kernelILi512ELi1ENS0_8ReduceOpIN3c107complexIfEENS0_14func_wrapper_tIS5_NS0_55_GLOBAL__N__0955718d_22_SparseCsrTensorMath_cu_868dd54514ReductionMulOpIS5_EEEEjS5_Li4ELi4EEEEEvT1_)
        .other          _ZN2at6native13reduce_kernelILi512ELi1ENS0_8ReduceOpIN3c107complexIfEENS0_14func_wrapper_tIS5_NS0_55_GLOBAL__N__0955718d_22_SparseCsrTensorMath_cu_868dd54514ReductionMulOpIS5_EEEEjS5_Li4ELi4EEEEEvT1_,@"STO_CUDA_ENTRY STV_DEFAULT"
_ZN2at6native13reduce_kernelILi512ELi1ENS0_8ReduceOpIN3c107complexIfEENS0_14func_wrapper_tIS5_NS0_55_GLOBAL__N__0955718d_22_SparseCsrTensorMath_cu_868dd54514ReductionMulOpIS5_EEEEjS5_Li4ELi4EEEEEvT1_:
        /* <DEDUP_REMOVED lines=8> */
[----:B------:R-:W-:Y:S01]  /*0080*/  ULDC UR5, c[0x0][0x244] ;  /* 0x0000910000057ab9 */ /* 0x000fe20000000800 */
[----:B------:R-:W-:Y:S01]  /*0090*/  ULDC.64 UR6, c[0x0][0x3f8] ;  /* 0x0000fe0000067ab9 */ /* 0x000fe20000000a00 */
[----:B------:R-:W-:Y:S01]  /*00a0*/  IMAD R2, R8, UR5, RZ ;  /* 0x0000000508027c24 */ /* 0x000fe2000f8e02ff */
[----:B------:R-:W-:Y:S01]  /*00b0*/  ULDC UR5, c[0x0][0x248] ;  /* 0x0000920000057ab9 */ /* 0x000fe20000000800 */
[----:B------:R-:W-:-:S03]  /*00c0*/  ISETP.NE.AND P0, PT, R0, 0x1, PT ;  /* 0x000000010000780c */ /* 0x000fc60003f05270 */
[----:B------:R-:W1:Y:S01]  /*00d0*/  LDC R5, c[0x0][0x230] ;  /* 0x00008c00ff057b82 */ /* 0x000e620000000800 */
[----:B0-----:R-:W-:-:S04]  /*00e0*/  IMAD R2, R3, UR5, R2 ;  /* 0x0000000503027c24 */ /* 0x001fc8000f8e0202 */
[----:B-1----:R-:W-:Y:S01]  /*00f0*/  IMAD R3, R5, UR4, R2 ;  /* 0x0000000405037c24 */ /* 0x002fe2000f8e0202 */
[----:B------:R-:W-:Y:S01]  /*0100*/  MOV R2, RZ ;  /* 0x000000ff00027202 */ /* 0x000fe20000000f00 */
[----:B------:R-:W-:-:S04]  /*0110*/  ULDC UR4, c[0x0][0x400] ;  /* 0x0001000000047ab9 */ /* 0x000fc80000000800 */
        /* <DEDUP_REMOVED lines=262> */
[----:B------:R-:W-:-:S03]  /*1180*/  ULDC UR4, c[0x0][0x520] ;  /* 0x0001480000047ab9 */ /* 0x000fc60000000800 */
[----:B------:R-:W-:-:S05]  /*1190*/  IMAD.HI.U32 R0, R7, UR7, R6 ;  /* 0x0000000707007c27 */ /* 0x000fca000f8e0006 */
[----:B------:R-:W-:Y:S01]  /*11a0*/  SHF.R.U32.HI R0, RZ, UR4, R0 ;  /* 0x00000004ff007c19 */ /* 0x000fe20008011600 */
[----:B------:R-:W-:-:S04]  /*11b0*/  ULDC UR4, c[0x0][0x5e8] ;  /* 0x00017a0000047ab9 */ /* 0x000fc80000000800 */
[----:B------:R-:W-:-:S04]  /*11c0*/  IMAD.MOV R3, RZ, RZ, -R0 ;  /* 0x000000ffff037224 */ /* 0x000fc800078e0a00 */
[----:B------:R-:W-:-:S04]  /*11d0*/  IMAD R7, R3, UR6, R7 ;  /* 0x0000000603077c24 */ /* 0x000fc8000f8e0207 */
[----:B------:R-:W-:-:S07]  /*11e0*/  IMAD R2, R7, UR4, R2 ;  /* 0x0000000407027c24 */ /* 0x000fce000f8e0202 */
.L_x_2221:
[----:B------:R-:W0:Y:S01]  /*11f0*/  S2R R6, SR_TID.Y ;  /* 0x0000000000067919 */ /* 0x000e220000002200 */
[----:B------:R-:W1:Y:S01]  /*1200*/  S2UR UR5, SR_CTAID.X ;  /* 0x00000000000579c3 */ /* 0x000e620000002500 */
[----:B------:R-:W-:Y:S01]  /*1210*/  ULDC.64 UR26, c[0x0][0x238] ;  /* 0x00008e00001a7ab9 */ /* 0x000fe20000000a00 */
[----:B------:R-:W-:Y:S01]  /*1220*/  ULDC.64 UR28, c[0x0][0x240] ;  /* 0x00009000001c7ab9 */ /* 0x000fe20000000a00 */
[----:B------:R-:W2:Y:S01]  /*1230*/  S2R R0, SR_CTAID.Y ;  /* 0x0000000000007919 */ /* 0x000ea20000002600 */
[C---:B------:R-:W-:Y:S01]  /*1240*/  IMAD R3, R8.reuse, UR26, RZ ;  /* 0x0000001a08037c24 */ /* 0x040fe2000f8e02ff */
[----:B------:R-:W-:Y:S01]  /*1250*/  ULDC UR4, c[0x0][0x248] ;  /* 0x0000920000047ab9 */ /* 0x000fe20000000800 */
[----:B------:R-:W-:Y:S01]  /*1260*/  IMAD R4, R8, UR29, RZ ;  /* 0x0000001d08047c24 */ /* 0x000fe2000f8e02ff */
[----:B------:R-:W-:Y:S01]  /*1270*/  ULDC UR6, c[0x0][0x224] ;  /* 0x0000890000067ab9 */ /* 0x000fe20000000800 */
[----:B------:R-:W1:Y:S01]  /*1280*/  LDC R29, c[0x0][0x230] ;  /* 0x00008c00ff1d7b82 */ /* 0x000e620000000800 */
[----:B------:R-:W-:Y:S01]  /*1290*/  MOV R9, UR6 ;  /* 0x0000000600097c02 */ /* 0x000fe20008000f00 */
[----:B------:R-:W-:Y:S01]  /*12a0*/  ULDC.64 UR36, c[0x0][0x208] ;  /* 0x0000820000247ab9 */ /* 0x000fe20000000a00 */
[----:B------:R-:W-:Y:S01]  /*12b0*/  BSSY B0, `(.L_x_2222) ;  /* 0x0000a7f000007945 */ /* 0x000fe20003800000 */
[----:B------:R-:W-:Y:S01]  /*12c0*/  MOV R17, RZ ;  /* 0x000000ff00117202 */ /* 0x000fe20000000f00 */
[----:B------:R-:W-:-:S02]  /*12d0*/  IMAD.MOV.U32 R24, RZ, RZ, RZ ;  /* 0x000000ffff187224 */ /* 0x000fc400078e00ff */
[C---:B0-----:R-:W-:Y:S02]  /*12e0*/  IMAD R3, R6.reuse, UR27, R3 ;  /* 0x0000001b06037c24 */ /* 0x041fe4000f8e0203 */
[----:B------:R-:W-:Y:S01]  /*12f0*/  IMAD R4, R6, UR4, R4 ;  /* 0x0000000406047c24 */ /* 0x000fe2000f8e0204 */
[----:B------:R-:W-:Y:S01]  /*1300*/  ULDC UR4, c[0x0][0x228] ;  /* 0x00008a0000047ab9 */ /* 0x000fe20000000800 */
[----:B--2---:R-:W-:Y:S02]  /*1310*/  IMAD R21, R0, UR28, R3 ;  /* 0x0000001c00157c24 */ /* 0x004fe4000f8e0203 */
        /* <DEDUP_REMOVED lines=10> */
[----:B------:R-:W0:Y:S01]  /*13c0*/  LDC R5, c[0x0][0x218] ;  /* 0x00008600ff057b82 */ /* 0x000e220000000800 */
[----:B------:R-:W-:Y:S01]  /*13d0*/  SHF.R.U64 R2, R18, 0x3, R19 ;  /* 0x0000000312027819 */ /* 0x000fe20000001213 */
[----:B------:R-:W-:Y:S01]  /*13e0*/  ULDC UR4, c[0x0][0x224] ;  /* 0x0000890000047ab9 */ /* 0x000fe20000000800 */
[----:B------:R-:W-:Y:S01]  /*13f0*/  BSSY B1, `(.L_x_2225) ;  /* 0x000002a000017945 */ /* 0x000fe20003800000 */
[----:B------:R-:W-:Y:S02]  /*1400*/  MOV R13, UR4 ;  /* 0x00000004000d7c02 */ /* 0x000fe40008000f00 */
[----:B------:R-:W-:Y:S02]  /*1410*/  LOP3.LUT R2, R2, 0x3, RZ, 0xc0, !PT ;  /* 0x0000000302027812 */ /* 0x000fe400078ec0ff */
[----:B------:R-:W1:Y:S02]  /*1420*/  LDC R14, c[0x0][0x21c] ;  /* 0x00008700ff0e7b82 */ /* 0x000e640000000800 */
[----:B------:R-:W-:Y:S01]  /*1430*/  ISETP.NE.AND P0, PT, R2, RZ, PT ;  /* 0x000000ff0200720c */ /* 0x000fe20003f05270 */
[----:B0-----:R-:W-:Y:S01]  /*1440*/  IMAD.MOV.U32 R4, RZ, RZ, R5 ;  /* 0x000000ffff047224 */ /* 0x001fe200078e0005 */
[----:B-1----:R-:W-:-:S11]  /*1450*/  MOV R12, R14 ;  /* 0x0000000e000c7202 */ /* 0x002fd60000000f00 */
        /* <DEDUP_REMOVED lines=11> */
[----:B------:R-:W-:-:S12]  /*1510*/  HFMA2.MMA R3, -RZ, RZ, 0, 5.9604644775390625e-08 ;  /* 0x00000001ff037435 */ /* 0x000fd800000001ff */
[----:B------:R-:W-:-:S04]  /*1520*/  @P0 ISETP.NE.AND P1, PT, R0, RZ, PT ;  /* 0x000000ff0000020c */ /* 0x000fc80003f25270 */
[----:B------:R-:W-:-:S04]  /*1530*/  @P0 SEL R6, RZ, 0x1, P1 ;  /* 0x00000001ff060807 */ /* 0x000fc80000800000 */
[----:B------:R-:W-:-:S07]  /*1540*/  @P0 PRMT R3, R6, 0x7610, R3 ;  /* 0x0000761006030816 */ /* 0x000fce0000000003 */
.L_x_2230:
[----:B------:R-:W-:Y:S05]  /*1550*/  BSYNC B3 ;  /* 0x0000000000037941 */ /* 0x000fea0003800000 */
.L_x_2229:
[----:B------:R-:W-:-:S04]  /*1560*/  PRMT R3, R3, 0x9910, RZ ;  /* 0x0000991003037816 */ /* 0x000fc800000000ff */
[----:B------:R-:W-:-:S13]  /*1570*/  ISETP.NE.AND P0, PT, R3, RZ, PT ;  /* 0x000000ff0300720c */ /* 0x000fda0003f05270 */
[----:B------:R-:W-:Y:S05]  /*1580*/  @!P0 BRA `(.L_x_2228) ;  /* 0x0000000000288947 */ /* 0x000fea0003800000 */
[----:B------:R-:W-:Y:S01]  /*1590*/  IADD3 R3, P0, R8, -R2, RZ ;  /* 0x8000000208037210 */ /* 0x000fe20007f1e0ff */
[----:B------:R-:W-:-:S04]  /*15a0*/  ULDC.64 UR4, c[0x0][0x218] ;  /* 0x0000860000047ab9 */ /* 0x000fc80000000a00 */
[----:B------:R-:W-:Y:S01]  /*15b0*/  IMAD.X R4, RZ, RZ, -0x1, P0 ;  /* 0xffffffffff047424 */ /* 0x000fe200000e06ff */
[----:B------:R-:W-:-:S04]  /*15c0*/  LEA R6, P0, R3, R18, 0x3 ;  /* 0x0000001203067211 */ /* 0x000fc800078018ff */
[----:B------:R-:W-:-:S06]  /*15d0*/  LEA.HI.X R7, R3, R19, R4, 0x3, P0 ;  /* 0x0000001303077211 */ /* 0x000fcc00000f1c04 */
[----:B------:R-:W2:Y:S02]  /*15e0*/  LDG.E.64 R6, desc[UR36][R6.64] ;  /* 0x0000002406067981 */ /* 0x000ea4000c1e1b00 */
[----:B--2---:R-:W-:Y:S01]  /*15f0*/  FMUL.FTZ R12, R6, UR5 ;  /* 0x00000005060c7c20 */ /* 0x004fe20008410000 */
[----:B------:R-:W-:-:S03]  /*1600*/  FMUL.FTZ R3, R7, UR5 ;  /* 0x0000000507037c20 */ /* 0x000fc60008410000 */
[----:B------:R-:W-:Y:S01]  /*1610*/  FFMA.FTZ R12, R7, UR4, R12 ;  /* 0x00000004070c7c23 */ /* 0x000fe2000801000c */
[----:B------:R-:W-:-:S07]  /*1620*/  FFMA.FTZ R4, R6, UR4, -R3 ;  /* 0x0000000406047c23 */ /* 0x000fce0008010803 */
.L_x_2228:
[----:B------:R-:W-:Y:S05]  /*1630*/  BSYNC B2 ;  /* 0x0000000000027941 */ /* 0x000fea0003800000 */
.L_x_2227:
[C---:B------:R-:W-:Y:S02]  /*1640*/  IADD3 R3, P0, -R2.reuse, 0x4, RZ ;  /* 0x0000000402037810 */ /* 0x040fe40007f1e1ff */
[----:B------:R-:W-:Y:S02]  /*1650*/  IADD3 R13, R2, -0x4, R9 ;  /* 0xfffffffc020d7810 */ /* 0x000fe40007ffe009 */
[----:B------:R-:W-:Y:S02]  /*1660*/  LEA R18, P1, R3, R18, 0x3 ;  /* 0x0000001203127211 */ /* 0x000fe400078218ff */
[----:B------:R-:W-:-:S04]  /*1670*/  IADD3.X R6, RZ, -0x1, RZ, P0, !PT ;  /* 0xffffffffff067810 */ /* 0x000fc800007fe4ff */
[----:B------:R-:W-:-:S07]  /*1680*/  LEA.HI.X R19, R3, R19, R6, 0x3, P1 ;  /* 0x0000001303137211 */ /* 0x000fce00008f1c06 */
.L_x_2226:
[----:B------:R-:W-:Y:S05]  /*1690*/  BSYNC B1 ;  /* 0x0000000000017941 */ /* 0x000fea0003800000 */
.L_x_2225:
[----:B------:R-:W-:Y:S01]  /*16a0*/  LEA R2, R21, 0x3, 0x2 ;  /* 0x0000000315027811 */ /* 0x000fe200078e10ff */
[----:B------:R-:W-:Y:S01]  /*16b0*/  BSSY B1, `(.L_x_2231) ;  /* 0x000002a000017945 */ /* 0x000fe20003800000 */
[----:B------:R-:W-:Y:S01]  /*16c0*/  MOV R24, R5 ;  /* 0x0000000500187202 */ /* 0x000fe20000000f00 */
[----:B------:R-:W-:Y:S01]  /*16d0*/  IMAD.MOV.U32 R17, RZ, RZ, R14 ;  /* 0x000000ffff117224 */ /* 0x000fe200078e000e */
[----:B------:R-:W-:Y:S02]  /*16e0*/  ISETP.GE.U32.AND P0, PT, R2, R13, PT ;  /* 0x0000000d0200720c */ /* 0x000fe40003f06070 */
[----:B------:R-:W-:Y:S02]  /*16f0*/  MOV R15, R14 ;  /* 0x0000000e000f7202 */ /* 0x000fe40000000f00 */
[----:B------:R-:W-:-:S09]  /*1700*/  MOV R6, R5 ;  /* 0x0000000500067202 */ /* 0x000fd20000000f00 */
[----:B------:R-:W-:Y:S05]  /*1710*/  @P0 BRA `(.L_x_2232) ;  /* 0x00000000008c0947 */ /* 0x000fea0003800000 */
[----:B------:R-:W-:Y:S01]  /*1720*/  BSSY B2, `(.L_x_2232) ;  /* 0x0000022000027945 */ /* 0x000fe20003800000 */
[----:B------:R-:W-:Y:S01]  /*1730*/  IMAD.MOV.U32 R16, RZ, RZ, R4 ;  /* 0x000000ffff107224 */ /* 0x000fe200078e0004 */
[----:B------:R-:W-:Y:S01]  /*1740*/  MOV R15, R14 ;  /* 0x0000000e000f7202 */ /* 0x000fe20000000f00 */
[----:B------:R-:W-:Y:S01]  /*1750*/  IMAD.MOV.U32 R22, RZ, RZ, R5 ;  /* 0x000000ffff167224 */ /* 0x000fe200078e0005 */
[-C--:B------:R-:W-:Y:S02]  /*1760*/  MOV R20, R5.reuse ;  /* 0x0000000500147202 */ /* 0x080fe40000000f00 */
[----:B------:R-:W-:-:S07]  /*1770*/  MOV R23, R5 ;  /* 0x0000000500177202 */ /* 0x000fce0000000f00 */
.L_x_2233:
[----:B------:R-:W-:Y:S01]  /*1780*/  IMAD.WIDE.U32 R2, R21, 0x20, R18 ;  /* 0x0000002015027825 */ /* 0x000fe200078e0012 */
[----:B------:R-:W-:-:S04]  /*1790*/  ULDC UR4, c[0x0][0x22c] ;  /* 0x00008b0000047ab9 */ /* 0x000fc80000000800 */
[----:B------:R-:W2:Y:S04]  /*17a0*/  LDG.E.128 R4, desc[UR36][R2.64] ;  /* 0x0000002402047981 */ /* 0x000ea8000c1e1d00 */
[----:B------:R-:W3:Y:S01]  /*17b0*/  LDG.E.128 R8, desc[UR36][R2.64+0x10] ;  /* 0x0000102402087981 */ /* 0x000ee2000c1e1d00 */
[----:B------:R-:W-:-:S04]  /*17c0*/  IADD3 R21, R21, UR4, RZ ;  /* 0x0000000415157c10 */ /* 0x000fc8000fffe0ff */
[----:B------:R-:W-:-:S04]  /*17d0*/  LEA R24, R21, 0x3, 0x2 ;  /* 0x0000000315187811 */ /* 0x000fc800078e10ff */
[----:B------:R-:W-:Y:S01]  /*17e0*/  ISETP.GE.U32.AND P0, PT, R24, R13, PT ;  /* 0x0000000d1800720c */ /* 0x000fe20003f06070 */
[-C--:B--2---:R-:W-:Y:S01]  /*17f0*/  FMUL.FTZ R25, R5, R12.reuse ;  /* 0x0000000c05197220 */ /* 0x084fe20000410000 */
[----:B------:R-:W-:-:S03]  /*1800*/  FMUL.FTZ R12, R4, R12 ;  /* 0x0000000c040c7220 */ /* 0x000fc60000410000 */
[-C--:B------:R-:W-:Y:S01]  /*1810*/  FFMA.FTZ R4, R4, R16.reuse, -R25 ;  /* 0x0000001004047223 */ /* 0x080fe20000010819 */
[----:B------:R-:W-:Y:S01]  /*1820*/  FFMA.FTZ R12, R5, R16, R12 ;  /* 0x00000010050c7223 */ /* 0x000fe2000001000c */
[-C--:B------:R-:W-:Y:S01]  /*1830*/  FMUL.FTZ R16, R6, R15.reuse ;  /* 0x0000000f06107220 */ /* 0x080fe20000410000 */
[----:B------:R-:W-:Y:S01]  /*1840*/  FMUL.FTZ R5, R7, R15 ;  /* 0x0000000f07057220 */ /* 0x000fe20000410000 */
[-C--:B---3--:R-:W-:Y:S01]  /*1850*/  FMUL.FTZ R3, R9, R14.reuse ;  /* 0x0000000e09037220 */ /* 0x088fe20000410000 */
[----:B------:R-:W-:Y:S01]  /*1860*/  FMUL.FTZ R14, R8, R14 ;  /* 0x0000000e080e7220 */ /* 0x000fe20000410000 */
[----:B------:R-:W-:Y:S01]  /*1870*/  FFMA.FTZ R15, R7, R23, R16 ;  /* 0x00000017070f7223 */ /* 0x000fe20000010010 */
[----:B------:R-:W-:Y:S01]  /*1880*/  FMUL.FTZ R7, R11, R17 ;  /* 0x000000110b077220 */ /* 0x000fe20000410000 */
[----:B------:R-:W-:Y:S01]  /*1890*/  FFMA.FTZ R6, R6, R23, -R5 ;  /* 0x0000001706067223 */ /* 0x000fe20000010805 */
[----:B------:R-:W-:Y:S01]  /*18a0*/  FMUL.FTZ R2, R10, R17 ;  /* 0x000000110a027220 */ /* 0x000fe20000410000 */
[----:B------:R-:W-:Y:S01]  /*18b0*/  FFMA.FTZ R5, R8, R22, -R3 ;  /* 0x0000001608057223 */ /* 0x000fe20000010803 */
[----:B------:R-:W-:Y:S01]  /*18c0*/  FFMA.FTZ R24, R10, R20, -R7 ;  /* 0x000000140a187223 */ /* 0x000fe20000010807 */
[----:B------:R-:W-:Y:S01]  /*18d0*/  FFMA.FTZ R14, R9, R22, R14 ;  /* 0x00000016090e7223 */ /* 0x000fe2000001000e */
[----:B------:R-:W-:Y:S01]  /*18e0*/  FFMA.FTZ R17, R11, R20, R2 ;  /* 0x000000140b117223 */ /* 0x000fe20000010002 */
[----:B------:R-:W-:Y:S01]  /*18f0*/  IMAD.MOV.U32 R23, RZ, RZ, R6 ;  /* 0x000000ffff177224 */ /* 0x000fe200078e0006 */
[----:B------:R-:W-:Y:S01]  /*1900*/  MOV R16, R4 ;  /* 0x0000000400107202 */ /* 0x000fe20000000f00 */
[----:B------:R-:W-:Y:S01]  /*1910*/  IMAD.MOV.U32 R22, RZ, RZ, R5 ;  /* 0x000000ffff167224 */ /* 0x000fe200078e0005 */
[----:B------:R-:W-:Y:S01]  /*1920*/  MOV R20, R24 ;  /* 0x0000001800147202 */ /* 0x000fe20000000f00 */
[----:B------:R-:W-:Y:S06]  /*1930*/  @!P0 BRA `(.L_x_2233) ;  /* 0xfffffffc00908947 */ /* 0x000fec000383ffff */
[----:B------:R-:W-:Y:S05]  /*1940*/  BSYNC B2 ;  /* 0x0000000000027941 */ /* 0x000fea0003800000 */
.L_x_2232:
[----:B------:R-:W-:Y:S05]  /*1950*/  BSYNC B1 ;  /* 0x0000000000017941 */ /* 0x000fea0003800000 */
.L_x_2231:
[----:B------:R-:W0:Y:S01]  /*1960*/  S2R R3, SR_TID.Y ;  /* 0x0000000000037919 */ /* 0x000e220000002200 */
[----:B------:R-:W-:Y:S01]  /*1970*/  ISETP.NE.AND P0, PT, RZ, UR27, PT ;  /* 0x0000001bff007c0c */ /* 0x000fe2000bf05270 */
[----:B------:R-:W-:Y:S01]  /*1980*/  BSSY B1, `(.L_x_2234) ;  /* 0x0000009000017945 */ /* 0x000fe20003800000 */
[----:B------:R-:W-:Y:S02]  /*1990*/  PRMT R2, RZ, 0x7610, R2 ;  /* 0x00007610ff027816 */ /* 0x000fe40000000002 */
[----:B0-----:R-:W-:-:S13]  /*19a0*/  ISETP.NE.AND P1, PT, R3, RZ, PT ;  /* 0x000000ff0300720c */ /* 0x001fda0003f25270 */
[----:B------:R-:W-:Y:S05]  /*19b0*/  @P0 BRA P1, `(.L_x_2235) ;  /* 0x0000000000140947 */ /* 0x000fea0000800000 */
[----:B------:R-:W-:Y:S01]  /*19c0*/  ISETP.NE.AND P0, PT, RZ, UR28, PT ;  /* 0x0000001cff007c0c */ /* 0x000fe2000bf05270 */
[----:B------:R-:W-:-:S12]  /*19d0*/  HFMA2.MMA R2, -RZ, RZ, 0, 5.9604644775390625e-08 ;  /* 0x00000001ff027435 */ /* 0x000fd800000001ff */
[----:B------:R-:W-:-:S04]  /*19e0*/  @P0 ISETP.NE.AND P1, PT, R0, RZ, PT ;  /* 0x000000ff0000020c */ /* 0x000fc80003f25270 */
[----:B------:R-:W-:-:S04]  /*19f0*/  @P0 SEL R0, RZ, 0x1, P1 ;  /* 0x00000001ff000807 */ /* 0x000fc80000800000 */
[----:B------:R-:W-:-:S07]  /*1a00*/  @P0 PRMT R2, R0, 0x7610, R2 ;  /* 0x0000761000020816 */ /* 0x000fce0000000002 */
.L_x_2235:
[----:B------:R-:W-:Y:S05]  /*1a10*/  BSYNC B1 ;  /* 0x0000000000017941 */ /* 0x000fea0003800000 */
.L_x_2234:
[----:B------:R-:W-:Y:S01]  /*1a20*/  PRMT R0, R2, 0x9910, RZ ;  /* 0x0000991002007816 */ /* 0x000fe200000000ff */
[----:B------:R-:W-:Y:S03]  /*1a30*/  BSSY B1, `(.L_x_2236) ;  /* 0x000000f000017945 */ /* 0x000fe60003800000 */
[----:B------:R-:W-:-:S13]  /*1a40*/  ISETP.NE.AND P0, PT, R0, RZ, PT ;  /* 0x000000ff0000720c */ /* 0x000fda0003f05270 */
[----:B------:R-:W-:Y:S05]  /*1a50*/  @!P0 BRA `(.L_x_2237) ;  /* 0x0000000000308947 */ /* 0x000fea0003800000 */
[----:B------:R-:W0:Y:S01]  /*1a60*/  S2R R3, SR_TID.X ;  /* 0x0000000000037919 */ /* 0x000e220000002100 */
[----:B------:R-:W-:-:S04]  /*1a70*/  LOP3.LUT R0, R13, 0xfffffffc, RZ, 0xc0, !PT ;  /* 0xfffffffc0d007812 */ /* 0x000fc800078ec0ff */
[----:B0-----:R-:W-:-:S04]  /*1a80*/  IADD3 R0, R0, R3, RZ ;  /* 0x0000000300007210 */ /* 0x001fc80007ffe0ff */
[----:B------:R-:W-:-:S13]  /*1a90*/  ISETP.GE.U32.AND P0, PT, R0, R13, PT ;  /* 0x0000000d0000720c */ /* 0x000fda0003f06070 */
[----:B------:R-:W-:Y:S05]  /*1aa0*/  @P0 BRA `(.L_x_2237) ;  /* 0x00000000001c0947 */ /* 0x000fea0003800000 */
[----:B------:R-:W-:-:S06]  /*1ab0*/  IMAD.WIDE R2, R0, 0x8, R18 ;  /* 0x0000000800027825 */ /* 0x000fcc00078e0212 */
[----:B------:R-:W2:Y:S02]  /*1ac0*/  LDG.E.64 R2, desc[UR36][R2.64] ;  /* 0x0000002402027981 */ /* 0x000ea4000c1e1b00 */
[C---:B--2---:R-:W-:Y:S01]  /*1ad0*/  FMUL.FTZ R7, R12.reuse, R3 ;  /* 0x000000030c077220 */ /* 0x044fe20000410000 */
[----:B------:R-:W-:-:S03]  /*1ae0*/  FMUL.FTZ R12, R12, R2 ;  /* 0x000000020c0c7220 */ /* 0x000fc60000410000 */
[C---:B------:R-:W-:Y:S01]  /*1af0*/  FFMA.FTZ R7, R4.reuse, R2, -R7 ;  /* 0x0000000204077223 */ /* 0x040fe20000010807 */
[----:B------:R-:W-:-:S03]  /*1b00*/  FFMA.FTZ R12, R4, R3, R12 ;  /* 0x00000003040c7223 */ /* 0x000fc6000001000c */
[----:B------:R-:W-:-:S07]  /*1b10*/  IMAD.MOV.U32 R4, RZ, RZ, R7 ;  /* 0x000000ffff047224 */ /* 0x000fce00078e0007 */
.L_x_2237:
[----:B------:R-:W-:Y:S05]  /*1b20*/  BSYNC B1 ;  /* 0x0000000000017941 */ /* 0x000fea0003800000 */
.L_x_2236:
[-C--:B------:R-:W-:Y:S01]  /*1b30*/  FMUL.FTZ R0, R6, R12.reuse ;  /* 0x0000000c06007220 */ /* 0x080fe20000410000 */
[----:B------:R-:W-:-:S03]  /*1b40*/  FMUL.FTZ R3, R15, R12 ;  /* 0x0000000c0f037220 */ /* 0x000fc60000410000 */
[-C--:B------:R-:W-:Y:S01]  /*1b50*/  FFMA.FTZ R0, R15, R4.reuse, R0 ;  /* 0x000000040f007223 */ /* 0x080fe20000010000 */
        /* <DEDUP_REMOVED lines=9> */
[----:B------:R-:W-:Y:S06]  /*1bf0*/  BRA `(.L_x_2223) ;  /* 0x0000009c00a87947 */ /* 0x000fec0003800000 */
.L_x_2224:
[----:B------:R-:W0:Y:S08]  /*1c00*/  LDC R26, c[0x0][0x390] ;  /* 0x0000e400ff1a7b82 */ /* 0x000e300000000800 */
[----:B------:R-:W1:Y:S01]  /*1c10*/  LDC R10, c[0x0][0x260] ;  /* 0x00009800ff0a7b82 */ /* 0x000e620000000800 */
[----:B0-----:R-:W-:-:S04]  /*1c20*/  SHF.R.U32.HI R26, RZ, 0x3, R26 ;  /* 0x00000003ff1a7819 */ /* 0x001fc8000001161a */
[----:B------:R-:W-:Y:S02]  /*1c30*/  ISETP.NE.AND P0, PT, R26, 0x1, PT ;  /* 0x000000011a00780c */ /* 0x000fe40003f05270 */
[C---:B-1----:R-:W-:Y:S02]  /*1c40*/  ISETP.EQ.AND P2, PT, R10.reuse, 0x1, PT ;  /* 0x000000010a00780c */ /* 0x042fe40003f42270 */
[----:B------:R-:W-:-:S11]  /*1c50*/  ISETP.NE.AND P1, PT, R10, 0x1, PT ;  /* 0x000000010a00780c */ /* 0x000fd60003f25270 */
[----:B------:R-:W-:Y:S05]  /*1c60*/  @!P0 BRA P2, `(.L_x_2238) ;  /* 0x0000009400808947 */ /* 0x000fea0001000000 */
[----:B------:R-:W0:Y:S01]  /*1c70*/  LDC R4, c[0x0][0x218] ;  /* 0x00008600ff047b82 */ /* 0x000e220000000800 */
[----:B------:R-:W-:Y:S01]  /*1c80*/  ULDC UR4, c[0x0][0x22c] ;  /* 0x00008b0000047ab9 */ /* 0x000fe20000000800 */
[----:B------:R-:W-:Y:S02]  /*1c90*/  MOV R7, R21 ;  /* 0x0000001500077202 */ /* 0x000fe40000000f00 */
[----:B------:R-:W-:-:S04]  /*1ca0*/  MOV R8, UR4 ;  /* 0x0000000400087c02 */ /* 0x000fc80008000f00 */
[----:B------:R-:W1:Y:S01]  /*1cb0*/  LDC R0, c[0x0][0x21c] ;  /* 0x00008700ff007b82 */ /* 0x000e620000000800 */
[----:B------:R-:W-:Y:S02]  /*1cc0*/  IMAD R2, R8, 0x3, R21 ;  /* 0x0000000308027824 */ /* 0x000fe400078e0215 */
[----:B0-----:R-:W-:Y:S01]  /*1cd0*/  IMAD.MOV.U32 R6, RZ, RZ, R4 ;  /* 0x000000ffff067224 */ /* 0x001fe200078e0004 */
[----:B-1----:R-:W-:Y:S01]  /*1ce0*/  MOV R5, R0 ;  /* 0x0000000000057202 */ /* 0x002fe20000000f00 */
[----:B------:R-:W-:Y:S06]  /*1cf0*/  @!P1 BRA `(.L_x_2239) ;  /* 0x0000008c00489947 */ /* 0x000fec0003800000 */
[----:B------:R-:W-:Y:S01]  /*1d00*/  ISETP.GE.U32.AND P0, PT, R2, R9, PT ;  /* 0x000000090200720c */ /* 0x000fe20003f06070 */
[----:B------:R-:W-:Y:S01]  /*1d10*/  BSSY B1, `(.L_x_2240) ;  /* 0x0000436000017945 */ /* 0x000fe20003800000 */
[----:B------:R-:W-:Y:S01]  /*1d20*/  MOV R26, R0 ;  /* 0x00000000001a7202 */ /* 0x000fe20000000f00 */
[--C-:B------:R-:W-:Y:S01]  /*1d30*/  IMAD.MOV.U32 R25, RZ, RZ, R0.reuse ;  /* 0x000000ffff197224 */ /* 0x100fe200078e0000 */
[-C--:B------:R-:W-:Y:S01]  /*1d40*/  MOV R3, R4.reuse ;  /* 0x0000000400037202 */ /* 0x080fe20000000f00 */
[----:B------:R-:W-:Y:S01]  /*1d50*/  IMAD.MOV.U32 R2, RZ, RZ, R0 ;  /* 0x000000ffff027224 */ /* 0x000fe200078e0000 */
[----:B------:R-:W-:Y:S02]  /*1d60*/  MOV R24, R4 ;  /* 0x0000000400187202 */ /* 0x000fe40000000f00 */
[----:B------:R-:W-:Y:S02]  /*1d70*/  CS2R R22, SRZ ;  /* 0x0000000000167805 */ /* 0x000fe4000001ff00 */
[----:B------:R-:W-:-:S02]  /*1d80*/  CS2R R16, SRZ ;  /* 0x0000000000107805 */ /* 0x000fc4000001ff00 */
[----:B------:R-:W-:Y:S02]  /*1d90*/  CS2R R14, SRZ ;  /* 0x00000000000e7805 */ /* 0x000fe4000001ff00 */
[----:B------:R-:W-:Y:S01]  /*1da0*/  CS2R R12, SRZ ;  /* 0x00000000000c7805 */ /* 0x000fe2000001ff00 */
[----:B------:R-:W-:Y:S06]  /*1db0*/  @P0 BRA `(.L_x_2241) ;  /* 0x0000004000ac0947 */ /* 0x000fec0003800000 */
[----:B------:R-:W-:Y:S01]  /*1dc0*/  BSSY B2, `(.L_x_2242) ;  /* 0x0000428000027945 */ /* 0x000fe20003800000 */
[----:B------:R-:W-:Y:S01]  /*1dd0*/  ISETP.NE.AND P0, PT, R10, RZ, PT ;  /* 0x000000ff0a00720c */ /* 0x000fe20003f05270 */
[----:B------:R-:W-:Y:S01]  /*1de0*/  IMAD.MOV.U32 R2, RZ, RZ, R0 ;  /* 0x000000ffff027224 */ /* 0x000fe200078e0000 */
[-C--:B------:R-:W-:Y:S02]  /*1df0*/  MOV R26, R0.reuse ;  /* 0x00000000001a7202 */ /* 0x080fe40000000f00 */
[----:B------:R-:W-:Y:S02]  /*1e00*/  MOV R25, R0 ;  /* 0x0000000000197202 */ /* 0x000fe40000000f00 */
[-C--:B------:R-:W-:Y:S02]  /*1e10*/  MOV R3, R4.reuse ;  /* 0x0000000400037202 */ /* 0x080fe40000000f00 */
[----:B------:R-:W-:-:S07]  /*1e20*/  MOV R24, R4 ;  /* 0x0000000400187202 */ /* 0x000fce0000000f00 */
.L_x_2247:
[----:B------:R-:W0:Y:S01]  /*1e30*/  LDC.64 R10, c[0x0][0x260] ;  /* 0x00009800ff0a7b82 */ /* 0x000e220000000a00 */
        /* <DEDUP_REMOVED lines=51> */
[----:B0-----:R-:W-:Y:S09]  /*2170*/  @!P0 BRA `(.L_x_2243) ;  /* 0x0000000c00d88947 */ /* 0x001ff20003800000 */
[----:B------:R-:W-:Y:S01]  /*2180*/  MOV R8, RZ ;  /* 0x000000ff00087202 */ /* 0x000fe20000000f00 */
[----:B------:R-:W-:Y:S01]  /*2190*/  IMAD.MOV.U32 R9, RZ, RZ, R7 ;  /* 0x000000ffff097224 */ /* 0x000fe200078e0007 */
[----:B------:R-:W-:-:S03]  /*21a0*/  ISETP.NE.AND P1, PT, R10, 0x1, PT ;  /* 0x000000010a00780c */ /* 0x000fc60003f25270 */
[----:B------:R-:W-:-:S05]  /*21b0*/  IMAD.HI.U32 R8, R7, UR30, R8 ;  /* 0x0000001e07087c27 */ /* 0x000fca000f8e0008 */
[----:B------:R-:W-:-:S04]  /*21c0*/  SHF.R.U32.HI R12, RZ, UR31, R8 ;  /* 0x0000001fff0c7c19 */ /* 0x000fc80008011608 */
[----:B------:R-:W-:-:S05]  /*21d0*/  IADD3 R14, -R12, RZ, RZ ;  /* 0x000000ff0c0e7210 */ /* 0x000fca0007ffe1ff */
[----:B------:R-:W-:-:S04]  /*21e0*/  IMAD R14, R14, R11, R7 ;  /* 0x0000000b0e0e7224 */ /* 0x000fc800078e0207 */
[----:B------:R-:W-:Y:S01]  /*21f0*/  IMAD R14, R14, UR4, RZ ;  /* 0x000000040e0e7c24 */ /* 0x000fe2000f8e02ff */
        /* <DEDUP_REMOVED lines=103> */
[----:B------:R-:W-:Y:S01]  /*2870*/  IMAD.HI.U32 R8, R12, UR39, R8 ;  /* 0x000000270c087c27 */ /* 0x000fe2000f8e0008 */
[----:B------:R-:W-:-:S04]  /*2880*/  ULDC UR39, c[0x0][0x2f0] ;  /* 0x0000bc0000277ab9 */ /* 0x000fc80000000800 */
        /* <DEDUP_REMOVED lines=120> */
[----:B------:R-:W-:Y:S01]  /*3010*/  SHF.R.U32.HI R9, RZ, UR24, R8 ;  /* 0x00000018ff097c19 */ /* 0x000fe20008011608 */
[----:B------:R-:W0:Y:S01]  /*3020*/  @P1 LDC R21, c[0x0][0x384] ;  /* 0x0000e100ff151b82 */ /* 0x000e220000000800 */
[----:B------:R-:W-:Y:S02]  /*3030*/  @P1 MOV R8, RZ ;  /* 0x000000ff00081202 */ /* 0x000fe40000000f00 */
[----:B------:R-:W-:-:S05]  /*3040*/  IADD3 R17, -R9, RZ, RZ ;  /* 0x000000ff09117210 */ /* 0x000fca0007ffe1ff */
[----:B------:R-:W-:Y:S01]  /*3050*/  IMAD R17, R17, UR38, R12 ;  /* 0x0000002611117c24 */ /* 0x000fe2000f8e020c */
[----:B------:R-:W1:Y:S03]  /*3060*/  @P1 LDC R15, c[0x0][0x3f0] ;  /* 0x0000fc00ff0f1b82 */ /* 0x000e660000000800 */
[----:B------:R-:W-:-:S05]  /*3070*/  IMAD R14, R17, UR25, R14 ;  /* 0x00000019110e7c24 */ /* 0x000fca000f8e020e */
[----:B------:R-:W2:Y:S02]  /*3080*/  @P1 LDC.64 R12, c[0x0][0x388] ;  /* 0x0000e200ff0c1b82 */ /* 0x000ea40000000a00 */
[----:B--2---:R-:W-:-:S05]  /*3090*/  @P1 IMAD.HI.U32 R12, R9, R12, R8 ;  /* 0x0000000c090c1227 */ /* 0x004fca00078e0008 */
[----:B------:R-:W-:-:S05]  /*30a0*/  @P1 SHF.R.U32.HI R12, RZ, R13, R12 ;  /* 0x0000000dff0c1219 */ /* 0x000fca000001160c */
[----:B------:R-:W-:-:S04]  /*30b0*/  @P1 IMAD.MOV R8, RZ, RZ, -R12 ;  /* 0x000000ffff081224 */ /* 0x000fc800078e0a0c */
[----:B0-----:R-:W-:-:S04]  /*30c0*/  @P1 IMAD R8, R8, R21, R9 ;  /* 0x0000001508081224 */ /* 0x001fc800078e0209 */
[----:B-1----:R-:W-:-:S07]  /*30d0*/  @P1 IMAD R14, R8, R15, R14 ;  /* 0x0000000f080e1224 */ /* 0x002fce00078e020e */
.L_x_2243:
[----:B------:R-:W-:Y:S01]  /*30e0*/  LOP3.LUT R13, R14, 0xfffffff8, RZ, 0xc0, !PT ;  /* 0xfffffff80e0d7812 */ /* 0x000fe200078ec0ff */
[----:B------:R-:W-:Y:S02]  /*30f0*/  ULDC UR38, c[0x0][0x22c] ;  /* 0x00008b0000267ab9 */ /* 0x000fe40000000800 */
[----:B------:R-:W-:Y:S02]  /*3100*/  MOV R8, UR38 ;  /* 0x0000002600087c02 */ /* 0x000fe40008000f00 */
[----:B------:R-:W-:-:S04]  /*3110*/  IADD3 R12, P1, R18, R13, RZ ;  /* 0x0000000d120c7210 */ /* 0x000fc80007f3e0ff */
[----:B------:R-:W-:-:S06]  /*3120*/  IADD3.X R13, RZ, R19, RZ, P1, !PT ;  /* 0x00000013ff0d7210 */ /* 0x000fcc0000ffe4ff */
[----:B------:R-:W5:Y:S01]  /*3130*/  LDG.E.64 R12, desc[UR36][R12.64] ;  /* 0x000000240c0c7981 */ /* 0x000f62000c1e1b00 */
[----:B------:R-:W-:Y:S01]  /*3140*/  IMAD.IADD R7, R7, 0x1, R8 ;  /* 0x0000000107077824 */ /* 0x000fe200078e0208 */
[----:B------:R-:W-:Y:S06]  /*3150*/  @!P0 BRA `(.L_x_2244) ;  /* 0x0000000c00a88947 */ /* 0x000fec0003800000 */
[----:B------:R-:W-:Y:S01]  /*3160*/  HFMA2.MMA R14, -RZ, RZ, 0, 0 ;  /* 0x00000000ff0e7435 */ /* 0x000fe200000001ff */
[----:B------:R-:W-:Y:S02]  /*3170*/  MOV R15, R7 ;  /* 0x00000007000f7202 */ /* 0x000fe40000000f00 */
[----:B------:R-:W-:-:S07]  /*3180*/  ISETP.NE.AND P1, PT, R10, 0x1, PT ;  /* 0x000000010a00780c */ /* 0x000fce0003f25270 */
[----:B------:R-:W-:-:S05]  /*3190*/  IMAD.HI.U32 R0, R7, UR30, R14 ;  /* 0x0000001e07007c27 */ /* 0x000fca000f8e000e */
[----:B------:R-:W-:-:S05]  /*31a0*/  SHF.R.U32.HI R15, RZ, UR31, R0 ;  /* 0x0000001fff0f7c19 */ /* 0x000fca0008011600 */
[----:B------:R-:W-:-:S04]  /*31b0*/  IMAD.MOV R0, RZ, RZ, -R15 ;  /* 0x000000ffff007224 */ /* 0x000fc800078e0a0f */
[----:B------:R-:W-:-:S04]  /*31c0*/  IMAD R0, R11, R0, R7 ;  /* 0x000000000b007224 */ /* 0x000fc800078e0207 */
[----:B------:R-:W-:Y:S01]  /*31d0*/  IMAD R0, R0, UR4, RZ ;  /* 0x0000000400007c24 */ /* 0x000fe2000f8e02ff */
[----:B------:R-:W-:Y:S06]  /*31e0*/  @!P1 BRA `(.L_x_2244) ;  /* 0x0000000c00849947 */ /* 0x000fec0003800000 */
[----:B------:R-:W-:Y:S02]  /*31f0*/  MOV R14, RZ ;  /* 0x000000ff000e7202 */ /* 0x000fe40000000f00 */
        /* <DEDUP_REMOVED lines=211> */
[----:B------:R-:W-:Y:S01]  /*3f30*/  SHF.R.U32.HI R11, RZ, UR24, R11 ;  /* 0x00000018ff0b7c19 */ /* 0x000fe2000801160b */
[----:B------:R-:W0:Y:S01]  /*3f40*/  @P1 LDC R21, c[0x0][0x384] ;  /* 0x0000e100ff151b82 */ /* 0x000e220000000800 */
[----:B------:R-:W-:-:S03]  /*3f50*/  @P1 MOV R10, RZ ;  /* 0x000000ff000a1202 */ /* 0x000fc60000000f00 */
[----:B------:R-:W-:-:S04]  /*3f60*/  IMAD.MOV R14, RZ, RZ, -R11 ;  /* 0x000000ffff0e7224 */ /* 0x000fc800078e0a0b */
[----:B------:R-:W-:Y:S01]  /*3f70*/  IMAD R9, R14, UR38, R15 ;  /* 0x000000260e097c24 */ /* 0x000fe2000f8e020f */
[----:B------:R-:W1:Y:S03]  /*3f80*/  @P1 LDC R17, c[0x0][0x3f0] ;  /* 0x0000fc00ff111b82 */ /* 0x000e660000000800 */
[----:B------:R-:W-:-:S05]  /*3f90*/  IMAD R0, R9, UR25, R0 ;  /* 0x0000001909007c24 */ /* 0x000fca000f8e0200 */
[----:B------:R-:W2:Y:S02]  /*3fa0*/  @P1 LDC.64 R14, c[0x0][0x388] ;  /* 0x0000e200ff0e1b82 */ /* 0x000ea40000000a00 */
[----:B--2---:R-:W-:-:S05]  /*3fb0*/  @P1 IMAD.HI.U32 R14, R11, R14, R10 ;  /* 0x0000000e0b0e1227 */ /* 0x004fca00078e000a */
[----:B------:R-:W-:-:S04]  /*3fc0*/  @P1 SHF.R.U32.HI R14, RZ, R15, R14 ;  /* 0x0000000fff0e1219 */ /* 0x000fc8000001160e */
[----:B------:R-:W-:-:S05]  /*3fd0*/  @P1 IADD3 R10, -R14, RZ, RZ ;  /* 0x000000ff0e0a1210 */ /* 0x000fca0007ffe1ff */
[----:B0-----:R-:W-:-:S04]  /*3fe0*/  @P1 IMAD R10, R21, R10, R11 ;  /* 0x0000000a150a1224 */ /* 0x001fc800078e020b */
[----:B-1----:R-:W-:-:S07]  /*3ff0*/  @P1 IMAD R0, R10, R17, R0 ;  /* 0x000000110a001224 */ /* 0x002fce00078e0200 */
.L_x_2244:
[----:B------:R-:W-:-:S04]  /*4000*/  LOP3.LUT R15, R0, 0xfffffff8, RZ, 0xc0, !PT ;  /* 0xfffffff8000f7812 */ /* 0x000fc800078ec0ff */
[----:B------:R-:W-:-:S05]  /*4010*/  IADD3 R14, P1, R18, R15, RZ ;  /* 0x0000000f120e7210 */ /* 0x000fca0007f3e0ff */
[----:B------:R-:W-:-:S06]  /*4020*/  IMAD.X R15, RZ, RZ, R19, P1 ;  /* 0x000000ffff0f7224 */ /* 0x000fcc00008e0613 */
[----:B------:R-:W5:Y:S01]  /*4030*/  LDG.E.64 R14, desc[UR36][R14.64] ;  /* 0x000000240e0e7981 */ /* 0x000f62000c1e1b00 */
[----:B------:R-:W-:Y:S01]  /*4040*/  IADD3 R7, R7, R8, RZ ;  /* 0x0000000807077210 */ /* 0x000fe20007ffe0ff */
[----:B------:R-:W-:Y:S01]  /*4050*/  IMAD.MOV.U32 R9, RZ, RZ, RZ ;  /* 0x000000ffff097224 */ /* 0x000fe200078e00ff */
[----:B------:R-:W-:Y:S01]  /*4060*/  MOV R0, RZ ;  /* 0x000000ff00007202 */ /* 0x000fe20000000f00 */
[----:B------:R-:W-:Y:S06]  /*4070*/  @!P0 BRA `(.L_x_2245) ;  /* 0x0000000c00b08947 */ /* 0x000fec0003800000 */
[----:B------:R-:W0:Y:S01]  /*4080*/  LDC.64 R10, c[0x0][0x260] ;  /* 0x00009800ff0a7b82 */ /* 0x000e220000000a00 */
[----:B------:R-:W-:Y:S01]  /*4090*/  HFMA2.MMA R16, -RZ, RZ, 0, 0 ;  /* 0x00000000ff107435 */ /* 0x000fe200000001ff */
[----:B------:R-:W-:-:S09]  /*40a0*/  MOV R17, R7 ;  /* 0x0000000700117202 */ /* 0x000fd20000000f00 */
[----:B------:R-:W-:-:S05]  /*40b0*/  IMAD.HI.U32 R17, R7, UR30, R16 ;  /* 0x0000001e07117c27 */ /* 0x000fca000f8e0010 */
[----:B------:R-:W-:-:S05]  /*40c0*/  SHF.R.U32.HI R17, RZ, UR31, R17 ;  /* 0x0000001fff117c19 */ /* 0x000fca0008011611 */
[----:B------:R-:W-:Y:S01]  /*40d0*/  IMAD.MOV R16, RZ, RZ, -R17 ;  /* 0x000000ffff107224 */ /* 0x000fe200078e0a11 */
[----:B0-----:R-:W-:-:S03]  /*40e0*/  ISETP.NE.AND P1, PT, R10, 0x1, PT ;  /* 0x000000010a00780c */ /* 0x001fc60003f25270 */
[----:B------:R-:W-:-:S04]  /*40f0*/  IMAD R11, R11, R16, R7 ;  /* 0x000000100b0b7224 */ /* 0x000fc800078e0207 */
[----:B------:R-:W-:-:S06]  /*4100*/  IMAD R9, R11, UR4, RZ ;  /* 0x000000040b097c24 */ /* 0x000fcc000f8e02ff */
[----:B------:R-:W-:Y:S05]  /*4110*/  @!P1 BRA `(.L_x_2245) ;  /* 0x0000000c00889947 */ /* 0x000fea0003800000 */
        /* <DEDUP_REMOVED lines=216> */
[----:B------:R-:W-:-:S05]  /*4ea0*/  IADD3 R21, -R17, RZ, RZ ;  /* 0x000000ff11157210 */ /* 0x000fca0007ffe1ff */
[----:B------:R-:W-:-:S04]  /*4eb0*/  IMAD R20, R21, UR38, R20 ;  /* 0x0000002615147c24 */ /* 0x000fc8000f8e0214 */
[----:B------:R-:W-:Y:S02]  /*4ec0*/  IMAD R9, R20, UR25, R9 ;  /* 0x0000001914097c24 */ /* 0x000fe4000f8e0209 */
[----:B0-----:R-:W-:Y:S02]  /*4ed0*/  @P1 IMAD.HI.U32 R10, R17, R10, R16 ;  /* 0x0000000a110a1227 */ /* 0x001fe400078e0010 */
[----:B------:R-:W0:Y:S03]  /*4ee0*/  @P1 LDC R16, c[0x0][0x384] ;  /* 0x0000e100ff101b82 */ /* 0x000e260000000800 */
[----:B------:R-:W-:-:S05]  /*4ef0*/  @P1 SHF.R.U32.HI R11, RZ, R11, R10 ;  /* 0x0000000bff0b1219 */ /* 0x000fca000001160a */
[----:B------:R-:W1:Y:S01]  /*4f00*/  @P1 LDC R10, c[0x0][0x3f0] ;  /* 0x0000fc00ff0a1b82 */ /* 0x000e620000000800 */
[----:B------:R-:W-:-:S04]  /*4f10*/  @P1 IMAD.MOV R11, RZ, RZ, -R11 ;  /* 0x000000ffff0b1224 */ /* 0x000fc800078e0a0b */
[----:B0-----:R-:W-:-:S04]  /*4f20*/  @P1 IMAD R16, R16, R11, R17 ;  /* 0x0000000b10101224 */ /* 0x001fc800078e0211 */
[----:B-1----:R-:W-:-:S07]  /*4f30*/  @P1 IMAD R9, R16, R10, R9 ;  /* 0x0000000a10091224 */ /* 0x002fce00078e0209 */
.L_x_2245:
[----:B------:R-:W-:-:S04]  /*4f40*/  LOP3.LUT R9, R9, 0xfffffff8, RZ, 0xc0, !PT ;  /* 0xfffffff809097812 */ /* 0x000fc800078ec0ff */
[----:B------:R-:W-:-:S04]  /*4f50*/  IADD3 R16, P1, R18, R9, RZ ;  /* 0x0000000912107210 */ /* 0x000fc80007f3e0ff */
[----:B------:R-:W-:-:S06]  /*4f60*/  IADD3.X R17, RZ, R19, RZ, P1, !PT ;  /* 0x00000013ff117210 */ /* 0x000fcc0000ffe4ff */
[----:B------:R-:W5:Y:S01]  /*4f70*/  LDG.E.64 R16, desc[UR36][R16.64] ;  /* 0x0000002410107981 */ /* 0x000f62000c1e1b00 */
[----:B------:R-:W-:Y:S01]  /*4f80*/  IADD3 R7, R7, R8, RZ ;  /* 0x0000000807077210 */ /* 0x000fe20007ffe0ff */
[----:B------:R-:W-:Y:S06]  /*4f90*/  @!P0 BRA `(.L_x_2246) ;  /* 0x0000000c00b08947 */ /* 0x000fec0003800000 */
[----:B------:R-:W0:Y:S01]  /*4fa0*/  LDC.64 R10, c[0x0][0x260] ;  /* 0x00009800ff0a7b82 */ /* 0x000e220000000a00 */
[----:B------:R-:W-:Y:S01]  /*4fb0*/  MOV R21, R7 ;  /* 0x0000000700157202 */ /* 0x000fe20000000f00 */
[----:B------:R-:W-:-:S04]  /*4fc0*/  IMAD.MOV.U32 R20, RZ, RZ, RZ ;  /* 0x000000ffff147224 */ /* 0x000fc800078e00ff */
[----:B------:R-:W-:-:S05]  /*4fd0*/  IMAD.HI.U32 R21, R7, UR30, R20 ;  /* 0x0000001e07157c27 */ /* 0x000fca000f8e0014 */
[----:B------:R-:W-:-:S04]  /*4fe0*/  SHF.R.U32.HI R21, RZ, UR31, R21 ;  /* 0x0000001fff157c19 */ /* 0x000fc80008011615 */
[----:B------:R-:W-:Y:S02]  /*4ff0*/  IADD3 R0, -R21, RZ, RZ ;  /* 0x000000ff15007210 */ /* 0x000fe40007ffe1ff */
[----:B0-----:R-:W-:-:S03]  /*5000*/  ISETP.NE.AND P1, PT, R10, 0x1, PT ;  /* 0x000000010a00780c */ /* 0x001fc60003f25270 */
[----:B------:R-:W-:-:S04]  /*5010*/  IMAD R11, R11, R0, R7 ;  /* 0x000000000b0b7224 */ /* 0x000fc800078e0207 */
[----:B------:R-:W-:-:S06]  /*5020*/  IMAD R0, R11, UR4, RZ ;  /* 0x000000040b007c24 */ /* 0x000fcc000f8e02ff */
[----:B------:R-:W-:Y:S05]  /*5030*/  @!P1 BRA `(.L_x_2246) ;  /* 0x0000000c00889947 */ /* 0x000fea0003800000 */
        /* <DEDUP_REMOVED lines=95> */
[----:B------:R-:W-:Y:S01]  /*5630*/  ULDC UR4, c[0x0][0x2f0] ;  /* 0x0000bc0000047ab9 */ /* 0x000fe20000000800 */
        /* <DEDUP_REMOVED lines=119> */
[----:B------:R-:W-:-:S04]  /*5db0*/  @P1 IMAD.MOV.U32 R20, RZ, RZ, RZ ;  /* 0x000000ffff141224 */ /* 0x000fc800078e00ff */
[C---:B0-----:R-:W-:Y:S02]  /*5dc0*/  @P1 IMAD.HI.U32 R10, R21.reuse, R10, R20 ;  /* 0x0000000a150a1227 */ /* 0x041fe400078e0014 */
[----:B------:R-:W0:Y:S03]  /*5dd0*/  @P1 LDC R20, c[0x0][0x384] ;  /* 0x0000e100ff141b82 */ /* 0x000e260000000800 */
[----:B------:R-:W-:Y:S02]  /*5de0*/  @P1 SHF.R.U32.HI R11, RZ, R11, R10 ;  /* 0x0000000bff0b1219 */ /* 0x000fe4000001160a */
[----:B------:R-:W-:Y:S02]  /*5df0*/  IADD3 R10, -R21, RZ, RZ ;  /* 0x000000ff150a7210 */ /* 0x000fe40007ffe1ff */
[----:B------:R-:W-:-:S03]  /*5e00*/  @P1 IADD3 R11, -R11, RZ, RZ ;  /* 0x000000ff0b0b1210 */ /* 0x000fc60007ffe1ff */
[----:B------:R-:W-:Y:S02]  /*5e10*/  IMAD R9, R10, UR4, R9 ;  /* 0x000000040a097c24 */ /* 0x000fe4000f8e0209 */
[----:B------:R-:W1:Y:S02]  /*5e20*/  @P1 LDC R10, c[0x0][0x3f0] ;  /* 0x0000fc00ff0a1b82 */ /* 0x000e640000000800 */
[----:B------:R-:W-:Y:S02]  /*5e30*/  IMAD R0, R9, UR25, R0 ;  /* 0x0000001909007c24 */ /* 0x000fe4000f8e0200 */
[----:B0-----:R-:W-:-:S04]  /*5e40*/  @P1 IMAD R21, R20, R11, R21 ;  /* 0x0000000b14151224 */ /* 0x001fc800078e0215 */
[----:B-1----:R-:W-:-:S07]  /*5e50*/  @P1 IMAD R0, R21, R10, R0 ;  /* 0x0000000a15001224 */ /* 0x002fce00078e0200 */
.L_x_2246:
[----:B------:R-:W-:Y:S01]  /*5e60*/  LOP3.LUT R11, R0, 0xfffffff8, RZ, 0xc0, !PT ;  /* 0xfffffff8000b7812 */ /* 0x000fe200078ec0ff */
[----:B-----5:R-:W-:Y:S01]  /*5e70*/  FMUL.FTZ R21, R15, R26 ;  /* 0x0000001a0f157220 */ /* 0x020fe20000410000 */
[----:B------:R-:W-:Y:S01]  /*5e80*/  FMUL.FTZ R9, R13, R25 ;  /* 0x000000190d097220 */ /* 0x000fe20000410000 */
[----:B------:R-:W-:Y:S01]  /*5e90*/  IADD3 R7, R7, R8, RZ ;  /* 0x0000000807077210 */ /* 0x000fe20007ffe0ff */
[----:B------:R-:W-:Y:S01]  /*5ea0*/  ULDC UR4, c[0x0][0x224] ;  /* 0x0000890000047ab9 */ /* 0x000fe20000000800 */
[----:B------:R-:W-:-:S05]  /*5eb0*/  IADD3 R10, P1, R18, R11, RZ ;  /* 0x0000000b120a7210 */ /* 0x000fca0007f3e0ff */
[----:B------:R-:W-:-:S06]  /*5ec0*/  IMAD.X R11, RZ, RZ, R19, P1 ;  /* 0x000000ffff0b7224 */ /* 0x000fcc00008e0613 */
[----:B------:R-:W2:Y:S01]  /*5ed0*/  LDG.E.64 R10, desc[UR36][R10.64] ;  /* 0x000000240a0a7981 */ /* 0x000ea2000c1e1b00 */
[----:B------:R-:W-:Y:S01]  /*5ee0*/  FMUL.FTZ R0, R12, R25 ;  /* 0x000000190c007220 */ /* 0x000fe20000410000 */
[----:B------:R-:W-:Y:S01]  /*5ef0*/  FMUL.FTZ R26, R14, R26 ;  /* 0x0000001a0e1a7220 */ /* 0x000fe20000410000 */
[-C--:B------:R-:W-:Y:S01]  /*5f00*/  FFMA.FTZ R20, R12, R3.reuse, -R9 ;  /* 0x000000030c147223 */ /* 0x080fe20000010809 */
[----:B------:R-:W-:Y:S01]  /*5f10*/  MOV R9, UR4 ;  /* 0x0000000400097c02 */ /* 0x000fe20008000f00 */
[----:B------:R-:W-:Y:S01]  /*5f20*/  FFMA.FTZ R25, R13, R3, R0 ;  /* 0x000000030d197223 */ /* 0x000fe20000010000 */
[-C--:B------:R-:W-:Y:S01]  /*5f30*/  FFMA.FTZ R0, R14, R4.reuse, -R21 ;  /* 0x000000040e007223 */ /* 0x080fe20000010815 */
[----:B------:R-:W-:Y:S01]  /*5f40*/  FFMA.FTZ R26, R15, R4, R26 ;  /* 0x000000040f1a7223 */ /* 0x000fe2000001001a */
[-C--:B------:R-:W-:Y:S01]  /*5f50*/  FMUL.FTZ R4, R16, R5.reuse ;  /* 0x0000000510047220 */ /* 0x080fe20000410000 */
[----:B------:R-:W-:-:S03]  /*5f60*/  FMUL.FTZ R21, R17, R5 ;  /* 0x0000000511157220 */ /* 0x000fc60000410000 */
[-C--:B------:R-:W-:Y:S01]  /*5f70*/  FFMA.FTZ R5, R17, R6.reuse, R4 ;  /* 0x0000000611057223 */ /* 0x080fe20000010004 */
[----:B------:R-:W-:Y:S02]  /*5f80*/  IMAD R4, R8, 0x3, R7 ;  /* 0x0000000308047824 */ /* 0x000fe400078e0207 */
[----:B------:R-:W-:-:S03]  /*5f90*/  FFMA.FTZ R21, R16, R6, -R21 ;  /* 0x0000000610157223 */ /* 0x000fc60000010815 */
[----:B------:R-:W-:Y:S02]  /*5fa0*/  ISETP.GE.U32.AND P1, PT, R4, R9, PT ;  /* 0x000000090400720c */ /* 0x000fe40003f26070 */
[----:B------:R-:W-:Y:S02]  /*5fb0*/  MOV R4, R0 ;  /* 0x0000000000047202 */ /* 0x000fe40000000f00 */
[----:B------:R-:W-:Y:S01]  /*5fc0*/  MOV R6, R21 ;  /* 0x0000001500067202 */ /* 0x000fe20000000f00 */
[-C--:B--2---:R-:W-:Y:S01]  /*5fd0*/  FMUL.FTZ R3, R11, R2.reuse ;  /* 0x000000020b037220 */ /* 0x084fe20000410000 */
[----:B------:R-:W-:-:S03]  /*5fe0*/  FMUL.FTZ R2, R10, R2 ;  /* 0x000000020a027220 */ /* 0x000fc60000410000 */
[-C--:B------:R-:W-:Y:S01]  /*5ff0*/  FFMA.FTZ R22, R10, R24.reuse, -R3 ;  /* 0x000000180a167223 */ /* 0x080fe20000010803 */
[----:B------:R-:W-:Y:S01]  /*6000*/  FFMA.FTZ R2, R11, R24, R2 ;  /* 0x000000180b027223 */ /* 0x000fe20000010002 */
[----:B------:R-:W-:Y:S02]  /*6010*/  IMAD.MOV.U32 R3, RZ, RZ, R20 ;  /* 0x000000ffff037224 */ /* 0x000fe400078e0014 */
[----:B------:R-:W-:Y:S01]  /*6020*/  IMAD.MOV.U32 R24, RZ, RZ, R22 ;  /* 0x000000ffff187224 */ /* 0x000fe200078e0016 */
[----:B------:R-:W-:Y:S06]  /*6030*/  @!P1 BRA `(.L_x_2247) ;  /* 0xffffffbc007c9947 */ /* 0x000fec000383ffff */
[----:B------:R-:W-:Y:S05]  /*6040*/  BSYNC B2 ;  /* 0x0000000000027941 */ /* 0x000fea0003800000 */
.L_x_2242:
[----:B------:R-:W-:Y:S02]  /*6050*/  MOV R22, R10 ;  /* 0x0000000a00167202 */ /* 0x000fe40000000f00 */
[----:B------:R-:W-:-:S07]  /*6060*/  MOV R23, R11 ;  /* 0x0000000b00177202 */ /* 0x000fce0000000f00 */
.L_x_2241:
[----:B------:R-:W-:Y:S05]  /*6070*/  BSYNC B1 ;  /* 0x0000000000017941 */ /* 0x000fea0003800000 */
.L_x_2240:
        /* <DEDUP_REMOVED lines=8> */
[----:B------:R-:W-:Y:S01]  /*6100*/  MOV R11, R7 ;  /* 0x00000007000b7202 */ /* 0x000fe20000000f00 */
        /* <DEDUP_REMOVED lines=259> */
[----:B------:R-:W-:-:S03]  /*7140*/  IADD3 R10, -R13, RZ, RZ ;  /* 0x000000ff0d0a7210 */ /* 0x000fc60007ffe1ff */
[----:B------:R-:W-:Y:S02]  /*7150*/  @P2 MOV R12, RZ ;  /* 0x000000ff000c2202 */ /* 0x000fe40000000f00 */
[----:B------:R-:W-:-:S04]  /*7160*/  IMAD R11, R10, UR6, R11 ;  /* 0x000000060a0b7c24 */ /* 0x000fc8000f8e020b */
[----:B------:R-:W-:Y:S02]  /*7170*/  IMAD R0, R11, UR4, R0 ;  /* 0x000000040b007c24 */ /* 0x000fe4000f8e0200 */
[----:B------:R-:W0:Y:S02]  /*7180*/  @P2 LDC.64 R10, c[0x0][0x388] ;  /* 0x0000e200ff0a2b82 */ /* 0x000e240000000a00 */
[----:B0-----:R-:W-:-:S05]  /*7190*/  @P2 IMAD.HI.U32 R10, R13, R10, R12 ;  /* 0x0000000a0d0a2227 */ /* 0x001fca00078e000c */
[----:B------:R-:W-:Y:S02]  /*71a0*/  @P2 SHF.R.U32.HI R10, RZ, R11, R10 ;  /* 0x0000000bff0a2219 */ /* 0x000fe4000001160a */
[----:B------:R-:W0:Y:S03]  /*71b0*/  @P2 LDC R11, c[0x0][0x384] ;  /* 0x0000e100ff0b2b82 */ /* 0x000e260000000800 */
[----:B------:R-:W-:-:S05]  /*71c0*/  @P2 IMAD.MOV R12, RZ, RZ, -R10 ;  /* 0x000000ffff0c2224 */ /* 0x000fca00078e0a0a */
[----:B------:R-:W1:Y:S01]  /*71d0*/  @P2 LDC R10, c[0x0][0x3f0] ;  /* 0x0000fc00ff0a2b82 */ /* 0x000e620000000800 */
[----:B0-----:R-:W-:-:S04]  /*71e0*/  @P2 IMAD R11, R11, R12, R13 ;  /* 0x0000000c0b0b2224 */ /* 0x001fc800078e020d */
[----:B-1----:R-:W-:-:S07]  /*71f0*/  @P2 IMAD R0, R11, R10, R0 ;  /* 0x0000000a0b002224 */ /* 0x002fce00078e0200 */
.L_x_2250:
[----:B------:R-:W-:-:S04]  /*7200*/  LOP3.LUT R13, R0, 0xfffffff8, RZ, 0xc0, !PT ;  /* 0xfffffff8000d7812 */ /* 0x000fc800078ec0ff */
[----:B------:R-:W-:-:S04]  /*7210*/  IADD3 R12, P2, R18, R13, RZ ;  /* 0x0000000d120c7210 */ /* 0x000fc80007f5e0ff */
[----:B------:R-:W-:-:S06]  /*7220*/  IADD3.X R13, RZ, R19, RZ, P2, !PT ;  /* 0x00000013ff0d7210 */ /* 0x000fcc00017fe4ff */
[----:B------:R-:W5:Y:S01]  /*7230*/  LDG.E.64 R12, desc[UR36][R12.64] ;  /* 0x000000240c0c7981 */ /* 0x000f62000c1e1b00 */
[----:B------:R-:W-:-:S04]  /*7240*/  IADD3 R21, R7, R8, RZ ;  /* 0x0000000807157210 */ /* 0x000fc80007ffe0ff */
[----:B------:R-:W-:-:S13]  /*7250*/  ISETP.GE.U32.AND P2, PT, R21, R9, PT ;  /* 0x000000091500720c */ /* 0x000fda0003f46070 */
[----:B------:R-:W-:Y:S05]  /*7260*/  @P2 BRA `(.L_x_2249) ;  /* 0x0000003400202947 */ /* 0x000fea0003800000 */
[----:B------:R-:W-:Y:S01]  /*7270*/  IMAD.MOV.U32 R0, RZ, RZ, RZ ;  /* 0x000000ffff007224 */ /* 0x000fe200078e00ff */
        /* <DEDUP_REMOVED lines=261> */
[----:B------:R-:W-:Y:S02]  /*82d0*/  IADD3 R10, -R15, RZ, RZ ;  /* 0x000000ff0f0a7210 */ /* 0x000fe40007ffe1ff */
[----:B------:R-:W-:-:S03]  /*82e0*/  @P2 MOV R14, RZ ;  /* 0x000000ff000e2202 */ /* 0x000fc60000000f00 */
[----:B------:R-:W-:-:S04]  /*82f0*/  IMAD R10, R10, UR6, R11 ;  /* 0x000000060a0a7c24 */ /* 0x000fc8000f8e020b */
[----:B------:R-:W-:Y:S02]  /*8300*/  IMAD R0, R10, UR4, R0 ;  /* 0x000000040a007c24 */ /* 0x000fe4000f8e0200 */
[----:B------:R-:W0:Y:S02]  /*8310*/  @P2 LDC.64 R10, c[0x0][0x388] ;  /* 0x0000e200ff0a2b82 */ /* 0x000e240000000a00 */
[----:B0-----:R-:W-:-:S05]  /*8320*/  @P2 IMAD.HI.U32 R10, R15, R10, R14 ;  /* 0x0000000a0f0a2227 */ /* 0x001fca00078e000e */
[----:B------:R-:W-:Y:S02]  /*8330*/  @P2 SHF.R.U32.HI R11, RZ, R11, R10 ;  /* 0x0000000bff0b2219 */ /* 0x000fe4000001160a */
[----:B------:R-:W0:Y:S03]  /*8340*/  @P2 LDC R10, c[0x0][0x384] ;  /* 0x0000e100ff0a2b82 */ /* 0x000e260000000800 */
[----:B------:R-:W-:-:S04]  /*8350*/  @P2 IMAD.MOV R11, RZ, RZ, -R11 ;  /* 0x000000ffff0b2224 */ /* 0x000fc800078e0a0b */
[----:B0-----:R-:W-:Y:S02]  /*8360*/  @P2 IMAD R11, R10, R11, R15 ;  /* 0x0000000b0a0b2224 */ /* 0x001fe400078e020f */
[----:B------:R-:W0:Y:S02]  /*8370*/  @P2 LDC R10, c[0x0][0x3f0] ;  /* 0x0000fc00ff0a2b82 */ /* 0x000e240000000800 */
[----:B0-----:R-:W-:-:S07]  /*8380*/  @P2 IMAD R0, R11, R10, R0 ;  /* 0x0000000a0b002224 */ /* 0x001fce00078e0200 */
.L_x_2251:
[----:B------:R-:W-:-:S04]  /*8390*/  LOP3.LUT R15, R0, 0xfffffff8, RZ, 0xc0, !PT ;  /* 0xfffffff8000f7812 */ /* 0x000fc800078ec0ff */
[----:B------:R-:W-:-:S04]  /*83a0*/  IADD3 R14, P2, R18, R15, RZ ;  /* 0x0000000f120e7210 */ /* 0x000fc80007f5e0ff */
[----:B------:R-:W-:-:S06]  /*83b0*/  IADD3.X R15, RZ, R19, RZ, P2, !PT ;  /* 0x00000013ff0f7210 */ /* 0x000fcc00017fe4ff */
[----:B------:R-:W5:Y:S01]  /*83c0*/  LDG.E.64 R14, desc[UR36][R14.64] ;  /* 0x000000240e0e7981 */ /* 0x000f62000c1e1b00 */
[----:B------:R-:W-:-:S04]  /*83d0*/  IADD3 R21, R21, R8, RZ ;  /* 0x0000000815157210 */ /* 0x000fc80007ffe0ff */
[----:B------:R-:W-:-:S13]  /*83e0*/  ISETP.GE.U32.AND P2, PT, R21, R9, PT ;  /* 0x000000091500720c */ /* 0x000fda0003f46070 */
[----:B------:R-:W-:Y:S05]  /*83f0*/  @P2 BRA `(.L_x_2249) ;  /* 0x0000002000bc2947 */ /* 0x000fea0003800000 */
[----:B------:R-:W-:Y:S01]  /*8400*/  HFMA2.MMA R0, -RZ, RZ, 0, 0 ;  /* 0x00000000ff007435 */ /* 0x000fe200000001ff */
[----:B------:R-:W-:Y:S10]  /*8410*/  @!P1 BRA `(.L_x_2252) ;  /* 0x0000001000409947 */ /* 0x000ff40003800000 */
        /* <DEDUP_REMOVED lines=259> */
[----:B------:R-:W-:Y:S01]  /*9450*/  ULDC UR4, c[0x0][0x3ec] ;  /* 0x0000fb0000047ab9 */ /* 0x000fe20000000800 */
[----:B------:R-:W-:Y:S02]  /*9460*/  @P2 IMAD.MOV.U32 R16, RZ, RZ, RZ ;  /* 0x000000ffff102224 */ /* 0x000fe400078e00ff */
[----:B------:R-:W-:-:S05]  /*9470*/  IADD3 R10, -R17, RZ, RZ ;  /* 0x000000ff110a7210 */ /* 0x000fca0007ffe1ff */
[----:B------:R-:W-:-:S04]  /*9480*/  IMAD R10, R10, UR6, R11 ;  /* 0x000000060a0a7c24 */ /* 0x000fc8000f8e020b */
[----:B------:R-:W-:Y:S02]  /*9490*/  IMAD R0, R10, UR4, R0 ;  /* 0x000000040a007c24 */ /* 0x000fe4000f8e0200 */
[----:B------:R-:W0:Y:S02]  /*94a0*/  @P2 LDC.64 R10, c[0x0][0x388] ;  /* 0x0000e200ff0a2b82 */ /* 0x000e240000000a00 */
[----:B0-----:R-:W-:-:S05]  /*94b0*/  @P2 IMAD.HI.U32 R10, R17, R10, R16 ;  /* 0x0000000a110a2227 */ /* 0x001fca00078e0010 */
[----:B------:R-:W-:Y:S02]  /*94c0*/  @P2 SHF.R.U32.HI R11, RZ, R11, R10 ;  /* 0x0000000bff0b2219 */ /* 0x000fe4000001160a */
[----:B------:R-:W0:Y:S02]  /*94d0*/  @P2 LDC R10, c[0x0][0x384] ;  /* 0x0000e100ff0a2b82 */ /* 0x000e240000000800 */
[----:B------:R-:W-:-:S05]  /*94e0*/  @P2 IADD3 R11, -R11, RZ, RZ ;  /* 0x000000ff0b0b2210 */ /* 0x000fca0007ffe1ff */
[----:B0-----:R-:W-:Y:S02]  /*94f0*/  @P2 IMAD R11, R10, R11, R17 ;  /* 0x0000000b0a0b2224 */ /* 0x001fe400078e0211 */
[----:B------:R-:W0:Y:S02]  /*9500*/  @P2 LDC R10, c[0x0][0x3f0] ;  /* 0x0000fc00ff0a2b82 */ /* 0x000e240000000800 */
[----:B0-----:R-:W-:-:S07]  /*9510*/  @P2 IMAD R0, R11, R10, R0 ;  /* 0x0000000a0b002224 */ /* 0x001fce00078e0200 */
.L_x_2252:
        /* <DEDUP_REMOVED lines=262> */
[----:B------:R-:W-:Y:S01]  /*a580*/  ISETP.NE.AND P1, PT, R27, 0x18, PT ;  /* 0x000000181b00780c */ /* 0x000fe20003f25270 */
[----:B------:R-:W-:Y:S01]  /*a590*/  ULDC.64 UR6, c[0x0][0x378] ;  /* 0x0000de0000067ab9 */ /* 0x000fe20000000a00 */
[----:B------:R-:W-:Y:S01]  /*a5a0*/  MOV R20, RZ ;  /* 0x000000ff00147202 */ /* 0x000fe20000000f00 */
[----:B------:R-:W-:-:S04]  /*a5b0*/  ULDC UR4, c[0x0][0x380] ;  /* 0x0000e00000047ab9 */ /* 0x000fc80000000800 */
[----:B------:R-:W-:-:S05]  /*a5c0*/  IMAD.HI.U32 R10, R21, UR7, R20 ;  /* 0x00000007150a7c27 */ /* 0x000fca000f8e0014 */
[----:B------:R-:W-:Y:S01]  /*a5d0*/  SHF.R.U32.HI R11, RZ, UR4, R10 ;  /* 0x00000004ff0b7c19 */ /* 0x000fe2000801160a */
[----:B------:R-:W0:Y:S01]  /*a5e0*/  @P1 LDC.64 R22, c[0x0][0x388] ;  /* 0x0000e200ff161b82 */ /* 0x000e220000000a00 */
[----:B------:R-:W-:Y:S01]  /*a5f0*/  @P1 IMAD.MOV.U32 R10, RZ, RZ, RZ ;  /* 0x000000ffff0a1224 */ /* 0x000fe200078e00ff */
[----:B------:R-:W-:-:S03]  /*a600*/  ULDC UR4, c[0x0][0x3ec] ;  /* 0x0000fb0000047ab9 */ /* 0x000fc60000000800 */
[C---:B0-----:R-:W-:Y:S01]  /*a610*/  @P1 IMAD.HI.U32 R22, R11.reuse, R22, R10 ;  /* 0x000000160b161227 */ /* 0x041fe200078e000a */
[----:B------:R-:W-:-:S04]  /*a620*/  IADD3 R10, -R11, RZ, RZ ;  /* 0x000000ff0b0a7210 */ /* 0x000fc80007ffe1ff */
[----:B------:R-:W-:Y:S01]  /*a630*/  @P1 SHF.R.U32.HI R22, RZ, R23, R22 ;  /* 0x00000017ff161219 */ /* 0x000fe20000011616 */
[----:B------:R-:W-:-:S03]  /*a640*/  IMAD R21, R10, UR6, R21 ;  /* 0x000000060a157c24 */ /* 0x000fc6000f8e0215 */
[----:B------:R-:W-:Y:S01]  /*a650*/  @P1 IADD3 R10, -R22, RZ, RZ ;  /* 0x000000ff160a1210 */ /* 0x000fe20007ffe1ff */
[----:B------:R-:W-:Y:S02]  /*a660*/  IMAD R0, R21, UR4, R0 ;  /* 0x0000000415007c24 */ /* 0x000fe4000f8e0200 */
[----:B------:R-:W0:Y:S02]  /*a670*/  @P1 LDC R21, c[0x0][0x384] ;  /* 0x0000e100ff151b82 */ /* 0x000e240000000800 */
[----:B0-----:R-:W-:-:S06]  /*a680*/  @P1 IMAD R11, R21, R10, R11 ;  /* 0x0000000a150b1224 */ /* 0x001fcc00078e020b */
[----:B------:R-:W0:Y:S02]  /*a690*/  @P1 LDC R10, c[0x0][0x3f0] ;  /* 0x0000fc00ff0a1b82 */ /* 0x000e240000000800 */
[----:B0-----:R-:W-:-:S07]  /*a6a0*/  @P1 IMAD R0, R11, R10, R0 ;  /* 0x0000000a0b001224 */ /* 0x001fce00078e0200 */
.L_x_2253:
[----:B------:R-:W-:-:S04]  /*a6b0*/  LOP3.LUT R11, R0, 0xfffffff8, RZ, 0xc0, !PT ;  /* 0xfffffff8000b7812 */ /* 0x000fc800078ec0ff */
[----:B------:R-:W-:-:S04]  /*a6c0*/  IADD3 R10, P1, R18, R11, RZ ;  /* 0x0000000b120a7210 */ /* 0x000fc80007f3e0ff */
[----:B------:R-:W-:-:S05]  /*a6d0*/  IADD3.X R11, RZ, R19, RZ, P1, !PT ;  /* 0x00000013ff0b7210 */ /* 0x000fca0000ffe4ff */
[----:B------:R0:W5:Y:S04]  /*a6e0*/  LDG.E.64 R22, desc[UR36][R10.64] ;  /* 0x000000240a167981 */ /* 0x000168000c1e1b00 */
.L_x_2249:
[----:B------:R-:W-:Y:S05]  /*a6f0*/  BSYNC B1 ;  /* 0x0000000000017941 */ /* 0x000fea0003800000 */
.L_x_2248:
[----:B------:R-:W-:Y:S04]  /*a700*/  BSSY B1, `(.L_x_2254) ;  /* 0x0000024000017945 */ /* 0x000fe80003800000 */
[----:B------:R-:W-:Y:S05]  /*a710*/  @P0 BRA `(.L_x_2255) ;  /* 0x0000000000880947 */ /* 0x000fea0003800000 */
[----:B------:R-:W-:Y:S02]  /*a720*/  IMAD.IADD R7, R7, 0x1, R8 ;  /* 0x0000000107077824 */ /* 0x000fe400078e0208 */
[C---:B-----5:R-:W-:Y:S01]  /*a730*/  FMUL.FTZ R0, R25.reuse, R13 ;  /* 0x0000000d19007220 */ /* 0x060fe20000410000 */
[-C--:B0-----:R-:W-:Y:S02]  /*a740*/  FMUL.FTZ R10, R25, R12.reuse ;  /* 0x0000000c190a7220 */ /* 0x081fe40000410000 */
[----:B------:R-:W-:Y:S01]  /*a750*/  ISETP.GE.U32.AND P0, PT, R7, R9, PT ;  /* 0x000000090700720c */ /* 0x000fe20003f06070 */
[C---:B------:R-:W-:Y:S01]  /*a760*/  FFMA.FTZ R12, R3.reuse, R12, -R0 ;  /* 0x0000000c030c7223 */ /* 0x040fe20000010800 */
[----:B------:R-:W-:-:S04]  /*a770*/  FFMA.FTZ R25, R3, R13, R10 ;  /* 0x0000000d03197223 */ /* 0x000fc8000001000a */
[----:B------:R-:W-:-:S07]  /*a780*/  MOV R3, R12 ;  /* 0x0000000c00037202 */ /* 0x000fce0000000f00 */
[----:B------:R-:W-:Y:S05]  /*a790*/  @P0 BRA `(.L_x_2255) ;  /* 0x0000000000680947 */ /* 0x000fea0003800000 */
[----:B------:R-:W-:Y:S01]  /*a7a0*/  IADD3 R0, R7, R8, RZ ;  /* 0x0000000807007210 */ /* 0x000fe20007ffe0ff */
[C---:B------:R-:W-:Y:S01]  /*a7b0*/  FMUL.FTZ R3, R26.reuse, R15 ;  /* 0x0000000f1a037220 */ /* 0x040fe20000410000 */
[-C--:B------:R-:W-:Y:S02]  /*a7c0*/  FMUL.FTZ R26, R26, R14.reuse ;  /* 0x0000000e1a1a7220 */ /* 0x080fe40000410000 */
[----:B------:R-:W-:Y:S01]  /*a7d0*/  ISETP.GE.U32.AND P0, PT, R0, R9, PT ;  /* 0x000000090000720c */ /* 0x000fe20003f06070 */
[C---:B------:R-:W-:Y:S01]  /*a7e0*/  FFMA.FTZ R14, R4.reuse, R14, -R3 ;  /* 0x0000000e040e7223 */ /* 0x040fe20000010803 */
[----:B------:R-:W-:Y:S01]  /*a7f0*/  FFMA.FTZ R26, R4, R15, R26 ;  /* 0x0000000f041a7223 */ /* 0x000fe2000001001a */
[----:B------:R-:W-:Y:S02]  /*a800*/  MOV R3, R12 ;  /* 0x0000000c00037202 */ /* 0x000fe40000000f00 */
[----:B------:R-:W-:-:S08]  /*a810*/  IMAD.MOV.U32 R4, RZ, RZ, R14 ;  /* 0x000000ffff047224 */ /* 0x000fd000078e000e */
[----:B------:R-:W-:Y:S05]  /*a820*/  @P0 BRA `(.L_x_2255) ;  /* 0x0000000000440947 */ /* 0x000fea0003800000 */
[----:B------:R-:W-:Y:S01]  /*a830*/  IADD3 R8, R0, R8, RZ ;  /* 0x0000000800087210 */ /* 0x000fe20007ffe0ff */
[C---:B------:R-:W-:Y:S01]  /*a840*/  FMUL.FTZ R3, R5.reuse, R17 ;  /* 0x0000001105037220 */ /* 0x040fe20000410000 */
[----:B------:R-:W-:Y:S01]  /*a850*/  FMUL.FTZ R0, R5, R16 ;  /* 0x0000001005007220 */ /* 0x000fe20000410000 */
[----:B------:R-:W-:Y:S02]  /*a860*/  MOV R4, R14 ;  /* 0x0000000e00047202 */ /* 0x000fe40000000f00 */
[----:B------:R-:W-:Y:S01]  /*a870*/  ISETP.GE.U32.AND P0, PT, R8, R9, PT ;  /* 0x000000090800720c */ /* 0x000fe20003f06070 */
[C---:B------:R-:W-:Y:S01]  /*a880*/  FFMA.FTZ R16, R6.reuse, R16, -R3 ;  /* 0x0000001006107223 */ /* 0x040fe20000010803 */
[----:B------:R-:W-:Y:S01]  /*a890*/  FFMA.FTZ R5, R6, R17, R0 ;  /* 0x0000001106057223 */ /* 0x000fe20000010000 */
[----:B------:R-:W-:Y:S02]  /*a8a0*/  MOV R3, R12 ;  /* 0x0000000c00037202 */ /* 0x000fe40000000f00 */
[----:B------:R-:W-:-:S08]  /*a8b0*/  IMAD.MOV.U32 R6, RZ, RZ, R16 ;  /* 0x000000ffff067224 */ /* 0x000fd000078e0010 */
[CC--:B------:R-:W-:Y:S01]  /*a8c0*/  @!P0 FMUL.FTZ R7, R2.reuse, R23.reuse ;  /* 0x0000001702078220 */ /* 0x0c0fe20000410000 */
[----:B------:R-:W-:Y:S01]  /*a8d0*/  @!P0 FMUL.FTZ R9, R2, R22 ;  /* 0x0000001602098220 */ /* 0x000fe20000410000 */
[----:B------:R-:W-:Y:S02]  /*a8e0*/  @!P0 MOV R4, R14 ;  /* 0x0000000e00048202 */ /* 0x000fe40000000f00 */
[C---:B------:R-:W-:Y:S01]  /*a8f0*/  @!P0 FFMA.FTZ R7, R24.reuse, R22, -R7 ;  /* 0x0000001618078223 */ /* 0x040fe20000010807 */
[----:B------:R-:W-:Y:S01]  /*a900*/  @!P0 FFMA.FTZ R2, R24, R23, R9 ;  /* 0x0000001718028223 */ /* 0x000fe20000010009 */
[----:B------:R-:W-:Y:S02]  /*a910*/  @!P0 MOV R3, R12 ;  /* 0x0000000c00038202 */ /* 0x000fe40000000f00 */
[----:B------:R-:W-:Y:S01]  /*a920*/  @!P0 MOV R6, R16 ;  /* 0x0000001000068202 */ /* 0x000fe20000000f00 */
[----:B------:R-:W-:-:S07]  /*a930*/  @!P0 IMAD.MOV.U32 R24, RZ, RZ, R7 ;  /* 0x000000ffff188224 */ /* 0x000fce00078e0007 */
.L_x_2255:
[----:B------:R-:W-:Y:S05]  /*a940*/  BSYNC B1 ;  /* 0x0000000000017941 */ /* 0x000fea0003800000 */
.L_x_2254:
        /* <DEDUP_REMOVED lines=10> */
[C---:B-----5:R-:W-:Y:S01]  /*a9f0*/  FFMA.FTZ R17, R7.reuse, R2, R0 ;  /* 0x0000000207117223 */ /* 0x060fe20000010000 */
[----:B------:R-:W-:Y:S01]  /*aa00*/  FFMA.FTZ R24, R7, R24, -R5 ;  /* 0x0000001807187223 */ /* 0x000fe20000010805 */
[----:B------:R-:W-:Y:S06]  /*aa10*/  BRA `(.L_x_2223) ;  /* 0x0000001000207947 */ /* 0x000fec0003800000 */
.L_x_2239:
[----:B------:R-:W-:Y:S01]  /*aa20*/  ISETP.GE.U32.AND P0, PT, R2, R9, PT ;  /* 0x000000090200720c */ /* 0x000fe20003f06070 */
[----:B------:R-:W-:Y:S01]  /*aa30*/  BSSY B1, `(.L_x_2256) ;  /* 0x0000039000017945 */ /* 0x000fe20003800000 */
[-C--:B------:R-:W-:Y:S01]  /*aa40*/  MOV R20, R0.reuse ;  /* 0x0000000000147202 */ /* 0x080fe20000000f00 */
[----:B------:R-:W-:Y:S01]  /*aa50*/  IMAD.MOV.U32 R21, RZ, RZ, R4 ;  /* 0x000000ffff157224 */ /* 0x000fe200078e0004 */
[----:B------:R-:W-:Y:S02]  /*aa60*/  MOV R3, R0 ;  /* 0x0000000000037202 */ /* 0x000fe40000000f00 */
[----:B------:R-:W-:Y:S02]  /*aa70*/  CS2R R10, SRZ ;  /* 0x00000000000a7805 */ /* 0x000fe4000001ff00 */
[----:B------:R-:W-:Y:S02]  /*aa80*/  MOV R2, R4 ;  /* 0x0000000400027202 */ /* 0x000fe40000000f00 */
[----:B------:R-:W-:-:S02]  /*aa90*/  CS2R R16, SRZ ;  /* 0x0000000000107805 */ /* 0x000fc4000001ff00 */
[----:B------:R-:W-:Y:S02]  /*aaa0*/  CS2R R12, SRZ ;  /* 0x00000000000c7805 */ /* 0x000fe4000001ff00 */
[----:B------:R-:W-:Y:S01]  /*aab0*/  CS2R R14, SRZ ;  /* 0x00000000000e7805 */ /* 0x000fe2000001ff00 */
[----:B------:R-:W-:Y:S06]  /*aac0*/  @P0 BRA `(.L_x_2257) ;  /* 0x0000000000bc0947 */ /* 0x000fec0003800000 */
[----:B------:R-:W-:Y:S01]  /*aad0*/  BSSY B2, `(.L_x_2257) ;  /* 0x000002e000027945 */ /* 0x000fe20003800000 */
[-C--:B------:R-:W-:Y:S01]  /*aae0*/  MOV R20, R0.reuse ;  /* 0x0000000000147202 */ /* 0x080fe20000000f00 */
[----:B------:R-:W-:Y:S01]  /*aaf0*/  IMAD.MOV.U32 R22, RZ, RZ, R4 ;  /* 0x000000ffff167224 */ /* 0x000fe200078e0004 */
[----:B------:R-:W-:Y:S02]  /*ab00*/  MOV R3, R0 ;  /* 0x0000000000037202 */ /* 0x000fe40000000f00 */
[-C--:B------:R-:W-:Y:S02]  /*ab10*/  MOV R24, R4.reuse ;  /* 0x0000000400187202 */ /* 0x080fe40000000f00 */
[-C--:B------:R-:W-:Y:S02]  /*ab20*/  MOV R25, R4.reuse ;  /* 0x0000000400197202 */ /* 0x080fe40000000f00 */
[----:B------:R-:W-:-:S07]  /*ab30*/  MOV R23, R4 ;  /* 0x0000000400177202 */ /* 0x000fce0000000f00 */
.L_x_2258:
        /* <DEDUP_REMOVED lines=8> */
[----:B------:R-:W2:Y:S01]  /*abc0*/  LDG.E.64 R14, desc[UR36][R14.64] ;  /* 0x000000240e0e7981 */ /* 0x000ea2000c1e1b00 */
[----:B------:R-:W-:-:S04]  /*abd0*/  IMAD.WIDE.U32 R16, R17, 0x8, R18 ;  /* 0x0000000811107825 */ /* 0x000fc800078e0012 */
[--C-:B------:R-:W-:Y:S02]  /*abe0*/  IMAD.WIDE.U32 R10, R11, 0x8, R18.reuse ;  /* 0x000000080b0a7825 */ /* 0x100fe400078e0012 */
[----:B------:R-:W3:Y:S02]  /*abf0*/  LDG.E.64 R16, desc[UR36][R16.64] ;  /* 0x0000002410107981 */ /* 0x000ee4000c1e1b00 */
[----:B------:R-:W-:Y:S02]  /*ac00*/  IMAD.WIDE.U32 R12, R13, 0x8, R18 ;  /* 0x000000080d0c7825 */ /* 0x000fe400078e0012 */
[----:B------:R-:W4:Y:S04]  /*ac10*/  LDG.E.64 R10, desc[UR36][R10.64] ;  /* 0x000000240a0a7981 */ /* 0x000f28000c1e1b00 */
[----:B------:R-:W5:Y:S01]  /*ac20*/  LDG.E.64 R12, desc[UR36][R12.64] ;  /* 0x000000240c0c7981 */ /* 0x000f62000c1e1b00 */
[----:B------:R-:W-:-:S05]  /*ac30*/  IADD3 R7, R7, R8, RZ ;  /* 0x0000000807077210 */ /* 0x000fca0007ffe0ff */
[----:B------:R-:W-:-:S05]  /*ac40*/  IMAD R2, R8, 0x3, R7 ;  /* 0x0000000308027824 */ /* 0x000fca00078e0207 */
[----:B------:R-:W-:Y:S01]  /*ac50*/  ISETP.GE.U32.AND P0, PT, R2, R9, PT ;  /* 0x000000090200720c */ /* 0x000fe20003f06070 */
[-C--:B--2---:R-:W-:Y:S01]  /*ac60*/  FMUL.FTZ R2, R15, R3.reuse ;  /* 0x000000030f027220 */ /* 0x084fe20000410000 */
[C---:B------:R-:W-:Y:S01]  /*ac70*/  FMUL.FTZ R3, R14.reuse, R3 ;  /* 0x000000030e037220 */ /* 0x040fe20000410000 */
[----:B---3--:R-:W-:Y:S01]  /*ac80*/  FMUL.FTZ R6, R17, R5 ;  /* 0x0000000511067220 */ /* 0x008fe20000410000 */
[----:B----4-:R-:W-:Y:S01]  /*ac90*/  FMUL.FTZ R21, R11, R0 ;  /* 0x000000000b157220 */ /* 0x010fe20000410000 */
[----:B------:R-:W-:Y:S01]  /*aca0*/  FFMA.FTZ R2, R14, R25, -R2 ;  /* 0x000000190e027223 */ /* 0x000fe20000010802 */
[-C--:B-----5:R-:W-:Y:S01]  /*acb0*/  FMUL.FTZ R4, R13, R20.reuse ;  /* 0x000000140d047220 */ /* 0x0a0fe20000410000 */
[----:B------:R-:W-:Y:S01]  /*acc0*/  FMUL.FTZ R20, R12, R20 ;  /* 0x000000140c147220 */ /* 0x000fe20000410000 */
[----:B------:R-:W-:Y:S01]  /*acd0*/  FMUL.FTZ R5, R16, R5 ;  /* 0x0000000510057220 */ /* 0x000fe20000410000 */
[----:B------:R-:W-:Y:S01]  /*ace0*/  FMUL.FTZ R0, R10, R0 ;  /* 0x000000000a007220 */ /* 0x000fe20000410000 */
[----:B------:R-:W-:Y:S01]  /*acf0*/  FFMA.FTZ R6, R16, R24, -R6 ;  /* 0x0000001810067223 */ /* 0x000fe20000010806 */
[----:B------:R-:W-:Y:S01]  /*ad00*/  FFMA.FTZ R21, R10, R23, -R21 ;  /* 0x000000170a157223 */ /* 0x000fe20000010815 */
[-C--:B------:R-:W-:Y:S01]  /*ad10*/  FFMA.FTZ R4, R12, R22.reuse, -R4 ;  /* 0x000000160c047223 */ /* 0x080fe20000010804 */
[----:B------:R-:W-:Y:S01]  /*ad20*/  FFMA.FTZ R3, R15, R25, R3 ;  /* 0x000000190f037223 */ /* 0x000fe20000010003 */
[----:B------:R-:W-:Y:S01]  /*ad30*/  FFMA.FTZ R20, R13, R22, R20 ;  /* 0x000000160d147223 */ /* 0x000fe20000010014 */
[----:B------:R-:W-:Y:S01]  /*ad40*/  FFMA.FTZ R5, R17, R24, R5 ;  /* 0x0000001811057223 */ /* 0x000fe20000010005 */
[----:B------:R-:W-:Y:S01]  /*ad50*/  FFMA.FTZ R0, R11, R23, R0 ;  /* 0x000000170b007223 */ /* 0x000fe20000010000 */
[----:B------:R-:W-:Y:S01]  /*ad60*/  MOV R25, R2 ;  /* 0x0000000200197202 */ /* 0x000fe20000000f00 */
[----:B------:R-:W-:Y:S01]  /*ad70*/  IMAD.MOV.U32 R22, RZ, RZ, R4 ;  /* 0x000000ffff167224 */ /* 0x000fe200078e0004 */
[----:B------:R-:W-:-:S02]  /*ad80*/  MOV R24, R6 ;  /* 0x0000000600187202 */ /* 0x000fc40000000f00 */
[----:B------:R-:W-:Y:S01]  /*ad90*/  MOV R23, R21 ;  /* 0x0000001500177202 */ /* 0x000fe20000000f00 */
[----:B------:R-:W-:Y:S06]  /*ada0*/  @!P0 BRA `(.L_x_2258) ;  /* 0xfffffffc00648947 */ /* 0x000fec000383ffff */
[----:B------:R-:W-:Y:S05]  /*adb0*/  BSYNC B2 ;  /* 0x0000000000027941 */ /* 0x000fea0003800000 */
.L_x_2257:
[----:B------:R-:W-:Y:S05]  /*adc0*/  BSYNC B1 ;  /* 0x0000000000017941 */ /* 0x000fea0003800000 */
.L_x_2256:
[----:B------:R-:W-:Y:S01]  /*add0*/  ISETP.GE.U32.AND P1, PT, R7, R9, PT ;  /* 0x000000090700720c */ /* 0x000fe20003f26070 */
[----:B------:R-:W-:-:S12]  /*ade0*/  BSSY B1, `(.L_x_2259) ;  /* 0x0000016000017945 */ /* 0x000fd80003800000 */
[----:B------:R-:W-:Y:S05]  /*adf0*/  @P1 BRA `(.L_x_2260) ;  /* 0x0000000000501947 */ /* 0x000fea0003800000 */
[----:B------:R-:W-:-:S04]  /*ae00*/  IMAD R15, R26, R7, RZ ;  /* 0x000000071a0f7224 */ /* 0x000fc800078e02ff */
[----:B------:R-:W-:-:S06]  /*ae10*/  IMAD.WIDE.U32 R14, R15, 0x8, R18 ;  /* 0x000000080f0e7825 */ /* 0x000fcc00078e0012 */
[----:B------:R-:W5:Y:S01]  /*ae20*/  LDG.E.64 R14, desc[UR36][R14.64] ;  /* 0x000000240e0e7981 */ /* 0x000f62000c1e1b00 */
[----:B------:R-:W-:-:S04]  /*ae30*/  IADD3 R23, R7, R8, RZ ;  /* 0x0000000807177210 */ /* 0x000fc80007ffe0ff */
[----:B------:R-:W-:-:S13]  /*ae40*/  ISETP.GE.U32.AND P0, PT, R23, R9, PT ;  /* 0x000000091700720c */ /* 0x000fda0003f06070 */
[----:B------:R-:W-:Y:S05]  /*ae50*/  @P0 BRA `(.L_x_2260) ;  /* 0x0000000000380947 */ /* 0x000fea0003800000 */
[----:B------:R-:W-:-:S04]  /*ae60*/  IMAD R13, R26, R23, RZ ;  /* 0x000000171a0d7224 */ /* 0x000fc800078e02ff */
[----:B------:R-:W-:-:S06]  /*ae70*/  IMAD.WIDE.U32 R12, R13, 0x8, R18 ;  /* 0x000000080d0c7825 */ /* 0x000fcc00078e0012 */
[----:B------:R-:W5:Y:S01]  /*ae80*/  LDG.E.64 R12, desc[UR36][R12.64] ;  /* 0x000000240c0c7981 */ /* 0x000f62000c1e1b00 */
[----:B------:R-:W-:-:S05]  /*ae90*/  IMAD.IADD R23, R23, 0x1, R8 ;  /* 0x0000000117177824 */ /* 0x000fca00078e0208 */
[----:B------:R-:W-:-:S13]  /*aea0*/  ISETP.GE.U32.AND P0, PT, R23, R9, PT ;  /* 0x000000091700720c */ /* 0x000fda0003f06070 */
[----:B------:R-:W-:Y:S05]  /*aeb0*/  @P0 BRA `(.L_x_2260) ;  /* 0x0000000000200947 */ /* 0x000fea0003800000 */
[----:B------:R-:W-:Y:S01]  /*aec0*/  IADD3 R16, R23, R8, RZ ;  /* 0x0000000817107210 */ /* 0x000fe20007ffe0ff */
[----:B------:R-:W-:-:S03]  /*aed0*/  IMAD R17, R26, R23, RZ ;  /* 0x000000171a117224 */ /* 0x000fc600078e02ff */
[----:B------:R-:W-:-:S13]  /*aee0*/  ISETP.GE.U32.AND P0, PT, R16, R9, PT ;  /* 0x000000091000720c */ /* 0x000fda0003f06070 */
[----:B------:R-:W-:Y:S02]  /*aef0*/  @!P0 IMAD R23, R26, R16, RZ ;  /* 0x000000101a178224 */ /* 0x000fe400078e02ff */
[----:B------:R-:W-:-:S04]  /*af00*/  IMAD.WIDE.U32 R16, R17, 0x8, R18 ;  /* 0x0000000811107825 */ /* 0x000fc800078e0012 */
[----:B------:R-:W-:Y:S02]  /*af10*/  @!P0 IMAD.WIDE.U32 R18, R23, 0x8, R18 ;  /* 0x0000000817128825 */ /* 0x000fe400078e0012 */
[----:B------:R-:W5:Y:S04]  /*af20*/  LDG.E.64 R16, desc[UR36][R16.64] ;  /* 0x0000002410107981 */ /* 0x000f68000c1e1b00 */
[----:B------:R0:W5:Y:S02]  /*af30*/  @!P0 LDG.E.64 R10, desc[UR36][R18.64] ;  /* 0x00000024120a8981 */ /* 0x000164000c1e1b00 */
.L_x_2260:
[----:B------:R-:W-:Y:S05]  /*af40*/  BSYNC B1 ;  /* 0x0000000000017941 */ /* 0x000fea0003800000 */
.L_x_2259:
[----:B------:R-:W-:Y:S04]  /*af50*/  BSSY B1, `(.L_x_2261) ;  /* 0x0000024000017945 */ /* 0x000fe80003800000 */
[----:B------:R-:W-:Y:S05]  /*af60*/  @P1 BRA `(.L_x_2262) ;  /* 0x0000000000881947 */ /* 0x000fea0003800000 */
[----:B0-----:R-:W-:Y:S01]  /*af70*/  IADD3 R19, R7, R8, RZ ;  /* 0x0000000807137210 */ /* 0x001fe20007ffe0ff */
[C---:B-----5:R-:W-:Y:S01]  /*af80*/  FMUL.FTZ R7, R3.reuse, R15 ;  /* 0x0000000f03077220 */ /* 0x060fe20000410000 */
[-C--:B------:R-:W-:Y:S02]  /*af90*/  FMUL.FTZ R18, R3, R14.reuse ;  /* 0x0000000e03127220 */ /* 0x080fe40000410000 */
[----:B------:R-:W-:Y:S01]  /*afa0*/  ISETP.GE.U32.AND P0, PT, R19, R9, PT ;  /* 0x000000091300720c */ /* 0x000fe20003f06070 */
[C---:B------:R-:W-:Y:S01]  /*afb0*/  FFMA.FTZ R14, R2.reuse, R14, -R7 ;  /* 0x0000000e020e7223 */ /* 0x040fe20000010807 */
[----:B------:R-:W-:-:S04]  /*afc0*/  FFMA.FTZ R3, R2, R15, R18 ;  /* 0x0000000f02037223 */ /* 0x000fc80000010012 */
[----:B------:R-:W-:-:S07]  /*afd0*/  MOV R2, R14 ;  /* 0x0000000e00027202 */ /* 0x000fce0000000f00 */
[----:B------:R-:W-:Y:S05]  /*afe0*/  @P0 BRA `(.L_x_2262) ;  /* 0x0000000000680947 */ /* 0x000fea0003800000 */
[----:B------:R-:W-:Y:S02]  /*aff0*/  IMAD.IADD R15, R19, 0x1, R8 ;  /* 0x00000001130f7824 */ /* 0x000fe400078e0208 */
[C---:B------:R-:W-:Y:S01]  /*b000*/  FMUL.FTZ R7, R20.reuse, R13 ;  /* 0x0000000d14077220 */ /* 0x040fe20000410000 */
[----:B------:R-:W-:Y:S01]  /*b010*/  FMUL.FTZ R20, R20, R12 ;  /* 0x0000000c14147220 */ /* 0x000fe20000410000 */
[----:B------:R-:W-:Y:S02]  /*b020*/  MOV R2, R14 ;  /* 0x0000000e00027202 */ /* 0x000fe40000000f00 */
[----:B------:R-:W-:Y:S01]  /*b030*/  ISETP.GE.U32.AND P0, PT, R15, R9, PT ;  /* 0x000000090f00720c */ /* 0x000fe20003f06070 */
[C---:B------:R-:W-:Y:S01]  /*b040*/  FFMA.FTZ R12, R4.reuse, R12, -R7 ;  /* 0x0000000c040c7223 */ /* 0x040fe20000010807 */
[----:B------:R-:W-:-:S04]  /*b050*/  FFMA.FTZ R20, R4, R13, R20 ;  /* 0x0000000d04147223 */ /* 0x000fc80000010014 */
[----:B------:R-:W-:-:S07]  /*b060*/  MOV R4, R12 ;  /* 0x0000000c00047202 */ /* 0x000fce0000000f00 */
[----:B------:R-:W-:Y:S05]  /*b070*/  @P0 BRA `(.L_x_2262) ;  /* 0x0000000000440947 */ /* 0x000fea0003800000 */
[----:B------:R-:W-:Y:S01]  /*b080*/  IADD3 R8, R15, R8, RZ ;  /* 0x000000080f087210 */ /* 0x000fe20007ffe0ff */
[C---:B------:R-:W-:Y:S01]  /*b090*/  FMUL.FTZ R7, R5.reuse, R17 ;  /* 0x0000001105077220 */ /* 0x040fe20000410000 */
[-C--:B------:R-:W-:Y:S01]  /*b0a0*/  FMUL.FTZ R2, R5, R16.reuse ;  /* 0x0000001005027220 */ /* 0x080fe20000410000 */
[----:B------:R-:W-:Y:S01]  /*b0b0*/  IMAD.MOV.U32 R4, RZ, RZ, R12 ;  /* 0x000000ffff047224 */ /* 0x000fe200078e000c */
[----:B------:R-:W-:Y:S01]  /*b0c0*/  ISETP.GE.U32.AND P0, PT, R8, R9, PT ;  /* 0x000000090800720c */ /* 0x000fe20003f06070 */
[C---:B------:R-:W-:Y:S01]  /*b0d0*/  FFMA.FTZ R7, R6.reuse, R16, -R7 ;  /* 0x0000001006077223 */ /* 0x040fe20000010807 */
[----:B------:R-:W-:Y:S01]  /*b0e0*/  FFMA.FTZ R5, R6, R17, R2 ;  /* 0x0000001106057223 */ /* 0x000fe20000010002 */
[----:B------:R-:W-:-:S03]  /*b0f0*/  MOV R2, R14 ;  /* 0x0000000e00027202 */ /* 0x000fc60000000f00 */
[----:B------:R-:W-:-:S07]  /*b100*/  MOV R6, R7 ;  /* 0x0000000700067202 */ /* 0x000fce0000000f00 */
[C---:B------:R-:W-:Y:S01]  /*b110*/  @!P0 FMUL.FTZ R8, R0.reuse, R11 ;  /* 0x0000000b00088220 */ /* 0x040fe20000410000 */
[----:B------:R-:W-:Y:S01]  /*b120*/  @!P0 MOV R4, R12 ;  /* 0x0000000c00048202 */ /* 0x000fe20000000f00 */
[----:B------:R-:W-:Y:S01]  /*b130*/  @!P0 IMAD.MOV.U32 R2, RZ, RZ, R14 ;  /* 0x000000ffff028224 */ /* 0x000fe200078e000e */
[----:B------:R-:W-:Y:S01]  /*b140*/  @!P0 MOV R6, R7 ;  /* 0x0000000700068202 */ /* 0x000fe20000000f00 */
[-C--:B------:R-:W-:Y:S01]  /*b150*/  @!P0 FFMA.FTZ R8, R21, R10.reuse, -R8 ;  /* 0x0000000a15088223 */ /* 0x080fe20000010808 */
[----:B------:R-:W-:-:S04]  /*b160*/  @!P0 FMUL.FTZ R10, R0, R10 ;  /* 0x0000000a000a8220 */ /* 0x000fc80000410000 */
[----:B------:R-:W-:Y:S01]  /*b170*/  @!P0 FFMA.FTZ R0, R21, R11, R10 ;  /* 0x0000000b15008223 */ /* 0x000fe2000001000a */
[----:B------:R-:W-:-:S07]  /*b180*/  @!P0 MOV R21, R8 ;  /* 0x0000000800158202 */ /* 0x000fce0000000f00 */
.L_x_2262:
[----:B------:R-:W-:Y:S05]  /*b190*/  BSYNC B1 ;  /* 0x0000000000017941 */ /* 0x000fea0003800000 */
.L_x_2261:
        /* <DEDUP_REMOVED lines=13> */
.L_x_2238:
[----:B------:R-:W0:Y:S01]  /*b270*/  LDC R0, c[0x0][0x22c] ;  /* 0x00008b00ff007b82 */ /* 0x000e220000000800 */
[----:B------:R-:W-:Y:S01]  /*b280*/  BSSY B1, `(.L_x_2263) ;  /* 0x000003c000017945 */ /* 0x000fe20003800000 */
[----:B------:R-:W-:Y:S02]  /*b290*/  CS2R R14, SRZ ;  /* 0x00000000000e7805 */ /* 0x000fe4000001ff00 */
[----:B------:R-:W-:Y:S02]  /*b2a0*/  CS2R R12, SRZ ;  /* 0x00000000000c7805 */ /* 0x000fe4000001ff00 */
[----:B------:R-:W-:Y:S02]  /*b2b0*/  CS2R R16, SRZ ;  /* 0x0000000000107805 */ /* 0x000fe4000001ff00 */
[----:B------:R-:W-:Y:S01]  /*b2c0*/  CS2R R10, SRZ ;  /* 0x00000000000a7805 */ /* 0x000fe2000001ff00 */
[----:B------:R-:W1:Y:S08]  /*b2d0*/  LDC R7, c[0x0][0x218] ;  /* 0x00008600ff077b82 */ /* 0x000e700000000800 */
[----:B------:R-:W2:Y:S01]  /*b2e0*/  LDC R3, c[0x0][0x21c] ;  /* 0x00008700ff037b82 */ /* 0x000ea20000000800 */
[----:B0-----:R-:W-:-:S05]  /*b2f0*/  IMAD R2, R0, 0x3, R21 ;  /* 0x0000000300027824 */ /* 0x001fca00078e0215 */
[----:B------:R-:W-:Y:S02]  /*b300*/  ISETP.GE.U32.AND P0, PT, R2, R9, PT ;  /* 0x000000090200720c */ /* 0x000fe40003f06070 */
[----:B------:R-:W-:Y:S01]  /*b310*/  MOV R2, R21 ;  /* 0x0000001500027202 */ /* 0x000fe20000000f00 */
[----:B-1----:R-:W-:Y:S01]  /*b320*/  IMAD.MOV.U32 R20, RZ, RZ, R7 ;  /* 0x000000ffff147224 */ /* 0x002fe200078e0007 */
[-C--:B------:R-:W-:Y:S02]  /*b330*/  MOV R21, R7.reuse ;  /* 0x0000000700157202 */ /* 0x080fe40000000f00 */
[----:B------:R-:W-:Y:S02]  /*b340*/  MOV R8, R7 ;  /* 0x0000000700087202 */ /* 0x000fe40000000f00 */
[-C--:B--2---:R-:W-:Y:S01]  /*b350*/  MOV R4, R3.reuse ;  /* 0x0000000300047202 */ /* 0x084fe20000000f00 */
[----:B------:R-:W-:Y:S01]  /*b360*/  IMAD.MOV.U32 R5, RZ, RZ, R3 ;  /* 0x000000ffff057224 */ /* 0x000fe200078e0003 */
[----:B------:R-:W-:-:S03]  /*b370*/  MOV R6, R3 ;  /* 0x0000000300067202 */ /* 0x000fc60000000f00 */
[----:B------:R-:W-:Y:S05]  /*b380*/  @P0 BRA `(.L_x_2264) ;  /* 0x0000000000ac0947 */ /* 0x000fea0003800000 */
[----:B------:R-:W-:Y:S01]  /*b390*/  BSSY B2, `(.L_x_2264) ;  /* 0x000002a000027945 */ /* 0x000fe20003800000 */
[-C--:B------:R-:W-:Y:S01]  /*b3a0*/  MOV R5, R3.reuse ;  /* 0x0000000300057202 */ /* 0x080fe20000000f00 */
[----:B------:R-:W-:Y:S01]  /*b3b0*/  IMAD.MOV.U32 R22, RZ, RZ, R7 ;  /* 0x000000ffff167224 */ /* 0x000fe200078e0007 */
[----:B------:R-:W-:Y:S02]  /*b3c0*/  MOV R6, R3 ;  /* 0x0000000300067202 */ /* 0x000fe40000000f00 */
[-C--:B------:R-:W-:Y:S02]  /*b3d0*/  MOV R23, R7.reuse ;  /* 0x0000000700177202 */ /* 0x080fe40000000f00 */
[-C--:B------:R-:W-:Y:S02]  /*b3e0*/  MOV R24, R7.reuse ;  /* 0x0000000700187202 */ /* 0x080fe40000000f00 */
[----:B------:R-:W-:-:S07]  /*b3f0*/  MOV R25, R7 ;  /* 0x0000000700197202 */ /* 0x000fce0000000f00 */
.L_x_2265:
[C---:B------:R-:W-:Y:S02]  /*b400*/  IMAD.IADD R17, R2.reuse, 0x1, R0 ;  /* 0x0000000102117824 */ /* 0x040fe400078e0200 */
[----:B------:R-:W-:-:S03]  /*b410*/  IMAD.WIDE.U32 R10, R2, 0x8, R18 ;  /* 0x00000008020a7825 */ /* 0x000fc600078e0012 */
[CC--:B------:R-:W-:Y:S01]  /*b420*/  IADD3 R13, R17.reuse, R0.reuse, RZ ;  /* 0x00000000110d7210 */ /* 0x0c0fe20007ffe0ff */
[--C-:B------:R-:W-:Y:S02]  /*b430*/  IMAD.WIDE.U32 R16, R17, 0x8, R18.reuse ;  /* 0x0000000811107825 */ /* 0x100fe400078e0012 */
[----:B------:R-:W2:Y:S01]  /*b440*/  LDG.E.64 R10, desc[UR36][R10.64] ;  /* 0x000000240a0a7981 */ /* 0x000ea2000c1e1b00 */
[CC--:B------:R-:W-:Y:S01]  /*b450*/  IADD3 R2, R13.reuse, R0.reuse, RZ ;  /* 0x000000000d027210 */ /* 0x0c0fe20007ffe0ff */
[--C-:B------:R-:W-:Y:S02]  /*b460*/  IMAD.WIDE.U32 R12, R13, 0x8, R18.reuse ;  /* 0x000000080d0c7825 */ /* 0x100fe400078e0012 */
[----:B------:R-:W3:Y:S02]  /*b470*/  LDG.E.64 R16, desc[UR36][R16.64] ;  /* 0x0000002410107981 */ /* 0x000ee4000c1e1b00 */
[C---:B------:R-:W-:Y:S02]  /*b480*/  IMAD.WIDE.U32 R14, R2.reuse, 0x8, R18 ;  /* 0x00000008020e7825 */ /* 0x040fe400078e0012 */
[----:B------:R-:W4:Y:S04]  /*b490*/  LDG.E.64 R12, desc[UR36][R12.64] ;  /* 0x000000240c0c7981 */ /* 0x000f28000c1e1b00 */
[----:B------:R-:W5:Y:S01]  /*b4a0*/  LDG.E.64 R14, desc[UR36][R14.64] ;  /* 0x000000240e0e7981 */ /* 0x000f62000c1e1b00 */
[----:B------:R-:W-:-:S05]  /*b4b0*/  IADD3 R2, R2, R0, RZ ;  /* 0x0000000002027210 */ /* 0x000fca0007ffe0ff */
[----:B------:R-:W-:-:S05]  /*b4c0*/  IMAD R8, R0, 0x3, R2 ;  /* 0x0000000300087824 */ /* 0x000fca00078e0202 */
[----:B------:R-:W-:Y:S01]  /*b4d0*/  ISETP.GE.U32.AND P0, PT, R8, R9, PT ;  /* 0x000000090800720c */ /* 0x000fe20003f06070 */
[-C--:B--2---:R-:W-:Y:S01]  /*b4e0*/  FMUL.FTZ R21, R11, R6.reuse ;  /* 0x000000060b157220 */ /* 0x084fe20000410000 */
[----:B------:R-:W-:Y:S01]  /*b4f0*/  FMUL.FTZ R6, R10, R6 ;  /* 0x000000060a067220 */ /* 0x000fe20000410000 */
[-C--:B---3--:R-:W-:Y:S01]  /*b500*/  FMUL.FTZ R7, R17, R5.reuse ;  /* 0x0000000511077220 */ /* 0x088fe20000410000 */
[----:B------:R-:W-:Y:S01]  /*b510*/  FMUL.FTZ R8, R16, R5 ;  /* 0x0000000510087220 */ /* 0x000fe20000410000 */
[-C--:B------:R-:W-:Y:S01]  /*b520*/  FFMA.FTZ R21, R10, R24.reuse, -R21 ;  /* 0x000000180a157223 */ /* 0x080fe20000010815 */
[----:B------:R-:W-:Y:S01]  /*b530*/  FFMA.FTZ R6, R11, R24, R6 ;  /* 0x000000180b067223 */ /* 0x000fe20000010006 */
[-C--:B------:R-:W-:Y:S01]  /*b540*/  FFMA.FTZ R20, R16, R23.reuse, -R7 ;  /* 0x0000001710147223 */ /* 0x080fe20000010807 */
[----:B------:R-:W-:Y:S01]  /*b550*/  FFMA.FTZ R5, R17, R23, R8 ;  /* 0x0000001711057223 */ /* 0x000fe20000010008 */
[-C--:B----4-:R-:W-:Y:S01]  /*b560*/  FMUL.FTZ R7, R13, R4.reuse ;  /* 0x000000040d077220 */ /* 0x090fe20000410000 */
[----:B------:R-:W-:Y:S01]  /*b570*/  FMUL.FTZ R4, R12, R4 ;  /* 0x000000040c047220 */ /* 0x000fe20000410000 */
[-C--:B-----5:R-:W-:Y:S01]  /*b580*/  FMUL.FTZ R23, R15, R3.reuse ;  /* 0x000000030f177220 */ /* 0x0a0fe20000410000 */
[----:B------:R-:W-:Y:S01]  /*b590*/  FMUL.FTZ R24, R14, R3 ;  /* 0x000000030e187220 */ /* 0x000fe20000410000 */
[-C--:B------:R-:W-:Y:S01]  /*b5a0*/  FFMA.FTZ R7, R12, R22.reuse, -R7 ;  /* 0x000000160c077223 */ /* 0x080fe20000010807 */
[----:B------:R-:W-:Y:S01]  /*b5b0*/  FFMA.FTZ R4, R13, R22, R4 ;  /* 0x000000160d047223 */ /* 0x000fe20000010004 */
[-C--:B------:R-:W-:Y:S01]  /*b5c0*/  FFMA.FTZ R8, R14, R25.reuse, -R23 ;  /* 0x000000190e087223 */ /* 0x080fe20000010817 */
[----:B------:R-:W-:Y:S01]  /*b5d0*/  FFMA.FTZ R3, R15, R25, R24 ;  /* 0x000000190f037223 */ /* 0x000fe20000010018 */
[----:B------:R-:W-:Y:S01]  /*b5e0*/  IMAD.MOV.U32 R24, RZ, RZ, R21 ;  /* 0x000000ffff187224 */ /* 0x000fe200078e0015 */
[----:B------:R-:W-:-:S02]  /*b5f0*/  MOV R23, R20 ;  /* 0x0000001400177202 */ /* 0x000fc40000000f00 */
[----:B------:R-:W-:Y:S02]  /*b600*/  MOV R22, R7 ;  /* 0x0000000700167202 */ /* 0x000fe40000000f00 */
[----:B------:R-:W-:Y:S01]  /*b610*/  MOV R25, R8 ;  /* 0x0000000800197202 */ /* 0x000fe20000000f00 */
[----:B------:R-:W-:Y:S06]  /*b620*/  @!P0 BRA `(.L_x_2265) ;  /* 0xfffffffc00748947 */ /* 0x000fec000383ffff */
[----:B------:R-:W-:Y:S05]  /*b630*/  BSYNC B2 ;  /* 0x0000000000027941 */ /* 0x000fea0003800000 */
.L_x_2264:
[----:B------:R-:W-:Y:S05]  /*b640*/  BSYNC B1 ;  /* 0x0000000000017941 */ /* 0x000fea0003800000 */
.L_x_2263:
[----:B------:R-:W-:Y:S01]  /*b650*/  ISETP.GE.U32.AND P1, PT, R2, R9, PT ;  /* 0x000000090200720c */ /* 0x000fe20003f26070 */
[----:B------:R-:W-:-:S12]  /*b660*/  BSSY B1, `(.L_x_2266) ;  /* 0x0000012000017945 */ /* 0x000fd80003800000 */
[----:B------:R-:W-:Y:S05]  /*b670*/  @P1 BRA `(.L_x_2267) ;  /* 0x0000000000401947 */ /* 0x000fea0003800000 */
[----:B------:R-:W-:-:S06]  /*b680*/  IMAD.WIDE.U32 R10, R2, 0x8, R18 ;  /* 0x00000008020a7825 */ /* 0x000fcc00078e0012 */
[----:B------:R-:W5:Y:S01]  /*b690*/  LDG.E.64 R10, desc[UR36][R10.64] ;  /* 0x000000240a0a7981 */ /* 0x000f62000c1e1b00 */
[----:B------:R-:W-:-:S05]  /*b6a0*/  IMAD.IADD R23, R2, 0x1, R0 ;  /* 0x0000000102177824 */ /* 0x000fca00078e0200 */
[----:B------:R-:W-:-:S13]  /*b6b0*/  ISETP.GE.U32.AND P0, PT, R23, R9, PT ;  /* 0x000000091700720c */ /* 0x000fda0003f06070 */
[----:B------:R-:W-:Y:S05]  /*b6c0*/  @P0 BRA `(.L_x_2267) ;  /* 0x00000000002c0947 */ /* 0x000fea0003800000 */
[----:B------:R-:W-:-:S06]  /*b6d0*/  IMAD.WIDE.U32 R16, R23, 0x8, R18 ;  /* 0x0000000817107825 */ /* 0x000fcc00078e0012 */
[----:B------:R-:W5:Y:S01]  /*b6e0*/  LDG.E.64 R16, desc[UR36][R16.64] ;  /* 0x0000002410107981 */ /* 0x000f62000c1e1b00 */
[----:B------:R-:W-:-:S04]  /*b6f0*/  IADD3 R23, R23, R0, RZ ;  /* 0x0000000017177210 */ /* 0x000fc80007ffe0ff */
[----:B------:R-:W-:-:S13]  /*b700*/  ISETP.GE.U32.AND P0, PT, R23, R9, PT ;  /* 0x000000091700720c */ /* 0x000fda0003f06070 */
[----:B------:R-:W-:Y:S05]  /*b710*/  @P0 BRA `(.L_x_2267) ;  /* 0x0000000000180947 */ /* 0x000fea0003800000 */
[C---:B------:R-:W-:Y:S01]  /*b720*/  IADD3 R22, R23.reuse, R0, RZ ;  /* 0x0000000017167210 */ /* 0x040fe20007ffe0ff */
[----:B------:R-:W-:-:S03]  /*b730*/  IMAD.WIDE.U32 R12, R23, 0x8, R18 ;  /* 0x00000008170c7825 */ /* 0x000fc600078e0012 */
[----:B------:R-:W-:-:S03]  /*b740*/  ISETP.GE.U32.AND P0, PT, R22, R9, PT ;  /* 0x000000091600720c */ /* 0x000fc60003f06070 */
[----:B------:R-:W5:Y:S10]  /*b750*/  LDG.E.64 R12, desc[UR36][R12.64] ;  /* 0x000000240c0c7981 */ /* 0x000f74000c1e1b00 */
[----:B------:R-:W-:-:S05]  /*b760*/  @!P0 IMAD.WIDE.U32 R18, R22, 0x8, R18 ;  /* 0x0000000816128825 */ /* 0x000fca00078e0012 */
[----:B------:R0:W5:Y:S02]  /*b770*/  @!P0 LDG.E.64 R14, desc[UR36][R18.64] ;  /* 0x00000024120e8981 */ /* 0x000164000c1e1b00 */
.L_x_2267:
[----:B------:R-:W-:Y:S05]  /*b780*/  BSYNC B1 ;  /* 0x0000000000017941 */ /* 0x000fea0003800000 */
.L_x_2266:
[----:B------:R-:W-:Y:S04]  /*b790*/  BSSY B1, `(.L_x_2268) ;  /* 0x0000024000017945 */ /* 0x000fe80003800000 */
[----:B------:R-:W-:Y:S05]  /*b7a0*/  @P1 BRA `(.L_x_2269) ;  /* 0x0000000000881947 */ /* 0x000fea0003800000 */
[----:B0-----:R-:W-:Y:S01]  /*b7b0*/  IADD3 R18, R2, R0, RZ ;  /* 0x0000000002127210 */ /* 0x001fe20007ffe0ff */
[C---:B-----5:R-:W-:Y:S01]  /*b7c0*/  FMUL.FTZ R2, R6.reuse, R11 ;  /* 0x0000000b06027220 */ /* 0x060fe20000410000 */
[-C--:B------:R-:W-:Y:S02]  /*b7d0*/  FMUL.FTZ R6, R6, R10.reuse ;  /* 0x0000000a06067220 */ /* 0x080fe40000410000 */
[----:B------:R-:W-:Y:S01]  /*b7e0*/  ISETP.GE.U32.AND P0, PT, R18, R9, PT ;  /* 0x000000091200720c */ /* 0x000fe20003f06070 */
[C---:B------:R-:W-:Y:S01]  /*b7f0*/  FFMA.FTZ R10, R21.reuse, R10, -R2 ;  /* 0x0000000a150a7223 */ /* 0x040fe20000010802 */
[----:B------:R-:W-:-:S03]  /*b800*/  FFMA.FTZ R6, R21, R11, R6 ;  /* 0x0000000b15067223 */ /* 0x000fc60000010006 */
        /* <DEDUP_REMOVED lines=11> */
[----:B------:R-:W-:Y:S01]  /*b8c0*/  IMAD.IADD R0, R18, 0x1, R0 ;  /* 0x0000000112007824 */ /* 0x000fe200078e0200 */
[----:B------:R-:W-:Y:S02]  /*b8d0*/  MOV R20, R16 ;  /* 0x0000001000147202 */ /* 0x000fe40000000f00 */
[----:B------:R-:W-:Y:S02]  /*b8e0*/  MOV R21, R10 ;  /* 0x0000000a00157202 */ /* 0x000fe40000000f00 */
[----:B------:R-:W-:Y:S01]  /*b8f0*/  ISETP.GE.U32.AND P0, PT, R0, R9, PT ;  /* 0x000000090000720c */ /* 0x000fe20003f06070 */
[C---:B------:R-:W-:Y:S01]  /*b900*/  FMUL.FTZ R0, R4.reuse, R13 ;  /* 0x0000000d04007220 */ /* 0x040fe20000410000 */
[----:B------:R-:W-:-:S03]  /*b910*/  FMUL.FTZ R4, R4, R12 ;  /* 0x0000000c04047220 */ /* 0x000fc60000410000 */
[C---:B------:R-:W-:Y:S01]  /*b920*/  FFMA.FTZ R0, R7.reuse, R12, -R0 ;  /* 0x0000000c07007223 */ /* 0x040fe20000010800 */
[----:B------:R-:W-:-:S04]  /*b930*/  FFMA.FTZ R4, R7, R13, R4 ;  /* 0x0000000d07047223 */ /* 0x000fc80000010004 */
[----:B------:R-:W-:-:S03]  /*b940*/  MOV R7, R0 ;  /* 0x0000000000077202 */ /* 0x000fc60000000f00 */
[CC--:B------:R-:W-:Y:S01]  /*b950*/  @!P0 FMUL.FTZ R9, R3.reuse, R15.reuse ;  /* 0x0000000f03098220 */ /* 0x0c0fe20000410000 */
[----:B------:R-:W-:Y:S01]  /*b960*/  @!P0 FMUL.FTZ R11, R3, R14 ;  /* 0x0000000e030b8220 */ /* 0x000fe20000410000 */
[----:B------:R-:W-:Y:S01]  /*b970*/  @!P0 IMAD.MOV.U32 R20, RZ, RZ, R16 ;  /* 0x000000ffff148224 */ /* 0x000fe200078e0010 */
[----:B------:R-:W-:Y:S01]  /*b980*/  @!P0 MOV R21, R10 ;  /* 0x0000000a00158202 */ /* 0x000fe20000000f00 */
[C---:B------:R-:W-:Y:S01]  /*b990*/  @!P0 FFMA.FTZ R9, R8.reuse, R14, -R9 ;  /* 0x0000000e08098223 */ /* 0x040fe20000010809 */
[----:B------:R-:W-:Y:S01]  /*b9a0*/  @!P0 FFMA.FTZ R3, R8, R15, R11 ;  /* 0x0000000f08038223 */ /* 0x000fe2000001000b */
[----:B------:R-:W-:-:S03]  /*b9b0*/  @!P0 MOV R7, R0 ;  /* 0x0000000000078202 */ /* 0x000fc60000000f00 */
[----:B------:R-:W-:-:S07]  /*b9c0*/  @!P0 MOV R8, R9 ;  /* 0x0000000900088202 */ /* 0x000fce0000000f00 */
.L_x_2269:
[----:B------:R-:W-:Y:S05]  /*b9d0*/  BSYNC B1 ;  /* 0x0000000000017941 */ /* 0x000fea0003800000 */
.L_x_2268:
        /* <DEDUP_REMOVED lines=8> */
[C---:B-----5:R-:W-:Y:S01]  /*ba60*/  FMUL.FTZ R17, R2.reuse, R8 ;  /* 0x0000000802117220 */ /* 0x060fe20000410000 */
[----:B------:R-:W-:-:S03]  /*ba70*/  FMUL.FTZ R5, R2, R3 ;  /* 0x0000000302057220 */ /* 0x000fc60000410000 */
[C---:B------:R-:W-:Y:S01]  /*ba80*/  FFMA.FTZ R17, R0.reuse, R3, R17 ;  /* 0x0000000300117223 */ /* 0x040fe20000010011 */
[----:B------:R-:W-:-:S07]  /*ba90*/  FFMA.FTZ R24, R0, R8, -R5 ;  /* 0x0000000800187223 */ /* 0x000fce0000010805 */
.L_x_2223:
[----:B------:R-:W-:Y:S05]  /*baa0*/  BSYNC B0 ;  /* 0x0000000000007941 */ /* 0x000fea0003800000 */
.L_x_2222:
[----:B------:R-:W-:Y:S02]  /*bab0*/  ULDC UR4, c[0x0][0x23c] ;  /* 0x00008f0000047ab9 */ /* 0x000fe40000000800 */
[----:B------:R-:W-:-:S13]  /*bac0*/  ISETP.NE.AND P0, PT, RZ, UR4, PT ;  /* 0x00000004ff007c0c */ /* 0x000fda000bf05270 */
[----:B------:R-:W-:Y:S05]  /*bad0*/  @!P0 BRA `(.L_x_2270) ;  /* 0x0000000000888947 */ /* 0x000fea0003800000 */
[----:B------:R-:W1:Y:S01]  /*bae0*/  S2R R0, SR_TID.Y ;  /* 0x0000000000007919 */ /* 0x000e620000002200 */
[----:B------:R-:W2:Y:S01]  /*baf0*/  S2UR UR5, SR_CgaCtaId ;  /* 0x00000000000579c3 */ /* 0x000ea20000008800 */
[----:B------:R-:W-:Y:S01]  /*bb00*/  UMOV UR4, 0x400 ;  /* 0x0000040000047882 */ /* 0x000fe20000000000 */
[----:B------:R-:W-:Y:S01]  /*bb10*/  ULDC UR6, c[0x0][0x0] ;  /* 0x0000000000067ab9 */ /* 0x000fe20000000800 */
[----:B------:R-:W1:Y:S01]  /*bb20*/  S2R R2, SR_TID.X ;  /* 0x0000000000027919 */ /* 0x000e620000002100 */
[----:B------:R-:W-:Y:S01]  /*bb30*/  UIADD3 UR4, UR4, 0x10, URZ ;  /* 0x0000001004047890 */ /* 0x000fe2000fffe03f */
[----:B------:R-:W-:Y:S01]  /*bb40*/  IMAD.MOV.U32 R25, RZ, RZ, R17 ;  /* 0x000000ffff197224 */ /* 0x000fe200078e0011 */
[----:B------:R-:W-:Y:S02]  /*bb50*/  ULDC UR7, c[0x0][0x4] ;  /* 0x0000010000077ab9 */ /* 0x000fe40000000800 */
[----:B--2---:R-:W-:Y:S02]  /*bb60*/  ULEA UR4, UR5, UR4, 0x18 ;  /* 0x0000000405047291 */ /* 0x004fe4000f8ec03f */
[----:B------:R-:W-:-:S06]  /*bb70*/  USHF.R.U32.HI UR5, URZ, 0x1, UR7 ;  /* 0x000000013f057899 */ /* 0x000fcc0008011607 */
[----:B------:R-:W-:Y:S01]  /*bb80*/  ISETP.NE.AND P0, PT, RZ, UR5, PT ;  /* 0x00000005ff007c0c */ /* 0x000fe2000bf05270 */
[----:B-1----:R-:W-:-:S05]  /*bb90*/  IMAD R0, R0, UR6, R2 ;  /* 0x0000000600007c24 */ /* 0x002fca000f8e0202 */
[----:B------:R-:W-:-:S05]  /*bba0*/  LEA R0, R0, UR4, 0x3 ;  /* 0x0000000400007c11 */ /* 0x000fca000f8e18ff */
[----:B------:R1:W-:Y:S02]  /*bbb0*/  STS.64 [R0], R24 ;  /* 0x0000001800007388 */ /* 0x0003e40000000a00 */
[----:B------:R-:W-:Y:S05]  /*bbc0*/  @!P0 BRA `(.L_x_2270) ;  /* 0x00000000004c8947 */ /* 0x000fea0003800000 */
[----:B------:R-:W-:-:S07]  /*bbd0*/  MOV R2, UR5 ;  /* 0x0000000500027c02 */ /* 0x000fce0008000f00 */
.L_x_2271:
[----:B--2---:R-:W2:Y:S01]  /*bbe0*/  S2R R5, SR_TID.Y ;  /* 0x0000000000057919 */ /* 0x004ea20000002200 */
[----:B------:R-:W-:Y:S01]  /*bbf0*/  BAR.SYNC.DEFER_BLOCKING 0x0 ;  /* 0x0000000000007b1d */ /* 0x000fe20000010000 */
[----:B------:R-:W-:-:S05]  /*bc00*/  ISETP.GT.AND P1, PT, R2, 0x1, PT ;  /* 0x000000010200780c */ /* 0x000fca0003f24270 */
[----:B------:R-:W3:Y:S01]  /*bc10*/  S2R R4, SR_TID.X ;  /* 0x0000000000047919 */ /* 0x000ee20000002100 */
[----:B--2---:R-:W-:-:S04]  /*bc20*/  IADD3 R3, R5, R2, RZ ;  /* 0x0000000205037210 */ /* 0x004fc80007ffe0ff */
[----:B------:R-:W-:-:S04]  /*bc30*/  ISETP.GE.U32.AND P0, PT, R3, UR7, PT ;  /* 0x0000000703007c0c */ /* 0x000fc8000bf06070 */
[----:B------:R-:W-:Y:S02]  /*bc40*/  ISETP.GE.U32.OR P0, PT, R5, R2, P0 ;  /* 0x000000020500720c */ /* 0x000fe40000706470 */
[----:B------:R-:W-:-:S11]  /*bc50*/  SHF.R.S32.HI R2, RZ, 0x1, R2 ;  /* 0x00000001ff027819 */ /* 0x000fd60000011402 */
[----:B---3--:R-:W-:-:S05]  /*bc60*/  @!P0 IMAD R3, R3, UR6, R4 ;  /* 0x0000000603038c24 */ /* 0x008fca000f8e0204 */
[----:B------:R-:W-:-:S05]  /*bc70*/  @!P0 LEA R3, R3, UR4, 0x3 ;  /* 0x0000000403038c11 */ /* 0x000fca000f8e18ff */
[----:B------:R-:W2:Y:S02]  /*bc80*/  @!P0 LDS.64 R4, [R3] ;  /* 0x0000000003048984 */ /* 0x000ea40000000a00 */
[C---:B--2---:R-:W-:Y:S01]  /*bc90*/  @!P0 FMUL.FTZ R9, R17.reuse, R4 ;  /* 0x0000000411098220 */ /* 0x044fe20000410000 */
[----:B------:R-:W-:-:S03]  /*bca0*/  @!P0 FMUL.FTZ R7, R17, R5 ;  /* 0x0000000511078220 */ /* 0x000fc60000410000 */
[C---:B------:R-:W-:Y:S01]  /*bcb0*/  @!P0 FFMA.FTZ R17, R24.reuse, R5, R9 ;  /* 0x0000000518118223 */ /* 0x040fe20000010009 */
[----:B------:R-:W-:-:S05]  /*bcc0*/  @!P0 FFMA.FTZ R16, R24, R4, -R7 ;  /* 0x0000000418108223 */ /* 0x000fca0000010807 */
[----:B------:R2:W-:Y:S01]  /*bcd0*/  @!P0 STS.64 [R0], R16 ;  /* 0x0000001000008388 */ /* 0x0005e20000000a00 */
[----:B-1----:R-:W-:Y:S01]  /*bce0*/  @!P0 MOV R24, R16 ;  /* 0x0000001000188202 */ /* 0x002fe20000000f00 */
[----:B------:R-:W-:Y:S06]  /*bcf0*/  @P1 BRA `(.L_x_2271) ;  /* 0xfffffffc00b81947 */ /* 0x000fec000383ffff */
.L_x_2270:
[----:B------:R-:W-:Y:S02]  /*bd00*/  ULDC UR4, c[0x0][0x238] ;  /* 0x00008e0000047ab9 */ /* 0x000fe40000000800 */
[----:B------:R-:W-:-:S13]  /*bd10*/  ISETP.NE.AND P0, PT, RZ, UR4, PT ;  /* 0x00000004ff007c0c */ /* 0x000fda000bf05270 */
[----:B------:R-:W-:Y:S05]  /*bd20*/  @!P0 BRA `(.L_x_2272) ;  /* 0x0000000000c48947 */ /* 0x000fea0003800000 */
[----:B0-----:R-:W0:Y:S02]  /*bd30*/  LDC R11, c[0x0][RZ] ;  /* 0x00000000ff0b7b82 */ /* 0x001e240000000800 */
[----:B0-----:R-:W-:Y:S01]  /*bd40*/  ISETP.GT.AND P0, PT, R11, 0x20, PT ;  /* 0x000000200b00780c */ /* 0x001fe20003f04270 */
[----:B-12---:R-:W-:-:S12]  /*bd50*/  IMAD.MOV.U32 R0, RZ, RZ, R11 ;  /* 0x000000ffff007224 */ /* 0x006fd800078e000b */
[----:B------:R-:W-:Y:S05]  /*bd60*/  @!P0 BRA `(.L_x_2273) ;  /* 0x0000000000808947 */ /* 0x000fea0003800000 */
[----:B------:R-:W0:Y:S01]  /*bd70*/  S2R R3, SR_TID.Y ;  /* 0x0000000000037919 */ /* 0x000e220000002200 */
[----:B------:R-:W1:Y:S01]  /*bd80*/  S2UR UR5, SR_CgaCtaId ;  /* 0x00000000000579c3 */ /* 0x000e620000008800 */
[----:B------:R-:W-:Y:S01]  /*bd90*/  UMOV UR4, 0x400 ;  /* 0x0000040000047882 */ /* 0x000fe20000000000 */
[----:B------:R-:W-:Y:S01]  /*bda0*/  MOV R16, R24 ;  /* 0x0000001800107202 */ /* 0x000fe20000000f00 */
[----:B------:R-:W0:Y:S01]  /*bdb0*/  S2R R4, SR_TID.X ;  /* 0x0000000000047919 */ /* 0x000e220000002100 */
[----:B------:R-:W-:-:S04]  /*bdc0*/  UIADD3 UR4, UR4, 0x10, URZ ;  /* 0x0000001004047890 */ /* 0x000fc8000fffe03f */
[----:B-1----:R-:W-:Y:S01]  /*bdd0*/  ULEA UR4, UR5, UR4, 0x18 ;  /* 0x0000000405047291 */ /* 0x002fe2000f8ec03f */
[----:B0-----:R-:W-:-:S05]  /*bde0*/  IMAD R0, R3, R11, R4 ;  /* 0x0000000b03007224 */ /* 0x001fca00078e0204 */
[----:B------:R-:W-:Y:S02]  /*bdf0*/  LEA R2, R0, UR4, 0x3 ;  /* 0x0000000400027c11 */ /* 0x000fe4000f8e18ff */
[----:B------:R-:W-:-:S03]  /*be00*/  LEA.HI R0, R11, R11, RZ, 0x1 ;  /* 0x0000000b0b007211 */ /* 0x000fc600078f08ff */
[----:B------:R0:W-:Y:S01]  /*be10*/  STS.64 [R2], R16 ;  /* 0x0000001002007388 */ /* 0x0001e20000000a00 */
[----:B------:R-:W-:Y:S01]  /*be20*/  SHF.R.S32.HI R3, RZ, 0x1, R0 ;  /* 0x00000001ff037819 */ /* 0x000fe20000011400 */
[----:B------:R-:W-:-:S03]  /*be30*/  HFMA2.MMA R0, -RZ, RZ, 0, 1.9073486328125e-06 ;  /* 0x00000020ff007435 */ /* 0x000fc600000001ff */
[----:B------:R-:W-:-:S13]  /*be40*/  ISETP.GE.AND P0, PT, R3, 0x20, PT ;  /* 0x000000200300780c */ /* 0x000fda0003f06270 */
[----:B0-----:R-:W-:Y:S05]  /*be50*/  @!P0 BRA `(.L_x_2273) ;  /* 0x0000000000448947 */ /* 0x001fea0003800000 */
.L_x_2274:
[----:B0-----:R-:W0:Y:S01]  /*be60*/  S2R R4, SR_TID.X ;  /* 0x0000000000047919 */ /* 0x001e220000002100 */
[----:B------:R-:W-:Y:S01]  /*be70*/  BAR.SYNC.DEFER_BLOCKING 0x0 ;  /* 0x0000000000007b1d */ /* 0x000fe20000010000 */
[----:B0-----:R-:W-:-:S04]  /*be80*/  IADD3 R0, R4, R3, RZ ;  /* 0x0000000304007210 */ /* 0x001fc80007ffe0ff */
[----:B------:R-:W-:-:S04]  /*be90*/  ISETP.GE.U32.AND P0, PT, R0, R11, PT ;  /* 0x0000000b0000720c */ /* 0x000fc80003f06070 */
[----:B------:R-:W-:-:S13]  /*bea0*/  ISETP.GE.U32.OR P0, PT, R4, R3, P0 ;  /* 0x000000030400720c */ /* 0x000fda0000706470 */
[----:B------:R-:W-:Y:S01]  /*beb0*/  @!P0 IMAD R0, R3, 0x8, R2 ;  /* 0x0000000803008824 */ /* 0x000fe200078e0202 */
[----:B------:R-:W-:-:S04]  /*bec0*/  SHF.R.S32.HI R3, RZ, 0x1, R3 ;  /* 0x00000001ff037819 */ /* 0x000fc80000011403 */
[----:B------:R-:W0:Y:S01]  /*bed0*/  @!P0 LDS.64 R4, [R0] ;  /* 0x0000000000048984 */ /* 0x000e220000000a00 */
[----:B------:R-:W-:Y:S01]  /*bee0*/  ISETP.GE.AND P1, PT, R3, 0x20, PT ;  /* 0x000000200300780c */ /* 0x000fe20003f26270 */
[C---:B0-----:R-:W-:Y:S01]  /*bef0*/  @!P0 FMUL.FTZ R9, R17.reuse, R4 ;  /* 0x0000000411098220 */ /* 0x041fe20000410000 */
[----:B------:R-:W-:-:S03]  /*bf00*/  @!P0 FMUL.FTZ R7, R17, R5 ;  /* 0x0000000511078220 */ /* 0x000fc60000410000 */
[C---:B------:R-:W-:Y:S01]  /*bf10*/  @!P0 FFMA.FTZ R17, R24.reuse, R5, R9 ;  /* 0x0000000518118223 */ /* 0x040fe20000010009 */
[----:B------:R-:W-:-:S05]  /*bf20*/  @!P0 FFMA.FTZ R16, R24, R4, -R7 ;  /* 0x0000000418108223 */ /* 0x000fca0000010807 */
[----:B------:R0:W-:Y:S01]  /*bf30*/  @!P0 STS.64 [R2], R16 ;  /* 0x0000001002008388 */ /* 0x0001e20000000a00 */
[----:B------:R-:W-:Y:S01]  /*bf40*/  @!P0 MOV R24, R16 ;  /* 0x0000001000188202 */ /* 0x000fe20000000f00 */
[----:B------:R-:W-:Y:S06]  /*bf50*/  @P1 BRA `(.L_x_2274) ;  /* 0xfffffffc00c01947 */ /* 0x000fec000383ffff */
[----:B------:R-:W-:-:S07]  /*bf60*/  MOV R0, 0x20 ;  /* 0x0000002000007802 */ /* 0x000fce0000000f00 */
.L_x_2273:
[----:B------:R-:W-:Y:S01]  /*bf70*/  BAR.SYNC.DEFER_BLOCKING 0x0 ;  /* 0x0000000000007b1d */ /* 0x000fe20000010000 */
[----:B------:R-:W-:-:S13]  /*bf80*/  ISETP.GE.AND P0, PT, R0, 0x2, PT ;  /* 0x000000020000780c */ /* 0x000fda0003f06270 */
[----:B------:R-:W-:Y:S05]  /*bf90*/  @!P0 BRA `(.L_x_2272) ;  /* 0x0000000000288947 */ /* 0x000fea0003800000 */
[----:B0-----:R-:W-:-:S11]  /*bfa0*/  HFMA2.MMA R2, -RZ, RZ, 0, 5.9604644775390625e-08 ;  /* 0x00000001ff027435 */ /* 0x001fd600000001ff */
.L_x_2275:
[----:B------:R-:W0:Y:S04]  /*bfb0*/  SHFL.DOWN PT, R4, R17, R2, 0x1f ;  /* 0x08001f0211047589 */ /* 0x000e2800000e0000 */
[----:B------:R1:W2:Y:S02]  /*bfc0*/  SHFL.DOWN PT, R3, R24, R2, 0x1f ;  /* 0x08001f0218037589 */ /* 0x0002a400000e0000 */
[----:B-1----:R-:W-:-:S05]  /*bfd0*/  IMAD.SHL.U32 R2, R2, 0x2, RZ ;  /* 0x0000000202027824 */ /* 0x002fca00078e00ff */
[----:B------:R-:W-:Y:S01]  /*bfe0*/  ISETP.GE.AND P0, PT, R2, R0, PT ;  /* 0x000000000200720c */ /* 0x000fe20003f06270 */
[C---:B0-----:R-:W-:Y:S01]  /*bff0*/  FMUL.FTZ R6, R4.reuse, R17 ;  /* 0x0000001104067220 */ /* 0x041fe20000410000 */
[----:B------:R-:W-:-:S03]  /*c000*/  FMUL.FTZ R4, R4, R24 ;  /* 0x0000001804047220 */ /* 0x000fc60000410000 */
[C---:B--2---:R-:W-:Y:S01]  /*c010*/  FFMA.FTZ R24, R3.reuse, R24, -R6 ;  /* 0x0000001803187223 */ /* 0x044fe20000010806 */
[----:B------:R-:W-:-:S07]  /*c020*/  FFMA.FTZ R17, R3, R17, R4 ;  /* 0x0000001103117223 */ /* 0x000fce0000010004 */
[----:B------:R-:W-:Y:S05]  /*c030*/  @!P0 BRA `(.L_x_2275) ;  /* 0xfffffffc00dc8947 */ /* 0x000fea000383ffff */
.L_x_2272:
[----:B------:R-:W3:Y:S01]  /*c040*/  LDC R12, c[0x0][0x3f4] ;  /* 0x0000fd00ff0c7b82 */ /* 0x000ee20000000800 */
[----:B0-2---:R-:W-:Y:S02]  /*c050*/  MOV R16, RZ ;  /* 0x000000ff00107202 */ /* 0x005fe40000000f00 */
[----:B---3--:R-:W-:-:S13]  /*c060*/  ISETP.NE.AND P1, PT, R12, RZ, PT ;  /* 0x000000ff0c00720c */ /* 0x008fda0003f25270 */
[----:B------:R-:W-:Y:S05]  /*c070*/  @!P1 BRA `(.L_x_2276) ;  /* 0x0000001000449947 */ /* 0x000fea0003800000 */
        /* <DEDUP_REMOVED lines=266> */
[----:B------:R-:W-:-:S08]  /*d120*/  ULDC UR4, c[0x0][0x520] ;  /* 0x0001480000047ab9 */ /* 0x000fd00000000800 */
[----:B-1----:R-:W-:-:S05]  /*d130*/  IMAD.HI.U32 R0, R5, UR7, R4 ;  /* 0x0000000705007c27 */ /* 0x002fca000f8e0004 */
[----:B------:R-:W-:Y:S01]  /*d140*/  SHF.R.U32.HI R0, RZ, UR4, R0 ;  /* 0x00000004ff007c19 */ /* 0x000fe20008011600 */
[----:B------:R-:W-:-:S03]  /*d150*/  ULDC UR4, c[0x0][0x5e4] ;  /* 0x0001790000047ab9 */ /* 0x000fc60000000800 */
[----:B------:R-:W-:-:S05]  /*d160*/  IADD3 R3, -R0, RZ, RZ ;  /* 0x000000ff00037210 */ /* 0x000fca0007ffe1ff */
[----:B------:R-:W-:-:S04]  /*d170*/  IMAD R3, R3, UR6, R5 ;  /* 0x0000000603037c24 */ /* 0x000fc8000f8e0205 */
[----:B------:R-:W-:-:S07]  /*d180*/  IMAD R16, R3, UR4, R16 ;  /* 0x0000000403107c24 */ /* 0x000fce000f8e0210 */
.L_x_2276:
        /* <DEDUP_REMOVED lines=11> */
[----:B------:R-:W-:-:S05]  /*d240*/  @P0 IMAD.X R5, RZ, RZ, UR7, P3 ;  /* 0x00000007ff050e24 */ /* 0x000fca00098e06ff */
[----:B------:R-:W-:-:S06]  /*d250*/  @P0 MOV R3, R5 ;  /* 0x0000000500030202 */ /* 0x000fcc0000000f00 */
[----:B------:R-:W-:Y:S05]  /*d260*/  @!P4 BRA `(.L_x_2277) ;  /* 0x00000024001cc947 */ /* 0x000fea0003800000 */
[----:B------:R-:W0:Y:S01]  /*d270*/  S2R R15, SR_TID.X ;  /* 0x00000000000f7919 */ /* 0x000e220000002100 */
[----:B------:R-:W-:Y:S01]  /*d280*/  ULDC UR6, c[0x0][0x244] ;  /* 0x0000910000067ab9 */ /* 0x000fe20000000800 */
[----:B------:R-:W2:Y:S01]  /*d290*/  S2R R14, SR_TID.Y ;  /* 0x00000000000e7919 */ /* 0x000ea20000002200 */
[----:B-1----:R-:W1:Y:S01]  /*d2a0*/  S2R R0, SR_CTAID.X ;  /* 0x0000000000007919 */ /* 0x002e620000002500 */
[----:B0-----:R-:W-:Y:S01]  /*d2b0*/  IMAD R2, R15, UR6, RZ ;  /* 0x000000060f027c24 */ /* 0x001fe2000f8e02ff */
[----:B------:R-:W-:-:S03]  /*d2c0*/  ULDC UR6, c[0x0][0x248] ;  /* 0x0000920000067ab9 */ /* 0x000fc60000000800 */
[----:B--2---:R-:W-:Y:S01]  /*d2d0*/  IMAD R7, R14, UR6, R2 ;  /* 0x000000060e077c24 */ /* 0x004fe2000f8e0202 */
[----:B------:R-:W-:Y:S01]  /*d2e0*/  ULDC UR6, c[0x0][0x230] ;  /* 0x00008c0000067ab9 */ /* 0x000fe20000000800 */
[----:B------:R-:W-:Y:S02]  /*d2f0*/  IMAD.MOV.U32 R2, RZ, RZ, RZ ;  /* 0x000000ffff027224 */ /* 0x000fe400078e00ff */
[----:B-1----:R-:W-:Y:S01]  /*d300*/  IMAD R7, R0, UR6, R7 ;  /* 0x0000000600077c24 */ /* 0x002fe2000f8e0207 */
        /* <DEDUP_REMOVED lines=270> */
[----:B------:R-:W-:-:S03]  /*e3f0*/  ULDC UR6, c[0x0][0x5e4] ;  /* 0x0001790000067ab9 */ /* 0x000fc60000000800 */
[----:B------:R-:W-:-:S05]  /*e400*/  IADD3 R9, -R8, RZ, RZ ;  /* 0x000000ff08097210 */ /* 0x000fca0007ffe1ff */
[----:B------:R-:W-:-:S04]  /*e410*/  IMAD R9, R9, UR8, R11 ;  /* 0x0000000809097c24 */ /* 0x000fc8000f8e020b */
[----:B------:R-:W-:-:S07]  /*e420*/  IMAD R2, R9, UR6, R2 ;  /* 0x0000000609027c24 */ /* 0x000fce000f8e0202 */
.L_x_2278:
        /* <DEDUP_REMOVED lines=17> */
.L_x_2280:
[----:B0-----:R-:W-:Y:S05]  /*e540*/  BSYNC B0 ;  /* 0x0000000000007941 */ /* 0x001fea0003800000 */
.L_x_2279:
[----:B------:R-:W-:Y:S01]  /*e550*/  PRMT R8, R8, 0x9910, RZ ;  /* 0x0000991008087816 */ /* 0x000fe200000000ff */
[----:B------:R-:W-:Y:S01]  /*e560*/  BSSY B0, `(.L_x_2281) ;  /* 0x000000e000007945 */ /* 0x000fe20003800000 */
[----:B------:R-:W-:Y:S02]  /*e570*/  LOP3.LUT P0, RZ, R15, R14, RZ, 0xfc, !PT ;  /* 0x0000000e0fff7212 */ /* 0x000fe4000780fcff */
[----:B------:R-:W-:-:S13]  /*e580*/  ISETP.NE.AND P1, PT, R8, RZ, PT ;  /* 0x000000ff0800720c */ /* 0x000fda0003f25270 */
[----:B------:R-:W-:Y:S05]  /*e590*/  @!P1 BRA `(.L_x_2282) ;  /* 0x0000000000289947 */ /* 0x000fea0003800000 */
[----:B------:R-:W0:Y:S01]  /*e5a0*/  S2UR UR4, SR_CTAID.Y ;  /* 0x00000000000479c3 */ /* 0x000e220000002600 */
[----:B------:R-:W-:Y:S02]  /*e5b0*/  ISETP.NE.AND P2, PT, RZ, UR9, PT ;  /* 0x00000009ff007c0c */ /* 0x000fe4000bf45270 */
[----:B------:R-:W-:-:S05]  /*e5c0*/  MOV R16, R24 ;  /* 0x0000001800107202 */ /* 0x000fca0000000f00 */
[----:B------:R-:W0:Y:S08]  /*e5d0*/  LDC R11, c[0x0][0x10] ;  /* 0x00000400ff0b7b82 */ /* 0x000e300000000800 */
[----:B------:R-:W1:Y:S01]  /*e5e0*/  LDC.64 R8, c[0x0][0x610] ;  /* 0x00018400ff087b82 */ /* 0x000e620000000a00 */
[----:B0-----:R-:W-:Y:S01]  /*e5f0*/  IMAD R11, R0, R11, UR4 ;  /* 0x00000004000b7e24 */ /* 0x001fe2000f8e020b */
[----:B------:R-:W-:-:S03]  /*e600*/  ULDC UR4, c[0x0][0x0] ;  /* 0x0000000000047ab9 */ /* 0x000fc60000000800 */
[----:B------:R-:W-:-:S04]  /*e610*/  @!P2 IMAD R11, R11, UR4, R15 ;  /* 0x000000040b0bac24 */ /* 0x000fc8000f8e020f */
[----:B-1----:R-:W-:-:S05]  /*e620*/  IMAD.WIDE.U32 R8, R11, 0x8, R8 ;  /* 0x000000080b087825 */ /* 0x002fca00078e0008 */
[----:B------:R0:W-:Y:S02]  /*e630*/  STG.E.64 desc[UR36][R8.64], R16 ;  /* 0x0000001008007986 */ /* 0x0001e4000c101b24 */
.L_x_2282:
[----:B------:R-:W-:Y:S05]  /*e640*/  BSYNC B0 ;  /* 0x0000000000007941 */ /* 0x000fea0003800000 */
.L_x_2281:
[----:B------:R-:W-:Y:S01]  /*e650*/  UMOV UR7, 0x400 ;  /* 0x0000040000077882 */ /* 0x000fe20000000000 */
        /* <DEDUP_REMOVED lines=8> */
[----:B------:R-:W-:Y:S02]  /*e6e0*/  CCTL.IVALL ;  /* 0x00000000ff00798f */ /* 0x000fe40002000000 */
        /* <DEDUP_REMOVED lines=25> */
.L_x_2284:
[----:B------:R-:W-:Y:S05]  /*e880*/  BSYNC B0 ;  /* 0x0000000000007941 */ /* 0x000fea0003800000 */
.L_x_2283:
[----:B------:R-:W-:Y:S01]  /*e890*/  BAR.SYNC.DEFER_BLOCKING 0x0 ;  /* 0x0000000000007b1d */ /* 0x000fe20000010000 */
[----:B------:R-:W-:-:S09]  /*e8a0*/  ULEA UR4, UR8, UR7, 0x18 ;  /* 0x0000000708047291 */ /* 0x000fd2000f8ec03f */
[----:B01----:R-:W0:Y:S02]  /*e8b0*/  LDS.U8 R8, [UR4] ;  /* 0x00000004ff087984 */ /* 0x003e240008000000 */
        /* <DEDUP_REMOVED lines=12> */
[----:B------:R-:W-:Y:S01]  /*e980*/  ULDC.64 UR10, c[0x0][0x218] ;  /* 0x00008600000a7ab9 */ /* 0x000fe20000000a00 */
[----:B------:R-:W-:Y:S01]  /*e990*/  BSSY B0, `(.L_x_2285) ;  /* 0x0000038000007945 */ /* 0x000fe20003800000 */
[----:B------:R-:W-:Y:S01]  /*e9a0*/  IMAD.U32 R19, RZ, RZ, UR11 ;  /* 0x0000000bff137e24 */ /* 0x000fe2000f8e00ff */
[----:B------:R-:W-:-:S02]  /*e9b0*/  MOV R16, UR10 ;  /* 0x0000000a00107c02 */ /* 0x000fc40008000f00 */
[----:B------:R-:W-:Y:S05]  /*e9c0*/  @!P0 BRA `(.L_x_2286) ;  /* 0x0000000000688947 */ /* 0x000fea0003800000 */
[----:B------:R-:W-:Y:S01]  /*e9d0*/  ULDC UR4, c[0x0][0x0] ;  /* 0x0000000000047ab9 */ /* 0x000fe20000000800 */
[----:B------:R-:W-:Y:S01]  /*e9e0*/  ULDC UR6, c[0x0][0x234] ;  /* 0x00008d0000067ab9 */ /* 0x000fe20000000800 */
[----:B------:R-:W-:-:S05]  /*e9f0*/  IMAD R10, R14, UR4, R15 ;  /* 0x000000040e0a7c24 */ /* 0x000fca000f8e020f */
[----:B------:R-:W-:-:S13]  /*ea00*/  ISETP.GE.U32.AND P0, PT, R10, UR6, PT ;  /* 0x000000060a007c0c */ /* 0x000fda000bf06070 */
[----:B------:R-:W-:Y:S05]  /*ea10*/  @P0 BRA `(.L_x_2287) ;  /* 0x0000000000bc0947 */ /* 0x000fea0003800000 */
[----:B------:R-:W-:Y:S01]  /*ea20*/  ULDC UR5, c[0x0][0x10] ;  /* 0x0000040000057ab9 */ /* 0x000fe20000000800 */
[----:B------:R-:W0:Y:S01]  /*ea30*/  LDC R15, c[0x0][0x4] ;  /* 0x00000100ff0f7b82 */ /* 0x000e220000000800 */
[----:B------:R-:W-:Y:S01]  /*ea40*/  BSSY B1, `(.L_x_2288) ;  /* 0x0000011000017945 */ /* 0x000fe20003800000 */
[----:B------:R-:W-:Y:S01]  /*ea50*/  MOV R12, R10 ;  /* 0x0000000a000c7202 */ /* 0x000fe20000000f00 */
[----:B------:R-:W-:Y:S01]  /*ea60*/  IMAD R13, R0, UR5, RZ ;  /* 0x00000005000d7c24 */ /* 0x000fe2000f8e02ff */
[----:B------:R-:W-:-:S04]  /*ea70*/  MOV R14, UR10 ;  /* 0x0000000a000e7c02 */ /* 0x000fc80008000f00 */
[----:B------:R-:W1:Y:S01]  /*ea80*/  LDC.64 R8, c[0x0][0x610] ;  /* 0x00018400ff087b82 */ /* 0x000e620000000a00 */
[----:B0-----:R-:W-:-:S07]  /*ea90*/  IMAD R15, R15, UR4, RZ ;  /* 0x000000040f0f7c24 */ /* 0x001fce000f8e02ff */
.L_x_2289:
[----:B------:R-:W-:-:S05]  /*eaa0*/  IADD3 R11, R13, R12, RZ ;  /* 0x0000000c0d0b7210 */ /* 0x000fca0007ffe0ff */
[----:B-1----:R-:W-:-:S06]  /*eab0*/  IMAD.WIDE.U32 R10, R11, 0x8, R8 ;  /* 0x000000080b0a7825 */ /* 0x002fcc00078e0008 */
[----:B------:R-:W2:Y:S01]  /*eac0*/  LDG.E.64 R10, desc[UR36][R10.64] ;  /* 0x000000240a0a7981 */ /* 0x000ea2000c1e1b00 */
[----:B------:R-:W-:-:S05]  /*ead0*/  IMAD.IADD R12, R15, 0x1, R12 ;  /* 0x000000010f0c7824 */ /* 0x000fca00078e020c */
[----:B------:R-:W-:Y:S01]  /*eae0*/  ISETP.GE.U32.AND P0, PT, R12, UR6, PT ;  /* 0x000000060c007c0c */ /* 0x000fe2000bf06070 */
[-C--:B--2---:R-:W-:Y:S01]  /*eaf0*/  FMUL.FTZ R17, R11, R19.reuse ;  /* 0x000000130b117220 */ /* 0x084fe20000410000 */
[----:B------:R-:W-:-:S03]  /*eb00*/  FMUL.FTZ R0, R10, R19 ;  /* 0x000000130a007220 */ /* 0x000fc60000410000 */
[-C--:B------:R-:W-:Y:S01]  /*eb10*/  FFMA.FTZ R16, R10, R14.reuse, -R17 ;  /* 0x0000000e0a107223 */ /* 0x080fe20000010811 */
[----:B------:R-:W-:-:S04]  /*eb20*/  FFMA.FTZ R19, R11, R14, R0 ;  /* 0x0000000e0b137223 */ /* 0x000fc80000010000 */
[----:B------:R-:W-:-:S03]  /*eb30*/  MOV R14, R16 ;  /* 0x00000010000e7202 */ /* 0x000fc60000000f00 */
[----:B------:R-:W-:Y:S05]  /*eb40*/  @!P0 BRA `(.L_x_2289) ;  /* 0xfffffffc00d48947 */ /* 0x000fea000383ffff */
[----:B------:R-:W-:Y:S05]  /*eb50*/  BSYNC B1 ;  /* 0x0000000000017941 */ /* 0x000fea0003800000 */
.L_x_2288:
[----:B------:R-:W-:Y:S05]  /*eb60*/  BRA `(.L_x_2287) ;  /* 0x0000000000687947 */ /* 0x000fea0003800000 */
.L_x_2286:
[----:B------:R-:W0:Y:S01]  /*eb70*/  S2R R10, SR_TID.Y ;  /* 0x00000000000a7919 */ /* 0x000e220000002200 */
[----:B------:R-:W-:Y:S02]  /*eb80*/  ULDC UR5, c[0x0][0x234] ;  /* 0x00008d0000057ab9 */ /* 0x000fe40000000800 */
[----:B0-----:R-:W-:-:S13]  /*eb90*/  ISETP.GE.U32.AND P0, PT, R10, UR5, PT ;  /* 0x000000050a007c0c */ /* 0x001fda000bf06070 */
[----:B------:R-:W-:Y:S05]  /*eba0*/  @P0 BRA `(.L_x_2287) ;  /* 0x0000000000580947 */ /* 0x000fea0003800000 */
[----:B------:R-:W-:Y:S01]  /*ebb0*/  ULDC UR4, c[0x0][0x10] ;  /* 0x0000040000047ab9 */ /* 0x000fe20000000800 */
[----:B------:R-:W0:Y:S01]  /*ebc0*/  LDC R17, c[0x0][RZ] ;  /* 0x00000000ff117b82 */ /* 0x000e220000000800 */
[----:B------:R-:W-:Y:S01]  /*ebd0*/  BSSY B1, `(.L_x_2287) ;  /* 0x0000013000017945 */ /* 0x000fe20003800000 */
[----:B------:R-:W-:Y:S01]  /*ebe0*/  MOV R12, UR10 ;  /* 0x0000000a000c7c02 */ /* 0x000fe20008000f00 */
[----:B------:R-:W-:Y:S01]  /*ebf0*/  IMAD R0, R0, UR4, RZ ;  /* 0x0000000400007c24 */ /* 0x000fe2000f8e02ff */
[----:B------:R-:W-:-:S04]  /*ec00*/  MOV R13, R10 ;  /* 0x0000000a000d7202 */ /* 0x000fc80000000f00 */
[----:B------:R-:W1:Y:S08]  /*ec10*/  LDC.64 R8, c[0x0][0x610] ;  /* 0x00018400ff087b82 */ /* 0x000e700000000a00 */
[----:B------:R-:W2:Y:S02]  /*ec20*/  LDC R18, c[0x0][0x4] ;  /* 0x00000100ff127b82 */ /* 0x000ea40000000800 */
.L_x_2290:
[----:B------:R-:W0:Y:S01]  /*ec30*/  S2R R11, SR_TID.X ;  /* 0x00000000000b7919 */ /* 0x000e220000002100 */
[----:B------:R-:W-:-:S04]  /*ec40*/  IMAD.IADD R10, R0, 0x1, R13 ;  /* 0x00000001000a7824 */ /* 0x000fc800078e020d */
[----:B0-----:R-:W-:-:S04]  /*ec50*/  IMAD R11, R10, R17, R11 ;  /* 0x000000110a0b7224 */ /* 0x001fc800078e020b */
[----:B-1----:R-:W-:-:S06]  /*ec60*/  IMAD.WIDE.U32 R10, R11, 0x8, R8 ;  /* 0x000000080b0a7825 */ /* 0x002fcc00078e0008 */
[----:B------:R-:W3:Y:S01]  /*ec70*/  LDG.E.64 R10, desc[UR36][R10.64] ;  /* 0x000000240a0a7981 */ /* 0x000ee2000c1e1b00 */
[----:B--2---:R-:W-:-:S04]  /*ec80*/  IADD3 R13, R18, R13, RZ ;  /* 0x0000000d120d7210 */ /* 0x004fc80007ffe0ff */
[----:B------:R-:W-:Y:S01]  /*ec90*/  ISETP.GE.U32.AND P0, PT, R13, UR5, PT ;  /* 0x000000050d007c0c */ /* 0x000fe2000bf06070 */
[-C--:B---3--:R-:W-:Y:S01]  /*eca0*/  FMUL.FTZ R15, R11, R19.reuse ;  /* 0x000000130b0f7220 */ /* 0x088fe20000410000 */
[----:B------:R-:W-:-:S03]  /*ecb0*/  FMUL.FTZ R14, R10, R19 ;  /* 0x000000130a0e7220 */ /* 0x000fc60000410000 */
[-C--:B------:R-:W-:Y:S01]  /*ecc0*/  FFMA.FTZ R16, R10, R12.reuse, -R15 ;  /* 0x0000000c0a107223 */ /* 0x080fe2000001080f */
[----:B------:R-:W-:-:S04]  /*ecd0*/  FFMA.FTZ R19, R11, R12, R14 ;  /* 0x0000000c0b137223 */ /* 0x000fc8000001000e */
[----:B------:R-:W-:-:S03]  /*ece0*/  MOV R12, R16 ;  /* 0x00000010000c7202 */ /* 0x000fc60000000f00 */
[----:B------:R-:W-:Y:S05]  /*ecf0*/  @!P0 BRA `(.L_x_2290) ;  /* 0xfffffffc00cc8947 */ /* 0x000fea000383ffff */
[----:B------:R-:W-:Y:S05]  /*ed00*/  BSYNC B1 ;  /* 0x0000000000017941 */ /* 0x000fea0003800000 */
.L_x_2287:
[----:B------:R-:W-:Y:S05]  /*ed10*/  BSYNC B0 ;  /* 0x0000000000007941 */ /* 0x000fea0003800000 */
.L_x_2285:
[----:B------:R-:W0:Y:S01]  /*ed20*/  S2R R8, SR_TID.Y ;  /* 0x0000000000087919 */ /* 0x000e220000002200 */
[----:B------:R-:W0:Y:S01]  /*ed30*/  LDC R0, c[0x0][RZ] ;  /* 0x00000000ff007b82 */ /* 0x000e220000000800 */
[----:B------:R-:W-:Y:S01]  /*ed40*/  UIADD3 UR7, UR7, 0x10, URZ ;  /* 0x0000001007077890 */ /* 0x000fe2000fffe03f */
[----:B------:R-:W-:Y:S01]  /*ed50*/  MOV R17, R19 ;  /* 0x0000001300117202 */ /* 0x000fe20000000f00 */
[----:B------:R-:W0:Y:S01]  /*ed60*/  S2R R9, SR_TID.X ;  /* 0x0000000000097919 */ /* 0x000e220000002100 */
[----:B------:R-:W-:Y:S01]  /*ed70*/  ULDC UR5, c[0x0][0x4] ;  /* 0x0000010000057ab9 */ /* 0x000fe20000000800 */
[----:B------:R-:W-:Y:S02]  /*ed80*/  ULEA UR7, UR8, UR7, 0x18 ;  /* 0x0000000708077291 */ /* 0x000fe4000f8ec03f */
[----:B------:R-:W-:Y:S01]  /*ed90*/  USHF.R.U32.HI UR4, URZ, 0x1, UR5 ;  /* 0x000000013f047899 */ /* 0x000fe20008011605 */
[----:B------:R-:W-:Y:S02]  /*eda0*/  ULDC UR6, c[0x0][0x238] ;  /* 0x00008e0000067ab9 */ /* 0x000fe40000000800 */
[----:B------:R-:W-:-:S03]  /*edb0*/  ISETP.NE.AND P2, PT, RZ, UR6, PT ;  /* 0x00000006ff007c0c */ /* 0x000fc6000bf45270 */
[----:B------:R-:W-:Y:S01]  /*edc0*/  ISETP.NE.AND P0, PT, RZ, UR4, PT ;  /* 0x00000004ff007c0c */ /* 0x000fe2000bf05270 */
[----:B0-----:R-:W-:-:S05]  /*edd0*/  IMAD R10, R8, R0, R9 ;  /* 0x00000000080a7224 */ /* 0x001fca00078e0209 */
[----:B------:R-:W-:-:S05]  /*ede0*/  LEA R10, R10, UR7, 0x3 ;  /* 0x000000070a0a7c11 */ /* 0x000fca000f8e18ff */
[----:B------:R0:W-:Y:S02]  /*edf0*/  STS.64 [R10], R16 ;  /* 0x000000100a007388 */ /* 0x0001e40000000a00 */
[----:B------:R-:W-:Y:S05]  /*ee00*/  @!P0 BRA `(.L_x_2291) ;  /* 0x00000000004c8947 */ /* 0x000fea0003800000 */
[----:B------:R-:W-:-:S07]  /*ee10*/  IMAD.U32 R11, RZ, RZ, UR4 ;  /* 0x00000004ff0b7e24 */ /* 0x000fce000f8e00ff */
.L_x_2292:
[----:B-1----:R-:W1:Y:S01]  /*ee20*/  S2R R12, SR_TID.Y ;  /* 0x00000000000c7919 */ /* 0x002e620000002200 */
[----:B------:R-:W-:Y:S01]  /*ee30*/  BAR.SYNC.DEFER_BLOCKING 0x0 ;  /* 0x0000000000007b1d */ /* 0x000fe20000010000 */
[----:B------:R-:W-:-:S05]  /*ee40*/  ISETP.GT.AND P3, PT, R11, 0x1, PT ;  /* 0x000000010b00780c */ /* 0x000fca0003f64270 */
[----:B------:R-:W2:Y:S01]  /*ee50*/  S2R R8, SR_TID.X ;  /* 0x0000000000087919 */ /* 0x000ea20000002100 */
[----:B-1----:R-:W-:-:S04]  /*ee60*/  IADD3 R9, R12, R11, RZ ;  /* 0x0000000b0c097210 */ /* 0x002fc80007ffe0ff */
[----:B------:R-:W-:-:S04]  /*ee70*/  ISETP.GE.U32.AND P0, PT, R9, UR5, PT ;  /* 0x0000000509007c0c */ /* 0x000fc8000bf06070 */
[----:B------:R-:W-:Y:S02]  /*ee80*/  ISETP.GE.U32.OR P0, PT, R12, R11, P0 ;  /* 0x0000000b0c00720c */ /* 0x000fe40000706470 */
[----:B------:R-:W-:-:S11]  /*ee90*/  SHF.R.S32.HI R11, RZ, 0x1, R11 ;  /* 0x00000001ff0b7819 */ /* 0x000fd6000001140b */
[----:B--2---:R-:W-:-:S05]  /*eea0*/  @!P0 IMAD R8, R9, R0, R8 ;  /* 0x0000000009088224 */ /* 0x004fca00078e0208 */
[----:B------:R-:W-:-:S06]  /*eeb0*/  @!P0 LEA R8, R8, UR7, 0x3 ;  /* 0x0000000708088c11 */ /* 0x000fcc000f8e18ff */
[----:B------:R-:W1:Y:S02]  /*eec0*/  @!P0 LDS.64 R8, [R8] ;  /* 0x0000000008088984 */ /* 0x000e640000000a00 */
[C---:B-1----:R-:W-:Y:S01]  /*eed0*/  @!P0 FMUL.FTZ R15, R19.reuse, R8 ;  /* 0x00000008130f8220 */ /* 0x042fe20000410000 */
[----:B------:R-:W-:-:S03]  /*eee0*/  @!P0 FMUL.FTZ R13, R19, R9 ;  /* 0x00000009130d8220 */ /* 0x000fc60000410000 */
[C---:B------:R-:W-:Y:S01]  /*eef0*/  @!P0 FFMA.FTZ R19, R16.reuse, R9, R15 ;  /* 0x0000000910138223 */ /* 0x040fe2000001000f */
[----:B------:R-:W-:-:S05]  /*ef00*/  @!P0 FFMA.FTZ R18, R16, R8, -R13 ;  /* 0x0000000810128223 */ /* 0x000fca000001080d */
[----:B------:R1:W-:Y:S01]  /*ef10*/  @!P0 STS.64 [R10], R18 ;  /* 0x000000120a008388 */ /* 0x0003e20000000a00 */
[----:B0-----:R-:W-:Y:S01]  /*ef20*/  @!P0 MOV R16, R18 ;  /* 0x0000001200108202 */ /* 0x001fe20000000f00 */
[----:B------:R-:W-:Y:S06]  /*ef30*/  @P3 BRA `(.L_x_2292) ;  /* 0xfffffffc00b83947 */ /* 0x000fec000383ffff */
.L_x_2291:
[----:B------:R-:W-:Y:S05]  /*ef40*/  @!P2 BRA `(.L_x_2293) ;  /* 0x0000000000a0a947 */ /* 0x000fea0003800000 */
[----:B------:R-:W-:Y:S02]  /*ef50*/  ISETP.GT.AND P0, PT, R0, 0x20, PT ;  /* 0x000000200000780c */ /* 0x000fe40003f04270 */
[----:B------:R-:W-:-:S11]  /*ef60*/  MOV R8, R0 ;  /* 0x0000000000087202 */ /* 0x000fd60000000f00 */
[----:B------:R-:W-:Y:S05]  /*ef70*/  @!P0 BRA `(.L_x_2294) ;  /* 0x0000000000608947 */ /* 0x000fea0003800000 */
[----:B0-----:R-:W-:Y:S01]  /*ef80*/  IMAD.MOV.U32 R17, RZ, RZ, R19 ;  /* 0x000000ffff117224 */ /* 0x001fe200078e0013 */
[----:B------:R-:W-:-:S04]  /*ef90*/  LEA.HI R8, R0, R0, RZ, 0x1 ;  /* 0x0000000000087211 */ /* 0x000fc800078f08ff */
[----:B------:R2:W-:Y:S01]  /*efa0*/  STS.64 [R10], R16 ;  /* 0x000000100a007388 */ /* 0x0005e20000000a00 */
[----:B------:R-:W-:Y:S01]  /*efb0*/  SHF.R.S32.HI R9, RZ, 0x1, R8 ;  /* 0x00000001ff097819 */ /* 0x000fe20000011408 */
[----:B------:R-:W-:-:S03]  /*efc0*/  HFMA2.MMA R8, -RZ, RZ, 0, 1.9073486328125e-06 ;  /* 0x00000020ff087435 */ /* 0x000fc600000001ff */
[----:B------:R-:W-:-:S13]  /*efd0*/  ISETP.GE.AND P0, PT, R9, 0x20, PT ;  /* 0x000000200900780c */ /* 0x000fda0003f06270 */
[----:B--2---:R-:W-:Y:S05]  /*efe0*/  @!P0 BRA `(.L_x_2294) ;  /* 0x0000000000448947 */ /* 0x004fea0003800000 */
.L_x_2295:
[----:B0-----:R-:W0:Y:S01]  /*eff0*/  S2R R8, SR_TID.X ;  /* 0x0000000000087919 */ /* 0x001e220000002100 */
[----:B------:R-:W-:Y:S01]  /*f000*/  BAR.SYNC.DEFER_BLOCKING 0x0 ;  /* 0x0000000000007b1d */ /* 0x000fe20000010000 */
[----:B0-----:R-:W-:-:S04]  /*f010*/  IADD3 R11, R8, R9, RZ ;  /* 0x00000009080b7210 */ /* 0x001fc80007ffe0ff */
[----:B------:R-:W-:-:S04]  /*f020*/  ISETP.GE.U32.AND P0, PT, R11, R0, PT ;  /* 0x000000000b00720c */ /* 0x000fc80003f06070 */
[----:B------:R-:W-:-:S13]  /*f030*/  ISETP.GE.U32.OR P0, PT, R8, R9, P0 ;  /* 0x000000090800720c */ /* 0x000fda0000706470 */
[----:B------:R-:W-:Y:S02]  /*f040*/  @!P0 LEA R8, R9, R10, 0x3 ;  /* 0x0000000a09088211 */ /* 0x000fe400078e18ff */
[----:B------:R-:W-:-:S03]  /*f050*/  SHF.R.S32.HI R9, RZ, 0x1, R9 ;  /* 0x00000001ff097819 */ /* 0x000fc60000011409 */
[----:B------:R-:W0:Y:S01]  /*f060*/  @!P0 LDS.64 R12, [R8] ;  /* 0x00000000080c8984 */ /* 0x000e220000000a00 */
[----:B------:R-:W-:Y:S01]  /*f070*/  ISETP.GE.AND P2, PT, R9, 0x20, PT ;  /* 0x000000200900780c */ /* 0x000fe20003f46270 */
[C---:B0-----:R-:W-:Y:S01]  /*f080*/  @!P0 FMUL.FTZ R15, R19.reuse, R12 ;  /* 0x0000000c130f8220 */ /* 0x041fe20000410000 */
[----:B------:R-:W-:-:S03]  /*f090*/  @!P0 FMUL.FTZ R11, R19, R13 ;  /* 0x0000000d130b8220 */ /* 0x000fc60000410000 */
[C---:B-1----:R-:W-:Y:S01]  /*f0a0*/  @!P0 FFMA.FTZ R19, R16.reuse, R13, R15 ;  /* 0x0000000d10138223 */ /* 0x042fe2000001000f */
[----:B------:R-:W-:-:S04]  /*f0b0*/  @!P0 FFMA.FTZ R18, R16, R12, -R11 ;  /* 0x0000000c10128223 */ /* 0x000fc8000001080b */
[----:B------:R-:W-:Y:S01]  /*f0c0*/  @!P0 IMAD.MOV.U32 R16, RZ, RZ, R18 ;  /* 0x000000ffff108224 */ /* 0x000fe200078e0012 */
[----:B------:R0:W-:Y:S02]  /*f0d0*/  @!P0 STS.64 [R10], R18 ;  /* 0x000000120a008388 */ /* 0x0001e40000000a00 */
[----:B------:R-:W-:Y:S05]  /*f0e0*/  @P2 BRA `(.L_x_2295) ;  /* 0xfffffffc00c02947 */ /* 0x000fea000383ffff */
[----:B------:R-:W-:-:S07]  /*f0f0*/  MOV R8, 0x20 ;  /* 0x0000002000087802 */ /* 0x000fce0000000f00 */
.L_x_2294:
[----:B------:R-:W-:Y:S01]  /*f100*/  BAR.SYNC.DEFER_BLOCKING 0x0 ;  /* 0x0000000000007b1d */ /* 0x000fe20000010000 */
[----:B------:R-:W-:-:S13]  /*f110*/  ISETP.GE.AND P0, PT, R8, 0x2, PT ;  /* 0x000000020800780c */ /* 0x000fda0003f06270 */
[----:B------:R-:W-:Y:S05]  /*f120*/  @!P0 BRA `(.L_x_2293) ;  /* 0x0000000000288947 */ /* 0x000fea0003800000 */
[----:B------:R-:W-:-:S11]  /*f130*/  HFMA2.MMA R0, -RZ, RZ, 0, 5.9604644775390625e-08 ;  /* 0x00000001ff007435 */ /* 0x000fd600000001ff */
.L_x_2296:
[----:B01----:R-:W0:Y:S04]  /*f140*/  SHFL.DOWN PT, R10, R19, R0, 0x1f ;  /* 0x08001f00130a7589 */ /* 0x003e2800000e0000 */
[----:B------:R1:W2:Y:S02]  /*f150*/  SHFL.DOWN PT, R9, R16, R0, 0x1f ;  /* 0x08001f0010097589 */ /* 0x0002a400000e0000 */
[----:B-1----:R-:W-:-:S04]  /*f160*/  SHF.L.U32 R0, R0, 0x1, RZ ;  /* 0x0000000100007819 */ /* 0x002fc800000006ff */
[----:B------:R-:W-:Y:S01]  /*f170*/  ISETP.GE.AND P0, PT, R0, R8, PT ;  /* 0x000000080000720c */ /* 0x000fe20003f06270 */
[C---:B0-----:R-:W-:Y:S01]  /*f180*/  FMUL.FTZ R12, R10.reuse, R19 ;  /* 0x000000130a0c7220 */ /* 0x041fe20000410000 */
[----:B------:R-:W-:-:S03]  /*f190*/  FMUL.FTZ R10, R10, R16 ;  /* 0x000000100a0a7220 */ /* 0x000fc60000410000 */
[C---:B--2---:R-:W-:Y:S01]  /*f1a0*/  FFMA.FTZ R16, R9.reuse, R16, -R12 ;  /* 0x0000001009107223 */ /* 0x044fe2000001080c */
[----:B------:R-:W-:-:S07]  /*f1b0*/  FFMA.FTZ R19, R9, R19, R10 ;  /* 0x0000001309137223 */ /* 0x000fce000001000a */
[----:B------:R-:W-:Y:S05]  /*f1c0*/  @!P0 BRA `(.L_x_2296) ;  /* 0xfffffffc00dc8947 */ /* 0x000fea000383ffff */
.L_x_2293:
        /* <DEDUP_REMOVED lines=9> */
[----:B------:R-:W2:Y:S02]  /*f260*/  LDG.E.64 R6, desc[UR36][R4.64] ;  /* 0x0000002404067981 */ /* 0x000ea4000c1e1b00 */
[-C--:B--2---:R-:W-:Y:S01]  /*f270*/  FMUL.FTZ R3, R19, R7.reuse ;  /* 0x0000000713037220 */ /* 0x084fe20000410000 */
[----:B------:R-:W-:-:S03]  /*f280*/  FMUL.FTZ R0, R16, R7 ;  /* 0x0000000710007220 */ /* 0x000fc60000410000 */
[-C--:B0-----:R-:W-:Y:S01]  /*f290*/  FFMA.FTZ R16, R16, R6.reuse, -R3 ;  /* 0x0000000610107223 */ /* 0x081fe20000010803 */
[----:B-1----:R-:W-:-:S07]  /*f2a0*/  FFMA.FTZ R19, R19, R6, R0 ;  /* 0x0000000613137223 */ /* 0x002fce0000010000 */
.L_x_2298:
        /* <DEDUP_REMOVED lines=11> */
[----:B------:R-:W-:Y:S01]  /*f360*/  HFMA2.MMA R8, -RZ, RZ, 0, 4.4763088226318359375e-05 ;  /* 0x000002efff087435 */ /* 0x000fe200000001ff */
[----:B------:R-:W-:Y:S01]  /*f370*/  MOV R6, UR4 ;  /* 0x0000000400067c02 */ /* 0x000fe20008000f00 */
[----:B01----:R-:W-:Y:S01]  /*f380*/  IMAD.U32 R10, RZ, RZ, UR6 ;  /* 0x00000006ff0a7e24 */ /* 0x003fe2000f8e00ff */
[----:B------:R-:W-:Y:S01]  /*f390*/  MOV R7, UR5 ;  /* 0x0000000500077c02 */ /* 0x000fe20008000f00 */
[----:B------:R-:W-:Y:S01]  /*f3a0*/  IMAD.MOV.U32 R13, RZ, RZ, RZ ;  /* 0x000000ffff0d7224 */ /* 0x000fe200078e00ff */
[----:B------:R-:W-:-:S02]  /*f3b0*/  MOV R11, UR7 ;  /* 0x00000007000b7c02 */ /* 0x000fc40008000f00 */
[----:B------:R-:W-:-:S07]  /*f3c0*/  MOV R12, 0x1 ;  /* 0x00000001000c7802 */ /* 0x000fce0000000f00 */
[----:B------:R-:W-:-:S07]  /*f3d0*/  LEPC R20, `(.L_x_2300) ;  /* 0x000000001014794e */ /* 0x000fce0000000000 */
[----:B--2---:R-:W-:Y:S05]  /*f3e0*/  CALL.ABS.NOINC R14 ;  /* 0x000000000e007343 */ /* 0x004fea0003c00000 */
.L_x_2300:
[----:B------:R-:W-:Y:S01]  /*f3f0*/  ULDC.64 UR4, c[0x0][0x5f8] ;  /* 0x00017e0000047ab9 */ /* 0x000fe20000000a00 */
[----:B0-----:R-:W-:Y:S02]  /*f400*/  MOV R17, R19 ;  /* 0x0000001300117202 */ /* 0x001fe40000000f00 */
[----:B------:R-:W-:-:S04]  /*f410*/  IADD3 R2, P0, R2, UR4, RZ ;  /* 0x0000000402027c10 */ /* 0x000fc8000ff1e0ff */
[----:B------:R-:W-:-:S05]  /*f420*/  IADD3.X R3, RZ, UR5, RZ, P0, !PT ;  /* 0x00000005ff037c10 */ /* 0x000fca00087fe4ff */
[----:B------:R-:W-:Y:S01]  /*f430*/  STG.E.64 desc[UR36][R2.64], R16 ;  /* 0x0000001002007986 */ /* 0x000fe2000c101b24 */
[----:B------:R-:W-:Y:S05]  /*f440*/  EXIT ;  /* 0x000000000000794d */ /* 0x000fea0003800000 */
.L_x_2299:
[----:B0-----:R-:W-:-:S05]  /*f450*/  MOV R17, R19 ;  /* 0x0000001300117202 */ /* 0x001fca0000000f00 */
[----:B------:R-:W-:Y:S01]  /*f460*/  STG.E.64 desc[UR36][R4.64], R16 ;  /* 0x0000001004007986 */ /* 0x000fe2000c101b24 */
[----:B------:R-:W-:Y:S05]  /*f470*/  EXIT ;  /* 0x000000000000794d */ /* 0x000fea0003800000 */
.L_x_2297:
        /* <DEDUP_REMOVED lines=9> */
.L_x_2301:
        /* <DEDUP_REMOVED lines=20> */
.L_x_2303:
[----:B------:R-:W-:Y:S01]  /*f650*/  ULDC.64 UR4, c[0x0][0x5f8] ;  /* 0x00017e0000047ab9 */ /* 0x000fe20000000a00 */
[----:B0-----:R-:W-:Y:S02]  /*f660*/  MOV R17, R19 ;  /* 0x0000001300117202 */ /* 0x001fe40000000f00 */
[----:B------:R-:W-:-:S04]  /*f670*/  IADD3 R2, P0, R2, UR4, RZ ;  /* 0x0000000402027c10 */ /* 0x000fc8000ff1e0ff */
[----:B------:R-:W-:-:S05]  /*f680*/  IADD3.X R3, RZ, UR5, RZ, P0, !PT ;  /* 0x00000005ff037c10 */ /* 0x000fca00087fe4ff */
[----:B------:R-:W-:Y:S01]  /*f690*/  STG.E.64 desc[UR36][R2.64], R16 ;  /* 0x0000001002007986 */ /* 0x000fe2000c101b24 */
[----:B------:R-:W-:Y:S05]  /*f6a0*/  EXIT ;  /* 0x000000000000794d */ /* 0x000fea0003800000 */
.L_x_2302:
[----:B0-----:R-:W-:-:S05]  /*f6b0*/  MOV R17, R19 ;  /* 0x0000001300117202 */ /* 0x001fca0000000f00 */
[----:B------:R-:W-:Y:S01]  /*f6c0*/  STG.E.64 desc[UR36][R6.64], R16 ;  /* 0x0000001006007986 */ /* 0x000fe2000c101b24 */
[----:B------:R-:W-:Y:S05]  /*f6d0*/  EXIT ;  /* 0x000000000000794d */ /* 0x000fea0003800000 */
.L_x_2277:
[----:B------:R-:W-:Y:S02]  /*f6e0*/  ULDC UR4, c[0x0][0x228] ;  /* 0x00008a0000047ab9 */ /* 0x000fe40000000800 */
[----:B------:R-:W-:-:S13]  /*f6f0*/  ISETP.GE.AND P0, PT, R29, UR4, PT ;  /* 0x000000041d007c0c */ /* 0x000fda000bf06270 */
[----:B------:R-:W-:Y:S05]  /*f700*/  @P0 EXIT ;  /* 0x000000000000094d */ /* 0x000fea0003800000 */
[----:B-1----:R-:W0:Y:S01]  /*f710*/  S2R R0, SR_TID.X ;  /* 0x0000000000007919 */ /* 0x002e220000002100 */
[----:B------:R-:W-:Y:S02]  /*f720*/  ULDC UR4, c[0x0][0x238] ;  /* 0x00008e0000047ab9 */ /* 0x000fe40000000800 */
[----:B------:R-:W-:Y:S02]  /*f730*/  ISETP.NE.AND P0, PT, RZ, UR4, PT ;  /* 0x00000004ff007c0c */ /* 0x000fe4000bf05270 */
[----:B0-----:R-:W-:-:S13]  /*f740*/  ISETP.NE.AND P1, PT, R0, RZ, PT ;  /* 0x000000ff0000720c */ /* 0x001fda0003f25270 */
[----:B------:R-:W-:Y:S05]  /*f750*/  @P0 EXIT P1 ;  /* 0x000000000000094d */ /* 0x000fea0000800000 */
[----:B------:R-:W0:Y:S01]  /*f760*/  S2R R0, SR_TID.Y ;  /* 0x0000000000007919 */ /* 0x000e220000002200 */
[----:B------:R-:W-:Y:S02]  /*f770*/  ULDC UR4, c[0x0][0x23c] ;  /* 0x00008f0000047ab9 */ /* 0x000fe40000000800 */
[----:B------:R-:W-:Y:S02]  /*f780*/  ISETP.NE.AND P0, PT, RZ, UR4, PT ;  /* 0x00000004ff007c0c */ /* 0x000fe4000bf05270 */
[----:B0-----:R-:W-:-:S13]  /*f790*/  ISETP.NE.AND P1, PT, R0, RZ, PT ;  /* 0x000000ff0000720c */ /* 0x001fda0003f25270 */
        /* <DEDUP_REMOVED lines=12> */
[-C--:B------:R-:W-:Y:S01]  /*f860*/  FFMA.FTZ R24, R24, R2.reuse, -R7 ;  /* 0x0000000218187223 */ /* 0x080fe20000010807 */
[----:B------:R-:W-:-:S07]  /*f870*/  FFMA.FTZ R17, R17, R2, R0 ;  /* 0x0000000211117223 */ /* 0x000fce0000010000 */
.L_x_2305:
[----:B------:R-:W-:Y:S05]  /*f880*/  @!P1 BRA `(.L_x_2306) ;  /* 0x0000000000649947 */ /* 0x000fea0003800000 */
[----:B------:R-:W0:Y:S02]  /*f890*/  LDC R0, c[0x0][0x62c] ;  /* 0x00018b00ff007b82 */ /* 0x000e240000000800 */
[----:B0-----:R-:W-:-:S13]  /*f8a0*/  ISETP.NE.AND P0, PT, R0, 0x1, PT ;  /* 0x000000010000780c */ /* 0x001fda0003f05270 */
        /* <DEDUP_REMOVED lines=8> */
[----:B------:R-:W-:Y:S01]  /*f930*/  HFMA2.MMA R8, -RZ, RZ, 0, 4.4763088226318359375e-05 ;  /* 0x000002efff087435 */ /* 0x000fe200000001ff */
[----:B------:R-:W-:Y:S01]  /*f940*/  MOV R6, UR4 ;  /* 0x0000000400067c02 */ /* 0x000fe20008000f00 */
[----:B------:R-:W-:Y:S01]  /*f950*/  IMAD.U32 R10, RZ, RZ, UR6 ;  /* 0x00000006ff0a7e24 */ /* 0x000fe2000f8e00ff */
[----:B------:R-:W-:Y:S01]  /*f960*/  MOV R7, UR5 ;  /* 0x0000000500077c02 */ /* 0x000fe20008000f00 */
[----:B------:R-:W-:Y:S01]  /*f970*/  IMAD.MOV.U32 R13, RZ, RZ, RZ ;  /* 0x000000ffff0d7224 */ /* 0x000fe200078e00ff */
[----:B------:R-:W-:-:S02]  /*f980*/  MOV R11, UR7 ;  /* 0x00000007000b7c02 */ /* 0x000fc40008000f00 */
[----:B------:R-:W-:-:S07]  /*f990*/  MOV R12, 0x1 ;  /* 0x00000001000c7802 */ /* 0x000fce0000000f00 */
[----:B------:R-:W-:-:S07]  /*f9a0*/  LEPC R20, `(.L_x_2307) ;  /* 0x000000001014794e */ /* 0x000fce0000000000 */
[----:B0-----:R-:W-:Y:S05]  /*f9b0*/  CALL.ABS.NOINC R2 ;  /* 0x0000000002007343 */ /* 0x001fea0003c00000 */
.L_x_2307:
[----:B------:R-:W-:Y:S02]  /*f9c0*/  ULDC.64 UR4, c[0x0][0x5f8] ;  /* 0x00017e0000047ab9 */ /* 0x000fe40000000a00 */
[----:B------:R-:W-:Y:S02]  /*f9d0*/  IADD3 R2, P0, R16, UR4, RZ ;  /* 0x0000000410027c10 */ /* 0x000fe4000ff1e0ff */
[----:B------:R-:W-:Y:S02]  /*f9e0*/  MOV R16, R24 ;  /* 0x0000001800107202 */ /* 0x000fe40000000f00 */
[----:B------:R-:W-:-:S05]  /*f9f0*/  IADD3.X R3, RZ, UR5, RZ, P0, !PT ;  /* 0x00000005ff037c10 */ /* 0x000fca00087fe4ff */
[----:B------:R-:W-:Y:S01]  /*fa00*/  STG.E.64 desc[UR36][R2.64], R16 ;  /* 0x0000001002007986 */ /* 0x000fe2000c101b24 */
[----:B------:R-:W-:Y:S05]  /*fa10*/  EXIT ;  /* 0x000000000000794d */ /* 0x000fea0003800000 */
.L_x_2306:
[----:B------:R-:W-:-:S05]  /*fa20*/  MOV R16, R24 ;  /* 0x0000001800107202 */ /* 0x000fca0000000f00 */
[----:B------:R-:W-:Y:S01]  /*fa30*/  STG.E.64 desc[UR36][R4.64], R16 ;  /* 0x0000001004007986 */ /* 0x000fe2000c101b24 */
[----:B------:R-:W-:Y:S05]  /*fa40*/  EXIT ;  /* 0x000000000000794d */ /* 0x000fea0003800000 */
.L_x_2304:
        /* <DEDUP_REMOVED lines=9> */
.L_x_2308:
        /* <DEDUP_REMOVED lines=20> */
.L_x_2310:
[----:B------:R-:W-:Y:S02]  /*fc20*/  ULDC.64 UR4, c[0x0][0x5f8] ;  /* 0x00017e0000047ab9 */ /* 0x000fe40000000a00 */
[----:B------:R-:W-:Y:S02]  /*fc30*/  IADD3 R2, P0, R16, UR4, RZ ;  /* 0x0000000410027c10 */ /* 0x000fe4000ff1e0ff */
[----:B------:R-:W-:Y:S02]  /*fc40*/  MOV R16, R24 ;  /* 0x0000001800107202 */ /* 0x000fe40000000f00 */
[----:B------:R-:W-:-:S05]  /*fc50*/  IADD3.X R3, RZ, UR5, RZ, P0, !PT ;  /* 0x00000005ff037c10 */ /* 0x000fca00087fe4ff */
[----:B------:R-:W-:Y:S01]  /*fc60*/  STG.E.64 desc[UR36][R2.64], R16 ;  /* 0x0000001002007986 */ /* 0x000fe2000c101b24 */
[----:B------:R-:W-:Y:S05]  /*fc70*/  EXIT ;  /* 0x000000000000794d */ /* 0x000fea0003800000 */
.L_x_2309:
[----:B------:R-:W-:-:S05]  /*fc80*/  MOV R16, R24 ;  /* 0x0000001800107202 */ /* 0x000fca0000000f00 */
[----:B------:R-:W-:Y:S01]  /*fc90*/  STG.E.64 desc[UR36][R6.64], R16 ;  /* 0x0000001006007986 */ /* 0x000fe2000c101b24 */
[----:B------:R-:W-:Y:S05]  /*fca0*/  EXIT ;  /* 0x000000000000794d */ /* 0x000fea0003800000 */
.L_x_2311:
        /* <DEDUP_REMOVED lines=13> */
.L_x_8779:


//--------------------- .text._ZN2at6native13reduce_kernelILi256ELi2ENS0_8ReduceOpIN3c107complexIfEENS0_14func_wrapper_tIS5_NS0_55_GLOBAL__N__0955718d_22_SparseCsrTensorMath_cu_868dd54514ReductionMulOpIS5_EEEEjS5_Li4ELi4EEEEEvT1_ --------------------------
	.section	.text._ZN2at6native13reduce_kernelILi256ELi2ENS0_8ReduceOpIN3c107complexIfEENS0_14func_wrapper_tIS5_NS0_55_GLOBAL__N__0955718d_22_SparseCsrTensorMath_cu_868dd54514ReductionMulOpIS5_EEEEjS5_Li4ELi4EEEEEvT1_,"ax",@progbits
	.align	128
.text._ZN2at6native13reduce_kernelILi256ELi2ENS0_8ReduceOpIN3c107complexIfEENS0_14func_wrapper_tIS5_NS0_55_GLOBAL__N__0955718d_22_SparseCsrTensorMath_cu_868dd54514ReductionMulOpIS5_EEEEjS5_Li4ELi4EEEEEvT1_:
        .type           _ZN2at6native13reduce_kernelILi256ELi2ENS0_8ReduceOpIN3c107complexIfEENS0_14func_wrapper_tIS5_NS0_55_GLOBAL__N__0955718d_22_SparseCsrTensorMath_cu_868dd54514ReductionMulOpIS5_EEEEjS5_Li4ELi4EEEEEvT1_,@function
        .size           _ZN2at6native13reduce_kernelILi256ELi2ENS0_8ReduceOpIN3c107complexIfEENS0_14func_wrapper_tIS5_NS0_55_GLOBAL__N__0955718d_22_SparseCsrTensorMath_cu_868dd54514ReductionMulOpIS5_EEEEjS5_Li4ELi4EEEEEvT1_,(.L_x_8780 - _ZN2at6native13reduce_kernelILi256ELi2ENS0_8ReduceOpIN3c107complexIfEENS0_14func_wrapper_tIS5_NS0_55_GLOBAL__N__0955718d_22_SparseCsrTensorMath_cu_868dd54514ReductionMulOpIS5_EEEEjS5_Li4ELi4EEEEEvT1_)
        .other          _ZN2at6native13reduce_kernelILi256ELi2ENS0_8ReduceOpIN3c107complexIfEENS0_14func_wrapper_tIS5_NS0_55_GLOBAL__N__0955718d_22_SparseCsrTensorMath_cu_868dd54514ReductionMulOpIS5_EEEEjS5_Li4ELi4EEEEEvT1_,@"STO_CUDA_ENTRY STV_DEFAULT"
_ZN2at6native13reduce_kernelILi256ELi2ENS0_8ReduceOpIN3c107complexIfEENS0_14func_wrapper_tIS5_NS0_55_GLOBAL__N__0955718d_22_SparseCsrTensorMath_cu_868dd54514ReductionMulOpIS5_EEEEjS5_Li4ELi4EEEEEvT1_:
        /* <DEDUP_REMOVED lines=16> */
[----:B------:R-:W-:-:S04]  /*0100*/  ULDC UR4, c[0x0][0x400] ;  /* 0x0001000000047ab9 */ /* 0x000fc80000000800 */
[----:B------:R-:W-:Y:S01]  /*0110*/  SHF.L.U32 R3, R2, 0x1, RZ ;  /* 0x0000000102037819 */ /* 0x000fe200000006ff */
[----:B------:R-:W-:-:S04]  /*0120*/  IMAD.MOV.U32 R2, RZ, RZ, RZ ;  /* 0x000000ffff027224 */ /* 0x000fc800078e00ff */
        /* <DEDUP_REMOVED lines=262> */
[----:B------:R-:W-:Y:S02]  /*1190*/  ULDC UR4, c[0x0][0x520] ;  /* 0x0001480000047ab9 */ /* 0x000fe40000000800 */
[----:B------:R-:W-:-:S05]  /*11a0*/  IMAD.HI.U32 R0, R7, UR7, R6 ;  /* 0x0000000707007c27 */ /* 0x000fca000f8e0006 */
[----:B------:R-:W-:Y:S01]  /*11b0*/  SHF.R.U32.HI R0, RZ, UR4, R0 ;  /* 0x00000004ff007c19 */ /* 0x000fe20008011600 */
[----:B------:R-:W-:-:S03]  /*11c0*/  ULDC UR4, c[0x0][0x5e8] ;  /* 0x00017a0000047ab9 */ /* 0x000fc60000000800 */
[----:B------:R-:W-:-:S05]  /*11d0*/  IADD3 R6, -R0, RZ, RZ ;  /* 0x000000ff00067210 */ /* 0x000fca0007ffe1ff */
[----:B------:R-:W-:-:S04]  /*11e0*/  IMAD R6, R6, UR6, R7 ;  /* 0x0000000606067c24 */ /* 0x000fc8000f8e0207 */
[----:B------:R-:W-:-:S07]  /*11f0*/  IMAD R3, R6, UR4, R3 ;  /* 0x0000000406037c24 */ /* 0x000fce000f8e0203 */
.L_x_2312:
        /* <DEDUP_REMOVED lines=8> */
[----:B------:R-:W-:Y:S01]  /*1280*/  ULDC.64 UR60, c[0x0][0x208] ;  /* 0x00008200003c7ab9 */ /* 0x000fe20000000a00 */
[----:B------:R-:W1:Y:S01]  /*1290*/  LDC R4, c[0x0][0x230] ;  /* 0x00008c00ff047b82 */ /* 0x000e620000000800 */
[----:B------:R-:W-:Y:S01]  /*12a0*/  BSSY B6, `(.L_x_2313) ;  /* 0x0000bb2000067945 */ /* 0x000fe20003800000 */
[----:B------:R-:W-:Y:S01]  /*12b0*/  MOV R27, RZ ;  /* 0x000000ff001b7202 */ /* 0x000fe20000000f00 */
[----:B------:R-:W-:Y:S01]  /*12c0*/  IMAD.MOV.U32 R25, RZ, RZ, RZ ;  /* 0x000000ffff197224 */ /* 0x000fe200078e00ff */
[----:B------:R-:W-:-:S02]  /*12d0*/  MOV R30, RZ ;  /* 0x000000ff001e7202 */ /* 0x000fc40000000f00 */
[----:B------:R-:W-:Y:S01]  /*12e0*/  MOV R28, RZ ;  /* 0x000000ff001c7202 */ /* 0x000fe20000000f00 */
[C---:B0-----:R-:W-:Y:S02]  /*12f0*/  IMAD R5, R2.reuse, UR5, R5 ;  /* 0x0000000502057c24 */ /* 0x041fe4000f8e0205 */
[----:B------:R-:W-:Y:S01]  /*1300*/  IMAD R7, R2, UR4, R7 ;  /* 0x0000000402077c24 */ /* 0x000fe2000f8e0207 */
[----:B------:R-:W-:Y:S01]  /*1310*/  ULDC UR4, c[0x0][0x224] ;  /* 0x0000890000047ab9 */ /* 0x000fe20000000800 */
[----:B--2---:R-:W-:Y:S01]  /*1320*/  IMAD R5, R16, UR6, R5 ;  /* 0x0000000610057c24 */ /* 0x004fe2000f8e0205 */
[----:B------:R-:W-:Y:S01]  /*1330*/  MOV R0, UR4 ;  /* 0x0000000400007c02 */ /* 0x000fe20008000f00 */
[----:B-1----:R-:W-:Y:S01]  /*1340*/  IMAD R4, R4, UR8, R7 ;  /* 0x0000000804047c24 */ /* 0x002fe2000f8e0207 */
[----:B------:R-:W-:Y:S02]  /*1350*/  ULDC UR4, c[0x0][0x228] ;  /* 0x00008a0000047ab9 */ /* 0x000fe40000000800 */
        /* <DEDUP_REMOVED lines=26> */
.L_x_2316:
[----:B------:R-:W0:Y:S01]  /*1500*/  LDC R20, c[0x0][0x218] ;  /* 0x00008600ff147b82 */ /* 0x000e220000000800 */
[----:B------:R-:W-:Y:S01]  /*1510*/  SHF.R.U64 R0, R18, 0x3, R19 ;  /* 0x0000000312007819 */ /* 0x000fe20000001213 */
[----:B------:R-:W-:Y:S01]  /*1520*/  ULDC UR4, c[0x0][0x224] ;  /* 0x0000890000047ab9 */ /* 0x000fe20000000800 */
[----:B------:R-:W-:Y:S01]  /*1530*/  BSSY B0, `(.L_x_2317) ;  /* 0x000002d000007945 */ /* 0x000fe20003800000 */
[----:B------:R-:W-:Y:S01]  /*1540*/  IMAD.U32 R14, RZ, RZ, UR4 ;  /* 0x00000004ff0e7e24 */ /* 0x000fe2000f8e00ff */
[----:B------:R-:W-:-:S03]  /*1550*/  LOP3.LUT R8, R0, 0x3, RZ, 0xc0, !PT ;  /* 0x0000000300087812 */ /* 0x000fc600078ec0ff */
[----:B------:R-:W1:Y:S01]  /*1560*/  LDC R15, c[0x0][0x21c] ;  /* 0x00008700ff0f7b82 */ /* 0x000e620000000800 */
[----:B------:R-:W-:Y:S02]  /*1570*/  ISETP.NE.AND P0, PT, R8, RZ, PT ;  /* 0x000000ff0800720c */ /* 0x000fe40003f05270 */
[----:B0-----:R-:W-:Y:S02]  /*1580*/  MOV R4, R20 ;  /* 0x0000001400047202 */ /* 0x001fe40000000f00 */
[----:B-1----:R-:W-:-:S09]  /*1590*/  MOV R0, R15 ;  /* 0x0000000f00007202 */ /* 0x002fd20000000f00 */
        /* <DEDUP_REMOVED lines=17> */
.L_x_2322:
[----:B------:R-:W-:Y:S05]  /*16b0*/  BSYNC B2 ;  /* 0x0000000000027941 */ /* 0x000fea0003800000 */
.L_x_2321:
[----:B------:R-:W-:-:S04]  /*16c0*/  PRMT R3, R3, 0x9910, RZ ;  /* 0x0000991003037816 */ /* 0x000fc800000000ff */
[----:B------:R-:W-:-:S13]  /*16d0*/  ISETP.NE.AND P0, PT, R3, RZ, PT ;  /* 0x000000ff0300720c */ /* 0x000fda0003f05270 */
[----:B------:R-:W-:Y:S05]  /*16e0*/  @!P0 BRA `(.L_x_2320) ;  /* 0x0000000000288947 */ /* 0x000fea0003800000 */
[----:B------:R-:W-:Y:S01]  /*16f0*/  IADD3 R3, P0, R17, -R8, RZ ;  /* 0x8000000811037210 */ /* 0x000fe20007f1e0ff */
[----:B------:R-:W-:-:S03]  /*1700*/  ULDC.64 UR4, c[0x0][0x218] ;  /* 0x0000860000047ab9 */ /* 0x000fc60000000a00 */
[----:B------:R-:W-:Y:S02]  /*1710*/  IADD3.X R0, RZ, -0x1, RZ, P0, !PT ;  /* 0xffffffffff007810 */ /* 0x000fe400007fe4ff */
[----:B------:R-:W-:-:S04]  /*1720*/  LEA R6, P0, R3, R18, 0x3 ;  /* 0x0000001203067211 */ /* 0x000fc800078018ff */
[----:B------:R-:W-:-:S06]  /*1730*/  LEA.HI.X R7, R3, R19, R0, 0x3, P0 ;  /* 0x0000001303077211 */ /* 0x000fcc00000f1c00 */
[----:B------:R-:W2:Y:S02]  /*1740*/  LDG.E.64 R6, desc[UR60][R6.64] ;  /* 0x0000003c06067981 */ /* 0x000ea4000c1e1b00 */
[----:B--2---:R-:W-:Y:S01]  /*1750*/  FMUL.FTZ R0, R6, UR5 ;  /* 0x0000000506007c20 */ /* 0x004fe20008410000 */
[----:B------:R-:W-:-:S03]  /*1760*/  FMUL.FTZ R3, R7, UR5 ;  /* 0x0000000507037c20 */ /* 0x000fc60008410000 */
[----:B------:R-:W-:Y:S01]  /*1770*/  FFMA.FTZ R0, R7, UR4, R0 ;  /* 0x0000000407007c23 */ /* 0x000fe20008010000 */
[----:B------:R-:W-:-:S07]  /*1780*/  FFMA.FTZ R4, R6, UR4, -R3 ;  /* 0x0000000406047c23 */ /* 0x000fce0008010803 */
.L_x_2320:
[----:B------:R-:W-:Y:S05]  /*1790*/  BSYNC B1 ;  /* 0x0000000000017941 */ /* 0x000fea0003800000 */
.L_x_2319:
[----:B------:R-:W0:Y:S01]  /*17a0*/  LDC R7, c[0x0][0x224] ;  /* 0x00008900ff077b82 */ /* 0x000e220000000800 */
[----:B------:R-:W-:-:S04]  /*17b0*/  IADD3 R3, P0, -R8, 0x4, RZ ;  /* 0x0000000408037810 */ /* 0x000fc80007f1e1ff */
[----:B------:R-:W-:Y:S02]  /*17c0*/  LEA R18, P1, R3, R18, 0x3 ;  /* 0x0000001203127211 */ /* 0x000fe400078218ff */
[----:B------:R-:W-:-:S04]  /*17d0*/  IADD3.X R5, RZ, -0x1, RZ, P0, !PT ;  /* 0xffffffffff057810 */ /* 0x000fc800007fe4ff */
[----:B------:R-:W-:Y:S02]  /*17e0*/  LEA.HI.X R19, R3, R19, R5, 0x3, P1 ;  /* 0x0000001303137211 */ /* 0x000fe400008f1c05 */
[----:B0-----:R-:W-:-:S07]  /*17f0*/  IADD3 R14, R8, -0x4, R7 ;  /* 0xfffffffc080e7810 */ /* 0x001fce0007ffe007 */
.L_x_2318:
[----:B------:R-:W-:Y:S05]  /*1800*/  BSYNC B0 ;  /* 0x0000000000007941 */ /* 0x000fea0003800000 */
.L_x_2317:
[----:B------:R-:W0:Y:S01]  /*1810*/  LDC.64 R12, c[0x0][0x238] ;  /* 0x00008e00ff0c7b82 */ /* 0x000e220000000a00 */
[----:B------:R-:W-:Y:S01]  /*1820*/  BSSY B0, `(.L_x_2323) ;  /* 0x0000031000007945 */ /* 0x000fe20003800000 */
[--C-:B------:R-:W-:Y:S01]  /*1830*/  IMAD.MOV.U32 R28, RZ, RZ, R20.reuse ;  /* 0x000000ffff1c7224 */ /* 0x100fe200078e0014 */
[----:B------:R-:W-:Y:S01]  /*1840*/  MOV R25, R15 ;  /* 0x0000000f00197202 */ /* 0x000fe20000000f00 */
[----:B------:R-:W-:Y:S01]  /*1850*/  IMAD.MOV.U32 R5, RZ, RZ, R20 ;  /* 0x000000ffff057224 */ /* 0x000fe200078e0014 */
[----:B------:R-:W-:-:S03]  /*1860*/  MOV R7, R20 ;  /* 0x0000001400077202 */ /* 0x000fc60000000f00 */
[----:B------:R-:W1:Y:S01]  /*1870*/  LDC R21, c[0x0][0x240] ;  /* 0x00009000ff157b82 */ /* 0x000e620000000800 */
[----:B0-----:R-:W-:-:S04]  /*1880*/  IMAD R12, R17, R12, RZ ;  /* 0x0000000c110c7224 */ /* 0x001fc800078e02ff */
[----:B------:R-:W-:-:S04]  /*1890*/  IMAD R12, R2, R13, R12 ;  /* 0x0000000d020c7224 */ /* 0x000fc800078e020c */
[----:B-1----:R-:W-:-:S05]  /*18a0*/  IMAD R29, R16, R21, R12 ;  /* 0x00000015101d7224 */ /* 0x002fca00078e020c */
[----:B------:R-:W-:-:S04]  /*18b0*/  LEA R3, R29, 0x3, 0x2 ;  /* 0x000000031d037811 */ /* 0x000fc800078e10ff */
[----:B------:R-:W-:Y:S02]  /*18c0*/  ISETP.GE.U32.AND P0, PT, R3, R14, PT ;  /* 0x0000000e0300720c */ /* 0x000fe40003f06070 */
[----:B------:R-:W-:-:S11]  /*18d0*/  MOV R3, R15 ;  /* 0x0000000f00037202 */ /* 0x000fd60000000f00 */
[----:B------:R-:W-:Y:S05]  /*18e0*/  @P0 BRA `(.L_x_2324) ;  /* 0x0000000000900947 */ /* 0x000fea0003800000 */
[----:B------:R-:W-:Y:S01]  /*18f0*/  BSSY B1, `(.L_x_2325) ;  /* 0x0000021000017945 */ /* 0x000fe20003800000 */
[----:B------:R-:W-:Y:S01]  /*1900*/  MOV R28, R4 ;  /* 0x00000004001c7202 */ /* 0x000fe20000000f00 */
[----:B------:R-:W-:Y:S01]  /*1910*/  IMAD.MOV.U32 R3, RZ, RZ, R15 ;  /* 0x000000ffff037224 */ /* 0x000fe200078e000f */
[-C--:B------:R-:W-:Y:S02]  /*1920*/  MOV R12, R20.reuse ;  /* 0x00000014000c7202 */ /* 0x080fe40000000f00 */
[----:B------:R-:W-:-:S07]  /*1930*/  MOV R24, R20 ;  /* 0x0000001400187202 */ /* 0x000fce0000000f00 */
.L_x_2326:
[----:B------:R-:W-:Y:S01]  /*1940*/  IMAD.WIDE.U32 R26, R29, 0x20, R18 ;  /* 0x000000201d1a7825 */ /* 0x000fe200078e0012 */
[----:B------:R-:W-:-:S04]  /*1950*/  ULDC UR4, c[0x0][0x22c] ;  /* 0x00008b0000047ab9 */ /* 0x000fc80000000800 */
[----:B------:R-:W2:Y:S04]  /*1960*/  LDG.E.128 R4, desc[UR60][R26.64] ;  /* 0x0000003c1a047981 */ /* 0x000ea8000c1e1d00 */
[----:B------:R-:W3:Y:S01]  /*1970*/  LDG.E.128 R8, desc[UR60][R26.64+0x10] ;  /* 0x0000103c1a087981 */ /* 0x000ee2000c1e1d00 */
[----:B------:R-:W-:-:S05]  /*1980*/  VIADD R29, R29, UR4 ;  /* 0x000000041d1d7c36 */ /* 0x000fca0008000000 */
[----:B------:R-:W-:-:S04]  /*1990*/  LEA R33, R29, 0x3, 0x2 ;  /* 0x000000031d217811 */ /* 0x000fc800078e10ff */
[----:B------:R-:W-:Y:S01]  /*19a0*/  ISETP.GE.U32.AND P0, PT, R33, R14, PT ;  /* 0x0000000e2100720c */ /* 0x000fe20003f06070 */
[-C--:B--2---:R-:W-:Y:S01]  /*19b0*/  FMUL.FTZ R31, R5, R0.reuse ;  /* 0x00000000051f7220 */ /* 0x084fe20000410000 */
[----:B------:R-:W-:Y:S01]  /*19c0*/  FMUL.FTZ R0, R4, R0 ;  /* 0x0000000004007220 */ /* 0x000fe20000410000 */
[-C--:B------:R-:W-:Y:S01]  /*19d0*/  FMUL.FTZ R30, R6, R15.reuse ;  /* 0x0000000f061e7220 */ /* 0x080fe20000410000 */
[----:B------:R-:W-:Y:S01]  /*19e0*/  FMUL.FTZ R33, R7, R15 ;  /* 0x0000000f07217220 */ /* 0x000fe20000410000 */
[-C--:B------:R-:W-:Y:S01]  /*19f0*/  FFMA.FTZ R4, R4, R28.reuse, -R31 ;  /* 0x0000001c04047223 */ /* 0x080fe2000001081f */
[----:B------:R-:W-:Y:S01]  /*1a00*/  FFMA.FTZ R0, R5, R28, R0 ;  /* 0x0000001c05007223 */ /* 0x000fe20000010000 */
[-C--:B------:R-:W-:Y:S01]  /*1a10*/  FFMA.FTZ R15, R7, R24.reuse, R30 ;  /* 0x00000018070f7223 */ /* 0x080fe2000001001e */
[----:B---3--:R-:W-:Y:S01]  /*1a20*/  FMUL.FTZ R5, R9, R3 ;  /* 0x0000000309057220 */ /* 0x008fe20000410000 */
[----:B------:R-:W-:Y:S01]  /*1a30*/  FMUL.FTZ R7, R11, R25 ;  /* 0x000000190b077220 */ /* 0x000fe20000410000 */
[----:B------:R-:W-:Y:S01]  /*1a40*/  FFMA.FTZ R33, R6, R24, -R33 ;  /* 0x0000001806217223 */ /* 0x000fe20000010821 */
[----:B------:R-:W-:Y:S01]  /*1a50*/  FMUL.FTZ R6, R8, R3 ;  /* 0x0000000308067220 */ /* 0x000fe20000410000 */
[----:B------:R-:W-:Y:S01]  /*1a60*/  FMUL.FTZ R24, R10, R25 ;  /* 0x000000190a187220 */ /* 0x000fe20000410000 */
[----:B------:R-:W-:Y:S01]  /*1a70*/  FFMA.FTZ R5, R8, R20, -R5 ;  /* 0x0000001408057223 */ /* 0x000fe20000010805 */
[----:B------:R-:W-:Y:S01]  /*1a80*/  FFMA.FTZ R10, R10, R12, -R7 ;  /* 0x0000000c0a0a7223 */ /* 0x000fe20000010807 */
        /* <DEDUP_REMOVED lines=8> */
.L_x_2325:
[----:B------:R-:W-:Y:S01]  /*1b10*/  MOV R7, R33 ;  /* 0x0000002100077202 */ /* 0x000fe20000000f00 */
[----:B------:R-:W-:-:S07]  /*1b20*/  IMAD.MOV.U32 R28, RZ, RZ, R10 ;  /* 0x000000ffff1c7224 */ /* 0x000fce00078e000a */
.L_x_2324:
[----:B------:R-:W-:Y:S05]  /*1b30*/  BSYNC B0 ;  /* 0x0000000000007941 */ /* 0x000fea0003800000 */
.L_x_2323:
[----:B------:R-:W-:Y:S01]  /*1b40*/  ISETP.NE.AND P0, PT, R13, RZ, PT ;  /* 0x000000ff0d00720c */ /* 0x000fe20003f05270 */
[----:B------:R-:W-:Y:S01]  /*1b50*/  BSSY B0, `(.L_x_2327) ;  /* 0x0000009000007945 */ /* 0x000fe20003800000 */
[----:B------:R-:W-:Y:S02]  /*1b60*/  ISETP.NE.AND P1, PT, R2, RZ, PT ;  /* 0x000000ff0200720c */ /* 0x000fe40003f25270 */
[----:B------:R-:W-:-:S11]  /*1b70*/  PRMT R6, RZ, 0x7610, R6 ;  /* 0x00007610ff067816 */ /* 0x000fd60000000006 */
[----:B------:R-:W-:Y:S05]  /*1b80*/  @P0 BRA P1, `(.L_x_2328) ;  /* 0x0000000000140947 */ /* 0x000fea0000800000 */
[----:B------:R-:W-:Y:S01]  /*1b90*/  ISETP.NE.AND P0, PT, R21, RZ, PT ;  /* 0x000000ff1500720c */ /* 0x000fe20003f05270 */
[----:B------:R-:W-:-:S12]  /*1ba0*/  HFMA2.MMA R6, -RZ, RZ, 0, 5.9604644775390625e-08 ;  /* 0x00000001ff067435 */ /* 0x000fd800000001ff */
[----:B------:R-:W-:-:S04]  /*1bb0*/  @P0 ISETP.NE.AND P1, PT, R16, RZ, PT ;  /* 0x000000ff1000020c */ /* 0x000fc80003f25270 */
[----:B------:R-:W-:-:S04]  /*1bc0*/  @P0 SEL R8, RZ, 0x1, P1 ;  /* 0x00000001ff080807 */ /* 0x000fc80000800000 */
[----:B------:R-:W-:-:S07]  /*1bd0*/  @P0 PRMT R6, R8, 0x7610, R6 ;  /* 0x0000761008060816 */ /* 0x000fce0000000006 */
.L_x_2328:
[----:B------:R-:W-:Y:S05]  /*1be0*/  BSYNC B0 ;  /* 0x0000000000007941 */ /* 0x000fea0003800000 */
.L_x_2327:
        /* <DEDUP_REMOVED lines=15> */
.L_x_2330:
[----:B------:R-:W-:Y:S05]  /*1ce0*/  BSYNC B0 ;  /* 0x0000000000007941 */ /* 0x000fea0003800000 */
.L_x_2329:
[-C--:B------:R-:W-:Y:S01]  /*1cf0*/  FMUL.FTZ R6, R7, R0.reuse ;  /* 0x0000000007067220 */ /* 0x080fe20000410000 */
[C---:B------:R-:W-:Y:S01]  /*1d00*/  FMUL.FTZ R0, R15.reuse, R0 ;  /* 0x000000000f007220 */ /* 0x040fe20000410000 */
[----:B------:R-:W-:Y:S01]  /*1d10*/  HFMA2.MMA R27, -RZ, RZ, 0, 0 ;  /* 0x00000000ff1b7435 */ /* 0x000fe200000001ff */
[----:B------:R-:W-:Y:S01]  /*1d20*/  MOV R30, RZ ;  /* 0x000000ff001e7202 */ /* 0x000fe20000000f00 */
        /* <DEDUP_REMOVED lines=11> */
.L_x_2315:
        /* <DEDUP_REMOVED lines=8> */
[----:B------:R-:W-:Y:S02]  /*1e60*/  ULDC UR4, c[0x0][0x22c] ;  /* 0x00008b0000047ab9 */ /* 0x000fe40000000800 */
[----:B------:R-:W-:-:S04]  /*1e70*/  IMAD.U32 R6, RZ, RZ, UR4 ;  /* 0x00000004ff067e24 */ /* 0x000fc8000f8e00ff */
[----:B------:R-:W-:Y:S01]  /*1e80*/  IMAD R9, R6, 0x3, R5 ;  /* 0x0000000306097824 */ /* 0x000fe200078e0205 */
[----:B------:R-:W1:Y:S01]  /*1e90*/  LDC R16, c[0x0][0x21c] ;  /* 0x00008700ff107b82 */ /* 0x000e620000000800 */
[----:B0-----:R-:W-:Y:S02]  /*1ea0*/  MOV R3, R7 ;  /* 0x0000000700037202 */ /* 0x001fe40000000f00 */
[----:B-1----:R-:W-:Y:S01]  /*1eb0*/  MOV R4, R16 ;  /* 0x0000001000047202 */ /* 0x002fe20000000f00 */
        /* <DEDUP_REMOVED lines=8> */
[----:B------:R-:W-:Y:S01]  /*1f40*/  MOV R21, R16 ;  /* 0x0000001000157202 */ /* 0x000fe20000000f00 */
[----:B------:R-:W-:Y:S01]  /*1f50*/  IMAD.MOV.U32 R38, RZ, RZ, R7 ;  /* 0x000000ffff267224 */ /* 0x000fe200078e0007 */
[----:B------:R-:W-:Y:S02]  /*1f60*/  MOV R32, R7 ;  /* 0x0000000700207202 */ /* 0x000fe40000000f00 */
[----:B------:R-:W-:-:S02]  /*1f70*/  CS2R R30, SRZ ;  /* 0x00000000001e7805 */ /* 0x000fc4000001ff00 */
[----:B------:R-:W-:Y:S02]  /*1f80*/  MOV R34, R7 ;  /* 0x0000000700227202 */ /* 0x000fe40000000f00 */
[----:B------:R-:W-:Y:S02]  /*1f90*/  CS2R R28, SRZ ;  /* 0x00000000001c7805 */ /* 0x000fe4000001ff00 */
[-C--:B------:R-:W-:Y:S02]  /*1fa0*/  MOV R35, R16.reuse ;  /* 0x0000001000237202 */ /* 0x080fe40000000f00 */
[----:B------:R-:W-:Y:S02]  /*1fb0*/  CS2R R26, SRZ ;  /* 0x00000000001a7805 */ /* 0x000fe4000001ff00 */
[----:B------:R-:W-:Y:S02]  /*1fc0*/  MOV R39, R16 ;  /* 0x0000001000277202 */ /* 0x000fe40000000f00 */
[----:B------:R-:W-:-:S02]  /*1fd0*/  CS2R R24, SRZ ;  /* 0x0000000000187805 */ /* 0x000fc4000001ff00 */
[----:B------:R-:W-:Y:S02]  /*1fe0*/  MOV R40, R7 ;  /* 0x0000000700287202 */ /* 0x000fe40000000f00 */
[----:B------:R-:W-:Y:S02]  /*1ff0*/  CS2R R14, SRZ ;  /* 0x00000000000e7805 */ /* 0x000fe4000001ff00 */
[----:B------:R-:W-:Y:S02]  /*2000*/  CS2R R12, SRZ ;  /* 0x00000000000c7805 */ /* 0x000fe4000001ff00 */
[----:B------:R-:W-:Y:S02]  /*2010*/  CS2R R10, SRZ ;  /* 0x00000000000a7805 */ /* 0x000fe4000001ff00 */
[----:B------:R-:W-:Y:S01]  /*2020*/  CS2R R8, SRZ ;  /* 0x0000000000087805 */ /* 0x000fe2000001ff00 */
[----:B------:R-:W-:Y:S06]  /*2030*/  @P0 BRA `(.L_x_2334) ;  /* 0x0000004400840947 */ /* 0x000fec0003800000 */
[----:B------:R-:W0:Y:S01]  /*2040*/  LDC.64 R36, c[0x0][0x260] ;  /* 0x00009800ff247b82 */ /* 0x000e220000000a00 */
[----:B------:R-:W-:Y:S01]  /*2050*/  BSSY B1, `(.L_x_2334) ;  /* 0x000045f000017945 */ /* 0x000fe20003800000 */
[----:B------:R-:W-:Y:S01]  /*2060*/  ISETP.NE.AND P0, PT, R44, RZ, PT ;  /* 0x000000ff2c00720c */ /* 0x000fe20003f05270 */
[--C-:B------:R-:W-:Y:S01]  /*2070*/  IMAD.MOV.U32 R43, RZ, RZ, R16.reuse ;  /* 0x000000ffff2b7224 */ /* 0x100fe200078e0010 */
[-C--:B------:R-:W-:Y:S01]  /*2080*/  MOV R41, R16.reuse ;  /* 0x0000001000297202 */ /* 0x080fe20000000f00 */
[----:B------:R-:W-:Y:S01]  /*2090*/  IMAD.MOV.U32 R33, RZ, RZ, R16 ;  /* 0x000000ffff217224 */ /* 0x000fe200078e0010 */
        /* <DEDUP_REMOVED lines=9> */
.L_x_2339:
        /* <DEDUP_REMOVED lines=54> */
[----:B------:R-:W-:Y:S01]  /*2490*/  IMAD.MOV.U32 R9, RZ, RZ, R5 ;  /* 0x000000ffff097224 */ /* 0x000fe200078e0005 */
[----:B0-----:R-:W-:-:S03]  /*24a0*/  ISETP.NE.AND P1, PT, R36, 0x1, PT ;  /* 0x000000012400780c */ /* 0x001fc60003f25270 */
        /* <DEDUP_REMOVED lines=236> */
[----:B------:R-:W-:Y:S01]  /*3370*/  @P1 SHF.R.U32.HI R8, RZ, R9, R8 ;  /* 0x00000009ff081219 */ /* 0x000fe20000011608 */
[----:B------:R-:W-:-:S04]  /*3380*/  IMAD R9, R10, UR36, R15 ;  /* 0x000000240a097c24 */ /* 0x000fc8000f8e020f */
[----:B------:R-:W-:Y:S02]  /*3390*/  @P1 IMAD.MOV R10, RZ, RZ, -R8 ;  /* 0x000000ffff0a1224 */ /* 0x000fe400078e0a08 */
[----:B------:R-:W-:Y:S02]  /*33a0*/  IMAD R6, R9, UR28, R6 ;  /* 0x0000001c09067c24 */ /* 0x000fe4000f8e0206 */
[----:B-1----:R-:W-:-:S04]  /*33b0*/  @P1 IMAD R11, R10, R13, R11 ;  /* 0x0000000d0a0b1224 */ /* 0x002fc800078e020b */
[----:B--2---:R-:W-:-:S07]  /*33c0*/  @P1 IMAD R6, R11, R12, R6 ;  /* 0x0000000c0b061224 */ /* 0x004fce00078e0206 */
.L_x_2335:
[----:B------:R-:W-:Y:S01]  /*33d0*/  LOP3.LUT R9, R6, 0xfffffff0, RZ, 0xc0, !PT ;  /* 0xfffffff006097812 */ /* 0x000fe200078ec0ff */
[----:B------:R-:W-:-:S03]  /*33e0*/  ULDC UR36, c[0x0][0x22c] ;  /* 0x00008b0000247ab9 */ /* 0x000fc60000000800 */
[----:B------:R-:W-:-:S04]  /*33f0*/  IADD3 R8, P1, R18, R9, RZ ;  /* 0x0000000912087210 */ /* 0x000fc80007f3e0ff */
[----:B------:R-:W-:-:S06]  /*3400*/  IADD3.X R9, RZ, R19, RZ, P1, !PT ;  /* 0x00000013ff097210 */ /* 0x000fcc0000ffe4ff */
[----:B------:R-:W5:Y:S01]  /*3410*/  LDG.E.128 R8, desc[UR60][R8.64] ;  /* 0x0000003c08087981 */ /* 0x000f62000c1e1d00 */
[----:B------:R-:W-:-:S05]  /*3420*/  MOV R6, UR36 ;  /* 0x0000002400067c02 */ /* 0x000fca0008000f00 */
[----:B------:R-:W-:Y:S01]  /*3430*/  IMAD.IADD R5, R5, 0x1, R6 ;  /* 0x0000000105057824 */ /* 0x000fe200078e0206 */
[----:B------:R-:W-:Y:S06]  /*3440*/  @!P0 BRA `(.L_x_2336) ;  /* 0x0000000c00d48947 */ /* 0x000fec0003800000 */
[----:B------:R-:W-:Y:S01]  /*3450*/  HFMA2.MMA R12, -RZ, RZ, 0, 0 ;  /* 0x00000000ff0c7435 */ /* 0x000fe200000001ff */
[----:B------:R-:W-:Y:S02]  /*3460*/  MOV R13, R5 ;  /* 0x00000005000d7202 */ /* 0x000fe40000000f00 */
[----:B0-----:R-:W-:-:S07]  /*3470*/  ISETP.NE.AND P1, PT, R36, 0x1, PT ;  /* 0x000000012400780c */ /* 0x001fce0003f25270 */
[----:B------:R-:W-:-:S05]  /*3480*/  IMAD.HI.U32 R0, R5, UR30, R12 ;  /* 0x0000001e05007c27 */ /* 0x000fca000f8e000c */
[----:B------:R-:W-:-:S05]  /*3490*/  SHF.R.U32.HI R14, RZ, UR31, R0 ;  /* 0x0000001fff0e7c19 */ /* 0x000fca0008011600 */
[----:B------:R-:W-:-:S04]  /*34a0*/  IMAD.MOV R0, RZ, RZ, -R14 ;  /* 0x000000ffff007224 */ /* 0x000fc800078e0a0e */
[----:B------:R-:W-:-:S04]  /*34b0*/  IMAD R0, R37, R0, R5 ;  /* 0x0000000025007224 */ /* 0x000fc800078e0205 */
[----:B------:R-:W-:Y:S01]  /*34c0*/  IMAD R0, R0, UR54, RZ ;  /* 0x0000003600007c24 */ /* 0x000fe2000f8e02ff */
        /* <DEDUP_REMOVED lines=11> */
[----:B------:R-:W-:Y:S02]  /*3580*/  MOV R13, R15 ;  /* 0x0000000f000d7202 */ /* 0x000fe40000000f00 */
        /* <DEDUP_REMOVED lines=218> */
[----:B------:R-:W-:-:S04]  /*4330*/  IADD3 R14, -R15, RZ, RZ ;  /* 0x000000ff0f0e7210 */ /* 0x000fc80007ffe1ff */
[----:B------:R-:W-:Y:S01]  /*4340*/  @P1 SHF.R.U32.HI R12, RZ, R13, R12 ;  /* 0x0000000dff0c1219 */ /* 0x000fe2000001160c */
[----:B------:R-:W-:-:S03]  /*4350*/  IMAD R13, R14, UR36, R25 ;  /* 0x000000240e0d7c24 */ /* 0x000fc6000f8e0219 */
[----:B------:R-:W-:Y:S01]  /*4360*/  @P1 IADD3 R14, -R12, RZ, RZ ;  /* 0x000000ff0c0e1210 */ /* 0x000fe20007ffe1ff */
[----:B------:R-:W-:-:S04]  /*4370*/  IMAD R0, R13, UR28, R0 ;  /* 0x0000001c0d007c24 */ /* 0x000fc8000f8e0200 */
[----:B-1----:R-:W-:-:S04]  /*4380*/  @P1 IMAD R15, R27, R14, R15 ;  /* 0x0000000e1b0f1224 */ /* 0x002fc800078e020f */
[----:B--2---:R-:W-:-:S07]  /*4390*/  @P1 IMAD R0, R15, R24, R0 ;  /* 0x000000180f001224 */ /* 0x004fce00078e0200 */
.L_x_2336:
[----:B------:R-:W-:-:S04]  /*43a0*/  LOP3.LUT R13, R0, 0xfffffff0, RZ, 0xc0, !PT ;  /* 0xfffffff0000d7812 */ /* 0x000fc800078ec0ff */
[----:B------:R-:W-:-:S05]  /*43b0*/  IADD3 R12, P1, R18, R13, RZ ;  /* 0x0000000d120c7210 */ /* 0x000fca0007f3e0ff */
[----:B------:R-:W-:-:S06]  /*43c0*/  IMAD.X R13, RZ, RZ, R19, P1 ;  /* 0x000000ffff0d7224 */ /* 0x000fcc00008e0613 */
[----:B------:R-:W5:Y:S01]  /*43d0*/  LDG.E.128 R12, desc[UR60][R12.64] ;  /* 0x0000003c0c0c7981 */ /* 0x000f62000c1e1d00 */
[----:B------:R-:W-:Y:S01]  /*43e0*/  IADD3 R5, R5, R6, RZ ;  /* 0x0000000605057210 */ /* 0x000fe20007ffe0ff */
[----:B------:R-:W-:Y:S01]  /*43f0*/  IMAD.MOV.U32 R28, RZ, RZ, RZ ;  /* 0x000000ffff1c7224 */ /* 0x000fe200078e00ff */
[----:B------:R-:W-:Y:S01]  /*4400*/  MOV R0, RZ ;  /* 0x000000ff00007202 */ /* 0x000fe20000000f00 */
        /* <DEDUP_REMOVED lines=234> */
[----:B------:R-:W-:Y:S02]  /*52b0*/  SHF.R.U32.HI R27, RZ, UR27, R26 ;  /* 0x0000001bff1b7c19 */ /* 0x000fe4000801161a */
[----:B------:R-:W-:-:S05]  /*52c0*/  @P1 MOV R26, RZ ;  /* 0x000000ff001a1202 */ /* 0x000fca0000000f00 */
[----:B------:R-:W1:Y:S08]  /*52d0*/  @P1 LDC R31, c[0x0][0x384] ;  /* 0x0000e100ff1f1b82 */ /* 0x000e700000000800 */
[----:B------:R-:W2:Y:S01]  /*52e0*/  @P1 LDC R30, c[0x0][0x3f0] ;  /* 0x0000fc00ff1e1b82 */ /* 0x000ea20000000800 */
[----:B0-----:R-:W-:-:S04]  /*52f0*/  @P1 IMAD.HI.U32 R24, R27, R24, R26 ;  /* 0x000000181b181227 */ /* 0x001fc800078e001a */
[----:B------:R-:W-:Y:S01]  /*5300*/  IMAD.MOV R26, RZ, RZ, -R27 ;  /* 0x000000ffff1a7224 */ /* 0x000fe200078e0a1b */
[----:B------:R-:W-:-:S03]  /*5310*/  @P1 SHF.R.U32.HI R24, RZ, R25, R24 ;  /* 0x00000019ff181219 */ /* 0x000fc60000011618 */
[----:B------:R-:W-:Y:S01]  /*5320*/  IMAD R25, R26, UR36, R29 ;  /* 0x000000241a197c24 */ /* 0x000fe2000f8e021d */
[----:B------:R-:W-:-:S03]  /*5330*/  @P1 IADD3 R26, -R24, RZ, RZ ;  /* 0x000000ff181a1210 */ /* 0x000fc60007ffe1ff */
[----:B------:R-:W-:Y:S02]  /*5340*/  IMAD R28, R25, UR28, R28 ;  /* 0x0000001c191c7c24 */ /* 0x000fe4000f8e021c */
[----:B-1----:R-:W-:-:S04]  /*5350*/  @P1 IMAD R27, R31, R26, R27 ;  /* 0x0000001a1f1b1224 */ /* 0x002fc800078e021b */
[----:B--2---:R-:W-:-:S07]  /*5360*/  @P1 IMAD R28, R27, R30, R28 ;  /* 0x0000001e1b1c1224 */ /* 0x004fce00078e021c */
.L_x_2337:
[----:B------:R-:W-:-:S04]  /*5370*/  LOP3.LUT R25, R28, 0xfffffff0, RZ, 0xc0, !PT ;  /* 0xfffffff01c197812 */ /* 0x000fc800078ec0ff */
[----:B------:R-:W-:-:S04]  /*5380*/  IADD3 R24, P1, R18, R25, RZ ;  /* 0x0000001912187210 */ /* 0x000fc80007f3e0ff */
[----:B------:R-:W-:-:S06]  /*5390*/  IADD3.X R25, RZ, R19, RZ, P1, !PT ;  /* 0x00000013ff197210 */ /* 0x000fcc0000ffe4ff */
[----:B------:R-:W5:Y:S01]  /*53a0*/  LDG.E.128 R24, desc[UR60][R24.64] ;  /* 0x0000003c18187981 */ /* 0x000f62000c1e1d00 */
[----:B------:R-:W-:Y:S01]  /*53b0*/  IADD3 R5, R5, R6, RZ ;  /* 0x0000000605057210 */ /* 0x000fe20007ffe0ff */
[----:B------:R-:W-:Y:S06]  /*53c0*/  @!P0 BRA `(.L_x_2338) ;  /* 0x0000000c00d48947 */ /* 0x000fec0003800000 */
[----:B------:R-:W-:Y:S01]  /*53d0*/  MOV R29, R5 ;  /* 0x00000005001d7202 */ /* 0x000fe20000000f00 */
[----:B------:R-:W-:Y:S01]  /*53e0*/  IMAD.MOV.U32 R28, RZ, RZ, RZ ;  /* 0x000000ffff1c7224 */ /* 0x000fe200078e00ff */
[----:B0-----:R-:W-:-:S03]  /*53f0*/  ISETP.NE.AND P1, PT, R36, 0x1, PT ;  /* 0x000000012400780c */ /* 0x001fc60003f25270 */
[----:B------:R-:W-:-:S05]  /*5400*/  IMAD.HI.U32 R0, R5, UR30, R28 ;  /* 0x0000001e05007c27 */ /* 0x000fca000f8e001c */
[----:B------:R-:W-:-:S04]  /*5410*/  SHF.R.U32.HI R30, RZ, UR31, R0 ;  /* 0x0000001fff1e7c19 */ /* 0x000fc80008011600 */
[----:B------:R-:W-:-:S05]  /*5420*/  IADD3 R0, -R30, RZ, RZ ;  /* 0x000000ff1e007210 */ /* 0x000fca0007ffe1ff */
[----:B------:R-:W-:-:S04]  /*5430*/  IMAD R0, R37, R0, R5 ;  /* 0x0000000025007224 */ /* 0x000fc800078e0205 */
[----:B------:R-:W-:Y:S01]  /*5440*/  IMAD R0, R0, UR54, RZ ;  /* 0x0000003600007c24 */ /* 0x000fe2000f8e02ff */
        /* <DEDUP_REMOVED lines=237> */
.L_x_2338:
[----:B------:R-:W-:Y:S01]  /*6320*/  LOP3.LUT R29, R0, 0xfffffff0, RZ, 0xc0, !PT ;  /* 0xfffffff0001d7812 */ /* 0x000fe200078ec0ff */
[----:B-----5:R-:W-:Y:S01]  /*6330*/  FMUL.FTZ R45, R9, R39 ;  /* 0x00000027092d7220 */ /* 0x020fe20000410000 */
[----:B------:R-:W-:Y:S01]  /*6340*/  FMUL.FTZ R47, R11, R35 ;  /* 0x000000230b2f7220 */ /* 0x000fe20000410000 */
[----:B------:R-:W-:Y:S01]  /*6350*/  IADD3 R5, R5, R6, RZ ;  /* 0x0000000605057210 */ /* 0x000fe20007ffe0ff */
[----:B------:R-:W-:Y:S01]  /*6360*/  ULDC UR4, c[0x0][0x224] ;  /* 0x0000890000047ab9 */ /* 0x000fe20000000800 */
[----:B------:R-:W-:-:S04]  /*6370*/  IADD3 R28, P1, R18, R29, RZ ;  /* 0x0000001d121c7210 */ /* 0x000fc80007f3e0ff */
[----:B------:R-:W-:-:S06]  /*6380*/  IADD3.X R29, RZ, R19, RZ, P1, !PT ;  /* 0x00000013ff1d7210 */ /* 0x000fcc0000ffe4ff */
[----:B------:R-:W2:Y:S01]  /*6390*/  LDG.E.128 R28, desc[UR60][R28.64] ;  /* 0x0000003c1c1c7981 */ /* 0x000ea2000c1e1d00 */
[C---:B------:R-:W-:Y:S01]  /*63a0*/  FMUL.FTZ R0, R8.reuse, R39 ;  /* 0x0000002708007220 */ /* 0x040fe20000410000 */
[----:B------:R-:W-:Y:S01]  /*63b0*/  FFMA.FTZ R44, R8, R40, -R45 ;  /* 0x00000028082c7223 */ /* 0x000fe2000001082d */
[----:B------:R-:W-:Y:S01]  /*63c0*/  FFMA.FTZ R45, R10, R38, -R47 ;  /* 0x000000260a2d7223 */ /* 0x000fe2000001082f */
[-C--:B------:R-:W-:Y:S01]  /*63d0*/  FMUL.FTZ R47, R13, R33.reuse ;  /* 0x000000210d2f7220 */ /* 0x080fe20000410000 */
[----:B------:R-:W-:Y:S01]  /*63e0*/  FFMA.FTZ R39, R9, R40, R0 ;  /* 0x0000002809277223 */ /* 0x000fe20000010000 */
[----:B------:R-:W-:Y:S01]  /*63f0*/  FMUL.FTZ R0, R12, R33 ;  /* 0x000000210c007220 */ /* 0x000fe20000410000 */
[----:B------:R-:W-:Y:S02]  /*6400*/  IMAD R51, R6, 0x3, R5 ;  /* 0x0000000306337824 */ /* 0x000fe400078e0205 */
[----:B------:R-:W-:Y:S01]  /*6410*/  FMUL.FTZ R46, R10, R35 ;  /* 0x000000230a2e7220 */ /* 0x000fe20000410000 */
[----:B------:R-:W-:Y:S01]  /*6420*/  FMUL.FTZ R49, R15, R21 ;  /* 0x000000150f317220 */ /* 0x000fe20000410000 */
[----:B------:R-:W-:Y:S01]  /*6430*/  FFMA.FTZ R33, R13, R34, R0 ;  /* 0x000000220d217223 */ /* 0x000fe20000010000 */
[----:B------:R-:W-:-:S02]  /*6440*/  IMAD.U32 R0, RZ, RZ, UR4 ;  /* 0x00000004ff007e24 */ /* 0x000fc4000f8e00ff */
[----:B------:R-:W-:Y:S01]  /*6450*/  FFMA.FTZ R35, R11, R38, R46 ;  /* 0x000000260b237223 */ /* 0x000fe2000001002e */
[----:B------:R-:W-:Y:S01]  /*6460*/  FFMA.FTZ R46, R12, R34, -R47 ;  /* 0x000000220c2e7223 */ /* 0x000fe2000001082f */
[C---:B------:R-:W-:Y:S01]  /*6470*/  FFMA.FTZ R47, R14.reuse, R32, -R49 ;  /* 0x000000200e2f7223 */ /* 0x040fe20000010831 */
[----:B------:R-:W-:Y:S01]  /*6480*/  FMUL.FTZ R38, R14, R21 ;  /* 0x000000150e267220 */ /* 0x000fe20000410000 */
[----:B------:R-:W-:Y:S01]  /*6490*/  ISETP.GE.U32.AND P1, PT, R51, R0, PT ;  /* 0x000000003300720c */ /* 0x000fe20003f26070 */
[----:B------:R-:W-:Y:S01]  /*64a0*/  FMUL.FTZ R49, R25, R41 ;  /* 0x0000002919317220 */ /* 0x000fe20000410000 */
[-C--:B------:R-:W-:Y:S01]  /*64b0*/  FMUL.FTZ R34, R26, R43.reuse ;  /* 0x0000002b1a227220 */ /* 0x080fe20000410000 */
[----:B------:R-:W-:Y:S01]  /*64c0*/  FMUL.FTZ R43, R27, R43 ;  /* 0x0000002b1b2b7220 */ /* 0x000fe20000410000 */
[----:B------:R-:W-:Y:S01]  /*64d0*/  FFMA.FTZ R21, R15, R32, R38 ;  /* 0x000000200f157223 */ /* 0x000fe20000010026 */
[C---:B------:R-:W-:Y:S01]  /*64e0*/  FFMA.FTZ R48, R24.reuse, R20, -R49 ;  /* 0x0000001418307223 */ /* 0x040fe20000010831 */
[----:B------:R-:W-:Y:S01]  /*64f0*/  FMUL.FTZ R32, R24, R41 ;  /* 0x0000002918207220 */ /* 0x000fe20000410000 */
[-C--:B------:R-:W-:Y:S01]  /*6500*/  FFMA.FTZ R49, R26, R42.reuse, -R43 ;  /* 0x0000002a1a317223 */ /* 0x080fe2000001082b */
[----:B------:R-:W-:Y:S01]  /*6510*/  FFMA.FTZ R43, R27, R42, R34 ;  /* 0x0000002a1b2b7223 */ /* 0x000fe20000010022 */
[----:B------:R-:W-:Y:S01]  /*6520*/  MOV R40, R44 ;  /* 0x0000002c00287202 */ /* 0x000fe20000000f00 */
[----:B------:R-:W-:Y:S01]  /*6530*/  FFMA.FTZ R41, R25, R20, R32 ;  /* 0x0000001419297223 */ /* 0x000fe20000010020 */
[----:B------:R-:W-:Y:S01]  /*6540*/  MOV R38, R45 ;  /* 0x0000002d00267202 */ /* 0x000fe20000000f00 */
[----:B------:R-:W-:Y:S01]  /*6550*/  IMAD.MOV.U32 R32, RZ, RZ, R47 ;  /* 0x000000ffff207224 */ /* 0x000fe200078e002f */
[----:B------:R-:W-:-:S02]  /*6560*/  MOV R34, R46 ;  /* 0x0000002e00227202 */ /* 0x000fc40000000f00 */
[----:B------:R-:W-:Y:S02]  /*6570*/  MOV R20, R48 ;  /* 0x0000003000147202 */ /* 0x000fe40000000f00 */
[----:B------:R-:W-:Y:S01]  /*6580*/  MOV R42, R49 ;  /* 0x00000031002a7202 */ /* 0x000fe20000000f00 */
[----:B--2---:R-:W-:Y:S01]  /*6590*/  FMUL.FTZ R51, R29, R16 ;  /* 0x000000101d337220 */ /* 0x004fe20000410000 */
[----:B------:R-:W-:Y:S01]  /*65a0*/  FMUL.FTZ R53, R31, R4 ;  /* 0x000000041f357220 */ /* 0x000fe20000410000 */
[----:B------:R-:W-:Y:S01]  /*65b0*/  FMUL.FTZ R16, R28, R16 ;  /* 0x000000101c107220 */ /* 0x000fe20000410000 */
[----:B------:R-:W-:Y:S01]  /*65c0*/  FMUL.FTZ R4, R30, R4 ;  /* 0x000000041e047220 */ /* 0x000fe20000410000 */
[----:B------:R-:W-:Y:S01]  /*65d0*/  FFMA.FTZ R50, R28, R7, -R51 ;  /* 0x000000071c327223 */ /* 0x000fe20000010833 */
[----:B------:R-:W-:Y:S01]  /*65e0*/  FFMA.FTZ R53, R30, R3, -R53 ;  /* 0x000000031e357223 */ /* 0x000fe20000010835 */
[----:B------:R-:W-:Y:S01]  /*65f0*/  FFMA.FTZ R16, R29, R7, R16 ;  /* 0x000000071d107223 */ /* 0x000fe20000010010 */
[----:B------:R-:W-:-:S02]  /*6600*/  FFMA.FTZ R4, R31, R3, R4 ;  /* 0x000000031f047223 */ /* 0x000fc40000010004 */
[----:B------:R-:W-:Y:S01]  /*6610*/  MOV R7, R50 ;  /* 0x0000003200077202 */ /* 0x000fe20000000f00 */
[----:B------:R-:W-:Y:S01]  /*6620*/  IMAD.MOV.U32 R3, RZ, RZ, R53 ;  /* 0x000000ffff037224 */ /* 0x000fe200078e0035 */
[----:B------:R-:W-:Y:S06]  /*6630*/  @!P1 BRA `(.L_x_2339) ;  /* 0xffffffb800bc9947 */ /* 0x000fec000383ffff */
[----:B------:R-:W-:Y:S05]  /*6640*/  BSYNC B1 ;  /* 0x0000000000017941 */ /* 0x000fea0003800000 */
.L_x_2334:
[----:B------:R-:W-:Y:S05]  /*6650*/  BSYNC B0 ;  /* 0x0000000000007941 */ /* 0x000fea0003800000 */
.L_x_2333:
        /* <DEDUP_REMOVED lines=8> */
[----:B------:R-:W-:Y:S01]  /*66e0*/  ULDC.64 UR4, c[0x0][0x268] ;  /* 0x00009a0000047ab9 */ /* 0x000fe20000000a00 */
[----:B------:R-:W-:Y:S02]  /*66f0*/  MOV R9, R5 ;  /* 0x0000000500097202 */ /* 0x000fe40000000f00 */
[----:B------:R-:W-:Y:S01]  /*6700*/  ISETP.NE.AND P2, PT, R44, 0x1, PT ;  /* 0x000000012c00780c */ /* 0x000fe20003f45270 */
        /* <DEDUP_REMOVED lines=242> */
[----:B0-----:R-:W-:Y:S01]  /*7630*/  IMAD.HI.U32 R36, R9, UR4, R8 ;  /* 0x0000000409247c27 */ /* 0x001fe2000f8e0008 */
[----:B------:R-:W-:-:S04]  /*7640*/  ULDC UR4, c[0x0][0x36c] ;  /* 0x0000db0000047ab9 */ /* 0x000fc80000000800 */
[----:B------:R-:W-:-:S05]  /*7650*/  SHF.R.U32.HI R37, RZ, UR5, R36 ;  /* 0x00000005ff257c19 */ /* 0x000fca0008011624 */
[----:B------:R-:W-:-:S04]  /*7660*/  IMAD.MOV R8, RZ, RZ, -R37 ;  /* 0x000000ffff087224 */ /* 0x000fc800078e0a25 */
[----:B------:R-:W-:Y:S01]  /*7670*/  IMAD R8, R8, UR4, R9 ;  /* 0x0000000408087c24 */ /* 0x000fe2000f8e0209 */
[----:B------:R-:W-:-:S03]  /*7680*/  ULDC UR4, c[0x0][0x3e8] ;  /* 0x0000fa0000047ab9 */ /* 0x000fc60000000800 */
[----:B------:R-:W-:Y:S01]  /*7690*/  IMAD R45, R8, UR4, R45 ;  /* 0x00000004082d7c24 */ /* 0x000fe2000f8e022d */
[----:B------:R-:W-:Y:S06]  /*76a0*/  @!P2 BRA `(.L_x_2342) ;  /* 0x00000000004ca947 */ /* 0x000fec0003800000 */
[----:B------:R-:W-:Y:S01]  /*76b0*/  ISETP.NE.AND P2, PT, R44, 0x18, PT ;  /* 0x000000182c00780c */ /* 0x000fe20003f45270 */
[----:B------:R-:W-:Y:S01]  /*76c0*/  HFMA2.MMA R36, -RZ, RZ, 0, 0 ;  /* 0x00000000ff247435 */ /* 0x000fe200000001ff */
[----:B------:R-:W-:Y:S01]  /*76d0*/  ULDC.64 UR6, c[0x0][0x378] ;  /* 0x0000de0000067ab9 */ /* 0x000fe20000000a00 */
[----:B------:R-:W-:-:S08]  /*76e0*/  ULDC UR4, c[0x0][0x380] ;  /* 0x0000e00000047ab9 */ /* 0x000fd00000000800 */
[----:B------:R-:W-:Y:S02]  /*76f0*/  IMAD.HI.U32 R10, R37, UR7, R36 ;  /* 0x00000007250a7c27 */ /* 0x000fe4000f8e0024 */
[----:B------:R-:W0:Y:S03]  /*7700*/  @P2 LDC.64 R8, c[0x0][0x388] ;  /* 0x0000e200ff082b82 */ /* 0x000e260000000a00 */
[----:B------:R-:W-:Y:S01]  /*7710*/  SHF.R.U32.HI R11, RZ, UR4, R10 ;  /* 0x00000004ff0b7c19 */ /* 0x000fe2000801160a */
[----:B------:R-:W-:Y:S01]  /*7720*/  ULDC UR4, c[0x0][0x3ec] ;  /* 0x0000fb0000047ab9 */ /* 0x000fe20000000800 */
[----:B------:R-:W-:Y:S02]  /*7730*/  @P2 MOV R10, RZ ;  /* 0x000000ff000a2202 */ /* 0x000fe40000000f00 */
[C---:B------:R-:W-:Y:S01]  /*7740*/  IADD3 R47, -R11.reuse, RZ, RZ ;  /* 0x000000ff0b2f7210 */ /* 0x040fe20007ffe1ff */
[----:B------:R-:W1:Y:S08]  /*7750*/  @P2 LDC R46, c[0x0][0x384] ;  /* 0x0000e100ff2e2b82 */ /* 0x000e700000000800 */
[----:B------:R-:W2:Y:S01]  /*7760*/  @P2 LDC R36, c[0x0][0x3f0] ;  /* 0x0000fc00ff242b82 */ /* 0x000ea20000000800 */
[----:B0-----:R-:W-:-:S05]  /*7770*/  @P2 IMAD.HI.U32 R8, R11, R8, R10 ;  /* 0x000000080b082227 */ /* 0x001fca00078e000a */
[----:B------:R-:W-:Y:S01]  /*7780*/  @P2 SHF.R.U32.HI R9, RZ, R9, R8 ;  /* 0x00000009ff092219 */ /* 0x000fe20000011608 */
[----:B------:R-:W-:-:S04]  /*7790*/  IMAD R8, R47, UR6, R37 ;  /* 0x000000062f087c24 */ /* 0x000fc8000f8e0225 */
[----:B------:R-:W-:Y:S02]  /*77a0*/  @P2 IMAD.MOV R9, RZ, RZ, -R9 ;  /* 0x000000ffff092224 */ /* 0x000fe400078e0a09 */
[----:B------:R-:W-:Y:S02]  /*77b0*/  IMAD R45, R8, UR4, R45 ;  /* 0x00000004082d7c24 */ /* 0x000fe4000f8e022d */
[----:B-1----:R-:W-:-:S04]  /*77c0*/  @P2 IMAD R10, R46, R9, R11 ;  /* 0x000000092e0a2224 */ /* 0x002fc800078e020b */
[----:B--2---:R-:W-:-:S07]  /*77d0*/  @P2 IMAD R45, R10, R36, R45 ;  /* 0x000000240a2d2224 */ /* 0x004fce00078e022d */
.L_x_2342:
[----:B------:R-:W-:-:S04]  /*77e0*/  LOP3.LUT R9, R45, 0xfffffff0, RZ, 0xc0, !PT ;  /* 0xfffffff02d097812 */ /* 0x000fc800078ec0ff */
[----:B------:R-:W-:-:S04]  /*77f0*/  IADD3 R8, P2, R18, R9, RZ ;  /* 0x0000000912087210 */ /* 0x000fc80007f5e0ff */
[----:B------:R-:W-:-:S06]  /*7800*/  IADD3.X R9, RZ, R19, RZ, P2, !PT ;  /* 0x00000013ff097210 */ /* 0x000fcc00017fe4ff */
[----:B------:R-:W5:Y:S01]  /*7810*/  LDG.E.128 R8, desc[UR60][R8.64] ;  /* 0x0000003c08087981 */ /* 0x000f62000c1e1d00 */
[----:B0-----:R-:W-:-:S04]  /*7820*/  IADD3 R37, R5, R6, RZ ;  /* 0x0000000605257210 */ /* 0x001fc80007ffe0ff */
        /* <DEDUP_REMOVED lines=265> */
[----:B------:R-:W-:-:S03]  /*88c0*/  @P2 MOV R14, RZ ;  /* 0x000000ff000e2202 */ /* 0x000fc60000000f00 */
[----:B------:R-:W1:Y:S01]  /*88d0*/  @P2 LDC R49, c[0x0][0x384] ;  /* 0x0000e100ff312b82 */ /* 0x000e620000000800 */
[----:B------:R-:W-:-:S07]  /*88e0*/  IMAD.MOV R51, RZ, RZ, -R15 ;  /* 0x000000ffff337224 */ /* 0x000fce00078e0a0f */
[----:B------:R-:W2:Y:S01]  /*88f0*/  @P2 LDC R46, c[0x0][0x3f0] ;  /* 0x0000fc00ff2e2b82 */ /* 0x000ea20000000800 */
[----:B0-----:R-:W-:-:S05]  /*8900*/  @P2 IMAD.HI.U32 R12, R15, R12, R14 ;  /* 0x0000000c0f0c2227 */ /* 0x001fca00078e000e */
[----:B------:R-:W-:Y:S01]  /*8910*/  @P2 SHF.R.U32.HI R13, RZ, R13, R12 ;  /* 0x0000000dff0d2219 */ /* 0x000fe2000001160c */
[----:B------:R-:W-:-:S03]  /*8920*/  IMAD R12, R51, UR6, R47 ;  /* 0x00000006330c7c24 */ /* 0x000fc6000f8e022f */
[----:B------:R-:W-:Y:S01]  /*8930*/  @P2 IADD3 R14, -R13, RZ, RZ ;  /* 0x000000ff0d0e2210 */ /* 0x000fe20007ffe1ff */
[----:B------:R-:W-:-:S04]  /*8940*/  IMAD R45, R12, UR4, R45 ;  /* 0x000000040c2d7c24 */ /* 0x000fc8000f8e022d */
[----:B-1----:R-:W-:-:S04]  /*8950*/  @P2 IMAD R49, R49, R14, R15 ;  /* 0x0000000e31312224 */ /* 0x002fc800078e020f */
[----:B--2---:R-:W-:-:S07]  /*8960*/  @P2 IMAD R45, R49, R46, R45 ;  /* 0x0000002e312d2224 */ /* 0x004fce00078e022d */
.L_x_2343:
[----:B------:R-:W-:-:S04]  /*8970*/  LOP3.LUT R13, R45, 0xfffffff0, RZ, 0xc0, !PT ;  /* 0xfffffff02d0d7812 */ /* 0x000fc800078ec0ff */
[----:B------:R-:W-:-:S04]  /*8980*/  IADD3 R12, P2, R18, R13, RZ ;  /* 0x0000000d120c7210 */ /* 0x000fc80007f5e0ff */
[----:B------:R-:W-:-:S06]  /*8990*/  IADD3.X R13, RZ, R19, RZ, P2, !PT ;  /* 0x00000013ff0d7210 */ /* 0x000fcc00017fe4ff */
[----:B------:R-:W5:Y:S01]  /*89a0*/  LDG.E.128 R12, desc[UR60][R12.64] ;  /* 0x0000003c0c0c7981 */ /* 0x000f62000c1e1d00 */
[----:B------:R-:W-:-:S04]  /*89b0*/  IADD3 R37, R37, R6, RZ ;  /* 0x0000000625257210 */ /* 0x000fc80007ffe0ff */
[----:B------:R-:W-:-:S13]  /*89c0*/  ISETP.GE.U32.AND P2, PT, R37, R0, PT ;  /* 0x000000002500720c */ /* 0x000fda0003f46070 */
[----:B------:R-:W-:Y:S05]  /*89d0*/  @P2 BRA `(.L_x_2341) ;  /* 0x0000002000bc2947 */ /* 0x000fea0003800000 */
[----:B------:R-:W-:Y:S01]  /*89e0*/  IMAD.MOV.U32 R45, RZ, RZ, RZ ;  /* 0x000000ffff2d7224 */ /* 0x000fe200078e00ff */
        /* <DEDUP_REMOVED lines=262> */
[----:B------:R-:W-:Y:S01]  /*9a50*/  ULDC UR4, c[0x0][0x3ec] ;  /* 0x0000fb0000047ab9 */ /* 0x000fe20000000800 */
[----:B------:R-:W-:-:S05]  /*9a60*/  IADD3 R51, -R27, RZ, RZ ;  /* 0x000000ff1b337210 */ /* 0x000fca0007ffe1ff */
[----:B------:R-:W1:Y:S08]  /*9a70*/  @P2 LDC R49, c[0x0][0x384] ;  /* 0x0000e100ff312b82 */ /* 0x000e700000000800 */
        /* <DEDUP_REMOVED lines=8> */
.L_x_2344:
[----:B------:R-:W-:-:S04]  /*9b00*/  LOP3.LUT R25, R45, 0xfffffff0, RZ, 0xc0, !PT ;  /* 0xfffffff02d197812 */ /* 0x000fc800078ec0ff */
[----:B------:R-:W-:-:S04]  /*9b10*/  IADD3 R24, P2, R18, R25, RZ ;  /* 0x0000001912187210 */ /* 0x000fc80007f5e0ff */
[----:B------:R-:W-:-:S06]  /*9b20*/  IADD3.X R25, RZ, R19, RZ, P2, !PT ;  /* 0x00000013ff197210 */ /* 0x000fcc00017fe4ff */
[----:B------:R-:W5:Y:S01]  /*9b30*/  LDG.E.128 R24, desc[UR60][R24.64] ;  /* 0x0000003c18187981 */ /* 0x000f62000c1e1d00 */
[----:B------:R-:W-:-:S05]  /*9b40*/  IMAD.IADD R37, R37, 0x1, R6 ;  /* 0x0000000125257824 */ /* 0x000fca00078e0206 */
[----:B------:R-:W-:-:S13]  /*9b50*/  ISETP.GE.U32.AND P2, PT, R37, R0, PT ;  /* 0x000000002500720c */ /* 0x000fda0003f46070 */
[----:B------:R-:W-:Y:S05]  /*9b60*/  @P2 BRA `(.L_x_2341) ;  /* 0x0000001000582947 */ /* 0x000fea0003800000 */
[----:B------:R-:W-:Y:S01]  /*9b70*/  HFMA2.MMA R45, -RZ, RZ, 0, 0 ;  /* 0x00000000ff2d7435 */ /* 0x000fe200000001ff */
[----:B------:R-:W-:Y:S10]  /*9b80*/  @!P1 BRA `(.L_x_2345) ;  /* 0x0000001000409947 */ /* 0x000ff40003800000 */
        /* <DEDUP_REMOVED lines=254> */
[----:B------:R-:W-:Y:S01]  /*ab70*/  IMAD.MOV.U32 R30, RZ, RZ, RZ ;  /* 0x000000ffff1e7224 */ /* 0x000fe200078e00ff */
[----:B------:R-:W-:Y:S01]  /*ab80*/  ULDC.64 UR6, c[0x0][0x378] ;  /* 0x0000de0000067ab9 */ /* 0x000fe20000000a00 */
[----:B------:R-:W-:Y:S02]  /*ab90*/  ULDC UR4, c[0x0][0x380] ;  /* 0x0000e00000047ab9 */ /* 0x000fe40000000800 */
[----:B------:R-:W-:-:S05]  /*aba0*/  IMAD.HI.U32 R36, R31, UR7, R30 ;  /* 0x000000071f247c27 */ /* 0x000fca000f8e001e */
[----:B------:R-:W-:Y:S01]  /*abb0*/  SHF.R.U32.HI R37, RZ, UR4, R36 ;  /* 0x00000004ff257c19 */ /* 0x000fe20008011624 */
[----:B------:R-:W-:Y:S02]  /*abc0*/  ULDC UR4, c[0x0][0x3ec] ;  /* 0x0000fb0000047ab9 */ /* 0x000fe40000000800 */
[----:B------:R-:W0:Y:S01]  /*abd0*/  @P1 LDC.64 R28, c[0x0][0x388] ;  /* 0x0000e200ff1c1b82 */ /* 0x000e220000000a00 */
[----:B------:R-:W-:Y:S02]  /*abe0*/  @P1 MOV R36, RZ ;  /* 0x000000ff00241202 */ /* 0x000fe40000000f00 */
[----:B------:R-:W-:-:S05]  /*abf0*/  IADD3 R30, -R37, RZ, RZ ;  /* 0x000000ff251e7210 */ /* 0x000fca0007ffe1ff */
[----:B------:R-:W1:Y:S01]  /*ac00*/  @P1 LDC R47, c[0x0][0x384] ;  /* 0x0000e100ff2f1b82 */ /* 0x000e620000000800 */
[----:B------:R-:W-:-:S04]  /*ac10*/  IMAD R30, R30, UR6, R31 ;  /* 0x000000061e1e7c24 */ /* 0x000fc8000f8e021f */
[----:B------:R-:W-:-:S03]  /*ac20*/  IMAD R45, R30, UR4, R45 ;  /* 0x000000041e2d7c24 */ /* 0x000fc6000f8e022d */
[----:B------:R-:W2:Y:S01]  /*ac30*/  @P1 LDC R44, c[0x0][0x3f0] ;  /* 0x0000fc00ff2c1b82 */ /* 0x000ea20000000800 */
[----:B0-----:R-:W-:-:S05]  /*ac40*/  @P1 IMAD.HI.U32 R28, R37, R28, R36 ;  /* 0x0000001c251c1227 */ /* 0x001fca00078e0024 */
[----:B------:R-:W-:-:S04]  /*ac50*/  @P1 SHF.R.U32.HI R28, RZ, R29, R28 ;  /* 0x0000001dff1c1219 */ /* 0x000fc8000001161c */
[----:B------:R-:W-:-:S05]  /*ac60*/  @P1 IADD3 R36, -R28, RZ, RZ ;  /* 0x000000ff1c241210 */ /* 0x000fca0007ffe1ff */
[----:B-1----:R-:W-:-:S04]  /*ac70*/  @P1 IMAD R36, R47, R36, R37 ;  /* 0x000000242f241224 */ /* 0x002fc800078e0225 */
[----:B--2---:R-:W-:-:S07]  /*ac80*/  @P1 IMAD R45, R36, R44, R45 ;  /* 0x0000002c242d1224 */ /* 0x004fce00078e022d */
.L_x_2345:
[----:B------:R-:W-:-:S04]  /*ac90*/  LOP3.LUT R29, R45, 0xfffffff0, RZ, 0xc0, !PT ;  /* 0xfffffff02d1d7812 */ /* 0x000fc800078ec0ff */
[----:B------:R-:W-:-:S05]  /*aca0*/  IADD3 R28, P1, R18, R29, RZ ;  /* 0x0000001d121c7210 */ /* 0x000fca0007f3e0ff */
[----:B------:R-:W-:-:S06]  /*acb0*/  IMAD.X R29, RZ, RZ, R19, P1 ;  /* 0x000000ffff1d7224 */ /* 0x000fcc00008e0613 */
[----:B------:R-:W5:Y:S02]  /*acc0*/  LDG.E.128 R28, desc[UR60][R28.64] ;  /* 0x0000003c1c1c7981 */ /* 0x000f64000c1e1d00 */
.L_x_2341:
[----:B------:R-:W-:Y:S05]  /*acd0*/  BSYNC B0 ;  /* 0x0000000000007941 */ /* 0x000fea0003800000 */
.L_x_2340:
[----:B------:R-:W-:Y:S04]  /*ace0*/  BSSY B0, `(.L_x_2346) ;  /* 0x000003e000007945 */ /* 0x000fe80003800000 */
[----:B------:R-:W-:Y:S05]  /*acf0*/  @P0 BRA `(.L_x_2347) ;  /* 0x0000000000f00947 */ /* 0x000fea0003800000 */
[----:B0-----:R-:W-:Y:S01]  /*ad00*/  IADD3 R37, R5, R6, RZ ;  /* 0x0000000605257210 */ /* 0x001fe20007ffe0ff */
[----:B-----5:R-:W-:Y:S01]  /*ad10*/  FMUL.FTZ R19, R35, R11 ;  /* 0x0000000b23137220 */ /* 0x020fe20000410000 */
[----:B------:R-:W-:Y:S01]  /*ad20*/  FMUL.FTZ R5, R39, R9 ;  /* 0x0000000927057220 */ /* 0x000fe20000410000 */
[----:B------:R-:W-:Y:S01]  /*ad30*/  FMUL.FTZ R35, R35, R10 ;  /* 0x0000000a23237220 */ /* 0x000fe20000410000 */
[----:B------:R-:W-:Y:S01]  /*ad40*/  ISETP.GE.U32.AND P0, PT, R37, R0, PT ;  /* 0x000000002500720c */ /* 0x000fe20003f06070 */
[----:B------:R-:W-:Y:S01]  /*ad50*/  FMUL.FTZ R18, R39, R8 ;  /* 0x0000000827127220 */ /* 0x000fe20000410000 */
[----:B------:R-:W-:Y:S01]  /*ad60*/  FFMA.FTZ R10, R38, R10, -R19 ;  /* 0x0000000a260a7223 */ /* 0x000fe20000010813 */
[----:B------:R-:W-:Y:S01]  /*ad70*/  FFMA.FTZ R8, R40, R8, -R5 ;  /* 0x0000000828087223 */ /* 0x000fe20000010805 */
[----:B------:R-:W-:Y:S01]  /*ad80*/  FFMA.FTZ R35, R38, R11, R35 ;  /* 0x0000000b26237223 */ /* 0x000fe20000010023 */
[----:B------:R-:W-:Y:S02]  /*ad90*/  FFMA.FTZ R39, R40, R9, R18 ;  /* 0x0000000928277223 */ /* 0x000fe40000010012 */
[----:B------:R-:W-:-:S02]  /*ada0*/  MOV R38, R10 ;  /* 0x0000000a00267202 */ /* 0x000fc40000000f00 */
[----:B------:R-:W-:-:S04]  /*adb0*/  MOV R40, R8 ;  /* 0x0000000800287202 */ /* 0x000fc80000000f00 */
[----:B------:R-:W-:Y:S05]  /*adc0*/  @P0 BRA `(.L_x_2347) ;  /* 0x0000000000bc0947 */ /* 0x000fea0003800000 */
[----:B------:R-:W-:Y:S02]  /*add0*/  IMAD.IADD R19, R37, 0x1, R6 ;  /* 0x0000000125137824 */ /* 0x000fe400078e0206 */
[----:B------:R-:W-:Y:S01]  /*ade0*/  FMUL.FTZ R5, R33, R13 ;  /* 0x0000000d21057220 */ /* 0x000fe20000410000 */
[----:B------:R-:W-:Y:S01]  /*adf0*/  FMUL.FTZ R9, R21, R15 ;  /* 0x0000000f15097220 */ /* 0x000fe20000410000 */
[----:B------:R-:W-:Y:S01]  /*ae00*/  FMUL.FTZ R33, R33, R12 ;  /* 0x0000000c21217220 */ /* 0x000fe20000410000 */
[----:B------:R-:W-:Y:S01]  /*ae10*/  MOV R38, R10 ;  /* 0x0000000a00267202 */ /* 0x000fe20000000f00 */
[----:B------:R-:W-:Y:S01]  /*ae20*/  FFMA.FTZ R11, R34, R12, -R5 ;  /* 0x0000000c220b7223 */ /* 0x000fe20000010805 */
[----:B------:R-:W-:Y:S01]  /*ae30*/  ISETP.GE.U32.AND P0, PT, R19, R0, PT ;  /* 0x000000001300720c */ /* 0x000fe20003f06070 */
[-C--:B------:R-:W-:Y:S01]  /*ae40*/  FMUL.FTZ R12, R21, R14.reuse ;  /* 0x0000000e150c7220 */ /* 0x080fe20000410000 */
[----:B------:R-:W-:Y:S01]  /*ae50*/  FFMA.FTZ R14, R32, R14, -R9 ;  /* 0x0000000e200e7223 */ /* 0x000fe20000010809 */
[----:B------:R-:W-:Y:S01]  /*ae60*/  FFMA.FTZ R33, R34, R13, R33 ;  /* 0x0000000d22217223 */ /* 0x000fe20000010021 */
[----:B------:R-:W-:Y:S01]  /*ae70*/  MOV R40, R8 ;  /* 0x0000000800287202 */ /* 0x000fe20000000f00 */
[----:B------:R-:W-:Y:S01]  /*ae80*/  FFMA.FTZ R21, R32, R15, R12 ;  /* 0x0000000f20157223 */ /* 0x000fe2000001000c */
[----:B------:R-:W-:Y:S01]  /*ae90*/  IMAD.MOV.U32 R34, RZ, RZ, R11 ;  /* 0x000000ffff227224 */ /* 0x000fe200078e000b */
[----:B------:R-:W-:-:S06]  /*aea0*/  MOV R32, R14 ;  /* 0x0000000e00207202 */ /* 0x000fcc0000000f00 */
[----:B------:R-:W-:Y:S05]  /*aeb0*/  @P0 BRA `(.L_x_2347) ;  /* 0x0000000000800947 */ /* 0x000fea0003800000 */
[----:B------:R-:W-:Y:S01]  /*aec0*/  IADD3 R5, R19, R6, RZ ;  /* 0x0000000613057210 */ /* 0x000fe20007ffe0ff */
[----:B------:R-:W-:Y:S02]  /*aed0*/  IMAD.MOV.U32 R38, RZ, RZ, R10 ;  /* 0x000000ffff267224 */ /* 0x000fe400078e000a */
[----:B------:R-:W-:Y:S01]  /*aee0*/  FMUL.FTZ R9, R43, R27 ;  /* 0x0000001b2b097220 */ /* 0x000fe20000410000 */
[----:B------:R-:W-:Y:S02]  /*aef0*/  MOV R32, R14 ;  /* 0x0000000e00207202 */ /* 0x000fe40000000f00 */
[----:B------:R-:W-:Y:S01]  /*af00*/  ISETP.GE.U32.AND P0, PT, R5, R0, PT ;  /* 0x000000000500720c */ /* 0x000fe20003f06070 */
[C---:B------:R-:W-:Y:S01]  /*af10*/  FMUL.FTZ R0, R41.reuse, R24 ;  /* 0x0000001829007220 */ /* 0x040fe20000410000 */
[----:B------:R-:W-:Y:S01]  /*af20*/  FMUL.FTZ R5, R41, R25 ;  /* 0x0000001929057220 */ /* 0x000fe20000410000 */
[-C--:B------:R-:W-:Y:S01]  /*af30*/  FFMA.FTZ R9, R42, R26.reuse, -R9 ;  /* 0x0000001a2a097223 */ /* 0x080fe20000010809 */
[----:B------:R-:W-:Y:S01]  /*af40*/  MOV R34, R11 ;  /* 0x0000000b00227202 */ /* 0x000fe20000000f00 */
[C---:B------:R-:W-:Y:S01]  /*af50*/  FFMA.FTZ R41, R20.reuse, R25, R0 ;  /* 0x0000001914297223 */ /* 0x040fe20000010000 */
[----:B------:R-:W-:Y:S01]  /*af60*/  FMUL.FTZ R0, R43, R26 ;  /* 0x0000001a2b007220 */ /* 0x000fe20000410000 */
[----:B------:R-:W-:Y:S01]  /*af70*/  FFMA.FTZ R5, R20, R24, -R5 ;  /* 0x0000001814057223 */ /* 0x000fe20000010805 */
[----:B------:R-:W-:-:S02]  /*af80*/  MOV R40, R8 ;  /* 0x0000000800287202 */ /* 0x000fc40000000f00 */
[----:B------:R-:W-:Y:S01]  /*af90*/  FFMA.FTZ R43, R42, R27, R0 ;  /* 0x0000001b2a2b7223 */ /* 0x000fe20000010000 */
[----:B------:R-:W-:Y:S02]  /*afa0*/  MOV R42, R9 ;  /* 0x00000009002a7202 */ /* 0x000fe40000000f00 */
[----:B------:R-:W-:Y:S02]  /*afb0*/  @!P0 IMAD.MOV.U32 R38, RZ, RZ, R10 ;  /* 0x000000ffff268224 */ /* 0x000fe400078e000a */
[----:B------:R-:W-:Y:S01]  /*afc0*/  @!P0 FMUL.FTZ R10, R4, R31 ;  /* 0x0000001f040a8220 */ /* 0x000fe20000410000 */
[C---:B------:R-:W-:Y:S01]  /*afd0*/  @!P0 FMUL.FTZ R0, R16.reuse, R29 ;  /* 0x0000001d10008220 */ /* 0x040fe20000410000 */
[----:B------:R-:W-:Y:S01]  /*afe0*/  @!P0 FMUL.FTZ R6, R16, R28 ;  /* 0x0000001c10068220 */ /* 0x000fe20000410000 */
[----:B------:R-:W-:Y:S01]  /*aff0*/  MOV R20, R5 ;  /* 0x0000000500147202 */ /* 0x000fe20000000f00 */
[-C--:B------:R-:W-:Y:S01]  /*b000*/  @!P0 FFMA.FTZ R10, R3, R30.reuse, -R10 ;  /* 0x0000001e030a8223 */ /* 0x080fe2000001080a */
[----:B------:R-:W-:Y:S01]  /*b010*/  @!P0 FMUL.FTZ R30, R4, R30 ;  /* 0x0000001e041e8220 */ /* 0x000fe20000410000 */
[C---:B------:R-:W-:Y:S01]  /*b020*/  @!P0 FFMA.FTZ R0, R7.reuse, R28, -R0 ;  /* 0x0000001c07008223 */ /* 0x040fe20000010800 */
[----:B------:R-:W-:Y:S01]  /*b030*/  @!P0 FFMA.FTZ R16, R7, R29, R6 ;  /* 0x0000001d07108223 */ /* 0x000fe20000010006 */
[----:B------:R-:W-:Y:S01]  /*b040*/  @!P0 MOV R32, R14 ;  /* 0x0000000e00208202 */ /* 0x000fe20000000f00 */
[----:B------:R-:W-:Y:S01]  /*b050*/  @!P0 FFMA.FTZ R4, R3, R31, R30 ;  /* 0x0000001f03048223 */ /* 0x000fe2000001001e */
[----:B------:R-:W-:Y:S01]  /*b060*/  @!P0 MOV R34, R11 ;  /* 0x0000000b00228202 */ /* 0x000fe20000000f00 */
[----:B------:R-:W-:Y:S01]  /*b070*/  @!P0 IMAD.MOV.U32 R42, RZ, RZ, R9 ;  /* 0x000000ffff2a8224 */ /* 0x000fe200078e0009 */
[----:B------:R-:W-:-:S02]  /*b080*/  @!P0 MOV R40, R8 ;  /* 0x0000000800288202 */ /* 0x000fc40000000f00 */
[----:B------:R-:W-:Y:S02]  /*b090*/  @!P0 MOV R20, R5 ;  /* 0x0000000500148202 */ /* 0x000fe40000000f00 */
[----:B------:R-:W-:Y:S02]  /*b0a0*/  @!P0 MOV R3, R10 ;  /* 0x0000000a00038202 */ /* 0x000fe40000000f00 */
[----:B------:R-:W-:-:S07]  /*b0b0*/  @!P0 MOV R7, R0 ;  /* 0x0000000000078202 */ /* 0x000fce0000000f00 */
.L_x_2347:
[----:B------:R-:W-:Y:S05]  /*b0c0*/  BSYNC B0 ;  /* 0x0000000000007941 */ /* 0x000fea0003800000 */
.L_x_2346:
[----:B------:R-:W-:Y:S01]  /*b0d0*/  FMUL.FTZ R0, R34, R39 ;  /* 0x0000002722007220 */ /* 0x000fe20000410000 */
[----:B------:R-:W-:Y:S01]  /*b0e0*/  FMUL.FTZ R6, R32, R35 ;  /* 0x0000002320067220 */ /* 0x000fe20000410000 */
[----:B------:R-:W-:Y:S01]  /*b0f0*/  FMUL.FTZ R39, R33, R39 ;  /* 0x0000002721277220 */ /* 0x000fe20000410000 */
[----:B------:R-:W-:Y:S01]  /*b100*/  FMUL.FTZ R35, R21, R35 ;  /* 0x0000002315237220 */ /* 0x000fe20000410000 */
[----:B------:R-:W-:Y:S01]  /*b110*/  FFMA.FTZ R0, R33, R40, R0 ;  /* 0x0000002821007223 */ /* 0x000fe20000010000 */
[----:B------:R-:W-:Y:S01]  /*b120*/  FFMA.FTZ R6, R21, R38, R6 ;  /* 0x0000002615067223 */ /* 0x000fe20000010006 */
[----:B------:R-:W-:Y:S01]  /*b130*/  FFMA.FTZ R39, R34, R40, -R39 ;  /* 0x0000002822277223 */ /* 0x000fe20000010827 */
[----:B------:R-:W-:Y:S01]  /*b140*/  FFMA.FTZ R35, R32, R38, -R35 ;  /* 0x0000002620237223 */ /* 0x000fe20000010823 */
[----:B-----5:R-:W-:Y:S01]  /*b150*/  FMUL.FTZ R8, R0, R41 ;  /* 0x0000002900087220 */ /* 0x020fe20000410000 */
[----:B------:R-:W-:Y:S01]  /*b160*/  FMUL.FTZ R10, R6, R42 ;  /* 0x0000002a060a7220 */ /* 0x000fe20000410000 */
[-C--:B------:R-:W-:Y:S01]  /*b170*/  FMUL.FTZ R0, R0, R20.reuse ;  /* 0x0000001400007220 */ /* 0x080fe20000410000 */
[-C--:B------:R-:W-:Y:S01]  /*b180*/  FMUL.FTZ R5, R6, R43.reuse ;  /* 0x0000002b06057220 */ /* 0x080fe20000410000 */
[----:B------:R-:W-:Y:S01]  /*b190*/  FFMA.FTZ R8, R39, R20, -R8 ;  /* 0x0000001427087223 */ /* 0x000fe20000010808 */
[----:B------:R-:W-:Y:S01]  /*b1a0*/  FFMA.FTZ R10, R35, R43, R10 ;  /* 0x0000002b230a7223 */ /* 0x000fe2000001000a */
[----:B------:R-:W-:Y:S01]  /*b1b0*/  FFMA.FTZ R0, R39, R41, R0 ;  /* 0x0000002927007223 */ /* 0x000fe20000010000 */
[----:B------:R-:W-:-:S02]  /*b1c0*/  FFMA.FTZ R5, R35, R42, -R5 ;  /* 0x0000002a23057223 */ /* 0x000fc40000010805 */
[----:B------:R-:W-:Y:S01]  /*b1d0*/  FMUL.FTZ R6, R10, R3 ;  /* 0x000000030a067220 */ /* 0x000fe20000410000 */
[----:B------:R-:W-:Y:S01]  /*b1e0*/  FMUL.FTZ R25, R0, R7 ;  /* 0x0000000700197220 */ /* 0x000fe20000410000 */
[----:B------:R-:W-:Y:S01]  /*b1f0*/  FMUL.FTZ R10, R10, R4 ;  /* 0x000000040a0a7220 */ /* 0x000fe20000410000 */
[----:B------:R-:W-:Y:S01]  /*b200*/  FMUL.FTZ R0, R0, R16 ;  /* 0x0000001000007220 */ /* 0x000fe20000410000 */
[C---:B------:R-:W-:Y:S01]  /*b210*/  FFMA.FTZ R27, R5.reuse, R4, R6 ;  /* 0x00000004051b7223 */ /* 0x040fe20000010006 */
[C---:B------:R-:W-:Y:S01]  /*b220*/  FFMA.FTZ R25, R8.reuse, R16, R25 ;  /* 0x0000001008197223 */ /* 0x040fe20000010019 */
[----:B------:R-:W-:Y:S01]  /*b230*/  FFMA.FTZ R30, R5, R3, -R10 ;  /* 0x00000003051e7223 */ /* 0x000fe2000001080a */
[----:B------:R-:W-:Y:S01]  /*b240*/  FFMA.FTZ R28, R8, R7, -R0 ;  /* 0x00000007081c7223 */ /* 0x000fe20000010800 */
[----:B------:R-:W-:Y:S06]  /*b250*/  BRA `(.L_x_2314) ;  /* 0x0000001800d87947 */ /* 0x000fec0003800000 */
.L_x_2332:
[----:B------:R-:W-:Y:S01]  /*b260*/  ISETP.GE.U32.AND P0, PT, R9, R0, PT ;  /* 0x000000000900720c */ /* 0x000fe20003f06070 */
[----:B------:R-:W-:Y:S01]  /*b270*/  BSSY B0, `(.L_x_2348) ;  /* 0x0000067000007945 */ /* 0x000fe20003800000 */
[--C-:B------:R-:W-:Y:S01]  /*b280*/  IMAD.MOV.U32 R35, RZ, RZ, R16.reuse ;  /* 0x000000ffff237224 */ /* 0x100fe200078e0010 */
[-C--:B------:R-:W-:Y:S01]  /*b290*/  MOV R43, R7.reuse ;  /* 0x00000007002b7202 */ /* 0x080fe20000000f00 */
[--C-:B------:R-:W-:Y:S01]  /*b2a0*/  IMAD.MOV.U32 R32, RZ, RZ, R16.reuse ;  /* 0x000000ffff207224 */ /* 0x100fe200078e0010 */
[----:B------:R-:W-:Y:S01]  /*b2b0*/  MOV R34, R16 ;  /* 0x0000001000227202 */ /* 0x000fe20000000f00 */
[----:B------:R-:W-:Y:S01]  /*b2c0*/  IMAD.MOV.U32 R21, RZ, RZ, R16 ;  /* 0x000000ffff157224 */ /* 0x000fe200078e0010 */
[-C--:B------:R-:W-:Y:S02]  /*b2d0*/  MOV R38, R7.reuse ;  /* 0x0000000700267202 */ /* 0x080fe40000000f00 */
[----:B------:R-:W-:Y:S02]  /*b2e0*/  CS2R R10, SRZ ;  /* 0x00000000000a7805 */ /* 0x000fe4000001ff00 */
[----:B------:R-:W-:-:S02]  /*b2f0*/  MOV R39, R7 ;  /* 0x0000000700277202 */ /* 0x000fc40000000f00 */
[----:B------:R-:W-:Y:S02]  /*b300*/  CS2R R8, SRZ ;  /* 0x0000000000087805 */ /* 0x000fe4000001ff00 */
[----:B------:R-:W-:Y:S02]  /*b310*/  MOV R33, R16 ;  /* 0x0000001000217202 */ /* 0x000fe40000000f00 */
[----:B------:R-:W-:Y:S02]  /*b320*/  CS2R R14, SRZ ;  /* 0x00000000000e7805 */ /* 0x000fe4000001ff00 */
[-C--:B------:R-:W-:Y:S02]  /*b330*/  MOV R40, R7.reuse ;  /* 0x0000000700287202 */ /* 0x080fe40000000f00 */
[----:B------:R-:W-:Y:S02]  /*b340*/  CS2R R12, SRZ ;  /* 0x00000000000c7805 */ /* 0x000fe4000001ff00 */
[----:B------:R-:W-:-:S02]  /*b350*/  MOV R41, R7 ;  /* 0x0000000700297202 */ /* 0x000fc40000000f00 */
[----:B------:R-:W-:Y:S02]  /*b360*/  CS2R R26, SRZ ;  /* 0x00000000001a7805 */ /* 0x000fe4000001ff00 */
[----:B------:R-:W-:Y:S02]  /*b370*/  MOV R20, R16 ;  /* 0x0000001000147202 */ /* 0x000fe40000000f00 */
[----:B------:R-:W-:Y:S02]  /*b380*/  CS2R R24, SRZ ;  /* 0x0000000000187805 */ /* 0x000fe4000001ff00 */
[----:B------:R-:W-:Y:S02]  /*b390*/  MOV R42, R7 ;  /* 0x00000007002a7202 */ /* 0x000fe40000000f00 */
[----:B------:R-:W-:Y:S02]  /*b3a0*/  CS2R R30, SRZ ;  /* 0x00000000001e7805 */ /* 0x000fe4000001ff00 */
[----:B------:R-:W-:Y:S01]  /*b3b0*/  CS2R R28, SRZ ;  /* 0x00000000001c7805 */ /* 0x000fe2000001ff00 */
[----:B------:R-:W-:Y:S06]  /*b3c0*/  @P0 BRA `(.L_x_2349) ;  /* 0x0000000400440947 */ /* 0x000fec0003800000 */
[----:B------:R-:W-:Y:S01]  /*b3d0*/  BSSY B1, `(.L_x_2350) ;  /* 0x000004e000017945 */ /* 0x000fe20003800000 */
[--C-:B------:R-:W-:Y:S01]  /*b3e0*/  IMAD.MOV.U32 R35, RZ, RZ, R16.reuse ;  /* 0x000000ffff237224 */ /* 0x100fe200078e0010 */
[-C--:B------:R-:W-:Y:S01]  /*b3f0*/  MOV R34, R16.reuse ;  /* 0x0000001000227202 */ /* 0x080fe20000000f00 */
[----:B------:R-:W-:Y:S01]  /*b400*/  IMAD.MOV.U32 R21, RZ, RZ, R16 ;  /* 0x000000ffff157224 */ /* 0x000fe200078e0010 */
[-C--:B------:R-:W-:Y:S01]  /*b410*/  MOV R32, R16.reuse ;  /* 0x0000001000207202 */ /* 0x080fe20000000f00 */
[--C-:B------:R-:W-:Y:S01]  /*b420*/  IMAD.MOV.U32 R45, RZ, RZ, R7.reuse ;  /* 0x000000ffff2d7224 */ /* 0x100fe200078e0007 */
[-C--:B------:R-:W-:Y:S01]  /*b430*/  MOV R33, R16.reuse ;  /* 0x0000001000217202 */ /* 0x080fe20000000f00 */
[----:B------:R-:W-:Y:S01]  /*b440*/  IMAD.MOV.U32 R43, RZ, RZ, R7 ;  /* 0x000000ffff2b7224 */ /* 0x000fe200078e0007 */
[----:B------:R-:W-:Y:S02]  /*b450*/  MOV R20, R16 ;  /* 0x0000001000147202 */ /* 0x000fe40000000f00 */
[----:B------:R-:W-:-:S02]  /*b460*/  MOV R44, R7 ;  /* 0x00000007002c7202 */ /* 0x000fc40000000f00 */
[-C--:B------:R-:W-:Y:S02]  /*b470*/  MOV R47, R7.reuse ;  /* 0x00000007002f7202 */ /* 0x080fe40000000f00 */
[-C--:B------:R-:W-:Y:S02]  /*b480*/  MOV R48, R7.reuse ;  /* 0x0000000700307202 */ /* 0x080fe40000000f00 */
[-C--:B------:R-:W-:Y:S02]  /*b490*/  MOV R46, R7.reuse ;  /* 0x00000007002e7202 */ /* 0x080fe40000000f00 */
[-C--:B------:R-:W-:Y:S02]  /*b4a0*/  MOV R49, R7.reuse ;  /* 0x0000000700317202 */ /* 0x080fe40000000f00 */
[----:B------:R-:W-:-:S07]  /*b4b0*/  MOV R50, R7 ;  /* 0x0000000700327202 */ /* 0x000fce0000000f00 */
.L_x_2351:
        /* <DEDUP_REMOVED lines=8> */
[----:B------:R-:W-:Y:S01]  /*b540*/  IMAD.IADD R5, R5, 0x1, R6 ;  /* 0x0000000105057824 */ /* 0x000fe200078e0206 */
[----:B------:R-:W2:Y:S01]  /*b550*/  LDG.E.128 R28, desc[UR60][R28.64] ;  /* 0x0000003c1c1c7981 */ /* 0x000ea2000c1e1d00 */
[----:B------:R-:W-:Y:S01]  /*b560*/  IMAD.WIDE.U32 R24, R7, 0x10, R18 ;  /* 0x0000001007187825 */ /* 0x000fe200078e0012 */
[----:B------:R-:W-:-:S03]  /*b570*/  SHF.R.U32.HI R3, RZ, 0x1, R3 ;  /* 0x00000001ff037819 */ /* 0x000fc60000011603 */
[----:B------:R-:W-:Y:S02]  /*b580*/  IMAD R7, R36, R5, RZ ;  /* 0x0000000524077224 */ /* 0x000fe400078e02ff */
[----:B------:R-:W-:Y:S01]  /*b590*/  IMAD.WIDE.U32 R12, R3, 0x10, R18 ;  /* 0x00000010030c7825 */ /* 0x000fe200078e0012 */
[----:B------:R-:W3:Y:S02]  /*b5a0*/  LDG.E.128 R24, desc[UR60][R24.64] ;  /* 0x0000003c18187981 */ /* 0x000ee4000c1e1d00 */
[----:B------:R-:W-:-:S03]  /*b5b0*/  SHF.R.U32.HI R7, RZ, 0x1, R7 ;  /* 0x00000001ff077819 */ /* 0x000fc60000011607 */
[----:B------:R-:W4:Y:S02]  /*b5c0*/  LDG.E.128 R12, desc[UR60][R12.64] ;  /* 0x0000003c0c0c7981 */ /* 0x000f24000c1e1d00 */
[----:B------:R-:W-:-:S06]  /*b5d0*/  IMAD.WIDE.U32 R8, R7, 0x10, R18 ;  /* 0x0000001007087825 */ /* 0x000fcc00078e0012 */
[----:B------:R-:W5:Y:S01]  /*b5e0*/  LDG.E.128 R8, desc[UR60][R8.64] ;  /* 0x0000003c08087981 */ /* 0x000f62000c1e1d00 */
[----:B------:R-:W-:-:S05]  /*b5f0*/  IADD3 R5, R5, R6, RZ ;  /* 0x0000000605057210 */ /* 0x000fca0007ffe0ff */
[----:B------:R-:W-:-:S05]  /*b600*/  IMAD R3, R6, 0x3, R5 ;  /* 0x0000000306037824 */ /* 0x000fca00078e0205 */
[----:B------:R-:W-:Y:S01]  /*b610*/  ISETP.GE.U32.AND P0, PT, R3, R0, PT ;  /* 0x000000000300720c */ /* 0x000fe20003f06070 */
[-C--:B--2---:R-:W-:Y:S01]  /*b620*/  FMUL.FTZ R3, R29, R20.reuse ;  /* 0x000000141d037220 */ /* 0x084fe20000410000 */
[-C--:B------:R-:W-:Y:S01]  /*b630*/  FMUL.FTZ R38, R30, R21.reuse ;  /* 0x000000151e267220 */ /* 0x080fe20000410000 */
[C---:B------:R-:W-:Y:S01]  /*b640*/  FMUL.FTZ R41, R31.reuse, R21 ;  /* 0x000000151f297220 */ /* 0x040fe20000410000 */
[C---:B------:R-:W-:Y:S01]  /*b650*/  FMUL.FTZ R20, R28.reuse, R20 ;  /* 0x000000141c147220 */ /* 0x040fe20000410000 */
[-C--:B------:R-:W-:Y:S01]  /*b660*/  FFMA.FTZ R42, R28, R50.reuse, -R3 ;  /* 0x000000321c2a7223 */ /* 0x080fe20000010803 */
[-C--:B------:R-:W-:Y:S01]  /*b670*/  FFMA.FTZ R21, R31, R43.reuse, R38 ;  /* 0x0000002b1f157223 */ /* 0x080fe20000010026 */
[----:B------:R-:W-:Y:S01]  /*b680*/  FFMA.FTZ R41, R30, R43, -R41 ;  /* 0x0000002b1e297223 */ /* 0x000fe20000010829 */
[----:B------:R-:W-:Y:S01]  /*b690*/  FFMA.FTZ R20, R29, R50, R20 ;  /* 0x000000321d147223 */ /* 0x000fe20000010014 */
[-C--:B---3--:R-:W-:Y:S01]  /*b6a0*/  FMUL.FTZ R3, R25, R33.reuse ;  /* 0x0000002119037220 */ /* 0x088fe20000410000 */
[----:B------:R-:W-:Y:S01]  /*b6b0*/  FMUL.FTZ R38, R24, R33 ;  /* 0x0000002118267220 */ /* 0x000fe20000410000 */
[-C--:B------:R-:W-:Y:S01]  /*b6c0*/  FMUL.FTZ R39, R27, R32.reuse ;  /* 0x000000201b277220 */ /* 0x080fe20000410000 */
[----:B------:R-:W-:Y:S01]  /*b6d0*/  FMUL.FTZ R32, R26, R32 ;  /* 0x000000201a207220 */ /* 0x000fe20000410000 */
[----:B------:R-:W-:Y:S01]  /*b6e0*/  FFMA.FTZ R40, R24, R49, -R3 ;  /* 0x0000003118287223 */ /* 0x000fe20000010803 */
[----:B----4-:R-:W-:Y:S01]  /*b6f0*/  FMUL.FTZ R3, R13, R34 ;  /* 0x000000220d037220 */ /* 0x010fe20000410000 */
[----:B------:R-:W-:Y:S01]  /*b700*/  FMUL.FTZ R7, R15, R35 ;  /* 0x000000230f077220 */ /* 0x000fe20000410000 */
[----:B------:R-:W-:Y:S01]  /*b710*/  FFMA.FTZ R33, R25, R49, R38 ;  /* 0x0000003119217223 */ /* 0x000fe20000010026 */
[----:B------:R-:W-:Y:S01]  /*b720*/  FFMA.FTZ R39, R26, R46, -R39 ;  /* 0x0000002e1a277223 */ /* 0x000fe20000010827 */
[----:B------:R-:W-:Y:S01]  /*b730*/  FFMA.FTZ R38, R12, R48, -R3 ;  /* 0x000000300c267223 */ /* 0x000fe20000010803 */
[----:B------:R-:W-:Y:S01]  /*b740*/  FFMA.FTZ R3, R14, R45, -R7 ;  /* 0x0000002d0e037223 */ /* 0x000fe20000010807 */
[----:B------:R-:W-:Y:S01]  /*b750*/  FFMA.FTZ R32, R27, R46, R32 ;  /* 0x0000002e1b207223 */ /* 0x000fe20000010020 */
[----:B------:R-:W-:Y:S01]  /*b760*/  FMUL.FTZ R34, R12, R34 ;  /* 0x000000220c227220 */ /* 0x000fe20000410000 */
[----:B-----5:R-:W-:Y:S01]  /*b770*/  FMUL.FTZ R7, R9, R16 ;  /* 0x0000001009077220 */ /* 0x020fe20000410000 */
[----:B------:R-:W-:Y:S01]  /*b780*/  FMUL.FTZ R37, R11, R4 ;  /* 0x000000040b257220 */ /* 0x000fe20000410000 */
[----:B------:R-:W-:Y:S01]  /*b790*/  FMUL.FTZ R46, R14, R35 ;  /* 0x000000230e2e7220 */ /* 0x000fe20000410000 */
[----:B------:R-:W-:Y:S01]  /*b7a0*/  FMUL.FTZ R16, R8, R16 ;  /* 0x0000001008107220 */ /* 0x000fe20000410000 */
[----:B------:R-:W-:Y:S01]  /*b7b0*/  FMUL.FTZ R4, R10, R4 ;  /* 0x000000040a047220 */ /* 0x000fe20000410000 */
[----:B------:R-:W-:Y:S01]  /*b7c0*/  FFMA.FTZ R7, R8, R47, -R7 ;  /* 0x0000002f08077223 */ /* 0x000fe20000010807 */
[----:B------:R-:W-:Y:S01]  /*b7d0*/  FFMA.FTZ R37, R10, R44, -R37 ;  /* 0x0000002c0a257223 */ /* 0x000fe20000010825 */
[----:B------:R-:W-:Y:S01]  /*b7e0*/  FFMA.FTZ R34, R13, R48, R34 ;  /* 0x000000300d227223 */ /* 0x000fe20000010022 */
[----:B------:R-:W-:Y:S01]  /*b7f0*/  FFMA.FTZ R35, R15, R45, R46 ;  /* 0x0000002d0f237223 */ /* 0x000fe2000001002e */
[----:B------:R-:W-:Y:S01]  /*b800*/  FFMA.FTZ R16, R9, R47, R16 ;  /* 0x0000002f09107223 */ /* 0x000fe20000010010 */
[----:B------:R-:W-:Y:S01]  /*b810*/  FFMA.FTZ R4, R11, R44, R4 ;  /* 0x0000002c0b047223 */ /* 0x000fe20000010004 */
[----:B------:R-:W-:Y:S01]  /*b820*/  MOV R43, R41 ;  /* 0x00000029002b7202 */ /* 0x000fe20000000f00 */
[----:B------:R-:W-:Y:S01]  /*b830*/  IMAD.MOV.U32 R46, RZ, RZ, R39 ;  /* 0x000000ffff2e7224 */ /* 0x000fe200078e0027 */
[----:B------:R-:W-:Y:S01]  /*b840*/  MOV R50, R42 ;  /* 0x0000002a00327202 */ /* 0x000fe20000000f00 */
[----:B------:R-:W-:Y:S01]  /*b850*/  IMAD.MOV.U32 R44, RZ, RZ, R37 ;  /* 0x000000ffff2c7224 */ /* 0x000fe200078e0025 */
[----:B------:R-:W-:-:S02]  /*b860*/  MOV R49, R40 ;  /* 0x0000002800317202 */ /* 0x000fc40000000f00 */
[----:B------:R-:W-:Y:S02]  /*b870*/  MOV R45, R3 ;  /* 0x00000003002d7202 */ /* 0x000fe40000000f00 */
[----:B------:R-:W-:Y:S02]  /*b880*/  MOV R48, R38 ;  /* 0x0000002600307202 */ /* 0x000fe40000000f00 */
[----:B------:R-:W-:Y:S01]  /*b890*/  MOV R47, R7 ;  /* 0x00000007002f7202 */ /* 0x000fe20000000f00 */
[----:B------:R-:W-:Y:S06]  /*b8a0*/  @!P0 BRA `(.L_x_2351) ;  /* 0xfffffffc00048947 */ /* 0x000fec000383ffff */
[----:B------:R-:W-:Y:S05]  /*b8b0*/  BSYNC B1 ;  /* 0x0000000000017941 */ /* 0x000fea0003800000 */
.L_x_2350:
[----:B------:R-:W-:Y:S02]  /*b8c0*/  MOV R43, R3 ;  /* 0x00000003002b7202 */ /* 0x000fe40000000f00 */
[----:B------:R-:W-:-:S07]  /*b8d0*/  MOV R3, R37 ;  /* 0x0000002500037202 */ /* 0x000fce0000000f00 */
.L_x_2349:
[----:B------:R-:W-:Y:S05]  /*b8e0*/  BSYNC B0 ;  /* 0x0000000000007941 */ /* 0x000fea0003800000 */
.L_x_2348:
[----:B------:R-:W-:Y:S01]  /*b8f0*/  ISETP.GE.U32.AND P1, PT, R5, R0, PT ;  /* 0x000000000500720c */ /* 0x000fe20003f26070 */
[----:B------:R-:W-:-:S12]  /*b900*/  BSSY B0, `(.L_x_2352) ;  /* 0x000001a000007945 */ /* 0x000fd80003800000 */
[----:B------:R-:W-:Y:S05]  /*b910*/  @P1 BRA `(.L_x_2353) ;  /* 0x0000000000601947 */ /* 0x000fea0003800000 */
[----:B------:R-:W-:-:S05]  /*b920*/  IMAD R28, R36, R5, RZ ;  /* 0x00000005241c7224 */ /* 0x000fca00078e02ff */
[----:B------:R-:W-:-:S05]  /*b930*/  SHF.R.U32.HI R29, RZ, 0x1, R28 ;  /* 0x00000001ff1d7819 */ /* 0x000fca000001161c */
[----:B------:R-:W-:-:S06]  /*b940*/  IMAD.WIDE.U32 R28, R29, 0x10, R18 ;  /* 0x000000101d1c7825 */ /* 0x000fcc00078e0012 */
[----:B------:R-:W5:Y:S01]  /*b950*/  LDG.E.128 R28, desc[UR60][R28.64] ;  /* 0x0000003c1c1c7981 */ /* 0x000f62000c1e1d00 */
[----:B------:R-:W-:-:S05]  /*b960*/  IMAD.IADD R37, R5, 0x1, R6 ;  /* 0x0000000105257824 */ /* 0x000fca00078e0206 */
[----:B------:R-:W-:-:S13]  /*b970*/  ISETP.GE.U32.AND P0, PT, R37, R0, PT ;  /* 0x000000002500720c */ /* 0x000fda0003f06070 */
[----:B------:R-:W-:Y:S05]  /*b980*/  @P0 BRA `(.L_x_2353) ;  /* 0x0000000000440947 */ /* 0x000fea0003800000 */
[----:B------:R-:W-:-:S05]  /*b990*/  IMAD R24, R36, R37, RZ ;  /* 0x0000002524187224 */ /* 0x000fca00078e02ff */
[----:B------:R-:W-:-:S05]  /*b9a0*/  SHF.R.U32.HI R25, RZ, 0x1, R24 ;  /* 0x00000001ff197819 */ /* 0x000fca0000011618 */
[----:B------:R-:W-:-:S06]  /*b9b0*/  IMAD.WIDE.U32 R24, R25, 0x10, R18 ;  /* 0x0000001019187825 */ /* 0x000fcc00078e0012 */
[----:B------:R-:W5:Y:S01]  /*b9c0*/  LDG.E.128 R24, desc[UR60][R24.64] ;  /* 0x0000003c18187981 */ /* 0x000f62000c1e1d00 */
[----:B------:R-:W-:-:S04]  /*b9d0*/  IADD3 R37, R37, R6, RZ ;  /* 0x0000000625257210 */ /* 0x000fc80007ffe0ff */
[----:B------:R-:W-:-:S13]  /*b9e0*/  ISETP.GE.U32.AND P0, PT, R37, R0, PT ;  /* 0x000000002500720c */ /* 0x000fda0003f06070 */
        /* <DEDUP_REMOVED lines=9> */
[----:B------:R-:W5:Y:S04]  /*ba80*/  LDG.E.128 R12, desc[UR60][R12.64] ;  /* 0x0000003c0c0c7981 */ /* 0x000f68000c1e1d00 */
[----:B------:R0:W5:Y:S02]  /*ba90*/  @!P0 LDG.E.128 R8, desc[UR60][R18.64] ;  /* 0x0000003c12088981 */ /* 0x000164000c1e1d00 */
.L_x_2353:
[----:B------:R-:W-:Y:S05]  /*baa0*/  BSYNC B0 ;  /* 0x0000000000007941 */ /* 0x000fea0003800000 */
.L_x_2352:
[----:B------:R-:W-:Y:S04]  /*bab0*/  BSSY B0, `(.L_x_2354) ;  /* 0x000003e000007945 */ /* 0x000fe80003800000 */
[----:B------:R-:W-:Y:S05]  /*bac0*/  @P1 BRA `(.L_x_2355) ;  /* 0x0000000000f01947 */ /* 0x000fea0003800000 */
[----:B0-----:R-:W-:Y:S01]  /*bad0*/  IADD3 R19, R5, R6, RZ ;  /* 0x0000000605137210 */ /* 0x001fe20007ffe0ff */
[C---:B-----5:R-:W-:Y:S01]  /*bae0*/  FMUL.FTZ R5, R20.reuse, R29 ;  /* 0x0000001d14057220 */ /* 0x060fe20000410000 */
[----:B------:R-:W-:Y:S01]  /*baf0*/  FMUL.FTZ R18, R21, R31 ;  /* 0x0000001f15127220 */ /* 0x000fe20000410000 */
[----:B------:R-:W-:Y:S01]  /*bb00*/  FMUL.FTZ R20, R20, R28 ;  /* 0x0000001c14147220 */ /* 0x000fe20000410000 */
[----:B------:R-:W-:Y:S01]  /*bb10*/  ISETP.GE.U32.AND P0, PT, R19, R0, PT ;  /* 0x000000001300720c */ /* 0x000fe20003f06070 */
[----:B------:R-:W-:Y:S01]  /*bb20*/  FMUL.FTZ R36, R21, R30 ;  /* 0x0000001e15247220 */ /* 0x000fe20000410000 */
[C---:B------:R-:W-:Y:S01]  /*bb30*/  FFMA.FTZ R28, R42.reuse, R28, -R5 ;  /* 0x0000001c2a1c7223 */ /* 0x040fe20000010805 */
[C---:B------:R-:W-:Y:S01]  /*bb40*/  FFMA.FTZ R30, R41.reuse, R30, -R18 ;  /* 0x0000001e291e7223 */ /* 0x040fe20000010812 */
[----:B------:R-:W-:Y:S01]  /*bb50*/  FFMA.FTZ R20, R42, R29, R20 ;  /* 0x0000001d2a147223 */ /* 0x000fe20000010014 */
[----:B------:R-:W-:Y:S02]  /*bb60*/  FFMA.FTZ R21, R41, R31, R36 ;  /* 0x0000001f29157223 */ /* 0x000fe40000010024 */
[----:B------:R-:W-:Y:S01]  /*bb70*/  IMAD.MOV.U32 R41, RZ, RZ, R30 ;  /* 0x000000ffff297224 */ /* 0x000fe200078e001e */
[----:B------:R-:W-:-:S05]  /*bb80*/  MOV R42, R28 ;  /* 0x0000001c002a7202 */ /* 0x000fca0000000f00 */
[----:B------:R-:W-:Y:S05]  /*bb90*/  @P0 BRA `(.L_x_2355) ;  /* 0x0000000000bc0947 */ /* 0x000fea0003800000 */
[----:B------:R-:W-:Y:S01]  /*bba0*/  IADD3 R19, R19, R6, RZ ;  /* 0x0000000613137210 */ /* 0x000fe20007ffe0ff */
[C---:B------:R-:W-:Y:S01]  /*bbb0*/  FMUL.FTZ R5, R33.reuse, R25 ;  /* 0x0000001921057220 */ /* 0x040fe20000410000 */
[----:B------:R-:W-:Y:S01]  /*bbc0*/  FMUL.FTZ R18, R32, R27 ;  /* 0x0000001b20127220 */ /* 0x000fe20000410000 */
[----:B------:R-:W-:Y:S01]  /*bbd0*/  FMUL.FTZ R33, R33, R24 ;  /* 0x0000001821217220 */ /* 0x000fe20000410000 */
[----:B------:R-:W-:Y:S01]  /*bbe0*/  ISETP.GE.U32.AND P0, PT, R19, R0, PT ;  /* 0x000000001300720c */ /* 0x000fe20003f06070 */
[----:B------:R-:W-:Y:S01]  /*bbf0*/  FFMA.FTZ R24, R40, R24, -R5 ;  /* 0x0000001828187223 */ /* 0x000fe20000010805 */
[-C--:B------:R-:W-:Y:S01]  /*bc00*/  FMUL.FTZ R32, R32, R26.reuse ;  /* 0x0000001a20207220 */ /* 0x080fe20000410000 */
[C---:B------:R-:W-:Y:S01]  /*bc10*/  FFMA.FTZ R18, R39.reuse, R26, -R18 ;  /* 0x0000001a27127223 */ /* 0x040fe20000010812 */
[----:B------:R-:W-:Y:S01]  /*bc20*/  FFMA.FTZ R33, R40, R25, R33 ;  /* 0x0000001928217223 */ /* 0x000fe20000010021 */
[----:B------:R-:W-:Y:S01]  /*bc30*/  MOV R41, R30 ;  /* 0x0000001e00297202 */ /* 0x000fe20000000f00 */
[----:B------:R-:W-:Y:S01]  /*bc40*/  FFMA.FTZ R32, R39, R27, R32 ;  /* 0x0000001b27207223 */ /* 0x000fe20000010020 */
[----:B------:R-:W-:Y:S01]  /*bc50*/  IMAD.MOV.U32 R42, RZ, RZ, R28 ;  /* 0x000000ffff2a7224 */ /* 0x000fe200078e001c */
[----:B------:R-:W-:-:S02]  /*bc60*/  MOV R39, R18 ;  /* 0x0000001200277202 */ /* 0x000fc40000000f00 */
[----:B------:R-:W-:-:S03]  /*bc70*/  MOV R40, R24 ;  /* 0x0000001800287202 */ /* 0x000fc60000000f00 */
[----:B------:R-:W-:Y:S05]  /*bc80*/  @P0 BRA `(.L_x_2355) ;  /* 0x0000000000800947 */ /* 0x000fea0003800000 */
[----:B------:R-:W-:Y:S01]  /*bc90*/  IADD3 R5, R19, R6, RZ ;  /* 0x0000000613057210 */ /* 0x000fe20007ffe0ff */
[----:B------:R-:W-:Y:S01]  /*bca0*/  FMUL.FTZ R6, R35, R14 ;  /* 0x0000000e23067220 */ /* 0x000fe20000410000 */
[----:B------:R-:W-:Y:S01]  /*bcb0*/  IMAD.MOV.U32 R39, RZ, RZ, R18 ;  /* 0x000000ffff277224 */ /* 0x000fe200078e0012 */
[----:B------:R-:W-:Y:S02]  /*bcc0*/  MOV R40, R24 ;  /* 0x0000001800287202 */ /* 0x000fe40000000f00 */
[----:B------:R-:W-:Y:S01]  /*bcd0*/  ISETP.GE.U32.AND P0, PT, R5, R0, PT ;  /* 0x000000000500720c */ /* 0x000fe20003f06070 */
[C---:B------:R-:W-:Y:S01]  /*bce0*/  FMUL.FTZ R5, R34.reuse, R13 ;  /* 0x0000000d22057220 */ /* 0x040fe20000410000 */
[-C--:B------:R-:W-:Y:S01]  /*bcf0*/  FMUL.FTZ R0, R35, R15.reuse ;  /* 0x0000000f23007220 */ /* 0x080fe20000410000 */
[-C--:B------:R-:W-:Y:S01]  /*bd00*/  FMUL.FTZ R34, R34, R12.reuse ;  /* 0x0000000c22227220 */ /* 0x080fe20000410000 */
[C---:B------:R-:W-:Y:S01]  /*bd10*/  FFMA.FTZ R35, R43.reuse, R15, R6 ;  /* 0x0000000f2b237223 */ /* 0x040fe20000010006 */
[C---:B------:R-:W-:Y:S01]  /*bd20*/  FFMA.FTZ R5, R38.reuse, R12, -R5 ;  /* 0x0000000c26057223 */ /* 0x040fe20000010805 */
[----:B------:R-:W-:Y:S01]  /*bd30*/  FFMA.FTZ R14, R43, R14, -R0 ;  /* 0x0000000e2b0e7223 */ /* 0x000fe20000010800 */
[----:B------:R-:W-:Y:S01]  /*bd40*/  FFMA.FTZ R34, R38, R13, R34 ;  /* 0x0000000d26227223 */ /* 0x000fe20000010022 */
[----:B------:R-:W-:-:S02]  /*bd50*/  MOV R41, R30 ;  /* 0x0000001e00297202 */ /* 0x000fc40000000f00 */
[----:B------:R-:W-:Y:S01]  /*bd60*/  MOV R42, R28 ;  /* 0x0000001c002a7202 */ /* 0x000fe20000000f00 */
[----:B------:R-:W-:Y:S01]  /*bd70*/  IMAD.MOV.U32 R43, RZ, RZ, R14 ;  /* 0x000000ffff2b7224 */ /* 0x000fe200078e000e */
[----:B------:R-:W-:Y:S01]  /*bd80*/  MOV R38, R5 ;  /* 0x0000000500267202 */ /* 0x000fe20000000f00 */
[----:B------:R-:W-:Y:S01]  /*bd90*/  @!P0 FMUL.FTZ R12, R4, R11 ;  /* 0x0000000b040c8220 */ /* 0x000fe20000410000 */
[CC--:B------:R-:W-:Y:S01]  /*bda0*/  @!P0 FMUL.FTZ R0, R16.reuse, R9.reuse ;  /* 0x0000000910008220 */ /* 0x0c0fe20000410000 */
[----:B------:R-:W-:Y:S01]  /*bdb0*/  @!P0 FMUL.FTZ R6, R16, R8 ;  /* 0x0000000810068220 */ /* 0x000fe20000410000 */
[----:B------:R-:W-:Y:S01]  /*bdc0*/  @!P0 MOV R39, R18 ;  /* 0x0000001200278202 */ /* 0x000fe20000000f00 */
[-C--:B------:R-:W-:Y:S01]  /*bdd0*/  @!P0 FFMA.FTZ R12, R3, R10.reuse, -R12 ;  /* 0x0000000a030c8223 */ /* 0x080fe2000001080c */
[----:B------:R-:W-:Y:S01]  /*bde0*/  @!P0 FMUL.FTZ R10, R4, R10 ;  /* 0x0000000a040a8220 */ /* 0x000fe20000410000 */
[C---:B------:R-:W-:Y:S01]  /*bdf0*/  @!P0 FFMA.FTZ R0, R7.reuse, R8, -R0 ;  /* 0x0000000807008223 */ /* 0x040fe20000010800 */
[----:B------:R-:W-:Y:S01]  /*be00*/  @!P0 FFMA.FTZ R16, R7, R9, R6 ;  /* 0x0000000907108223 */ /* 0x000fe20000010006 */
[----:B------:R-:W-:-:S02]  /*be10*/  @!P0 IMAD.MOV.U32 R40, RZ, RZ, R24 ;  /* 0x000000ffff288224 */ /* 0x000fc400078e0018 */
[----:B------:R-:W-:Y:S01]  /*be20*/  @!P0 FFMA.FTZ R4, R3, R11, R10 ;  /* 0x0000000b03048223 */ /* 0x000fe2000001000a */
[----:B------:R-:W-:Y:S01]  /*be30*/  @!P0 MOV R41, R30 ;  /* 0x0000001e00298202 */ /* 0x000fe20000000f00 */
[----:B------:R-:W-:Y:S01]  /*be40*/  @!P0 IMAD.MOV.U32 R3, RZ, RZ, R12 ;  /* 0x000000ffff038224 */ /* 0x000fe200078e000c */
[----:B------:R-:W-:Y:S02]  /*be50*/  @!P0 MOV R42, R28 ;  /* 0x0000001c002a8202 */ /* 0x000fe40000000f00 */
[----:B------:R-:W-:Y:S02]  /*be60*/  @!P0 MOV R43, R14 ;  /* 0x0000000e002b8202 */ /* 0x000fe40000000f00 */
[----:B------:R-:W-:Y:S02]  /*be70*/  @!P0 MOV R38, R5 ;  /* 0x0000000500268202 */ /* 0x000fe40000000f00 */
[----:B------:R-:W-:-:S07]  /*be80*/  @!P0 MOV R7, R0 ;  /* 0x0000000000078202 */ /* 0x000fce0000000f00 */
.L_x_2355:
[----:B------:R-:W-:Y:S05]  /*be90*/  BSYNC B0 ;  /* 0x0000000000007941 */ /* 0x000fea0003800000 */
.L_x_2354:
[C---:B-----5:R-:W-:Y:S01]  /*bea0*/  FMUL.FTZ R9, R20.reuse, R40 ;  /* 0x0000002814097220 */ /* 0x060fe20000410000 */
[C---:B------:R-:W-:Y:S01]  /*beb0*/  FMUL.FTZ R6, R21.reuse, R39 ;  /* 0x0000002715067220 */ /* 0x040fe20000410000 */
[-C--:B------:R-:W-:Y:S01]  /*bec0*/  FMUL.FTZ R5, R20, R33.reuse ;  /* 0x0000002114057220 */ /* 0x080fe20000410000 */
[-C--:B------:R-:W-:Y:S01]  /*bed0*/  FMUL.FTZ R0, R21, R32.reuse ;  /* 0x0000002015007220 */ /* 0x080fe20000410000 */
[C---:B------:R-:W-:Y:S01]  /*bee0*/  FFMA.FTZ R9, R42.reuse, R33, R9 ;  /* 0x000000212a097223 */ /* 0x040fe20000010009 */
[C---:B------:R-:W-:Y:S01]  /*bef0*/  FFMA.FTZ R6, R41.reuse, R32, R6 ;  /* 0x0000002029067223 */ /* 0x040fe20000010006 */
[----:B------:R-:W-:Y:S01]  /*bf00*/  FFMA.FTZ R5, R42, R40, -R5 ;  /* 0x000000282a057223 */ /* 0x000fe20000010805 */
[----:B------:R-:W-:Y:S01]  /*bf10*/  FFMA.FTZ R0, R41, R39, -R0 ;  /* 0x0000002729007223 */ /* 0x000fe20000010800 */
[C---:B------:R-:W-:Y:S01]  /*bf20*/  FMUL.FTZ R8, R9.reuse, R34 ;  /* 0x0000002209087220 */ /* 0x040fe20000410000 */
[C---:B------:R-:W-:Y:S01]  /*bf30*/  FMUL.FTZ R11, R6.reuse, R43 ;  /* 0x0000002b060b7220 */ /* 0x040fe20000410000 */
[-C--:B------:R-:W-:Y:S01]  /*bf40*/  FMUL.FTZ R9, R9, R38.reuse ;  /* 0x0000002609097220 */ /* 0x080fe20000410000 */
[-C--:B------:R-:W-:Y:S01]  /*bf50*/  FMUL.FTZ R6, R6, R35.reuse ;  /* 0x0000002306067220 */ /* 0x080fe20000410000 */
[C---:B------:R-:W-:Y:S01]  /*bf60*/  FFMA.FTZ R8, R5.reuse, R38, -R8 ;  /* 0x0000002605087223 */ /* 0x040fe20000010808 */
[C---:B------:R-:W-:Y:S01]  /*bf70*/  FFMA.FTZ R11, R0.reuse, R35, R11 ;  /* 0x00000023000b7223 */ /* 0x040fe2000001000b */
[----:B------:R-:W-:Y:S01]  /*bf80*/  FFMA.FTZ R9, R5, R34, R9 ;  /* 0x0000002205097223 */ /* 0x000fe20000010009 */
[----:B------:R-:W-:-:S02]  /*bf90*/  FFMA.FTZ R6, R0, R43, -R6 ;  /* 0x0000002b00067223 */ /* 0x000fc40000010806 */
[C---:B------:R-:W-:Y:S01]  /*bfa0*/  FMUL.FTZ R27, R11.reuse, R3 ;  /* 0x000000030b1b7220 */ /* 0x040fe20000410000 */
[----:B------:R-:W-:Y:S01]  /*bfb0*/  FMUL.FTZ R30, R11, R4 ;  /* 0x000000040b1e7220 */ /* 0x000fe20000410000 */
[C---:B------:R-:W-:Y:S01]  /*bfc0*/  FMUL.FTZ R25, R9.reuse, R7 ;  /* 0x0000000709197220 */ /* 0x040fe20000410000 */
[----:B------:R-:W-:Y:S01]  /*bfd0*/  FMUL.FTZ R28, R9, R16 ;  /* 0x00000010091c7220 */ /* 0x000fe20000410000 */
[C---:B------:R-:W-:Y:S01]  /*bfe0*/  FFMA.FTZ R27, R6.reuse, R4, R27 ;  /* 0x00000004061b7223 */ /* 0x040fe2000001001b */
[----:B------:R-:W-:Y:S01]  /*bff0*/  FFMA.FTZ R30, R6, R3, -R30 ;  /* 0x00000003061e7223 */ /* 0x000fe2000001081e */
[C---:B------:R-:W-:Y:S01]  /*c000*/  FFMA.FTZ R25, R8.reuse, R16, R25 ;  /* 0x0000001008197223 */ /* 0x040fe20000010019 */
[----:B------:R-:W-:Y:S01]  /*c010*/  FFMA.FTZ R28, R8, R7, -R28 ;  /* 0x00000007081c7223 */ /* 0x000fe2000001081c */
[----:B------:R-:W-:Y:S06]  /*c020*/  BRA `(.L_x_2314) ;  /* 0x0000000c00647947 */ /* 0x000fec0003800000 */
.L_x_2331:
[----:B------:R-:W0:Y:S01]  /*c030*/  LDC R3, c[0x0][0x22c] ;  /* 0x00008b00ff037b82 */ /* 0x000e220000000800 */
[----:B------:R-:W-:Y:S01]  /*c040*/  BSSY B0, `(.L_x_2356) ;  /* 0x0000068000007945 */ /* 0x000fe20003800000 */
[----:B------:R-:W-:Y:S02]  /*c050*/  MOV R40, R5 ;  /* 0x0000000500287202 */ /* 0x000fe40000000f00 */
[----:B------:R-:W-:Y:S02]  /*c060*/  CS2R R30, SRZ ;  /* 0x00000000001e7805 */ /* 0x000fe4000001ff00 */
[----:B------:R-:W-:Y:S02]  /*c070*/  CS2R R28, SRZ ;  /* 0x00000000001c7805 */ /* 0x000fe4000001ff00 */
[----:B------:R-:W-:Y:S02]  /*c080*/  CS2R R34, SRZ ;  /* 0x0000000000227805 */ /* 0x000fe4000001ff00 */
[----:B------:R-:W-:-:S02]  /*c090*/  CS2R R32, SRZ ;  /* 0x0000000000207805 */ /* 0x000fc4000001ff00 */
[----:B------:R-:W-:Y:S01]  /*c0a0*/  CS2R R10, SRZ ;  /* 0x00000000000a7805 */ /* 0x000fe2000001ff00 */
[----:B------:R-:W1:Y:S01]  /*c0b0*/  LDC R16, c[0x0][0x218] ;  /* 0x00008600ff107b82 */ /* 0x000e620000000800 */
[----:B------:R-:W-:Y:S02]  /*c0c0*/  CS2R R8, SRZ ;  /* 0x0000000000087805 */ /* 0x000fe4000001ff00 */
[----:B------:R-:W-:Y:S02]  /*c0d0*/  CS2R R14, SRZ ;  /* 0x00000000000e7805 */ /* 0x000fe4000001ff00 */
[----:B------:R-:W-:-:S03]  /*c0e0*/  CS2R R12, SRZ ;  /* 0x00000000000c7805 */ /* 0x000fc6000001ff00 */
[----:B------:R-:W2:Y:S01]  /*c0f0*/  LDC R4, c[0x0][0x21c] ;  /* 0x00008700ff047b82 */ /* 0x000ea20000000800 */
[----:B0-----:R-:W-:-:S05]  /*c100*/  IMAD R7, R3, 0x3, R5 ;  /* 0x0000000303077824 */ /* 0x001fca00078e0205 */
[----:B------:R-:W-:Y:S02]  /*c110*/  ISETP.GE.U32.AND P0, PT, R7, R0, PT ;  /* 0x000000000700720c */ /* 0x000fe40003f06070 */
[-C--:B-1----:R-:W-:Y:S01]  /*c120*/  MOV R37, R16.reuse ;  /* 0x0000001000257202 */ /* 0x082fe20000000f00 */
[--C-:B------:R-:W-:Y:S01]  /*c130*/  IMAD.MOV.U32 R36, RZ, RZ, R16.reuse ;  /* 0x000000ffff247224 */ /* 0x100fe200078e0010 */
[-C--:B------:R-:W-:Y:S01]  /*c140*/  MOV R27, R16.reuse ;  /* 0x00000010001b7202 */ /* 0x080fe20000000f00 */
[----:B------:R-:W-:Y:S01]  /*c150*/  IMAD.MOV.U32 R21, RZ, RZ, R16 ;  /* 0x000000ffff157224 */ /* 0x000fe200078e0010 */
[-C--:B------:R-:W-:Y:S02]  /*c160*/  MOV R26, R16.reuse ;  /* 0x00000010001a7202 */ /* 0x080fe40000000f00 */
[-C--:B------:R-:W-:Y:S02]  /*c170*/  MOV R24, R16.reuse ;  /* 0x0000001000187202 */ /* 0x080fe40000000f00 */
[----:B------:R-:W-:Y:S01]  /*c180*/  MOV R20, R16 ;  /* 0x0000001000147202 */ /* 0x000fe20000000f00 */
[--C-:B--2---:R-:W-:Y:S01]  /*c190*/  IMAD.MOV.U32 R39, RZ, RZ, R4.reuse ;  /* 0x000000ffff277224 */ /* 0x104fe200078e0004 */
[-C--:B------:R-:W-:Y:S01]  /*c1a0*/  MOV R41, R4.reuse ;  /* 0x0000000400297202 */ /* 0x080fe20000000f00 */
[----:B------:R-:W-:Y:S01]  /*c1b0*/  IMAD.MOV.U32 R6, RZ, RZ, R4 ;  /* 0x000000ffff067224 */ /* 0x000fe200078e0004 */
[----:B------:R-:W-:-:S02]  /*c1c0*/  MOV R25, R4 ;  /* 0x0000000400197202 */ /* 0x000fc40000000f00 */
[-C--:B------:R-:W-:Y:S02]  /*c1d0*/  MOV R38, R4.reuse ;  /* 0x0000000400267202 */ /* 0x080fe40000000f00 */
[-C--:B------:R-:W-:Y:S02]  /*c1e0*/  MOV R5, R4.reuse ;  /* 0x0000000400057202 */ /* 0x080fe40000000f00 */
[----:B------:R-:W-:Y:S01]  /*c1f0*/  MOV R7, R4 ;  /* 0x0000000400077202 */ /* 0x000fe20000000f00 */
[----:B------:R-:W-:Y:S06]  /*c200*/  @P0 BRA `(.L_x_2357) ;  /* 0x00000004002c0947 */ /* 0x000fec0003800000 */
[----:B------:R-:W-:Y:S01]  /*c210*/  BSSY B1, `(.L_x_2357) ;  /* 0x000004a000017945 */ /* 0x000fe20003800000 */
[-C--:B------:R-:W-:Y:S01]  /*c220*/  MOV R25, R4.reuse ;  /* 0x0000000400197202 */ /* 0x080fe20000000f00 */
[----:B------:R-:W-:Y:S01]  /*c230*/  IMAD.MOV.U32 R5, RZ, RZ, R4 ;  /* 0x000000ffff057224 */ /* 0x000fe200078e0004 */
[-C--:B------:R-:W-:Y:S01]  /*c240*/  MOV R39, R4.reuse ;  /* 0x0000000400277202 */ /* 0x080fe20000000f00 */
[--C-:B------:R-:W-:Y:S01]  /*c250*/  IMAD.MOV.U32 R46, RZ, RZ, R16.reuse ;  /* 0x000000ffff2e7224 */ /* 0x100fe200078e0010 */
[-C--:B------:R-:W-:Y:S01]  /*c260*/  MOV R38, R4.reuse ;  /* 0x0000000400267202 */ /* 0x080fe20000000f00 */
[----:B------:R-:W-:Y:S01]  /*c270*/  IMAD.MOV.U32 R48, RZ, RZ, R16 ;  /* 0x000000ffff307224 */ /* 0x000fe200078e0010 */
[-C--:B------:R-:W-:Y:S02]  /*c280*/  MOV R7, R4.reuse ;  /* 0x0000000400077202 */ /* 0x080fe40000000f00 */
[----:B------:R-:W-:Y:S02]  /*c290*/  MOV R6, R4 ;  /* 0x0000000400067202 */ /* 0x000fe40000000f00 */
[----:B------:R-:W-:-:S02]  /*c2a0*/  MOV R43, R16 ;  /* 0x00000010002b7202 */ /* 0x000fc40000000f00 */
[-C--:B------:R-:W-:Y:S02]  /*c2b0*/  MOV R44, R16.reuse ;  /* 0x00000010002c7202 */ /* 0x080fe40000000f00 */
[-C--:B------:R-:W-:Y:S02]  /*c2c0*/  MOV R47, R16.reuse ;  /* 0x00000010002f7202 */ /* 0x080fe40000000f00 */
[-C--:B------:R-:W-:Y:S02]  /*c2d0*/  MOV R45, R16.reuse ;  /* 0x00000010002d7202 */ /* 0x080fe40000000f00 */
[-C--:B------:R-:W-:Y:S02]  /*c2e0*/  MOV R42, R16.reuse ;  /* 0x00000010002a7202 */ /* 0x080fe40000000f00 */
[----:B------:R-:W-:-:S07]  /*c2f0*/  MOV R49, R16 ;  /* 0x0000001000317202 */ /* 0x000fce0000000f00 */
.L_x_2358:
[----:B------:R-:W-:Y:S02]  /*c300*/  SHF.R.U32.HI R13, RZ, 0x1, R40 ;  /* 0x00000001ff0d7819 */ /* 0x000fe40000011628 */
[----:B------:R-:W-:-:S03]  /*c310*/  IADD3 R40, R40, R3, RZ ;  /* 0x0000000328287210 */ /* 0x000fc60007ffe0ff */
[----:B------:R-:W-:Y:S01]  /*c320*/  IMAD.WIDE.U32 R12, R13, 0x10, R18 ;  /* 0x000000100d0c7825 */ /* 0x000fe200078e0012 */
[----:B------:R-:W-:-:S03]  /*c330*/  SHF.R.U32.HI R9, RZ, 0x1, R40 ;  /* 0x00000001ff097819 */ /* 0x000fc60000011628 */
[----:B------:R-:W-:Y:S02]  /*c340*/  IMAD.IADD R40, R40, 0x1, R3 ;  /* 0x0000000128287824 */ /* 0x000fe400078e0203 */
[----:B------:R-:W-:Y:S01]  /*c350*/  IMAD.WIDE.U32 R8, R9, 0x10, R18 ;  /* 0x0000001009087825 */ /* 0x000fe200078e0012 */
[----:B------:R-:W2:Y:S02]  /*c360*/  LDG.E.128 R12, desc[UR60][R12.64] ;  /* 0x0000003c0c0c7981 */ /* 0x000ea4000c1e1d00 */
[----:B------:R-:W-:Y:S02]  /*c370*/  SHF.R.U32.HI R33, RZ, 0x1, R40 ;  /* 0x00000001ff217819 */ /* 0x000fe40000011628 */
[----:B------:R-:W-:Y:S01]  /*c380*/  IADD3 R40, R40, R3, RZ ;  /* 0x0000000328287210 */ /* 0x000fe20007ffe0ff */
[----:B------:R-:W3:Y:S02]  /*c390*/  LDG.E.128 R8, desc[UR60][R8.64] ;  /* 0x0000003c08087981 */ /* 0x000ee4000c1e1d00 */
[----:B------:R-:W-:Y:S01]  /*c3a0*/  IMAD.WIDE.U32 R32, R33, 0x10, R18 ;  /* 0x0000001021207825 */ /* 0x000fe200078e0012 */
[----:B------:R-:W-:-:S05]  /*c3b0*/  SHF.R.U32.HI R29, RZ, 0x1, R40 ;  /* 0x00000001ff1d7819 */ /* 0x000fca0000011628 */
[----:B------:R-:W4:Y:S01]  /*c3c0*/  LDG.E.128 R32, desc[UR60][R32.64] ;  /* 0x0000003c20207981 */ /* 0x000f22000c1e1d00 */
[----:B------:R-:W-:-:S06]  /*c3d0*/  IMAD.WIDE.U32 R28, R29, 0x10, R18 ;  /* 0x000000101d1c7825 */ /* 0x000fcc00078e0012 */
[----:B------:R-:W5:Y:S01]  /*c3e0*/  LDG.E.128 R28, desc[UR60][R28.64] ;  /* 0x0000003c1c1c7981 */ /* 0x000f62000c1e1d00 */
[----:B------:R-:W-:-:S05]  /*c3f0*/  IADD3 R40, R40, R3, RZ ;  /* 0x0000000328287210 */ /* 0x000fca0007ffe0ff */
[----:B------:R-:W-:-:S05]  /*c400*/  IMAD R21, R3, 0x3, R40 ;  /* 0x0000000303157824 */ /* 0x000fca00078e0228 */
[----:B------:R-:W-:Y:S01]  /*c410*/  ISETP.GE.U32.AND P0, PT, R21, R0, PT ;  /* 0x000000001500720c */ /* 0x000fe20003f06070 */
[-C--:B--2---:R-:W-:Y:S01]  /*c420*/  FMUL.FTZ R24, R14, R7.reuse ;  /* 0x000000070e187220 */ /* 0x084fe20000410000 */
[----:B------:R-:W-:Y:S01]  /*c430*/  FMUL.FTZ R27, R15, R7 ;  /* 0x000000070f1b7220 */ /* 0x000fe20000410000 */
[-C--:B------:R-:W-:Y:S01]  /*c440*/  FMUL.FTZ R21, R13, R6.reuse ;  /* 0x000000060d157220 */ /* 0x080fe20000410000 */
[----:B------:R-:W-:Y:S01]  /*c450*/  FMUL.FTZ R6, R12, R6 ;  /* 0x000000060c067220 */ /* 0x000fe20000410000 */
[-C--:B------:R-:W-:Y:S01]  /*c460*/  FFMA.FTZ R7, R15, R42.reuse, R24 ;  /* 0x0000002a0f077223 */ /* 0x080fe20000010018 */
[----:B------:R-:W-:Y:S01]  /*c470*/  FFMA.FTZ R20, R14, R42, -R27 ;  /* 0x0000002a0e147223 */ /* 0x000fe2000001081b */
[----:B---3--:R-:W-:Y:S01]  /*c480*/  FMUL.FTZ R24, R8, R5 ;  /* 0x0000000508187220 */ /* 0x008fe20000410000 */
[----:B------:R-:W-:Y:S01]  /*c490*/  FMUL.FTZ R27, R11, R4 ;  /* 0x000000040b1b7220 */ /* 0x000fe20000410000 */
[----:B------:R-:W-:Y:S01]  /*c4a0*/  FFMA.FTZ R16, R12, R49, -R21 ;  /* 0x000000310c107223 */ /* 0x000fe20000010815 */
[C---:B------:R-:W-:Y:S01]  /*c4b0*/  FMUL.FTZ R21, R9.reuse, R5 ;  /* 0x0000000509157220 */ /* 0x040fe20000410000 */
[----:B------:R-:W-:Y:S01]  /*c4c0*/  FFMA.FTZ R5, R9, R48, R24 ;  /* 0x0000003009057223 */ /* 0x000fe20000010018 */
[C---:B------:R-:W-:Y:S01]  /*c4d0*/  FFMA.FTZ R24, R10.reuse, R45, -R27 ;  /* 0x0000002d0a187223 */ /* 0x040fe2000001081b */
[----:B------:R-:W-:Y:S01]  /*c4e0*/  FMUL.FTZ R4, R10, R4 ;  /* 0x000000040a047220 */ /* 0x000fe20000410000 */
[----:B----4-:R-:W-:Y:S01]  /*c4f0*/  FMUL.FTZ R27, R33, R38 ;  /* 0x00000026211b7220 */ /* 0x010fe20000410000 */
[-C--:B------:R-:W-:Y:S01]  /*c500*/  FMUL.FTZ R37, R35, R39.reuse ;  /* 0x0000002723257220 */ /* 0x080fe20000410000 */
[----:B------:R-:W-:Y:S01]  /*c510*/  FMUL.FTZ R36, R34, R39 ;  /* 0x0000002722247220 */ /* 0x000fe20000410000 */
[----:B------:R-:W-:Y:S01]  /*c520*/  FFMA.FTZ R4, R11, R45, R4 ;  /* 0x0000002d0b047223 */ /* 0x000fe20000010004 */
[----:B------:R-:W-:Y:S01]  /*c530*/  FFMA.FTZ R26, R32, R47, -R27 ;  /* 0x0000002f201a7223 */ /* 0x000fe2000001081b */
[-C--:B------:R-:W-:Y:S01]  /*c540*/  FFMA.FTZ R27, R34, R44.reuse, -R37 ;  /* 0x0000002c221b7223 */ /* 0x080fe20000010825 */
[----:B------:R-:W-:Y:S01]  /*c550*/  FFMA.FTZ R39, R35, R44, R36 ;  /* 0x0000002c23277223 */ /* 0x000fe20000010024 */
[----:B-----5:R-:W-:Y:S01]  /*c560*/  FMUL.FTZ R37, R29, R25 ;  /* 0x000000191d257220 */ /* 0x020fe20000410000 */
[----:B------:R-:W-:Y:S01]  /*c570*/  FMUL.FTZ R45, R31, R41 ;  /* 0x000000291f2d7220 */ /* 0x000fe20000410000 */
[----:B------:R-:W-:Y:S01]  /*c580*/  FFMA.FTZ R21, R8, R48, -R21 ;  /* 0x0000003008157223 */ /* 0x000fe20000010815 */
[----:B------:R-:W-:Y:S01]  /*c590*/  FMUL.FTZ R38, R32, R38 ;  /* 0x0000002620267220 */ /* 0x000fe20000410000 */
[CC--:B------:R-:W-:Y:S01]  /*c5a0*/  FFMA.FTZ R36, R28.reuse, R46.reuse, -R37 ;  /* 0x0000002e1c247223 */ /* 0x0c0fe20000010825 */
[----:B------:R-:W-:Y:S01]  /*c5b0*/  FMUL.FTZ R42, R28, R25 ;  /* 0x000000191c2a7220 */ /* 0x000fe20000410000 */
[C---:B------:R-:W-:Y:S01]  /*c5c0*/  FMUL.FTZ R44, R30.reuse, R41 ;  /* 0x000000291e2c7220 */ /* 0x040fe20000410000 */
        /* <DEDUP_REMOVED lines=15> */
.L_x_2357:
[----:B------:R-:W-:Y:S05]  /*c6c0*/  BSYNC B0 ;  /* 0x0000000000007941 */ /* 0x000fea0003800000 */
.L_x_2356:
[----:B------:R-:W-:Y:S01]  /*c6d0*/  ISETP.GE.U32.AND P1, PT, R40, R0, PT ;  /* 0x000000002800720c */ /* 0x000fe20003f26070 */
[----:B------:R-:W-:-:S12]  /*c6e0*/  BSSY B0, `(.L_x_2359) ;  /* 0x0000016000007945 */ /* 0x000fd80003800000 */
[----:B------:R-:W-:Y:S05]  /*c6f0*/  @P1 BRA `(.L_x_2360) ;  /* 0x0000000000501947 */ /* 0x000fea0003800000 */
[----:B------:R-:W-:-:S05]  /*c700*/  SHF.R.U32.HI R13, RZ, 0x1, R40 ;  /* 0x00000001ff0d7819 */ /* 0x000fca0000011628 */
[----:B------:R-:W-:-:S06]  /*c710*/  IMAD.WIDE.U32 R12, R13, 0x10, R18 ;  /* 0x000000100d0c7825 */ /* 0x000fcc00078e0012 */
[----:B------:R-:W5:Y:S01]  /*c720*/  LDG.E.128 R12, desc[UR60][R12.64] ;  /* 0x0000003c0c0c7981 */ /* 0x000f62000c1e1d00 */
[----:B------:R-:W-:-:S04]  /*c730*/  IADD3 R42, R40, R3, RZ ;  /* 0x00000003282a7210 */ /* 0x000fc80007ffe0ff */
[----:B------:R-:W-:-:S13]  /*c740*/  ISETP.GE.U32.AND P0, PT, R42, R0, PT ;  /* 0x000000002a00720c */ /* 0x000fda0003f06070 */
[----:B------:R-:W-:Y:S05]  /*c750*/  @P0 BRA `(.L_x_2360) ;  /* 0x0000000000380947 */ /* 0x000fea0003800000 */
[----:B------:R-:W-:-:S05]  /*c760*/  SHF.R.U32.HI R9, RZ, 0x1, R42 ;  /* 0x00000001ff097819 */ /* 0x000fca000001162a */
[----:B------:R-:W-:-:S06]  /*c770*/  IMAD.WIDE.U32 R8, R9, 0x10, R18 ;  /* 0x0000001009087825 */ /* 0x000fcc00078e0012 */
[----:B------:R-:W5:Y:S01]  /*c780*/  LDG.E.128 R8, desc[UR60][R8.64] ;  /* 0x0000003c08087981 */ /* 0x000f62000c1e1d00 */
[----:B------:R-:W-:-:S05]  /*c790*/  IMAD.IADD R42, R42, 0x1, R3 ;  /* 0x000000012a2a7824 */ /* 0x000fca00078e0203 */
[----:B------:R-:W-:-:S13]  /*c7a0*/  ISETP.GE.U32.AND P0, PT, R42, R0, PT ;  /* 0x000000002a00720c */ /* 0x000fda0003f06070 */
[----:B------:R-:W-:Y:S05]  /*c7b0*/  @P0 BRA `(.L_x_2360) ;  /* 0x0000000000200947 */ /* 0x000fea0003800000 */
[----:B------:R-:W-:Y:S02]  /*c7c0*/  IADD3 R35, R42, R3, RZ ;  /* 0x000000032a237210 */ /* 0x000fe40007ffe0ff */
[----:B------:R-:W-:Y:S02]  /*c7d0*/  SHF.R.U32.HI R33, RZ, 0x1, R42 ;  /* 0x00000001ff217819 */ /* 0x000fe4000001162a */
[----:B------:R-:W-:-:S03]  /*c7e0*/  ISETP.GE.U32.AND P0, PT, R35, R0, PT ;  /* 0x000000002300720c */ /* 0x000fc60003f06070 */
[----:B------:R-:W-:-:S10]  /*c7f0*/  IMAD.WIDE.U32 R32, R33, 0x10, R18 ;  /* 0x0000001021207825 */ /* 0x000fd400078e0012 */
[----:B------:R-:W-:-:S05]  /*c800*/  @!P0 SHF.R.U32.HI R35, RZ, 0x1, R35 ;  /* 0x00000001ff238819 */ /* 0x000fca0000011623 */
[----:B------:R-:W-:Y:S02]  /*c810*/  @!P0 IMAD.WIDE.U32 R18, R35, 0x10, R18 ;  /* 0x0000001023128825 */ /* 0x000fe400078e0012 */
[----:B------:R-:W5:Y:S04]  /*c820*/  LDG.E.128 R32, desc[UR60][R32.64] ;  /* 0x0000003c20207981 */ /* 0x000f68000c1e1d00 */
[----:B------:R0:W5:Y:S02]  /*c830*/  @!P0 LDG.E.128 R28, desc[UR60][R18.64] ;  /* 0x0000003c121c8981 */ /* 0x000164000c1e1d00 */
.L_x_2360:
[----:B------:R-:W-:Y:S05]  /*c840*/  BSYNC B0 ;  /* 0x0000000000007941 */ /* 0x000fea0003800000 */
.L_x_2359:
[----:B------:R-:W-:Y:S04]  /*c850*/  BSSY B0, `(.L_x_2361) ;  /* 0x000003e000007945 */ /* 0x000fe80003800000 */
[----:B------:R-:W-:Y:S05]  /*c860*/  @P1 BRA `(.L_x_2362) ;  /* 0x0000000000f01947 */ /* 0x000fea0003800000 */
[----:B------:R-:W-:Y:S01]  /*c870*/  IADD3 R40, R40, R3, RZ ;  /* 0x0000000328287210 */ /* 0x000fe20007ffe0ff */
[C---:B0----5:R-:W-:Y:S01]  /*c880*/  FMUL.FTZ R19, R7.reuse, R15 ;  /* 0x0000000f07137220 */ /* 0x061fe20000410000 */
[----:B------:R-:W-:Y:S01]  /*c890*/  FMUL.FTZ R43, R7, R14 ;  /* 0x0000000e072b7220 */ /* 0x000fe20000410000 */
[----:B------:R-:W-:Y:S01]  /*c8a0*/  FMUL.FTZ R7, R6, R13 ;  /* 0x0000000d06077220 */ /* 0x000fe20000410000 */
[----:B------:R-:W-:Y:S01]  /*c8b0*/  ISETP.GE.U32.AND P0, PT, R40, R0, PT ;  /* 0x000000002800720c */ /* 0x000fe20003f06070 */
[----:B------:R-:W-:Y:S01]  /*c8c0*/  FFMA.FTZ R14, R20, R14, -R19 ;  /* 0x0000000e140e7223 */ /* 0x000fe20000010813 */
[-C--:B------:R-:W-:Y:S01]  /*c8d0*/  FMUL.FTZ R6, R6, R12.reuse ;  /* 0x0000000c06067220 */ /* 0x080fe20000410000 */
[----:B------:R-:W-:Y:S01]  /*c8e0*/  FFMA.FTZ R12, R16, R12, -R7 ;  /* 0x0000000c100c7223 */ /* 0x000fe20000010807 */
[----:B------:R-:W-:Y:S02]  /*c8f0*/  FFMA.FTZ R7, R20, R15, R43 ;  /* 0x0000000f14077223 */ /* 0x000fe4000001002b */
[----:B------:R-:W-:Y:S01]  /*c900*/  FFMA.FTZ R6, R16, R13, R6 ;  /* 0x0000000d10067223 */ /* 0x000fe20000010006 */
[----:B------:R-:W-:Y:S01]  /*c910*/  MOV R20, R14 ;  /* 0x0000000e00147202 */ /* 0x000fe20000000f00 */
[----:B------:R-:W-:-:S05]  /*c920*/  IMAD.MOV.U32 R16, RZ, RZ, R12 ;  /* 0x000000ffff107224 */ /* 0x000fca00078e000c */
[----:B------:R-:W-:Y:S05]  /*c930*/  @P0 BRA `(.L_x_2362) ;  /* 0x0000000000bc0947 */ /* 0x000fea0003800000 */
[----:B------:R-:W-:Y:S01]  /*c940*/  IADD3 R15, R40, R3, RZ ;  /* 0x00000003280f7210 */ /* 0x000fe20007ffe0ff */
[C---:B------:R-:W-:Y:S01]  /*c950*/  FMUL.FTZ R16, R5.reuse, R9 ;  /* 0x0000000905107220 */ /* 0x040fe20000410000 */
[----:B------:R-:W-:Y:S01]  /*c960*/  FMUL.FTZ R18, R5, R8 ;  /* 0x0000000805127220 */ /* 0x000fe20000410000 */
[C---:B------:R-:W-:Y:S01]  /*c970*/  FMUL.FTZ R5, R4.reuse, R11 ;  /* 0x0000000b04057220 */ /* 0x040fe20000410000 */
[----:B------:R-:W-:Y:S01]  /*c980*/  ISETP.GE.U32.AND P0, PT, R15, R0, PT ;  /* 0x000000000f00720c */ /* 0x000fe20003f06070 */
[C---:B------:R-:W-:Y:S01]  /*c990*/  FFMA.FTZ R13, R21.reuse, R8, -R16 ;  /* 0x00000008150d7223 */ /* 0x040fe20000010810 */
[-C--:B------:R-:W-:Y:S01]  /*c9a0*/  FMUL.FTZ R4, R4, R10.reuse ;  /* 0x0000000a04047220 */ /* 0x080fe20000410000 */
[C---:B------:R-:W-:Y:S01]  /*c9b0*/  FFMA.FTZ R10, R24.reuse, R10, -R5 ;  /* 0x0000000a180a7223 */ /* 0x040fe20000010805 */
[----:B------:R-:W-:Y:S01]  /*c9c0*/  FFMA.FTZ R5, R21, R9, R18 ;  /* 0x0000000915057223 */ /* 0x000fe20000010012 */
[----:B------:R-:W-:Y:S01]  /*c9d0*/  MOV R20, R14 ;  /* 0x0000000e00147202 */ /* 0x000fe20000000f00 */
[----:B------:R-:W-:Y:S01]  /*c9e0*/  FFMA.FTZ R4, R24, R11, R4 ;  /* 0x0000000b18047223 */ /* 0x000fe20000010004 */
[----:B------:R-:W-:Y:S01]  /*c9f0*/  MOV R16, R12 ;  /* 0x0000000c00107202 */ /* 0x000fe20000000f00 */
[----:B------:R-:W-:Y:S01]  /*ca00*/  IMAD.MOV.U32 R24, RZ, RZ, R10 ;  /* 0x000000ffff187224 */ /* 0x000fe200078e000a */
[----:B------:R-:W-:-:S04]  /*ca10*/  MOV R21, R13 ;  /* 0x0000000d00157202 */ /* 0x000fc80000000f00 */
[----:B------:R-:W-:Y:S05]  /*ca20*/  @P0 BRA `(.L_x_2362) ;  /* 0x0000000000800947 */ /* 0x000fea0003800000 */
[----:B------:R-:W-:Y:S01]  /*ca30*/  IADD3 R3, R15, R3, RZ ;  /* 0x000000030f037210 */ /* 0x000fe20007ffe0ff */
[----:B------:R-:W-:Y:S01]  /*ca40*/  FMUL.FTZ R8, R39, R34 ;  /* 0x0000002227087220 */ /* 0x000fe20000410000 */
[----:B------:R-:W-:Y:S01]  /*ca50*/  MOV R24, R10 ;  /* 0x0000000a00187202 */ /* 0x000fe20000000f00 */
[----:B------:R-:W-:Y:S01]  /*ca60*/  IMAD.MOV.U32 R21, RZ, RZ, R13 ;  /* 0x000000ffff157224 */ /* 0x000fe200078e000d */
[----:B------:R-:W-:Y:S01]  /*ca70*/  ISETP.GE.U32.AND P0, PT, R3, R0, PT ;  /* 0x000000000300720c */ /* 0x000fe20003f06070 */
[----:B------:R-:W-:Y:S01]  /*ca80*/  FMUL.FTZ R0, R39, R35 ;  /* 0x0000002327007220 */ /* 0x000fe20000410000 */
[C---:B------:R-:W-:Y:S01]  /*ca90*/  FMUL.FTZ R3, R38.reuse, R33 ;  /* 0x0000002126037220 */ /* 0x040fe20000410000 */
[----:B------:R-:W-:Y:S01]  /*caa0*/  FMUL.FTZ R38, R38, R32 ;  /* 0x0000002026267220 */ /* 0x000fe20000410000 */
[C---:B------:R-:W-:Y:S01]  /*cab0*/  FFMA.FTZ R39, R27.reuse, R35, R8 ;  /* 0x000000231b277223 */ /* 0x040fe20000010008 */
[----:B------:R-:W-:Y:S01]  /*cac0*/  FFMA.FTZ R34, R27, R34, -R0 ;  /* 0x000000221b227223 */ /* 0x000fe20000010800 */
[C---:B------:R-:W-:Y:S01]  /*cad0*/  FFMA.FTZ R32, R26.reuse, R32, -R3 ;  /* 0x000000201a207223 */ /* 0x040fe20000010803 */
[----:B------:R-:W-:Y:S01]  /*cae0*/  FFMA.FTZ R38, R26, R33, R38 ;  /* 0x000000211a267223 */ /* 0x000fe20000010026 */
[----:B------:R-:W-:Y:S01]  /*caf0*/  MOV R20, R14 ;  /* 0x0000000e00147202 */ /* 0x000fe20000000f00 */
[----:B------:R-:W-:Y:S01]  /*cb00*/  IMAD.MOV.U32 R16, RZ, RZ, R12 ;  /* 0x000000ffff107224 */ /* 0x000fe200078e000c */
[----:B------:R-:W-:Y:S01]  /*cb10*/  MOV R27, R34 ;  /* 0x00000022001b7202 */ /* 0x000fe20000000f00 */
[----:B------:R-:W-:-:S02]  /*cb20*/  IMAD.MOV.U32 R26, RZ, RZ, R32 ;  /* 0x000000ffff1a7224 */ /* 0x000fc400078e0020 */
        /* <DEDUP_REMOVED lines=16> */
.L_x_2362:
[----:B------:R-:W-:Y:S05]  /*cc30*/  BSYNC B0 ;  /* 0x0000000000007941 */ /* 0x000fea0003800000 */
.L_x_2361:
[C---:B------:R-:W-:Y:S01]  /*cc40*/  FMUL.FTZ R3, R6.reuse, R21 ;  /* 0x0000001506037220 */ /* 0x040fe20000410000 */
[C---:B-----5:R-:W-:Y:S01]  /*cc50*/  FMUL.FTZ R9, R7.reuse, R24 ;  /* 0x0000001807097220 */ /* 0x060fe20000410000 */
[-C--:B------:R-:W-:Y:S01]  /*cc60*/  FMUL.FTZ R7, R7, R4.reuse ;  /* 0x0000000407077220 */ /* 0x080fe20000410000 */
[-C--:B------:R-:W-:Y:S01]  /*cc70*/  FMUL.FTZ R6, R6, R5.reuse ;  /* 0x0000000506067220 */ /* 0x080fe20000410000 */
[----:B------:R-:W-:Y:S01]  /*cc80*/  FFMA.FTZ R3, R16, R5, R3 ;  /* 0x0000000510037223 */ /* 0x000fe20000010003 */
        /* <DEDUP_REMOVED lines=12> */
[CC--:B------:R-:W-:Y:S01]  /*cd50*/  FMUL.FTZ R5, R3.reuse, R36.reuse ;  /* 0x0000002403057220 */ /* 0x0c0fe20000410000 */
[----:B------:R-:W-:Y:S01]  /*cd60*/  FMUL.FTZ R6, R6, R41 ;  /* 0x0000002906067220 */ /* 0x000fe20000410000 */
[----:B------:R-:W-:Y:S01]  /*cd70*/  FMUL.FTZ R3, R3, R25 ;  /* 0x0000001903037220 */ /* 0x000fe20000410000 */
[----:B------:R-:W-:Y:S01]  /*cd80*/  FFMA.FTZ R27, R4, R41, R27 ;  /* 0x00000029041b7223 */ /* 0x000fe2000001001b */
[----:B------:R-:W-:Y:S01]  /*cd90*/  FFMA.FTZ R25, R0, R25, R5 ;  /* 0x0000001900197223 */ /* 0x000fe20000010005 */
[----:B------:R-:W-:Y:S01]  /*cda0*/  FFMA.FTZ R30, R4, R37, -R6 ;  /* 0x00000025041e7223 */ /* 0x000fe20000010806 */
[----:B------:R-:W-:-:S07]  /*cdb0*/  FFMA.FTZ R28, R0, R36, -R3 ;  /* 0x00000024001c7223 */ /* 0x000fce0000010803 */
.L_x_2314:
[----:B------:R-:W-:Y:S05]  /*cdc0*/  BSYNC B6 ;  /* 0x0000000000067941 */ /* 0x000fea0003800000 */
.L_x_2313:
[----:B------:R-:W-:Y:S02]  /*cdd0*/  ULDC UR4, c[0x0][0x23c] ;  /* 0x00008f0000047ab9 */ /* 0x000fe40000000800 */
[----:B------:R-:W-:-:S13]  /*cde0*/  ISETP.NE.AND P0, PT, RZ, UR4, PT ;  /* 0x00000004ff007c0c */ /* 0x000fda000bf05270 */
[----:B------:R-:W-:Y:S05]  /*cdf0*/  @!P0 BRA `(.L_x_2363) ;  /* 0x0000000000a08947 */ /* 0x000fea0003800000 */
[----:B------:R-:W1:Y:S01]  /*ce00*/  S2R R4, SR_CgaCtaId ;  /* 0x0000000000047919 */ /* 0x000e620000008800 */
[----:B------:R-:W2:Y:S01]  /*ce10*/  LDC R14, c[0x0][RZ] ;  /* 0x00000000ff0e7b82 */ /* 0x000ea20000000800 */
[----:B------:R-:W-:Y:S02]  /*ce20*/  MOV R0, 0x400 ;  /* 0x0000040000007802 */ /* 0x000fe40000000f00 */
[----:B------:R-:W-:Y:S02]  /*ce30*/  MOV R29, R25 ;  /* 0x00000019001d7202 */ /* 0x000fe40000000f00 */
[----:B------:R-:W-:Y:S02]  /*ce40*/  IADD3 R3, R0, 0x10, RZ ;  /* 0x0000001000037810 */ /* 0x000fe40007ffe0ff */
[----:B------:R-:W-:Y:S01]  /*ce50*/  MOV R31, R27 ;  /* 0x0000001b001f7202 */ /* 0x000fe20000000f00 */
[----:B------:R-:W3:Y:S01]  /*ce60*/  LDC R13, c[0x0][0x4] ;  /* 0x00000100ff0d7b82 */ /* 0x000ee20000000800 */
[----:B--2---:R-:W-:Y:S01]  /*ce70*/  IMAD R0, R2, R14, R17 ;  /* 0x0000000e02007224 */ /* 0x004fe200078e0211 */
[----:B-1----:R-:W-:-:S02]  /*ce80*/  LEA R3, R4, R3, 0x18 ;  /* 0x0000000304037211 */ /* 0x002fc400078ec0ff */
[----:B---3--:R-:W-:-:S03]  /*ce90*/  SHF.R.U32.HI R4, RZ, 0x1, R13 ;  /* 0x00000001ff047819 */ /* 0x008fc6000001160d */
[----:B------:R-:W-:Y:S01]  /*cea0*/  IMAD R0, R0, 0x10, R3 ;  /* 0x0000001000007824 */ /* 0x000fe200078e0203 */
[----:B------:R-:W-:-:S04]  /*ceb0*/  ISETP.NE.AND P0, PT, R4, RZ, PT ;  /* 0x000000ff0400720c */ /* 0x000fc80003f05270 */
[----:B------:R1:W-:Y:S09]  /*cec0*/  STS.128 [R0], R28 ;  /* 0x0000001c00007388 */ /* 0x0003f20000000c00 */
[----:B------:R-:W-:Y:S05]  /*ced0*/  @!P0 BRA `(.L_x_2363) ;  /* 0x0000000000688947 */ /* 0x000fea0003800000 */
.L_x_2366:
[-C--:B------:R-:W-:Y:S01]  /*cee0*/  IADD3 R6, R2, R4.reuse, RZ ;  /* 0x0000000402067210 */ /* 0x080fe20007ffe0ff */
[----:B------:R-:W-:Y:S05]  /*cef0*/  WARPSYNC.ALL ;  /* 0x0000000000007948 */ /* 0x000fea0003800000 */
[----:B------:R-:W-:Y:S01]  /*cf00*/  BAR.SYNC.DEFER_BLOCKING 0x0 ;  /* 0x0000000000007b1d */ /* 0x000fe20000010000 */
[----:B------:R-:W-:Y:S02]  /*cf10*/  ISETP.GE.U32.AND P0, PT, R6, R13, PT ;  /* 0x0000000d0600720c */ /* 0x000fe40003f06070 */
[----:B------:R-:W-:Y:S02]  /*cf20*/  ISETP.GT.AND P1, PT, R4, 0x1, PT ;  /* 0x000000010400780c */ /* 0x000fe40003f24270 */
[----:B------:R-:W-:Y:S01]  /*cf30*/  ISETP.GE.U32.OR P0, PT, R2, R4, P0 ;  /* 0x000000040200720c */ /* 0x000fe20000706470 */
[----:B------:R-:W-:Y:S01]  /*cf40*/  BSSY B0, `(.L_x_2364) ;  /* 0x0000011000007945 */ /* 0x000fe20003800000 */
[----:B------:R-:W-:-:S11]  /*cf50*/  SHF.R.S32.HI R12, RZ, 0x1, R4 ;  /* 0x00000001ff0c7819 */ /* 0x000fd60000011404 */
[----:B--2---:R-:W-:Y:S05]  /*cf60*/  @P0 BRA `(.L_x_2365) ;  /* 0x0000000000380947 */ /* 0x004fea0003800000 */
[----:B------:R-:W-:-:S05]  /*cf70*/  IMAD R4, R6, R14, R17 ;  /* 0x0000000e06047224 */ /* 0x000fca00078e0211 */
[----:B------:R-:W-:-:S06]  /*cf80*/  LEA R4, R4, R3, 0x4 ;  /* 0x0000000304047211 */ /* 0x000fcc00078e20ff */
[----:B------:R-:W2:Y:S02]  /*cf90*/  LDS.128 R4, [R4] ;  /* 0x0000000004047984 */ /* 0x000ea40000000c00 */
[C---:B--2---:R-:W-:Y:S01]  /*cfa0*/  FMUL.FTZ R9, R25.reuse, R5 ;  /* 0x0000000519097220 */ /* 0x044fe20000410000 */
[----:B------:R-:W-:Y:S01]  /*cfb0*/  FMUL.FTZ R8, R25, R4 ;  /* 0x0000000419087220 */ /* 0x000fe20000410000 */
[C---:B------:R-:W-:Y:S01]  /*cfc0*/  FMUL.FTZ R11, R27.reuse, R7 ;  /* 0x000000071b0b7220 */ /* 0x040fe20000410000 */
[----:B------:R-:W-:Y:S01]  /*cfd0*/  FMUL.FTZ R10, R27, R6 ;  /* 0x000000061b0a7220 */ /* 0x000fe20000410000 */
[C---:B------:R-:W-:Y:S01]  /*cfe0*/  FFMA.FTZ R24, R28.reuse, R4, -R9 ;  /* 0x000000041c187223 */ /* 0x040fe20000010809 */
[----:B------:R-:W-:Y:S01]  /*cff0*/  FFMA.FTZ R25, R28, R5, R8 ;  /* 0x000000051c197223 */ /* 0x000fe20000010008 */
[C---:B------:R-:W-:Y:S01]  /*d000*/  FFMA.FTZ R26, R30.reuse, R6, -R11 ;  /* 0x000000061e1a7223 */ /* 0x040fe2000001080b */
[----:B------:R-:W-:Y:S02]  /*d010*/  FFMA.FTZ R27, R30, R7, R10 ;  /* 0x000000071e1b7223 */ /* 0x000fe4000001000a */
[----:B-1----:R-:W-:Y:S01]  /*d020*/  MOV R28, R24 ;  /* 0x00000018001c7202 */ /* 0x002fe20000000f00 */
[----:B------:R-:W-:-:S02]  /*d030*/  IMAD.MOV.U32 R30, RZ, RZ, R26 ;  /* 0x000000ffff1e7224 */ /* 0x000fc400078e001a */
[----:B------:R2:W-:Y:S05]  /*d040*/  STS.128 [R0], R24 ;  /* 0x0000001800007388 */ /* 0x0005ea0000000c00 */
.L_x_2365:
[----:B------:R-:W-:Y:S05]  /*d050*/  BSYNC B0 ;  /* 0x0000000000007941 */ /* 0x000fea0003800000 */
.L_x_2364:
[----:B------:R-:W-:Y:S01]  /*d060*/  MOV R4, R12 ;  /* 0x0000000c00047202 */ /* 0x000fe20000000f00 */
[----:B------:R-:W-:Y:S06]  /*d070*/  @P1 BRA `(.L_x_2366) ;  /* 0xfffffffc00981947 */ /* 0x000fec000383ffff */
.L_x_2363:
[----:B------:R-:W-:Y:S02]  /*d080*/  ULDC UR4, c[0x0][0x238] ;  /* 0x00008e0000047ab9 */ /* 0x000fe40000000800 */
[----:B------:R-:W-:-:S13]  /*d090*/  ISETP.NE.AND P0, PT, RZ, UR4, PT ;  /* 0x00000004ff007c0c */ /* 0x000fda000bf05270 */
[----:B------:R-:W-:Y:S05]  /*d0a0*/  @!P0 BRA `(.L_x_2367) ;  /* 0x0000000400108947 */ /* 0x000fea0003800000 */
[----:B0-----:R-:W0:Y:S02]  /*d0b0*/  LDC R19, c[0x0][RZ] ;  /* 0x00000000ff137b82 */ /* 0x001e240000000800 */
[----:B0-----:R-:W-:Y:S02]  /*d0c0*/  ISETP.GT.AND P0, PT, R19, 0x20, PT ;  /* 0x000000201300780c */ /* 0x001fe40003f04270 */
[----:B-12---:R-:W-:-:S11]  /*d0d0*/  MOV R0, R19 ;  /* 0x0000001300007202 */ /* 0x006fd60000000f00 */
[----:B------:R-:W-:Y:S05]  /*d0e0*/  @!P0 BRA `(.L_x_2368) ;  /* 0x0000000000a08947 */ /* 0x000fea0003800000 */
[----:B------:R-:W0:Y:S01]  /*d0f0*/  S2UR UR5, SR_CgaCtaId ;  /* 0x00000000000579c3 */ /* 0x000e220000008800 */
[----:B------:R-:W-:Y:S01]  /*d100*/  UMOV UR4, 0x400 ;  /* 0x0000040000047882 */ /* 0x000fe20000000000 */
[----:B------:R-:W-:Y:S01]  /*d110*/  IMAD R0, R2, R19, R17 ;  /* 0x0000001302007224 */ /* 0x000fe200078e0211 */
[----:B------:R-:W-:Y:S01]  /*d120*/  UIADD3 UR4, UR4, 0x10, URZ ;  /* 0x0000001004047890 */ /* 0x000fe2000fffe03f */
[----:B------:R-:W-:Y:S01]  /*d130*/  MOV R24, R28 ;  /* 0x0000001c00187202 */ /* 0x000fe20000000f00 */
[----:B------:R-:W-:Y:S02]  /*d140*/  IMAD.MOV.U32 R26, RZ, RZ, R30 ;  /* 0x000000ffff1a7224 */ /* 0x000fe400078e001e */
[----:B0-----:R-:W-:-:S06]  /*d150*/  ULEA UR4, UR5, UR4, 0x18 ;  /* 0x0000000405047291 */ /* 0x001fcc000f8ec03f */
[----:B------:R-:W-:Y:S02]  /*d160*/  LEA R3, R0, UR4, 0x4 ;  /* 0x0000000400037c11 */ /* 0x000fe4000f8e20ff */
[----:B------:R-:W-:-:S03]  /*d170*/  LEA.HI R0, R19, R19, RZ, 0x1 ;  /* 0x0000001313007211 */ /* 0x000fc600078f08ff */
[----:B------:R0:W-:Y:S01]  /*d180*/  STS.128 [R3], R24 ;  /* 0x0000001803007388 */ /* 0x0001e20000000c00 */
[----:B------:R-:W-:Y:S01]  /*d190*/  SHF.R.S32.HI R4, RZ, 0x1, R0 ;  /* 0x00000001ff047819 */ /* 0x000fe20000011400 */
[----:B------:R-:W-:-:S03]  /*d1a0*/  HFMA2.MMA R0, -RZ, RZ, 0, 1.9073486328125e-06 ;  /* 0x00000020ff007435 */ /* 0x000fc600000001ff */
[----:B------:R-:W-:-:S13]  /*d1b0*/  ISETP.GE.AND P0, PT, R4, 0x20, PT ;  /* 0x000000200400780c */ /* 0x000fda0003f06270 */
[----:B0-----:R-:W-:Y:S05]  /*d1c0*/  @!P0 BRA `(.L_x_2368) ;  /* 0x0000000000688947 */ /* 0x001fea0003800000 */
[----:B------:R-:W-:-:S07]  /*d1d0*/  MOV R0, R4 ;  /* 0x0000000400007202 */ /* 0x000fce0000000f00 */
.L_x_2371:
[----:B------:R-:W-:Y:S01]  /*d1e0*/  IADD3 R4, R17, R0, RZ ;  /* 0x0000000011047210 */ /* 0x000fe20007ffe0ff */
[----:B------:R-:W-:Y:S05]  /*d1f0*/  WARPSYNC.ALL ;  /* 0x0000000000007948 */ /* 0x000fea0003800000 */
[----:B------:R-:W-:Y:S01]  /*d200*/  BAR.SYNC.DEFER_BLOCKING 0x0 ;  /* 0x0000000000007b1d */ /* 0x000fe20000010000 */
[----:B------:R-:W-:-:S04]  /*d210*/  ISETP.GE.U32.AND P0, PT, R4, R19, PT ;  /* 0x000000130400720c */ /* 0x000fc80003f06070 */
[----:B------:R-:W-:Y:S01]  /*d220*/  ISETP.GE.U32.OR P0, PT, R17, R0, P0 ;  /* 0x000000001100720c */ /* 0x000fe20000706470 */
[----:B------:R-:W-:-:S12]  /*d230*/  BSSY B0, `(.L_x_2369) ;  /* 0x000000f000007945 */ /* 0x000fd80003800000 */
[----:B0-----:R-:W-:Y:S05]  /*d240*/  @P0 BRA `(.L_x_2370) ;  /* 0x0000000000340947 */ /* 0x001fea0003800000 */
[----:B------:R-:W-:-:S06]  /*d250*/  IMAD R4, R0, 0x10, R3 ;  /* 0x0000001000047824 */ /* 0x000fcc00078e0203 */
[----:B------:R-:W0:Y:S02]  /*d260*/  LDS.128 R4, [R4] ;  /* 0x0000000004047984 */ /* 0x000e240000000c00 */
[----:B0-----:R-:W-:Y:S01]  /*d270*/  FMUL.FTZ R11, R25, R4 ;  /* 0x00000004190b7220 */ /* 0x001fe20000410000 */
[----:B------:R-:W-:Y:S01]  /*d280*/  FMUL.FTZ R15, R27, R6 ;  /* 0x000000061b0f7220 */ /* 0x000fe20000410000 */
[----:B------:R-:W-:Y:S01]  /*d290*/  FMUL.FTZ R9, R25, R5 ;  /* 0x0000000519097220 */ /* 0x000fe20000410000 */
[----:B------:R-:W-:Y:S01]  /*d2a0*/  FMUL.FTZ R13, R27, R7 ;  /* 0x000000071b0d7220 */ /* 0x000fe20000410000 */
[----:B------:R-:W-:Y:S01]  /*d2b0*/  FFMA.FTZ R25, R28, R5, R11 ;  /* 0x000000051c197223 */ /* 0x000fe2000001000b */
[----:B------:R-:W-:Y:S01]  /*d2c0*/  FFMA.FTZ R27, R30, R7, R15 ;  /* 0x000000071e1b7223 */ /* 0x000fe2000001000f */
[----:B------:R-:W-:Y:S01]  /*d2d0*/  FFMA.FTZ R24, R28, R4, -R9 ;  /* 0x000000041c187223 */ /* 0x000fe20000010809 */
[----:B------:R-:W-:-:S04]  /*d2e0*/  FFMA.FTZ R26, R30, R6, -R13 ;  /* 0x000000061e1a7223 */ /* 0x000fc8000001080d */
[----:B------:R-:W-:Y:S01]  /*d2f0*/  MOV R28, R24 ;  /* 0x00000018001c7202 */ /* 0x000fe20000000f00 */
[----:B------:R0:W-:Y:S01]  /*d300*/  STS.128 [R3], R24 ;  /* 0x0000001803007388 */ /* 0x0001e20000000c00 */
[----:B------:R-:W-:-:S07]  /*d310*/  MOV R30, R26 ;  /* 0x0000001a001e7202 */ /* 0x000fce0000000f00 */
.L_x_2370:
[----:B------:R-:W-:Y:S05]  /*d320*/  BSYNC B0 ;  /* 0x0000000000007941 */ /* 0x000fea0003800000 */
.L_x_2369:
[----:B------:R-:W-:-:S04]  /*d330*/  SHF.R.S32.HI R0, RZ, 0x1, R0 ;  /* 0x00000001ff007819 */ /* 0x000fc80000011400 */
[----:B------:R-:W-:-:S13]  /*d340*/  ISETP.GE.AND P0, PT, R0, 0x20, PT ;  /* 0x000000200000780c */ /* 0x000fda0003f06270 */
[----:B------:R-:W-:Y:S05]  /*d350*/  @P0 BRA `(.L_x_2371) ;  /* 0xfffffffc00a00947 */ /* 0x000fea000383ffff */
[----:B------:R-:W-:-:S11]  /*d360*/  HFMA2.MMA R0, -RZ, RZ, 0, 1.9073486328125e-06 ;  /* 0x00000020ff007435 */ /* 0x000fd600000001ff */
.L_x_2368:
[----:B------:R-:W-:Y:S01]  /*d370*/  ISETP.GE.AND P0, PT, R0, 0x2, PT ;  /* 0x000000020000780c */ /* 0x000fe20003f06270 */
[----:B------:R-:W-:Y:S05]  /*d380*/  WARPSYNC.ALL ;  /* 0x0000000000007948 */ /* 0x000fea0003800000 */
[----:B------:R-:W-:Y:S07]  /*d390*/  BAR.SYNC.DEFER_BLOCKING 0x0 ;  /* 0x0000000000007b1d */ /* 0x000fee0000010000 */
[----:B------:R-:W-:Y:S05]  /*d3a0*/  @!P0 BRA `(.L_x_2367) ;  /* 0x0000000000508947 */ /* 0x000fea0003800000 */
[----:B------:R-:W-:-:S07]  /*d3b0*/  IMAD.MOV.U32 R4, RZ, RZ, 0x1 ;  /* 0x00000001ff047424 */ /* 0x000fce00078e00ff */
.L_x_2372:
[----:B------:R-:W1:Y:S04]  /*d3c0*/  SHFL.DOWN PT, R5, R25, R4, 0x1f ;  /* 0x08001f0419057589 */ /* 0x000e6800000e0000 */
[----:B------:R-:W2:Y:S04]  /*d3d0*/  SHFL.DOWN PT, R9, R27, R4, 0x1f ;  /* 0x08001f041b097589 */ /* 0x000ea800000e0000 */
[----:B0-----:R-:W0:Y:S04]  /*d3e0*/  SHFL.DOWN PT, R3, R28, R4, 0x1f ;  /* 0x08001f041c037589 */ /* 0x001e2800000e0000 */
[----:B------:R3:W4:Y:S02]  /*d3f0*/  SHFL.DOWN PT, R7, R30, R4, 0x1f ;  /* 0x08001f041e077589 */ /* 0x00072400000e0000 */
[----:B---3--:R-:W-:Y:S01]  /*d400*/  SHF.L.U32 R4, R4, 0x1, RZ ;  /* 0x0000000104047819 */ /* 0x008fe200000006ff */
[----:B-1----:R-:W-:-:S03]  /*d410*/  FMUL.FTZ R6, R5, R25 ;  /* 0x0000001905067220 */ /* 0x002fc60000410000 */
[----:B------:R-:W-:Y:S01]  /*d420*/  ISETP.GE.AND P0, PT, R4, R0, PT ;  /* 0x000000000400720c */ /* 0x000fe20003f06270 */
[----:B--2---:R-:W-:Y:S01]  /*d430*/  FMUL.FTZ R10, R9, R27 ;  /* 0x0000001b090a7220 */ /* 0x004fe20000410000 */
[C---:B0-----:R-:W-:Y:S01]  /*d440*/  FMUL.FTZ R8, R3.reuse, R25 ;  /* 0x0000001903087220 */ /* 0x041fe20000410000 */
[----:B------:R-:W-:Y:S01]  /*d450*/  FFMA.FTZ R6, R3, R28, -R6 ;  /* 0x0000001c03067223 */ /* 0x000fe20000010806 */
[C---:B----4-:R-:W-:Y:S01]  /*d460*/  FMUL.FTZ R12, R7.reuse, R27 ;  /* 0x0000001b070c7220 */ /* 0x050fe20000410000 */
[----:B------:R-:W-:Y:S01]  /*d470*/  FFMA.FTZ R10, R7, R30, -R10 ;  /* 0x0000001e070a7223 */ /* 0x000fe2000001080a */
[----:B------:R-:W-:Y:S02]  /*d480*/  FFMA.FTZ R25, R5, R28, R8 ;  /* 0x0000001c05197223 */ /* 0x000fe40000010008 */
[----:B------:R-:W-:Y:S01]  /*d490*/  MOV R28, R6 ;  /* 0x00000006001c7202 */ /* 0x000fe20000000f00 */
[----:B------:R-:W-:Y:S01]  /*d4a0*/  FFMA.FTZ R27, R9, R30, R12 ;  /* 0x0000001e091b7223 */ /* 0x000fe2000001000c */
[----:B------:R-:W-:-:S03]  /*d4b0*/  MOV R30, R10 ;  /* 0x0000000a001e7202 */ /* 0x000fc60000000f00 */
[----:B------:R-:W-:Y:S05]  /*d4c0*/  @!P0 BRA `(.L_x_2372) ;  /* 0xfffffffc00bc8947 */ /* 0x000fea000383ffff */
[----:B------:R-:W-:Y:S01]  /*d4d0*/  IMAD.MOV.U32 R28, RZ, RZ, R6 ;  /* 0x000000ffff1c7224 */ /* 0x000fe200078e0006 */
[----:B------:R-:W-:-:S07]  /*d4e0*/  MOV R30, R10 ;  /* 0x0000000a001e7202 */ /* 0x000fce0000000f00 */
.L_x_2367:
[----:B0-----:R-:W0:Y:S01]  /*d4f0*/  LDC R3, c[0x0][0x3f4] ;  /* 0x0000fd00ff037b82 */ /* 0x001e220000000800 */
[----:B------:R-:W-:Y:S01]  /*d500*/  HFMA2.MMA R16, -RZ, RZ, 0, 0 ;  /* 0x00000000ff107435 */ /* 0x000fe200000001ff */
[----:B------:R-:W-:Y:S02]  /*d510*/  MOV R18, RZ ;  /* 0x000000ff00127202 */ /* 0x000fe40000000f00 */
[----:B0-----:R-:W-:-:S13]  /*d520*/  ISETP.NE.AND P1, PT, R3, RZ, PT ;  /* 0x000000ff0300720c */ /* 0x001fda0003f25270 */
[----:B------:R-:W-:Y:S05]  /*d530*/  @!P1 BRA `(.L_x_2373) ;  /* 0x0000001000449947 */ /* 0x000fea0003800000 */
        /* <DEDUP_REMOVED lines=267> */
[----:B-12---:R-:W-:-:S05]  /*e5f0*/  IMAD.HI.U32 R0, R7, UR7, R6 ;  /* 0x0000000707007c27 */ /* 0x006fca000f8e0006 */
[----:B------:R-:W-:Y:S01]  /*e600*/  SHF.R.U32.HI R0, RZ, UR4, R0 ;  /* 0x00000004ff007c19 */ /* 0x000fe20008011600 */
[----:B------:R-:W-:-:S03]  /*e610*/  ULDC UR4, c[0x0][0x5e4] ;  /* 0x0001790000047ab9 */ /* 0x000fc60000000800 */
[----:B------:R-:W-:-:S05]  /*e620*/  IADD3 R5, -R0, RZ, RZ ;  /* 0x000000ff00057210 */ /* 0x000fca0007ffe1ff */
[----:B------:R-:W-:-:S04]  /*e630*/  IMAD R5, R5, UR6, R7 ;  /* 0x0000000605057c24 */ /* 0x000fc8000f8e0207 */
[----:B------:R-:W-:-:S07]  /*e640*/  IMAD R18, R5, UR4, R18 ;  /* 0x0000000405127c24 */ /* 0x000fce000f8e0212 */
.L_x_2373:
[----:B------:R-:W-:Y:S02]  /*e650*/  ULDC.64 UR4, c[0x0][0x5f8] ;  /* 0x00017e0000047ab9 */ /* 0x000fe40000000a00 */
[----:B------:R-:W-:-:S04]  /*e660*/  IADD3 R6, P0, R18, UR4, RZ ;  /* 0x0000000412067c10 */ /* 0x000fc8000ff1e0ff */
[----:B------:R-:W-:Y:S01]  /*e670*/  IADD3.X R7, RZ, UR5, RZ, P0, !PT ;  /* 0x00000005ff077c10 */ /* 0x000fe200087fe4ff */
[----:B------:R-:W-:Y:S08]  /*e680*/  @!P1 BRA `(.L_x_2374) ;  /* 0x0000001000489947 */ /* 0x000ff00003800000 */
[----:B------:R-:W-:Y:S01]  /*e690*/  IADD3 R5, R23, 0x1, RZ ;  /* 0x0000000117057810 */ /* 0x000fe20007ffe0ff */
        /* <DEDUP_REMOVED lines=273> */
.L_x_2374:
        /* <DEDUP_REMOVED lines=13> */
[----:B-12---:R-:W0:Y:S01]  /*f880*/  S2R R0, SR_CTAID.X ;  /* 0x0000000000007919 */ /* 0x006e220000002500 */
[----:B------:R-:W-:Y:S01]  /*f890*/  ULDC UR6, c[0x0][0x244] ;  /* 0x0000910000067ab9 */ /* 0x000fe20000000800 */
[----:B------:R-:W-:Y:S01]  /*f8a0*/  HFMA2.MMA R16, -RZ, RZ, 0, 0 ;  /* 0x00000000ff107435 */ /* 0x000fe200000001ff */
[----:B------:R-:W-:Y:S01]  /*f8b0*/  IMAD R7, R17, UR6, RZ ;  /* 0x0000000611077c24 */ /* 0x000fe2000f8e02ff */
[----:B------:R-:W-:Y:S01]  /*f8c0*/  ULDC UR6, c[0x0][0x248] ;  /* 0x0000920000067ab9 */ /* 0x000fe20000000800 */
[----:B------:R-:W-:Y:S02]  /*f8d0*/  MOV R18, RZ ;  /* 0x000000ff00127202 */ /* 0x000fe40000000f00 */
[----:B------:R-:W-:Y:S01]  /*f8e0*/  IMAD R7, R2, UR6, R7 ;  /* 0x0000000602077c24 */ /* 0x000fe2000f8e0207 */
[----:B------:R-:W-:-:S03]  /*f8f0*/  ULDC UR6, c[0x0][0x230] ;  /* 0x00008c0000067ab9 */ /* 0x000fc60000000800 */
[----:B0-----:R-:W-:-:S04]  /*f900*/  IMAD R7, R0, UR6, R7 ;  /* 0x0000000600077c24 */ /* 0x001fc8000f8e0207 */
[----:B------:R-:W-:Y:S01]  /*f910*/  IMAD.SHL.U32 R9, R7, 0x2, RZ ;  /* 0x0000000207097824 */ /* 0x000fe200078e00ff */
        /* <DEDUP_REMOVED lines=274> */
.L_x_2376:
[----:B------:R-:W-:-:S04]  /*10a40*/  IADD3 R6, P0, R18, UR4, RZ ;  /* 0x0000000412067c10 */ /* 0x000fc8000ff1e0ff */
[----:B------:R-:W-:Y:S01]  /*10a50*/  IADD3.X R7, RZ, UR5, RZ, P0, !PT ;  /* 0x00000005ff077c10 */ /* 0x000fe200087fe4ff */
[----:B------:R-:W-:Y:S08]  /*10a60*/  @!P1 BRA `(.L_x_2377) ;  /* 0x0000001000489947 */ /* 0x000ff00003800000 */
[----:B------:R-:W-:Y:S01]  /*10a70*/  HFMA2.MMA R10, -RZ, RZ, 0, 0 ;  /* 0x00000000ff0a7435 */ /* 0x000fe200000001ff */
[----:B------:R-:W-:Y:S01]  /*10a80*/  VIADD R11, R9, 0x1 ;  /* 0x00000001090b7836 */ /* 0x000fe20000000000 */
        /* <DEDUP_REMOVED lines=265> */
[----:B------:R-:W-:-:S08]  /*11b20*/  ULDC UR6, c[0x0][0x520] ;  /* 0x0001480000067ab9 */ /* 0x000fd00000000800 */
[----:B------:R-:W-:-:S05]  /*11b30*/  IMAD.HI.U32 R3, R11, UR9, R10 ;  /* 0x000000090b037c27 */ /* 0x000fca000f8e000a */
[----:B------:R-:W-:Y:S01]  /*11b40*/  SHF.R.U32.HI R3, RZ, UR6, R3 ;  /* 0x00000006ff037c19 */ /* 0x000fe20008011603 */
[----:B------:R-:W-:-:S03]  /*11b50*/  ULDC UR6, c[0x0][0x5e4] ;  /* 0x0001790000067ab9 */ /* 0x000fc60000000800 */
[----:B------:R-:W-:-:S05]  /*11b60*/  IADD3 R3, -R3, RZ, RZ ;  /* 0x000000ff03037210 */ /* 0x000fca0007ffe1ff */
[----:B------:R-:W-:-:S04]  /*11b70*/  IMAD R3, R3, UR8, R11 ;  /* 0x0000000803037c24 */ /* 0x000fc8000f8e020b */
[----:B------:R-:W-:-:S07]  /*11b80*/  IMAD R16, R3, UR6, R16 ;  /* 0x0000000603107c24 */ /* 0x000fce000f8e0210 */
.L_x_2377:
        /* <DEDUP_REMOVED lines=16> */
.L_x_2379:
[----:B------:R-:W-:Y:S05]  /*11c90*/  BSYNC B0 ;  /* 0x0000000000007941 */ /* 0x000fea0003800000 */
.L_x_2378:
[----:B------:R-:W-:Y:S01]  /*11ca0*/  PRMT R3, R3, 0x9910, RZ ;  /* 0x0000991003037816 */ /* 0x000fe200000000ff */
[----:B------:R-:W-:Y:S01]  /*11cb0*/  BSSY B0, `(.L_x_2380) ;  /* 0x0000010000007945 */ /* 0x000fe20003800000 */
[----:B------:R-:W-:Y:S02]  /*11cc0*/  LOP3.LUT P0, RZ, R17, R2, RZ, 0xfc, !PT ;  /* 0x0000000211ff7212 */ /* 0x000fe4000780fcff */
[----:B------:R-:W-:-:S13]  /*11cd0*/  ISETP.NE.AND P1, PT, R3, RZ, PT ;  /* 0x000000ff0300720c */ /* 0x000fda0003f25270 */
[----:B------:R-:W-:Y:S05]  /*11ce0*/  @!P1 BRA `(.L_x_2381) ;  /* 0x0000000000309947 */ /* 0x000fea0003800000 */
[----:B------:R-:W0:Y:S01]  /*11cf0*/  S2UR UR4, SR_CTAID.Y ;  /* 0x00000000000479c3 */ /* 0x000e220000002600 */
[----:B------:R-:W-:Y:S02]  /*11d00*/  ISETP.NE.AND P2, PT, R15, RZ, PT ;  /* 0x000000ff0f00720c */ /* 0x000fe40003f45270 */
[----:B------:R-:W-:Y:S02]  /*11d10*/  MOV R24, R28 ;  /* 0x0000001c00187202 */ /* 0x000fe40000000f00 */
[----:B------:R-:W-:-:S03]  /*11d20*/  MOV R26, R30 ;  /* 0x0000001e001a7202 */ /* 0x000fc60000000f00 */
[----:B------:R-:W0:Y:S08]  /*11d30*/  LDC R3, c[0x0][0x10] ;  /* 0x00000400ff037b82 */ /* 0x000e300000000800 */
[----:B------:R-:W1:Y:S01]  /*11d40*/  LDC.64 R10, c[0x0][0x610] ;  /* 0x00018400ff0a7b82 */ /* 0x000e620000000a00 */
[----:B0-----:R-:W-:Y:S01]  /*11d50*/  IMAD R3, R0, R3, UR4 ;  /* 0x0000000400037e24 */ /* 0x001fe2000f8e0203 */
[----:B------:R-:W-:-:S03]  /*11d60*/  ULDC UR4, c[0x0][0x0] ;  /* 0x0000000000047ab9 */ /* 0x000fc60000000800 */
[----:B------:R-:W-:-:S04]  /*11d70*/  @!P2 IMAD R3, R3, UR4, R17 ;  /* 0x000000040303ac24 */ /* 0x000fc8000f8e0211 */
[----:B-1----:R-:W-:-:S05]  /*11d80*/  IMAD.WIDE.U32 R10, R3, 0x10, R10 ;  /* 0x00000010030a7825 */ /* 0x002fca00078e000a */
[----:B------:R0:W-:Y:S04]  /*11d90*/  STG.E.64 desc[UR60][R10.64], R24 ;  /* 0x000000180a007986 */ /* 0x0001e8000c101b3c */
[----:B------:R0:W-:Y:S02]  /*11da0*/  STG.E.64 desc[UR60][R10.64+0x8], R26 ;  /* 0x0000081a0a007986 */ /* 0x0001e4000c101b3c */
.L_x_2381:
[----:B------:R-:W-:Y:S05]  /*11db0*/  BSYNC B0 ;  /* 0x0000000000007941 */ /* 0x000fea0003800000 */
.L_x_2380:
        /* <DEDUP_REMOVED lines=35> */
.L_x_2383:
[----:B------:R-:W-:Y:S05]  /*11ff0*/  BSYNC B0 ;  /* 0x0000000000007941 */ /* 0x000fea0003800000 */
.L_x_2382:
        /* <DEDUP_REMOVED lines=17> */
[----:B------:R-:W-:Y:S01]  /*12110*/  ULDC.64 UR10, c[0x0][0x218] ;  /* 0x00008600000a7ab9 */ /* 0x000fe20000000a00 */
[----:B------:R-:W-:Y:S01]  /*12120*/  BSSY B0, `(.L_x_2384) ;  /* 0x000004a000007945 */ /* 0x000fe20003800000 */
[----:B------:R-:W-:Y:S01]  /*12130*/  IMAD.U32 R28, RZ, RZ, UR10 ;  /* 0x0000000aff1c7e24 */ /* 0x000fe2000f8e00ff */
[----:B0-----:R-:W-:-:S02]  /*12140*/  MOV R25, UR11 ;  /* 0x0000000b00197c02 */ /* 0x001fc40008000f00 */
[----:B------:R-:W-:Y:S05]  /*12150*/  @!P0 BRA `(.L_x_2385) ;  /* 0x0000000000908947 */ /* 0x000fea0003800000 */
[----:B------:R-:W-:Y:S01]  /*12160*/  ULDC UR6, c[0x0][0x0] ;  /* 0x0000000000067ab9 */ /* 0x000fe20000000800 */
[----:B------:R-:W-:Y:S01]  /*12170*/  ULDC UR8, c[0x0][0x234] ;  /* 0x00008d0000087ab9 */ /* 0x000fe20000000800 */
[----:B------:R-:W-:Y:S01]  /*12180*/  IMAD R3, R2, UR6, R17 ;  /* 0x0000000602037c24 */ /* 0x000fe2000f8e0211 */
[----:B------:R-:W-:Y:S02]  /*12190*/  MOV R30, UR10 ;  /* 0x0000000a001e7c02 */ /* 0x000fe40008000f00 */
[----:B------:R-:W-:Y:S02]  /*121a0*/  MOV R27, UR11 ;  /* 0x0000000b001b7c02 */ /* 0x000fe40008000f00 */
[----:B------:R-:W-:-:S13]  /*121b0*/  ISETP.GE.U32.AND P0, PT, R3, UR8, PT ;  /* 0x0000000803007c0c */ /* 0x000fda000bf06070 */
        /* <DEDUP_REMOVED lines=10> */
.L_x_2388:
[----:B------:R-:W-:-:S05]  /*12260*/  IADD3 R13, R0, R3, RZ ;  /* 0x00000003000d7210 */ /* 0x000fca0007ffe0ff */
[----:B-1----:R-:W-:-:S05]  /*12270*/  IMAD.WIDE.U32 R12, R13, 0x10, R10 ;  /* 0x000000100d0c7825 */ /* 0x002fca00078e000a */
[----:B------:R-:W2:Y:S04]  /*12280*/  LDG.E.64 R22, desc[UR60][R12.64] ;  /* 0x0000003c0c167981 */ /* 0x000ea8000c1e1b00 */
[----:B------:R-:W3:Y:S01]  /*12290*/  LDG.E.64 R28, desc[UR60][R12.64+0x8] ;  /* 0x0000083c0c1c7981 */ /* 0x000ee2000c1e1b00 */
[----:B------:R-:W-:-:S05]  /*122a0*/  IMAD.IADD R3, R14, 0x1, R3 ;  /* 0x000000010e037824 */ /* 0x000fca00078e0203 */
[----:B------:R-:W-:Y:S01]  /*122b0*/  ISETP.GE.U32.AND P0, PT, R3, UR8, PT ;  /* 0x0000000803007c0c */ /* 0x000fe2000bf06070 */
[-C--:B--2---:R-:W-:Y:S01]  /*122c0*/  FMUL.FTZ R21, R23, R25.reuse ;  /* 0x0000001917157220 */ /* 0x084fe20000410000 */
[C---:B------:R-:W-:Y:S01]  /*122d0*/  FMUL.FTZ R24, R22.reuse, R25 ;  /* 0x0000001916187220 */ /* 0x040fe20000410000 */
[----:B---3--:R-:W-:Y:S02]  /*122e0*/  FMUL.FTZ R25, R29, R27 ;  /* 0x0000001b1d197220 */ /* 0x008fe40000410000 */
[----:B------:R-:W-:Y:S01]  /*122f0*/  FFMA.FTZ R21, R22, R15, -R21 ;  /* 0x0000000f16157223 */ /* 0x000fe20000010815 */
[C---:B------:R-:W-:Y:S01]  /*12300*/  FMUL.FTZ R22, R28.reuse, R27 ;  /* 0x0000001b1c167220 */ /* 0x040fe20000410000 */
[-C--:B------:R-:W-:Y:S01]  /*12310*/  FFMA.FTZ R30, R28, R20.reuse, -R25 ;  /* 0x000000141c1e7223 */ /* 0x080fe20000010819 */
[----:B------:R-:W-:Y:S02]  /*12320*/  FFMA.FTZ R25, R23, R15, R24 ;  /* 0x0000000f17197223 */ /* 0x000fe40000010018 */
[----:B------:R-:W-:Y:S01]  /*12330*/  FFMA.FTZ R27, R29, R20, R22 ;  /* 0x000000141d1b7223 */ /* 0x000fe20000010016 */
[----:B------:R-:W-:-:S02]  /*12340*/  MOV R15, R21 ;  /* 0x00000015000f7202 */ /* 0x000fc40000000f00 */
[----:B------:R-:W-:Y:S01]  /*12350*/  MOV R20, R30 ;  /* 0x0000001e00147202 */ /* 0x000fe20000000f00 */
[----:B------:R-:W-:Y:S06]  /*12360*/  @!P0 BRA `(.L_x_2388) ;  /* 0xfffffffc00bc8947 */ /* 0x000fec000383ffff */
[----:B------:R-:W-:Y:S05]  /*12370*/  BSYNC B1 ;  /* 0x0000000000017941 */ /* 0x000fea0003800000 */
.L_x_2387:
[----:B------:R-:W-:Y:S01]  /*12380*/  MOV R28, R21 ;  /* 0x00000015001c7202 */ /* 0x000fe20000000f00 */
[----:B------:R-:W-:Y:S06]  /*12390*/  BRA `(.L_x_2386) ;  /* 0x0000000000887947 */ /* 0x000fec0003800000 */
.L_x_2385:
[----:B------:R-:W-:Y:S01]  /*123a0*/  ULDC UR7, c[0x0][0x234] ;  /* 0x00008d0000077ab9 */ /* 0x000fe20000000800 */
[----:B------:R-:W-:Y:S01]  /*123b0*/  IMAD.U32 R30, RZ, RZ, UR10 ;  /* 0x0000000aff1e7e24 */ /* 0x000fe2000f8e00ff */
[----:B------:R-:W-:Y:S02]  /*123c0*/  ISETP.GE.U32.AND P0, PT, R2, UR7, PT ;  /* 0x0000000702007c0c */ /* 0x000fe4000bf06070 */
[----:B------:R-:W-:-:S11]  /*123d0*/  MOV R27, UR11 ;  /* 0x0000000b001b7c02 */ /* 0x000fd60008000f00 */
[----:B------:R-:W-:Y:S05]  /*123e0*/  @P0 BRA `(.L_x_2386) ;  /* 0x0000000000740947 */ /* 0x000fea0003800000 */
[----:B------:R-:W-:Y:S01]  /*123f0*/  ULDC UR6, c[0x0][0x10] ;  /* 0x0000040000067ab9 */ /* 0x000fe20000000800 */
[----:B------:R-:W0:Y:S01]  /*12400*/  LDC R26, c[0x0][RZ] ;  /* 0x00000000ff1a7b82 */ /* 0x000e220000000800 */
[----:B------:R-:W-:Y:S01]  /*12410*/  BSSY B1, `(.L_x_2386) ;  /* 0x000001a000017945 */ /* 0x000fe20003800000 */
[----:B------:R-:W-:Y:S01]  /*12420*/  MOV R3, UR10 ;  /* 0x0000000a00037c02 */ /* 0x000fe20008000f00 */
[----:B------:R-:W-:Y:S01]  /*12430*/  IMAD.MOV.U32 R21, RZ, RZ, R2 ;  /* 0x000000ffff157224 */ /* 0x000fe200078e0002 */
[----:B------:R-:W-:Y:S01]  /*12440*/  MOV R20, UR10 ;  /* 0x0000000a00147c02 */ /* 0x000fe20008000f00 */
[----:B------:R-:W-:Y:S01]  /*12450*/  IMAD R0, R0, UR6, RZ ;  /* 0x0000000600007c24 */ /* 0x000fe2000f8e02ff */
[----:B------:R-:W-:Y:S02]  /*12460*/  MOV R27, UR11 ;  /* 0x0000000b001b7c02 */ /* 0x000fe40008000f00 */
[----:B------:R-:W1:Y:S08]  /*12470*/  LDC.64 R10, c[0x0][0x610] ;  /* 0x00018400ff0a7b82 */ /* 0x000e700000000a00 */
[----:B------:R-:W2:Y:S02]  /*12480*/  LDC R32, c[0x0][0x4] ;  /* 0x00000100ff207b82 */ /* 0x000ea40000000800 */
.L_x_2389:
[----:B------:R-:W-:-:S05]  /*12490*/  IADD3 R12, R0, R21, RZ ;  /* 0x00000015000c7210 */ /* 0x000fca0007ffe0ff */
[----:B0-----:R-:W-:-:S04]  /*124a0*/  IMAD R15, R12, R26, R17 ;  /* 0x0000001a0c0f7224 */ /* 0x001fc800078e0211 */
[----:B-1----:R-:W-:-:S05]  /*124b0*/  IMAD.WIDE.U32 R14, R15, 0x10, R10 ;  /* 0x000000100f0e7825 */ /* 0x002fca00078e000a */
[----:B------:R-:W3:Y:S04]  /*124c0*/  LDG.E.64 R12, desc[UR60][R14.64] ;  /* 0x0000003c0e0c7981 */ /* 0x000ee8000c1e1b00 */
[----:B------:R-:W4:Y:S01]  /*124d0*/  LDG.E.64 R22, desc[UR60][R14.64+0x8] ;  /* 0x0000083c0e167981 */ /* 0x000f22000c1e1b00 */
[----:B--2---:R-:W-:-:S04]  /*124e0*/  IADD3 R21, R32, R21, RZ ;  /* 0x0000001520157210 */ /* 0x004fc80007ffe0ff */
[----:B------:R-:W-:Y:S01]  /*124f0*/  ISETP.GE.U32.AND P0, PT, R21, UR7, PT ;  /* 0x0000000715007c0c */ /* 0x000fe2000bf06070 */
[-C--:B---3--:R-:W-:Y:S01]  /*12500*/  FMUL.FTZ R29, R13, R25.reuse ;  /* 0x000000190d1d7220 */ /* 0x088fe20000410000 */
[C---:B------:R-:W-:Y:S01]  /*12510*/  FMUL.FTZ R24, R12.reuse, R25 ;  /* 0x000000190c187220 */ /* 0x040fe20000410000 */
[----:B----4-:R-:W-:Y:S02]  /*12520*/  FMUL.FTZ R25, R23, R27 ;  /* 0x0000001b17197220 */ /* 0x010fe40000410000 */
[----:B------:R-:W-:Y:S01]  /*12530*/  FFMA.FTZ R28, R12, R3, -R29 ;  /* 0x000000030c1c7223 */ /* 0x000fe2000001081d */
[C---:B------:R-:W-:Y:S01]  /*12540*/  FMUL.FTZ R12, R22.reuse, R27 ;  /* 0x0000001b160c7220 */ /* 0x040fe20000410000 */
[-C--:B------:R-:W-:Y:S01]  /*12550*/  FFMA.FTZ R30, R22, R20.reuse, -R25 ;  /* 0x00000014161e7223 */ /* 0x080fe20000010819 */
[----:B------:R-:W-:Y:S02]  /*12560*/  FFMA.FTZ R25, R13, R3, R24 ;  /* 0x000000030d197223 */ /* 0x000fe40000010018 */
[----:B------:R-:W-:Y:S01]  /*12570*/  FFMA.FTZ R27, R23, R20, R12 ;  /* 0x00000014171b7223 */ /* 0x000fe2000001000c */
[----:B------:R-:W-:Y:S01]  /*12580*/  IMAD.MOV.U32 R3, RZ, RZ, R28 ;  /* 0x000000ffff037224 */ /* 0x000fe200078e001c */
[----:B------:R-:W-:Y:S01]  /*12590*/  MOV R20, R30 ;  /* 0x0000001e00147202 */ /* 0x000fe20000000f00 */
[----:B------:R-:W-:Y:S06]  /*125a0*/  @!P0 BRA `(.L_x_2389) ;  /* 0xfffffffc00b88947 */ /* 0x000fec000383ffff */
[----:B------:R-:W-:Y:S05]  /*125b0*/  BSYNC B1 ;  /* 0x0000000000017941 */ /* 0x000fea0003800000 */
.L_x_2386:
[----:B------:R-:W-:Y:S05]  /*125c0*/  BSYNC B0 ;  /* 0x0000000000007941 */ /* 0x000fea0003800000 */
.L_x_2384:
[----:B------:R-:W0:Y:S01]  /*125d0*/  LDC R0, c[0x0][RZ] ;  /* 0x00000000ff007b82 */ /* 0x000e220000000800 */
[----:B------:R-:W-:Y:S01]  /*125e0*/  UIADD3 UR4, UR4, 0x10, URZ ;  /* 0x0000001004047890 */ /* 0x000fe2000fffe03f */
[----:B------:R-:W-:Y:S01]  /*125f0*/  MOV R29, R25 ;  /* 0x00000019001d7202 */ /* 0x000fe20000000f00 */
[----:B------:R-:W-:Y:S01]  /*12600*/  ULDC UR6, c[0x0][0x4] ;  /* 0x0000010000067ab9 */ /* 0x000fe20000000800 */
[----:B------:R-:W-:Y:S01]  /*12610*/  MOV R31, R27 ;  /* 0x0000001b001f7202 */ /* 0x000fe20000000f00 */
[----:B------:R-:W-:Y:S02]  /*12620*/  ULEA UR4, UR5, UR4, 0x18 ;  /* 0x0000000405047291 */ /* 0x000fe4000f8ec03f */
[----:B------:R-:W-:-:S06]  /*12630*/  USHF.R.U32.HI UR5, URZ, 0x1, UR6 ;  /* 0x000000013f057899 */ /* 0x000fcc0008011606 */
[----:B------:R-:W-:Y:S01]  /*12640*/  ISETP.NE.AND P0, PT, RZ, UR5, PT ;  /* 0x00000005ff007c0c */ /* 0x000fe2000bf05270 */
[----:B0-----:R-:W-:-:S05]  /*12650*/  IMAD R3, R2, R0, R17 ;  /* 0x0000000002037224 */ /* 0x001fca00078e0211 */
[----:B------:R-:W-:-:S05]  /*12660*/  LEA R3, R3, UR4, 0x4 ;  /* 0x0000000403037c11 */ /* 0x000fca000f8e20ff */
[----:B------:R0:W-:Y:S02]  /*12670*/  STS.128 [R3], R28 ;  /* 0x0000001c03007388 */ /* 0x0001e40000000c00 */
[----:B------:R-:W-:Y:S05]  /*12680*/  @!P0 BRA `(.L_x_2390) ;  /* 0x0000000000688947 */ /* 0x000fea0003800000 */
[----:B------:R-:W-:-:S07]  /*12690*/  IMAD.U32 R11, RZ, RZ, UR5 ;  /* 0x00000005ff0b7e24 */ /* 0x000fce000f8e00ff */
.L_x_2393:
[-C--:B------:R-:W-:Y:S01]  /*126a0*/  IADD3 R10, R2, R11.reuse, RZ ;  /* 0x0000000b020a7210 */ /* 0x080fe20007ffe0ff */
[----:B------:R-:W-:Y:S01]  /*126b0*/  BAR.SYNC.DEFER_BLOCKING 0x0 ;  /* 0x0000000000007b1d */ /* 0x000fe20000010000 */
[----:B------:R-:W-:Y:S02]  /*126c0*/  ISETP.GT.AND P2, PT, R11, 0x1, PT ;  /* 0x000000010b00780c */ /* 0x000fe40003f44270 */
[----:B------:R-:W-:Y:S02]  /*126d0*/  ISETP.GE.U32.AND P0, PT, R10, UR6, PT ;  /* 0x000000060a007c0c */ /* 0x000fe4000bf06070 */
[----:B------:R-:W-:Y:S01]  /*126e0*/  SHF.R.S32.HI R23, RZ, 0x1, R11 ;  /* 0x00000001ff177819 */ /* 0x000fe2000001140b */
[----:B------:R-:W-:Y:S01]  /*126f0*/  BSSY B0, `(.L_x_2391) ;  /* 0x0000011000007945 */ /* 0x000fe20003800000 */
[----:B------:R-:W-:-:S13]  /*12700*/  ISETP.GE.U32.OR P0, PT, R2, R11, P0 ;  /* 0x0000000b0200720c */ /* 0x000fda0000706470 */
[----:B-1----:R-:W-:Y:S05]  /*12710*/  @P0 BRA `(.L_x_2392) ;  /* 0x0000000000380947 */ /* 0x002fea0003800000 */
[----:B------:R-:W-:-:S05]  /*12720*/  IMAD R10, R10, R0, R17 ;  /* 0x000000000a0a7224 */ /* 0x000fca00078e0211 */
[----:B------:R-:W-:-:S05]  /*12730*/  LEA R10, R10, UR4, 0x4 ;  /* 0x000000040a0a7c11 */ /* 0x000fca000f8e20ff */
[----:B------:R-:W1:Y:S02]  /*12740*/  LDS.128 R12, [R10] ;  /* 0x000000000a0c7984 */ /* 0x000e640000000c00 */
[C---:B-1----:R-:W-:Y:S01]  /*12750*/  FMUL.FTZ R11, R25.reuse, R13 ;  /* 0x0000000d190b7220 */ /* 0x042fe20000410000 */
[----:B------:R-:W-:Y:S01]  /*12760*/  FMUL.FTZ R20, R25, R12 ;  /* 0x0000000c19147220 */ /* 0x000fe20000410000 */
[C---:B------:R-:W-:Y:S01]  /*12770*/  FMUL.FTZ R21, R27.reuse, R15 ;  /* 0x0000000f1b157220 */ /* 0x040fe20000410000 */
[----:B------:R-:W-:Y:S01]  /*12780*/  FMUL.FTZ R22, R27, R14 ;  /* 0x0000000e1b167220 */ /* 0x000fe20000410000 */
[C---:B------:R-:W-:Y:S01]  /*12790*/  FFMA.FTZ R24, R28.reuse, R12, -R11 ;  /* 0x0000000c1c187223 */ /* 0x040fe2000001080b */
[----:B------:R-:W-:Y:S01]  /*127a0*/  FFMA.FTZ R25, R28, R13, R20 ;  /* 0x0000000d1c197223 */ /* 0x000fe20000010014 */
[C---:B------:R-:W-:Y:S01]  /*127b0*/  FFMA.FTZ R26, R30.reuse, R14, -R21 ;  /* 0x0000000e1e1a7223 */ /* 0x040fe20000010815 */
[----:B------:R-:W-:Y:S02]  /*127c0*/  FFMA.FTZ R27, R30, R15, R22 ;  /* 0x0000000f1e1b7223 */ /* 0x000fe40000010016 */
[----:B0-----:R-:W-:-:S02]  /*127d0*/  MOV R28, R24 ;  /* 0x00000018001c7202 */ /* 0x001fc40000000f00 */
[----:B------:R-:W-:Y:S01]  /*127e0*/  MOV R30, R26 ;  /* 0x0000001a001e7202 */ /* 0x000fe20000000f00 */
[----:B------:R1:W-:Y:S06]  /*127f0*/  STS.128 [R3], R24 ;  /* 0x0000001803007388 */ /* 0x0003ec0000000c00 */
.L_x_2392:
[----:B------:R-:W-:Y:S05]  /*12800*/  BSYNC B0 ;  /* 0x0000000000007941 */ /* 0x000fea0003800000 */
.L_x_2391:
[----:B------:R-:W-:Y:S01]  /*12810*/  IMAD.MOV.U32 R11, RZ, RZ, R23 ;  /* 0x000000ffff0b7224 */ /* 0x000fe200078e0017 */
[----:B------:R-:W-:Y:S06]  /*12820*/  @P2 BRA `(.L_x_2393) ;  /* 0xfffffffc009c2947 */ /* 0x000fec000383ffff */
.L_x_2390:
[----:B------:R-:W-:Y:S02]  /*12830*/  ULDC UR4, c[0x0][0x238] ;  /* 0x00008e0000047ab9 */ /* 0x000fe40000000800 */
[----:B------:R-:W-:-:S13]  /*12840*/  ISETP.NE.AND P0, PT, RZ, UR4, PT ;  /* 0x00000004ff007c0c */ /* 0x000fda000bf05270 */
[----:B------:R-:W-:Y:S05]  /*12850*/  @!P0 BRA `(.L_x_2394) ;  /* 0x0000000000e88947 */ /* 0x000fea0003800000 */
[----:B------:R-:W-:Y:S02]  /*12860*/  ISETP.GT.AND P0, PT, R0, 0x20, PT ;  /* 0x000000200000780c */ /* 0x000fe40003f04270 */
[----:B------:R-:W-:-:S11]  /*12870*/  MOV R2, R0 ;  /* 0x0000000000027202 */ /* 0x000fd60000000f00 */
[----:B------:R-:W-:Y:S05]  /*12880*/  @!P0 BRA `(.L_x_2395) ;  /* 0x0000000000808947 */ /* 0x000fea0003800000 */
[----:B-1----:R-:W-:Y:S02]  /*12890*/  MOV R24, R28 ;  /* 0x0000001c00187202 */ /* 0x002fe40000000f00 */
[----:B------:R-:W-:Y:S02]  /*128a0*/  MOV R26, R30 ;  /* 0x0000001e001a7202 */ /* 0x000fe40000000f00 */
[----:B------:R-:W-:-:S03]  /*128b0*/  LEA.HI R2, R0, R0, RZ, 0x1 ;  /* 0x0000000000027211 */ /* 0x000fc600078f08ff */
[----:B------:R2:W-:Y:S01]  /*128c0*/  STS.128 [R3], R24 ;  /* 0x0000001803007388 */ /* 0x0005e20000000c00 */
[----:B------:R-:W-:Y:S01]  /*128d0*/  SHF.R.S32.HI R10, RZ, 0x1, R2 ;  /* 0x00000001ff0a7819 */ /* 0x000fe20000011402 */
[----:B------:R-:W-:-:S03]  /*128e0*/  IMAD.MOV.U32 R2, RZ, RZ, 0x20 ;  /* 0x00000020ff027424 */ /* 0x000fc600078e00ff */
[----:B------:R-:W-:-:S13]  /*128f0*/  ISETP.GE.AND P0, PT, R10, 0x20, PT ;  /* 0x000000200a00780c */ /* 0x000fda0003f06270 */
[----:B--2---:R-:W-:Y:S05]  /*12900*/  @!P0 BRA `(.L_x_2395) ;  /* 0x0000000000608947 */ /* 0x004fea0003800000 */
.L_x_2398:
[----:B------:R-:W-:Y:S01]  /*12910*/  IADD3 R11, R17, R10, RZ ;  /* 0x0000000a110b7210 */ /* 0x000fe20007ffe0ff */
[----:B------:R-:W-:Y:S03]  /*12920*/  BAR.SYNC.DEFER_BLOCKING 0x0 ;  /* 0x0000000000007b1d */ /* 0x000fe60000010000 */
[----:B------:R-:W-:-:S03]  /*12930*/  ISETP.GE.U32.AND P0, PT, R11, R0, PT ;  /* 0x000000000b00720c */ /* 0x000fc60003f06070 */
[----:B------:R-:W-:Y:S01]  /*12940*/  BSSY B0, `(.L_x_2396) ;  /* 0x0000010000007945 */ /* 0x000fe20003800000 */
[----:B------:R-:W-:-:S13]  /*12950*/  ISETP.GE.U32.OR P0, PT, R17, R10, P0 ;  /* 0x0000000a1100720c */ /* 0x000fda0000706470 */
[----:B-1----:R-:W-:Y:S05]  /*12960*/  @P0 BRA `(.L_x_2397) ;  /* 0x0000000000340947 */ /* 0x002fea0003800000 */
[----:B------:R-:W-:-:S06]  /*12970*/  LEA R12, R10, R3, 0x4 ;  /* 0x000000030a0c7211 */ /* 0x000fcc00078e20ff */
[----:B------:R-:W1:Y:S02]  /*12980*/  LDS.128 R12, [R12] ;  /* 0x000000000c0c7984 */ /* 0x000e640000000c00 */
[----:B-1----:R-:W-:Y:S01]  /*12990*/  FMUL.FTZ R21, R25, R12 ;  /* 0x0000000c19157220 */ /* 0x002fe20000410000 */
[----:B0-----:R-:W-:Y:S01]  /*129a0*/  FMUL.FTZ R29, R27, R14 ;  /* 0x0000000e1b1d7220 */ /* 0x001fe20000410000 */
        /* <DEDUP_REMOVED lines=8> */
[----:B------:R-:W-:-:S07]  /*12a30*/  IMAD.MOV.U32 R30, RZ, RZ, R26 ;  /* 0x000000ffff1e7224 */ /* 0x000fce00078e001a */
.L_x_2397:
[----:B------:R-:W-:Y:S05]  /*12a40*/  BSYNC B0 ;  /* 0x0000000000007941 */ /* 0x000fea0003800000 */
.L_x_2396:
[----:B------:R-:W-:-:S04]  /*12a50*/  SHF.R.S32.HI R10, RZ, 0x1, R10 ;  /* 0x00000001ff0a7819 */ /* 0x000fc8000001140a */
[----:B------:R-:W-:-:S13]  /*12a60*/  ISETP.GE.AND P0, PT, R10, 0x20, PT ;  /* 0x000000200a00780c */ /* 0x000fda0003f06270 */
[----:B------:R-:W-:Y:S05]  /*12a70*/  @P0 BRA `(.L_x_2398) ;  /* 0xfffffffc00a40947 */ /* 0x000fea000383ffff */
[----:B------:R-:W-:-:S11]  /*12a80*/  HFMA2.MMA R2, -RZ, RZ, 0, 1.9073486328125e-06 ;  /* 0x00000020ff027435 */ /* 0x000fd600000001ff */
.L_x_2395:
[----:B------:R-:W-:Y:S01]  /*12a90*/  BAR.SYNC.DEFER_BLOCKING 0x0 ;  /* 0x0000000000007b1d */ /* 0x000fe20000010000 */
[----:B------:R-:W-:-:S13]  /*12aa0*/  ISETP.GE.AND P0, PT, R2, 0x2, PT ;  /* 0x000000020200780c */ /* 0x000fda0003f06270 */
[----:B------:R-:W-:Y:S05]  /*12ab0*/  @!P0 BRA `(.L_x_2394) ;  /* 0x0000000000508947 */ /* 0x000fea0003800000 */
[----:B------:R-:W-:-:S07]  /*12ac0*/  MOV R0, 0x1 ;  /* 0x0000000100007802 */ /* 0x000fce0000000f00 */
.L_x_2399:
[----:B------:R-:W2:Y:S04]  /*12ad0*/  SHFL.DOWN PT, R14, R27, R0, 0x1f ;  /* 0x08001f001b0e7589 */ /* 0x000ea800000e0000 */
[----:B------:R-:W3:Y:S04]  /*12ae0*/  SHFL.DOWN PT, R10, R25, R0, 0x1f ;  /* 0x08001f00190a7589 */ /* 0x000ee800000e0000 */
[----:B01----:R-:W0:Y:S04]  /*12af0*/  SHFL.DOWN PT, R3, R28, R0, 0x1f ;  /* 0x08001f001c037589 */ /* 0x003e2800000e0000 */
[----:B------:R1:W4:Y:S02]  /*12b00*/  SHFL.DOWN PT, R13, R30, R0, 0x1f ;  /* 0x08001f001e0d7589 */ /* 0x00032400000e0000 */
[----:B-1----:R-:W-:Y:S01]  /*12b10*/  SHF.L.U32 R0, R0, 0x1, RZ ;  /* 0x0000000100007819 */ /* 0x002fe200000006ff */
[----:B--2---:R-:W-:-:S03]  /*12b20*/  FMUL.FTZ R20, R14, R27 ;  /* 0x0000001b0e147220 */ /* 0x004fc60000410000 */
[----:B------:R-:W-:Y:S01]  /*12b30*/  ISETP.GE.AND P0, PT, R0, R2, PT ;  /* 0x000000020000720c */ /* 0x000fe20003f06270 */
[-C--:B---3--:R-:W-:Y:S01]  /*12b40*/  FMUL.FTZ R12, R10, R25.reuse ;  /* 0x000000190a0c7220 */ /* 0x088fe20000410000 */
[----:B0-----:R-:W-:-:S03]  /*12b50*/  FMUL.FTZ R11, R3, R25 ;  /* 0x00000019030b7220 */ /* 0x001fc60000410000 */
[----:B------:R-:W-:Y:S01]  /*12b60*/  FFMA.FTZ R12, R3, R28, -R12 ;  /* 0x0000001c030c7223 */ /* 0x000fe2000001080c */
[C---:B----4-:R-:W-:Y:S01]  /*12b70*/  FMUL.FTZ R15, R13.reuse, R27 ;  /* 0x0000001b0d0f7220 */ /* 0x050fe20000410000 */
[----:B------:R-:W-:Y:S01]  /*12b80*/  FFMA.FTZ R20, R13, R30, -R20 ;  /* 0x0000001e0d147223 */ /* 0x000fe20000010814 */
[----:B------:R-:W-:Y:S01]  /*12b90*/  FFMA.FTZ R25, R10, R28, R11 ;  /* 0x0000001c0a197223 */ /* 0x000fe2000001000b */
[----:B------:R-:W-:Y:S02]  /*12ba0*/  IMAD.MOV.U32 R28, RZ, RZ, R12 ;  /* 0x000000ffff1c7224 */ /* 0x000fe400078e000c */
[----:B------:R-:W-:Y:S01]  /*12bb0*/  FFMA.FTZ R27, R14, R30, R15 ;  /* 0x0000001e0e1b7223 */ /* 0x000fe2000001000f */
[----:B------:R-:W-:Y:S01]  /*12bc0*/  MOV R30, R20 ;  /* 0x00000014001e7202 */ /* 0x000fe20000000f00 */
[----:B------:R-:W-:Y:S06]  /*12bd0*/  @!P0 BRA `(.L_x_2399) ;  /* 0xfffffffc00bc8947 */ /* 0x000fec000383ffff */
[----:B------:R-:W-:Y:S02]  /*12be0*/  MOV R28, R12 ;  /* 0x0000000c001c7202 */ /* 0x000fe40000000f00 */
[----:B------:R-:W-:-:S07]  /*12bf0*/  MOV R30, R20 ;  /* 0x00000014001e7202 */ /* 0x000fce0000000f00 */
.L_x_2394:
        /* <DEDUP_REMOVED lines=9> */
[----:B01----:R-:W2:Y:S04]  /*12c90*/  LDG.E.64 R2, desc[UR60][R4.64] ;  /* 0x0000003c04027981 */ /* 0x003ea8000c1e1b00 */
[----:B------:R-:W3:Y:S01]  /*12ca0*/  LDG.E.64 R8, desc[UR60][R4.64+0x8] ;  /* 0x0000083c04087981 */ /* 0x000ee2000c1e1b00 */
[-C--:B--2---:R-:W-:Y:S01]  /*12cb0*/  FMUL.FTZ R7, R25, R3.reuse ;  /* 0x0000000319077220 */ /* 0x084fe20000410000 */
[----:B------:R-:W-:Y:S01]  /*12cc0*/  FMUL.FTZ R0, R28, R3 ;  /* 0x000000031c007220 */ /* 0x000fe20000410000 */
[-C--:B---3--:R-:W-:Y:S01]  /*12cd0*/  FMUL.FTZ R11, R27, R9.reuse ;  /* 0x000000091b0b7220 */ /* 0x088fe20000410000 */
[----:B------:R-:W-:Y:S01]  /*12ce0*/  FMUL.FTZ R6, R30, R9 ;  /* 0x000000091e067220 */ /* 0x000fe20000410000 */
[-C--:B------:R-:W-:Y:S01]  /*12cf0*/  FFMA.FTZ R28, R28, R2.reuse, -R7 ;  /* 0x000000021c1c7223 */ /* 0x080fe20000010807 */
[----:B------:R-:W-:Y:S01]  /*12d00*/  FFMA.FTZ R25, R25, R2, R0 ;  /* 0x0000000219197223 */ /* 0x000fe20000010000 */
[-C--:B------:R-:W-:Y:S01]  /*12d10*/  FFMA.FTZ R30, R30, R8.reuse, -R11 ;  /* 0x000000081e1e7223 */ /* 0x080fe2000001080b */
[----:B------:R-:W-:-:S07]  /*12d20*/  FFMA.FTZ R27, R27, R8, R6 ;  /* 0x000000081b1b7223 */ /* 0x000fce0000010006 */
.L_x_2401:
[----:B------:R-:W-:Y:S05]  /*12d30*/  @!P1 BRA `(.L_x_2402) ;  /* 0x0000000000c49947 */ /* 0x000fea0003800000 */
[----:B------:R-:W2:Y:S02]  /*12d40*/  LDC R17, c[0x0][0x62c] ;  /* 0x00018b00ff117b82 */ /* 0x000ea40000000800 */
[----:B--2---:R-:W-:-:S04]  /*12d50*/  ISETP.NE.AND P0, PT, R17, 0x1, PT ;  /* 0x000000011100780c */ /* 0x004fc80003f05270 */
[----:B------:R-:W-:-:S09]  /*12d60*/  P2R R0, PR, RZ, 0x1 ;  /* 0x00000001ff007803 */ /* 0x000fd20000000000 */
[----:B------:R-:W-:Y:S05]  /*12d70*/  @!P0 BRA `(.L_x_2403) ;  /* 0x0000000000408947 */ /* 0x000fea0003800000 */
[----:B------:R-:W-:Y:S01]  /*12d80*/  MOV R0, 0x660 ;  /* 0x0000066000007802 */ /* 0x000fe20000000f00 */
[----:B------:R-:W-:Y:S01]  /*12d90*/  ULDC.64 UR4, c[0x4][0x650] ;  /* 0x0101940000047ab9 */ /* 0x000fe20000000a00 */
[----:B------:R-:W-:Y:S01]  /*12da0*/  ULDC.64 UR6, c[0x4][0x640] ;  /* 0x0101900000067ab9 */ /* 0x000fe20000000a00 */
[----:B------:R-:W-:Y:S01]  /*12db0*/  IMAD.U32 R4, RZ, RZ, UR4 ;  /* 0x00000004ff047e24 */ /* 0x000fe2000f8e00ff */
[----:B01----:R0:W1:Y:S01]  /*12dc0*/  LDC.64 R2, c[0x4][R0] ;  /* 0x0100000000027b82 */ /* 0x0030620000000a00 */
        /* <DEDUP_REMOVED lines=11> */
.L_x_2403:
[----:B------:R-:W-:Y:S01]  /*12e80*/  ULDC.64 UR4, c[0x0][0x5f8] ;  /* 0x00017e0000047ab9 */ /* 0x000fe20000000a00 */
[----:B-1----:R-:W-:Y:S02]  /*12e90*/  MOV R24, R28 ;  /* 0x0000001c00187202 */ /* 0x002fe40000000f00 */
[----:B------:R-:W-:Y:S02]  /*12ea0*/  IADD3 R18, P0, R18, UR4, RZ ;  /* 0x0000000412127c10 */ /* 0x000fe4000ff1e0ff */
[----:B------:R-:W-:Y:S02]  /*12eb0*/  ISETP.NE.AND P6, PT, R17, 0x1, PT ;  /* 0x000000011100780c */ /* 0x000fe40003fc5270 */
[----:B------:R-:W-:-:S05]  /*12ec0*/  IADD3.X R19, RZ, UR5, RZ, P0, !PT ;  /* 0x00000005ff137c10 */ /* 0x000fca00087fe4ff */
[----:B------:R1:W-:Y:S06]  /*12ed0*/  STG.E.64 desc[UR60][R18.64], R24 ;  /* 0x0000001812007986 */ /* 0x0003ec000c101b3c */
[----:B------:R-:W-:Y:S05]  /*12ee0*/  @!P6 BRA `(.L_x_2404) ;  /* 0x000000000040e947 */ /* 0x000fea0003800000 */
[----:B------:R-:W-:Y:S01]  /*12ef0*/  MOV R0, 0x660 ;  /* 0x0000066000007802 */ /* 0x000fe20000000f00 */
[----:B------:R-:W-:Y:S01]  /*12f00*/  ULDC.64 UR4, c[0x4][0x650] ;  /* 0x0101940000047ab9 */ /* 0x000fe20000000a00 */
[----:B------:R-:W-:Y:S01]  /*12f10*/  ULDC.64 UR6, c[0x4][0x438] ;  /* 0x01010e0000067ab9 */ /* 0x000fe20000000a00 */
[----:B------:R-:W-:Y:S01]  /*12f20*/  MOV R4, UR4 ;  /* 0x0000000400047c02 */ /* 0x000fe20008000f00 */
[----:B0-----:R0:W2:Y:S01]  /*12f30*/  LDC.64 R2, c[0x4][R0] ;  /* 0x0100000000027b82 */ /* 0x0010a20000000a00 */
[----:B------:R-:W-:Y:S01]  /*12f40*/  IMAD.U32 R5, RZ, RZ, UR5 ;  /* 0x00000005ff057e24 */ /* 0x000fe2000f8e00ff */
[----:B------:R-:W-:Y:S01]  /*12f50*/  ULDC.64 UR4, c[0x4][0x640] ;  /* 0x0101900000047ab9 */ /* 0x000fe20000000a00 */
[----:B------:R-:W-:Y:S01]  /*12f60*/  HFMA2.MMA R8, -RZ, RZ, 0, 4.4763088226318359375e-05 ;  /* 0x000002efff087435 */ /* 0x000fe200000001ff */
[----:B------:R-:W-:Y:S01]  /*12f70*/  MOV R6, UR4 ;  /* 0x0000000400067c02 */ /* 0x000fe20008000f00 */
[----:B------:R-:W-:Y:S01]  /*12f80*/  HFMA2.MMA R13, -RZ, RZ, 0, 0 ;  /* 0x00000000ff0d7435 */ /* 0x000fe200000001ff */
[----:B------:R-:W-:Y:S01]  /*12f90*/  MOV R7, UR5 ;  /* 0x0000000500077c02 */ /* 0x000fe20008000f00 */
[----:B------:R-:W-:Y:S01]  /*12fa0*/  IMAD.U32 R11, RZ, RZ, UR7 ;  /* 0x00000007ff0b7e24 */ /* 0x000fe2000f8e00ff */
[----:B------:R-:W-:-:S02]  /*12fb0*/  MOV R10, UR6 ;  /* 0x00000006000a7c02 */ /* 0x000fc40008000f00 */
[----:B0-----:R-:W-:-:S07]  /*12fc0*/  MOV R12, 0x1 ;  /* 0x00000001000c7802 */ /* 0x001fce0000000f00 */
[----:B------:R-:W-:-:S07]  /*12fd0*/  LEPC R20, `(.L_x_2404) ;  /* 0x000000001014794e */ /* 0x000fce0000000000 */
[----:B-12---:R-:W-:Y:S05]  /*12fe0*/  CALL.ABS.NOINC R2 ;  /* 0x0000000002007343 */ /* 0x006fea0003c00000 */
.L_x_2404:
[----:B------:R-:W-:Y:S01]  /*12ff0*/  ULDC.64 UR4, c[0x0][0x5f8] ;  /* 0x00017e0000047ab9 */ /* 0x000fe20000000a00 */
[----:B------:R-:W-:Y:S01]  /*13000*/  IMAD.MOV.U32 R26, RZ, RZ, R30 ;  /* 0x000000ffff1a7224 */ /* 0x000fe200078e001e */
[----:B------:R-:W-:-:S04]  /*13010*/  IADD3 R16, P0, R16, UR4, RZ ;  /* 0x0000000410107c10 */ /* 0x000fc8000ff1e0ff */
[----:B------:R-:W-:-:S05]  /*13020*/  IADD3.X R17, RZ, UR5, RZ, P0, !PT ;  /* 0x00000005ff117c10 */ /* 0x000fca00087fe4ff */
[----:B------:R-:W-:Y:S01]  /*13030*/  STG.E.64 desc[UR60][R16.64], R26 ;  /* 0x0000001a10007986 */ /* 0x000fe2000c101b3c */
[----:B------:R-:W-:Y:S05]  /*13040*/  EXIT ;  /* 0x000000000000794d */ /* 0x000fea0003800000 */
.L_x_2402:
[----:B-1----:R-:W-:Y:S02]  /*13050*/  MOV R24, R28 ;  /* 0x0000001c00187202 */ /* 0x002fe40000000f00 */
[----:B------:R-:W-:-:S03]  /*13060*/  MOV R26, R30 ;  /* 0x0000001e001a7202 */ /* 0x000fc60000000f00 */
[----:B------:R-:W-:Y:S04]  /*13070*/  STG.E.64 desc[UR60][R4.64], R24 ;  /* 0x0000001804007986 */ /* 0x000fe8000c101b3c */
[----:B------:R-:W-:Y:S01]  /*13080*/  STG.E.64 desc[UR60][R4.64+0x8], R26 ;  /* 0x0000081a04007986 */ /* 0x000fe2000c101b3c */
[----:B------:R-:W-:Y:S05]  /*13090*/  EXIT ;  /* 0x000000000000794d */ /* 0x000fea0003800000 */
.L_x_2400:
        /* <DEDUP_REMOVED lines=14> */
.L_x_2405:
        /* <DEDUP_REMOVED lines=21> */
.L_x_2407:
        /* <DEDUP_REMOVED lines=23> */
.L_x_2408:
[----:B------:R-:W-:Y:S01]  /*13440*/  ULDC.64 UR4, c[0x0][0x5f8] ;  /* 0x00017e0000047ab9 */ /* 0x000fe20000000a00 */
[----:B------:R-:W-:Y:S01]  /*13450*/  IMAD.MOV.U32 R26, RZ, RZ, R30 ;  /* 0x000000ffff1a7224 */ /* 0x000fe200078e001e */
[----:B------:R-:W-:-:S04]  /*13460*/  IADD3 R16, P0, R16, UR4, RZ ;  /* 0x0000000410107c10 */ /* 0x000fc8000ff1e0ff */
[----:B------:R-:W-:-:S05]  /*13470*/  IADD3.X R17, RZ, UR5, RZ, P0, !PT ;  /* 0x00000005ff117c10 */ /* 0x000fca00087fe4ff */
[----:B------:R-:W-:Y:S01]  /*13480*/  STG.E.64 desc[UR60][R16.64], R26 ;  /* 0x0000001a10007986 */ /* 0x000fe2000c101b3c */
[----:B------:R-:W-:Y:S05]  /*13490*/  EXIT ;  /* 0x000000000000794d */ /* 0x000fea0003800000 */
.L_x_2406:
[----:B-1----:R-:W-:Y:S02]  /*134a0*/  MOV R24, R28 ;  /* 0x0000001c00187202 */ /* 0x002fe40000000f00 */
[----:B------:R-:W-:-:S03]  /*134b0*/  MOV R26, R30 ;  /* 0x0000001e001a7202 */ /* 0x000fc60000000f00 */
[----:B------:R-:W-:Y:S04]  /*134c0*/  STG.E.64 desc[UR60][R6.64], R24 ;  /* 0x0000001806007986 */ /* 0x000fe8000c101b3c */
[----:B------:R-:W-:Y:S01]  /*134d0*/  STG.E.64 desc[UR60][R8.64], R26 ;  /* 0x0000001a08007986 */ /* 0x000fe2000c101b3c */
[----:B------:R-:W-:Y:S05]  /*134e0*/  EXIT ;  /* 0x000000000000794d */ /* 0x000fea0003800000 */
.L_x_2375:
        /* <DEDUP_REMOVED lines=11> */
[----:B-12---:R-:W0:Y:S01]  /*135a0*/  LDC.U8 R0, c[0x0][0x628] ;  /* 0x00018a00ff007b82 */ /* 0x006e220000000000 */
[----:B------:R-:W-:-:S04]  /*135b0*/  ISETP.NE.U32.AND P0, PT, R4, RZ, PT ;  /* 0x000000ff0400720c */ /* 0x000fc80003f05070 */
[----:B------:R-:W-:-:S13]  /*135c0*/  ISETP.NE.AND.EX P0, PT, R19, RZ, PT, P0 ;  /* 0x000000ff1300720c */ /* 0x000fda0003f05300 */
[----:B------:R-:W-:Y:S05]  /*135d0*/  @!P0 BRA `(.L_x_2409) ;  /* 0x0000000400148947 */ /* 0x000fea0003800000 */
[----:B0-----:R-:W-:Y:S01]  /*135e0*/  ISETP.NE.AND P0, PT, R0, RZ, PT ;  /* 0x000000ff0000720c */ /* 0x001fe20003f05270 */
[----:B------:R-:W-:Y:S02]  /*135f0*/  ULDC.U8 UR4, c[0x0][0x629] ;  /* 0x00018a4000047ab9 */ /* 0x000fe40000000000 */
[----:B------:R-:W-:-:S10]  /*13600*/  ISETP.NE.AND P1, PT, RZ, UR4, PT ;  /* 0x00000004ff007c0c */ /* 0x000fd4000bf25270 */
[----:B------:R-:W-:Y:S05]  /*13610*/  @!P0 BRA `(.L_x_2410) ;  /* 0x0000000000288947 */ /* 0x000fea0003800000 */
[----:B------:R-:W2:Y:S04]  /*13620*/  LDG.E.64 R2, desc[UR60][R4.64] ;  /* 0x0000003c04027981 */ /* 0x000ea8000c1e1b00 */
        /* <DEDUP_REMOVED lines=9> */
.L_x_2410:
        /* <DEDUP_REMOVED lines=21> */
.L_x_2412:
[----:B------:R-:W-:Y:S01]  /*13810*/  ULDC.64 UR4, c[0x0][0x5f8] ;  /* 0x00017e0000047ab9 */ /* 0x000fe20000000a00 */
[----:B------:R-:W-:Y:S02]  /*13820*/  MOV R24, R28 ;  /* 0x0000001c00187202 */ /* 0x000fe40000000f00 */
        /* <DEDUP_REMOVED lines=18> */
[----:B-1----:R-:W-:-:S07]  /*13950*/  MOV R12, 0x1 ;  /* 0x00000001000c7802 */ /* 0x002fce0000000f00 */
[----:B------:R-:W-:-:S07]  /*13960*/  LEPC R20, `(.L_x_2413) ;  /* 0x000000001014794e */ /* 0x000fce0000000000 */
[----:B0-2---:R-:W-:Y:S05]  /*13970*/  CALL.ABS.NOINC R2 ;  /* 0x0000000002007343 */ /* 0x005fea0003c00000 */
.L_x_2413:
[----:B------:R-:W-:Y:S01]  /*13980*/  ULDC.64 UR4, c[0x0][0x5f8] ;  /* 0x00017e0000047ab9 */ /* 0x000fe20000000a00 */
[----:B------:R-:W-:Y:S01]  /*13990*/  IMAD.MOV.U32 R26, RZ, RZ, R30 ;  /* 0x000000ffff1a7224 */ /* 0x000fe200078e001e */
[----:B------:R-:W-:-:S04]  /*139a0*/  IADD3 R16, P0, R16, UR4, RZ ;  /* 0x0000000410107c10 */ /* 0x000fc8000ff1e0ff */
[----:B------:R-:W-:-:S05]  /*139b0*/  IADD3.X R17, RZ, UR5, RZ, P0, !PT ;  /* 0x00000005ff117c10 */ /* 0x000fca00087fe4ff */
[----:B------:R-:W-:Y:S01]  /*139c0*/  STG.E.64 desc[UR60][R16.64], R26 ;  /* 0x0000001a10007986 */ /* 0x000fe2000c101b3c */
[----:B------:R-:W-:Y:S05]  /*139d0*/  EXIT ;  /* 0x000000000000794d */ /* 0x000fea0003800000 */
.L_x_2411:
[----:B------:R-:W-:Y:S02]  /*139e0*/  MOV R24, R28 ;  /* 0x0000001c00187202 */ /* 0x000fe40000000f00 */
[----:B------:R-:W-:-:S03]  /*139f0*/  MOV R26, R30 ;  /* 0x0000001e001a7202 */ /* 0x000fc60000000f00 */
[----:B------:R-:W-:Y:S04]  /*13a00*/  STG.E.64 desc[UR60][R4.64], R24 ;  /* 0x0000001804007986 */ /* 0x000fe8000c101b3c */
[----:B------:R-:W-:Y:S01]  /*13a10*/  STG.E.64 desc[UR60][R4.64+0x8], R26 ;  /* 0x0000081a04007986 */ /* 0x000fe2000c101b3c */
[----:B------:R-:W-:Y:S05]  /*13a20*/  EXIT ;  /* 0x000000000000794d */ /* 0x000fea0003800000 */
.L_x_2409:
        /* <DEDUP_REMOVED lines=14> */
.L_x_2414:
        /* <DEDUP_REMOVED lines=21> */
.L_x_2416:
        /* <DEDUP_REMOVED lines=23> */
.L_x_2417:
[----:B------:R-:W-:Y:S01]  /*13dd0*/  ULDC.64 UR4, c[0x0][0x5f8] ;  /* 0x00017e0000047ab9 */ /* 0x000fe20000000a00 */
[----:B------:R-:W-:Y:S01]  /*13de0*/  IMAD.MOV.U32 R26, RZ, RZ, R30 ;  /* 0x000000ffff1a7224 */ /* 0x000fe200078e001e */
[----:B------:R-:W-:-:S04]  /*13df0*/  IADD3 R16, P0, R16, UR4, RZ ;  /* 0x0000000410107c10 */ /* 0x000fc8000ff1e0ff */
[----:B------:R-:W-:-:S05]  /*13e00*/  IADD3.X R17, RZ, UR5, RZ, P0, !PT ;  /* 0x00000005ff117c10 */ /* 0x000fca00087fe4ff */
[----:B------:R-:W-:Y:S01]  /*13e10*/  STG.E.64 desc[UR60][R16.64], R26 ;  /* 0x0000001a10007986 */ /* 0x000fe2000c101b3c */
[----:B------:R-:W-:Y:S05]  /*13e20*/  EXIT ;  /* 0x000000000000794d */ /* 0x000fea0003800000 */
.L_x_2415:
[----:B------:R-:W-:Y:S02]  /*13e30*/  MOV R24, R28 ;  /* 0x0000001c00187202 */ /* 0x000fe40000000f00 */
[----:B------:R-:W-:-:S03]  /*13e40*/  MOV R26, R30 ;  /* 0x0000001e001a7202 */ /* 0x000fc60000000f00 */
[----:B------:R-:W-:Y:S04]  /*13e50*/  STG.E.64 desc[UR60][R6.64], R24 ;  /* 0x0000001806007986 */ /* 0x000fe8000c101b3c */
[----:B------:R-:W-:Y:S01]  /*13e60*/  STG.E.64 desc[UR60][R8.64], R26 ;  /* 0x0000001a08007986 */ /* 0x000fe2000c101b3c */
[----:B------:R-:W-:Y:S05]  /*13e70*/  EXIT ;  /* 0x000000000000794d */ /* 0x000fea0003800000 */
.L_x_2418:
        /* <DEDUP_REMOVED lines=16> */
.L_x_8780:


//--------------------- .text._ZN2at6native13reduce_kernelILi128ELi4ENS0_8ReduceOpIN3c107complexIfEENS0_14func_wrapper_tIS5_NS0_55_GLOBAL__N__0955718d_22_SparseCsrTensorMath_cu_868dd54514ReductionMulOpIS5_EEEEjS5_Li4ELi4EEEEEvT1_ --------------------------
	.section	.text._ZN2at6native13reduce_kernelILi128ELi4ENS0_8ReduceOpIN3c107complexIfEENS0_14func_wrapper_tIS5_NS0_55_GLOBAL__N__0955718d_22_SparseCsrTensorMath_cu_868dd54514ReductionMulOpIS5_EEEEjS5_Li4ELi4EEEEEvT1_,"ax",@progbits
	.align	128
.text._ZN2at6native13reduce_kernelILi128ELi4ENS0_8ReduceOpIN3c107complexIfEENS0_14func_wrapper_tIS5_NS0_55_GLOBAL__N__0955718d_22_SparseCsrTensorMath_cu_868dd54514ReductionMulOpIS5_EEEEjS5_Li4ELi4EEEEEvT1_:
        .type           _ZN2at6native13reduce_kernelILi128ELi4ENS0_8ReduceOpIN3c107complexIfEENS0_14func_wrapper_tIS5_NS0_55_GLOBAL__N__0955718d_22_SparseCsrTensorMath_cu_868dd54514ReductionMulOpIS5_EEEEjS5_Li4ELi4EEEEEvT1_,@function
        .size           _ZN2at6native13reduce_kernelILi128ELi4ENS0_8ReduceOpIN3c107complexIfEENS0_14func_wrapper_tIS5_NS0_55_GLOBAL__N__0955718d_22_SparseCsrTensorMath_cu_868dd54514ReductionMulOpIS5_EEEEjS5_Li4ELi4EEEEEvT1_,(.L_x_8781 - _ZN2at6native13reduce_kernelILi128ELi4ENS0_8ReduceOpIN3c107complexIfEENS0_14func_wrapper_tIS5_NS0_55_GLOBAL__N__0955718d_22_SparseCsrTensorMath_cu_868dd54514ReductionMulOpIS5_EEEEjS5_Li4ELi4EEEEEvT1_)
        .other          _ZN2at6native13reduce_kernelILi128ELi4ENS0_8ReduceOpIN3c107complexIfEENS0_14func_wrapper_tIS5_NS0_55_GLOBAL__N__0955718d_22_SparseCsrTensorMath_cu_868dd54514ReductionMulOpIS5_EEEEjS5_Li4ELi4EEEEEvT1_,@"STO_CUDA_ENTRY STV_DEFAULT"
_ZN2at6native13reduce_kernelILi128ELi4ENS0_8ReduceOpIN3c107complexIfEENS0_14func_wrapper_tIS5_NS0_55_GLOBAL__N__0955718d_22_SparseCsrTensorMath_cu_868dd54514ReductionMulOpIS5_EEEEjS5_Li4ELi4EEEEEvT1_:
        /* <DEDUP_REMOVED lines=9> */
[----:B------:R-:W-:Y:S01]  /*0090*/  MOV R2, RZ ;  /* 0x000000ff00027202 */ /* 0x000fe20000000f00 */
[----:B------:R-:W-:Y:S01]  /*00a0*/  IMAD R0, R17, UR5, RZ ;  /* 0x0000000511007c24 */ /* 0x000fe2000f8e02ff */
[----:B------:R-:W-:Y:S01]  /*00b0*/  ULDC UR5, c[0x0][0x248] ;  /* 0x0000920000057ab9 */ /* 0x000fe20000000800 */
[----:B------:R-:W-:Y:S01]  /*00c0*/  ULDC.64 UR6, c[0x0][0x3f8] ;  /* 0x0000fe0000067ab9 */ /* 0x000fe20000000a00 */
[----:B------:R-:W-:Y:S02]  /*00d0*/  ISETP.NE.AND P0, PT, R6, 0x1, PT ;  /* 0x000000010600780c */ /* 0x000fe40003f05270 */
[----:B------:R-:W1:Y:S01]  /*00e0*/  LDC R5, c[0x0][0x230] ;  /* 0x00008c00ff057b82 */ /* 0x000e620000000800 */
[----:B0-----:R-:W-:-:S04]  /*00f0*/  IMAD R0, R3, UR5, R0 ;  /* 0x0000000503007c24 */ /* 0x001fc8000f8e0200 */
[----:B-1----:R-:W-:Y:S01]  /*0100*/  IMAD R0, R5, UR4, R0 ;  /* 0x0000000405007c24 */ /* 0x002fe2000f8e0200 */
[----:B------:R-:W-:-:S04]  /*0110*/  ULDC UR4, c[0x0][0x400] ;  /* 0x0001000000047ab9 */ /* 0x000fc80000000800 */
[----:B------:R-:W-:-:S05]  /*0120*/  SHF.L.U32 R3, R0, 0x2, RZ ;  /* 0x0000000200037819 */ /* 0x000fca00000006ff */
        /* <DEDUP_REMOVED lines=269> */
.L_x_2419:
        /* <DEDUP_REMOVED lines=13> */
[----:B------:R-:W-:Y:S01]  /*12d0*/  MOV R25, RZ ;  /* 0x000000ff00197202 */ /* 0x000fe20000000f00 */
[----:B------:R-:W-:Y:S01]  /*12e0*/  IMAD.MOV.U32 R34, RZ, RZ, RZ ;  /* 0x000000ffff227224 */ /* 0x000fe200078e00ff */
[----:B------:R-:W-:-:S02]  /*12f0*/  MOV R28, RZ ;  /* 0x000000ff001c7202 */ /* 0x000fc40000000f00 */
[----:B------:R-:W-:Y:S02]  /*1300*/  MOV R67, RZ ;  /* 0x000000ff00437202 */ /* 0x000fe40000000f00 */
[----:B------:R-:W-:Y:S02]  /*1310*/  MOV R65, RZ ;  /* 0x000000ff00417202 */ /* 0x000fe40000000f00 */
[----:B------:R-:W-:Y:S01]  /*1320*/  MOV R32, RZ ;  /* 0x000000ff00207202 */ /* 0x000fe20000000f00 */
[C---:B0-----:R-:W-:Y:S02]  /*1330*/  IMAD R3, R2.reuse, UR5, R3 ;  /* 0x0000000502037c24 */ /* 0x041fe4000f8e0203 */
[----:B------:R-:W-:Y:S01]  /*1340*/  IMAD R5, R2, UR4, R5 ;  /* 0x0000000402057c24 */ /* 0x000fe2000f8e0205 */
[----:B------:R-:W-:Y:S01]  /*1350*/  ULDC UR4, c[0x0][0x224] ;  /* 0x0000890000047ab9 */ /* 0x000fe20000000800 */
[----:B--2---:R-:W-:Y:S01]  /*1360*/  IMAD R69, R16, UR6, R3 ;  /* 0x0000000610457c24 */ /* 0x004fe2000f8e0203 */
[----:B------:R-:W-:Y:S01]  /*1370*/  MOV R3, UR4 ;  /* 0x0000000400037c02 */ /* 0x000fe20008000f00 */
[----:B-1----:R-:W-:Y:S01]  /*1380*/  IMAD R4, R4, UR8, R5 ;  /* 0x0000000804047c24 */ /* 0x002fe2000f8e0205 */
[----:B------:R-:W-:-:S02]  /*1390*/  ULDC UR4, c[0x0][0x228] ;  /* 0x00008a0000047ab9 */ /* 0x000fc40000000800 */
[----:B------:R-:W-:Y:S02]  /*13a0*/  ISETP.GE.U32.AND P0, PT, R69, R3, PT ;  /* 0x000000034500720c */ /* 0x000fe40003f06070 */
[----:B------:R-:W-:-:S04]  /*13b0*/  SHF.L.U32 R73, R4, 0x2, RZ ;  /* 0x0000000204497819 */ /* 0x000fc800000006ff */
        /* <DEDUP_REMOVED lines=15> */
[----:B------:R-:W-:Y:S01]  /*14b0*/  HFMA2.MMA R8, -RZ, RZ, 0, 2.8789043426513671875e-05 ;  /* 0x000001e3ff087435 */ /* 0x000fe200000001ff */
        /* <DEDUP_REMOVED lines=8> */
.L_x_2423:
[----:B------:R-:W0:Y:S01]  /*1540*/  LDC R20, c[0x0][0x218] ;  /* 0x00008600ff147b82 */ /* 0x000e220000000800 */
[----:B------:R-:W-:Y:S01]  /*1550*/  SHF.R.U64 R0, R74, 0x3, R75 ;  /* 0x000000034a007819 */ /* 0x000fe2000000124b */
[----:B------:R-:W-:Y:S01]  /*1560*/  ULDC UR4, c[0x0][0x224] ;  /* 0x0000890000047ab9 */ /* 0x000fe20000000800 */
[----:B------:R-:W-:Y:S02]  /*1570*/  BSSY B0, `(.L_x_2424) ;  /* 0x000002d000007945 */ /* 0x000fe40003800000 */
[----:B------:R-:W-:Y:S02]  /*1580*/  LOP3.LUT R6, R0, 0x3, RZ, 0xc0, !PT ;  /* 0x0000000300067812 */ /* 0x000fe400078ec0ff */
[----:B------:R-:W-:Y:S01]  /*1590*/  MOV R0, UR4 ;  /* 0x0000000400007c02 */ /* 0x000fe20008000f00 */
[----:B------:R-:W1:Y:S01]  /*15a0*/  LDC R18, c[0x0][0x21c] ;  /* 0x00008700ff127b82 */ /* 0x000e620000000800 */
[----:B------:R-:W-:Y:S02]  /*15b0*/  ISETP.NE.AND P0, PT, R6, RZ, PT ;  /* 0x000000ff0600720c */ /* 0x000fe40003f05270 */
[----:B0-----:R-:W-:-:S02]  /*15c0*/  MOV R3, R20 ;  /* 0x0000001400037202 */ /* 0x001fc40000000f00 */
        /* <DEDUP_REMOVED lines=18> */
.L_x_2429:
[----:B------:R-:W-:Y:S05]  /*16f0*/  BSYNC B2 ;  /* 0x0000000000027941 */ /* 0x000fea0003800000 */
.L_x_2428:
        /* <DEDUP_REMOVED lines=13> */
.L_x_2427:
[----:B------:R-:W-:Y:S05]  /*17d0*/  BSYNC B1 ;  /* 0x0000000000017941 */ /* 0x000fea0003800000 */
.L_x_2426:
[----:B------:R-:W0:Y:S01]  /*17e0*/  LDC R7, c[0x0][0x224] ;  /* 0x00008900ff077b82 */ /* 0x000e220000000800 */
[----:B------:R-:W-:-:S04]  /*17f0*/  IADD3 R5, P0, -R6, 0x4, RZ ;  /* 0x0000000406057810 */ /* 0x000fc80007f1e1ff */
[----:B------:R-:W-:Y:S02]  /*1800*/  LEA R74, P1, R5, R74, 0x3 ;  /* 0x0000004a054a7211 */ /* 0x000fe400078218ff */
[----:B------:R-:W-:-:S04]  /*1810*/  IADD3.X R4, RZ, -0x1, RZ, P0, !PT ;  /* 0xffffffffff047810 */ /* 0x000fc800007fe4ff */
[----:B------:R-:W-:Y:S02]  /*1820*/  LEA.HI.X R75, R5, R75, R4, 0x3, P1 ;  /* 0x0000004b054b7211 */ /* 0x000fe400008f1c04 */
[----:B0-----:R-:W-:-:S07]  /*1830*/  IADD3 R0, R6, -0x4, R7 ;  /* 0xfffffffc06007810 */ /* 0x001fce0007ffe007 */
.L_x_2425:
[----:B------:R-:W-:Y:S05]  /*1840*/  BSYNC B0 ;  /* 0x0000000000007941 */ /* 0x000fea0003800000 */
.L_x_2424:
[----:B------:R-:W0:Y:S01]  /*1850*/  LDC.64 R26, c[0x0][0x238] ;  /* 0x00008e00ff1a7b82 */ /* 0x000e220000000a00 */
[----:B------:R-:W-:Y:S01]  /*1860*/  BSSY B0, `(.L_x_2430) ;  /* 0x0000030000007945 */ /* 0x000fe20003800000 */
[-C--:B------:R-:W-:Y:S01]  /*1870*/  MOV R32, R20.reuse ;  /* 0x0000001400207202 */ /* 0x080fe20000000f00 */
[----:B------:R-:W-:Y:S01]  /*1880*/  IMAD.MOV.U32 R65, RZ, RZ, R18 ;  /* 0x000000ffff417224 */ /* 0x000fe200078e0012 */
[----:B------:R-:W-:Y:S02]  /*1890*/  MOV R4, R20 ;  /* 0x0000001400047202 */ /* 0x000fe40000000f00 */
[----:B------:R-:W-:Y:S02]  /*18a0*/  MOV R19, R18 ;  /* 0x0000001200137202 */ /* 0x000fe40000000f00 */
        /* <DEDUP_REMOVED lines=9> */
[----:B------:R-:W-:Y:S01]  /*1940*/  IMAD.MOV.U32 R22, RZ, RZ, R3 ;  /* 0x000000ffff167224 */ /* 0x000fe200078e0003 */
[----:B------:R-:W-:Y:S02]  /*1950*/  MOV R19, R18 ;  /* 0x0000001200137202 */ /* 0x000fe40000000f00 */
[-C--:B------:R-:W-:Y:S02]  /*1960*/  MOV R3, R20.reuse ;  /* 0x0000001400037202 */ /* 0x080fe40000000f00 */
[----:B------:R-:W-:-:S07]  /*1970*/  MOV R21, R20 ;  /* 0x0000001400157202 */ /* 0x000fce0000000f00 */
.L_x_2433:
        /* <DEDUP_REMOVED lines=8> */
[-C--:B------:R-:W-:Y:S01]  /*1a00*/  FMUL.FTZ R23, R5, R14.reuse ;  /* 0x0000000e05177220 */ /* 0x080fe20000410000 */
[----:B------:R-:W-:Y:S01]  /*1a10*/  FMUL.FTZ R14, R4, R14 ;  /* 0x0000000e040e7220 */ /* 0x000fe20000410000 */
[C---:B------:R-:W-:Y:S01]  /*1a20*/  FMUL.FTZ R25, R7.reuse, R19 ;  /* 0x0000001307197220 */ /* 0x040fe20000410000 */
[----:B------:R-:W-:Y:S01]  /*1a30*/  FFMA.FTZ R19, R7, R21, R24 ;  /* 0x0000001507137223 */ /* 0x000fe20000010018 */
[----:B---3--:R-:W-:Y:S01]  /*1a40*/  FMUL.FTZ R13, R11, R65 ;  /* 0x000000410b0d7220 */ /* 0x008fe20000410000 */
[----:B------:R-:W-:Y:S01]  /*1a50*/  FMUL.FTZ R7, R9, R18 ;  /* 0x0000001209077220 */ /* 0x000fe20000410000 */
[-C--:B------:R-:W-:Y:S01]  /*1a60*/  FFMA.FTZ R14, R5, R22.reuse, R14 ;  /* 0x00000016050e7223 */ /* 0x080fe2000001000e */
[----:B------:R-:W-:Y:S01]  /*1a70*/  FFMA.FTZ R5, R6, R21, -R25 ;  /* 0x0000001506057223 */ /* 0x000fe20000010819 */
[----:B------:R-:W-:Y:S01]  /*1a80*/  FFMA.FTZ R23, R4, R22, -R23 ;  /* 0x0000001604177223 */ /* 0x000fe20000010817 */
[----:B------:R-:W-:Y:S01]  /*1a90*/  FMUL.FTZ R18, R8, R18 ;  /* 0x0000001208127220 */ /* 0x000fe20000410000 */
[C---:B------:R-:W-:Y:S01]  /*1aa0*/  FMUL.FTZ R6, R10.reuse, R65 ;  /* 0x000000410a067220 */ /* 0x040fe20000410000 */
[-C--:B------:R-:W-:Y:S01]  /*1ab0*/  FFMA.FTZ R32, R10, R3.reuse, -R13 ;  /* 0x000000030a207223 */ /* 0x080fe2000001080d */
[-C--:B------:R-:W-:Y:S01]  /*1ac0*/  FFMA.FTZ R4, R8, R20.reuse, -R7 ;  /* 0x0000001408047223 */ /* 0x080fe20000010807 */
        /* <DEDUP_REMOVED lines=8> */
.L_x_2432:
[----:B------:R-:W-:-:S07]  /*1b50*/  MOV R3, R23 ;  /* 0x0000001700037202 */ /* 0x000fce0000000f00 */
.L_x_2431:
[----:B------:R-:W-:Y:S05]  /*1b60*/  BSYNC B0 ;  /* 0x0000000000007941 */ /* 0x000fea0003800000 */
.L_x_2430:
        /* <DEDUP_REMOVED lines=10> */
.L_x_2435:
[----:B------:R-:W-:Y:S05]  /*1c10*/  BSYNC B0 ;  /* 0x0000000000007941 */ /* 0x000fea0003800000 */
.L_x_2434:
        /* <DEDUP_REMOVED lines=15> */
.L_x_2437:
[----:B------:R-:W-:Y:S05]  /*1d10*/  BSYNC B0 ;  /* 0x0000000000007941 */ /* 0x000fea0003800000 */
.L_x_2436:
[-C--:B------:R-:W-:Y:S01]  /*1d20*/  FMUL.FTZ R0, R5, R14.reuse ;  /* 0x0000000e05007220 */ /* 0x080fe20000410000 */
[C---:B------:R-:W-:Y:S01]  /*1d30*/  FMUL.FTZ R14, R19.reuse, R14 ;  /* 0x0000000e130e7220 */ /* 0x040fe20000410000 */
[----:B------:R-:W-:Y:S01]  /*1d40*/  HFMA2.MMA R67, -RZ, RZ, 0, 0 ;  /* 0x00000000ff437435 */ /* 0x000fe200000001ff */
[----:B------:R-:W-:Y:S01]  /*1d50*/  MOV R34, RZ ;  /* 0x000000ff00227202 */ /* 0x000fe20000000f00 */
[-C--:B------:R-:W-:Y:S01]  /*1d60*/  FFMA.FTZ R19, R19, R3.reuse, R0 ;  /* 0x0000000313137223 */ /* 0x080fe20000010000 */
[----:B------:R-:W-:Y:S01]  /*1d70*/  FFMA.FTZ R3, R5, R3, -R14 ;  /* 0x0000000305037223 */ /* 0x000fe2000001080e */
[----:B------:R-:W-:Y:S01]  /*1d80*/  HFMA2.MMA R30, -RZ, RZ, 0, 0 ;  /* 0x00000000ff1e7435 */ /* 0x000fe200000001ff */
[----:B------:R-:W-:Y:S01]  /*1d90*/  MOV R28, RZ ;  /* 0x000000ff001c7202 */ /* 0x000fe20000000f00 */
[C---:B------:R-:W-:Y:S01]  /*1da0*/  FMUL.FTZ R0, R19.reuse, R4 ;  /* 0x0000000413007220 */ /* 0x040fe20000410000 */
[-C--:B------:R-:W-:Y:S01]  /*1db0*/  FMUL.FTZ R19, R19, R18.reuse ;  /* 0x0000001213137220 */ /* 0x080fe20000410000 */
[----:B------:R-:W-:Y:S01]  /*1dc0*/  IMAD.MOV.U32 R25, RZ, RZ, RZ ;  /* 0x000000ffff197224 */ /* 0x000fe200078e00ff */
[----:B------:R-:W-:Y:S01]  /*1dd0*/  MOV R27, RZ ;  /* 0x000000ff001b7202 */ /* 0x000fe20000000f00 */
[C---:B------:R-:W-:Y:S01]  /*1de0*/  FFMA.FTZ R0, R3.reuse, R18, R0 ;  /* 0x0000001203007223 */ /* 0x040fe20000010000 */
[----:B------:R-:W-:-:S03]  /*1df0*/  FFMA.FTZ R19, R3, R4, -R19 ;  /* 0x0000000403137223 */ /* 0x000fc60000010813 */
[C---:B------:R-:W-:Y:S01]  /*1e00*/  FMUL.FTZ R4, R0.reuse, R32 ;  /* 0x0000002000047220 */ /* 0x040fe20000410000 */
[----:B------:R-:W-:-:S03]  /*1e10*/  FMUL.FTZ R3, R0, R65 ;  /* 0x0000004100037220 */ /* 0x000fc60000410000 */
[C---:B------:R-:W-:Y:S01]  /*1e20*/  FFMA.FTZ R65, R19.reuse, R65, R4 ;  /* 0x0000004113417223 */ /* 0x040fe20000010004 */
[----:B------:R-:W-:Y:S01]  /*1e30*/  FFMA.FTZ R32, R19, R32, -R3 ;  /* 0x0000002013207223 */ /* 0x000fe20000010803 */
[----:B------:R-:W-:Y:S06]  /*1e40*/  BRA `(.L_x_2421) ;  /* 0x000000cc00647947 */ /* 0x000fec0003800000 */
.L_x_2422:
        /* <DEDUP_REMOVED lines=9> */
[----:B------:R-:W-:-:S05]  /*1ee0*/  MOV R0, UR4 ;  /* 0x0000000400007c02 */ /* 0x000fca0008000f00 */
[----:B------:R-:W1:Y:S01]  /*1ef0*/  LDC R61, c[0x0][0x218] ;  /* 0x00008600ff3d7b82 */ /* 0x000e620000000800 */
[----:B------:R-:W-:Y:S02]  /*1f00*/  IMAD R6, R0, 0x3, R69 ;  /* 0x0000000300067824 */ /* 0x000fe400078e0245 */
[----:B0-----:R-:W-:Y:S01]  /*1f10*/  IMAD.MOV.U32 R68, RZ, RZ, R4 ;  /* 0x000000ffff447224 */ /* 0x001fe200078e0004 */
[----:B------:R-:W-:Y:S06]  /*1f20*/  @!P1 BRA `(.L_x_2439) ;  /* 0x0000009c00289947 */ /* 0x000fec0003800000 */
[----:B------:R-:W-:Y:S01]  /*1f30*/  ISETP.GE.U32.AND P0, PT, R6, R3, PT ;  /* 0x000000030600720c */ /* 0x000fe20003f06070 */
[----:B------:R-:W-:Y:S01]  /*1f40*/  BSSY B0, `(.L_x_2440) ;  /* 0x00004b7000007945 */ /* 0x000fe20003800000 */
[-C--:B------:R-:W-:Y:S01]  /*1f50*/  MOV R18, R4.reuse ;  /* 0x0000000400127202 */ /* 0x080fe20000000f00 */
[----:B-1----:R-:W-:Y:S01]  /*1f60*/  IMAD.MOV.U32 R7, RZ, RZ, R61 ;  /* 0x000000ffff077224 */ /* 0x002fe200078e003d */
        /* <DEDUP_REMOVED lines=12> */
[----:B------:R-:W-:-:S02]  /*2030*/  MOV R45, R4 ;  /* 0x00000004002d7202 */ /* 0x000fc40000000f00 */
[----:B------:R-:W-:Y:S02]  /*2040*/  CS2R R10, SRZ ;  /* 0x00000000000a7805 */ /* 0x000fe4000001ff00 */
[-C--:B------:R-:W-:Y:S02]  /*2050*/  MOV R58, R61.reuse ;  /* 0x0000003d003a7202 */ /* 0x080fe40000000f00 */
[----:B------:R-:W-:Y:S02]  /*2060*/  CS2R R8, SRZ ;  /* 0x0000000000087805 */ /* 0x000fe4000001ff00 */
[----:B------:R-:W-:Y:S02]  /*2070*/  MOV R59, R61 ;  /* 0x0000003d003b7202 */ /* 0x000fe40000000f00 */
[----:B------:R-:W-:Y:S02]  /*2080*/  CS2R R14, SRZ ;  /* 0x00000000000e7805 */ /* 0x000fe4000001ff00 */
        /* <DEDUP_REMOVED lines=24> */
[----:B------:R-:W-:Y:S01]  /*2210*/  CS2R R40, SRZ ;  /* 0x0000000000287805 */ /* 0x000fe2000001ff00 */
[----:B------:R-:W-:Y:S06]  /*2220*/  @P0 BRA `(.L_x_2441) ;  /* 0x0000004800200947 */ /* 0x000fec0003800000 */
[----:B------:R-:W-:Y:S01]  /*2230*/  ISETP.NE.AND P0, PT, R56, RZ, PT ;  /* 0x000000ff3800720c */ /* 0x000fe20003f05270 */
[----:B------:R-:W-:Y:S01]  /*2240*/  BSSY B1, `(.L_x_2441) ;  /* 0x0000486000017945 */ /* 0x000fe20003800000 */
[----:B------:R-:W0:Y:S01]  /*2250*/  LDC.64 R56, c[0x0][0x260] ;  /* 0x00009800ff387b82 */ /* 0x000e220000000a00 */
[-C--:B------:R-:W-:Y:S01]  /*2260*/  MOV R18, R4.reuse ;  /* 0x0000000400127202 */ /* 0x080fe20000000f00 */
[--C-:B------:R-:W-:Y:S01]  /*2270*/  IMAD.MOV.U32 R19, RZ, RZ, R4.reuse ;  /* 0x000000ffff137224 */ /* 0x100fe200078e0004 */
[-C--:B------:R-:W-:Y:S01]  /*2280*/  MOV R5, R4.reuse ;  /* 0x0000000400057202 */ /* 0x080fe20000000f00 */
[--C-:B------:R-:W-:Y:S01]  /*2290*/  IMAD.MOV.U32 R47, RZ, RZ, R4.reuse ;  /* 0x000000ffff2f7224 */ /* 0x100fe200078e0004 */
[-C--:B------:R-:W-:Y:S01]  /*22a0*/  MOV R44, R4.reuse ;  /* 0x00000004002c7202 */ /* 0x080fe20000000f00 */
[----:B------:R-:W-:Y:S01]  /*22b0*/  IMAD.MOV.U32 R52, RZ, RZ, R4 ;  /* 0x000000ffff347224 */ /* 0x000fe200078e0004 */
        /* <DEDUP_REMOVED lines=11> */
[----:B------:R-:W-:Y:S02]  /*2370*/  MOV R53, R4 ;  /* 0x0000000400357202 */ /* 0x000fe40000000f00 */
[-C--:B------:R-:W-:Y:S02]  /*2380*/  MOV R7, R61.reuse ;  /* 0x0000003d00077202 */ /* 0x080fe40000000f00 */
[-C--:B------:R-:W-:Y:S02]  /*2390*/  MOV R6, R61.reuse ;  /* 0x0000003d00067202 */ /* 0x080fe40000000f00 */
[----:B------:R-:W-:-:S02]  /*23a0*/  MOV R70, R61 ;  /* 0x0000003d00467202 */ /* 0x000fc40000000f00 */
[-C--:B------:R-:W-:Y:S02]  /*23b0*/  MOV R58, R61.reuse ;  /* 0x0000003d003a7202 */ /* 0x080fe40000000f00 */
[-C--:B------:R-:W-:Y:S02]  /*23c0*/  MOV R59, R61.reuse ;  /* 0x0000003d003b7202 */ /* 0x080fe40000000f00 */
[-C--:B------:R-:W-:Y:S02]  /*23d0*/  MOV R63, R61.reuse ;  /* 0x0000003d003f7202 */ /* 0x080fe40000000f00 */
[-C--:B------:R-:W-:Y:S02]  /*23e0*/  MOV R65, R61.reuse ;  /* 0x0000003d00417202 */ /* 0x080fe40000000f00 */
[-C--:B------:R-:W-:Y:S02]  /*23f0*/  MOV R62, R61.reuse ;  /* 0x0000003d003e7202 */ /* 0x080fe40000000f00 */
[----:B------:R-:W-:-:S02]  /*2400*/  MOV R64, R61 ;  /* 0x0000003d00407202 */ /* 0x000fc40000000f00 */
[-C--:B------:R-:W-:Y:S02]  /*2410*/  MOV R66, R61.reuse ;  /* 0x0000003d00427202 */ /* 0x080fe40000000f00 */
[----:B------:R-:W-:-:S07]  /*2420*/  MOV R71, R61 ;  /* 0x0000003d00477202 */ /* 0x000fce0000000f00 */
.L_x_2446:
        /* <DEDUP_REMOVED lines=53> */
[----:B------:R-:W-:Y:S02]  /*2780*/  MOV R8, RZ ;  /* 0x000000ff00087202 */ /* 0x000fe40000000f00 */
[----:B------:R-:W-:Y:S02]  /*2790*/  MOV R9, R69 ;  /* 0x0000004500097202 */ /* 0x000fe40000000f00 */
[----:B0-----:R-:W-:Y:S01]  /*27a0*/  ISETP.NE.AND P1, PT, R56, 0x1, PT ;  /* 0x000000013800780c */ /* 0x001fe20003f25270 */
[----:B------:R-:W-:-:S05]  /*27b0*/  IMAD.HI.U32 R0, R69, UR30, R8 ;  /* 0x0000001e45007c27 */ /* 0x000fca000f8e0008 */
[----:B------:R-:W-:-:S04]  /*27c0*/  SHF.R.U32.HI R10, RZ, UR31, R0 ;  /* 0x0000001fff0a7c19 */ /* 0x000fc80008011600 */
[----:B------:R-:W-:-:S05]  /*27d0*/  IADD3 R0, -R10, RZ, RZ ;  /* 0x000000ff0a007210 */ /* 0x000fca0007ffe1ff */
[----:B------:R-:W-:-:S04]  /*27e0*/  IMAD R0, R0, R57, R69 ;  /* 0x0000003900007224 */ /* 0x000fc800078e0245 */
[----:B------:R-:W-:Y:S01]  /*27f0*/  IMAD R0, R0, UR54, RZ ;  /* 0x0000003600007c24 */ /* 0x000fe2000f8e02ff */
        /* <DEDUP_REMOVED lines=237> */
.L_x_2442:
[----:B------:R-:W-:Y:S01]  /*36d0*/  LOP3.LUT R9, R0, 0xffffffe0, RZ, 0xc0, !PT ;  /* 0xffffffe000097812 */ /* 0x000fe200078ec0ff */
[----:B------:R-:W-:-:S03]  /*36e0*/  ULDC UR36, c[0x0][0x22c] ;  /* 0x00008b0000247ab9 */ /* 0x000fc60000000800 */
[----:B------:R-:W-:-:S04]  /*36f0*/  IADD3 R8, P1, R74, R9, RZ ;  /* 0x000000094a087210 */ /* 0x000fc80007f3e0ff */
[----:B------:R-:W-:-:S05]  /*3700*/  IADD3.X R9, RZ, R75, RZ, P1, !PT ;  /* 0x0000004bff097210 */ /* 0x000fca0000ffe4ff */
[----:B------:R1:W5:Y:S04]  /*3710*/  LDG.E.128 R40, desc[UR60][R8.64] ;  /* 0x0000003c08287981 */ /* 0x000368000c1e1d00 */
[----:B------:R1:W5:Y:S01]  /*3720*/  LDG.E.128 R36, desc[UR60][R8.64+0x10] ;  /* 0x0000103c08247981 */ /* 0x000362000c1e1d00 */
[----:B------:R-:W-:-:S05]  /*3730*/  IMAD.U32 R0, RZ, RZ, UR36 ;  /* 0x00000024ff007e24 */ /* 0x000fca000f8e00ff */
[----:B------:R-:W-:Y:S01]  /*3740*/  IADD3 R69, R69, R0, RZ ;  /* 0x0000000045457210 */ /* 0x000fe20007ffe0ff */
[----:B------:R-:W-:Y:S06]  /*3750*/  @!P0 BRA `(.L_x_2443) ;  /* 0x0000000c00a88947 */ /* 0x000fec0003800000 */
[----:B-1----:R-:W-:Y:S02]  /*3760*/  MOV R8, RZ ;  /* 0x000000ff00087202 */ /* 0x002fe40000000f00 */
[----:B------:R-:W-:Y:S02]  /*3770*/  MOV R9, R69 ;  /* 0x0000004500097202 */ /* 0x000fe40000000f00 */
[----:B0-----:R-:W-:Y:S01]  /*3780*/  ISETP.NE.AND P1, PT, R56, 0x1, PT ;  /* 0x000000013800780c */ /* 0x001fe20003f25270 */
[----:B------:R-:W-:-:S05]  /*3790*/  IMAD.HI.U32 R3, R69, UR30, R8 ;  /* 0x0000001e45037c27 */ /* 0x000fca000f8e0008 */
[----:B------:R-:W-:-:S05]  /*37a0*/  SHF.R.U32.HI R9, RZ, UR31, R3 ;  /* 0x0000001fff097c19 */ /* 0x000fca0008011603 */
[----:B------:R-:W-:-:S04]  /*37b0*/  IMAD.MOV R8, RZ, RZ, -R9 ;  /* 0x000000ffff087224 */ /* 0x000fc800078e0a09 */
[----:B------:R-:W-:-:S04]  /*37c0*/  IMAD R3, R57, R8, R69 ;  /* 0x0000000839037224 */ /* 0x000fc800078e0245 */
[----:B------:R-:W-:Y:S01]  /*37d0*/  IMAD R3, R3, UR54, RZ ;  /* 0x0000003603037c24 */ /* 0x000fe2000f8e02ff */
[----:B------:R-:W-:Y:S06]  /*37e0*/  @!P1 BRA `(.L_x_2443) ;  /* 0x0000000c00849947 */ /* 0x000fec0003800000 */
[----:B------:R-:W-:Y:S01]  /*37f0*/  HFMA2.MMA R8, -RZ, RZ, 0, 0 ;  /* 0x00000000ff087435 */ /* 0x000fe200000001ff */
[----:B------:R-:W-:-:S09]  /*3800*/  ISETP.NE.AND P1, PT, R56, 0x2, PT ;  /* 0x000000023800780c */ /* 0x000fd20003f25270 */
        /* <DEDUP_REMOVED lines=223> */
.L_x_2443:
[----:B------:R-:W-:-:S04]  /*4600*/  LOP3.LUT R3, R3, 0xffffffe0, RZ, 0xc0, !PT ;  /* 0xffffffe003037812 */ /* 0x000fc800078ec0ff */
[----:B-1----:R-:W-:-:S04]  /*4610*/  IADD3 R8, P1, R74, R3, RZ ;  /* 0x000000034a087210 */ /* 0x002fc80007f3e0ff */
[----:B------:R-:W-:-:S05]  /*4620*/  IADD3.X R9, RZ, R75, RZ, P1, !PT ;  /* 0x0000004bff097210 */ /* 0x000fca0000ffe4ff */
[----:B------:R1:W5:Y:S04]  /*4630*/  LDG.E.128 R32, desc[UR60][R8.64] ;  /* 0x0000003c08207981 */ /* 0x000368000c1e1d00 */
[----:B------:R1:W5:Y:S01]  /*4640*/  LDG.E.128 R28, desc[UR60][R8.64+0x10] ;  /* 0x0000103c081c7981 */ /* 0x000362000c1e1d00 */
[----:B------:R-:W-:Y:S01]  /*4650*/  IADD3 R69, R69, R0, RZ ;  /* 0x0000000045457210 */ /* 0x000fe20007ffe0ff */
[----:B------:R-:W-:Y:S01]  /*4660*/  IMAD.MOV.U32 R12, RZ, RZ, RZ ;  /* 0x000000ffff0c7224 */ /* 0x000fe200078e00ff */
[----:B------:R-:W-:Y:S01]  /*4670*/  MOV R3, RZ ;  /* 0x000000ff00037202 */ /* 0x000fe20000000f00 */
[----:B------:R-:W-:Y:S06]  /*4680*/  @!P0 BRA `(.L_x_2444) ;  /* 0x0000000c00d48947 */ /* 0x000fec0003800000 */
[----:B-1----:R-:W-:Y:S01]  /*4690*/  HFMA2.MMA R8, -RZ, RZ, 0, 0 ;  /* 0x00000000ff087435 */ /* 0x002fe200000001ff */
[----:B------:R-:W-:Y:S02]  /*46a0*/  MOV R9, R69 ;  /* 0x0000004500097202 */ /* 0x000fe40000000f00 */
[----:B0-----:R-:W-:-:S07]  /*46b0*/  ISETP.NE.AND P1, PT, R56, 0x1, PT ;  /* 0x000000013800780c */ /* 0x001fce0003f25270 */
        /* <DEDUP_REMOVED lines=242> */
.L_x_2444:
[----:B-1----:R-:W-:-:S04]  /*55e0*/  LOP3.LUT R9, R12, 0xffffffe0, RZ, 0xc0, !PT ;  /* 0xffffffe00c097812 */ /* 0x002fc800078ec0ff */
[----:B------:R-:W-:-:S04]  /*55f0*/  IADD3 R8, P1, R74, R9, RZ ;  /* 0x000000094a087210 */ /* 0x000fc80007f3e0ff */
[----:B------:R-:W-:-:S05]  /*5600*/  IADD3.X R9, RZ, R75, RZ, P1, !PT ;  /* 0x0000004bff097210 */ /* 0x000fca0000ffe4ff */
[----:B------:R1:W5:Y:S04]  /*5610*/  LDG.E.128 R24, desc[UR60][R8.64] ;  /* 0x0000003c08187981 */ /* 0x000368000c1e1d00 */
[----:B------:R1:W5:Y:S01]  /*5620*/  LDG.E.128 R20, desc[UR60][R8.64+0x10] ;  /* 0x0000103c08147981 */ /* 0x000362000c1e1d00 */
[----:B------:R-:W-:Y:S01]  /*5630*/  IMAD.IADD R69, R69, 0x1, R0 ;  /* 0x0000000145457824 */ /* 0x000fe200078e0200 */
[----:B------:R-:W-:Y:S06]  /*5640*/  @!P0 BRA `(.L_x_2445) ;  /* 0x0000000c00a88947 */ /* 0x000fec0003800000 */
[----:B-1----:R-:W-:Y:S02]  /*5650*/  MOV R8, RZ ;  /* 0x000000ff00087202 */ /* 0x002fe40000000f00 */
        /* <DEDUP_REMOVED lines=233> */
.L_x_2445:
[----:B------:R-:W-:Y:S01]  /*64f0*/  LOP3.LUT R3, R3, 0xffffffe0, RZ, 0xc0, !PT ;  /* 0xffffffe003037812 */ /* 0x000fe200078ec0ff */
[----:B-----5:R-:W-:Y:S01]  /*6500*/  FMUL.FTZ R80, R40, R53 ;  /* 0x0000003528507220 */ /* 0x020fe20000410000 */
[----:B------:R-:W-:Y:S01]  /*6510*/  IADD3 R69, R69, R0, RZ ;  /* 0x0000000045457210 */ /* 0x000fe20007ffe0ff */
[----:B------:R-:W-:Y:S01]  /*6520*/  FMUL.FTZ R85, R27, R45 ;  /* 0x0000002d1b557220 */ /* 0x000fe20000410000 */
[----:B------:R-:W-:Y:S01]  /*6530*/  IADD3 R76, P1, R74, R3, RZ ;  /* 0x000000034a4c7210 */ /* 0x000fe20007f3e0ff */
[----:B------:R-:W-:-:S04]  /*6540*/  ULDC UR4, c[0x0][0x224] ;  /* 0x0000890000047ab9 */ /* 0x000fc80000000800 */
[----:B------:R-:W-:-:S05]  /*6550*/  IMAD.X R77, RZ, RZ, R75, P1 ;  /* 0x000000ffff4d7224 */ /* 0x000fca00008e064b */
[----:B------:R-:W2:Y:S04]  /*6560*/  LDG.E.128 R12, desc[UR60][R76.64] ;  /* 0x0000003c4c0c7981 */ /* 0x000ea8000c1e1d00 */
[----:B-1----:R1:W3:Y:S01]  /*6570*/  LDG.E.128 R8, desc[UR60][R76.64+0x10] ;  /* 0x0000103c4c087981 */ /* 0x0022e2000c1e1d00 */
[C---:B------:R-:W-:Y:S01]  /*6580*/  FMUL.FTZ R3, R41.reuse, R53 ;  /* 0x0000003529037220 */ /* 0x040fe20000410000 */
[----:B------:R-:W-:Y:S01]  /*6590*/  FFMA.FTZ R53, R41, R71, R80 ;  /* 0x0000004729357223 */ /* 0x000fe20000010050 */
[----:B------:R-:W-:Y:S01]  /*65a0*/  FFMA.FTZ R85, R26, R58, -R85 ;  /* 0x0000003a1a557223 */ /* 0x000fe20000010855 */
[----:B------:R-:W-:Y:S01]  /*65b0*/  FMUL.FTZ R87, R23, R19 ;  /* 0x0000001317577220 */ /* 0x000fe20000410000 */
[----:B------:R-:W-:Y:S01]  /*65c0*/  FFMA.FTZ R78, R40, R71, -R3 ;  /* 0x00000047284e7223 */ /* 0x000fe20000010803 */
[----:B------:R-:W-:Y:S01]  /*65d0*/  FMUL.FTZ R3, R37, R51 ;  /* 0x0000003325037220 */ /* 0x000fe20000410000 */
[-C--:B------:R-:W-:Y:S01]  /*65e0*/  FMUL.FTZ R79, R43, R54.reuse ;  /* 0x000000362b4f7220 */ /* 0x080fe20000410000 */
[----:B------:R-:W-:Y:S01]  /*65f0*/  FMUL.FTZ R54, R42, R54 ;  /* 0x000000362a367220 */ /* 0x000fe20000410000 */
[----:B------:R-:W-:Y:S01]  /*6600*/  FMUL.FTZ R83, R31, R47 ;  /* 0x0000002f1f537220 */ /* 0x000fe20000410000 */
[----:B-1----:R-:W-:Y:S01]  /*6610*/  FFMA.FTZ R76, R36, R67, -R3 ;  /* 0x00000043244c7223 */ /* 0x002fe20000010803 */
[----:B------:R-:W-:Y:S01]  /*6620*/  FMUL.FTZ R3, R33, R50 ;  /* 0x0000003221037220 */ /* 0x000fe20000410000 */
[-C--:B------:R-:W-:Y:S01]  /*6630*/  FMUL.FTZ R77, R39, R52.reuse ;  /* 0x00000034274d7220 */ /* 0x080fe20000410000 */
[----:B------:R-:W-:Y:S01]  /*6640*/  FMUL.FTZ R52, R38, R52 ;  /* 0x0000003426347220 */ /* 0x000fe20000410000 */
[C---:B------:R-:W-:Y:S01]  /*6650*/  FMUL.FTZ R50, R32.reuse, R50 ;  /* 0x0000003220327220 */ /* 0x040fe20000410000 */
[----:B------:R-:W-:Y:S01]  /*6660*/  FFMA.FTZ R80, R32, R62, -R3 ;  /* 0x0000003e20507223 */ /* 0x000fe20000010803 */
[-C--:B------:R-:W-:Y:S01]  /*6670*/  FMUL.FTZ R3, R29, R48.reuse ;  /* 0x000000301d037220 */ /* 0x080fe20000410000 */
[----:B------:R-:W-:Y:S01]  /*6680*/  FMUL.FTZ R48, R28, R48 ;  /* 0x000000301c307220 */ /* 0x000fe20000410000 */
[----:B------:R-:W-:Y:S01]  /*6690*/  FMUL.FTZ R81, R35, R49 ;  /* 0x0000003123517220 */ /* 0x000fe20000410000 */
[----:B------:R-:W-:Y:S01]  /*66a0*/  FFMA.FTZ R79, R42, R66, -R79 ;  /* 0x000000422a4f7223 */ /* 0x000fe2000001084f */
[----:B------:R-:W-:Y:S01]  /*66b0*/  FFMA.FTZ R82, R28, R60, -R3 ;  /* 0x0000003c1c527223 */ /* 0x000fe20000010803 */
[----:B------:R-:W-:Y:S01]  /*66c0*/  FMUL.FTZ R3, R25, R46 ;  /* 0x0000002e19037220 */ /* 0x000fe20000410000 */
[----:B------:R-:W-:Y:S01]  /*66d0*/  FFMA.FTZ R48, R29, R60, R48 ;  /* 0x0000003c1d307223 */ /* 0x000fe20000010030 */
[----:B------:R-:W-:Y:S01]  /*66e0*/  FMUL.FTZ R60, R26, R45 ;  /* 0x0000002d1a3c7220 */ /* 0x000fe20000410000 */
[----:B------:R-:W-:Y:S01]  /*66f0*/  FFMA.FTZ R54, R43, R66, R54 ;  /* 0x000000422b367223 */ /* 0x000fe20000010036 */
[----:B------:R-:W-:Y:S01]  /*6700*/  FFMA.FTZ R84, R24, R59, -R3 ;  /* 0x0000003b18547223 */ /* 0x000fe20000010803 */
[----:B------:R-:W-:Y:S01]  /*6710*/  FMUL.FTZ R3, R21, R44 ;  /* 0x0000002c15037220 */ /* 0x000fe20000410000 */
[----:B------:R-:W-:Y:S01]  /*6720*/  FFMA.FTZ R45, R27, R58, R60 ;  /* 0x0000003a1b2d7223 */ /* 0x000fe2000001003c */
[----:B------:R-:W-:-:S02]  /*6730*/  IMAD R60, R0, 0x3, R69 ;  /* 0x00000003003c7824 */ /* 0x000fc400078e0245 */
[C---:B------:R-:W-:Y:S01]  /*6740*/  FMUL.FTZ R44, R20.reuse, R44 ;  /* 0x0000002c142c7220 */ /* 0x040fe20000410000 */
[----:B------:R-:W-:Y:S01]  /*6750*/  FFMA.FTZ R86, R20, R55, -R3 ;  /* 0x0000003714567223 */ /* 0x000fe20000010803 */
[----:B------:R-:W-:Y:S01]  /*6760*/  FMUL.FTZ R58, R22, R19 ;  /* 0x00000013163a7220 */ /* 0x000fe20000410000 */
[----:B------:R-:W-:Y:S01]  /*6770*/  MOV R3, UR4 ;  /* 0x0000000400037c02 */ /* 0x000fe20008000f00 */
[----:B------:R-:W-:Y:S01]  /*6780*/  FFMA.FTZ R44, R21, R55, R44 ;  /* 0x00000037152c7223 */ /* 0x000fe2000001002c */
[----:B------:R-:W-:Y:S01]  /*6790*/  FFMA.FTZ R77, R38, R64, -R77 ;  /* 0x00000040264d7223 */ /* 0x000fe2000001084d */
[----:B------:R-:W-:Y:S01]  /*67a0*/  FFMA.FTZ R19, R23, R70, R58 ;  /* 0x0000004617137223 */ /* 0x000fe2000001003a */
[----:B------:R-:W-:Y:S01]  /*67b0*/  ISETP.GE.U32.AND P1, PT, R60, R3, PT ;  /* 0x000000033c00720c */ /* 0x000fe20003f26070 */
[----:B------:R-:W-:Y:S01]  /*67c0*/  FFMA.FTZ R52, R39, R64, R52 ;  /* 0x0000004027347223 */ /* 0x000fe20000010034 */
[----:B------:R-:W-:Y:S01]  /*67d0*/  FFMA.FTZ R50, R33, R62, R50 ;  /* 0x0000003e21327223 */ /* 0x000fe20000010032 */
[----:B------:R-:W-:Y:S01]  /*67e0*/  FMUL.FTZ R66, R36, R51 ;  /* 0x0000003324427220 */ /* 0x000fe20000410000 */
[----:B------:R-:W-:Y:S01]  /*67f0*/  FMUL.FTZ R64, R34, R49 ;  /* 0x0000003122407220 */ /* 0x000fe20000410000 */
[C---:B------:R-:W-:Y:S01]  /*6800*/  FMUL.FTZ R62, R30.reuse, R47 ;  /* 0x0000002f1e3e7220 */ /* 0x040fe20000410000 */
[----:B------:R-:W-:Y:S01]  /*6810*/  FFMA.FTZ R83, R30, R63, -R83 ;  /* 0x0000003f1e537223 */ /* 0x000fe20000010853 */
        /* <DEDUP_REMOVED lines=14> */
[----:B------:R-:W-:Y:S02]  /*6900*/  MOV R63, R83 ;  /* 0x00000053003f7202 */ /* 0x000fe40000000f00 */
[----:B------:R-:W-:Y:S02]  /*6910*/  MOV R59, R84 ;  /* 0x00000054003b7202 */ /* 0x000fe40000000f00 */
[----:B------:R-:W-:Y:S01]  /*6920*/  MOV R70, R87 ;  /* 0x0000005700467202 */ /* 0x000fe20000000f00 */
[-C--:B--2---:R-:W-:Y:S01]  /*6930*/  FMUL.FTZ R55, R13, R4.reuse ;  /* 0x000000040d377220 */ /* 0x084fe20000410000 */
[CC--:B------:R-:W-:Y:S01]  /*6940*/  FMUL.FTZ R89, R15.reuse, R5.reuse ;  /* 0x000000050f597220 */ /* 0x0c0fe20000410000 */
[----:B------:R-:W-:Y:S01]  /*6950*/  FMUL.FTZ R58, R14, R5 ;  /* 0x000000050e3a7220 */ /* 0x000fe20000410000 */
[C---:B------:R-:W-:Y:S01]  /*6960*/  FMUL.FTZ R4, R12.reuse, R4 ;  /* 0x000000040c047220 */ /* 0x040fe20000410000 */
[----:B------:R-:W-:Y:S01]  /*6970*/  FFMA.FTZ R88, R12, R6, -R55 ;  /* 0x000000060c587223 */ /* 0x000fe20000010837 */
[-C--:B------:R-:W-:Y:S01]  /*6980*/  FFMA.FTZ R89, R14, R7.reuse, -R89 ;  /* 0x000000070e597223 */ /* 0x080fe20000010859 */
[----:B------:R-:W-:Y:S01]  /*6990*/  FFMA.FTZ R5, R15, R7, R58 ;  /* 0x000000070f057223 */ /* 0x000fe2000001003a */
[----:B---3--:R-:W-:Y:S01]  /*69a0*/  FMUL.FTZ R7, R9, R18 ;  /* 0x0000001209077220 */ /* 0x008fe20000410000 */
[----:B------:R-:W-:Y:S01]  /*69b0*/  FMUL.FTZ R55, R11, R68 ;  /* 0x000000440b377220 */ /* 0x000fe20000410000 */
[----:B------:R-:W-:Y:S01]  /*69c0*/  FMUL.FTZ R18, R8, R18 ;  /* 0x0000001208127220 */ /* 0x000fe20000410000 */
[----:B------:R-:W-:Y:S01]  /*69d0*/  FMUL.FTZ R68, R10, R68 ;  /* 0x000000440a447220 */ /* 0x000fe20000410000 */
[----:B------:R-:W-:Y:S01]  /*69e0*/  FFMA.FTZ R90, R8, R16, -R7 ;  /* 0x00000010085a7223 */ /* 0x000fe20000010807 */
[-C--:B------:R-:W-:Y:S01]  /*69f0*/  FFMA.FTZ R91, R10, R61.reuse, -R55 ;  /* 0x0000003d0a5b7223 */ /* 0x080fe20000010837 */
[----:B------:R-:W-:Y:S01]  /*6a00*/  FFMA.FTZ R4, R13, R6, R4 ;  /* 0x000000060d047223 */ /* 0x000fe20000010004 */
[----:B------:R-:W-:Y:S01]  /*6a10*/  FFMA.FTZ R18, R9, R16, R18 ;  /* 0x0000001009127223 */ /* 0x000fe20000010012 */
[----:B------:R-:W-:Y:S01]  /*6a20*/  FFMA.FTZ R68, R11, R61, R68 ;  /* 0x0000003d0b447223 */ /* 0x000fe20000010044 */
[----:B------:R-:W-:Y:S01]  /*6a30*/  IMAD.MOV.U32 R58, RZ, RZ, R85 ;  /* 0x000000ffff3a7224 */ /* 0x000fe200078e0055 */
[----:B------:R-:W-:Y:S01]  /*6a40*/  MOV R55, R86 ;  /* 0x0000005600377202 */ /* 0x000fe20000000f00 */
[----:B------:R-:W-:Y:S01]  /*6a50*/  IMAD.MOV.U32 R7, RZ, RZ, R89 ;  /* 0x000000ffff077224 */ /* 0x000fe200078e0059 */
[----:B------:R-:W-:-:S02]  /*6a60*/  MOV R6, R88 ;  /* 0x0000005800067202 */ /* 0x000fc40000000f00 */
[----:B------:R-:W-:Y:S02]  /*6a70*/  MOV R16, R90 ;  /* 0x0000005a00107202 */ /* 0x000fe40000000f00 */
[----:B------:R-:W-:Y:S01]  /*6a80*/  MOV R61, R91 ;  /* 0x0000005b003d7202 */ /* 0x000fe20000000f00 */
[----:B------:R-:W-:Y:S06]  /*6a90*/  @!P1 BRA `(.L_x_2446) ;  /* 0xffffffb800649947 */ /* 0x000fec000383ffff */
[----:B------:R-:W-:Y:S05]  /*6aa0*/  BSYNC B1 ;  /* 0x0000000000017941 */ /* 0x000fea0003800000 */
.L_x_2441:
[----:B------:R-:W-:Y:S05]  /*6ab0*/  BSYNC B0 ;  /* 0x0000000000007941 */ /* 0x000fea0003800000 */
.L_x_2440:
[----:B------:R-:W-:Y:S01]  /*6ac0*/  ISETP.GE.U32.AND P0, PT, R69, R3, PT ;  /* 0x000000034500720c */ /* 0x000fe20003f06070 */
[----:B------:R-:W-:-:S12]  /*6ad0*/  BSSY B0, `(.L_x_2447) ;  /* 0x000046a000007945 */ /* 0x000fd80003800000 */
[----:B------:R-:W-:Y:S05]  /*6ae0*/  @P0 BRA `(.L_x_2448) ;  /* 0x0000004400a00947 */ /* 0x000fea0003800000 */
[----:B------:R-:W1:Y:S01]  /*6af0*/  LDC R76, c[0x0][0x260] ;  /* 0x00009800ff4c7b82 */ /* 0x000e620000000800 */
[----:B------:R-:W-:Y:S01]  /*6b00*/  HFMA2.MMA R42, -RZ, RZ, 0, 0 ;  /* 0x00000000ff2a7435 */ /* 0x000fe200000001ff */
[----:B-1----:R-:W-:-:S13]  /*6b10*/  ISETP.NE.AND P1, PT, R76, RZ, PT ;  /* 0x000000ff4c00720c */ /* 0x002fda0003f25270 */
[----:B------:R-:W-:Y:S05]  /*6b20*/  @!P1 BRA `(.L_x_2449) ;  /* 0x0000001000449947 */ /* 0x000fea0003800000 */
[----:B------:R-:W-:Y:S01]  /*6b30*/  MOV R37, R69 ;  /* 0x0000004500257202 */ /* 0x000fe20000000f00 */
        /* <DEDUP_REMOVED lines=258> */
[----:B------:R-:W1:Y:S03]  /*7b60*/  @P2 LDC.64 R36, c[0x0][0x388] ;  /* 0x0000e200ff242b82 */ /* 0x000e660000000a00 */
[----:B------:R-:W-:Y:S01]  /*7b70*/  SHF.R.U32.HI R39, RZ, UR4, R38 ;  /* 0x00000004ff277c19 */ /* 0x000fe20008011626 */
[----:B------:R-:W-:Y:S01]  /*7b80*/  @P2 IMAD.MOV.U32 R38, RZ, RZ, RZ ;  /* 0x000000ffff262224 */ /* 0x000fe200078e00ff */
[----:B------:R-:W-:Y:S02]  /*7b90*/  ULDC UR4, c[0x0][0x3ec] ;  /* 0x0000fb0000047ab9 */ /* 0x000fe40000000800 */
[----:B------:R-:W-:Y:S01]  /*7ba0*/  IADD3 R40, -R39, RZ, RZ ;  /* 0x000000ff27287210 */ /* 0x000fe20007ffe1ff */
[----:B------:R-:W2:Y:S04]  /*7bb0*/  @P2 LDC R43, c[0x0][0x384] ;  /* 0x0000e100ff2b2b82 */ /* 0x000ea80000000800 */
[----:B------:R-:W-:-:S04]  /*7bc0*/  IMAD R41, R40, UR6, R41 ;  /* 0x0000000628297c24 */ /* 0x000fc8000f8e0229 */
[----:B0-----:R-:W0:Y:S01]  /*7bd0*/  @P2 LDC R56, c[0x0][0x3f0] ;  /* 0x0000fc00ff382b82 */ /* 0x001e220000000800 */
[----:B------:R-:W-:Y:S02]  /*7be0*/  IMAD R42, R41, UR4, R42 ;  /* 0x00000004292a7c24 */ /* 0x000fe4000f8e022a */
[----:B-1----:R-:W-:-:S05]  /*7bf0*/  @P2 IMAD.HI.U32 R36, R39, R36, R38 ;  /* 0x0000002427242227 */ /* 0x002fca00078e0026 */
[----:B------:R-:W-:-:S04]  /*7c00*/  @P2 SHF.R.U32.HI R36, RZ, R37, R36 ;  /* 0x00000025ff242219 */ /* 0x000fc80000011624 */
[----:B------:R-:W-:-:S05]  /*7c10*/  @P2 IADD3 R37, -R36, RZ, RZ ;  /* 0x000000ff24252210 */ /* 0x000fca0007ffe1ff */
[----:B--2---:R-:W-:-:S04]  /*7c20*/  @P2 IMAD R39, R43, R37, R39 ;  /* 0x000000252b272224 */ /* 0x004fc800078e0227 */
[----:B0-----:R-:W-:-:S07]  /*7c30*/  @P2 IMAD R42, R39, R56, R42 ;  /* 0x00000038272a2224 */ /* 0x001fce00078e022a */
.L_x_2449:
[----:B------:R-:W-:-:S04]  /*7c40*/  LOP3.LUT R79, R42, 0xffffffe0, RZ, 0xc0, !PT ;  /* 0xffffffe02a4f7812 */ /* 0x000fc800078ec0ff */
[----:B------:R-:W-:-:S04]  /*7c50*/  IADD3 R78, P2, R74, R79, RZ ;  /* 0x0000004f4a4e7210 */ /* 0x000fc80007f5e0ff */
[----:B------:R-:W-:-:S05]  /*7c60*/  IADD3.X R79, RZ, R75, RZ, P2, !PT ;  /* 0x0000004bff4f7210 */ /* 0x000fca00017fe4ff */
[----:B------:R1:W5:Y:S04]  /*7c70*/  LDG.E.128 R40, desc[UR60][R78.64] ;  /* 0x0000003c4e287981 */ /* 0x000368000c1e1d00 */
[----:B------:R1:W5:Y:S01]  /*7c80*/  LDG.E.128 R36, desc[UR60][R78.64+0x10] ;  /* 0x0000103c4e247981 */ /* 0x000362000c1e1d00 */
[----:B0-----:R-:W-:-:S05]  /*7c90*/  IMAD.IADD R57, R69, 0x1, R0 ;  /* 0x0000000145397824 */ /* 0x001fca00078e0200 */
[----:B------:R-:W-:-:S13]  /*7ca0*/  ISETP.GE.U32.AND P2, PT, R57, R3, PT ;  /* 0x000000033900720c */ /* 0x000fda0003f46070 */
[----:B-1----:R-:W-:Y:S05]  /*7cb0*/  @P2 BRA `(.L_x_2448) ;  /* 0x00000034002c2947 */ /* 0x002fea0003800000 */
[----:B------:R-:W-:Y:S01]  /*7cc0*/  MOV R34, RZ ;  /* 0x000000ff00227202 */ /* 0x000fe20000000f00 */
        /* <DEDUP_REMOVED lines=273> */
.L_x_2450:
[----:B------:R-:W-:-:S04]  /*8de0*/  LOP3.LUT R79, R34, 0xffffffe0, RZ, 0xc0, !PT ;  /* 0xffffffe0224f7812 */ /* 0x000fc800078ec0ff */
[----:B------:R-:W-:-:S05]  /*8df0*/  IADD3 R78, P2, R74, R79, RZ ;  /* 0x0000004f4a4e7210 */ /* 0x000fca0007f5e0ff */
[----:B------:R-:W-:-:S05]  /*8e00*/  IMAD.X R79, RZ, RZ, R75, P2 ;  /* 0x000000ffff4f7224 */ /* 0x000fca00010e064b */
[----:B------:R1:W5:Y:S04]  /*8e10*/  LDG.E.128 R32, desc[UR60][R78.64] ;  /* 0x0000003c4e207981 */ /* 0x000368000c1e1d00 */
[----:B------:R1:W5:Y:S01]  /*8e20*/  LDG.E.128 R28, desc[UR60][R78.64+0x10] ;  /* 0x0000103c4e1c7981 */ /* 0x000362000c1e1d00 */
[----:B------:R-:W-:-:S04]  /*8e30*/  IADD3 R57, R57, R0, RZ ;  /* 0x0000000039397210 */ /* 0x000fc80007ffe0ff */
[----:B------:R-:W-:-:S13]  /*8e40*/  ISETP.GE.U32.AND P2, PT, R57, R3, PT ;  /* 0x000000033900720c */ /* 0x000fda0003f46070 */
[----:B-1----:R-:W-:Y:S05]  /*8e50*/  @P2 BRA `(.L_x_2448) ;  /* 0x0000002000c42947 */ /* 0x002fea0003800000 */
[----:B------:R-:W-:Y:S01]  /*8e60*/  HFMA2.MMA R26, -RZ, RZ, 0, 0 ;  /* 0x00000000ff1a7435 */ /* 0x000fe200000001ff */
[----:B------:R-:W-:Y:S10]  /*8e70*/  @!P1 BRA `(.L_x_2451) ;  /* 0x0000001000409947 */ /* 0x000ff40003800000 */
        /* <DEDUP_REMOVED lines=262> */
[----:B------:R-:W-:Y:S01]  /*9ee0*/  IADD3 R24, -R23, RZ, RZ ;  /* 0x000000ff17187210 */ /* 0x000fe20007ffe1ff */
[----:B------:R-:W1:Y:S04]  /*9ef0*/  @P2 LDC R27, c[0x0][0x384] ;  /* 0x0000e100ff1b2b82 */ /* 0x000e680000000800 */
[----:B------:R-:W-:-:S04]  /*9f00*/  IMAD R25, R24, UR6, R25 ;  /* 0x0000000618197c24 */ /* 0x000fc8000f8e0219 */
[----:B------:R-:W2:Y:S01]  /*9f10*/  @P2 LDC R77, c[0x0][0x3f0] ;  /* 0x0000fc00ff4d2b82 */ /* 0x000ea20000000800 */
[----:B------:R-:W-:Y:S02]  /*9f20*/  IMAD R26, R25, UR4, R26 ;  /* 0x00000004191a7c24 */ /* 0x000fe4000f8e021a */
[----:B0-----:R-:W-:-:S05]  /*9f30*/  @P2 IMAD.HI.U32 R20, R23, R20, R22 ;  /* 0x0000001417142227 */ /* 0x001fca00078e0016 */
[----:B------:R-:W-:-:S05]  /*9f40*/  @P2 SHF.R.U32.HI R20, RZ, R21, R20 ;  /* 0x00000015ff142219 */ /* 0x000fca0000011614 */
[----:B------:R-:W-:-:S04]  /*9f50*/  @P2 IMAD.MOV R21, RZ, RZ, -R20 ;  /* 0x000000ffff152224 */ /* 0x000fc800078e0a14 */
[----:B-1----:R-:W-:-:S04]  /*9f60*/  @P2 IMAD R23, R27, R21, R23 ;  /* 0x000000151b172224 */ /* 0x002fc800078e0217 */
[----:B--2---:R-:W-:-:S07]  /*9f70*/  @P2 IMAD R26, R23, R77, R26 ;  /* 0x0000004d171a2224 */ /* 0x004fce00078e021a */
.L_x_2451:
[----:B------:R-:W-:-:S04]  /*9f80*/  LOP3.LUT R79, R26, 0xffffffe0, RZ, 0xc0, !PT ;  /* 0xffffffe01a4f7812 */ /* 0x000fc800078ec0ff */
[----:B------:R-:W-:-:S04]  /*9f90*/  IADD3 R78, P2, R74, R79, RZ ;  /* 0x0000004f4a4e7210 */ /* 0x000fc80007f5e0ff */
[----:B------:R-:W-:-:S05]  /*9fa0*/  IADD3.X R79, RZ, R75, RZ, P2, !PT ;  /* 0x0000004bff4f7210 */ /* 0x000fca00017fe4ff */
[----:B------:R1:W5:Y:S04]  /*9fb0*/  LDG.E.128 R24, desc[UR60][R78.64] ;  /* 0x0000003c4e187981 */ /* 0x000368000c1e1d00 */
[----:B------:R1:W5:Y:S01]  /*9fc0*/  LDG.E.128 R20, desc[UR60][R78.64+0x10] ;  /* 0x0000103c4e147981 */ /* 0x000362000c1e1d00 */
[----:B------:R-:W-:-:S04]  /*9fd0*/  IADD3 R57, R57, R0, RZ ;  /* 0x0000000039397210 */ /* 0x000fc80007ffe0ff */
[----:B------:R-:W-:-:S13]  /*9fe0*/  ISETP.GE.U32.AND P2, PT, R57, R3, PT ;  /* 0x000000033900720c */ /* 0x000fda0003f46070 */
[----:B-1----:R-:W-:Y:S05]  /*9ff0*/  @P2 BRA `(.L_x_2448) ;  /* 0x00000010005c2947 */ /* 0x002fea0003800000 */
        /* <DEDUP_REMOVED lines=265> */
[----:B------:R-:W-:-:S04]  /*b090*/  IMAD.MOV R10, RZ, RZ, -R15 ;  /* 0x000000ffff0a7224 */ /* 0x000fc800078e0a0f */
[----:B------:R-:W-:-:S03]  /*b0a0*/  IMAD R11, R10, UR6, R11 ;  /* 0x000000060a0b7c24 */ /* 0x000fc6000f8e020b */
[----:B------:R-:W2:Y:S01]  /*b0b0*/  @P1 LDC R56, c[0x0][0x3f0] ;  /* 0x0000fc00ff381b82 */ /* 0x000ea20000000800 */
[----:B------:R-:W-:Y:S02]  /*b0c0*/  IMAD R12, R11, UR4, R12 ;  /* 0x000000040b0c7c24 */ /* 0x000fe4000f8e020c */
[----:B0-----:R-:W-:-:S05]  /*b0d0*/  @P1 IMAD.HI.U32 R8, R15, R8, R14 ;  /* 0x000000080f081227 */ /* 0x001fca00078e000e */
[----:B------:R-:W-:-:S04]  /*b0e0*/  @P1 SHF.R.U32.HI R8, RZ, R9, R8 ;  /* 0x00000009ff081219 */ /* 0x000fc80000011608 */
[----:B------:R-:W-:-:S05]  /*b0f0*/  @P1 IADD3 R9, -R8, RZ, RZ ;  /* 0x000000ff08091210 */ /* 0x000fca0007ffe1ff */
[----:B-1----:R-:W-:-:S04]  /*b100*/  @P1 IMAD R15, R13, R9, R15 ;  /* 0x000000090d0f1224 */ /* 0x002fc800078e020f */
[----:B--2---:R-:W-:-:S07]  /*b110*/  @P1 IMAD R12, R15, R56, R12 ;  /* 0x000000380f0c1224 */ /* 0x004fce00078e020c */
.L_x_2452:
[----:B------:R-:W-:-:S04]  /*b120*/  LOP3.LUT R57, R12, 0xffffffe0, RZ, 0xc0, !PT ;  /* 0xffffffe00c397812 */ /* 0x000fc800078ec0ff */
[----:B------:R-:W-:-:S04]  /*b130*/  IADD3 R56, P1, R74, R57, RZ ;  /* 0x000000394a387210 */ /* 0x000fc80007f3e0ff */
[----:B------:R-:W-:-:S05]  /*b140*/  IADD3.X R57, RZ, R75, RZ, P1, !PT ;  /* 0x0000004bff397210 */ /* 0x000fca0000ffe4ff */
[----:B------:R1:W5:Y:S04]  /*b150*/  LDG.E.128 R12, desc[UR60][R56.64] ;  /* 0x0000003c380c7981 */ /* 0x000368000c1e1d00 */
[----:B------:R1:W5:Y:S02]  /*b160*/  LDG.E.128 R8, desc[UR60][R56.64+0x10] ;  /* 0x0000103c38087981 */ /* 0x000364000c1e1d00 */
.L_x_2448:
[----:B------:R-:W-:Y:S05]  /*b170*/  BSYNC B0 ;  /* 0x0000000000007941 */ /* 0x000fea0003800000 */
.L_x_2447:
[----:B------:R-:W-:Y:S04]  /*b180*/  BSSY B0, `(.L_x_2453) ;  /* 0x0000073000007945 */ /* 0x000fe80003800000 */
[----:B------:R-:W-:Y:S05]  /*b190*/  @P0 BRA `(.L_x_2454) ;  /* 0x0000000400c40947 */ /* 0x000fea0003800000 */
[----:B------:R-:W-:Y:S01]  /*b1a0*/  IADD3 R69, R69, R0, RZ ;  /* 0x0000000045457210 */ /* 0x000fe20007ffe0ff */
[C---:B01---5:R-:W-:Y:S01]  /*b1b0*/  FMUL.FTZ R56, R53.reuse, R41 ;  /* 0x0000002935387220 */ /* 0x063fe20000410000 */
[----:B------:R-:W-:Y:S01]  /*b1c0*/  FMUL.FTZ R74, R53, R40 ;  /* 0x00000028354a7220 */ /* 0x000fe20000410000 */
[C---:B------:R-:W-:Y:S01]  /*b1d0*/  FMUL.FTZ R57, R54.reuse, R43 ;  /* 0x0000002b36397220 */ /* 0x040fe20000410000 */
[----:B------:R-:W-:Y:S01]  /*b1e0*/  ISETP.GE.U32.AND P0, PT, R69, R3, PT ;  /* 0x000000034500720c */ /* 0x000fe20003f06070 */
[----:B------:R-:W-:Y:S01]  /*b1f0*/  FMUL.FTZ R54, R54, R42 ;  /* 0x0000002a36367220 */ /* 0x000fe20000410000 */
[C---:B------:R-:W-:Y:S01]  /*b200*/  FFMA.FTZ R40, R71.reuse, R40, -R56 ;  /* 0x0000002847287223 */ /* 0x040fe20000010838 */
[----:B------:R-:W-:Y:S01]  /*b210*/  FFMA.FTZ R53, R71, R41, R74 ;  /* 0x0000002947357223 */ /* 0x000fe2000001004a */
[C---:B------:R-:W-:Y:S01]  /*b220*/  FMUL.FTZ R56, R51.reuse, R37 ;  /* 0x0000002533387220 */ /* 0x040fe20000410000 */
[----:B------:R-:W-:Y:S01]  /*b230*/  FMUL.FTZ R41, R52, R39 ;  /* 0x0000002734297220 */ /* 0x000fe20000410000 */
[C---:B------:R-:W-:Y:S01]  /*b240*/  FFMA.FTZ R42, R66.reuse, R42, -R57 ;  /* 0x0000002a422a7223 */ /* 0x040fe20000010839 */
[----:B------:R-:W-:Y:S01]  /*b250*/  FFMA.FTZ R54, R66, R43, R54 ;  /* 0x0000002b42367223 */ /* 0x000fe20000010036 */
[----:B------:R-:W-:Y:S01]  /*b260*/  FMUL.FTZ R66, R51, R36 ;  /* 0x0000002433427220 */ /* 0x000fe20000410000 */
[----:B------:R-:W-:Y:S01]  /*b270*/  FMUL.FTZ R43, R52, R38 ;  /* 0x00000026342b7220 */ /* 0x000fe20000410000 */
[C---:B------:R-:W-:Y:S01]  /*b280*/  FFMA.FTZ R36, R67.reuse, R36, -R56 ;  /* 0x0000002443247223 */ /* 0x040fe20000010838 */
[C---:B------:R-:W-:Y:S01]  /*b290*/  FFMA.FTZ R38, R64.reuse, R38, -R41 ;  /* 0x0000002640267223 */ /* 0x040fe20000010829 */
[----:B------:R-:W-:Y:S01]  /*b2a0*/  FFMA.FTZ R51, R67, R37, R66 ;  /* 0x0000002543337223 */ /* 0x000fe20000010042 */
[----:B------:R-:W-:Y:S01]  /*b2b0*/  FFMA.FTZ R52, R64, R39, R43 ;  /* 0x0000002740347223 */ /* 0x000fe2000001002b */
[----:B------:R-:W-:Y:S01]  /*b2c0*/  MOV R66, R42 ;  /* 0x0000002a00427202 */ /* 0x000fe20000000f00 */
[----:B------:R-:W-:Y:S01]  /*b2d0*/  IMAD.MOV.U32 R64, RZ, RZ, R38 ;  /* 0x000000ffff407224 */ /* 0x000fe200078e0026 */
[----:B------:R-:W-:-:S02]  /*b2e0*/  MOV R67, R36 ;  /* 0x0000002400437202 */ /* 0x000fc40000000f00 */
[----:B------:R-:W-:Y:S01]  /*b2f0*/  MOV R71, R40 ;  /* 0x0000002800477202 */ /* 0x000fe20000000f00 */
[----:B------:R-:W-:Y:S06]  /*b300*/  @P0 BRA `(.L_x_2454) ;  /* 0x0000000400680947 */ /* 0x000fec0003800000 */
[C---:B------:R-:W-:Y:S01]  /*b310*/  FMUL.FTZ R37, R50.reuse, R33 ;  /* 0x0000002132257220 */ /* 0x040fe20000410000 */
[----:B------:R-:W-:Y:S01]  /*b320*/  FMUL.FTZ R50, R50, R32 ;  /* 0x0000002032327220 */ /* 0x000fe20000410000 */
[C---:B------:R-:W-:Y:S01]  /*b330*/  FMUL.FTZ R56, R49.reuse, R35 ;  /* 0x0000002331387220 */ /* 0x040fe20000410000 */
[----:B------:R-:W-:Y:S01]  /*b340*/  FMUL.FTZ R64, R49, R34 ;  /* 0x0000002231407220 */ /* 0x000fe20000410000 */
[C---:B------:R-:W-:Y:S01]  /*b350*/  FFMA.FTZ R32, R62.reuse, R32, -R37 ;  /* 0x000000203e207223 */ /* 0x040fe20000010825 */
[----:B------:R-:W-:Y:S01]  /*b360*/  FFMA.FTZ R50, R62, R33, R50 ;  /* 0x000000213e327223 */ /* 0x000fe20000010032 */
[----:B------:R-:W-:Y:S01]  /*b370*/  FFMA.FTZ R34, R65, R34, -R56 ;  /* 0x0000002241227223 */ /* 0x000fe20000010838 */
[C---:B------:R-:W-:Y:S01]  /*b380*/  FMUL.FTZ R33, R48.reuse, R29 ;  /* 0x0000001d30217220 */ /* 0x040fe20000410000 */
[C---:B------:R-:W-:Y:S01]  /*b390*/  FMUL.FTZ R56, R47.reuse, R31 ;  /* 0x0000001f2f387220 */ /* 0x040fe20000410000 */
[----:B------:R-:W-:Y:S01]  /*b3a0*/  FMUL.FTZ R48, R48, R28 ;  /* 0x0000001c30307220 */ /* 0x000fe20000410000 */
[----:B------:R-:W-:Y:S01]  /*b3b0*/  FMUL.FTZ R62, R47, R30 ;  /* 0x0000001e2f3e7220 */ /* 0x000fe20000410000 */
[----:B------:R-:W-:Y:S01]  /*b3c0*/  FFMA.FTZ R28, R60, R28, -R33 ;  /* 0x0000001c3c1c7223 */ /* 0x000fe20000010821 */
[----:B------:R-:W-:Y:S01]  /*b3d0*/  FFMA.FTZ R33, R63, R30, -R56 ;  /* 0x0000001e3f217223 */ /* 0x000fe20000010838 */
[----:B------:R-:W-:-:S02]  /*b3e0*/  IMAD.IADD R56, R69, 0x1, R0 ;  /* 0x0000000145387824 */ /* 0x000fc400078e0200 */
[----:B------:R-:W-:Y:S01]  /*b3f0*/  FFMA.FTZ R49, R65, R35, R64 ;  /* 0x0000002341317223 */ /* 0x000fe20000010040 */
[----:B------:R-:W-:Y:S01]  /*b400*/  FFMA.FTZ R48, R60, R29, R48 ;  /* 0x0000001d3c307223 */ /* 0x000fe20000010030 */
[----:B------:R-:W-:Y:S01]  /*b410*/  FFMA.FTZ R47, R63, R31, R62 ;  /* 0x0000001f3f2f7223 */ /* 0x000fe2000001003e */
[----:B------:R-:W-:Y:S01]  /*b420*/  MOV R64, R38 ;  /* 0x0000002600407202 */ /* 0x000fe20000000f00 */
[----:B------:R-:W-:Y:S01]  /*b430*/  IMAD.MOV.U32 R71, RZ, RZ, R40 ;  /* 0x000000ffff477224 */ /* 0x000fe200078e0028 */
[----:B------:R-:W-:Y:S01]  /*b440*/  ISETP.GE.U32.AND P0, PT, R56, R3, PT ;  /* 0x000000033800720c */ /* 0x000fe20003f06070 */
[----:B------:R-:W-:Y:S01]  /*b450*/  IMAD.MOV.U32 R62, RZ, RZ, R32 ;  /* 0x000000ffff3e7224 */ /* 0x000fe200078e0020 */
[----:B------:R-:W-:Y:S02]  /*b460*/  MOV R67, R36 ;  /* 0x0000002400437202 */ /* 0x000fe40000000f00 */
[----:B------:R-:W-:Y:S02]  /*b470*/  MOV R66, R42 ;  /* 0x0000002a00427202 */ /* 0x000fe40000000f00 */
[----:B------:R-:W-:-:S02]  /*b480*/  MOV R63, R33 ;  /* 0x00000021003f7202 */ /* 0x000fc40000000f00 */
[----:B------:R-:W-:Y:S02]  /*b490*/  MOV R60, R28 ;  /* 0x0000001c003c7202 */ /* 0x000fe40000000f00 */
[----:B------:R-:W-:-:S03]  /*b4a0*/  MOV R65, R34 ;  /* 0x0000002200417202 */ /* 0x000fc60000000f00 */
[----:B------:R-:W-:Y:S05]  /*b4b0*/  @P0 BRA `(.L_x_2454) ;  /* 0x0000000000fc0947 */ /* 0x000fea0003800000 */
[----:B------:R-:W-:Y:S01]  /*b4c0*/  IADD3 R56, R56, R0, RZ ;  /* 0x0000000038387210 */ /* 0x000fe20007ffe0ff */
[C---:B------:R-:W-:Y:S01]  /*b4d0*/  FMUL.FTZ R0, R46.reuse, R25 ;  /* 0x000000192e007220 */ /* 0x040fe20000410000 */
[-C--:B------:R-:W-:Y:S01]  /*b4e0*/  FMUL.FTZ R46, R46, R24.reuse ;  /* 0x000000182e2e7220 */ /* 0x080fe20000410000 */
[----:B------:R-:W-:Y:S01]  /*b4f0*/  FMUL.FTZ R29, R45, R27 ;  /* 0x0000001b2d1d7220 */ /* 0x000fe20000410000 */
[----:B------:R-:W-:Y:S01]  /*b500*/  ISETP.GE.U32.AND P0, PT, R56, R3, PT ;  /* 0x000000033800720c */ /* 0x000fe20003f06070 */
[C---:B------:R-:W-:Y:S01]  /*b510*/  FFMA.FTZ R31, R59.reuse, R24, -R0 ;  /* 0x000000183b1f7223 */ /* 0x040fe20000010800 */
[----:B------:R-:W-:Y:S01]  /*b520*/  FFMA.FTZ R46, R59, R25, R46 ;  /* 0x000000193b2e7223 */ /* 0x000fe2000001002e */
[----:B------:R-:W-:Y:S01]  /*b530*/  FMUL.FTZ R0, R44, R21 ;  /* 0x000000152c007220 */ /* 0x000fe20000410000 */
[----:B------:R-:W-:Y:S01]  /*b540*/  FMUL.FTZ R25, R19, R23 ;  /* 0x0000001713197220 */ /* 0x000fe20000410000 */
[-C--:B------:R-:W-:Y:S01]  /*b550*/  FMUL.FTZ R30, R45, R26.reuse ;  /* 0x0000001a2d1e7220 */ /* 0x080fe20000410000 */
[----:B------:R-:W-:Y:S01]  /*b560*/  FFMA.FTZ R29, R58, R26, -R29 ;  /* 0x0000001a3a1d7223 */ /* 0x000fe2000001081d */
[----:B------:R-:W-:Y:S01]  /*b570*/  FMUL.FTZ R44, R44, R20 ;  /* 0x000000142c2c7220 */ /* 0x000fe20000410000 */
[----:B------:R-:W-:Y:S01]  /*b580*/  FMUL.FTZ R24, R19, R22 ;  /* 0x0000001613187220 */ /* 0x000fe20000410000 */
[C---:B------:R-:W-:Y:S01]  /*b590*/  FFMA.FTZ R26, R55.reuse, R20, -R0 ;  /* 0x00000014371a7223 */ /* 0x040fe20000010800 */
[----:B------:R-:W-:Y:S01]  /*b5a0*/  FFMA.FTZ R25, R70, R22, -R25 ;  /* 0x0000001646197223 */ /* 0x000fe20000010819 */
[----:B------:R-:W-:Y:S01]  /*b5b0*/  FFMA.FTZ R45, R58, R27, R30 ;  /* 0x0000001b3a2d7223 */ /* 0x000fe2000001001e */
[----:B------:R-:W-:Y:S01]  /*b5c0*/  FFMA.FTZ R44, R55, R21, R44 ;  /* 0x00000015372c7223 */ /* 0x000fe2000001002c */
[----:B------:R-:W-:Y:S01]  /*b5d0*/  FFMA.FTZ R19, R70, R23, R24 ;  /* 0x0000001746137223 */ /* 0x000fe20000010018 */
[----:B------:R-:W-:Y:S01]  /*b5e0*/  MOV R63, R33 ;  /* 0x00000021003f7202 */ /* 0x000fe20000000f00 */
[----:B------:R-:W-:Y:S01]  /*b5f0*/  IMAD.MOV.U32 R65, RZ, RZ, R34 ;  /* 0x000000ffff417224 */ /* 0x000fe200078e0022 */
        /* <DEDUP_REMOVED lines=17> */
[C---:B------:R-:W-:Y:S01]  /*b710*/  FFMA.FTZ R0, R7.reuse, R14, -R0 ;  /* 0x0000000e07007223 */ /* 0x040fe20000010800 */
[----:B------:R-:W-:Y:S01]  /*b720*/  FFMA.FTZ R5, R7, R15, R20 ;  /* 0x0000000f07057223 */ /* 0x000fe20000010014 */
[----:B------:R-:W-:Y:S01]  /*b730*/  FMUL.FTZ R7, R18, R9 ;  /* 0x0000000912077220 */ /* 0x000fe20000410000 */
[----:B------:R-:W-:Y:S01]  /*b740*/  FMUL.FTZ R6, R68, R11 ;  /* 0x0000000b44067220 */ /* 0x000fe20000410000 */
        /* <DEDUP_REMOVED lines=19> */
[----:B------:R-:W-:Y:S02]  /*b880*/  MOV R67, R36 ;  /* 0x0000002400437202 */ /* 0x000fe40000000f00 */
[----:B------:R-:W-:-:S02]  /*b890*/  MOV R71, R40 ;  /* 0x0000002800477202 */ /* 0x000fc40000000f00 */
[----:B------:R-:W-:-:S07]  /*b8a0*/  MOV R6, R3 ;  /* 0x0000000300067202 */ /* 0x000fce0000000f00 */
.L_x_2454:
[----:B------:R-:W-:Y:S05]  /*b8b0*/  BSYNC B0 ;  /* 0x0000000000007941 */ /* 0x000fea0003800000 */
.L_x_2453:
[-C--:B------:R-:W-:Y:S01]  /*b8c0*/  FMUL.FTZ R0, R49, R54.reuse ;  /* 0x0000003631007220 */ /* 0x080fe20000410000 */
[----:B------:R-:W-:Y:S01]  /*b8d0*/  FMUL.FTZ R54, R65, R54 ;  /* 0x0000003641367220 */ /* 0x000fe20000410000 */
[-C--:B-----5:R-:W-:Y:S01]  /*b8e0*/  FMUL.FTZ R9, R48, R51.reuse ;  /* 0x0000003330097220 */ /* 0x0a0fe20000410000 */
[----:B------:R-:W-:Y:S01]  /*b8f0*/  FMUL.FTZ R51, R60, R51 ;  /* 0x000000333c337220 */ /* 0x000fe20000410000 */
[-C--:B------:R-:W-:Y:S01]  /*b900*/  FMUL.FTZ R3, R50, R53.reuse ;  /* 0x0000003532037220 */ /* 0x080fe20000410000 */
[-C--:B------:R-:W-:Y:S01]  /*b910*/  FFMA.FTZ R54, R49, R66.reuse, R54 ;  /* 0x0000004231367223 */ /* 0x080fe20000010036 */
[----:B------:R-:W-:Y:S01]  /*b920*/  FFMA.FTZ R0, R65, R66, -R0 ;  /* 0x0000004241007223 */ /* 0x000fe20000010800 */
[----:B------:R-:W-:Y:S01]  /*b930*/  FMUL.FTZ R53, R62, R53 ;  /* 0x000000353e357220 */ /* 0x000fe20000410000 */
[----:B------:R-:W-:Y:S01]  /*b940*/  FFMA.FTZ R51, R48, R67, R51 ;  /* 0x0000004330337223 */ /* 0x000fe20000010033 */
[CC--:B------:R-:W-:Y:S01]  /*b950*/  FMUL.FTZ R11, R54.reuse, R45.reuse ;  /* 0x0000002d360b7220 */ /* 0x0c0fe20000410000 */
[----:B------:R-:W-:Y:S01]  /*b960*/  FMUL.FTZ R54, R54, R58 ;  /* 0x0000003a36367220 */ /* 0x000fe20000410000 */
[-C--:B------:R-:W-:Y:S01]  /*b970*/  FMUL.FTZ R8, R47, R52.reuse ;  /* 0x000000342f087220 */ /* 0x080fe20000410000 */
[----:B------:R-:W-:Y:S01]  /*b980*/  FMUL.FTZ R52, R63, R52 ;  /* 0x000000343f347220 */ /* 0x000fe20000410000 */
[C---:B------:R-:W-:Y:S01]  /*b990*/  FFMA.FTZ R34, R0.reuse, R58, -R11 ;  /* 0x0000003a00227223 */ /* 0x040fe2000001080b */
[----:B------:R-:W-:Y:S01]  /*b9a0*/  FFMA.FTZ R54, R0, R45, R54 ;  /* 0x0000002d00367223 */ /* 0x000fe20000010036 */
[----:B------:R-:W-:Y:S01]  /*b9b0*/  FFMA.FTZ R53, R50, R71, R53 ;  /* 0x0000004732357223 */ /* 0x000fe20000010035 */
[C---:B------:R-:W-:Y:S01]  /*b9c0*/  FMUL.FTZ R0, R51.reuse, R44 ;  /* 0x0000002c33007220 */ /* 0x040fe20000410000 */
[----:B------:R-:W-:Y:S01]  /*b9d0*/  FFMA.FTZ R9, R60, R67, -R9 ;  /* 0x000000433c097223 */ /* 0x000fe20000010809 */
[----:B------:R-:W-:Y:S01]  /*b9e0*/  FMUL.FTZ R51, R51, R55 ;  /* 0x0000003733337220 */ /* 0x000fe20000410000 */
[----:B------:R-:W-:Y:S01]  /*b9f0*/  FFMA.FTZ R52, R47, R64, R52 ;  /* 0x000000402f347223 */ /* 0x000fe20000010034 */
[C---:B------:R-:W-:Y:S01]  /*ba00*/  FMUL.FTZ R10, R53.reuse, R46 ;  /* 0x0000002e350a7220 */ /* 0x040fe20000410000 */
[----:B------:R-:W-:Y:S01]  /*ba10*/  FFMA.FTZ R3, R62, R71, -R3 ;  /* 0x000000473e037223 */ /* 0x000fe20000010803 */
[----:B------:R-:W-:Y:S01]  /*ba20*/  FMUL.FTZ R53, R53, R59 ;  /* 0x0000003b35357220 */ /* 0x000fe20000410000 */
[----:B------:R-:W-:Y:S01]  /*ba30*/  FFMA.FTZ R51, R9, R44, R51 ;  /* 0x0000002c09337223 */ /* 0x000fe20000010033 */
[----:B------:R-:W-:Y:S01]  /*ba40*/  FFMA.FTZ R8, R63, R64, -R8 ;  /* 0x000000403f087223 */ /* 0x000fe20000010808 */
[C---:B------:R-:W-:Y:S01]  /*ba50*/  FMUL.FTZ R11, R52.reuse, R70 ;  /* 0x00000046340b7220 */ /* 0x040fe20000410000 */
[----:B------:R-:W-:Y:S01]  /*ba60*/  FFMA.FTZ R55, R9, R55, -R0 ;  /* 0x0000003709377223 */ /* 0x000fe20000010800 */
[C---:B------:R-:W-:Y:S01]  /*ba70*/  FFMA.FTZ R59, R3.reuse, R59, -R10 ;  /* 0x0000003b033b7223 */ /* 0x040fe2000001080a */
[----:B------:R-:W-:Y:S01]  /*ba80*/  FFMA.FTZ R53, R3, R46, R53 ;  /* 0x0000002e03357223 */ /* 0x000fe20000010035 */
[----:B------:R-:W-:Y:S01]  /*ba90*/  FMUL.FTZ R0, R51, R16 ;  /* 0x0000001033007220 */ /* 0x000fe20000410000 */
[-C--:B------:R-:W-:Y:S01]  /*baa0*/  FMUL.FTZ R3, R52, R19.reuse ;  /* 0x0000001334037220 */ /* 0x080fe20000410000 */
[----:B------:R-:W-:Y:S01]  /*bab0*/  FFMA.FTZ R11, R8, R19, R11 ;  /* 0x00000013080b7223 */ /* 0x000fe2000001000b */
[----:B------:R-:W-:Y:S01]  /*bac0*/  FMUL.FTZ R67, R54, R7 ;  /* 0x0000000736437220 */ /* 0x000fe20000410000 */
[----:B------:R-:W-:Y:S01]  /*bad0*/  FFMA.FTZ R25, R55, R18, R0 ;  /* 0x0000001237197223 */ /* 0x000fe20000010000 */
[----:B------:R-:W-:Y:S01]  /*bae0*/  FFMA.FTZ R3, R8, R70, -R3 ;  /* 0x0000004608037223 */ /* 0x000fe20000010803 */
[----:B------:R-:W-:Y:S01]  /*baf0*/  FMUL.FTZ R0, R53, R6 ;  /* 0x0000000635007220 */ /* 0x000fe20000410000 */
[C---:B------:R-:W-:Y:S01]  /*bb00*/  FMUL.FTZ R8, R11.reuse, R61 ;  /* 0x0000003d0b087220 */ /* 0x040fe20000410000 */
[----:B------:R-:W-:Y:S01]  /*bb10*/  FMUL.FTZ R30, R11, R68 ;  /* 0x000000440b1e7220 */ /* 0x000fe20000410000 */
[----:B------:R-:W-:Y:S01]  /*bb20*/  FMUL.FTZ R51, R51, R18 ;  /* 0x0000001233337220 */ /* 0x000fe20000410000 */
[-C--:B------:R-:W-:Y:S01]  /*bb30*/  FMUL.FTZ R54, R54, R5.reuse ;  /* 0x0000000536367220 */ /* 0x080fe20000410000 */
[----:B------:R-:W-:Y:S01]  /*bb40*/  FMUL.FTZ R53, R53, R4 ;  /* 0x0000000435357220 */ /* 0x000fe20000410000 */
[C---:B------:R-:W-:Y:S01]  /*bb50*/  FFMA.FTZ R67, R34.reuse, R5, R67 ;  /* 0x0000000522437223 */ /* 0x040fe20000010043 */
[C---:B------:R-:W-:Y:S01]  /*bb60*/  FFMA.FTZ R27, R3.reuse, R68, R8 ;  /* 0x00000044031b7223 */ /* 0x040fe20000010008 */
[----:B------:R-:W-:Y:S01]  /*bb70*/  FFMA.FTZ R30, R3, R61, -R30 ;  /* 0x0000003d031e7223 */ /* 0x000fe2000001081e */
[----:B------:R-:W-:Y:S01]  /*bb80*/  FFMA.FTZ R28, R55, R16, -R51 ;  /* 0x00000010371c7223 */ /* 0x000fe20000010833 */
[----:B------:R-:W-:Y:S01]  /*bb90*/  FFMA.FTZ R34, R34, R7, -R54 ;  /* 0x0000000722227223 */ /* 0x000fe20000010836 */
[C---:B------:R-:W-:Y:S01]  /*bba0*/  FFMA.FTZ R65, R59.reuse, R4, R0 ;  /* 0x000000043b417223 */ /* 0x040fe20000010000 */
[----:B------:R-:W-:Y:S01]  /*bbb0*/  FFMA.FTZ R32, R59, R6, -R53 ;  /* 0x000000063b207223 */ /* 0x000fe20000010835 */
[----:B------:R-:W-:Y:S06]  /*bbc0*/  BRA `(.L_x_2421) ;  /* 0x0000003000047947 */ /* 0x000fec0003800000 */
.L_x_2439:
[----:B------:R-:W-:Y:S01]  /*bbd0*/  ISETP.GE.U32.AND P0, PT, R6, R3, PT ;  /* 0x000000030600720c */ /* 0x000fe20003f06070 */
[----:B------:R-:W-:Y:S01]  /*bbe0*/  BSSY B0, `(.L_x_2455) ;  /* 0x00000bc000007945 */ /* 0x000fe20003800000 */
[-C--:B------:R-:W-:Y:S01]  /*bbf0*/  MOV R67, R4.reuse ;  /* 0x0000000400437202 */ /* 0x080fe20000000f00 */
[--C-:B------:R-:W-:Y:S01]  /*bc00*/  IMAD.MOV.U32 R66, RZ, RZ, R4.reuse ;  /* 0x000000ffff427224 */ /* 0x100fe200078e0004 */
[-C--:B-1----:R-:W-:Y:S01]  /*bc10*/  MOV R60, R61.reuse ;  /* 0x0000003d003c7202 */ /* 0x082fe20000000f00 */
        /* <DEDUP_REMOVED lines=61> */
[----:B------:R-:W-:Y:S02]  /*bff0*/  MOV R12, R4 ;  /* 0x00000004000c7202 */ /* 0x000fe40000000f00 */
[-C--:B------:R-:W-:Y:S02]  /*c000*/  MOV R76, R61.reuse ;  /* 0x0000003d004c7202 */ /* 0x080fe40000000f00 */
[-C--:B------:R-:W-:Y:S02]  /*c010*/  MOV R83, R61.reuse ;  /* 0x0000003d00537202 */ /* 0x080fe40000000f00 */
        /* <DEDUP_REMOVED lines=9> */
[----:B------:R-:W-:-:S07]  /*c0b0*/  MOV R71, R61 ;  /* 0x0000003d00477202 */ /* 0x000fce0000000f00 */
.L_x_2458:
[-C--:B------:R-:W-:Y:S01]  /*c0c0*/  IMAD R13, R70, R69.reuse, RZ ;  /* 0x00000045460d7224 */ /* 0x080fe200078e02ff */
[----:B------:R-:W-:-:S04]  /*c0d0*/  IADD3 R69, R0, R69, RZ ;  /* 0x0000004500457210 */ /* 0x000fc80007ffe0ff */
[----:B------:R-:W-:-:S05]  /*c0e0*/  SHF.R.U32.HI R13, RZ, 0x2, R13 ;  /* 0x00000002ff0d7819 */ /* 0x000fca000001160d */
[----:B------:R-:W-:-:S04]  /*c0f0*/  IMAD.WIDE.U32 R18, R13, 0x20, R74 ;  /* 0x000000200d127825 */ /* 0x000fc800078e004a */
[----:B------:R-:W-:Y:S01]  /*c100*/  IMAD R13, R70, R69, RZ ;  /* 0x00000045460d7224 */ /* 0x000fe200078e02ff */
[----:B------:R-:W2:Y:S01]  /*c110*/  LDG.E.128 R20, desc[UR60][R18.64] ;  /* 0x0000003c12147981 */ /* 0x000ea2000c1e1d00 */
[----:B------:R-:W-:-:S03]  /*c120*/  IADD3 R69, R69, R0, RZ ;  /* 0x0000000045457210 */ /* 0x000fc60007ffe0ff */
[----:B------:R-:W-:Y:S01]  /*c130*/  SHF.R.U32.HI R13, RZ, 0x2, R13 ;  /* 0x00000002ff0d7819 */ /* 0x000fe2000001160d */
[----:B------:R0:W3:Y:S04]  /*c140*/  LDG.E.128 R24, desc[UR60][R18.64+0x10] ;  /* 0x0000103c12187981 */ /* 0x0000e8000c1e1d00 */
[----:B------:R-:W-:-:S04]  /*c150*/  IMAD.WIDE.U32 R52, R13, 0x20, R74 ;  /* 0x000000200d347825 */ /* 0x000fc800078e004a */
[----:B------:R-:W-:Y:S01]  /*c160*/  IMAD R13, R70, R69, RZ ;  /* 0x00000045460d7224 */ /* 0x000fe200078e02ff */
[----:B------:R-:W4:Y:S01]  /*c170*/  LDG.E.128 R28, desc[UR60][R52.64] ;  /* 0x0000003c341c7981 */ /* 0x000f22000c1e1d00 */
[----:B------:R-:W-:-:S03]  /*c180*/  IADD3 R69, R69, R0, RZ ;  /* 0x0000000045457210 */ /* 0x000fc60007ffe0ff */
[----:B------:R-:W-:Y:S01]  /*c190*/  SHF.R.U32.HI R13, RZ, 0x2, R13 ;  /* 0x00000002ff0d7819 */ /* 0x000fe2000001160d */
[----:B------:R1:W5:Y:S04]  /*c1a0*/  LDG.E.128 R48, desc[UR60][R52.64+0x10] ;  /* 0x0000103c34307981 */ /* 0x000368000c1e1d00 */
[----:B------:R-:W-:-:S04]  /*c1b0*/  IMAD.WIDE.U32 R14, R13, 0x20, R74 ;  /* 0x000000200d0e7825 */ /* 0x000fc800078e004a */
[----:B------:R-:W-:Y:S01]  /*c1c0*/  IMAD R13, R70, R69, RZ ;  /* 0x00000045460d7224 */ /* 0x000fe200078e02ff */
[----:B------:R-:W5:Y:S04]  /*c1d0*/  LDG.E.128 R32, desc[UR60][R14.64] ;  /* 0x0000003c0e207981 */ /* 0x000f68000c1e1d00 */
[----:B------:R-:W-:Y:S01]  /*c1e0*/  SHF.R.U32.HI R13, RZ, 0x2, R13 ;  /* 0x00000002ff0d7819 */ /* 0x000fe2000001160d */
[----:B------:R-:W5:Y:S04]  /*c1f0*/  LDG.E.128 R36, desc[UR60][R14.64+0x10] ;  /* 0x0000103c0e247981 */ /* 0x000f68000c1e1d00 */
[----:B0-----:R-:W-:-:S05]  /*c200*/  IMAD.WIDE.U32 R18, R13, 0x20, R74 ;  /* 0x000000200d127825 */ /* 0x001fca00078e004a */
[----:B------:R-:W5:Y:S04]  /*c210*/  LDG.E.128 R40, desc[UR60][R18.64] ;  /* 0x0000003c12287981 */ /* 0x000f68000c1e1d00 */
[----:B------:R0:W5:Y:S01]  /*c220*/  LDG.E.128 R44, desc[UR60][R18.64+0x10] ;  /* 0x0000103c122c7981 */ /* 0x000162000c1e1d00 */
[----:B------:R-:W-:-:S04]  /*c230*/  IMAD.IADD R69, R69, 0x1, R0 ;  /* 0x0000000145457824 */ /* 0x000fc800078e0200 */
[----:B------:R-:W-:-:S05]  /*c240*/  IMAD R16, R0, 0x3, R69 ;  /* 0x0000000300107824 */ /* 0x000fca00078e0245 */
[----:B------:R-:W-:Y:S01]  /*c250*/  ISETP.GE.U32.AND P0, PT, R16, R3, PT ;  /* 0x000000031000720c */ /* 0x000fe20003f06070 */
[-C--:B--2---:R-:W-:Y:S01]  /*c260*/  FMUL.FTZ R16, R20, R11.reuse ;  /* 0x0000000b14107220 */ /* 0x084fe20000410000 */
[----:B------:R-:W-:Y:S01]  /*c270*/  FMUL.FTZ R13, R21, R11 ;  /* 0x0000000b150d7220 */ /* 0x000fe20000410000 */
[-C--:B-1----:R-:W-:Y:S01]  /*c280*/  FMUL.FTZ R53, R23, R12.reuse ;  /* 0x0000000c17357220 */ /* 0x082fe20000410000 */
[----:B------:R-:W-:Y:S01]  /*c290*/  FMUL.FTZ R12, R22, R12 ;  /* 0x0000000c160c7220 */ /* 0x000fe20000410000 */
[----:B------:R-:W-:Y:S01]  /*c2a0*/  FFMA.FTZ R11, R21, R90, R16 ;  /* 0x0000005a150b7223 */ /* 0x000fe20000010010 */
[-C--:B---3--:R-:W-:Y:S01]  /*c2b0*/  FMUL.FTZ R16, R24, R9.reuse ;  /* 0x0000000918107220 */ /* 0x088fe20000410000 */
[----:B0-----:R-:W-:Y:S01]  /*c2c0*/  FMUL.FTZ R19, R27, R10 ;  /* 0x0000000a1b137220 */ /* 0x001fe20000410000 */
[C---:B------:R-:W-:Y:S01]  /*c2d0*/  FMUL.FTZ R15, R25.reuse, R9 ;  /* 0x00000009190f7220 */ /* 0x040fe20000410000 */
[----:B------:R-:W-:Y:S01]  /*c2e0*/  FFMA.FTZ R14, R22, R71, -R53 ;  /* 0x00000047160e7223 */ /* 0x000fe20000010835 */
[----:B------:R-:W-:Y:S01]  /*c2f0*/  FFMA.FTZ R9, R25, R89, R16 ;  /* 0x0000005919097223 */ /* 0x000fe20000010010 */
[----:B------:R-:W-:Y:S01]  /*c300*/  FFMA.FTZ R16, R26, R82, -R19 ;  /* 0x000000521a107223 */ /* 0x000fe20000010813 */
[----:B------:R-:W-:Y:S01]  /*c310*/  FFMA.FTZ R12, R23, R71, R12 ;  /* 0x00000047170c7223 */ /* 0x000fe2000001000c */
[----:B------:R-:W-:Y:S01]  /*c320*/  FFMA.FTZ R13, R20, R90, -R13 ;  /* 0x0000005a140d7223 */ /* 0x000fe2000001080d */
[----:B------:R-:W-:Y:S01]  /*c330*/  FMUL.FTZ R10, R26, R10 ;  /* 0x0000000a1a0a7220 */ /* 0x000fe20000410000 */
[-C--:B----4-:R-:W-:Y:S01]  /*c340*/  FMUL.FTZ R19, R29, R8.reuse ;  /* 0x000000081d137220 */ /* 0x090fe20000410000 */
[-C--:B------:R-:W-:Y:S01]  /*c350*/  FMUL.FTZ R53, R31, R7.reuse ;  /* 0x000000071f357220 */ /* 0x080fe20000410000 */
[----:B------:R-:W-:Y:S01]  /*c360*/  FMUL.FTZ R52, R30, R7 ;  /* 0x000000071e347220 */ /* 0x000fe20000410000 */
[C---:B------:R-:W-:Y:S01]  /*c370*/  FMUL.FTZ R8, R28.reuse, R8 ;  /* 0x000000081c087220 */ /* 0x040fe20000410000 */
[----:B------:R-:W-:Y:S01]  /*c380*/  FFMA.FTZ R18, R28, R88, -R19 ;  /* 0x000000581c127223 */ /* 0x000fe20000010813 */
[----:B------:R-:W-:Y:S01]  /*c390*/  FFMA.FTZ R19, R30, R81, -R53 ;  /* 0x000000511e137223 */ /* 0x000fe20000010835 */
[----:B-----5:R-:W-:Y:S01]  /*c3a0*/  FMUL.FTZ R53, R49, R6 ;  /* 0x0000000631357220 */ /* 0x020fe20000410000 */
[----:B------:R-:W-:Y:S01]  /*c3b0*/  FMUL.FTZ R55, R51, R5 ;  /* 0x0000000533377220 */ /* 0x000fe20000410000 */
[----:B------:R-:W-:Y:S01]  /*c3c0*/  FFMA.FTZ R7, R31, R81, R52 ;  /* 0x000000511f077223 */ /* 0x000fe20000010034 */
[----:B------:R-:W-:Y:S01]  /*c3d0*/  FMUL.FTZ R54, R50, R5 ;  /* 0x0000000532367220 */ /* 0x000fe20000410000 */
[----:B------:R-:W-:Y:S01]  /*c3e0*/  FFMA.FTZ R52, R48, R87, -R53 ;  /* 0x0000005730347223 */ /* 0x000fe20000010835 */
[----:B------:R-:W-:Y:S01]  /*c3f0*/  FFMA.FTZ R53, R50, R80, -R55 ;  /* 0x0000005032357223 */ /* 0x000fe20000010837 */
[----:B------:R-:W-:Y:S01]  /*c400*/  FMUL.FTZ R6, R48, R6 ;  /* 0x0000000630067220 */ /* 0x000fe20000410000 */
[----:B------:R-:W-:Y:S01]  /*c410*/  FFMA.FTZ R5, R51, R80, R54 ;  /* 0x0000005033057223 */ /* 0x000fe20000010036 */
[----:B------:R-:W-:Y:S01]  /*c420*/  FMUL.FTZ R55, R33, R4 ;  /* 0x0000000421377220 */ /* 0x000fe20000410000 */
[----:B------:R-:W-:Y:S01]  /*c430*/  FMUL.FTZ R57, R35, R62 ;  /* 0x0000003e23397220 */ /* 0x000fe20000410000 */
[----:B------:R-:W-:Y:S01]  /*c440*/  FMUL.FTZ R4, R32, R4 ;  /* 0x0000000420047220 */ /* 0x000fe20000410000 */
[----:B------:R-:W-:Y:S01]  /*c450*/  FMUL.FTZ R62, R34, R62 ;  /* 0x0000003e223e7220 */ /* 0x000fe20000410000 */
[----:B------:R-:W-:Y:S01]  /*c460*/  FFMA.FTZ R54, R32, R86, -R55 ;  /* 0x0000005620367223 */ /* 0x000fe20000010837 */
[----:B------:R-:W-:Y:S01]  /*c470*/  FFMA.FTZ R55, R34, R79, -R57 ;  /* 0x0000004f22377223 */ /* 0x000fe20000010839 */
[-C--:B------:R-:W-:Y:S01]  /*c480*/  FMUL.FTZ R57, R37, R63.reuse ;  /* 0x0000003f25397220 */ /* 0x080fe20000410000 */
[-C--:B------:R-:W-:Y:S01]  /*c490*/  FMUL.FTZ R59, R39, R64.reuse ;  /* 0x00000040273b7220 */ /* 0x080fe20000410000 */
[----:B------:R-:W-:Y:S01]  /*c4a0*/  FMUL.FTZ R58, R36, R63 ;  /* 0x0000003f243a7220 */ /* 0x000fe20000410000 */
[----:B------:R-:W-:Y:S01]  /*c4b0*/  FMUL.FTZ R64, R38, R64 ;  /* 0x0000004026407220 */ /* 0x000fe20000410000 */
[-C--:B------:R-:W-:Y:S01]  /*c4c0*/  FFMA.FTZ R56, R36, R85.reuse, -R57 ;  /* 0x0000005524387223 */ /* 0x080fe20000010839 */
[-C--:B------:R-:W-:Y:S01]  /*c4d0*/  FFMA.FTZ R57, R38, R78.reuse, -R59 ;  /* 0x0000004e26397223 */ /* 0x080fe2000001083b */
[----:B------:R-:W-:Y:S01]  /*c4e0*/  FFMA.FTZ R63, R37, R85, R58 ;  /* 0x00000055253f7223 */ /* 0x000fe2000001003a */
[----:B------:R-:W-:Y:S01]  /*c4f0*/  FFMA.FTZ R64, R39, R78, R64 ;  /* 0x0000004e27407223 */ /* 0x000fe20000010040 */
[-C--:B------:R-:W-:Y:S01]  /*c500*/  FMUL.FTZ R59, R41, R65.reuse ;  /* 0x00000041293b7220 */ /* 0x080fe20000410000 */
[-C--:B------:R-:W-:Y:S01]  /*c510*/  FMUL.FTZ R61, R43, R66.reuse ;  /* 0x000000422b3d7220 */ /* 0x080fe20000410000 */
[----:B------:R-:W-:Y:S01]  /*c520*/  FMUL.FTZ R60, R40, R65 ;  /* 0x00000041283c7220 */ /* 0x000fe20000410000 */
[----:B------:R-:W-:Y:S01]  /*c530*/  FMUL.FTZ R66, R42, R66 ;  /* 0x000000422a427220 */ /* 0x000fe20000410000 */
[----:B------:R-:W-:Y:S01]  /*c540*/  FFMA.FTZ R58, R40, R84, -R59 ;  /* 0x00000054283a7223 */ /* 0x000fe2000001083b */
[----:B------:R-:W-:Y:S01]  /*c550*/  FFMA.FTZ R59, R42, R77, -R61 ;  /* 0x0000004d2a3b7223 */ /* 0x000fe2000001083d */
[-C--:B------:R-:W-:Y:S01]  /*c560*/  FMUL.FTZ R61, R45, R67.reuse ;  /* 0x000000432d3d7220 */ /* 0x080fe20000410000 */
[----:B------:R-:W-:Y:S01]  /*c570*/  FMUL.FTZ R71, R47, R68 ;  /* 0x000000442f477220 */ /* 0x000fe20000410000 */
[----:B------:R-:W-:Y:S01]  /*c580*/  FFMA.FTZ R65, R41, R84, R60 ;  /* 0x0000005429417223 */ /* 0x000fe2000001003c */
[C---:B------:R-:W-:Y:S01]  /*c590*/  FMUL.FTZ R78, R44.reuse, R67 ;  /* 0x000000432c4e7220 */ /* 0x040fe20000410000 */
[----:B------:R-:W-:Y:S01]  /*c5a0*/  FFMA.FTZ R60, R44, R83, -R61 ;  /* 0x000000532c3c7223 */ /* 0x000fe2000001083d */
[C---:B------:R-:W-:Y:S01]  /*c5b0*/  FMUL.FTZ R68, R46.reuse, R68 ;  /* 0x000000442e447220 */ /* 0x040fe20000410000 */
[----:B------:R-:W-:Y:S01]  /*c5c0*/  FFMA.FTZ R61, R46, R76, -R71 ;  /* 0x0000004c2e3d7223 */ /* 0x000fe20000010847 */
[----:B------:R-:W-:Y:S01]  /*c5d0*/  FFMA.FTZ R15, R24, R89, -R15 ;  /* 0x00000059180f7223 */ /* 0x000fe2000001080f */
[----:B------:R-:W-:Y:S01]  /*c5e0*/  FFMA.FTZ R10, R27, R82, R10 ;  /* 0x000000521b0a7223 */ /* 0x000fe2000001000a */
[----:B------:R-:W-:Y:S01]  /*c5f0*/  FFMA.FTZ R8, R29, R88, R8 ;  /* 0x000000581d087223 */ /* 0x000fe20000010008 */
[----:B------:R-:W-:Y:S01]  /*c600*/  FFMA.FTZ R6, R49, R87, R6 ;  /* 0x0000005731067223 */ /* 0x000fe20000010006 */
[----:B------:R-:W-:Y:S01]  /*c610*/  FFMA.FTZ R4, R33, R86, R4 ;  /* 0x0000005621047223 */ /* 0x000fe20000010004 */
        /* <DEDUP_REMOVED lines=19> */
[----:B------:R-:W-:Y:S01]  /*c750*/  MOV R76, R61 ;  /* 0x0000003d004c7202 */ /* 0x000fe20000000f00 */
[----:B------:R-:W-:Y:S06]  /*c760*/  @!P0 BRA `(.L_x_2458) ;  /* 0xfffffff800548947 */ /* 0x000fec000383ffff */
[----:B------:R-:W-:Y:S05]  /*c770*/  BSYNC B1 ;  /* 0x0000000000017941 */ /* 0x000fea0003800000 */
.L_x_2457:
[----:B------:R-:W-:Y:S02]  /*c780*/  MOV R76, R14 ;  /* 0x0000000e004c7202 */ /* 0x000fe40000000f00 */
[----:B------:R-:W-:-:S07]  /*c790*/  MOV R71, R15 ;  /* 0x0000000f00477202 */ /* 0x000fce0000000f00 */
.L_x_2456:
[----:B------:R-:W-:Y:S05]  /*c7a0*/  BSYNC B0 ;  /* 0x0000000000007941 */ /* 0x000fea0003800000 */
.L_x_2455:
[----:B------:R-:W-:Y:S01]  /*c7b0*/  ISETP.GE.U32.AND P1, PT, R69, R3, PT ;  /* 0x000000034500720c */ /* 0x000fe20003f26070 */
[----:B------:R-:W-:-:S12]  /*c7c0*/  BSSY B0, `(.L_x_2459) ;  /* 0x000001e000007945 */ /* 0x000fd80003800000 */
[----:B------:R-:W-:Y:S05]  /*c7d0*/  @P1 BRA `(.L_x_2460) ;  /* 0x0000000000701947 */ /* 0x000fea0003800000 */
[----:B------:R-:W-:-:S05]  /*c7e0*/  IMAD R14, R70, R69, RZ ;  /* 0x00000045460e7224 */ /* 0x000fca00078e02ff */
[----:B------:R-:W-:-:S05]  /*c7f0*/  SHF.R.U32.HI R15, RZ, 0x2, R14 ;  /* 0x00000002ff0f7819 */ /* 0x000fca000001160e */
[----:B------:R-:W-:-:S05]  /*c800*/  IMAD.WIDE.U32 R14, R15, 0x20, R74 ;  /* 0x000000200f0e7825 */ /* 0x000fca00078e004a */
[----:B------:R0:W5:Y:S04]  /*c810*/  LDG.E.128 R20, desc[UR60][R14.64] ;  /* 0x0000003c0e147981 */ /* 0x000168000c1e1d00 */
[----:B------:R0:W5:Y:S01]  /*c820*/  LDG.E.128 R24, desc[UR60][R14.64+0x10] ;  /* 0x0000103c0e187981 */ /* 0x000162000c1e1d00 */
[----:B------:R-:W-:-:S04]  /*c830*/  IADD3 R77, R69, R0, RZ ;  /* 0x00000000454d7210 */ /* 0x000fc80007ffe0ff */
[----:B------:R-:W-:-:S13]  /*c840*/  ISETP.GE.U32.AND P0, PT, R77, R3, PT ;  /* 0x000000034d00720c */ /* 0x000fda0003f06070 */
[----:B0-----:R-:W-:Y:S05]  /*c850*/  @P0 BRA `(.L_x_2460) ;  /* 0x0000000000500947 */ /* 0x001fea0003800000 */
[----:B------:R-:W-:-:S05]  /*c860*/  IMAD R14, R70, R77, RZ ;  /* 0x0000004d460e7224 */ /* 0x000fca00078e02ff */
[----:B------:R-:W-:-:S05]  /*c870*/  SHF.R.U32.HI R15, RZ, 0x2, R14 ;  /* 0x00000002ff0f7819 */ /* 0x000fca000001160e */
[----:B------:R-:W-:-:S05]  /*c880*/  IMAD.WIDE.U32 R14, R15, 0x20, R74 ;  /* 0x000000200f0e7825 */ /* 0x000fca00078e004a */
[----:B------:R0:W5:Y:S04]  /*c890*/  LDG.E.128 R28, desc[UR60][R14.64] ;  /* 0x0000003c0e1c7981 */ /* 0x000168000c1e1d00 */
[----:B------:R0:W5:Y:S01]  /*c8a0*/  LDG.E.128 R48, desc[UR60][R14.64+0x10] ;  /* 0x0000103c0e307981 */ /* 0x000162000c1e1d00 */
[----:B------:R-:W-:-:S05]  /*c8b0*/  IMAD.IADD R77, R77, 0x1, R0 ;  /* 0x000000014d4d7824 */ /* 0x000fca00078e0200 */
[----:B------:R-:W-:-:S13]  /*c8c0*/  ISETP.GE.U32.AND P0, PT, R77, R3, PT ;  /* 0x000000034d00720c */ /* 0x000fda0003f06070 */
[----:B0-----:R-:W-:Y:S05]  /*c8d0*/  @P0 BRA `(.L_x_2460) ;  /* 0x0000000000300947 */ /* 0x001fea0003800000 */
[----:B------:R-:W-:Y:S01]  /*c8e0*/  IADD3 R15, R77, R0, RZ ;  /* 0x000000004d0f7210 */ /* 0x000fe20007ffe0ff */
[----:B------:R-:W-:-:S03]  /*c8f0*/  IMAD R14, R70, R77, RZ ;  /* 0x0000004d460e7224 */ /* 0x000fc600078e02ff */
[----:B------:R-:W-:-:S13]  /*c900*/  ISETP.GE.U32.AND P0, PT, R15, R3, PT ;  /* 0x000000030f00720c */ /* 0x000fda0003f06070 */
[----:B------:R-:W-:Y:S01]  /*c910*/  @!P0 IMAD R70, R70, R15, RZ ;  /* 0x0000000f46468224 */ /* 0x000fe200078e02ff */
[----:B------:R-:W-:-:S04]  /*c920*/  SHF.R.U32.HI R15, RZ, 0x2, R14 ;  /* 0x00000002ff0f7819 */ /* 0x000fc8000001160e */
[----:B------:R-:W-:Y:S01]  /*c930*/  @!P0 SHF.R.U32.HI R33, RZ, 0x2, R70 ;  /* 0x00000002ff218819 */ /* 0x000fe20000011646 */
[----:B------:R-:W-:-:S04]  /*c940*/  IMAD.WIDE.U32 R14, R15, 0x20, R74 ;  /* 0x000000200f0e7825 */ /* 0x000fc800078e004a */
[----:B------:R-:W-:Y:S01]  /*c950*/  @!P0 IMAD.WIDE.U32 R74, R33, 0x20, R74 ;  /* 0x00000020214a8825 */ /* 0x000fe200078e004a */
[----:B------:R0:W5:Y:S04]  /*c960*/  LDG.E.128 R36, desc[UR60][R14.64+0x10] ;  /* 0x0000103c0e247981 */ /* 0x000168000c1e1d00 */
[----:B------:R0:W5:Y:S04]  /*c970*/  LDG.E.128 R32, desc[UR60][R14.64] ;  /* 0x0000003c0e207981 */ /* 0x000168000c1e1d00 */
[----:B------:R0:W5:Y:S04]  /*c980*/  @!P0 LDG.E.128 R40, desc[UR60][R74.64] ;  /* 0x0000003c4a288981 */ /* 0x000168000c1e1d00 */
[----:B------:R0:W5:Y:S02]  /*c990*/  @!P0 LDG.E.128 R44, desc[UR60][R74.64+0x10] ;  /* 0x0000103c4a2c8981 */ /* 0x000164000c1e1d00 */
.L_x_2460:
[----:B------:R-:W-:Y:S05]  /*c9a0*/  BSYNC B0 ;  /* 0x0000000000007941 */ /* 0x000fea0003800000 */
.L_x_2459:
[----:B------:R-:W-:Y:S04]  /*c9b0*/  BSSY B0, `(.L_x_2461) ;  /* 0x0000073000007945 */ /* 0x000fe80003800000 */
[----:B------:R-:W-:Y:S05]  /*c9c0*/  @P1 BRA `(.L_x_2462) ;  /* 0x0000000400c41947 */ /* 0x000fea0003800000 */
[----:B------:R-:W-:Y:S01]  /*c9d0*/  IADD3 R69, R69, R0, RZ ;  /* 0x0000000045457210 */ /* 0x000fe20007ffe0ff */
[C---:B0----5:R-:W-:Y:S01]  /*c9e0*/  FMUL.FTZ R14, R11.reuse, R21 ;  /* 0x000000150b0e7220 */ /* 0x061fe20000410000 */
[-C--:B------:R-:W-:Y:S01]  /*c9f0*/  FMUL.FTZ R70, R11, R20.reuse ;  /* 0x000000140b467220 */ /* 0x080fe20000410000 */
[----:B------:R-:W-:Y:S01]  /*ca00*/  FMUL.FTZ R15, R12, R23 ;  /* 0x000000170c0f7220 */ /* 0x000fe20000410000 */
[----:B------:R-:W-:Y:S01]  /*ca10*/  ISETP.GE.U32.AND P0, PT, R69, R3, PT ;  /* 0x000000034500720c */ /* 0x000fe20003f06070 */
[C---:B------:R-:W-:Y:S01]  /*ca20*/  FFMA.FTZ R20, R13.reuse, R20, -R14 ;  /* 0x000000140d147223 */ /* 0x040fe2000001080e */
[----:B------:R-:W-:Y:S01]  /*ca30*/  FFMA.FTZ R11, R13, R21, R70 ;  /* 0x000000150d0b7223 */ /* 0x000fe20000010046 */
[----:B------:R-:W-:Y:S01]  /*ca40*/  FMUL.FTZ R13, R10, R27 ;  /* 0x0000001b0a0d7220 */ /* 0x000fe20000410000 */
[-C--:B------:R-:W-:Y:S01]  /*ca50*/  FMUL.FTZ R12, R12, R22.reuse ;  /* 0x000000160c0c7220 */ /* 0x080fe20000410000 */
[C---:B------:R-:W-:Y:S01]  /*ca60*/  FMUL.FTZ R14, R9.reuse, R25 ;  /* 0x00000019090e7220 */ /* 0x040fe20000410000 */
[----:B------:R-:W-:Y:S01]  /*ca70*/  FFMA.FTZ R22, R76, R22, -R15 ;  /* 0x000000164c167223 */ /* 0x000fe2000001080f */
[----:B------:R-:W-:Y:S01]  /*ca80*/  FMUL.FTZ R15, R10, R26 ;  /* 0x0000001a0a0f7220 */ /* 0x000fe20000410000 */
[----:B------:R-:W-:Y:S01]  /*ca90*/  FMUL.FTZ R70, R9, R24 ;  /* 0x0000001809467220 */ /* 0x000fe20000410000 */
[----:B------:R-:W-:Y:S01]  /*caa0*/  FFMA.FTZ R26, R16, R26, -R13 ;  /* 0x0000001a101a7223 */ /* 0x000fe2000001080d */
[C---:B------:R-:W-:Y:S01]  /*cab0*/  FFMA.FTZ R24, R71.reuse, R24, -R14 ;  /* 0x0000001847187223 */ /* 0x040fe2000001080e */
[----:B------:R-:W-:Y:S01]  /*cac0*/  FFMA.FTZ R12, R76, R23, R12 ;  /* 0x000000174c0c7223 */ /* 0x000fe2000001000c */
        /* <DEDUP_REMOVED lines=11> */
[----:B------:R-:W-:Y:S01]  /*cb80*/  FFMA.FTZ R30, R19, R30, -R14 ;  /* 0x0000001e131e7223 */ /* 0x000fe2000001080e */
[----:B------:R-:W-:Y:S01]  /*cb90*/  FMUL.FTZ R14, R5, R51 ;  /* 0x00000033050e7220 */ /* 0x000fe20000410000 */
[----:B------:R-:W-:Y:S01]  /*cba0*/  FFMA.FTZ R7, R19, R31, R16 ;  /* 0x0000001f13077223 */ /* 0x000fe20000010010 */
[----:B------:R-:W-:Y:S01]  /*cbb0*/  FMUL.FTZ R16, R5, R50 ;  /* 0x0000003205107220 */ /* 0x000fe20000410000 */
[----:B------:R-:W-:Y:S01]  /*cbc0*/  FFMA.FTZ R28, R18, R28, -R13 ;  /* 0x0000001c121c7223 */ /* 0x000fe2000001080d */
[----:B------:R-:W-:Y:S01]  /*cbd0*/  FFMA.FTZ R50, R53, R50, -R14 ;  /* 0x0000003235327223 */ /* 0x000fe2000001080e */
[----:B------:R-:W-:Y:S01]  /*cbe0*/  IADD3 R14, R69, R0, RZ ;  /* 0x00000000450e7210 */ /* 0x000fe20007ffe0ff */
[C---:B------:R-:W-:Y:S01]  /*cbf0*/  FMUL.FTZ R13, R6.reuse, R49 ;  /* 0x00000031060d7220 */ /* 0x040fe20000410000 */
[-C--:B------:R-:W-:Y:S01]  /*cc00*/  FMUL.FTZ R6, R6, R48.reuse ;  /* 0x0000003006067220 */ /* 0x080fe20000410000 */
[----:B------:R-:W-:Y:S01]  /*cc10*/  FFMA.FTZ R8, R18, R29, R8 ;  /* 0x0000001d12087223 */ /* 0x000fe20000010008 */
[----:B------:R-:W-:Y:S01]  /*cc20*/  ISETP.GE.U32.AND P0, PT, R14, R3, PT ;  /* 0x000000030e00720c */ /* 0x000fe20003f06070 */
[C---:B------:R-:W-:Y:S01]  /*cc30*/  FFMA.FTZ R48, R52.reuse, R48, -R13 ;  /* 0x0000003034307223 */ /* 0x040fe2000001080d */
[----:B------:R-:W-:Y:S01]  /*cc40*/  FFMA.FTZ R6, R52, R49, R6 ;  /* 0x0000003134067223 */ /* 0x000fe20000010006 */
[----:B------:R-:W-:Y:S01]  /*cc50*/  FFMA.FTZ R5, R53, R51, R16 ;  /* 0x0000003335057223 */ /* 0x000fe20000010010 */
[----:B------:R-:W-:Y:S01]  /*cc60*/  IMAD.MOV.U32 R16, RZ, RZ, R26 ;  /* 0x000000ffff107224 */ /* 0x000fe200078e001a */
[----:B------:R-:W-:Y:S01]  /*cc70*/  MOV R71, R24 ;  /* 0x0000001800477202 */ /* 0x000fe20000000f00 */
[----:B------:R-:W-:Y:S01]  /*cc80*/  IMAD.MOV.U32 R53, RZ, RZ, R50 ;  /* 0x000000ffff357224 */ /* 0x000fe200078e0032 */
[----:B------:R-:W-:-:S02]  /*cc90*/  MOV R76, R22 ;  /* 0x00000016004c7202 */ /* 0x000fc40000000f00 */
[----:B------:R-:W-:Y:S02]  /*cca0*/  MOV R13, R20 ;  /* 0x00000014000d7202 */ /* 0x000fe40000000f00 */
[----:B------:R-:W-:Y:S02]  /*ccb0*/  MOV R52, R48 ;  /* 0x0000003000347202 */ /* 0x000fe40000000f00 */
[----:B------:R-:W-:Y:S02]  /*ccc0*/  MOV R19, R30 ;  /* 0x0000001e00137202 */ /* 0x000fe40000000f00 */
[----:B------:R-:W-:Y:S01]  /*ccd0*/  MOV R18, R28 ;  /* 0x0000001c00127202 */ /* 0x000fe20000000f00 */
[----:B------:R-:W-:Y:S06]  /*cce0*/  @P0 BRA `(.L_x_2462) ;  /* 0x0000000000fc0947 */ /* 0x000fec0003800000 */
[----:B------:R-:W-:Y:S02]  /*ccf0*/  IMAD.IADD R16, R14, 0x1, R0 ;  /* 0x000000010e107824 */ /* 0x000fe400078e0200 */
[C---:B------:R-:W-:Y:S01]  /*cd00*/  FMUL.FTZ R13, R4.reuse, R33 ;  /* 0x00000021040d7220 */ /* 0x040fe20000410000 */
[-C--:B------:R-:W-:Y:S01]  /*cd10*/  FMUL.FTZ R4, R4, R32.reuse ;  /* 0x0000002004047220 */ /* 0x080fe20000410000 */
[----:B------:R-:W-:Y:S01]  /*cd20*/  FMUL.FTZ R0, R62, R35 ;  /* 0x000000233e007220 */ /* 0x000fe20000410000 */
[----:B------:R-:W-:Y:S01]  /*cd30*/  FMUL.FTZ R14, R64, R39 ;  /* 0x00000027400e7220 */ /* 0x000fe20000410000 */
[----:B------:R-:W-:Y:S01]  /*cd40*/  ISETP.GE.U32.AND P0, PT, R16, R3, PT ;  /* 0x000000031000720c */ /* 0x000fe20003f06070 */
[----:B------:R-:W-:Y:S01]  /*cd50*/  FFMA.FTZ R32, R54, R32, -R13 ;  /* 0x0000002036207223 */ /* 0x000fe2000001080d */
[----:B------:R-:W-:Y:S01]  /*cd60*/  FMUL.FTZ R13, R63, R37 ;  /* 0x000000253f0d7220 */ /* 0x000fe20000410000 */
[-C--:B------:R-:W-:Y:S01]  /*cd70*/  FMUL.FTZ R62, R62, R34.reuse ;  /* 0x000000223e3e7220 */ /* 0x080fe20000410000 */
[----:B------:R-:W-:Y:S01]  /*cd80*/  FFMA.FTZ R34, R55, R34, -R0 ;  /* 0x0000002237227223 */ /* 0x000fe20000010800 */
        /* <DEDUP_REMOVED lines=23> */
[----:B------:R-:W-:Y:S01]  /*cf00*/  FMUL.FTZ R14, R66, R43 ;  /* 0x0000002b420e7220 */ /* 0x000fe20000410000 */
[C---:B------:R-:W-:Y:S01]  /*cf10*/  FMUL.FTZ R13, R67.reuse, R45 ;  /* 0x0000002d430d7220 */ /* 0x040fe20000410000 */
[----:B------:R-:W-:Y:S01]  /*cf20*/  FMUL.FTZ R16, R68, R47 ;  /* 0x0000002f44107220 */ /* 0x000fe20000410000 */
[----:B------:R-:W-:Y:S01]  /*cf30*/  FFMA.FTZ R65, R58, R41, R0 ;  /* 0x000000293a417223 */ /* 0x000fe20000010000 */
[----:B------:R-:W-:Y:S01]  /*cf40*/  FMUL.FTZ R0, R67, R44 ;  /* 0x0000002c43007220 */ /* 0x000fe20000410000 */
[----:B------:R-:W-:Y:S01]  /*cf50*/  FMUL.FTZ R68, R68, R46 ;  /* 0x0000002e44447220 */ /* 0x000fe20000410000 */
[----:B------:R-:W-:Y:S01]  /*cf60*/  FMUL.FTZ R66, R66, R42 ;  /* 0x0000002a42427220 */ /* 0x000fe20000410000 */
[----:B------:R-:W-:Y:S01]  /*cf70*/  FFMA.FTZ R3, R58, R40, -R3 ;  /* 0x000000283a037223 */ /* 0x000fe20000010803 */
[----:B------:R-:W-:Y:S01]  /*cf80*/  FFMA.FTZ R14, R59, R42, -R14 ;  /* 0x0000002a3b0e7223 */ /* 0x000fe2000001080e */
        /* <DEDUP_REMOVED lines=18> */
[----:B------:R-:W-:Y:S02]  /*d0b0*/  MOV R60, R44 ;  /* 0x0000002c003c7202 */ /* 0x000fe40000000f00 */
[----:B------:R-:W-:Y:S02]  /*d0c0*/  MOV R59, R14 ;  /* 0x0000000e003b7202 */ /* 0x000fe40000000f00 */
[----:B------:R-:W-:-:S07]  /*d0d0*/  MOV R58, R3 ;  /* 0x00000003003a7202 */ /* 0x000fce0000000f00 */
.L_x_2462:
[----:B------:R-:W-:Y:S05]  /*d0e0*/  BSYNC B0 ;  /* 0x0000000000007941 */ /* 0x000fea0003800000 */
.L_x_2461:
[C---:B------:R-:W-:Y:S01]  /*d0f0*/  FMUL.FTZ R0, R11.reuse, R8 ;  /* 0x000000080b007220 */ /* 0x040fe20000410000 */
[-C--:B------:R-:W-:Y:S01]  /*d100*/  FMUL.FTZ R11, R11, R18.reuse ;  /* 0x000000120b0b7220 */ /* 0x080fe20000410000 */
[C---:B0-----:R-:W-:Y:S01]  /*d110*/  FMUL.FTZ R15, R12.reuse, R7 ;  /* 0x000000070c0f7220 */ /* 0x041fe20000410000 */
[----:B------:R-:W-:Y:S01]  /*d120*/  FMUL.FTZ R12, R12, R19 ;  /* 0x000000130c0c7220 */ /* 0x000fe20000410000 */
[----:B------:R-:W-:Y:S01]  /*d130*/  FFMA.FTZ R3, R13, R18, -R0 ;  /* 0x000000120d037223 */ /* 0x000fe20000010800 */
[C---:B------:R-:W-:Y:S01]  /*d140*/  FMUL.FTZ R0, R9.reuse, R6 ;  /* 0x0000000609007220 */ /* 0x040fe20000410000 */
[----:B------:R-:W-:Y:S01]  /*d150*/  FMUL.FTZ R9, R9, R52 ;  /* 0x0000003409097220 */ /* 0x000fe20000410000 */
[----:B------:R-:W-:Y:S01]  /*d160*/  FFMA.FTZ R11, R13, R8, R11 ;  /* 0x000000080d0b7223 */ /* 0x000fe2000001000b */
[----:B------:R-:W-:Y:S01]  /*d170*/  FFMA.FTZ R12, R76, R7, R12 ;  /* 0x000000074c0c7223 */ /* 0x000fe2000001000c */
[C---:B------:R-:W-:Y:S01]  /*d180*/  FMUL.FTZ R7, R10.reuse, R5 ;  /* 0x000000050a077220 */ /* 0x040fe20000410000 */
[----:B------:R-:W-:Y:S01]  /*d190*/  FFMA.FTZ R9, R71, R6, R9 ;  /* 0x0000000647097223 */ /* 0x000fe20000010009 */
[----:B------:R-:W-:Y:S01]  /*d1a0*/  FMUL.FTZ R10, R10, R53 ;  /* 0x000000350a0a7220 */ /* 0x000fe20000410000 */
[C---:B------:R-:W-:Y:S01]  /*d1b0*/  FMUL.FTZ R6, R11.reuse, R4 ;  /* 0x000000040b067220 */ /* 0x040fe20000410000 */
[----:B------:R-:W-:Y:S01]  /*d1c0*/  FMUL.FTZ R11, R11, R54 ;  /* 0x000000360b0b7220 */ /* 0x000fe20000410000 */
[----:B------:R-:W-:Y:S01]  /*d1d0*/  FFMA.FTZ R0, R71, R52, -R0 ;  /* 0x0000003447007223 */ /* 0x000fe20000010800 */
[----:B------:R-:W-:Y:S01]  /*d1e0*/  FFMA.FTZ R10, R16, R5, R10 ;  /* 0x00000005100a7223 */ /* 0x000fe2000001000a */
[C---:B------:R-:W-:Y:S01]  /*d1f0*/  FMUL.FTZ R8, R12.reuse, R62 ;  /* 0x0000003e0c087220 */ /* 0x040fe20000410000 */
[----:B------:R-:W-:Y:S01]  /*d200*/  FFMA.FTZ R11, R3, R4, R11 ;  /* 0x00000004030b7223 */ /* 0x000fe2000001000b */
[----:B------:R-:W-:Y:S01]  /*d210*/  FMUL.FTZ R4, R9, R56 ;  /* 0x0000003809047220 */ /* 0x000fe20000410000 */
[----:B------:R-:W-:Y:S01]  /*d220*/  FMUL.FTZ R5, R12, R55 ;  /* 0x000000370c057220 */ /* 0x000fe20000410000 */
[----:B------:R-:W-:Y:S01]  /*d230*/  FFMA.FTZ R6, R3, R54, -R6 ;  /* 0x0000003603067223 */ /* 0x000fe20000010806 */
[----:B------:R-:W-:Y:S01]  /*d240*/  FMUL.FTZ R12, R10, R57 ;  /* 0x000000390a0c7220 */ /* 0x000fe20000410000 */
[----:B------:R-:W-:Y:S01]  /*d250*/  FFMA.FTZ R7, R16, R53, -R7 ;  /* 0x0000003510077223 */ /* 0x000fe20000010807 */
[-C--:B------:R-:W-:Y:S01]  /*d260*/  FMUL.FTZ R3, R9, R63.reuse ;  /* 0x0000003f09037220 */ /* 0x080fe20000410000 */
[-C--:B------:R-:W-:Y:S01]  /*d270*/  FMUL.FTZ R10, R10, R64.reuse ;  /* 0x000000400a0a7220 */ /* 0x080fe20000410000 */
[----:B------:R-:W-:Y:S01]  /*d280*/  FFMA.FTZ R4, R0, R63, R4 ;  /* 0x0000003f00047223 */ /* 0x000fe20000010004 */
[----:B------:R-:W-:Y:S01]  /*d290*/  FFMA.FTZ R15, R76, R19, -R15 ;  /* 0x000000134c0f7223 */ /* 0x000fe2000001080f */
[C---:B------:R-:W-:Y:S01]  /*d2a0*/  FFMA.FTZ R12, R7.reuse, R64, R12 ;  /* 0x00000040070c7223 */ /* 0x040fe2000001000c */
[----:B------:R-:W-:Y:S01]  /*d2b0*/  FFMA.FTZ R3, R0, R56, -R3 ;  /* 0x0000003800037223 */ /* 0x000fe20000010803 */
[----:B------:R-:W-:Y:S01]  /*d2c0*/  FFMA.FTZ R10, R7, R57, -R10 ;  /* 0x00000039070a7223 */ /* 0x000fe2000001080a */
[C---:B------:R-:W-:Y:S01]  /*d2d0*/  FMUL.FTZ R0, R4.reuse, R60 ;  /* 0x0000003c04007220 */ /* 0x040fe20000410000 */
[----:B------:R-:W-:Y:S01]  /*d2e0*/  FMUL.FTZ R7, R4, R67 ;  /* 0x0000004304077220 */ /* 0x000fe20000410000 */
[----:B------:R-:W-:Y:S01]  /*d2f0*/  FFMA.FTZ R5, R15, R62, R5 ;  /* 0x0000003e0f057223 */ /* 0x000fe20000010005 */
[C---:B-----5:R-:W-:Y:S01]  /*d300*/  FMUL.FTZ R27, R12.reuse, R61 ;  /* 0x0000003d0c1b7220 */ /* 0x060fe20000410000 */
[C---:B------:R-:W-:Y:S01]  /*d310*/  FFMA.FTZ R25, R3.reuse, R67, R0 ;  /* 0x0000004303197223 */ /* 0x040fe20000010000 */
[----:B------:R-:W-:Y:S01]  /*d320*/  FFMA.FTZ R28, R3, R60, -R7 ;  /* 0x0000003c031c7223 */ /* 0x000fe20000010807 */
[----:B------:R-:W-:Y:S01]  /*d330*/  FMUL.FTZ R3, R11, R58 ;  /* 0x0000003a0b037220 */ /* 0x000fe20000410000 */
[----:B------:R-:W-:Y:S01]  /*d340*/  FFMA.FTZ R8, R15, R55, -R8 ;  /* 0x000000370f087223 */ /* 0x000fe20000010808 */
[----:B------:R-:W-:Y:S01]  /*d350*/  FMUL.FTZ R12, R12, R68 ;  /* 0x000000440c0c7220 */ /* 0x000fe20000410000 */
[C---:B------:R-:W-:Y:S01]  /*d360*/  FMUL.FTZ R67, R5.reuse, R59 ;  /* 0x0000003b05437220 */ /* 0x040fe20000410000 */
[----:B------:R-:W-:Y:S01]  /*d370*/  FMUL.FTZ R34, R5, R66 ;  /* 0x0000004205227220 */ /* 0x000fe20000410000 */
[----:B------:R-:W-:Y:S01]  /*d380*/  FMUL.FTZ R11, R11, R65 ;  /* 0x000000410b0b7220 */ /* 0x000fe20000410000 */
[C---:B------:R-:W-:Y:S01]  /*d390*/  FFMA.FTZ R27, R10.reuse, R68, R27 ;  /* 0x000000440a1b7223 */ /* 0x040fe2000001001b */
[----:B------:R-:W-:Y:S01]  /*d3a0*/  FFMA.FTZ R30, R10, R61, -R12 ;  /* 0x0000003d0a1e7223 */ /* 0x000fe2000001080c */
[C---:B------:R-:W-:Y:S01]  /*d3b0*/  FFMA.FTZ R67, R8.reuse, R66, R67 ;  /* 0x0000004208437223 */ /* 0x040fe20000010043 */
[----:B------:R-:W-:Y:S01]  /*d3c0*/  FFMA.FTZ R34, R8, R59, -R34 ;  /* 0x0000003b08227223 */ /* 0x000fe20000010822 */
[C---:B------:R-:W-:Y:S01]  /*d3d0*/  FFMA.FTZ R65, R6.reuse, R65, R3 ;  /* 0x0000004106417223 */ /* 0x040fe20000010003 */
[----:B------:R-:W-:Y:S01]  /*d3e0*/  FFMA.FTZ R32, R6, R58, -R11 ;  /* 0x0000003a06207223 */ /* 0x000fe2000001080b */
[----:B------:R-:W-:Y:S06]  /*d3f0*/  BRA `(.L_x_2421) ;  /* 0x0000001400f87947 */ /* 0x000fec0003800000 */
.L_x_2438:
[----:B------:R-:W0:Y:S01]  /*d400*/  LDC R0, c[0x0][0x22c] ;  /* 0x00008b00ff007b82 */ /* 0x000e220000000800 */
[----:B------:R-:W-:Y:S01]  /*d410*/  BSSY B0, `(.L_x_2463) ;  /* 0x00000bc000007945 */ /* 0x000fe20003800000 */
[----:B------:R-:W-:Y:S02]  /*d420*/  CS2R R42, SRZ ;  /* 0x00000000002a7805 */ /* 0x000fe4000001ff00 */
        /* <DEDUP_REMOVED lines=8> */
[----:B------:R-:W-:Y:S02]  /*d4b0*/  CS2R R46, SRZ ;  /* 0x00000000002e7805 */ /* 0x000fe4000001ff00 */
[----:B------:R-:W-:Y:S02]  /*d4c0*/  CS2R R44, SRZ ;  /* 0x00000000002c7805 */ /* 0x000fe4000001ff00 */
[----:B------:R-:W-:-:S02]  /*d4d0*/  CS2R R26, SRZ ;  /* 0x00000000001a7805 */ /* 0x000fc4000001ff00 */
[----:B------:R-:W-:Y:S02]  /*d4e0*/  CS2R R24, SRZ ;  /* 0x0000000000187805 */ /* 0x000fe4000001ff00 */
[----:B------:R-:W-:Y:S02]  /*d4f0*/  CS2R R22, SRZ ;  /* 0x0000000000167805 */ /* 0x000fe4000001ff00 */
[----:B------:R-:W-:Y:S02]  /*d500*/  CS2R R20, SRZ ;  /* 0x0000000000147805 */ /* 0x000fe4000001ff00 */
[----:B------:R-:W-:Y:S02]  /*d510*/  CS2R R14, SRZ ;  /* 0x00000000000e7805 */ /* 0x000fe4000001ff00 */
[----:B------:R-:W-:Y:S01]  /*d520*/  CS2R R12, SRZ ;  /* 0x00000000000c7805 */ /* 0x000fe2000001ff00 */
[----:B0-----:R-:W-:-:S05]  /*d530*/  IMAD R4, R0, 0x3, R69 ;  /* 0x0000000300047824 */ /* 0x001fca00078e0245 */
[----:B------:R-:W-:Y:S02]  /*d540*/  ISETP.GE.U32.AND P0, PT, R4, R3, PT ;  /* 0x000000030400720c */ /* 0x000fe40003f06070 */
[----:B------:R-:W0:Y:S01]  /*d550*/  LDC R4, c[0x0][0x21c] ;  /* 0x00008700ff047b82 */ /* 0x000e220000000800 */
[--C-:B-1----:R-:W-:Y:S01]  /*d560*/  IMAD.MOV.U32 R57, RZ, RZ, R70.reuse ;  /* 0x000000ffff397224 */ /* 0x102fe200078e0046 */
[-C--:B------:R-:W-:Y:S01]  /*d570*/  MOV R56, R70.reuse ;  /* 0x0000004600387202 */ /* 0x080fe20000000f00 */
[--C-:B------:R-:W-:Y:S01]  /*d580*/  IMAD.MOV.U32 R52, RZ, RZ, R70.reuse ;  /* 0x000000ffff347224 */ /* 0x100fe200078e0046 */
[-C--:B------:R-:W-:Y:S01]  /*d590*/  MOV R55, R70.reuse ;  /* 0x0000004600377202 */ /* 0x080fe20000000f00 */
[----:B------:R-:W-:Y:S01]  /*d5a0*/  IMAD.MOV.U32 R19, RZ, RZ, R70 ;  /* 0x000000ffff137224 */ /* 0x000fe200078e0046 */
        /* <DEDUP_REMOVED lines=9> */
[----:B------:R-:W-:Y:S01]  /*d640*/  MOV R8, R70 ;  /* 0x0000004600087202 */ /* 0x000fe20000000f00 */
[--C-:B0-----:R-:W-:Y:S01]  /*d650*/  IMAD.MOV.U32 R68, RZ, RZ, R4.reuse ;  /* 0x000000ffff447224 */ /* 0x101fe200078e0004 */
        /* <DEDUP_REMOVED lines=14> */
[----:B------:R-:W-:Y:S06]  /*d740*/  @P0 BRA `(.L_x_2464) ;  /* 0x0000000800200947 */ /* 0x000fec0003800000 */
[----:B------:R-:W-:Y:S01]  /*d750*/  BSSY B1, `(.L_x_2465) ;  /* 0x0000085000017945 */ /* 0x000fe20003800000 */
        /* <DEDUP_REMOVED lines=15> */
[-C--:B------:R-:W-:Y:S02]  /*d850*/  MOV R7, R4.reuse ;  /* 0x0000000400077202 */ /* 0x080fe40000000f00 */
[----:B------:R-:W-:Y:S02]  /*d860*/  MOV R9, R4 ;  /* 0x0000000400097202 */ /* 0x000fe40000000f00 */
        /* <DEDUP_REMOVED lines=11> */
[----:B------:R-:W-:-:S07]  /*d920*/  MOV R89, R70 ;  /* 0x0000004600597202 */ /* 0x000fce0000000f00 */
.L_x_2466:
[----:B------:R-:W-:Y:S02]  /*d930*/  SHF.R.U32.HI R19, RZ, 0x2, R69 ;  /* 0x00000002ff137819 */ /* 0x000fe40000011645 */
[----:B------:R-:W-:-:S03]  /*d940*/  IADD3 R69, R69, R0, RZ ;  /* 0x0000000045457210 */ /* 0x000fc60007ffe0ff */
[----:B------:R-:W-:Y:S01]  /*d950*/  IMAD.WIDE.U32 R18, R19, 0x20, R74 ;  /* 0x0000002013127825 */ /* 0x000fe200078e004a */
[----:B------:R-:W-:-:S04]  /*d960*/  SHF.R.U32.HI R49, RZ, 0x2, R69 ;  /* 0x00000002ff317819 */ /* 0x000fc80000011645 */
[----:B------:R-:W2:Y:S01]  /*d970*/  LDG.E.128 R12, desc[UR60][R18.64] ;  /* 0x0000003c120c7981 */ /* 0x000ea2000c1e1d00 */
[----:B------:R-:W-:-:S03]  /*d980*/  IMAD.WIDE.U32 R48, R49, 0x20, R74 ;  /* 0x0000002031307825 */ /* 0x000fc600078e004a */
[----:B------:R0:W3:Y:S01]  /*d990*/  LDG.E.128 R20, desc[UR60][R18.64+0x10] ;  /* 0x0000103c12147981 */ /* 0x0000e2000c1e1d00 */
[----:B------:R-:W-:-:S03]  /*d9a0*/  IMAD.IADD R69, R69, 0x1, R0 ;  /* 0x0000000145457824 */ /* 0x000fc600078e0200 */
[----:B------:R-:W4:Y:S02]  /*d9b0*/  LDG.E.128 R24, desc[UR60][R48.64] ;  /* 0x0000003c30187981 */ /* 0x000f24000c1e1d00 */
[----:B------:R-:W-:Y:S02]  /*d9c0*/  SHF.R.U32.HI R11, RZ, 0x2, R69 ;  /* 0x00000002ff0b7819 */ /* 0x000fe40000011645 */
[----:B------:R1:W5:Y:S03]  /*d9d0*/  LDG.E.128 R44, desc[UR60][R48.64+0x10] ;  /* 0x0000103c302c7981 */ /* 0x000366000c1e1d00 */
[----:B------:R-:W-:Y:S01]  /*d9e0*/  IMAD.WIDE.U32 R10, R11, 0x20, R74 ;  /* 0x000000200b0a7825 */ /* 0x000fe200078e004a */
[----:B------:R-:W-:-:S04]  /*d9f0*/  IADD3 R69, R69, R0, RZ ;  /* 0x0000000045457210 */ /* 0x000fc80007ffe0ff */
[----:B------:R-:W5:Y:S01]  /*da00*/  LDG.E.128 R28, desc[UR60][R10.64] ;  /* 0x0000003c0a1c7981 */ /* 0x000f62000c1e1d00 */
[----:B------:R-:W-:-:S03]  /*da10*/  SHF.R.U32.HI R37, RZ, 0x2, R69 ;  /* 0x00000002ff257819 */ /* 0x000fc60000011645 */
[----:B------:R-:W5:Y:S02]  /*da20*/  LDG.E.128 R32, desc[UR60][R10.64+0x10] ;  /* 0x0000103c0a207981 */ /* 0x000f64000c1e1d00 */
[----:B0-----:R-:W-:-:S05]  /*da30*/  IMAD.WIDE.U32 R18, R37, 0x20, R74 ;  /* 0x0000002025127825 */ /* 0x001fca00078e004a */
[----:B------:R-:W5:Y:S04]  /*da40*/  LDG.E.128 R36, desc[UR60][R18.64] ;  /* 0x0000003c12247981 */ /* 0x000f68000c1e1d00 */
[----:B------:R3:W5:Y:S01]  /*da50*/  LDG.E.128 R40, desc[UR60][R18.64+0x10] ;  /* 0x0000103c12287981 */ /* 0x000762000c1e1d00 */
[----:B------:R-:W-:-:S05]  /*da60*/  IADD3 R69, R69, R0, RZ ;  /* 0x0000000045457210 */ /* 0x000fca0007ffe0ff */
[----:B------:R-:W-:-:S05]  /*da70*/  IMAD R8, R0, 0x3, R69 ;  /* 0x0000000300087824 */ /* 0x000fca00078e0245 */
[----:B------:R-:W-:Y:S01]  /*da80*/  ISETP.GE.U32.AND P0, PT, R8, R3, PT ;  /* 0x000000030800720c */ /* 0x000fe20003f06070 */
[-C--:B--2---:R-:W-:Y:S01]  /*da90*/  FMUL.FTZ R16, R12, R9.reuse ;  /* 0x000000090c107220 */ /* 0x084fe20000410000 */
[----:B-1----:R-:W-:Y:S01]  /*daa0*/  FMUL.FTZ R49, R13, R9 ;  /* 0x000000090d317220 */ /* 0x002fe20000410000 */
[-C--:B------:R-:W-:Y:S01]  /*dab0*/  FMUL.FTZ R51, R15, R7.reuse ;  /* 0x000000070f337220 */ /* 0x080fe20000410000 */
[----:B------:R-:W-:Y:S01]  /*dac0*/  FMUL.FTZ R48, R14, R7 ;  /* 0x000000070e307220 */ /* 0x000fe20000410000 */
[----:B---3--:R-:W-:Y:S01]  /*dad0*/  FMUL.FTZ R19, R23, R5 ;  /* 0x0000000517137220 */ /* 0x008fe20000410000 */
[----:B------:R-:W-:Y:S01]  /*dae0*/  FFMA.FTZ R9, R13, R89, R16 ;  /* 0x000000590d097223 */ /* 0x000fe20000010010 */
[----:B------:R-:W-:Y:S01]  /*daf0*/  FMUL.FTZ R18, R22, R5 ;  /* 0x0000000516127220 */ /* 0x000fe20000410000 */
[----:B------:R-:W-:Y:S01]  /*db00*/  FFMA.FTZ R8, R12, R89, -R49 ;  /* 0x000000590c087223 */ /* 0x000fe20000010831 */
[-C--:B------:R-:W-:Y:S01]  /*db10*/  FFMA.FTZ R16, R22, R81.reuse, -R19 ;  /* 0x0000005116107223 */ /* 0x080fe20000010813 */
[----:B----4-:R-:W-:Y:S01]  /*db20*/  FMUL.FTZ R19, R25, R4 ;  /* 0x0000000419137220 */ /* 0x010fe20000410000 */
[----:B------:R-:W-:Y:S01]  /*db30*/  FMUL.FTZ R49, R27, R58 ;  /* 0x0000003a1b317220 */ /* 0x000fe20000410000 */
[----:B------:R-:W-:Y:S01]  /*db40*/  FFMA.FTZ R5, R23, R81, R18 ;  /* 0x0000005117057223 */ /* 0x000fe20000010012 */
[----:B------:R-:W-:Y:S01]  /*db50*/  FFMA.FTZ R10, R14, R70, -R51 ;  /* 0x000000460e0a7223 */ /* 0x000fe20000010833 */
[----:B------:R-:W-:Y:S01]  /*db60*/  FFMA.FTZ R18, R24, R87, -R19 ;  /* 0x0000005718127223 */ /* 0x000fe20000010813 */
[----:B------:R-:W-:Y:S01]  /*db70*/  FFMA.FTZ R19, R26, R80, -R49 ;  /* 0x000000501a137223 */ /* 0x000fe20000010831 */
[-C--:B-----5:R-:W-:Y:S01]  /*db80*/  FMUL.FTZ R49, R45, R59.reuse ;  /* 0x0000003b2d317220 */ /* 0x0a0fe20000410000 */
[----:B------:R-:W-:Y:S01]  /*db90*/  FMUL.FTZ R51, R47, R60 ;  /* 0x0000003c2f337220 */ /* 0x000fe20000410000 */
[----:B------:R-:W-:Y:S01]  /*dba0*/  FFMA.FTZ R7, R15, R70, R48 ;  /* 0x000000460f077223 */ /* 0x000fe20000010030 */
[C---:B------:R-:W-:Y:S01]  /*dbb0*/  FMUL.FTZ R50, R44.reuse, R59 ;  /* 0x0000003b2c327220 */ /* 0x040fe20000410000 */
[----:B------:R-:W-:Y:S01]  /*dbc0*/  FFMA.FTZ R48, R44, R86, -R49 ;  /* 0x000000562c307223 */ /* 0x000fe20000010831 */
[----:B------:R-:W-:Y:S01]  /*dbd0*/  FFMA.FTZ R49, R46, R79, -R51 ;  /* 0x0000004f2e317223 */ /* 0x000fe20000010833 */
[-C--:B------:R-:W-:Y:S01]  /*dbe0*/  FMUL.FTZ R51, R29, R61.reuse ;  /* 0x0000003d1d337220 */ /* 0x080fe20000410000 */
[----:B------:R-:W-:Y:S01]  /*dbf0*/  FMUL.FTZ R53, R31, R62 ;  /* 0x0000003e1f357220 */ /* 0x000fe20000410000 */
[----:B------:R-:W-:Y:S01]  /*dc00*/  FFMA.FTZ R59, R45, R86, R50 ;  /* 0x000000562d3b7223 */ /* 0x000fe20000010032 */
[C---:B------:R-:W-:Y:S01]  /*dc10*/  FMUL.FTZ R52, R28.reuse, R61 ;  /* 0x0000003d1c347220 */ /* 0x040fe20000410000 */
[----:B------:R-:W-:Y:S01]  /*dc20*/  FFMA.FTZ R50, R28, R85, -R51 ;  /* 0x000000551c327223 */ /* 0x000fe20000010833 */
[----:B------:R-:W-:Y:S01]  /*dc30*/  FFMA.FTZ R51, R30, R78, -R53 ;  /* 0x0000004e1e337223 */ /* 0x000fe20000010835 */
[----:B------:R-:W-:Y:S01]  /*dc40*/  FMUL.FTZ R53, R33, R63 ;  /* 0x0000003f21357220 */ /* 0x000fe20000410000 */
[----:B------:R-:W-:Y:S01]  /*dc50*/  FMUL.FTZ R55, R35, R64 ;  /* 0x0000004023377220 */ /* 0x000fe20000410000 */
[----:B------:R-:W-:Y:S01]  /*dc60*/  FFMA.FTZ R61, R29, R85, R52 ;  /* 0x000000551d3d7223 */ /* 0x000fe20000010034 */
[C---:B------:R-:W-:Y:S01]  /*dc70*/  FMUL.FTZ R54, R32.reuse, R63 ;  /* 0x0000003f20367220 */ /* 0x040fe20000410000 */
[----:B------:R-:W-:Y:S01]  /*dc80*/  FFMA.FTZ R52, R32, R84, -R53 ;  /* 0x0000005420347223 */ /* 0x000fe20000010835 */
[C---:B------:R-:W-:Y:S01]  /*dc90*/  FFMA.FTZ R53, R34.reuse, R77, -R55 ;  /* 0x0000004d22357223 */ /* 0x040fe20000010837 */
[----:B------:R-:W-:Y:S01]  /*dca0*/  FMUL.FTZ R55, R37, R65 ;  /* 0x0000004125377220 */ /* 0x000fe20000410000 */
[----:B------:R-:W-:Y:S01]  /*dcb0*/  FMUL.FTZ R57, R39, R66 ;  /* 0x0000004227397220 */ /* 0x000fe20000410000 */
[----:B------:R-:W-:Y:S01]  /*dcc0*/  FMUL.FTZ R64, R34, R64 ;  /* 0x0000004022407220 */ /* 0x000fe20000410000 */
[----:B------:R-:W-:Y:S01]  /*dcd0*/  FFMA.FTZ R63, R33, R84, R54 ;  /* 0x00000054213f7223 */ /* 0x000fe20000010036 */
[C---:B------:R-:W-:Y:S01]  /*dce0*/  FFMA.FTZ R54, R36.reuse, R83, -R55 ;  /* 0x0000005324367223 */ /* 0x040fe20000010837 */
[----:B------:R-:W-:Y:S01]  /*dcf0*/  FMUL.FTZ R56, R36, R65 ;  /* 0x0000004124387220 */ /* 0x000fe20000410000 */
[----:B------:R-:W-:Y:S01]  /*dd00*/  FFMA.FTZ R55, R38, R76, -R57 ;  /* 0x0000004c26377223 */ /* 0x000fe20000010839 */
[----:B------:R-:W-:Y:S01]  /*dd10*/  FFMA.FTZ R64, R35, R77, R64 ;  /* 0x0000004d23407223 */ /* 0x000fe20000010040 */
[----:B------:R-:W-:Y:S01]  /*dd20*/  FMUL.FTZ R57, R41, R67 ;  /* 0x0000004329397220 */ /* 0x000fe20000410000 */
[----:B------:R-:W-:Y:S01]  /*dd30*/  FMUL.FTZ R11, R21, R6 ;  /* 0x00000006150b7220 */ /* 0x000fe20000410000 */
[----:B------:R-:W-:Y:S01]  /*dd40*/  FMUL.FTZ R77, R43, R68 ;  /* 0x000000442b4d7220 */ /* 0x000fe20000410000 */
[----:B------:R-:W-:Y:S01]  /*dd50*/  FFMA.FTZ R65, R37, R83, R56 ;  /* 0x0000005325417223 */ /* 0x000fe20000010038 */
[----:B------:R-:W-:Y:S01]  /*dd60*/  FFMA.FTZ R56, R40, R82, -R57 ;  /* 0x0000005228387223 */ /* 0x000fe20000010839 */
[C---:B------:R-:W-:Y:S01]  /*dd70*/  FMUL.FTZ R6, R20.reuse, R6 ;  /* 0x0000000614067220 */ /* 0x040fe20000410000 */
[----:B------:R-:W-:Y:S01]  /*dd80*/  FFMA.FTZ R11, R20, R88, -R11 ;  /* 0x00000058140b7223 */ /* 0x000fe2000001080b */
[----:B------:R-:W-:Y:S01]  /*dd90*/  FMUL.FTZ R4, R24, R4 ;  /* 0x0000000418047220 */ /* 0x000fe20000410000 */
[----:B------:R-:W-:Y:S01]  /*dda0*/  FMUL.FTZ R58, R26, R58 ;  /* 0x0000003a1a3a7220 */ /* 0x000fe20000410000 */
[----:B------:R-:W-:Y:S01]  /*ddb0*/  FMUL.FTZ R60, R46, R60 ;  /* 0x0000003c2e3c7220 */ /* 0x000fe20000410000 */
[----:B------:R-:W-:Y:S01]  /*ddc0*/  FMUL.FTZ R62, R30, R62 ;  /* 0x0000003e1e3e7220 */ /* 0x000fe20000410000 */
[----:B------:R-:W-:Y:S01]  /*ddd0*/  FMUL.FTZ R66, R38, R66 ;  /* 0x0000004226427220 */ /* 0x000fe20000410000 */
[----:B------:R-:W-:Y:S01]  /*dde0*/  FMUL.FTZ R70, R40, R67 ;  /* 0x0000004328467220 */ /* 0x000fe20000410000 */
[C---:B------:R-:W-:Y:S01]  /*ddf0*/  FMUL.FTZ R68, R42.reuse, R68 ;  /* 0x000000442a447220 */ /* 0x040fe20000410000 */
        /* <DEDUP_REMOVED lines=24> */
[----:B------:R-:W-:Y:S01]  /*df80*/  MOV R82, R56 ;  /* 0x0000003800527202 */ /* 0x000fe20000000f00 */
[----:B------:R-:W-:Y:S06]  /*df90*/  @!P0 BRA `(.L_x_2466) ;  /* 0xfffffff800648947 */ /* 0x000fec000383ffff */
[----:B------:R-:W-:Y:S05]  /*dfa0*/  BSYNC B1 ;  /* 0x0000000000017941 */ /* 0x000fea0003800000 */
.L_x_2465:
[----:B------:R-:W-:Y:S01]  /*dfb0*/  MOV R71, R10 ;  /* 0x0000000a00477202 */ /* 0x000fe20000000f00 */
[----:B------:R-:W-:-:S07]  /*dfc0*/  IMAD.MOV.U32 R70, RZ, RZ, R11 ;  /* 0x000000ffff467224 */ /* 0x000fce00078e000b */
.L_x_2464:
[----:B------:R-:W-:Y:S05]  /*dfd0*/  BSYNC B0 ;  /* 0x0000000000007941 */ /* 0x000fea0003800000 */
.L_x_2463:
[----:B------:R-:W-:Y:S01]  /*dfe0*/  ISETP.GE.U32.AND P1, PT, R69, R3, PT ;  /* 0x000000034500720c */ /* 0x000fe20003f26070 */
[----:B------:R-:W-:-:S12]  /*dff0*/  BSSY B0, `(.L_x_2467) ;  /* 0x000001a000007945 */ /* 0x000fd80003800000 */
[----:B------:R-:W-:Y:S05]  /*e000*/  @P1 BRA `(.L_x_2468) ;  /* 0x0000000000601947 */ /* 0x000fea0003800000 */
[----:B------:R-:W-:-:S05]  /*e010*/  SHF.R.U32.HI R11, RZ, 0x2, R69 ;  /* 0x00000002ff0b7819 */ /* 0x000fca0000011645 */
[----:B------:R-:W-:-:S05]  /*e020*/  IMAD.WIDE.U32 R10, R11, 0x20, R74 ;  /* 0x000000200b0a7825 */ /* 0x000fca00078e004a */
[----:B------:R0:W5:Y:S04]  /*e030*/  LDG.E.128 R12, desc[UR60][R10.64] ;  /* 0x0000003c0a0c7981 */ /* 0x000168000c1e1d00 */
[----:B------:R0:W5:Y:S01]  /*e040*/  LDG.E.128 R20, desc[UR60][R10.64+0x10] ;  /* 0x0000103c0a147981 */ /* 0x000162000c1e1d00 */
[----:B------:R-:W-:-:S04]  /*e050*/  IADD3 R76, R69, R0, RZ ;  /* 0x00000000454c7210 */ /* 0x000fc80007ffe0ff */
[----:B------:R-:W-:-:S13]  /*e060*/  ISETP.GE.U32.AND P0, PT, R76, R3, PT ;  /* 0x000000034c00720c */ /* 0x000fda0003f06070 */
[----:B0-----:R-:W-:Y:S05]  /*e070*/  @P0 BRA `(.L_x_2468) ;  /* 0x0000000000440947 */ /* 0x001fea0003800000 */
[----:B------:R-:W-:-:S05]  /*e080*/  SHF.R.U32.HI R11, RZ, 0x2, R76 ;  /* 0x00000002ff0b7819 */ /* 0x000fca000001164c */
[----:B------:R-:W-:-:S05]  /*e090*/  IMAD.WIDE.U32 R10, R11, 0x20, R74 ;  /* 0x000000200b0a7825 */ /* 0x000fca00078e004a */
[----:B------:R0:W5:Y:S04]  /*e0a0*/  LDG.E.128 R24, desc[UR60][R10.64] ;  /* 0x0000003c0a187981 */ /* 0x000168000c1e1d00 */
[----:B------:R0:W5:Y:S01]  /*e0b0*/  LDG.E.128 R44, desc[UR60][R10.64+0x10] ;  /* 0x0000103c0a2c7981 */ /* 0x000162000c1e1d00 */
[----:B------:R-:W-:-:S04]  /*e0c0*/  IADD3 R76, R76, R0, RZ ;  /* 0x000000004c4c7210 */ /* 0x000fc80007ffe0ff */
[----:B------:R-:W-:-:S13]  /*e0d0*/  ISETP.GE.U32.AND P0, PT, R76, R3, PT ;  /* 0x000000034c00720c */ /* 0x000fda0003f06070 */
[----:B0-----:R-:W-:Y:S05]  /*e0e0*/  @P0 BRA `(.L_x_2468) ;  /* 0x0000000000280947 */ /* 0x001fea0003800000 */
[----:B------:R-:W-:Y:S02]  /*e0f0*/  IADD3 R10, R76, R0, RZ ;  /* 0x000000004c0a7210 */ /* 0x000fe40007ffe0ff */
[----:B------:R-:W-:Y:S02]  /*e100*/  SHF.R.U32.HI R11, RZ, 0x2, R76 ;  /* 0x00000002ff0b7819 */ /* 0x000fe4000001164c */
[----:B------:R-:W-:-:S13]  /*e110*/  ISETP.GE.U32.AND P0, PT, R10, R3, PT ;  /* 0x000000030a00720c */ /* 0x000fda0003f06070 */
[----:B------:R-:W-:Y:S01]  /*e120*/  @!P0 SHF.R.U32.HI R29, RZ, 0x2, R10 ;  /* 0x00000002ff1d8819 */ /* 0x000fe2000001160a */
[----:B------:R-:W-:-:S04]  /*e130*/  IMAD.WIDE.U32 R10, R11, 0x20, R74 ;  /* 0x000000200b0a7825 */ /* 0x000fc800078e004a */
[----:B------:R-:W-:Y:S01]  /*e140*/  @!P0 IMAD.WIDE.U32 R74, R29, 0x20, R74 ;  /* 0x000000201d4a8825 */ /* 0x000fe200078e004a */
[----:B------:R0:W5:Y:S04]  /*e150*/  LDG.E.128 R32, desc[UR60][R10.64+0x10] ;  /* 0x0000103c0a207981 */ /* 0x000168000c1e1d00 */
[----:B------:R0:W5:Y:S04]  /*e160*/  LDG.E.128 R28, desc[UR60][R10.64] ;  /* 0x0000003c0a1c7981 */ /* 0x000168000c1e1d00 */
[----:B------:R0:W5:Y:S04]  /*e170*/  @!P0 LDG.E.128 R36, desc[UR60][R74.64] ;  /* 0x0000003c4a248981 */ /* 0x000168000c1e1d00 */
[----:B------:R0:W5:Y:S02]  /*e180*/  @!P0 LDG.E.128 R40, desc[UR60][R74.64+0x10] ;  /* 0x0000103c4a288981 */ /* 0x000164000c1e1d00 */
.L_x_2468:
[----:B------:R-:W-:Y:S05]  /*e190*/  BSYNC B0 ;  /* 0x0000000000007941 */ /* 0x000fea0003800000 */
.L_x_2467:
        /* <DEDUP_REMOVED lines=9> */
[C---:B------:R-:W-:Y:S01]  /*e230*/  FMUL.FTZ R11, R6.reuse, R21 ;  /* 0x00000015060b7220 */ /* 0x040fe20000410000 */
[----:B------:R-:W-:Y:S01]  /*e240*/  FMUL.FTZ R13, R5, R23 ;  /* 0x00000017050d7220 */ /* 0x000fe20000410000 */
[----:B------:R-:W-:Y:S01]  /*e250*/  FMUL.FTZ R76, R7, R14 ;  /* 0x0000000e074c7220 */ /* 0x000fe20000410000 */
[----:B------:R-:W-:Y:S01]  /*e260*/  FMUL.FTZ R6, R6, R20 ;  /* 0x0000001406067220 */ /* 0x000fe20000410000 */
[----:B------:R-:W-:Y:S01]  /*e270*/  FFMA.FTZ R14, R71, R14, -R74 ;  /* 0x0000000e470e7223 */ /* 0x000fe2000001084a */
[----:B------:R-:W-:Y:S01]  /*e280*/  FMUL.FTZ R5, R5, R22 ;  /* 0x0000001605057220 */ /* 0x000fe20000410000 */
[----:B------:R-:W-:Y:S01]  /*e290*/  FFMA.FTZ R20, R70, R20, -R11 ;  /* 0x0000001446147223 */ /* 0x000fe2000001080b */
[----:B------:R-:W-:Y:S01]  /*e2a0*/  FFMA.FTZ R22, R16, R22, -R13 ;  /* 0x0000001610167223 */ /* 0x000fe2000001080d */
[----:B------:R-:W-:Y:S01]  /*e2b0*/  FFMA.FTZ R7, R71, R15, R76 ;  /* 0x0000000f47077223 */ /* 0x000fe2000001004c */
[----:B------:R-:W-:Y:S01]  /*e2c0*/  FFMA.FTZ R6, R70, R21, R6 ;  /* 0x0000001546067223 */ /* 0x000fe20000010006 */
[----:B------:R-:W-:Y:S01]  /*e2d0*/  FFMA.FTZ R5, R16, R23, R5 ;  /* 0x0000001710057223 */ /* 0x000fe20000010005 */
[----:B------:R-:W-:Y:S01]  /*e2e0*/  IMAD.MOV.U32 R16, RZ, RZ, R22 ;  /* 0x000000ffff107224 */ /* 0x000fe200078e0016 */
[----:B------:R-:W-:-:S02]  /*e2f0*/  MOV R70, R20 ;  /* 0x0000001400467202 */ /* 0x000fc40000000f00 */
[----:B------:R-:W-:Y:S02]  /*e300*/  MOV R71, R14 ;  /* 0x0000000e00477202 */ /* 0x000fe40000000f00 */
[----:B------:R-:W-:Y:S01]  /*e310*/  MOV R8, R12 ;  /* 0x0000000c00087202 */ /* 0x000fe20000000f00 */
[----:B------:R-:W-:Y:S06]  /*e320*/  @P0 BRA `(.L_x_2470) ;  /* 0x0000000400680947 */ /* 0x000fec0003800000 */
[C---:B------:R-:W-:Y:S01]  /*e330*/  FMUL.FTZ R10, R60.reuse, R47 ;  /* 0x0000002f3c0a7220 */ /* 0x040fe20000410000 */
[----:B------:R-:W-:Y:S01]  /*e340*/  FMUL.FTZ R60, R60, R46 ;  /* 0x0000002e3c3c7220 */ /* 0x000fe20000410000 */
[C---:B------:R-:W-:Y:S01]  /*e350*/  FMUL.FTZ R11, R4.reuse, R25 ;  /* 0x00000019040b7220 */ /* 0x040fe20000410000 */
[----:B------:R-:W-:Y:S01]  /*e360*/  FMUL.FTZ R4, R4, R24 ;  /* 0x0000001804047220 */ /* 0x000fe20000410000 */
[----:B------:R-:W-:Y:S01]  /*e370*/  FFMA.FTZ R46, R49, R46, -R10 ;  /* 0x0000002e312e7223 */ /* 0x000fe2000001080a */
[----:B------:R-:W-:Y:S01]  /*e380*/  IADD3 R10, R69, R0, RZ ;  /* 0x00000000450a7210 */ /* 0x000fe20007ffe0ff */
[----:B------:R-:W-:Y:S01]  /*e390*/  FMUL.FTZ R8, R58, R27 ;  /* 0x0000001b3a087220 */ /* 0x000fe20000410000 */
[----:B------:R-:W-:Y:S01]  /*e3a0*/  FFMA.FTZ R24, R18, R24, -R11 ;  /* 0x0000001812187223 */ /* 0x000fe2000001080b */
[----:B------:R-:W-:Y:S01]  /*e3b0*/  FMUL.FTZ R11, R59, R45 ;  /* 0x0000002d3b0b7220 */ /* 0x000fe20000410000 */
[----:B------:R-:W-:Y:S01]  /*e3c0*/  ISETP.GE.U32.AND P0, PT, R10, R3, PT ;  /* 0x000000030a00720c */ /* 0x000fe20003f06070 */
[-C--:B------:R-:W-:Y:S01]  /*e3d0*/  FMUL.FTZ R58, R58, R26.reuse ;  /* 0x0000001a3a3a7220 */ /* 0x080fe20000410000 */
[----:B------:R-:W-:Y:S01]  /*e3e0*/  FFMA.FTZ R26, R19, R26, -R8 ;  /* 0x0000001a131a7223 */ /* 0x000fe20000010808 */
[-C--:B------:R-:W-:Y:S01]  /*e3f0*/  FMUL.FTZ R8, R59, R44.reuse ;  /* 0x0000002c3b087220 */ /* 0x080fe20000410000 */
[----:B------:R-:W-:Y:S01]  /*e400*/  FFMA.FTZ R44, R48, R44, -R11 ;  /* 0x0000002c302c7223 */ /* 0x000fe2000001080b */
[----:B------:R-:W-:Y:S01]  /*e410*/  FFMA.FTZ R4, R18, R25, R4 ;  /* 0x0000001912047223 */ /* 0x000fe20000010004 */
        /* <DEDUP_REMOVED lines=12> */
[----:B------:R-:W-:Y:S01]  /*e4e0*/  IADD3 R10, R10, R0, RZ ;  /* 0x000000000a0a7210 */ /* 0x000fe20007ffe0ff */
[C---:B------:R-:W-:Y:S01]  /*e4f0*/  FMUL.FTZ R11, R61.reuse, R29 ;  /* 0x0000001d3d0b7220 */ /* 0x040fe20000410000 */
[----:B------:R-:W-:Y:S01]  /*e500*/  FMUL.FTZ R8, R62, R31 ;  /* 0x0000001f3e087220 */ /* 0x000fe20000410000 */
[----:B------:R-:W-:Y:S01]  /*e510*/  FMUL.FTZ R0, R61, R28 ;  /* 0x0000001c3d007220 */ /* 0x000fe20000410000 */
[----:B------:R-:W-:Y:S01]  /*e520*/  ISETP.GE.U32.AND P0, PT, R10, R3, PT ;  /* 0x000000030a00720c */ /* 0x000fe20003f06070 */
[----:B------:R-:W-:Y:S01]  /*e530*/  FMUL.FTZ R62, R62, R30 ;  /* 0x0000001e3e3e7220 */ /* 0x000fe20000410000 */
[----:B------:R-:W-:Y:S01]  /*e540*/  FFMA.FTZ R28, R50, R28, -R11 ;  /* 0x0000001c321c7223 */ /* 0x000fe2000001080b */
[----:B------:R-:W-:Y:S01]  /*e550*/  FFMA.FTZ R30, R51, R30, -R8 ;  /* 0x0000001e331e7223 */ /* 0x000fe20000010808 */
[C---:B------:R-:W-:Y:S01]  /*e560*/  FMUL.FTZ R11, R63.reuse, R33 ;  /* 0x000000213f0b7220 */ /* 0x040fe20000410000 */
[----:B------:R-:W-:Y:S01]  /*e570*/  FMUL.FTZ R8, R64, R35 ;  /* 0x0000002340087220 */ /* 0x000fe20000410000 */
[----:B------:R-:W-:Y:S01]  /*e580*/  FFMA.FTZ R61, R50, R29, R0 ;  /* 0x0000001d323d7223 */ /* 0x000fe20000010000 */
        /* <DEDUP_REMOVED lines=25> */
[C---:B------:R-:W-:Y:S01]  /*e720*/  FMUL.FTZ R11, R67.reuse, R41 ;  /* 0x00000029430b7220 */ /* 0x040fe20000410000 */
[----:B------:R-:W-:Y:S01]  /*e730*/  FMUL.FTZ R8, R68, R43 ;  /* 0x0000002b44087220 */ /* 0x000fe20000410000 */
[----:B------:R-:W-:Y:S01]  /*e740*/  FFMA.FTZ R65, R54, R37, R0 ;  /* 0x0000002536417223 */ /* 0x000fe20000010000 */
[----:B------:R-:W-:Y:S01]  /*e750*/  FMUL.FTZ R68, R68, R42 ;  /* 0x0000002a44447220 */ /* 0x000fe20000410000 */
[----:B------:R-:W-:Y:S01]  /*e760*/  FFMA.FTZ R3, R54, R36, -R3 ;  /* 0x0000002436037223 */ /* 0x000fe20000010803 */
[-C--:B------:R-:W-:Y:S01]  /*e770*/  FMUL.FTZ R0, R67, R40.reuse ;  /* 0x0000002843007220 */ /* 0x080fe20000410000 */
        /* <DEDUP_REMOVED lines=21> */
.L_x_2470:
[----:B------:R-:W-:Y:S05]  /*e8d0*/  BSYNC B0 ;  /* 0x0000000000007941 */ /* 0x000fea0003800000 */
.L_x_2469:
[C---:B------:R-:W-:Y:S01]  /*e8e0*/  FMUL.FTZ R3, R9.reuse, R4 ;  /* 0x0000000409037220 */ /* 0x040fe20000410000 */
[----:B------:R-:W-:Y:S01]  /*e8f0*/  FMUL.FTZ R9, R9, R18 ;  /* 0x0000001209097220 */ /* 0x000fe20000410000 */
[C---:B------:R-:W-:Y:S01]  /*e900*/  FMUL.FTZ R0, R7.reuse, R58 ;  /* 0x0000003a07007220 */ /* 0x040fe20000410000 */
[----:B------:R-:W-:Y:S01]  /*e910*/  FMUL.FTZ R7, R7, R19 ;  /* 0x0000001307077220 */ /* 0x000fe20000410000 */
[----:B0-----:R-:W-:Y:S01]  /*e920*/  FMUL.FTZ R11, R6, R59 ;  /* 0x0000003b060b7220 */ /* 0x001fe20000410000 */
[C---:B------:R-:W-:Y:S01]  /*e930*/  FFMA.FTZ R9, R8.reuse, R4, R9 ;  /* 0x0000000408097223 */ /* 0x040fe20000010009 */
[----:B------:R-:W-:Y:S01]  /*e940*/  FFMA.FTZ R3, R8, R18, -R3 ;  /* 0x0000001208037223 */ /* 0x000fe20000010803 */
[----:B------:R-:W-:Y:S01]  /*e950*/  FFMA.FTZ R7, R71, R58, R7 ;  /* 0x0000003a47077223 */ /* 0x000fe20000010007 */
[----:B------:R-:W-:Y:S01]  /*e960*/  FMUL.FTZ R6, R6, R48 ;  /* 0x0000003006067220 */ /* 0x000fe20000410000 */
[C---:B------:R-:W-:Y:S01]  /*e970*/  FMUL.FTZ R4, R9.reuse, R61 ;  /* 0x0000003d09047220 */ /* 0x040fe20000410000 */
[----:B------:R-:W-:Y:S01]  /*e980*/  FMUL.FTZ R8, R9, R50 ;  /* 0x0000003209087220 */ /* 0x000fe20000410000 */
[----:B------:R-:W-:Y:S01]  /*e990*/  FMUL.FTZ R9, R7, R62 ;  /* 0x0000003e07097220 */ /* 0x000fe20000410000 */
[----:B------:R-:W-:Y:S01]  /*e9a0*/  FFMA.FTZ R0, R71, R19, -R0 ;  /* 0x0000001347007223 */ /* 0x000fe20000010800 */
[----:B------:R-:W-:Y:S01]  /*e9b0*/  FMUL.FTZ R7, R7, R51 ;  /* 0x0000003307077220 */ /* 0x000fe20000410000 */
[C---:B-----5:R-:W-:Y:S01]  /*e9c0*/  FMUL.FTZ R13, R5.reuse, R60 ;  /* 0x0000003c050d7220 */ /* 0x060fe20000410000 */
[----:B------:R-:W-:Y:S01]  /*e9d0*/  FFMA.FTZ R6, R70, R59, R6 ;  /* 0x0000003b46067223 */ /* 0x000fe20000010006 */
[----:B------:R-:W-:Y:S01]  /*e9e0*/  FMUL.FTZ R5, R5, R49 ;  /* 0x0000003105057220 */ /* 0x000fe20000410000 */
[C---:B------:R-:W-:Y:S01]  /*e9f0*/  FFMA.FTZ R9, R0.reuse, R51, -R9 ;  /* 0x0000003300097223 */ /* 0x040fe20000010809 */
[----:B------:R-:W-:Y:S01]  /*ea00*/  FFMA.FTZ R7, R0, R62, R7 ;  /* 0x0000003e00077223 */ /* 0x000fe20000010007 */
[----:B------:R-:W-:Y:S01]  /*ea10*/  FMUL.FTZ R0, R6, R63 ;  /* 0x0000003f06007220 */ /* 0x000fe20000410000 */
[----:B------:R-:W-:Y:S01]  /*ea20*/  FFMA.FTZ R11, R70, R48, -R11 ;  /* 0x00000030460b7223 */ /* 0x000fe2000001080b */
[----:B------:R-:W-:Y:S01]  /*ea30*/  FFMA.FTZ R5, R16, R60, R5 ;  /* 0x0000003c10057223 */ /* 0x000fe20000010005 */
[----:B------:R-:W-:Y:S01]  /*ea40*/  FMUL.FTZ R6, R6, R52 ;  /* 0x0000003406067220 */ /* 0x000fe20000410000 */
[----:B------:R-:W-:Y:S01]  /*ea50*/  FFMA.FTZ R13, R16, R49, -R13 ;  /* 0x00000031100d7223 */ /* 0x000fe2000001080d */
[----:B------:R-:W-:Y:S01]  /*ea60*/  FFMA.FTZ R4, R3, R50, -R4 ;  /* 0x0000003203047223 */ /* 0x000fe20000010804 */
[----:B------:R-:W-:Y:S01]  /*ea70*/  FMUL.FTZ R12, R5, R53 ;  /* 0x00000035050c7220 */ /* 0x000fe20000410000 */
[----:B------:R-:W-:Y:S01]  /*ea80*/  FFMA.FTZ R6, R11, R63, R6 ;  /* 0x0000003f0b067223 */ /* 0x000fe20000010006 */
[----:B------:R-:W-:Y:S01]  /*ea90*/  FFMA.FTZ R8, R3, R61, R8 ;  /* 0x0000003d03087223 */ /* 0x000fe20000010008 */
[----:B------:R-:W-:Y:S01]  /*eaa0*/  FFMA.FTZ R0, R11, R52, -R0 ;  /* 0x000000340b007223 */ /* 0x000fe20000010800 */
[----:B------:R-:W-:Y:S01]  /*eab0*/  FFMA.FTZ R12, R13, R64, R12 ;  /* 0x000000400d0c7223 */ /* 0x000fe2000001000c */
[C---:B------:R-:W-:Y:S01]  /*eac0*/  FMUL.FTZ R25, R6.reuse, R56 ;  /* 0x0000003806197220 */ /* 0x040fe20000410000 */
[----:B------:R-:W-:Y:S01]  /*ead0*/  FMUL.FTZ R3, R6, R67 ;  /* 0x0000004306037220 */ /* 0x000fe20000410000 */
[----:B------:R-:W-:Y:S01]  /*eae0*/  FMUL.FTZ R10, R5, R64 ;  /* 0x00000040050a7220 */ /* 0x000fe20000410000 */
[----:B------:R-:W-:Y:S01]  /*eaf0*/  FMUL.FTZ R27, R12, R57 ;  /* 0x000000390c1b7220 */ /* 0x000fe20000410000 */
[C---:B------:R-:W-:Y:S01]  /*eb00*/  FFMA.FTZ R25, R0.reuse, R67, R25 ;  /* 0x0000004300197223 */ /* 0x040fe20000010019 */
[----:B------:R-:W-:Y:S01]  /*eb10*/  FFMA.FTZ R28, R0, R56, -R3 ;  /* 0x00000038001c7223 */ /* 0x000fe20000010803 */
[----:B------:R-:W-:Y:S01]  /*eb20*/  FFMA.FTZ R10, R13, R53, -R10 ;  /* 0x000000350d0a7223 */ /* 0x000fe2000001080a */
[----:B------:R-:W-:Y:S01]  /*eb30*/  FMUL.FTZ R12, R12, R68 ;  /* 0x000000440c0c7220 */ /* 0x000fe20000410000 */
        /* <DEDUP_REMOVED lines=8> */
[C---:B------:R-:W-:Y:S01]  /*ebc0*/  FFMA.FTZ R65, R4.reuse, R65, R5 ;  /* 0x0000004104417223 */ /* 0x040fe20000010005 */
[----:B------:R-:W-:-:S07]  /*ebd0*/  FFMA.FTZ R32, R4, R54, -R3 ;  /* 0x0000003604207223 */ /* 0x000fce0000010803 */
.L_x_2421:
[----:B------:R-:W-:Y:S05]  /*ebe0*/  BSYNC B6 ;  /* 0x0000000000067941 */ /* 0x000fea0003800000 */
.L_x_2420:
[----:B------:R-:W-:Y:S02]  /*ebf0*/  ULDC UR4, c[0x0][0x23c] ;  /* 0x00008f0000047ab9 */ /* 0x000fe40000000800 */
[----:B------:R-:W-:-:S13]  /*ec00*/  ISETP.NE.AND P0, PT, RZ, UR4, PT ;  /* 0x00000004ff007c0c */ /* 0x000fda000bf05270 */
[----:B------:R-:W-:Y:S05]  /*ec10*/  @!P0 BRA `(.L_x_2471) ;  /* 0x0000000000dc8947 */ /* 0x000fea0003800000 */
[----:B------:R-:W2:Y:S01]  /*ec20*/  S2R R4, SR_CgaCtaId ;  /* 0x0000000000047919 */ /* 0x000ea20000008800 */
[----:B------:R-:W3:Y:S01]  /*ec30*/  LDC R20, c[0x0][RZ] ;  /* 0x00000000ff147b82 */ /* 0x000ee20000000800 */
[----:B------:R-:W-:Y:S01]  /*ec40*/  MOV R0, 0x400 ;  /* 0x0000040000007802 */ /* 0x000fe20000000f00 */
[----:B------:R-:W-:Y:S01]  /*ec50*/  IMAD.MOV.U32 R29, RZ, RZ, R25 ;  /* 0x000000ffff1d7224 */ /* 0x000fe200078e0019 */
[----:B------:R-:W-:Y:S02]  /*ec60*/  MOV R33, R65 ;  /* 0x0000004100217202 */ /* 0x000fe40000000f00 */
[----:B------:R-:W-:Y:S02]  /*ec70*/  IADD3 R3, R0, 0x10, RZ ;  /* 0x0000001000037810 */ /* 0x000fe40007ffe0ff */
[----:B------:R-:W-:Y:S01]  /*ec80*/  MOV R35, R67 ;  /* 0x0000004300237202 */ /* 0x000fe20000000f00 */
[----:B------:R-:W4:Y:S01]  /*ec90*/  LDC R19, c[0x0][0x4] ;  /* 0x00000100ff137b82 */ /* 0x000f220000000800 */
[----:B------:R-:W-:Y:S01]  /*eca0*/  MOV R31, R27 ;  /* 0x0000001b001f7202 */ /* 0x000fe20000000f00 */
[----:B---3--:R-:W-:Y:S01]  /*ecb0*/  IMAD R0, R2, R20, R17 ;  /* 0x0000001402007224 */ /* 0x008fe200078e0211 */
[----:B--2---:R-:W-:-:S02]  /*ecc0*/  LEA R3, R4, R3, 0x18 ;  /* 0x0000000304037211 */ /* 0x004fc400078ec0ff */
[----:B----4-:R-:W-:Y:S02]  /*ecd0*/  SHF.R.U32.HI R4, RZ, 0x1, R19 ;  /* 0x00000001ff047819 */ /* 0x010fe40000011613 */
[----:B------:R-:W-:Y:S02]  /*ece0*/  LEA R0, R0, R3, 0x5 ;  /* 0x0000000300007211 */ /* 0x000fe400078e28ff */
[----:B------:R-:W-:-:S03]  /*ecf0*/  ISETP.NE.AND P0, PT, R4, RZ, PT ;  /* 0x000000ff0400720c */ /* 0x000fc60003f05270 */
[----:B------:R2:W-:Y:S04]  /*ed00*/  STS.128 [R0], R32 ;  /* 0x0000002000007388 */ /* 0x0005e80000000c00 */
[----:B------:R2:W-:Y:S06]  /*ed10*/  STS.128 [R0+0x10], R28 ;  /* 0x0000101c00007388 */ /* 0x0005ec0000000c00 */
[----:B------:R-:W-:Y:S05]  /*ed20*/  @!P0 BRA `(.L_x_2471) ;  /* 0x0000000000988947 */ /* 0x000fea0003800000 */
.L_x_2474:
        /* <DEDUP_REMOVED lines=8> */
[----:B---3--:R-:W-:Y:S05]  /*edb0*/  @P0 BRA `(.L_x_2473) ;  /* 0x0000000000680947 */ /* 0x008fea0003800000 */
[----:B------:R-:W-:-:S05]  /*edc0*/  IMAD R4, R6, R20, R17 ;  /* 0x0000001406047224 */ /* 0x000fca00078e0211 */
[----:B------:R-:W-:-:S05]  /*edd0*/  LEA R4, R4, R3, 0x5 ;  /* 0x0000000304047211 */ /* 0x000fca00078e28ff */
[----:B------:R-:W3:Y:S04]  /*ede0*/  LDS.128 R8, [R4] ;  /* 0x0000000004087984 */ /* 0x000ee80000000c00 */
[----:B------:R-:W4:Y:S01]  /*edf0*/  LDS.128 R12, [R4+0x10] ;  /* 0x00001000040c7984 */ /* 0x000f220000000c00 */
[C---:B---3--:R-:W-:Y:S01]  /*ee00*/  FMUL.FTZ R5, R65.reuse, R9 ;  /* 0x0000000941057220 */ /* 0x048fe20000410000 */
[----:B------:R-:W-:Y:S01]  /*ee10*/  FMUL.FTZ R6, R65, R8 ;  /* 0x0000000841067220 */ /* 0x000fe20000410000 */
[C---:B------:R-:W-:Y:S01]  /*ee20*/  FMUL.FTZ R7, R67.reuse, R11 ;  /* 0x0000000b43077220 */ /* 0x040fe20000410000 */
[----:B------:R-:W-:Y:S01]  /*ee30*/  FMUL.FTZ R16, R67, R10 ;  /* 0x0000000a43107220 */ /* 0x000fe20000410000 */
[C---:B------:R-:W-:Y:S01]  /*ee40*/  FFMA.FTZ R64, R32.reuse, R8, -R5 ;  /* 0x0000000820407223 */ /* 0x040fe20000010805 */
[----:B------:R-:W-:Y:S01]  /*ee50*/  FFMA.FTZ R65, R32, R9, R6 ;  /* 0x0000000920417223 */ /* 0x000fe20000010006 */
[C---:B------:R-:W-:Y:S01]  /*ee60*/  FFMA.FTZ R66, R34.reuse, R10, -R7 ;  /* 0x0000000a22427223 */ /* 0x040fe20000010807 */
[C---:B----4-:R-:W-:Y:S01]  /*ee70*/  FMUL.FTZ R5, R25.reuse, R13 ;  /* 0x0000000d19057220 */ /* 0x050fe20000410000 */
[----:B------:R-:W-:Y:S01]  /*ee80*/  FMUL.FTZ R6, R25, R12 ;  /* 0x0000000c19067220 */ /* 0x000fe20000410000 */
[C---:B------:R-:W-:Y:S01]  /*ee90*/  FMUL.FTZ R7, R27.reuse, R15 ;  /* 0x0000000f1b077220 */ /* 0x040fe20000410000 */
[----:B------:R-:W-:Y:S01]  /*eea0*/  FMUL.FTZ R4, R27, R14 ;  /* 0x0000000e1b047220 */ /* 0x000fe20000410000 */
[----:B------:R-:W-:Y:S01]  /*eeb0*/  FFMA.FTZ R67, R34, R11, R16 ;  /* 0x0000000b22437223 */ /* 0x000fe20000010010 */
[C---:B------:R-:W-:Y:S01]  /*eec0*/  FFMA.FTZ R24, R28.reuse, R12, -R5 ;  /* 0x0000000c1c187223 */ /* 0x040fe20000010805 */
[----:B------:R-:W-:Y:S01]  /*eed0*/  FFMA.FTZ R25, R28, R13, R6 ;  /* 0x0000000d1c197223 */ /* 0x000fe20000010006 */
[C---:B------:R-:W-:Y:S01]  /*eee0*/  FFMA.FTZ R26, R30.reuse, R14, -R7 ;  /* 0x0000000e1e1a7223 */ /* 0x040fe20000010807 */
[----:B------:R-:W-:Y:S01]  /*eef0*/  FFMA.FTZ R27, R30, R15, R4 ;  /* 0x0000000f1e1b7223 */ /* 0x000fe20000010004 */
[----:B------:R3:W-:Y:S01]  /*ef00*/  STS.128 [R0], R64 ;  /* 0x0000004000007388 */ /* 0x0007e20000000c00 */
[----:B--2---:R-:W-:Y:S01]  /*ef10*/  IMAD.MOV.U32 R32, RZ, RZ, R64 ;  /* 0x000000ffff207224 */ /* 0x004fe200078e0040 */
[----:B------:R-:W-:-:S02]  /*ef20*/  MOV R34, R66 ;  /* 0x0000004200227202 */ /* 0x000fc40000000f00 */
[----:B------:R3:W-:Y:S01]  /*ef30*/  STS.128 [R0+0x10], R24 ;  /* 0x0000101800007388 */ /* 0x0007e20000000c00 */
[----:B------:R-:W-:Y:S02]  /*ef40*/  MOV R28, R24 ;  /* 0x00000018001c7202 */ /* 0x000fe40000000f00 */
[----:B------:R-:W-:-:S07]  /*ef50*/  MOV R30, R26 ;  /* 0x0000001a001e7202 */ /* 0x000fce0000000f00 */
.L_x_2473:
[----:B------:R-:W-:Y:S05]  /*ef60*/  BSYNC B0 ;  /* 0x0000000000007941 */ /* 0x000fea0003800000 */
.L_x_2472:
[----:B------:R-:W-:Y:S01]  /*ef70*/  MOV R4, R18 ;  /* 0x0000001200047202 */ /* 0x000fe20000000f00 */
[----:B------:R-:W-:Y:S06]  /*ef80*/  @P1 BRA `(.L_x_2474) ;  /* 0xfffffffc00681947 */ /* 0x000fec000383ffff */
.L_x_2471:
[----:B------:R-:W-:Y:S02]  /*ef90*/  ULDC UR4, c[0x0][0x238] ;  /* 0x00008e0000047ab9 */ /* 0x000fe40000000800 */
[----:B------:R-:W-:-:S13]  /*efa0*/  ISETP.NE.AND P0, PT, RZ, UR4, PT ;  /* 0x00000004ff007c0c */ /* 0x000fda000bf05270 */
[----:B------:R-:W-:Y:S05]  /*efb0*/  @!P0 BRA `(.L_x_2475) ;  /* 0x0000000400888947 */ /* 0x000fea0003800000 */
[----:B------:R-:W4:Y:S02]  /*efc0*/  LDC R19, c[0x0][RZ] ;  /* 0x00000000ff137b82 */ /* 0x000f240000000800 */
[----:B----4-:R-:W-:Y:S01]  /*efd0*/  ISETP.GT.AND P0, PT, R19, 0x20, PT ;  /* 0x000000201300780c */ /* 0x010fe20003f04270 */
[----:B--23--:R-:W-:-:S12]  /*efe0*/  IMAD.MOV.U32 R0, RZ, RZ, R19 ;  /* 0x000000ffff007224 */ /* 0x00cfd800078e0013 */
[----:B------:R-:W-:Y:S05]  /*eff0*/  @!P0 BRA `(.L_x_2476) ;  /* 0x0000000000d88947 */ /* 0x000fea0003800000 */
[----:B------:R-:W2:Y:S01]  /*f000*/  S2UR UR5, SR_CgaCtaId ;  /* 0x00000000000579c3 */ /* 0x000ea20000008800 */
[----:B------:R-:W-:Y:S01]  /*f010*/  UMOV UR4, 0x400 ;  /* 0x0000040000047882 */ /* 0x000fe20000000000 */
[----:B------:R-:W-:Y:S01]  /*f020*/  IMAD R0, R2, R19, R17 ;  /* 0x0000001302007224 */ /* 0x000fe200078e0211 */
[----:B------:R-:W-:Y:S01]  /*f030*/  UIADD3 UR4, UR4, 0x10, URZ ;  /* 0x0000001004047890 */ /* 0x000fe2000fffe03f */
[----:B------:R-:W-:Y:S02]  /*f040*/  MOV R33, R65 ;  /* 0x0000004100217202 */ /* 0x000fe40000000f00 */
[----:B------:R-:W-:Y:S02]  /*f050*/  MOV R35, R67 ;  /* 0x0000004300237202 */ /* 0x000fe40000000f00 */
[----:B------:R-:W-:Y:S02]  /*f060*/  MOV R24, R28 ;  /* 0x0000001c00187202 */ /* 0x000fe40000000f00 */
[----:B------:R-:W-:Y:S01]  /*f070*/  MOV R26, R30 ;  /* 0x0000001e001a7202 */ /* 0x000fe20000000f00 */
[----:B--2---:R-:W-:-:S06]  /*f080*/  ULEA UR4, UR5, UR4, 0x18 ;  /* 0x0000000405047291 */ /* 0x004fcc000f8ec03f */
[----:B------:R-:W-:Y:S02]  /*f090*/  LEA R3, R0, UR4, 0x5 ;  /* 0x0000000400037c11 */ /* 0x000fe4000f8e28ff */
[----:B------:R-:W-:-:S03]  /*f0a0*/  LEA.HI R0, R19, R19, RZ, 0x1 ;  /* 0x0000001313007211 */ /* 0x000fc600078f08ff */
[----:B------:R2:W-:Y:S01]  /*f0b0*/  STS.128 [R3], R32 ;  /* 0x0000002003007388 */ /* 0x0005e20000000c00 */
[----:B------:R-:W-:Y:S01]  /*f0c0*/  SHF.R.S32.HI R4, RZ, 0x1, R0 ;  /* 0x00000001ff047819 */ /* 0x000fe20000011400 */
[----:B------:R-:W-:Y:S02]  /*f0d0*/  IMAD.MOV.U32 R0, RZ, RZ, 0x20 ;  /* 0x00000020ff007424 */ /* 0x000fe400078e00ff */
[----:B------:R2:W-:Y:S01]  /*f0e0*/  STS.128 [R3+0x10], R24 ;  /* 0x0000101803007388 */ /* 0x0005e20000000c00 */
[----:B------:R-:W-:-:S13]  /*f0f0*/  ISETP.GE.AND P0, PT, R4, 0x20, PT ;  /* 0x000000200400780c */ /* 0x000fda0003f06270 */
[----:B------:R-:W-:Y:S05]  /*f100*/  @!P0 BRA `(.L_x_2476) ;  /* 0x0000000000948947 */ /* 0x000fea0003800000 */
.L_x_2479:
[----:B------:R-:W-:Y:S01]  /*f110*/  IADD3 R0, R17, R4, RZ ;  /* 0x0000000411007210 */ /* 0x000fe20007ffe0ff */
[----:B------:R-:W-:Y:S05]  /*f120*/  WARPSYNC.ALL ;  /* 0x0000000000007948 */ /* 0x000fea0003800000 */
[----:B------:R-:W-:Y:S01]  /*f130*/  BAR.SYNC.DEFER_BLOCKING 0x0 ;  /* 0x0000000000007b1d */ /* 0x000fe20000010000 */
[----:B------:R-:W-:-:S04]  /*f140*/  ISETP.GE.U32.AND P0, PT, R0, R19, PT ;  /* 0x000000130000720c */ /* 0x000fc80003f06070 */
[----:B------:R-:W-:Y:S01]  /*f150*/  ISETP.GE.U32.OR P0, PT, R17, R4, P0 ;  /* 0x000000041100720c */ /* 0x000fe20000706470 */
[----:B------:R-:W-:-:S12]  /*f160*/  BSSY B0, `(.L_x_2477) ;  /* 0x000001b000007945 */ /* 0x000fd80003800000 */
[----:B---3--:R-:W-:Y:S05]  /*f170*/  @P0 BRA `(.L_x_2478) ;  /* 0x0000000000640947 */ /* 0x008fea0003800000 */
        /* <DEDUP_REMOVED lines=15> */
[C---:B--2---:R-:W-:Y:S01]  /*f270*/  FFMA.FTZ R24, R28.reuse, R12, -R5 ;  /* 0x0000000c1c187223 */ /* 0x044fe20000010805 */
[----:B------:R-:W-:Y:S01]  /*f280*/  FFMA.FTZ R25, R28, R13, R6 ;  /* 0x0000000d1c197223 */ /* 0x000fe20000010006 */
[C---:B------:R-:W-:Y:S01]  /*f290*/  FFMA.FTZ R27, R30.reuse, R15, R9 ;  /* 0x0000000f1e1b7223 */ /* 0x040fe20000010009 */
[----:B------:R-:W-:Y:S01]  /*f2a0*/  FFMA.FTZ R26, R30, R14, -R7 ;  /* 0x0000000e1e1a7223 */ /* 0x000fe20000010807 */
[----:B------:R3:W-:Y:S01]  /*f2b0*/  STS.128 [R3], R64 ;  /* 0x0000004003007388 */ /* 0x0007e20000000c00 */
[----:B------:R-:W-:Y:S01]  /*f2c0*/  MOV R32, R64 ;  /* 0x0000004000207202 */ /* 0x000fe20000000f00 */
[----:B------:R-:W-:Y:S01]  /*f2d0*/  IMAD.MOV.U32 R28, RZ, RZ, R24 ;  /* 0x000000ffff1c7224 */ /* 0x000fe200078e0018 */
[----:B------:R-:W-:Y:S01]  /*f2e0*/  MOV R34, R66 ;  /* 0x0000004200227202 */ /* 0x000fe20000000f00 */
[----:B------:R3:W-:Y:S01]  /*f2f0*/  STS.128 [R3+0x10], R24 ;  /* 0x0000101803007388 */ /* 0x0007e20000000c00 */
[----:B------:R-:W-:-:S07]  /*f300*/  MOV R30, R26 ;  /* 0x0000001a001e7202 */ /* 0x000fce0000000f00 */
.L_x_2478:
[----:B------:R-:W-:Y:S05]  /*f310*/  BSYNC B0 ;  /* 0x0000000000007941 */ /* 0x000fea0003800000 */
.L_x_2477:
[----:B------:R-:W-:-:S04]  /*f320*/  SHF.R.S32.HI R4, RZ, 0x1, R4 ;  /* 0x00000001ff047819 */ /* 0x000fc80000011404 */
[----:B------:R-:W-:-:S13]  /*f330*/  ISETP.GE.AND P0, PT, R4, 0x20, PT ;  /* 0x000000200400780c */ /* 0x000fda0003f06270 */
[----:B------:R-:W-:Y:S05]  /*f340*/  @P0 BRA `(.L_x_2479) ;  /* 0xfffffffc00700947 */ /* 0x000fea000383ffff */
[----:B------:R-:W-:-:S11]  /*f350*/  HFMA2.MMA R0, -RZ, RZ, 0, 1.9073486328125e-06 ;  /* 0x00000020ff007435 */ /* 0x000fd600000001ff */
.L_x_2476:
[----:B------:R-:W-:Y:S01]  /*f360*/  ISETP.GE.AND P0, PT, R0, 0x2, PT ;  /* 0x000000020000780c */ /* 0x000fe20003f06270 */
[----:B------:R-:W-:Y:S05]  /*f370*/  WARPSYNC.ALL ;  /* 0x0000000000007948 */ /* 0x000fea0003800000 */
[----:B------:R-:W-:Y:S07]  /*f380*/  BAR.SYNC.DEFER_BLOCKING 0x0 ;  /* 0x0000000000007b1d */ /* 0x000fee0000010000 */
[----:B------:R-:W-:Y:S05]  /*f390*/  @!P0 BRA `(.L_x_2475) ;  /* 0x0000000000908947 */ /* 0x000fea0003800000 */
[----:B------:R-:W-:-:S07]  /*f3a0*/  MOV R4, 0x1 ;  /* 0x0000000100047802 */ /* 0x000fce0000000f00 */
.L_x_2480:
[----:B------:R-:W4:Y:S04]  /*f3b0*/  SHFL.DOWN PT, R9, R67, R4, 0x1f ;  /* 0x08001f0443097589 */ /* 0x000f2800000e0000 */
[----:B------:R-:W5:Y:S04]  /*f3c0*/  SHFL.DOWN PT, R13, R25, R4, 0x1f ;  /* 0x08001f04190d7589 */ /* 0x000f6800000e0000 */
[----:B------:R-:W0:Y:S04]  /*f3d0*/  SHFL.DOWN PT, R18, R27, R4, 0x1f ;  /* 0x08001f041b127589 */ /* 0x000e2800000e0000 */
[----:B------:R-:W1:Y:S04]  /*f3e0*/  SHFL.DOWN PT, R5, R65, R4, 0x1f ;  /* 0x08001f0441057589 */ /* 0x000e6800000e0000 */
[----:B--23--:R-:W2:Y:S04]  /*f3f0*/  SHFL.DOWN PT, R3, R32, R4, 0x1f ;  /* 0x08001f0420037589 */ /* 0x00cea800000e0000 */
[----:B------:R-:W3:Y:S04]  /*f400*/  SHFL.DOWN PT, R7, R34, R4, 0x1f ;  /* 0x08001f0422077589 */ /* 0x000ee800000e0000 */
[----:B------:R-:W3:Y:S01]  /*f410*/  SHFL.DOWN PT, R11, R28, R4, 0x1f ;  /* 0x08001f041c0b7589 */ /* 0x000ee200000e0000 */
[----:B----4-:R-:W-:-:S03]  /*f420*/  FMUL.FTZ R10, R9, R67 ;  /* 0x00000043090a7220 */ /* 0x010fc60000410000 */
[----:B------:R4:W3:Y:S01]  /*f430*/  SHFL.DOWN PT, R15, R30, R4, 0x1f ;  /* 0x08001f041e0f7589 */ /* 0x0008e200000e0000 */
[----:B-----5:R-:W-:Y:S01]  /*f440*/  FMUL.FTZ R14, R13, R25 ;  /* 0x000000190d0e7220 */ /* 0x020fe20000410000 */
[----:B0-----:R-:W-:Y:S01]  /*f450*/  FMUL.FTZ R20, R18, R27 ;  /* 0x0000001b12147220 */ /* 0x001fe20000410000 */
[-C--:B-1----:R-:W-:Y:S01]  /*f460*/  FMUL.FTZ R6, R5, R65.reuse ;  /* 0x0000004105067220 */ /* 0x082fe20000410000 */
[----:B----4-:R-:W-:Y:S01]  /*f470*/  SHF.L.U32 R4, R4, 0x1, RZ ;  /* 0x0000000104047819 */ /* 0x010fe200000006ff */
[C---:B--2---:R-:W-:Y:S02]  /*f480*/  FMUL.FTZ R8, R3.reuse, R65 ;  /* 0x0000004103087220 */ /* 0x044fe40000410000 */
[----:B------:R-:W-:Y:S01]  /*f490*/  FFMA.FTZ R6, R3, R32, -R6 ;  /* 0x0000002003067223 */ /* 0x000fe20000010806 */
[----:B------:R-:W-:Y:S01]  /*f4a0*/  ISETP.GE.AND P0, PT, R4, R0, PT ;  /* 0x000000000400720c */ /* 0x000fe20003f06270 */
[C---:B---3--:R-:W-:Y:S01]  /*f4b0*/  FMUL.FTZ R12, R7.reuse, R67 ;  /* 0x00000043070c7220 */ /* 0x048fe20000410000 */
[----:B------:R-:W-:Y:S01]  /*f4c0*/  FFMA.FTZ R10, R7, R34, -R10 ;  /* 0x00000022070a7223 */ /* 0x000fe2000001080a */
[----:B------:R-:W-:Y:S01]  /*f4d0*/  FFMA.FTZ R65, R5, R32, R8 ;  /* 0x0000002005417223 */ /* 0x000fe20000010008 */
[----:B------:R-:W-:-:S02]  /*f4e0*/  IMAD.MOV.U32 R32, RZ, RZ, R6 ;  /* 0x000000ffff207224 */ /* 0x000fc400078e0006 */
[C---:B------:R-:W-:Y:S01]  /*f4f0*/  FMUL.FTZ R16, R11.reuse, R25 ;  /* 0x000000190b107220 */ /* 0x040fe20000410000 */
[----:B------:R-:W-:Y:S01]  /*f500*/  FFMA.FTZ R14, R11, R28, -R14 ;  /* 0x0000001c0b0e7223 */ /* 0x000fe2000001080e */
[----:B------:R-:W-:Y:S01]  /*f510*/  FFMA.FTZ R67, R9, R34, R12 ;  /* 0x0000002209437223 */ /* 0x000fe2000001000c */
[----:B------:R-:W-:Y:S01]  /*f520*/  MOV R34, R10 ;  /* 0x0000000a00227202 */ /* 0x000fe20000000f00 */
[C---:B------:R-:W-:Y:S01]  /*f530*/  FMUL.FTZ R19, R15.reuse, R27 ;  /* 0x0000001b0f137220 */ /* 0x040fe20000410000 */
[----:B------:R-:W-:Y:S01]  /*f540*/  FFMA.FTZ R20, R15, R30, -R20 ;  /* 0x0000001e0f147223 */ /* 0x000fe20000010814 */
[----:B------:R-:W-:Y:S01]  /*f550*/  FFMA.FTZ R25, R13, R28, R16 ;  /* 0x0000001c0d197223 */ /* 0x000fe20000010010 */
[----:B------:R-:W-:Y:S01]  /*f560*/  MOV R28, R14 ;  /* 0x0000000e001c7202 */ /* 0x000fe20000000f00 */
[----:B------:R-:W-:Y:S02]  /*f570*/  FFMA.FTZ R27, R18, R30, R19 ;  /* 0x0000001e121b7223 */ /* 0x000fe40000010013 */
[----:B------:R-:W-:Y:S01]  /*f580*/  MOV R30, R20 ;  /* 0x00000014001e7202 */ /* 0x000fe20000000f00 */
[----:B------:R-:W-:Y:S06]  /*f590*/  @!P0 BRA `(.L_x_2480) ;  /* 0xfffffffc00848947 */ /* 0x000fec000383ffff */
[----:B------:R-:W-:Y:S01]  /*f5a0*/  MOV R32, R6 ;  /* 0x0000000600207202 */ /* 0x000fe20000000f00 */
[----:B------:R-:W-:Y:S01]  /*f5b0*/  IMAD.MOV.U32 R34, RZ, RZ, R10 ;  /* 0x000000ffff227224 */ /* 0x000fe200078e000a */
[----:B------:R-:W-:Y:S02]  /*f5c0*/  MOV R28, R14 ;  /* 0x0000000e001c7202 */ /* 0x000fe40000000f00 */
[----:B------:R-:W-:-:S07]  /*f5d0*/  MOV R30, R20 ;  /* 0x00000014001e7202 */ /* 0x000fce0000000f00 */
.L_x_2475:
[----:B--23--:R-:W2:Y:S01]  /*f5e0*/  LDC R3, c[0x0][0x3f4] ;  /* 0x0000fd00ff037b82 */ /* 0x00cea20000000800 */
[----:B------:R-:W-:Y:S01]  /*f5f0*/  HFMA2.MMA R16, -RZ, RZ, 0, 0 ;  /* 0x00000000ff107435 */ /* 0x000fe200000001ff */
[----:B------:R-:W-:Y:S02]  /*f600*/  MOV R18, RZ ;  /* 0x000000ff00127202 */ /* 0x000fe40000000f00 */
[----:B--2---:R-:W-:-:S13]  /*f610*/  ISETP.NE.AND P1, PT, R3, RZ, PT ;  /* 0x000000ff0300720c */ /* 0x004fda0003f25270 */
        /* <DEDUP_REMOVED lines=274> */
.L_x_2481:
[----:B------:R-:W-:Y:S02]  /*10740*/  ULDC.64 UR4, c[0x0][0x5f8] ;  /* 0x00017e0000047ab9 */ /* 0x000fe40000000a00 */
[----:B------:R-:W-:-:S05]  /*10750*/  IADD3 R6, P0, R18, UR4, RZ ;  /* 0x0000000412067c10 */ /* 0x000fca000ff1e0ff */
[----:B------:R-:W-:Y:S01]  /*10760*/  IMAD.X R7, RZ, RZ, UR5, P0 ;  /* 0x00000005ff077e24 */ /* 0x000fe200080e06ff */
[----:B------:R-:W-:Y:S07]  /*10770*/  @!P1 BRA `(.L_x_2482) ;  /* 0x0000001000489947 */ /* 0x000fee0003800000 */
[----:B------:R-:W-:Y:S01]  /*10780*/  IADD3 R5, R73, 0x1, RZ ;  /* 0x0000000149057810 */ /* 0x000fe20007ffe0ff */
[----:B------:R-:W-:Y:S01]  /*10790*/  ULDC.64 UR8, c[0x0][0x3f8] ;  /* 0x0000fe0000087ab9 */ /* 0x000fe20000000a00 */
[----:B------:R-:W-:Y:S01]  /*107a0*/  MOV R4, RZ ;  /* 0x000000ff00047202 */ /* 0x000fe20000000f00 */
[----:B------:R-:W-:Y:S01]  /*107b0*/  ULDC UR6, c[0x0][0x400] ;  /* 0x0001000000067ab9 */ /* 0x000fe20000000800 */
[----:B------:R-:W-:-:S03]  /*107c0*/  ISETP.NE.AND P0, PT, R3, 0x1, PT ;  /* 0x000000010300780c */ /* 0x000fc60003f05270 */
        /* <DEDUP_REMOVED lines=269> */
.L_x_2482:
[----:B------:R-:W-:Y:S02]  /*118a0*/  IADD3 R8, P0, R16, UR4, RZ ;  /* 0x0000000410087c10 */ /* 0x000fe4000ff1e0ff */
[----:B------:R-:W-:Y:S02]  /*118b0*/  MOV R19, RZ ;  /* 0x000000ff00137202 */ /* 0x000fe40000000f00 */
[----:B------:R-:W-:Y:S02]  /*118c0*/  IADD3.X R9, RZ, UR5, RZ, P0, !PT ;  /* 0x00000005ff097c10 */ /* 0x000fe400087fe4ff */
[----:B------:R-:W-:Y:S01]  /*118d0*/  MOV R22, RZ ;  /* 0x000000ff00167202 */ /* 0x000fe20000000f00 */
[----:B------:R-:W-:Y:S06]  /*118e0*/  @!P1 BRA `(.L_x_2483) ;  /* 0x0000001000489947 */ /* 0x000fec0003800000 */
        /* <DEDUP_REMOVED lines=270> */
[----:B------:R-:W-:-:S04]  /*129d0*/  ULDC UR6, c[0x0][0x5e4] ;  /* 0x0001790000067ab9 */ /* 0x000fc80000000800 */
[----:B------:R-:W-:-:S04]  /*129e0*/  IMAD.MOV R4, RZ, RZ, -R0 ;  /* 0x000000ffff047224 */ /* 0x000fc800078e0a00 */
[----:B------:R-:W-:-:S04]  /*129f0*/  IMAD R5, R4, UR8, R5 ;  /* 0x0000000804057c24 */ /* 0x000fc8000f8e0205 */
[----:B------:R-:W-:-:S07]  /*12a00*/  IMAD R22, R5, UR6, R22 ;  /* 0x0000000605167c24 */ /* 0x000fce000f8e0216 */
.L_x_2483:
[----:B------:R-:W-:-:S04]  /*12a10*/  IADD3 R10, P0, R22, UR4, RZ ;  /* 0x00000004160a7c10 */ /* 0x000fc8000ff1e0ff */
[----:B------:R-:W-:Y:S01]  /*12a20*/  IADD3.X R11, RZ, UR5, RZ, P0, !PT ;  /* 0x00000005ff0b7c10 */ /* 0x000fe200087fe4ff */
[----:B------:R-:W-:Y:S08]  /*12a30*/  @!P1 BRA `(.L_x_2484) ;  /* 0x0000001000489947 */ /* 0x000ff00003800000 */
        /* <DEDUP_REMOVED lines=274> */
.L_x_2484:
        /* <DEDUP_REMOVED lines=13> */
[----:B------:R-:W2:Y:S01]  /*13c30*/  S2R R0, SR_CTAID.X ;  /* 0x0000000000007919 */ /* 0x000ea20000002500 */
[----:B------:R-:W-:Y:S01]  /*13c40*/  ULDC UR6, c[0x0][0x244] ;  /* 0x0000910000067ab9 */ /* 0x000fe20000000800 */
[----:B------:R-:W-:Y:S01]  /*13c50*/  HFMA2.MMA R19, -RZ, RZ, 0, 0 ;  /* 0x00000000ff137435 */ /* 0x000fe200000001ff */
[----:B------:R-:W-:Y:S01]  /*13c60*/  IMAD R7, R17, UR6, RZ ;  /* 0x0000000611077c24 */ /* 0x000fe2000f8e02ff */
[----:B------:R-:W-:Y:S01]  /*13c70*/  ULDC UR6, c[0x0][0x248] ;  /* 0x0000920000067ab9 */ /* 0x000fe20000000800 */
[----:B------:R-:W-:Y:S02]  /*13c80*/  MOV R22, RZ ;  /* 0x000000ff00167202 */ /* 0x000fe40000000f00 */
[----:B------:R-:W-:Y:S01]  /*13c90*/  IMAD R7, R2, UR6, R7 ;  /* 0x0000000602077c24 */ /* 0x000fe2000f8e0207 */
[----:B------:R-:W-:-:S03]  /*13ca0*/  ULDC UR6, c[0x0][0x230] ;  /* 0x00008c0000067ab9 */ /* 0x000fc60000000800 */
[----:B--2---:R-:W-:-:S05]  /*13cb0*/  IMAD R7, R0, UR6, R7 ;  /* 0x0000000600077c24 */ /* 0x004fca000f8e0207 */
[----:B------:R-:W-:Y:S01]  /*13cc0*/  SHF.L.U32 R13, R7, 0x2, RZ ;  /* 0x00000002070d7819 */ /* 0x000fe200000006ff */
        /* <DEDUP_REMOVED lines=274> */
.L_x_2486:
        /* <DEDUP_REMOVED lines=277> */
.L_x_2487:
        /* <DEDUP_REMOVED lines=279> */
.L_x_2488:
        /* <DEDUP_REMOVED lines=277> */
.L_x_2489:
[----:B------:R-:W2:Y:S01]  /*18200*/  LDC R29, c[0x0][0x238] ;  /* 0x00008e00ff1d7b82 */ /* 0x000ea20000000800 */
[----:B------:R-:W-:Y:S01]  /*18210*/  ULDC UR6, c[0x0][0x228] ;  /* 0x00008a0000067ab9 */ /* 0x000fe20000000800 */
[----:B------:R-:W-:Y:S01]  /*18220*/  IADD3 R12, P1, R16, UR4, RZ ;  /* 0x00000004100c7c10 */ /* 0x000fe2000ff3e0ff */
[----:B------:R-:W-:Y:S01]  /*18230*/  BSSY B0, `(.L_x_2490) ;  /* 0x000000d000007945 */ /* 0x000fe20003800000 */
[----:B------:R-:W-:Y:S02]  /*18240*/  PRMT R3, RZ, 0x7610, R3 ;  /* 0x00007610ff037816 */ /* 0x000fe40000000003 */
[----:B--2---:R-:W-:-:S04]  /*18250*/  ISETP.NE.AND P0, PT, R29, RZ, PT ;  /* 0x000000ff1d00720c */ /* 0x004fc80003f05270 */
        /* <DEDUP_REMOVED lines=10> */
.L_x_2491:
[----:B------:R-:W-:Y:S05]  /*18300*/  BSYNC B0 ;  /* 0x0000000000007941 */ /* 0x000fea0003800000 */
.L_x_2490:
[----:B------:R-:W-:Y:S01]  /*18310*/  PRMT R3, R3, 0x9910, RZ ;  /* 0x0000991003037816 */ /* 0x000fe200000000ff */
[----:B------:R-:W-:Y:S01]  /*18320*/  BSSY B0, `(.L_x_2492) ;  /* 0x0000014000007945 */ /* 0x000fe20003800000 */
[----:B------:R-:W-:Y:S02]  /*18330*/  LOP3.LUT P0, RZ, R17, R2, RZ, 0xfc, !PT ;  /* 0x0000000211ff7212 */ /* 0x000fe4000780fcff */
[----:B------:R-:W-:-:S13]  /*18340*/  ISETP.NE.AND P1, PT, R3, RZ, PT ;  /* 0x000000ff0300720c */ /* 0x000fda0003f25270 */
[----:B------:R-:W-:Y:S05]  /*18350*/  @!P1 BRA `(.L_x_2493) ;  /* 0x0000000000409947 */ /* 0x000fea0003800000 */
[----:B------:R-:W2:Y:S01]  /*18360*/  S2UR UR4, SR_CTAID.Y ;  /* 0x00000000000479c3 */ /* 0x000ea20000002600 */
[----:B------:R-:W-:Y:S01]  /*18370*/  ISETP.NE.AND P2, PT, R29, RZ, PT ;  /* 0x000000ff1d00720c */ /* 0x000fe20003f45270 */
[----:B------:R-:W-:Y:S01]  /*18380*/  IMAD.MOV.U32 R33, RZ, RZ, R65 ;  /* 0x000000ffff217224 */ /* 0x000fe200078e0041 */
[----:B------:R-:W-:Y:S02]  /*18390*/  MOV R35, R67 ;  /* 0x0000004300237202 */ /* 0x000fe40000000f00 */
[----:B------:R-:W-:Y:S02]  /*183a0*/  MOV R24, R28 ;  /* 0x0000001c00187202 */ /* 0x000fe40000000f00 */
[----:B------:R-:W-:Y:S01]  /*183b0*/  MOV R26, R30 ;  /* 0x0000001e001a7202 */ /* 0x000fe20000000f00 */
[----:B------:R-:W2:Y:S08]  /*183c0*/  LDC R3, c[0x0][0x10] ;  /* 0x00000400ff037b82 */ /* 0x000eb00000000800 */
[----:B------:R-:W3:Y:S01]  /*183d0*/  LDC.64 R14, c[0x0][0x610] ;  /* 0x00018400ff0e7b82 */ /* 0x000ee20000000a00 */
[----:B--2---:R-:W-:Y:S01]  /*183e0*/  IMAD R3, R0, R3, UR4 ;  /* 0x0000000400037e24 */ /* 0x004fe2000f8e0203 */
[----:B------:R-:W-:-:S03]  /*183f0*/  ULDC UR4, c[0x0][0x0] ;  /* 0x0000000000047ab9 */ /* 0x000fc60000000800 */
[----:B------:R-:W-:-:S04]  /*18400*/  @!P2 IMAD R3, R3, UR4, R17 ;  /* 0x000000040303ac24 */ /* 0x000fc8000f8e0211 */
[----:B---3--:R-:W-:-:S05]  /*18410*/  IMAD.WIDE.U32 R14, R3, 0x20, R14 ;  /* 0x00000020030e7825 */ /* 0x008fca00078e000e */
[----:B------:R2:W-:Y:S04]  /*18420*/  STG.E.64 desc[UR60][R14.64], R32 ;  /* 0x000000200e007986 */ /* 0x0005e8000c101b3c */
[----:B------:R2:W-:Y:S04]  /*18430*/  STG.E.64 desc[UR60][R14.64+0x8], R34 ;  /* 0x000008220e007986 */ /* 0x0005e8000c101b3c */
[----:B------:R2:W-:Y:S04]  /*18440*/  STG.E.64 desc[UR60][R14.64+0x10], R24 ;  /* 0x000010180e007986 */ /* 0x0005e8000c101b3c */
[----:B------:R2:W-:Y:S02]  /*18450*/  STG.E.64 desc[UR60][R14.64+0x18], R26 ;  /* 0x0000181a0e007986 */ /* 0x0005e4000c101b3c */
.L_x_2493:
[----:B------:R-:W-:Y:S05]  /*18460*/  BSYNC B0 ;  /* 0x0000000000007941 */ /* 0x000fea0003800000 */
.L_x_2492:
[----:B------:R-:W-:Y:S01]  /*18470*/  @!PT LDS RZ, [RZ] ;  /* 0x00000000fffff984 */ /* 0x000fe20000000800 */
[----:B------:R-:W-:Y:S01]  /*18480*/  @!PT LDS RZ, [RZ] ;  /* 0x00000000fffff984 */ /* 0x000fe20000000800 */
[----:B------:R-:W-:Y:S01]  /*18490*/  @!PT LDS RZ, [RZ] ;  /* 0x00000000fffff984 */ /* 0x000fe20000000800 */
[----:B------:R-:W-:Y:S01]  /*184a0*/  @!PT LDS RZ, [RZ] ;  /* 0x00000000fffff984 */ /* 0x000fe20000000800 */
[----:B------:R3:W-:Y:S06]  /*184b0*/  MEMBAR.ALL.CTA ;  /* 0x0000000000007992 */ /* 0x0007ec0000008000 */
[----:B---3--:R-:W-:Y:S06]  /*184c0*/  MEMBAR.SC.GPU ;  /* 0x0000000000007992 */ /* 0x008fec0000002000 */
        /* <DEDUP_REMOVED lines=8> */
[----:B--2---:R-:W2:Y:S01]  /*18550*/  S2R R24, SR_LANEID ;  /* 0x0000000000187919 */ /* 0x004ea20000000000 */
[----:B------:R-:W-:Y:S01]  /*18560*/  VOTEU.ANY UR4, UPT, PT ;  /* 0x0000000000047886 */ /* 0x000fe200038e0100 */
[----:B------:R-:W3:Y:S01]  /*18570*/  LDC.64 R14, c[0x0][0x618] ;  /* 0x00018600ff0e7b82 */ /* 0x000ee20000000a00 */
[----:B------:R-:W2:Y:S08]  /*18580*/  FLO.U32 R23, UR4 ;  /* 0x0000000400177d00 */ /* 0x000eb000080e0000 */
[----:B------:R-:W4:Y:S01]  /*18590*/  POPC R21, UR4 ;  /* 0x0000000400157d09 */ /* 0x000f220008000000 */
[----:B---3--:R-:W-:Y:S01]  /*185a0*/  IMAD.WIDE.U32 R14, R0, 0x4, R14 ;  /* 0x00000004000e7825 */ /* 0x008fe200078e000e */
[----:B--2---:R-:W-:-:S13]  /*185b0*/  ISETP.EQ.U32.AND P0, PT, R23, R24, PT ;  /* 0x000000181700720c */ /* 0x004fda0003f02070 */
[----:B----4-:R-:W2:Y:S01]  /*185c0*/  @P0 ATOMG.E.ADD.STRONG.GPU PT, R14, desc[UR60][R14.64], R21 ;  /* 0x000000150e0e09a8 */ /* 0x010ea200081ee1fc */
[----:B------:R-:W3:Y:S01]  /*185d0*/  S2UR UR6, SR_CgaCtaId ;  /* 0x00000000000679c3 */ /* 0x000ee20000008800 */
[----:B------:R-:W-:Y:S01]  /*185e0*/  UMOV UR5, 0x400 ;  /* 0x0000040000057882 */ /* 0x000fe20000000000 */
[----:B------:R-:W4:Y:S01]  /*185f0*/  S2R R24, SR_LTMASK ;  /* 0x0000000000187919 */ /* 0x000f220000003900 */
[----:B---3--:R-:W-:Y:S01]  /*18600*/  ULEA UR5, UR6, UR5, 0x18 ;  /* 0x0000000506057291 */ /* 0x008fe2000f8ec03f */
[----:B----4-:R-:W-:Y:S01]  /*18610*/  LOP3.LUT R24, R24, UR4, RZ, 0xc0, !PT ;  /* 0x0000000418187c12 */ /* 0x010fe2000f8ec0ff */
[----:B------:R-:W-:Y:S02]  /*18620*/  ULDC UR4, c[0x0][0x10] ;  /* 0x0000040000047ab9 */ /* 0x000fe40000000800 */
[----:B------:R-:W-:-:S03]  /*18630*/  UIADD3 UR4, UR4, -0x1, URZ ;  /* 0xffffffff04047890 */ /* 0x000fc6000fffe03f */
[----:B------:R-:W3:Y:S01]  /*18640*/  POPC R24, R24 ;  /* 0x0000001800187309 */ /* 0x000ee20000000000 */
[----:B--2---:R-:W3:Y:S02]  /*18650*/  SHFL.IDX PT, R3, R14, R23, 0x1f ;  /* 0x00001f170e037589 */ /* 0x004ee400000e0000 */
[----:B---3--:R-:W-:-:S04]  /*18660*/  IADD3 R3, R3, R24, RZ ;  /* 0x0000001803037210 */ /* 0x008fc80007ffe0ff */
[----:B------:R-:W-:-:S04]  /*18670*/  ISETP.NE.AND P0, PT, R3, UR4, PT ;  /* 0x0000000403007c0c */ /* 0x000fc8000bf05270 */
[----:B------:R-:W-:-:S05]  /*18680*/  SEL R3, RZ, 0x1, P0 ;  /* 0x00000001ff037807 */ /* 0x000fca0000000000 */
[----:B------:R3:W-:Y:S04]  /*18690*/  STS.U8 [UR5], R3 ;  /* 0x00000003ff007988 */ /* 0x0007e80008000005 */
.L_x_2495:
[----:B------:R-:W-:Y:S05]  /*186a0*/  BSYNC B0 ;  /* 0x0000000000007941 */ /* 0x000fea0003800000 */
.L_x_2494:
[----:B------:R-:W4:Y:S08]  /*186b0*/  S2UR UR5, SR_CgaCtaId ;  /* 0x00000000000579c3 */ /* 0x000f300000008800 */
[----:B------:R-:W-:Y:S06]  /*186c0*/  BAR.SYNC.DEFER_BLOCKING 0x0 ;  /* 0x0000000000007b1d */ /* 0x000fec0000010000 */
[----:B------:R-:W-:-:S02]  /*186d0*/  UMOV UR4, 0x400 ;  /* 0x0000040000047882 */ /* 0x000fc40000000000 */
[----:B----4-:R-:W-:-:S09]  /*186e0*/  ULEA UR6, UR5, UR4, 0x18 ;  /* 0x0000000405067291 */ /* 0x010fd2000f8ec03f */
[----:B---3--:R-:W3:Y:S02]  /*186f0*/  LDS.U8 R3, [UR6] ;  /* 0x00000006ff037984 */ /* 0x008ee40008000000 */
[----:B---3--:R-:W-:-:S13]  /*18700*/  ISETP.NE.AND P0, PT, R3, RZ, PT ;  /* 0x000000ff0300720c */ /* 0x008fda0003f05270 */
[----:B------:R-:W-:Y:S05]  /*18710*/  @!P0 EXIT ;  /* 0x000000000000894d */ /* 0x000fea0003800000 */
[----:B------:R-:W-:Y:S01]  /*18720*/  ISETP.NE.AND P0, PT, R29, RZ, PT ;  /* 0x000000ff1d00720c */ /* 0x000fe20003f05270 */
        /* <DEDUP_REMOVED lines=9> */
[----:B------:R-:W-:Y:S01]  /*187c0*/  ULDC.64 UR10, c[0x0][0x218] ;  /* 0x00008600000a7ab9 */ /* 0x000fe20000000a00 */
[----:B------:R-:W-:Y:S01]  /*187d0*/  BSSY B0, `(.L_x_2496) ;  /* 0x0000074000007945 */ /* 0x000fe20003800000 */
[----:B--2---:R-:W-:Y:S01]  /*187e0*/  IMAD.U32 R32, RZ, RZ, UR10 ;  /* 0x0000000aff207e24 */ /* 0x004fe2000f8e00ff */
[----:B------:R-:W-:-:S02]  /*187f0*/  MOV R37, UR11 ;  /* 0x0000000b00257c02 */ /* 0x000fc40008000f00 */
[----:B------:R-:W-:Y:S05]  /*18800*/  @!P0 BRA `(.L_x_2497) ;  /* 0x0000000000e48947 */ /* 0x000fea0003800000 */
[----:B------:R-:W-:Y:S01]  /*18810*/  ULDC UR6, c[0x0][0x0] ;  /* 0x0000000000067ab9 */ /* 0x000fe20000000800 */
[----:B------:R-:W-:Y:S01]  /*18820*/  ULDC UR8, c[0x0][0x234] ;  /* 0x00008d0000087ab9 */ /* 0x000fe20000000800 */
[----:B------:R-:W-:Y:S01]  /*18830*/  IMAD R3, R2, UR6, R17 ;  /* 0x0000000602037c24 */ /* 0x000fe2000f8e0211 */
[----:B------:R-:W-:Y:S01]  /*18840*/  MOV R34, UR10 ;  /* 0x0000000a00227c02 */ /* 0x000fe20008000f00 */
[----:B------:R-:W-:Y:S01]  /*18850*/  IMAD.U32 R25, RZ, RZ, UR11 ;  /* 0x0000000bff197e24 */ /* 0x000fe2000f8e00ff */
[----:B------:R-:W-:Y:S02]  /*18860*/  MOV R39, UR11 ;  /* 0x0000000b00277c02 */ /* 0x000fe40008000f00 */
[----:B------:R-:W-:Y:S02]  /*18870*/  ISETP.GE.U32.AND P0, PT, R3, UR8, PT ;  /* 0x0000000803007c0c */ /* 0x000fe4000bf06070 */
[----:B------:R-:W-:Y:S02]  /*18880*/  MOV R28, UR10 ;  /* 0x0000000a001c7c02 */ /* 0x000fe40008000f00 */
[----:B------:R-:W-:-:S02]  /*18890*/  MOV R30, UR10 ;  /* 0x0000000a001e7c02 */ /* 0x000fc40008000f00 */
[----:B------:R-:W-:-:S07]  /*188a0*/  MOV R27, UR11 ;  /* 0x0000000b001b7c02 */ /* 0x000fce0008000f00 */
[----:B------:R-:W-:Y:S05]  /*188b0*/  @P0 BRA `(.L_x_2498) ;  /* 0x0000000400940947 */ /* 0x000fea0003800000 */
[----:B------:R-:W-:Y:S01]  /*188c0*/  ULDC UR7, c[0x0][0x10] ;  /* 0x0000040000077ab9 */ /* 0x000fe20000000800 */
[----:B------:R-:W2:Y:S01]  /*188d0*/  LDC R24, c[0x0][0x4] ;  /* 0x00000100ff187b82 */ /* 0x000ea20000000800 */
[----:B------:R-:W-:Y:S01]  /*188e0*/  BSSY B1, `(.L_x_2499) ;  /* 0x0000028000017945 */ /* 0x000fe20003800000 */
[----:B------:R-:W-:Y:S01]  /*188f0*/  MOV R21, UR10 ;  /* 0x0000000a00157c02 */ /* 0x000fe20008000f00 */
[----:B------:R-:W-:Y:S01]  /*18900*/  IMAD.U32 R26, RZ, RZ, UR10 ;  /* 0x0000000aff1a7e24 */ /* 0x000fe2000f8e00ff */
[----:B------:R-:W-:Y:S01]  /*18910*/  MOV R23, UR10 ;  /* 0x0000000a00177c02 */ /* 0x000fe20008000f00 */
[----:B------:R-:W-:Y:S01]  /*18920*/  IMAD R0, R0, UR7, RZ ;  /* 0x0000000700007c24 */ /* 0x000fe2000f8e02ff */
[----:B------:R-:W-:Y:S02]  /*18930*/  MOV R30, UR10 ;  /* 0x0000000a001e7c02 */ /* 0x000fe40008000f00 */
[----:B------:R-:W3:Y:S01]  /*18940*/  LDC.64 R28, c[0x0][0x610] ;  /* 0x00018400ff1c7b82 */ /* 0x000ee20000000a00 */
[----:B------:R-:W-:-:S02]  /*18950*/  MOV R39, UR11 ;  /* 0x0000000b00277c02 */ /* 0x000fc40008000f00 */
[----:B------:R-:W-:Y:S02]  /*18960*/  MOV R25, UR11 ;  /* 0x0000000b00197c02 */ /* 0x000fe40008000f00 */
[----:B------:R-:W-:Y:S01]  /*18970*/  MOV R27, UR11 ;  /* 0x0000000b001b7c02 */ /* 0x000fe20008000f00 */
[----:B--2---:R-:W-:-:S07]  /*18980*/  IMAD R24, R24, UR6, RZ ;  /* 0x0000000618187c24 */ /* 0x004fce000f8e02ff */
.L_x_2500:
[----:B------:R-:W-:-:S04]  /*18990*/  IMAD.IADD R15, R0, 0x1, R3 ;  /* 0x00000001000f7824 */ /* 0x000fc800078e0203 */
[----:B---3--:R-:W-:-:S05]  /*189a0*/  IMAD.WIDE.U32 R14, R15, 0x20, R28 ;  /* 0x000000200f0e7825 */ /* 0x008fca00078e001c */
[----:B------:R-:W2:Y:S04]  /*189b0*/  LDG.E.64 R32, desc[UR60][R14.64] ;  /* 0x0000003c0e207981 */ /* 0x000ea8000c1e1b00 */
[----:B------:R-:W3:Y:S04]  /*189c0*/  LDG.E.64 R34, desc[UR60][R14.64+0x8] ;  /* 0x0000083c0e227981 */ /* 0x000ee8000c1e1b00 */
[----:B------:R-:W4:Y:S04]  /*189d0*/  LDG.E.64 R40, desc[UR60][R14.64+0x10] ;  /* 0x0000103c0e287981 */ /* 0x000f28000c1e1b00 */
[----:B------:R-:W5:Y:S01]  /*189e0*/  LDG.E.64 R42, desc[UR60][R14.64+0x18] ;  /* 0x0000183c0e2a7981 */ /* 0x000f62000c1e1b00 */
[----:B------:R-:W-:-:S04]  /*189f0*/  IADD3 R3, R24, R3, RZ ;  /* 0x0000000318037210 */ /* 0x000fc80007ffe0ff */
[----:B------:R-:W-:Y:S01]  /*18a00*/  ISETP.GE.U32.AND P0, PT, R3, UR8, PT ;  /* 0x0000000803007c0c */ /* 0x000fe2000bf06070 */
[-C--:B--2---:R-:W-:Y:S01]  /*18a10*/  FMUL.FTZ R31, R33, R37.reuse ;  /* 0x00000025211f7220 */ /* 0x084fe20000410000 */
[----:B------:R-:W-:-:S03]  /*18a20*/  FMUL.FTZ R36, R32, R37 ;  /* 0x0000002520247220 */ /* 0x000fc60000410000 */
[-C--:B------:R-:W-:Y:S01]  /*18a30*/  FFMA.FTZ R32, R32, R21.reuse, -R31 ;  /* 0x0000001520207223 */ /* 0x080fe2000001081f */
[----:B------:R-:W-:Y:S01]  /*18a40*/  FFMA.FTZ R37, R33, R21, R36 ;  /* 0x0000001521257223 */ /* 0x000fe20000010024 */
[-C--:B---3--:R-:W-:Y:S01]  /*18a50*/  FMUL.FTZ R31, R35, R39.reuse ;  /* 0x00000027231f7220 */ /* 0x088fe20000410000 */
[----:B------:R-:W-:Y:S01]  /*18a60*/  FMUL.FTZ R38, R34, R39 ;  /* 0x0000002722267220 */ /* 0x000fe20000410000 */
[-C--:B----4-:R-:W-:Y:S01]  /*18a70*/  FMUL.FTZ R21, R41, R25.reuse ;  /* 0x0000001929157220 */ /* 0x090fe20000410000 */
[----:B------:R-:W-:Y:S01]  /*18a80*/  FMUL.FTZ R36, R40, R25 ;  /* 0x0000001928247220 */ /* 0x000fe20000410000 */
[-C--:B------:R-:W-:Y:S01]  /*18a90*/  FFMA.FTZ R34, R34, R23.reuse, -R31 ;  /* 0x0000001722227223 */ /* 0x080fe2000001081f */
[----:B------:R-:W-:Y:S01]  /*18aa0*/  FFMA.FTZ R39, R35, R23, R38 ;  /* 0x0000001723277223 */ /* 0x000fe20000010026 */
[-C--:B-----5:R-:W-:Y:S01]  /*18ab0*/  FMUL.FTZ R15, R43, R27.reuse ;  /* 0x0000001b2b0f7220 */ /* 0x0a0fe20000410000 */
[-C--:B------:R-:W-:Y:S01]  /*18ac0*/  FFMA.FTZ R40, R40, R26.reuse, -R21 ;  /* 0x0000001a28287223 */ /* 0x080fe20000010815 */
[C---:B------:R-:W-:Y:S01]  /*18ad0*/  FMUL.FTZ R14, R42.reuse, R27 ;  /* 0x0000001b2a0e7220 */ /* 0x040fe20000410000 */
[----:B------:R-:W-:Y:S01]  /*18ae0*/  FFMA.FTZ R25, R41, R26, R36 ;  /* 0x0000001a29197223 */ /* 0x000fe20000010024 */
[----:B------:R-:W-:Y:S01]  /*18af0*/  FFMA.FTZ R15, R42, R30, -R15 ;  /* 0x0000001e2a0f7223 */ /* 0x000fe2000001080f */
[----:B------:R-:W-:Y:S01]  /*18b00*/  MOV R21, R32 ;  /* 0x0000002000157202 */ /* 0x000fe20000000f00 */
[----:B------:R-:W-:Y:S01]  /*18b10*/  FFMA.FTZ R27, R43, R30, R14 ;  /* 0x0000001e2b1b7223 */ /* 0x000fe2000001000e */
[----:B------:R-:W-:Y:S01]  /*18b20*/  MOV R23, R34 ;  /* 0x0000002200177202 */ /* 0x000fe20000000f00 */
[----:B------:R-:W-:Y:S01]  /*18b30*/  IMAD.MOV.U32 R30, RZ, RZ, R15 ;  /* 0x000000ffff1e7224 */ /* 0x000fe200078e000f */
[----:B------:R-:W-:Y:S01]  /*18b40*/  MOV R26, R40 ;  /* 0x00000028001a7202 */ /* 0x000fe20000000f00 */
[----:B------:R-:W-:Y:S06]  /*18b50*/  @!P0 BRA `(.L_x_2500) ;  /* 0xfffffffc008c8947 */ /* 0x000fec000383ffff */
[----:B------:R-:W-:Y:S05]  /*18b60*/  BSYNC B1 ;  /* 0x0000000000017941 */ /* 0x000fea0003800000 */
.L_x_2499:
[----:B------:R-:W-:Y:S02]  /*18b70*/  MOV R28, R40 ;  /* 0x00000028001c7202 */ /* 0x000fe40000000f00 */
[----:B------:R-:W-:Y:S01]  /*18b80*/  MOV R30, R15 ;  /* 0x0000000f001e7202 */ /* 0x000fe20000000f00 */
[----:B------:R-:W-:Y:S06]  /*18b90*/  BRA `(.L_x_2498) ;  /* 0x0000000000dc7947 */ /* 0x000fec0003800000 */
.L_x_2497:
[----:B------:R-:W-:Y:S01]  /*18ba0*/  ULDC UR7, c[0x0][0x234] ;  /* 0x00008d0000077ab9 */ /* 0x000fe20000000800 */
[----:B------:R-:W-:Y:S01]  /*18bb0*/  MOV R34, UR10 ;  /* 0x0000000a00227c02 */ /* 0x000fe20008000f00 */
[----:B------:R-:W-:Y:S01]  /*18bc0*/  IMAD.U32 R28, RZ, RZ, UR10 ;  /* 0x0000000aff1c7e24 */ /* 0x000fe2000f8e00ff */
[----:B------:R-:W-:Y:S02]  /*18bd0*/  ISETP.GE.U32.AND P0, PT, R2, UR7, PT ;  /* 0x0000000702007c0c */ /* 0x000fe4000bf06070 */
[----:B------:R-:W-:Y:S02]  /*18be0*/  MOV R39, UR11 ;  /* 0x0000000b00277c02 */ /* 0x000fe40008000f00 */
[----:B------:R-:W-:Y:S02]  /*18bf0*/  MOV R25, UR11 ;  /* 0x0000000b00197c02 */ /* 0x000fe40008000f00 */
[----:B------:R-:W-:Y:S02]  /*18c00*/  MOV R30, UR10 ;  /* 0x0000000a001e7c02 */ /* 0x000fe40008000f00 */
[----:B------:R-:W-:-:S05]  /*18c10*/  MOV R27, UR11 ;  /* 0x0000000b001b7c02 */ /* 0x000fca0008000f00 */
[----:B------:R-:W-:Y:S05]  /*18c20*/  @P0 BRA `(.L_x_2498) ;  /* 0x0000000000b80947 */ /* 0x000fea0003800000 */
[----:B------:R-:W-:Y:S01]  /*18c30*/  ULDC UR6, c[0x0][0x10] ;  /* 0x0000040000067ab9 */ /* 0x000fe20000000800 */
[----:B------:R-:W2:Y:S01]  /*18c40*/  LDC R36, c[0x0][RZ] ;  /* 0x00000000ff247b82 */ /* 0x000ea20000000800 */
[----:B------:R-:W-:Y:S01]  /*18c50*/  BSSY B1, `(.L_x_2501) ;  /* 0x000002a000017945 */ /* 0x000fe20003800000 */
[----:B------:R-:W-:Y:S01]  /*18c60*/  MOV R3, UR10 ;  /* 0x0000000a00037c02 */ /* 0x000fe20008000f00 */
[----:B------:R-:W-:Y:S01]  /*18c70*/  IMAD.U32 R21, RZ, RZ, UR10 ;  /* 0x0000000aff157e24 */ /* 0x000fe2000f8e00ff */
[----:B------:R-:W-:Y:S01]  /*18c80*/  MOV R23, UR10 ;  /* 0x0000000a00177c02 */ /* 0x000fe20008000f00 */
[----:B------:R-:W-:Y:S01]  /*18c90*/  IMAD.U32 R25, RZ, RZ, UR11 ;  /* 0x0000000bff197e24 */ /* 0x000fe2000f8e00ff */
[----:B------:R-:W-:Y:S01]  /*18ca0*/  MOV R24, UR10 ;  /* 0x0000000a00187c02 */ /* 0x000fe20008000f00 */
[----:B------:R-:W-:Y:S01]  /*18cb0*/  IMAD R0, R0, UR6, RZ ;  /* 0x0000000600007c24 */ /* 0x000fe2000f8e02ff */
[----:B------:R-:W3:Y:S01]  /*18cc0*/  LDC.64 R28, c[0x0][0x610] ;  /* 0x00018400ff1c7b82 */ /* 0x000ee20000000a00 */
[----:B------:R-:W-:-:S02]  /*18cd0*/  MOV R31, R2 ;  /* 0x00000002001f7202 */ /* 0x000fc40000000f00 */
[----:B------:R-:W-:Y:S02]  /*18ce0*/  MOV R39, UR11 ;  /* 0x0000000b00277c02 */ /* 0x000fe40008000f00 */
[----:B------:R-:W-:-:S03]  /*18cf0*/  MOV R27, UR11 ;  /* 0x0000000b001b7c02 */ /* 0x000fc60008000f00 */
[----:B------:R-:W4:Y:S04]  /*18d00*/  LDC R38, c[0x0][0x4] ;  /* 0x00000100ff267b82 */ /* 0x000f280000000800 */
.L_x_2502:
[----:B------:R-:W-:-:S05]  /*18d10*/  IADD3 R14, R0, R31, RZ ;  /* 0x0000001f000e7210 */ /* 0x000fca0007ffe0ff */
[----:B--2---:R-:W-:-:S04]  /*18d20*/  IMAD R15, R14, R36, R17 ;  /* 0x000000240e0f7224 */ /* 0x004fc800078e0211 */
[----:B---3--:R-:W-:-:S05]  /*18d30*/  IMAD.WIDE.U32 R14, R15, 0x20, R28 ;  /* 0x000000200f0e7825 */ /* 0x008fca00078e001c */
[----:B------:R-:W2:Y:S04]  /*18d40*/  LDG.E.64 R32, desc[UR60][R14.64] ;  /* 0x0000003c0e207981 */ /* 0x000ea8000c1e1b00 */
[----:B------:R-:W3:Y:S04]  /*18d50*/  LDG.E.64 R40, desc[UR60][R14.64+0x10] ;  /* 0x0000103c0e287981 */ /* 0x000ee8000c1e1b00 */
[----:B------:R-:W5:Y:S04]  /*18d60*/  LDG.E.64 R34, desc[UR60][R14.64+0x8] ;  /* 0x0000083c0e227981 */ /* 0x000f68000c1e1b00 */
[----:B------:R-:W5:Y:S01]  /*18d70*/  LDG.E.64 R42, desc[UR60][R14.64+0x18] ;  /* 0x0000183c0e2a7981 */ /* 0x000f62000c1e1b00 */
[----:B----4-:R-:W-:-:S04]  /*18d80*/  IADD3 R31, R38, R31, RZ ;  /* 0x0000001f261f7210 */ /* 0x010fc80007ffe0ff */
[----:B------:R-:W-:Y:S01]  /*18d90*/  ISETP.GE.U32.AND P0, PT, R31, UR7, PT ;  /* 0x000000071f007c0c */ /* 0x000fe2000bf06070 */
[-C--:B--2---:R-:W-:Y:S01]  /*18da0*/  FMUL.FTZ R45, R33, R37.reuse ;  /* 0x00000025212d7220 */ /* 0x084fe20000410000 */
[----:B------:R-:W-:-:S03]  /*18db0*/  FMUL.FTZ R26, R32, R37 ;  /* 0x00000025201a7220 */ /* 0x000fc60000410000 */
[-C--:B------:R-:W-:Y:S01]  /*18dc0*/  FFMA.FTZ R32, R32, R3.reuse, -R45 ;  /* 0x0000000320207223 */ /* 0x080fe2000001082d */
[----:B------:R-:W-:Y:S01]  /*18dd0*/  FFMA.FTZ R37, R33, R3, R26 ;  /* 0x0000000321257223 */ /* 0x000fe2000001001a */
[-C--:B---3--:R-:W-:Y:S01]  /*18de0*/  FMUL.FTZ R3, R41, R25.reuse ;  /* 0x0000001929037220 */ /* 0x088fe20000410000 */
[----:B------:R-:W-:Y:S01]  /*18df0*/  FMUL.FTZ R26, R40, R25 ;  /* 0x00000019281a7220 */ /* 0x000fe20000410000 */
[----:B-----5:R-:W-:Y:S02]  /*18e00*/  FMUL.FTZ R30, R34, R39 ;  /* 0x00000027221e7220 */ /* 0x020fe40000410000 */
[----:B------:R-:W-:Y:S01]  /*18e10*/  FFMA.FTZ R40, R40, R23, -R3 ;  /* 0x0000001728287223 */ /* 0x000fe20000010803 */
[----:B------:R-:W-:Y:S01]  /*18e20*/  FMUL.FTZ R45, R35, R39 ;  /* 0x00000027232d7220 */ /* 0x000fe20000410000 */
[----:B------:R-:W-:Y:S01]  /*18e30*/  FMUL.FTZ R3, R43, R27 ;  /* 0x0000001b2b037220 */ /* 0x000fe20000410000 */
[----:B------:R-:W-:Y:S01]  /*18e40*/  FFMA.FTZ R39, R35, R21, R30 ;  /* 0x0000001523277223 */ /* 0x000fe2000001001e */
[----:B------:R-:W-:Y:S01]  /*18e50*/  FMUL.FTZ R14, R42, R27 ;  /* 0x0000001b2a0e7220 */ /* 0x000fe20000410000 */
[----:B------:R-:W-:Y:S01]  /*18e60*/  FFMA.FTZ R34, R34, R21, -R45 ;  /* 0x0000001522227223 */ /* 0x000fe2000001082d */
        /* <DEDUP_REMOVED lines=9> */
.L_x_2501:
[----:B------:R-:W-:-:S07]  /*18f00*/  MOV R28, R40 ;  /* 0x00000028001c7202 */ /* 0x000fce0000000f00 */
.L_x_2498:
[----:B------:R-:W-:Y:S05]  /*18f10*/  BSYNC B0 ;  /* 0x0000000000007941 */ /* 0x000fea0003800000 */
.L_x_2496:
[----:B------:R-:W2:Y:S01]  /*18f20*/  LDC R0, c[0x0][RZ] ;  /* 0x00000000ff007b82 */ /* 0x000ea20000000800 */
[----:B------:R-:W-:Y:S01]  /*18f30*/  UIADD3 UR4, UR4, 0x10, URZ ;  /* 0x0000001004047890 */ /* 0x000fe2000fffe03f */
[----:B------:R-:W-:Y:S01]  /*18f40*/  MOV R33, R37 ;  /* 0x0000002500217202 */ /* 0x000fe20000000f00 */
[----:B------:R-:W-:Y:S01]  /*18f50*/  IMAD.MOV.U32 R35, RZ, RZ, R39 ;  /* 0x000000ffff237224 */ /* 0x000fe200078e0027 */
[----:B------:R-:W-:Y:S01]  /*18f60*/  MOV R29, R25 ;  /* 0x00000019001d7202 */ /* 0x000fe20000000f00 */
[----:B------:R-:W-:Y:S01]  /*18f70*/  ULEA UR4, UR5, UR4, 0x18 ;  /* 0x0000000405047291 */ /* 0x000fe2000f8ec03f */
[----:B------:R-:W-:Y:S01]  /*18f80*/  MOV R31, R27 ;  /* 0x0000001b001f7202 */ /* 0x000fe20000000f00 */
[----:B------:R-:W-:Y:S02]  /*18f90*/  ULDC UR6, c[0x0][0x4] ;  /* 0x0000010000067ab9 */ /* 0x000fe40000000800 */
[----:B------:R-:W-:-:S06]  /*18fa0*/  USHF.R.U32.HI UR5, URZ, 0x1, UR6 ;  /* 0x000000013f057899 */ /* 0x000fcc0008011606 */
[----:B------:R-:W-:Y:S01]  /*18fb0*/  ISETP.NE.AND P0, PT, RZ, UR5, PT ;  /* 0x00000005ff007c0c */ /* 0x000fe2000bf05270 */
[----:B--2---:R-:W-:-:S05]  /*18fc0*/  IMAD R3, R2, R0, R17 ;  /* 0x0000000002037224 */ /* 0x004fca00078e0211 */
[----:B------:R-:W-:-:S05]  /*18fd0*/  LEA R3, R3, UR4, 0x5 ;  /* 0x0000000403037c11 */ /* 0x000fca000f8e28ff */
[----:B------:R2:W-:Y:S04]  /*18fe0*/  STS.128 [R3], R32 ;  /* 0x0000002003007388 */ /* 0x0005e80000000c00 */
[----:B------:R2:W-:Y:S01]  /*18ff0*/  STS.128 [R3+0x10], R28 ;  /* 0x0000101c03007388 */ /* 0x0005e20000000c00 */
[----:B------:R-:W-:Y:S05]  /*19000*/  @!P0 BRA `(.L_x_2503) ;  /* 0x0000000000988947 */ /* 0x000fea0003800000 */
[----:B------:R-:W-:-:S07]  /*19010*/  MOV R15, UR5 ;  /* 0x00000005000f7c02 */ /* 0x000fce0008000f00 */
.L_x_2506:
[-C--:B------:R-:W-:Y:S01]  /*19020*/  IADD3 R14, R2, R15.reuse, RZ ;  /* 0x0000000f020e7210 */ /* 0x080fe20007ffe0ff */
[----:B------:R-:W-:Y:S01]  /*19030*/  BAR.SYNC.DEFER_BLOCKING 0x0 ;  /* 0x0000000000007b1d */ /* 0x000fe20000010000 */
[----:B------:R-:W-:Y:S02]  /*19040*/  ISETP.GT.AND P2, PT, R15, 0x1, PT ;  /* 0x000000010f00780c */ /* 0x000fe40003f44270 */
[----:B------:R-:W-:Y:S02]  /*19050*/  ISETP.GE.U32.AND P0, PT, R14, UR6, PT ;  /* 0x000000060e007c0c */ /* 0x000fe4000bf06070 */
[----:B------:R-:W-:Y:S01]  /*19060*/  SHF.R.S32.HI R23, RZ, 0x1, R15 ;  /* 0x00000001ff177819 */ /* 0x000fe2000001140f */
[----:B------:R-:W-:Y:S01]  /*19070*/  BSSY B0, `(.L_x_2504) ;  /* 0x000001d000007945 */ /* 0x000fe20003800000 */
[----:B------:R-:W-:-:S13]  /*19080*/  ISETP.GE.U32.OR P0, PT, R2, R15, P0 ;  /* 0x0000000f0200720c */ /* 0x000fda0000706470 */
[----:B---3--:R-:W-:Y:S05]  /*19090*/  @P0 BRA `(.L_x_2505) ;  /* 0x0000000000680947 */ /* 0x008fea0003800000 */
[----:B------:R-:W-:-:S05]  /*190a0*/  IMAD R14, R14, R0, R17 ;  /* 0x000000000e0e7224 */ /* 0x000fca00078e0211 */
[----:B------:R-:W-:-:S05]  /*190b0*/  LEA R14, R14, UR4, 0x5 ;  /* 0x000000040e0e7c11 */ /* 0x000fca000f8e28ff */
[----:B------:R-:W3:Y:S04]  /*190c0*/  LDS.128 R40, [R14] ;  /* 0x000000000e287984 */ /* 0x000ee80000000c00 */
[----:B------:R-:W4:Y:S01]  /*190d0*/  LDS.128 R44, [R14+0x10] ;  /* 0x000010000e2c7984 */ /* 0x000f220000000c00 */
[----:B---3--:R-:W-:Y:S01]  /*190e0*/  FMUL.FTZ R26, R39, R42 ;  /* 0x0000002a271a7220 */ /* 0x008fe20000410000 */
[----:B------:R-:W-:Y:S01]  /*190f0*/  FMUL.FTZ R15, R37, R41 ;  /* 0x00000029250f7220 */ /* 0x000fe20000410000 */
[-C--:B------:R-:W-:Y:S01]  /*19100*/  FMUL.FTZ R21, R39, R43.reuse ;  /* 0x0000002b27157220 */ /* 0x080fe20000410000 */
[-C--:B------:R-:W-:Y:S01]  /*19110*/  FMUL.FTZ R24, R37, R40.reuse ;  /* 0x0000002825187220 */ /* 0x080fe20000410000 */
[----:B------:R-:W-:Y:S01]  /*19120*/  FFMA.FTZ R39, R34, R43, R26 ;  /* 0x0000002b22277223 */ /* 0x000fe2000001001a */
[----:B------:R-:W-:Y:S01]  /*19130*/  FFMA.FTZ R36, R32, R40, -R15 ;  /* 0x0000002820247223 */ /* 0x000fe2000001080f */
[----:B------:R-:W-:Y:S01]  /*19140*/  FFMA.FTZ R38, R34, R42, -R21 ;  /* 0x0000002a22267223 */ /* 0x000fe20000010815 */
[C---:B----4-:R-:W-:Y:S01]  /*19150*/  FMUL.FTZ R26, R25.reuse, R44 ;  /* 0x0000002c191a7220 */ /* 0x050fe20000410000 */
[----:B------:R-:W-:Y:S01]  /*19160*/  FMUL.FTZ R15, R25, R45 ;  /* 0x0000002d190f7220 */ /* 0x000fe20000410000 */
[C---:B------:R-:W-:Y:S01]  /*19170*/  FMUL.FTZ R21, R27.reuse, R47 ;  /* 0x0000002f1b157220 */ /* 0x040fe20000410000 */
[----:B------:R-:W-:Y:S01]  /*19180*/  FMUL.FTZ R14, R27, R46 ;  /* 0x0000002e1b0e7220 */ /* 0x000fe20000410000 */
[----:B------:R-:W-:Y:S01]  /*19190*/  FFMA.FTZ R37, R32, R41, R24 ;  /* 0x0000002920257223 */ /* 0x000fe20000010018 */
[C---:B------:R-:W-:Y:S01]  /*191a0*/  FFMA.FTZ R25, R28.reuse, R45, R26 ;  /* 0x0000002d1c197223 */ /* 0x040fe2000001001a */
[----:B------:R-:W-:Y:S01]  /*191b0*/  FFMA.FTZ R24, R28, R44, -R15 ;  /* 0x0000002c1c187223 */ /* 0x000fe2000001080f */
        /* <DEDUP_REMOVED lines=8> */
.L_x_2505:
[----:B------:R-:W-:Y:S05]  /*19240*/  BSYNC B0 ;  /* 0x0000000000007941 */ /* 0x000fea0003800000 */
.L_x_2504:
[----:B------:R-:W-:Y:S01]  /*19250*/  MOV R15, R23 ;  /* 0x00000017000f7202 */ /* 0x000fe20000000f00 */
[----:B------:R-:W-:Y:S06]  /*19260*/  @P2 BRA `(.L_x_2506) ;  /* 0xfffffffc006c2947 */ /* 0x000fec000383ffff */
.L_x_2503:
[----:B------:R-:W-:Y:S02]  /*19270*/  ULDC UR4, c[0x0][0x238] ;  /* 0x00008e0000047ab9 */ /* 0x000fe40000000800 */
[----:B------:R-:W-:-:S13]  /*19280*/  ISETP.NE.AND P0, PT, RZ, UR4, PT ;  /* 0x00000004ff007c0c */ /* 0x000fda000bf05270 */
[----:B------:R-:W-:Y:S05]  /*19290*/  @!P0 BRA `(.L_x_2507) ;  /* 0x0000000400648947 */ /* 0x000fea0003800000 */
[----:B------:R-:W-:Y:S01]  /*192a0*/  ISETP.GT.AND P0, PT, R0, 0x20, PT ;  /* 0x000000200000780c */ /* 0x000fe20003f04270 */
[----:B------:R-:W-:-:S12]  /*192b0*/  IMAD.MOV.U32 R2, RZ, RZ, R0 ;  /* 0x000000ffff027224 */ /* 0x000fd800078e0000 */
[----:B------:R-:W-:Y:S05]  /*192c0*/  @!P0 BRA `(.L_x_2508) ;  /* 0x0000000000bc8947 */ /* 0x000fea0003800000 */
[----:B--2---:R-:W-:Y:S02]  /*192d0*/  MOV R33, R37 ;  /* 0x0000002500217202 */ /* 0x004fe40000000f00 */
[----:B------:R-:W-:Y:S02]  /*192e0*/  MOV R35, R39 ;  /* 0x0000002700237202 */ /* 0x000fe40000000f00 */
[----:B---3--:R-:W-:Y:S02]  /*192f0*/  MOV R24, R28 ;  /* 0x0000001c00187202 */ /* 0x008fe40000000f00 */
[----:B------:R-:W-:Y:S01]  /*19300*/  MOV R26, R30 ;  /* 0x0000001e001a7202 */ /* 0x000fe20000000f00 */
[----:B------:R4:W-:Y:S01]  /*19310*/  STS.128 [R3], R32 ;  /* 0x0000002003007388 */ /* 0x0009e20000000c00 */
[----:B------:R-:W-:-:S03]  /*19320*/  LEA.HI R2, R0, R0, RZ, 0x1 ;  /* 0x0000000000027211 */ /* 0x000fc600078f08ff */
[----:B------:R4:W-:Y:S01]  /*19330*/  STS.128 [R3+0x10], R24 ;  /* 0x0000101803007388 */ /* 0x0009e20000000c00 */
[----:B------:R-:W-:Y:S01]  /*19340*/  SHF.R.S32.HI R14, RZ, 0x1, R2 ;  /* 0x00000001ff0e7819 */ /* 0x000fe20000011402 */
[----:B------:R-:W-:-:S03]  /*19350*/  IMAD.MOV.U32 R2, RZ, RZ, 0x20 ;  /* 0x00000020ff027424 */ /* 0x000fc600078e00ff */
[----:B------:R-:W-:-:S13]  /*19360*/  ISETP.GE.AND P0, PT, R14, 0x20, PT ;  /* 0x000000200e00780c */ /* 0x000fda0003f06270 */
[----:B----4-:R-:W-:Y:S05]  /*19370*/  @!P0 BRA `(.L_x_2508) ;  /* 0x0000000000908947 */ /* 0x010fea0003800000 */
.L_x_2511:
[----:B------:R-:W-:Y:S01]  /*19380*/  IADD3 R15, R17, R14, RZ ;  /* 0x0000000e110f7210 */ /* 0x000fe20007ffe0ff */
[----:B------:R-:W-:Y:S03]  /*19390*/  BAR.SYNC.DEFER_BLOCKING 0x0 ;  /* 0x0000000000007b1d */ /* 0x000fe60000010000 */
[----:B------:R-:W-:-:S03]  /*193a0*/  ISETP.GE.U32.AND P0, PT, R15, R0, PT ;  /* 0x000000000f00720c */ /* 0x000fc60003f06070 */
[----:B------:R-:W-:Y:S01]  /*193b0*/  BSSY B0, `(.L_x_2509) ;  /* 0x000001c000007945 */ /* 0x000fe20003800000 */
[----:B------:R-:W-:-:S13]  /*193c0*/  ISETP.GE.U32.OR P0, PT, R17, R14, P0 ;  /* 0x0000000e1100720c */ /* 0x000fda0000706470 */
[----:B--2---:R-:W-:Y:S05]  /*193d0*/  @P0 BRA `(.L_x_2510) ;  /* 0x0000000000640947 */ /* 0x004fea0003800000 */
[----:B------:R-:W-:-:S05]  /*193e0*/  LEA R2, R14, R3, 0x5 ;  /* 0x000000030e027211 */ /* 0x000fca00078e28ff */
[----:B------:R-:W2:Y:S04]  /*193f0*/  LDS.128 R44, [R2] ;  /* 0x00000000022c7984 */ /* 0x000ea80000000c00 */
[----:B------:R-:W3:Y:S01]  /*19400*/  LDS.128 R40, [R2+0x10] ;  /* 0x0000100002287984 */ /* 0x000ee20000000c00 */
[----:B--2---:R-:W-:Y:S01]  /*19410*/  FMUL.FTZ R26, R39, R46 ;  /* 0x0000002e271a7220 */ /* 0x004fe20000410000 */
[----:B------:R-:W-:Y:S01]  /*19420*/  FMUL.FTZ R15, R37, R45 ;  /* 0x0000002d250f7220 */ /* 0x000fe20000410000 */
[-C--:B------:R-:W-:Y:S01]  /*19430*/  FMUL.FTZ R21, R39, R47.reuse ;  /* 0x0000002f27157220 */ /* 0x080fe20000410000 */
[-C--:B------:R-:W-:Y:S01]  /*19440*/  FMUL.FTZ R24, R37, R44.reuse ;  /* 0x0000002c25187220 */ /* 0x080fe20000410000 */
[----:B------:R-:W-:Y:S01]  /*19450*/  FFMA.FTZ R39, R34, R47, R26 ;  /* 0x0000002f22277223 */ /* 0x000fe2000001001a */
[----:B------:R-:W-:Y:S01]  /*19460*/  FFMA.FTZ R36, R32, R44, -R15 ;  /* 0x0000002c20247223 */ /* 0x000fe2000001080f */
[----:B------:R-:W-:Y:S01]  /*19470*/  FFMA.FTZ R38, R34, R46, -R21 ;  /* 0x0000002e22267223 */ /* 0x000fe20000010815 */
[C---:B---3--:R-:W-:Y:S01]  /*19480*/  FMUL.FTZ R26, R25.reuse, R40 ;  /* 0x00000028191a7220 */ /* 0x048fe20000410000 */
[----:B------:R-:W-:Y:S01]  /*19490*/  FMUL.FTZ R15, R25, R41 ;  /* 0x00000029190f7220 */ /* 0x000fe20000410000 */
[C---:B------:R-:W-:Y:S01]  /*194a0*/  FMUL.FTZ R23, R27.reuse, R42 ;  /* 0x0000002a1b177220 */ /* 0x040fe20000410000 */
[----:B------:R-:W-:Y:S01]  /*194b0*/  FMUL.FTZ R21, R27, R43 ;  /* 0x0000002b1b157220 */ /* 0x000fe20000410000 */
[----:B------:R-:W-:Y:S01]  /*194c0*/  FFMA.FTZ R37, R32, R45, R24 ;  /* 0x0000002d20257223 */ /* 0x000fe20000010018 */
[C---:B------:R-:W-:Y:S01]  /*194d0*/  FFMA.FTZ R25, R28.reuse, R41, R26 ;  /* 0x000000291c197223 */ /* 0x040fe2000001001a */
[----:B------:R-:W-:Y:S01]  /*194e0*/  FFMA.FTZ R24, R28, R40, -R15 ;  /* 0x000000281c187223 */ /* 0x000fe2000001080f */
        /* <DEDUP_REMOVED lines=8> */
.L_x_2510:
[----:B------:R-:W-:Y:S05]  /*19570*/  BSYNC B0 ;  /* 0x0000000000007941 */ /* 0x000fea0003800000 */
.L_x_2509:
[----:B------:R-:W-:-:S04]  /*19580*/  SHF.R.S32.HI R14, RZ, 0x1, R14 ;  /* 0x00000001ff0e7819 */ /* 0x000fc8000001140e */
[----:B------:R-:W-:-:S13]  /*19590*/  ISETP.GE.AND P0, PT, R14, 0x20, PT ;  /* 0x000000200e00780c */ /* 0x000fda0003f06270 */
[----:B------:R-:W-:Y:S05]  /*195a0*/  @P0 BRA `(.L_x_2511) ;  /* 0xfffffffc00740947 */ /* 0x000fea000383ffff */
[----:B------:R-:W-:-:S11]  /*195b0*/  HFMA2.MMA R2, -RZ, RZ, 0, 1.9073486328125e-06 ;  /* 0x00000020ff027435 */ /* 0x000fd600000001ff */
.L_x_2508:
[----:B------:R-:W-:Y:S01]  /*195c0*/  BAR.SYNC.DEFER_BLOCKING 0x0 ;  /* 0x0000000000007b1d */ /* 0x000fe20000010000 */
[----:B------:R-:W-:-:S13]  /*195d0*/  ISETP.GE.AND P0, PT, R2, 0x2, PT ;  /* 0x000000020200780c */ /* 0x000fda0003f06270 */
[----:B------:R-:W-:Y:S05]  /*195e0*/  @!P0 BRA `(.L_x_2507) ;  /* 0x0000000000908947 */ /* 0x000fea0003800000 */
[----:B------:R-:W-:-:S07]  /*195f0*/  MOV R0, 0x1 ;  /* 0x0000000100007802 */ /* 0x000fce0000000f00 */
.L_x_2512:
[----:B------:R-:W4:Y:S04]  /*19600*/  SHFL.DOWN PT, R21, R39, R0, 0x1f ;  /* 0x08001f0027157589 */ /* 0x000f2800000e0000 */
[----:B--2---:R-:W2:Y:S04]  /*19610*/  SHFL.DOWN PT, R29, R25, R0, 0x1f ;  /* 0x08001f00191d7589 */ /* 0x004ea800000e0000 */
[----:B------:R-:W5:Y:S04]  /*19620*/  SHFL.DOWN PT, R33, R27, R0, 0x1f ;  /* 0x08001f001b217589 */ /* 0x000f6800000e0000 */
[----:B------:R-:W0:Y:S04]  /*19630*/  SHFL.DOWN PT, R14, R37, R0, 0x1f ;  /* 0x08001f00250e7589 */ /* 0x000e2800000e0000 */
[----:B---3--:R-:W3:Y:S04]  /*19640*/  SHFL.DOWN PT, R3, R32, R0, 0x1f ;  /* 0x08001f0020037589 */ /* 0x008ee800000e0000 */
[----:B------:R-:W1:Y:S04]  /*19650*/  SHFL.DOWN PT, R17, R34, R0, 0x1f ;  /* 0x08001f0022117589 */ /* 0x000e6800000e0000 */
[----:B------:R-:W1:Y:S01]  /*19660*/  SHFL.DOWN PT, R23, R28, R0, 0x1f ;  /* 0x08001f001c177589 */ /* 0x000e6200000e0000 */
[----:B----4-:R-:W-:-:S03]  /*19670*/  FMUL.FTZ R26, R21, R39 ;  /* 0x00000027151a7220 */ /* 0x010fc60000410000 */
[----:B------:R4:W1:Y:S01]  /*19680*/  SHFL.DOWN PT, R31, R30, R0, 0x1f ;  /* 0x08001f001e1f7589 */ /* 0x00086200000e0000 */
[----:B--2---:R-:W-:Y:S01]  /*19690*/  FMUL.FTZ R38, R29, R25 ;  /* 0x000000191d267220 */ /* 0x004fe20000410000 */
[----:B-----5:R-:W-:Y:S01]  /*196a0*/  FMUL.FTZ R42, R33, R27 ;  /* 0x0000001b212a7220 */ /* 0x020fe20000410000 */
[-C--:B0-----:R-:W-:Y:S01]  /*196b0*/  FMUL.FTZ R24, R14, R37.reuse ;  /* 0x000000250e187220 */ /* 0x081fe20000410000 */
[----:B----4-:R-:W-:Y:S01]  /*196c0*/  SHF.L.U32 R0, R0, 0x1, RZ ;  /* 0x0000000100007819 */ /* 0x010fe200000006ff */
[C---:B---3--:R-:W-:Y:S02]  /*196d0*/  FMUL.FTZ R15, R3.reuse, R37 ;  /* 0x00000025030f7220 */ /* 0x048fe40000410000 */
[----:B------:R-:W-:Y:S01]  /*196e0*/  FFMA.FTZ R24, R3, R32, -R24 ;  /* 0x0000002003187223 */ /* 0x000fe20000010818 */
[----:B------:R-:W-:Y:S01]  /*196f0*/  ISETP.GE.AND P0, PT, R0, R2, PT ;  /* 0x000000020000720c */ /* 0x000fe20003f06270 */
[C---:B-1----:R-:W-:Y:S01]  /*19700*/  FMUL.FTZ R36, R17.reuse, R39 ;  /* 0x0000002711247220 */ /* 0x042fe20000410000 */
        /* <DEDUP_REMOVED lines=18> */
.L_x_2507:
        /* <DEDUP_REMOVED lines=9> */
[----:B--23--:R-:W2:Y:S04]  /*198c0*/  LDG.E.64 R2, desc[UR60][R4.64] ;  /* 0x0000003c04027981 */ /* 0x00cea8000c1e1b00 */
[----:B------:R-:W3:Y:S04]  /*198d0*/  LDG.E.64 R8, desc[UR60][R4.64+0x8] ;  /* 0x0000083c04087981 */ /* 0x000ee8000c1e1b00 */
[----:B------:R-:W4:Y:S04]  /*198e0*/  LDG.E.64 R10, desc[UR60][R4.64+0x10] ;  /* 0x0000103c040a7981 */ /* 0x000f28000c1e1b00 */
[----:B------:R-:W5:Y:S01]  /*198f0*/  LDG.E.64 R12, desc[UR60][R4.64+0x18] ;  /* 0x0000183c040c7981 */ /* 0x000f62000c1e1b00 */
[-C--:B--2---:R-:W-:Y:S01]  /*19900*/  FMUL.FTZ R7, R37, R3.reuse ;  /* 0x0000000325077220 */ /* 0x084fe20000410000 */
[----:B------:R-:W-:Y:S01]  /*19910*/  FMUL.FTZ R0, R32, R3 ;  /* 0x0000000320007220 */ /* 0x000fe20000410000 */
[-C--:B---3--:R-:W-:Y:S01]  /*19920*/  FMUL.FTZ R3, R39, R9.reuse ;  /* 0x0000000927037220 */ /* 0x088fe20000410000 */
[----:B------:R-:W-:Y:S01]  /*19930*/  FMUL.FTZ R6, R34, R9 ;  /* 0x0000000922067220 */ /* 0x000fe20000410000 */
[-C--:B------:R-:W-:Y:S01]  /*19940*/  FFMA.FTZ R32, R32, R2.reuse, -R7 ;  /* 0x0000000220207223 */ /* 0x080fe20000010807 */
[----:B------:R-:W-:Y:S01]  /*19950*/  FFMA.FTZ R37, R37, R2, R0 ;  /* 0x0000000225257223 */ /* 0x000fe20000010000 */
[-C--:B------:R-:W-:Y:S01]  /*19960*/  FFMA.FTZ R34, R34, R8.reuse, -R3 ;  /* 0x0000000822227223 */ /* 0x080fe20000010803 */
[-C--:B----4-:R-:W-:Y:S01]  /*19970*/  FMUL.FTZ R3, R25, R11.reuse ;  /* 0x0000000b19037220 */ /* 0x090fe20000410000 */
[----:B------:R-:W-:Y:S01]  /*19980*/  FMUL.FTZ R0, R28, R11 ;  /* 0x0000000b1c007220 */ /* 0x000fe20000410000 */
[----:B------:R-:W-:Y:S01]  /*19990*/  FFMA.FTZ R39, R39, R8, R6 ;  /* 0x0000000827277223 */ /* 0x000fe20000010006 */
[-C--:B-----5:R-:W-:Y:S01]  /*199a0*/  FMUL.FTZ R7, R27, R13.reuse ;  /* 0x0000000d1b077220 */ /* 0x0a0fe20000410000 */
[----:B------:R-:W-:Y:S01]  /*199b0*/  FMUL.FTZ R2, R30, R13 ;  /* 0x0000000d1e027220 */ /* 0x000fe20000410000 */
[-C--:B------:R-:W-:Y:S01]  /*199c0*/  FFMA.FTZ R28, R28, R10.reuse, -R3 ;  /* 0x0000000a1c1c7223 */ /* 0x080fe20000010803 */
[----:B------:R-:W-:Y:S01]  /*199d0*/  FFMA.FTZ R25, R25, R10, R0 ;  /* 0x0000000a19197223 */ /* 0x000fe20000010000 */
[-C--:B------:R-:W-:Y:S01]  /*199e0*/  FFMA.FTZ R30, R30, R12.reuse, -R7 ;  /* 0x0000000c1e1e7223 */ /* 0x080fe20000010807 */
[----:B------:R-:W-:-:S07]  /*199f0*/  FFMA.FTZ R27, R27, R12, R2 ;  /* 0x0000000c1b1b7223 */ /* 0x000fce0000010002 */
.L_x_2514:
[----:B------:R-:W-:Y:S05]  /*19a00*/  @!P1 BRA `(.L_x_2515) ;  /* 0x00000004007c9947 */ /* 0x000fea0003800000 */
[----:B------:R-:W4:Y:S02]  /*19a10*/  LDC R17, c[0x0][0x62c] ;  /* 0x00018b00ff117b82 */ /* 0x000f240000000800 */
[----:B----4-:R-:W-:-:S04]  /*19a20*/  ISETP.NE.AND P0, PT, R17, 0x1, PT ;  /* 0x000000011100780c */ /* 0x010fc80003f05270 */
[----:B------:R-:W-:-:S09]  /*19a30*/  P2R R0, PR, RZ, 0x1 ;  /* 0x00000001ff007803 */ /* 0x000fd20000000000 */
[----:B------:R-:W-:Y:S05]  /*19a40*/  @!P0 BRA `(.L_x_2516) ;  /* 0x0000000000408947 */ /* 0x000fea0003800000 */
[----:B------:R-:W-:Y:S01]  /*19a50*/  MOV R0, 0x660 ;  /* 0x0000066000007802 */ /* 0x000fe20000000f00 */
[----:B------:R-:W-:Y:S01]  /*19a60*/  ULDC.64 UR4, c[0x4][0x650] ;  /* 0x0101940000047ab9 */ /* 0x000fe20000000a00 */
[----:B------:R-:W-:Y:S01]  /*19a70*/  ULDC.64 UR6, c[0x4][0x640] ;  /* 0x0101900000067ab9 */ /* 0x000fe20000000a00 */
[----:B------:R-:W-:Y:S01]  /*19a80*/  MOV R4, UR4 ;  /* 0x0000000400047c02 */ /* 0x000fe20008000f00 */
[----:B--23--:R2:W3:Y:S01]  /*19a90*/  LDC.64 R2, c[0x4][R0] ;  /* 0x0100000000027b82 */ /* 0x00c4e20000000a00 */
[----:B------:R-:W-:Y:S01]  /*19aa0*/  MOV R5, UR5 ;  /* 0x0000000500057c02 */ /* 0x000fe20008000f00 */
[----:B------:R-:W-:Y:S01]  /*19ab0*/  ULDC.64 UR4, c[0x4][0x438] ;  /* 0x01010e0000047ab9 */ /* 0x000fe20000000a00 */
[----:B------:R-:W-:Y:S01]  /*19ac0*/  HFMA2.MMA R8, -RZ, RZ, 0, 4.4763088226318359375e-05 ;  /* 0x000002efff087435 */ /* 0x000fe200000001ff */
[----:B------:R-:W-:Y:S01]  /*19ad0*/  IMAD.U32 R6, RZ, RZ, UR6 ;  /* 0x00000006ff067e24 */ /* 0x000fe2000f8e00ff */
[----:B------:R-:W-:Y:S01]  /*19ae0*/  MOV R7, UR7 ;  /* 0x0000000700077c02 */ /* 0x000fe20008000f00 */
[----:B------:R-:W-:Y:S01]  /*19af0*/  IMAD.MOV.U32 R12, RZ, RZ, 0x1 ;  /* 0x00000001ff0c7424 */ /* 0x000fe200078e00ff */
[----:B------:R-:W-:-:S02]  /*19b00*/  MOV R10, UR4 ;  /* 0x00000004000a7c02 */ /* 0x000fc40008000f00 */
[----:B------:R-:W-:Y:S02]  /*19b10*/  MOV R11, UR5 ;  /* 0x00000005000b7c02 */ /* 0x000fe40008000f00 */
[----:B--2---:R-:W-:-:S07]  /*19b20*/  MOV R13, RZ ;  /* 0x000000ff000d7202 */ /* 0x004fce0000000f00 */
[----:B------:R-:W-:-:S07]  /*19b30*/  LEPC R20, `(.L_x_2516) ;  /* 0x000000001014794e */ /* 0x000fce0000000000 */
[----:B01-3--:R-:W-:Y:S05]  /*19b40*/  CALL.ABS.NOINC R2 ;  /* 0x0000000002007343 */ /* 0x00bfea0003c00000 */
.L_x_2516:
[----:B------:R-:W-:Y:S01]  /*19b50*/  ULDC.64 UR4, c[0x0][0x5f8] ;  /* 0x00017e0000047ab9 */ /* 0x000fe20000000a00 */
[----:B--2---:R-:W-:Y:S02]  /*19b60*/  MOV R33, R37 ;  /* 0x0000002500217202 */ /* 0x004fe40000000f00 */
        /* <DEDUP_REMOVED lines=9> */
[----:B---3--:R3:W4:Y:S01]  /*19c00*/  LDC.64 R2, c[0x4][R0] ;  /* 0x0100000000027b82 */ /* 0x0087220000000a00 */
[----:B------:R-:W-:Y:S01]  /*19c10*/  IMAD.U32 R5, RZ, RZ, UR5 ;  /* 0x00000005ff057e24 */ /* 0x000fe2000f8e00ff */
[----:B------:R-:W-:Y:S01]  /*19c20*/  ULDC.64 UR4, c[0x4][0x640] ;  /* 0x0101900000047ab9 */ /* 0x000fe20000000a00 */
[----:B------:R-:W-:Y:S01]  /*19c30*/  HFMA2.MMA R12, -RZ, RZ, 0, 5.9604644775390625e-08 ;  /* 0x00000001ff0c7435 */ /* 0x000fe200000001ff */
[----:B------:R-:W-:Y:S01]  /*19c40*/  MOV R6, UR4 ;  /* 0x0000000400067c02 */ /* 0x000fe20008000f00 */
[----:B------:R-:W-:Y:S01]  /*19c50*/  IMAD.MOV.U32 R8, RZ, RZ, 0x2ef ;  /* 0x000002efff087424 */ /* 0x000fe200078e00ff */
[----:B------:R-:W-:-:S02]  /*19c60*/  MOV R7, UR5 ;  /* 0x0000000500077c02 */ /* 0x000fc40008000f00 */
[----:B------:R-:W-:Y:S02]  /*19c70*/  MOV R10, UR6 ;  /* 0x00000006000a7c02 */ /* 0x000fe40008000f00 */
[----:B------:R-:W-:Y:S02]  /*19c80*/  MOV R11, UR7 ;  /* 0x00000007000b7c02 */ /* 0x000fe40008000f00 */
[----:B---3--:R-:W-:-:S07]  /*19c90*/  MOV R13, RZ ;  /* 0x000000ff000d7202 */ /* 0x008fce0000000f00 */
[----:B------:R-:W-:-:S07]  /*19ca0*/  LEPC R20, `(.L_x_2517) ;  /* 0x000000001014794e */ /* 0x000fce0000000000 */
[----:B012-4-:R-:W-:Y:S05]  /*19cb0*/  CALL.ABS.NOINC R2 ;  /* 0x0000000002007343 */ /* 0x017fea0003c00000 */
.L_x_2517:
[----:B------:R-:W-:Y:S01]  /*19cc0*/  ULDC.64 UR4, c[0x0][0x5f8] ;  /* 0x00017e0000047ab9 */ /* 0x000fe20000000a00 */
[----:B------:R-:W-:Y:S02]  /*19cd0*/  MOV R35, R39 ;  /* 0x0000002700237202 */ /* 0x000fe40000000f00 */
[----:B------:R-:W-:Y:S02]  /*19ce0*/  IADD3 R2, P0, R19, UR4, RZ ;  /* 0x0000000413027c10 */ /* 0x000fe4000ff1e0ff */
[----:B------:R-:W-:Y:S02]  /*19cf0*/  ISETP.NE.AND P6, PT, R17, 0x1, PT ;  /* 0x000000011100780c */ /* 0x000fe40003fc5270 */
[----:B---3--:R-:W-:-:S05]  /*19d00*/  IADD3.X R3, RZ, UR5, RZ, P0, !PT ;  /* 0x00000005ff037c10 */ /* 0x008fca00087fe4ff */
[----:B------:R3:W-:Y:S06]  /*19d10*/  STG.E.64 desc[UR60][R2.64], R34 ;  /* 0x0000002202007986 */ /* 0x0007ec000c101b3c */
[----:B------:R-:W-:Y:S05]  /*19d20*/  @!P6 BRA `(.L_x_2518) ;  /* 0x000000000040e947 */ /* 0x000fea0003800000 */
[----:B------:R-:W-:Y:S01]  /*19d30*/  MOV R0, 0x660 ;  /* 0x0000066000007802 */ /* 0x000fe20000000f00 */
[----:B------:R-:W-:Y:S01]  /*19d40*/  ULDC.64 UR4, c[0x4][0x650] ;  /* 0x0101940000047ab9 */ /* 0x000fe20000000a00 */
[----:B------:R-:W-:Y:S01]  /*19d50*/  ULDC.64 UR6, c[0x4][0x438] ;  /* 0x01010e0000067ab9 */ /* 0x000fe20000000a00 */
[----:B------:R-:W-:Y:S01]  /*19d60*/  IMAD.U32 R4, RZ, RZ, UR4 ;  /* 0x00000004ff047e24 */ /* 0x000fe2000f8e00ff */
[----:B---3--:R3:W4:Y:S01]  /*19d70*/  LDC.64 R2, c[0x4][R0] ;  /* 0x0100000000027b82 */ /* 0x0087220000000a00 */
[----:B------:R-:W-:Y:S01]  /*19d80*/  MOV R5, UR5 ;  /* 0x0000000500057c02 */ /* 0x000fe20008000f00 */
[----:B------:R-:W-:Y:S01]  /*19d90*/  ULDC.64 UR4, c[0x4][0x640] ;  /* 0x0101900000047ab9 */ /* 0x000fe20000000a00 */
[----:B------:R-:W-:Y:S01]  /*19da0*/  HFMA2.MMA R8, -RZ, RZ, 0, 4.4763088226318359375e-05 ;  /* 0x000002efff087435 */ /* 0x000fe200000001ff */
[----:B------:R-:W-:Y:S01]  /*19db0*/  MOV R6, UR4 ;  /* 0x0000000400067c02 */ /* 0x000fe20008000f00 */
[----:B------:R-:W-:Y:S01]  /*19dc0*/  HFMA2.MMA R13, -RZ, RZ, 0, 0 ;  /* 0x00000000ff0d7435 */ /* 0x000fe200000001ff */
[----:B------:R-:W-:Y:S01]  /*19dd0*/  MOV R7, UR5 ;  /* 0x0000000500077c02 */ /* 0x000fe20008000f00 */
[----:B------:R-:W-:Y:S01]  /*19de0*/  IMAD.U32 R11, RZ, RZ, UR7 ;  /* 0x00000007ff0b7e24 */ /* 0x000fe2000f8e00ff */
[----:B------:R-:W-:-:S02]  /*19df0*/  MOV R10, UR6 ;  /* 0x00000006000a7c02 */ /* 0x000fc40008000f00 */
[----:B---3--:R-:W-:-:S07]  /*19e00*/  MOV R12, 0x1 ;  /* 0x00000001000c7802 */ /* 0x008fce0000000f00 */
[----:B------:R-:W-:-:S07]  /*19e10*/  LEPC R20, `(.L_x_2518) ;  /* 0x000000001014794e */ /* 0x000fce0000000000 */
[----:B012-4-:R-:W-:Y:S05]  /*19e20*/  CALL.ABS.NOINC R2 ;  /* 0x0000000002007343 */ /* 0x017fea0003c00000 */
.L_x_2518:
[----:B------:R-:W-:Y:S01]  /*19e30*/  ULDC.64 UR4, c[0x0][0x5f8] ;  /* 0x00017e0000047ab9 */ /* 0x000fe20000000a00 */
[----:B------:R-:W-:Y:S02]  /*19e40*/  MOV R24, R28 ;  /* 0x0000001c00187202 */ /* 0x000fe40000000f00 */
[----:B------:R-:W-:Y:S02]  /*19e50*/  IADD3 R18, P0, R18, UR4, RZ ;  /* 0x0000000412127c10 */ /* 0x000fe4000ff1e0ff */
[----:B------:R-:W-:-:S03]  /*19e60*/  ISETP.NE.AND P6, PT, R17, 0x1, PT ;  /* 0x000000011100780c */ /* 0x000fc60003fc5270 */
[----:B------:R-:W-:-:S05]  /*19e70*/  IMAD.X R19, RZ, RZ, UR5, P0 ;  /* 0x00000005ff137e24 */ /* 0x000fca00080e06ff */
[----:B------:R4:W-:Y:S05]  /*19e80*/  STG.E.64 desc[UR60][R18.64], R24 ;  /* 0x0000001812007986 */ /* 0x0009ea000c101b3c */
[----:B------:R-:W-:Y:S05]  /*19e90*/  @!P6 BRA `(.L_x_2519) ;  /* 0x000000000040e947 */ /* 0x000fea0003800000 */
[----:B------:R-:W-:Y:S01]  /*19ea0*/  MOV R0, 0x660 ;  /* 0x0000066000007802 */ /* 0x000fe20000000f00 */
[----:B------:R-:W-:Y:S01]  /*19eb0*/  ULDC.64 UR4, c[0x4][0x650] ;  /* 0x0101940000047ab9 */ /* 0x000fe20000000a00 */
[----:B------:R-:W-:Y:S01]  /*19ec0*/  ULDC.64 UR6, c[0x4][0x438] ;  /* 0x01010e0000067ab9 */ /* 0x000fe20000000a00 */
[----:B------:R-:W-:Y:S01]  /*19ed0*/  MOV R4, UR4 ;  /* 0x0000000400047c02 */ /* 0x000fe20008000f00 */
[----:B---3--:R3:W0:Y:S01]  /*19ee0*/  LDC.64 R2, c[0x4][R0] ;  /* 0x0100000000027b82 */ /* 0x0086220000000a00 */
        /* <DEDUP_REMOVED lines=11> */
.L_x_2519:
[----:B------:R-:W-:Y:S01]  /*19fa0*/  ULDC.64 UR4, c[0x0][0x5f8] ;  /* 0x00017e0000047ab9 */ /* 0x000fe20000000a00 */
[----:B------:R-:W-:Y:S01]  /*19fb0*/  IMAD.MOV.U32 R26, RZ, RZ, R30 ;  /* 0x000000ffff1a7224 */ /* 0x000fe200078e001e */
[----:B------:R-:W-:-:S04]  /*19fc0*/  IADD3 R16, P0, R16, UR4, RZ ;  /* 0x0000000410107c10 */ /* 0x000fc8000ff1e0ff */
[----:B------:R-:W-:-:S05]  /*19fd0*/  IADD3.X R17, RZ, UR5, RZ, P0, !PT ;  /* 0x00000005ff117c10 */ /* 0x000fca00087fe4ff */
[----:B------:R-:W-:Y:S01]  /*19fe0*/  STG.E.64 desc[UR60][R16.64], R26 ;  /* 0x0000001a10007986 */ /* 0x000fe2000c101b3c */
[----:B------:R-:W-:Y:S05]  /*19ff0*/  EXIT ;  /* 0x000000000000794d */ /* 0x000fea0003800000 */
.L_x_2515:
[----:B--2---:R-:W-:Y:S01]  /*1a000*/  MOV R33, R37 ;  /* 0x0000002500217202 */ /* 0x004fe20000000f00 */
[----:B---3--:R-:W-:Y:S01]  /*1a010*/  IMAD.MOV.U32 R26, RZ, RZ, R30 ;  /* 0x000000ffff1a7224 */ /* 0x008fe200078e001e */
[----:B------:R-:W-:Y:S02]  /*1a020*/  MOV R35, R39 ;  /* 0x0000002700237202 */ /* 0x000fe40000000f00 */
[----:B------:R-:W-:Y:S01]  /*1a030*/  MOV R24, R28 ;  /* 0x0000001c00187202 */ /* 0x000fe20000000f00 */
[----:B------:R-:W-:Y:S04]  /*1a040*/  STG.E.64 desc[UR60][R4.64], R32 ;  /* 0x0000002004007986 */ /* 0x000fe8000c101b3c */
[----:B------:R-:W-:Y:S04]  /*1a050*/  STG.E.64 desc[UR60][R4.64+0x8], R34 ;  /* 0x0000082204007986 */ /* 0x000fe8000c101b3c */
[----:B------:R-:W-:Y:S04]  /*1a060*/  STG.E.64 desc[UR60][R4.64+0x10], R24 ;  /* 0x0000101804007986 */ /* 0x000fe8000c101b3c */
[----:B------:R-:W-:Y:S01]  /*1a070*/  STG.E.64 desc[UR60][R4.64+0x18], R26 ;  /* 0x0000181a04007986 */ /* 0x000fe2000c101b3c */
[----:B------:R-:W-:Y:S05]  /*1a080*/  EXIT ;  /* 0x000000000000794d */ /* 0x000fea0003800000 */
.L_x_2513:
        /* <DEDUP_REMOVED lines=24> */
.L_x_2520:
        /* <DEDUP_REMOVED lines=18> */
[----:B--2---:R-:W-:-:S07]  /*1a330*/  MOV R12, 0x1 ;  /* 0x00000001000c7802 */ /* 0x004fce0000000f00 */
[----:B------:R-:W-:-:S07]  /*1a340*/  LEPC R20, `(.L_x_2522) ;  /* 0x000000001014794e */ /* 0x000fce0000000000 */
[----:B01-3--:R-:W-:Y:S05]  /*1a350*/  CALL.ABS.NOINC R2 ;  /* 0x0000000002007343 */ /* 0x00bfea0003c00000 */
.L_x_2522:
[----:B------:R-:W-:Y:S01]  /*1a360*/  ULDC.64 UR4, c[0x0][0x5f8] ;  /* 0x00017e0000047ab9 */ /* 0x000fe20000000a00 */
[----:B--2---:R-:W-:Y:S02]  /*1a370*/  MOV R33, R37 ;  /* 0x0000002500217202 */ /* 0x004fe40000000f00 */
        /* <DEDUP_REMOVED lines=9> */
[----:B---3--:R3:W4:Y:S01]  /*1a410*/  LDC.64 R2, c[0x4][R0] ;  /* 0x0100000000027b82 */ /* 0x0087220000000a00 */
        /* <DEDUP_REMOVED lines=8> */
[----:B---3--:R-:W-:-:S07]  /*1a4a0*/  MOV R12, 0x1 ;  /* 0x00000001000c7802 */ /* 0x008fce0000000f00 */
[----:B------:R-:W-:-:S07]  /*1a4b0*/  LEPC R20, `(.L_x_2523) ;  /* 0x000000001014794e */ /* 0x000fce0000000000 */
[----:B012-4-:R-:W-:Y:S05]  /*1a4c0*/  CALL.ABS.NOINC R2 ;  /* 0x0000000002007343 */ /* 0x017fea0003c00000 */
.L_x_2523:
        /* <DEDUP_REMOVED lines=20> */
[----:B---3--:R-:W-:-:S07]  /*1a610*/  MOV R13, RZ ;  /* 0x000000ff000d7202 */ /* 0x008fce0000000f00 */
[----:B------:R-:W-:-:S07]  /*1a620*/  LEPC R20, `(.L_x_2524) ;  /* 0x000000001014794e */ /* 0x000fce0000000000 */
[----:B012-4-:R-:W-:Y:S05]  /*1a630*/  CALL.ABS.NOINC R2 ;  /* 0x0000000002007343 */ /* 0x017fea0003c00000 */
.L_x_2524:
        /* <DEDUP_REMOVED lines=11> */
[----:B---3--:R3:W0:Y:S01]  /*1a6f0*/  LDC.64 R2, c[0x4][R0] ;  /* 0x0100000000027b82 */ /* 0x0086220000000a00 */
        /* <DEDUP_REMOVED lines=11> */
.L_x_2525:
[----:B------:R-:W-:Y:S01]  /*1a7b0*/  ULDC.64 UR4, c[0x0][0x5f8] ;  /* 0x00017e0000047ab9 */ /* 0x000fe20000000a00 */
[----:B------:R-:W-:Y:S02]  /*1a7c0*/  MOV R26, R30 ;  /* 0x0000001e001a7202 */ /* 0x000fe40000000f00 */
[----:B------:R-:W-:-:S04]  /*1a7d0*/  IADD3 R16, P0, R16, UR4, RZ ;  /* 0x0000000410107c10 */ /* 0x000fc8000ff1e0ff */
[----:B------:R-:W-:-:S05]  /*1a7e0*/  IADD3.X R17, RZ, UR5, RZ, P0, !PT ;  /* 0x00000005ff117c10 */ /* 0x000fca00087fe4ff */
[----:B------:R-:W-:Y:S01]  /*1a7f0*/  STG.E.64 desc[UR60][R16.64], R26 ;  /* 0x0000001a10007986 */ /* 0x000fe2000c101b3c */
[----:B------:R-:W-:Y:S05]  /*1a800*/  EXIT ;  /* 0x000000000000794d */ /* 0x000fea0003800000 */
.L_x_2521:
[----:B--2---:R-:W-:Y:S01]  /*1a810*/  IMAD.MOV.U32 R33, RZ, RZ, R37 ;  /* 0x000000ffff217224 */ /* 0x004fe200078e0025 */
[----:B------:R-:W-:Y:S02]  /*1a820*/  MOV R35, R39 ;  /* 0x0000002700237202 */ /* 0x000fe40000000f00 */
[----:B---3--:R-:W-:Y:S02]  /*1a830*/  MOV R24, R28 ;  /* 0x0000001c00187202 */ /* 0x008fe40000000f00 */
[----:B------:R-:W-:Y:S01]  /*1a840*/  MOV R26, R30 ;  /* 0x0000001e001a7202 */ /* 0x000fe20000000f00 */
[----:B------:R-:W-:Y:S04]  /*1a850*/  STG.E.64 desc[UR60][R6.64], R32 ;  /* 0x0000002006007986 */ /* 0x000fe8000c101b3c */
[----:B------:R-:W-:Y:S04]  /*1a860*/  STG.E.64 desc[UR60][R8.64], R34 ;  /* 0x0000002208007986 */ /* 0x000fe8000c101b3c */
[----:B------:R-:W-:Y:S04]  /*1a870*/  STG.E.64 desc[UR60][R10.64], R24 ;  /* 0x000000180a007986 */ /* 0x000fe8000c101b3c */
[----:B------:R-:W-:Y:S01]  /*1a880*/  STG.E.64 desc[UR60][R12.64], R26 ;  /* 0x0000001a0c007986 */ /* 0x000fe2000c101b3c */
[----:B------:R-:W-:Y:S05]  /*1a890*/  EXIT ;  /* 0x000000000000794d */ /* 0x000fea0003800000 */
.L_x_2485:
        /* <DEDUP_REMOVED lines=11> */
[----:B------:R-:W2:Y:S01]  /*1a950*/  LDC.U8 R0, c[0x0][0x628] ;  /* 0x00018a00ff007b82 */ /* 0x000ea20000000000 */
[----:B------:R-:W-:-:S04]  /*1a960*/  ISETP.NE.U32.AND P0, PT, R4, RZ, PT ;  /* 0x000000ff0400720c */ /* 0x000fc80003f05070 */
[----:B------:R-:W-:-:S13]  /*1a970*/  ISETP.NE.AND.EX P0, PT, R20, RZ, PT, P0 ;  /* 0x000000ff1400720c */ /* 0x000fda0003f05300 */
[----:B------:R-:W-:Y:S05]  /*1a980*/  @!P0 BRA `(.L_x_2526) ;  /* 0x0000000800048947 */ /* 0x000fea0003800000 */
[----:B--2---:R-:W-:Y:S01]  /*1a990*/  ISETP.NE.AND P0, PT, R0, RZ, PT ;  /* 0x000000ff0000720c */ /* 0x004fe20003f05270 */
[----:B------:R-:W-:Y:S02]  /*1a9a0*/  ULDC.U8 UR4, c[0x0][0x629] ;  /* 0x00018a4000047ab9 */ /* 0x000fe40000000000 */
[----:B------:R-:W-:-:S10]  /*1a9b0*/  ISETP.NE.AND P1, PT, RZ, UR4, PT ;  /* 0x00000004ff007c0c */ /* 0x000fd4000bf25270 */
[----:B------:R-:W-:Y:S05]  /*1a9c0*/  @!P0 BRA `(.L_x_2527) ;  /* 0x0000000000508947 */ /* 0x000fea0003800000 */
[----:B------:R-:W2:Y:S04]  /*1a9d0*/  LDG.E.64 R2, desc[UR60][R4.64] ;  /* 0x0000003c04027981 */ /* 0x000ea8000c1e1b00 */
        /* <DEDUP_REMOVED lines=19> */
.L_x_2527:
        /* <DEDUP_REMOVED lines=18> */
[----:B--2---:R-:W-:-:S07]  /*1ac30*/  MOV R13, RZ ;  /* 0x000000ff000d7202 */ /* 0x004fce0000000f00 */
[----:B------:R-:W-:-:S07]  /*1ac40*/  LEPC R20, `(.L_x_2529) ;  /* 0x000000001014794e */ /* 0x000fce0000000000 */
[----:B01-3--:R-:W-:Y:S05]  /*1ac50*/  CALL.ABS.NOINC R2 ;  /* 0x0000000002007343 */ /* 0x00bfea0003c00000 */
.L_x_2529:
        /* <DEDUP_REMOVED lines=10> */
[----:B------:R-:W-:Y:S01]  /*1ad00*/  IMAD.U32 R4, RZ, RZ, UR4 ;  /* 0x00000004ff047e24 */ /* 0x000fe2000f8e00ff */
[----:B--2---:R2:W3:Y:S01]  /*1ad10*/  LDC.64 R2, c[0x4][R0] ;  /* 0x0100000000027b82 */ /* 0x0044e20000000a00 */
        /* <DEDUP_REMOVED lines=11> */
.L_x_2530:
[----:B------:R-:W-:Y:S01]  /*1add0*/  ULDC.64 UR4, c[0x0][0x5f8] ;  /* 0x00017e0000047ab9 */ /* 0x000fe20000000a00 */
[----:B------:R-:W-:Y:S01]  /*1ade0*/  IMAD.MOV.U32 R35, RZ, RZ, R67 ;  /* 0x000000ffff237224 */ /* 0x000fe200078e0043 */
        /* <DEDUP_REMOVED lines=9> */
[----:B--2---:R2:W4:Y:S01]  /*1ae80*/  LDC.64 R2, c[0x4][R0] ;  /* 0x0100000000027b82 */ /* 0x0045220000000a00 */
        /* <DEDUP_REMOVED lines=10> */
[----:B01-34-:R-:W-:Y:S05]  /*1af30*/  CALL.ABS.NOINC R2 ;  /* 0x0000000002007343 */ /* 0x01bfea0003c00000 */
.L_x_2531:
[----:B------:R-:W-:Y:S01]  /*1af40*/  ULDC.64 UR4, c[0x0][0x5f8] ;  /* 0x00017e0000047ab9 */ /* 0x000fe20000000a00 */
[----:B------:R-:W-:Y:S01]  /*1af50*/  ISETP.NE.AND P6, PT, R23, 0x1, PT ;  /* 0x000000011700780c */ /* 0x000fe20003fc5270 */
[----:B------:R-:W-:Y:S01]  /*1af60*/  IMAD.MOV.U32 R24, RZ, RZ, R28 ;  /* 0x000000ffff187224 */ /* 0x000fe200078e001c */
[----:B------:R-:W-:-:S04]  /*1af70*/  IADD3 R22, P0, R22, UR4, RZ ;  /* 0x0000000416167c10 */ /* 0x000fc8000ff1e0ff */
[----:B------:R-:W-:-:S05]  /*1af80*/  IADD3.X R23, RZ, UR5, RZ, P0, !PT ;  /* 0x00000005ff177c10 */ /* 0x000fca00087fe4ff */
[----:B------:R4:W-:Y:S02]  /*1af90*/  STG.E.64 desc[UR60][R22.64], R24 ;  /* 0x0000001816007986 */ /* 0x0009e4000c101b3c */
[----:B------:R-:W-:Y:S05]  /*1afa0*/  @!P6 BRA `(.L_x_2532) ;  /* 0x000000000040e947 */ /* 0x000fea0003800000 */
[----:B------:R-:W-:Y:S01]  /*1afb0*/  MOV R0, 0x660 ;  /* 0x0000066000007802 */ /* 0x000fe20000000f00 */
[----:B------:R-:W-:Y:S01]  /*1afc0*/  ULDC.64 UR4, c[0x4][0x650] ;  /* 0x0101940000047ab9 */ /* 0x000fe20000000a00 */
[----:B------:R-:W-:Y:S01]  /*1afd0*/  ULDC.64 UR6, c[0x4][0x438] ;  /* 0x01010e0000067ab9 */ /* 0x000fe20000000a00 */
[----:B------:R-:W-:Y:S01]  /*1afe0*/  MOV R4, UR4 ;  /* 0x0000000400047c02 */ /* 0x000fe20008000f00 */
[----:B--2---:R2:W0:Y:S01]  /*1aff0*/  LDC.64 R2, c[0x4][R0] ;  /* 0x0100000000027b82 */ /* 0x0044220000000a00 */
        /* <DEDUP_REMOVED lines=8> */
[----:B--2---:R-:W-:-:S07]  /*1b080*/  MOV R12, 0x1 ;  /* 0x00000001000c7802 */ /* 0x004fce0000000f00 */
[----:B------:R-:W-:-:S07]  /*1b090*/  LEPC R20, `(.L_x_2532) ;  /* 0x000000001014794e */ /* 0x000fce0000000000 */
[----:B01-34-:R-:W-:Y:S05]  /*1b0a0*/  CALL.ABS.NOINC R2 ;  /* 0x0000000002007343 */ /* 0x01bfea0003c00000 */
.L_x_2532:
[----:B------:R-:W-:Y:S01]  /*1b0b0*/  ULDC.64 UR4, c[0x0][0x5f8] ;  /* 0x00017e0000047ab9 */ /* 0x000fe20000000a00 */
[----:B------:R-:W-:Y:S02]  /*1b0c0*/  MOV R26, R30 ;  /* 0x0000001e001a7202 */ /* 0x000fe40000000f00 */
[----:B--2---:R-:W-:-:S04]  /*1b0d0*/  IADD3 R2, P0, R19, UR4, RZ ;  /* 0x0000000413027c10 */ /* 0x004fc8000ff1e0ff */
[----:B------:R-:W-:-:S05]  /*1b0e0*/  IADD3.X R3, RZ, UR5, RZ, P0, !PT ;  /* 0x00000005ff037c10 */ /* 0x000fca00087fe4ff */
[----:B------:R-:W-:Y:S01]  /*1b0f0*/  STG.E.64 desc[UR60][R2.64], R26 ;  /* 0x0000001a02007986 */ /* 0x000fe2000c101b3c */
[----:B------:R-:W-:Y:S05]  /*1b100*/  EXIT ;  /* 0x000000000000794d */ /* 0x000fea0003800000 */
.L_x_2528:
[----:B------:R-:W-:Y:S01]  /*1b110*/  MOV R33, R65 ;  /* 0x0000004100217202 */ /* 0x000fe20000000f00 */
[----:B------:R-:W-:Y:S01]  /*1b120*/  IMAD.MOV.U32 R24, RZ, RZ, R28 ;  /* 0x000000ffff187224 */ /* 0x000fe200078e001c */
[----:B------:R-:W-:Y:S02]  /*1b130*/  MOV R35, R67 ;  /* 0x0000004300237202 */ /* 0x000fe40000000f00 */
[----:B------:R-:W-:Y:S01]  /*1b140*/  MOV R26, R30 ;  /* 0x0000001e001a7202 */ /* 0x000fe20000000f00 */
[----:B------:R-:W-:Y:S04]  /*1b150*/  STG.E.64 desc[UR60][R4.64], R32 ;  /* 0x0000002004007986 */ /* 0x000fe8000c101b3c */
[----:B------:R-:W-:Y:S04]  /*1b160*/  STG.E.64 desc[UR60][R4.64+0x8], R34 ;  /* 0x0000082204007986 */ /* 0x000fe8000c101b3c */
[----:B------:R-:W-:Y:S04]  /*1b170*/  STG.E.64 desc[UR60][R4.64+0x10], R24 ;  /* 0x0000101804007986 */ /* 0x000fe8000c101b3c */
[----:B------:R-:W-:Y:S01]  /*1b180*/  STG.E.64 desc[UR60][R4.64+0x18], R26 ;  /* 0x0000181a04007986 */ /* 0x000fe2000c101b3c */
[----:B------:R-:W-:Y:S05]  /*1b190*/  EXIT ;  /* 0x000000000000794d */ /* 0x000fea0003800000 */
.L_x_2526:
        /* <DEDUP_REMOVED lines=24> */
.L_x_2533:
        /* <DEDUP_REMOVED lines=20> */
[----:B01-3--:R-:W-:Y:S05]  /*1b460*/  CALL.ABS.NOINC R2 ;  /* 0x0000000002007343 */ /* 0x00bfea0003c00000 */
.L_x_2535:
        /* <DEDUP_REMOVED lines=11> */
[----:B--2---:R2:W3:Y:S01]  /*1b520*/  LDC.64 R2, c[0x4][R0] ;  /* 0x0100000000027b82 */ /* 0x0044e20000000a00 */
        /* <DEDUP_REMOVED lines=11> */
.L_x_2536:
        /* <DEDUP_REMOVED lines=22> */
[----:B01-34-:R-:W-:Y:S05]  /*1b740*/  CALL.ABS.NOINC R2 ;  /* 0x0000000002007343 */ /* 0x01bfea0003c00000 */
.L_x_2537:
[----:B------:R-:W-:Y:S01]  /*1b750*/  ULDC.64 UR4, c[0x0][0x5f8] ;  /* 0x00017e0000047ab9 */ /* 0x000fe20000000a00 */
[----:B------:R-:W-:Y:S02]  /*1b760*/  ISETP.NE.AND P6, PT, R23, 0x1, PT ;  /* 0x000000011700780c */ /* 0x000fe40003fc5270 */
[----:B------:R-:W-:Y:S02]  /*1b770*/  IADD3 R22, P0, R22, UR4, RZ ;  /* 0x0000000416167c10 */ /* 0x000fe4000ff1e0ff */
[----:B------:R-:W-:Y:S02]  /*1b780*/  MOV R24, R28 ;  /* 0x0000001c00187202 */ /* 0x000fe40000000f00 */
[----:B------:R-:W-:-:S05]  /*1b790*/  IADD3.X R23, RZ, UR5, RZ, P0, !PT ;  /* 0x00000005ff177c10 */ /* 0x000fca00087fe4ff */
[----:B------:R4:W-:Y:S02]  /*1b7a0*/  STG.E.64 desc[UR60][R22.64], R24 ;  /* 0x0000001816007986 */ /* 0x0009e4000c101b3c */
[----:B------:R-:W-:Y:S05]  /*1b7b0*/  @!P6 BRA `(.L_x_2538) ;  /* 0x000000000040e947 */ /* 0x000fea0003800000 */
[----:B------:R-:W-:Y:S01]  /*1b7c0*/  MOV R0, 0x660 ;  /* 0x0000066000007802 */ /* 0x000fe20000000f00 */
[----:B------:R-:W-:Y:S01]  /*1b7d0*/  ULDC.64 UR4, c[0x4][0x650] ;  /* 0x0101940000047ab9 */ /* 0x000fe20000000a00 */
[----:B------:R-:W-:Y:S01]  /*1b7e0*/  ULDC.64 UR6, c[0x4][0x438] ;  /* 0x01010e0000067ab9 */ /* 0x000fe20000000a00 */
[----:B------:R-:W-:Y:S01]  /*1b7f0*/  IMAD.U32 R4, RZ, RZ, UR4 ;  /* 0x00000004ff047e24 */ /* 0x000fe2000f8e00ff */
[----:B--2---:R2:W0:Y:S01]  /*1b800*/  LDC.64 R2, c[0x4][R0] ;  /* 0x0100000000027b82 */ /* 0x0044220000000a00 */
        /* <DEDUP_REMOVED lines=11> */
.L_x_2538:
[----:B------:R-:W-:Y:S01]  /*1b8c0*/  ULDC.64 UR4, c[0x0][0x5f8] ;  /* 0x00017e0000047ab9 */ /* 0x000fe20000000a00 */
[----:B------:R-:W-:Y:S02]  /*1b8d0*/  MOV R26, R30 ;  /* 0x0000001e001a7202 */ /* 0x000fe40000000f00 */
[----:B--2---:R-:W-:-:S05]  /*1b8e0*/  IADD3 R2, P0, R19, UR4, RZ ;  /* 0x0000000413027c10 */ /* 0x004fca000ff1e0ff */
[----:B------:R-:W-:-:S05]  /*1b8f0*/  IMAD.X R3, RZ, RZ, UR5, P0 ;  /* 0x00000005ff037e24 */ /* 0x000fca00080e06ff */
[----:B------:R-:W-:Y:S01]  /*1b900*/  STG.E.64 desc[UR60][R2.64], R26 ;  /* 0x0000001a02007986 */ /* 0x000fe2000c101b3c */
[----:B------:R-:W-:Y:S05]  /*1b910*/  EXIT ;  /* 0x000000000000794d */ /* 0x000fea0003800000 */
.L_x_2534:
[----:B------:R-:W-:Y:S02]  /*1b920*/  MOV R33, R65 ;  /* 0x0000004100217202 */ /* 0x000fe40000000f00 */
[----:B------:R-:W-:Y:S02]  /*1b930*/  MOV R35, R67 ;  /* 0x0000004300237202 */ /* 0x000fe40000000f00 */
[----:B------:R-:W-:Y:S01]  /*1b940*/  MOV R24, R28 ;  /* 0x0000001c00187202 */ /* 0x000fe20000000f00 */
[----:B------:R-:W-:Y:S01]  /*1b950*/  STG.E.64 desc[UR60][R6.64], R32 ;  /* 0x0000002006007986 */ /* 0x000fe2000c101b3c */
[----:B------:R-:W-:-:S03]  /*1b960*/  MOV R26, R30 ;  /* 0x0000001e001a7202 */ /* 0x000fc60000000f00 */
[----:B------:R-:W-:Y:S04]  /*1b970*/  STG.E.64 desc[UR60][R8.64], R34 ;  /* 0x0000002208007986 */ /* 0x000fe8000c101b3c */
[----:B------:R-:W-:Y:S04]  /*1b980*/  STG.E.64 desc[UR60][R10.64], R24 ;  /* 0x000000180a007986 */ /* 0x000fe8000c101b3c */
[----:B------:R-:W-:Y:S01]  /*1b990*/  STG.E.64 desc[UR60][R12.64], R26 ;  /* 0x0000001a0c007986 */ /* 0x000fe2000c101b3c */
[----:B------:R-:W-:Y:S05]  /*1b9a0*/  EXIT ;  /* 0x000000000000794d */ /* 0x000fea0003800000 */
.L_x_2539:
        /* <DEDUP_REMOVED lines=13> */
.L_x_8781:


//--------------------- .text._ZN2at6native13reduce_kernelILi256ELi1ENS0_8ReduceOpIN3c107complexIdEENS0_14func_wrapper_tIS5_NS0_55_GLOBAL__N__0955718d_22_SparseCsrTensorMath_cu_868dd54514ReductionMulOpIS5_EEEEjS5_Li4ELi4EEEEEvT1_ --------------------------
	.section	.text._ZN2at6native13reduce_kernelILi256ELi1ENS0_8ReduceOpIN3c107complexIdEENS0_14func_wrapper_tIS5_NS0_55_GLOBAL__N__0955718d_22_SparseCsrTensorMath_cu_868dd54514ReductionMulOpIS5_EEEEjS5_Li4ELi4EEEEEvT1_,"ax",@progbits
	.align	128
.text._ZN2at6native13reduce_kernelILi256ELi1ENS0_8ReduceOpIN3c107complexIdEENS0_14func_wrapper_tIS5_NS0_55_GLOBAL__N__0955718d_22_SparseCsrTensorMath_cu_868dd54514ReductionMulOpIS5_EEEEjS5_Li4ELi4EEEEEvT1_:
        .type           _ZN2at6native13reduce_kernelILi256ELi1ENS0_8ReduceOpIN3c107complexIdEENS0_14func_wrapper_tIS5_NS0_55_GLOBAL__N__0955718d_22_SparseCsrTensorMath_cu_868dd54514ReductionMulOpIS5_EEEEjS5_Li4ELi4EEEEEvT1_,@function
        .size           _ZN2at6native13reduce_kernelILi256ELi1ENS0_8ReduceOpIN3c107complexIdEENS0_14func_wrapper_tIS5_NS0_55_GLOBAL__N__0955718d_22_SparseCsrTensorMath_cu_868dd54514ReductionMulOpIS5_EEEEjS5_Li4ELi4EEEEEvT1_,(.L_x_8782 - _ZN2at6native13reduce_kernelILi256ELi1ENS0_8ReduceOpIN3c107complexIdEENS0_14func_wrapper_tIS5_NS0_55_GLOBAL__N__0955718d_22_SparseCsrTensorMath_cu_868dd54514ReductionMulOpIS5_EEEEjS5_Li4ELi4EEEEEvT1_)
        .other          _ZN2at6native13reduce_kernelILi256ELi1ENS0_8ReduceOpIN3c107complexIdEENS0_14func_wrapper_tIS5_NS0_55_GLOBAL__N__0955718d_22_SparseCsrTensorMath_cu_868dd54514ReductionMulOpIS5_EEEEjS5_Li4ELi4EEEEEvT1_,@"STO_CUDA_ENTRY STV_DEFAULT"
_ZN2at6native13reduce_kernelILi256ELi1ENS0_8ReduceOpIN3c107complexIdEENS0_14func_wrapper_tIS5_NS0_55_GLOBAL__N__0955718d_22_SparseCsrTensorMath_cu_868dd54514ReductionMulOpIS5_EEEEjS5_Li4ELi4EEEEEvT1_:
        /* <DEDUP_REMOVED lines=9> */
[----:B------:R-:W-:Y:S01]  /*0090*/  IMAD.MOV.U32 R4, RZ, RZ, RZ ;  /* 0x000000ffff047224 */ /* 0x000fe200078e00ff */
[----:B------:R-:W-:Y:S01]  /*00a0*/  ULDC.64 UR6, c[0x0][0x408] ;  /* 0x0001020000067ab9 */ /* 0x000fe20000000a00 */
[----:B------:R-:W-:Y:S01]  /*00b0*/  IMAD R2, R3, UR5, RZ ;  /* 0x0000000503027c24 */ /* 0x000fe2000f8e02ff */
[----:B------:R-:W-:Y:S01]  /*00c0*/  ULDC UR5, c[0x0][0x258] ;  /* 0x0000960000057ab9 */ /* 0x000fe20000000800 */
[----:B------:R-:W-:Y:S02]  /*00d0*/  ISETP.NE.AND P0, PT, R0, 0x1, PT ;  /* 0x000000010000780c */ /* 0x000fe40003f05270 */
[----:B------:R-:W1:Y:S01]  /*00e0*/  LDC R7, c[0x0][0x240] ;  /* 0x00009000ff077b82 */ /* 0x000e620000000800 */
[----:B0-----:R-:W-:-:S04]  /*00f0*/  IMAD R2, R5, UR5, R2 ;  /* 0x0000000505027c24 */ /* 0x001fc8000f8e0202 */
[----:B-1----:R-:W-:Y:S01]  /*0100*/  IMAD R5, R7, UR4, R2 ;  /* 0x0000000407057c24 */ /* 0x002fe2000f8e0202 */
[----:B------:R-:W-:-:S03]  /*0110*/  ULDC UR4, c[0x0][0x410] ;  /* 0x0001040000047ab9 */ /* 0x000fc60000000800 */
        /* <DEDUP_REMOVED lines=269> */
.L_x_2540:
        /* <DEDUP_REMOVED lines=10> */
[----:B------:R-:W-:Y:S01]  /*1290*/  IMAD.U32 R2, RZ, RZ, UR6 ;  /* 0x00000006ff027e24 */ /* 0x000fe2000f8e00ff */
[----:B------:R-:W-:Y:S01]  /*12a0*/  ULDC.64 UR36, c[0x0][0x208] ;  /* 0x0000820000247ab9 */ /* 0x000fe20000000a00 */
[----:B------:R-:W-:Y:S01]  /*12b0*/  BSSY B0, `(.L_x_2541) ;  /* 0x0000aed000007945 */ /* 0x000fe20003800000 */
[----:B------:R-:W-:-:S02]  /*12c0*/  CS2R R22, SRZ ;  /* 0x0000000000167805 */ /* 0x000fc4000001ff00 */
[----:B------:R-:W-:Y:S01]  /*12d0*/  CS2R R16, SRZ ;  /* 0x0000000000107805 */ /* 0x000fe2000001ff00 */
        /* <DEDUP_REMOVED lines=14> */
[----:B------:R-:W0:Y:S01]  /*13c0*/  LDC.64 R36, c[0x0][0x220] ;  /* 0x00008800ff247b82 */ /* 0x000e220000000a00 */
[----:B------:R-:W-:Y:S01]  /*13d0*/  SHF.R.U64 R6, R42, 0x4, R43 ;  /* 0x000000042a067819 */ /* 0x000fe2000000122b */
[----:B------:R-:W-:Y:S01]  /*13e0*/  ULDC UR4, c[0x0][0x234] ;  /* 0x00008d0000047ab9 */ /* 0x000fe20000000800 */
[----:B------:R-:W-:Y:S02]  /*13f0*/  BSSY B1, `(.L_x_2544) ;  /* 0x000002d000017945 */ /* 0x000fe40003800000 */
[----:B------:R-:W-:Y:S01]  /*1400*/  LOP3.LUT R12, R6, 0x3, RZ, 0xc0, !PT ;  /* 0x00000003060c7812 */ /* 0x000fe200078ec0ff */
[----:B------:R-:W-:Y:S02]  /*1410*/  IMAD.U32 R6, RZ, RZ, UR4 ;  /* 0x00000004ff067e24 */ /* 0x000fe4000f8e00ff */
[----:B------:R-:W1:Y:S01]  /*1420*/  LDC.64 R44, c[0x0][0x228] ;  /* 0x00008a00ff2c7b82 */ /* 0x000e620000000a00 */
[----:B------:R-:W-:Y:S02]  /*1430*/  ISETP.NE.AND P0, PT, R12, RZ, PT ;  /* 0x000000ff0c00720c */ /* 0x000fe40003f05270 */
[----:B0-----:R-:W-:Y:S01]  /*1440*/  MOV R24, R36 ;  /* 0x0000002400187202 */ /* 0x001fe20000000f00 */
[----:B------:R-:W-:Y:S01]  /*1450*/  IMAD.MOV.U32 R25, RZ, RZ, R37 ;  /* 0x000000ffff197224 */ /* 0x000fe200078e0025 */
[----:B-1----:R-:W-:Y:S01]  /*1460*/  MOV R28, R44 ;  /* 0x0000002c001c7202 */ /* 0x002fe20000000f00 */
[----:B------:R-:W-:-:S08]  /*1470*/  IMAD.MOV.U32 R29, RZ, RZ, R45 ;  /* 0x000000ffff1d7224 */ /* 0x000fd000078e002d */
        /* <DEDUP_REMOVED lines=15> */
.L_x_2549:
[----:B------:R-:W-:Y:S05]  /*1570*/  BSYNC B3 ;  /* 0x0000000000037941 */ /* 0x000fea0003800000 */
.L_x_2548:
        /* <DEDUP_REMOVED lines=8> */
[----:B------:R-:W2:Y:S02]  /*1600*/  LDG.E.128 R8, desc[UR36][R8.64] ;  /* 0x0000002408087981 */ /* 0x000ea4000c1e1d00 */
[----:B--2---:R-:W-:Y:S02]  /*1610*/  DMUL R28, R8, UR4 ;  /* 0x00000004081c7c28 */ /* 0x004fe40008000000 */
[----:B------:R-:W-:Y:S01]  /*1620*/  DMUL R24, R10, UR4 ;  /* 0x000000040a187c28 */ /* 0x000fe20008000000 */
[----:B------:R-:W-:-:S05]  /*1630*/  ULDC.64 UR4, c[0x0][0x220] ;  /* 0x0000880000047ab9 */ /* 0x000fca0000000a00 */
[----:B------:R-:W-:Y:S02]  /*1640*/  DFMA R28, R10, UR4, R28 ;  /* 0x000000040a1c7c2b */ /* 0x000fe4000800001c */
[----:B------:R-:W-:-:S11]  /*1650*/  DFMA R24, R8, UR4, -R24 ;  /* 0x0000000408187c2b */ /* 0x000fd60008000818 */
.L_x_2547:
[----:B------:R-:W-:Y:S05]  /*1660*/  BSYNC B2 ;  /* 0x0000000000027941 */ /* 0x000fea0003800000 */
.L_x_2546:
[C---:B------:R-:W-:Y:S02]  /*1670*/  IADD3 R7, P0, -R12.reuse, 0x4, RZ ;  /* 0x000000040c077810 */ /* 0x040fe40007f1e1ff */
[----:B------:R-:W-:Y:S02]  /*1680*/  IADD3 R6, R12, -0x4, R2 ;  /* 0xfffffffc0c067810 */ /* 0x000fe40007ffe002 */
[----:B------:R-:W-:Y:S02]  /*1690*/  LEA R42, P1, R7, R42, 0x4 ;  /* 0x0000002a072a7211 */ /* 0x000fe400078220ff */
[----:B------:R-:W-:-:S04]  /*16a0*/  IADD3.X R8, RZ, -0x1, RZ, P0, !PT ;  /* 0xffffffffff087810 */ /* 0x000fc800007fe4ff */
[----:B------:R-:W-:-:S07]  /*16b0*/  LEA.HI.X R43, R7, R43, R8, 0x4, P1 ;  /* 0x0000002b072b7211 */ /* 0x000fce00008f2408 */
.L_x_2545:
[----:B------:R-:W-:Y:S05]  /*16c0*/  BSYNC B1 ;  /* 0x0000000000017941 */ /* 0x000fea0003800000 */
.L_x_2544:
[----:B------:R-:W-:Y:S01]  /*16d0*/  LEA R7, R35, 0x3, 0x2 ;  /* 0x0000000323077811 */ /* 0x000fe200078e10ff */
[----:B------:R-:W-:Y:S01]  /*16e0*/  BSSY B1, `(.L_x_2550) ;  /* 0x000003a000017945 */ /* 0x000fe20003800000 */
[----:B------:R-:W-:Y:S01]  /*16f0*/  IMAD.MOV.U32 R46, RZ, RZ, R36 ;  /* 0x000000ffff2e7224 */ /* 0x000fe200078e0024 */
[----:B------:R-:W-:Y:S01]  /*1700*/  MOV R47, R37 ;  /* 0x00000025002f7202 */ /* 0x000fe20000000f00 */
[--C-:B------:R-:W-:Y:S01]  /*1710*/  IMAD.MOV.U32 R30, RZ, RZ, R44.reuse ;  /* 0x000000ffff1e7224 */ /* 0x100fe200078e002c */
[----:B------:R-:W-:Y:S01]  /*1720*/  ISETP.GE.U32.AND P0, PT, R7, R6, PT ;  /* 0x000000060700720c */ /* 0x000fe20003f06070 */
[----:B------:R-:W-:Y:S01]  /*1730*/  IMAD.MOV.U32 R8, RZ, RZ, R44 ;  /* 0x000000ffff087224 */ /* 0x000fe200078e002c */
[-C--:B------:R-:W-:Y:S01]  /*1740*/  MOV R31, R45.reuse ;  /* 0x0000002d001f7202 */ /* 0x080fe20000000f00 */
[--C-:B------:R-:W-:Y:S01]  /*1750*/  IMAD.MOV.U32 R38, RZ, RZ, R36.reuse ;  /* 0x000000ffff267224 */ /* 0x100fe200078e0024 */
[----:B------:R-:W-:Y:S01]  /*1760*/  MOV R9, R45 ;  /* 0x0000002d00097202 */ /* 0x000fe20000000f00 */
[----:B------:R-:W-:Y:S01]  /*1770*/  IMAD.MOV.U32 R10, RZ, RZ, R36 ;  /* 0x000000ffff0a7224 */ /* 0x000fe200078e0024 */
[----:B------:R-:W-:-:S02]  /*1780*/  MOV R39, R37 ;  /* 0x0000002500277202 */ /* 0x000fc40000000f00 */
[----:B------:R-:W-:-:S05]  /*1790*/  MOV R11, R37 ;  /* 0x00000025000b7202 */ /* 0x000fca0000000f00 */
[----:B------:R-:W-:Y:S05]  /*17a0*/  @P0 BRA `(.L_x_2551) ;  /* 0x0000000000b40947 */ /* 0x000fea0003800000 */
[----:B------:R-:W-:Y:S01]  /*17b0*/  BSSY B2, `(.L_x_2551) ;  /* 0x000002c000027945 */ /* 0x000fe20003800000 */
[----:B------:R-:W-:Y:S01]  /*17c0*/  IMAD.MOV.U32 R7, RZ, RZ, R35 ;  /* 0x000000ffff077224 */ /* 0x000fe200078e0023 */
[----:B------:R-:W-:Y:S01]  /*17d0*/  MOV R32, R24 ;  /* 0x0000001800207202 */ /* 0x000fe20000000f00 */
[----:B------:R-:W-:Y:S01]  /*17e0*/  IMAD.MOV.U32 R33, RZ, RZ, R25 ;  /* 0x000000ffff217224 */ /* 0x000fe200078e0019 */
[----:B------:R-:W-:Y:S01]  /*17f0*/  MOV R8, R44 ;  /* 0x0000002c00087202 */ /* 0x000fe20000000f00 */
[----:B------:R-:W-:Y:S01]  /*1800*/  IMAD.MOV.U32 R9, RZ, RZ, R45 ;  /* 0x000000ffff097224 */ /* 0x000fe200078e002d */
[-C--:B------:R-:W-:Y:S01]  /*1810*/  MOV R34, R36.reuse ;  /* 0x0000002400227202 */ /* 0x080fe20000000f00 */
[--C-:B------:R-:W-:Y:S01]  /*1820*/  IMAD.MOV.U32 R35, RZ, RZ, R37.reuse ;  /* 0x000000ffff237224 */ /* 0x100fe200078e0025 */
[----:B------:R-:W-:Y:S01]  /*1830*/  MOV R40, R36 ;  /* 0x0000002400287202 */ /* 0x000fe20000000f00 */
[----:B------:R-:W-:-:S07]  /*1840*/  IMAD.MOV.U32 R41, RZ, RZ, R37 ;  /* 0x000000ffff297224 */ /* 0x000fce00078e0025 */
.L_x_2552:
[----:B------:R-:W-:Y:S01]  /*1850*/  IMAD.WIDE.U32 R48, R7, 0x40, R42 ;  /* 0x0000004007307825 */ /* 0x000fe200078e002a */
[----:B------:R-:W-:-:S04]  /*1860*/  ULDC UR4, c[0x0][0x23c] ;  /* 0x00008f0000047ab9 */ /* 0x000fc80000000800 */
[----:B------:R-:W2:Y:S04]  /*1870*/  LDG.E.128 R12, desc[UR36][R48.64+0x10] ;  /* 0x00001024300c7981 */ /* 0x000ea8000c1e1d00 */
[----:B------:R-:W3:Y:S04]  /*1880*/  LDG.E.128 R24, desc[UR36][R48.64] ;  /* 0x0000002430187981 */ /* 0x000ee8000c1e1d00 */
[----:B------:R-:W4:Y:S04]  /*1890*/  LDG.E.128 R20, desc[UR36][R48.64+0x20] ;  /* 0x0000202430147981 */ /* 0x000f28000c1e1d00 */
[----:B------:R-:W5:Y:S01]  /*18a0*/  LDG.E.128 R16, desc[UR36][R48.64+0x30] ;  /* 0x0000302430107981 */ /* 0x000f62000c1e1d00 */
[----:B------:R-:W-:Y:S01]  /*18b0*/  IADD3 R7, R7, UR4, RZ ;  /* 0x0000000407077c10 */ /* 0x000fe2000fffe0ff */
[----:B--2---:R-:W-:-:S02]  /*18c0*/  DMUL R10, R14, R44 ;  /* 0x0000002c0e0a7228 */ /* 0x004fc40000000000 */
[-C--:B---3--:R-:W-:Y:S02]  /*18d0*/  DMUL R46, R26, R28.reuse ;  /* 0x0000001c1a2e7228 */ /* 0x088fe40000000000 */
[----:B------:R-:W-:Y:S02]  /*18e0*/  DMUL R28, R24, R28 ;  /* 0x0000001c181c7228 */ /* 0x000fe40000000000 */
[C---:B------:R-:W-:Y:S02]  /*18f0*/  DMUL R44, R12.reuse, R44 ;  /* 0x0000002c0c2c7228 */ /* 0x040fe40000000000 */
[----:B------:R-:W-:Y:S02]  /*1900*/  DFMA R10, R12, R40, -R10 ;  /* 0x000000280c0a722b */ /* 0x000fe4000000080a */
[----:B------:R-:W-:Y:S01]  /*1910*/  DFMA R24, R24, R32, -R46 ;  /* 0x000000201818722b */ /* 0x000fe2000000082e */
[----:B------:R-:W-:Y:S01]  /*1920*/  LEA R13, R7, 0x3, 0x2 ;  /* 0x00000003070d7811 */ /* 0x000fe200078e10ff */
[----:B----4-:R-:W-:-:S02]  /*1930*/  DMUL R38, R22, R8 ;  /* 0x0000000816267228 */ /* 0x010fc40000000000 */
[----:B-----5:R-:W-:Y:S01]  /*1940*/  DMUL R46, R18, R30 ;  /* 0x0000001e122e7228 */ /* 0x020fe20000000000 */
[----:B------:R-:W-:Y:S01]  /*1950*/  ISETP.GE.U32.AND P0, PT, R13, R6, PT ;  /* 0x000000060d00720c */ /* 0x000fe20003f06070 */
[----:B------:R-:W-:Y:S02]  /*1960*/  DMUL R8, R20, R8 ;  /* 0x0000000814087228 */ /* 0x000fe40000000000 */
[----:B------:R-:W-:Y:S02]  /*1970*/  DMUL R30, R16, R30 ;  /* 0x0000001e101e7228 */ /* 0x000fe40000000000 */
[----:B------:R-:W-:Y:S02]  /*1980*/  DFMA R38, R20, R36, -R38 ;  /* 0x000000241426722b */ /* 0x000fe40000000826 */
[----:B------:R-:W-:Y:S02]  /*1990*/  DFMA R46, R16, R34, -R46 ;  /* 0x00000022102e722b */ /* 0x000fe4000000082e */
[----:B------:R-:W-:-:S02]  /*19a0*/  DFMA R28, R26, R32, R28 ;  /* 0x000000201a1c722b */ /* 0x000fc4000000001c */
[----:B------:R-:W-:Y:S01]  /*19b0*/  DFMA R44, R14, R40, R44 ;  /* 0x000000280e2c722b */ /* 0x000fe2000000002c */
[----:B------:R-:W-:Y:S01]  /*19c0*/  IMAD.MOV.U32 R32, RZ, RZ, R24 ;  /* 0x000000ffff207224 */ /* 0x000fe200078e0018 */
[----:B------:R-:W-:Y:S01]  /*19d0*/  DFMA R8, R22, R36, R8 ;  /* 0x000000241608722b */ /* 0x000fe20000000008 */
[----:B------:R-:W-:Y:S01]  /*19e0*/  MOV R33, R25 ;  /* 0x0000001900217202 */ /* 0x000fe20000000f00 */
[----:B------:R-:W-:Y:S01]  /*19f0*/  DFMA R30, R18, R34, R30 ;  /* 0x00000022121e722b */ /* 0x000fe2000000001e */
[----:B------:R-:W-:Y:S01]  /*1a00*/  IMAD.MOV.U32 R40, RZ, RZ, R10 ;  /* 0x000000ffff287224 */ /* 0x000fe200078e000a */
[----:B------:R-:W-:Y:S01]  /*1a10*/  MOV R41, R11 ;  /* 0x0000000b00297202 */ /* 0x000fe20000000f00 */
[----:B------:R-:W-:Y:S01]  /*1a20*/  IMAD.MOV.U32 R36, RZ, RZ, R38 ;  /* 0x000000ffff247224 */ /* 0x000fe200078e0026 */
[----:B------:R-:W-:Y:S01]  /*1a30*/  MOV R37, R39 ;  /* 0x0000002700257202 */ /* 0x000fe20000000f00 */
[----:B------:R-:W-:Y:S01]  /*1a40*/  IMAD.MOV.U32 R34, RZ, RZ, R46 ;  /* 0x000000ffff227224 */ /* 0x000fe200078e002e */
[----:B------:R-:W-:Y:S01]  /*1a50*/  MOV R35, R47 ;  /* 0x0000002f00237202 */ /* 0x000fe20000000f00 */
[----:B------:R-:W-:Y:S06]  /*1a60*/  @!P0 BRA `(.L_x_2552) ;  /* 0xfffffffc00788947 */ /* 0x000fec000383ffff */
[----:B------:R-:W-:Y:S05]  /*1a70*/  BSYNC B2 ;  /* 0x0000000000027941 */ /* 0x000fea0003800000 */
.L_x_2551:
[----:B------:R-:W-:Y:S05]  /*1a80*/  BSYNC B1 ;  /* 0x0000000000017941 */ /* 0x000fea0003800000 */
.L_x_2550:
        /* <DEDUP_REMOVED lines=10> */
.L_x_2554:
[----:B------:R-:W-:Y:S05]  /*1b30*/  BSYNC B1 ;  /* 0x0000000000017941 */ /* 0x000fea0003800000 */
.L_x_2553:
        /* <DEDUP_REMOVED lines=9> */
[----:B------:R-:W2:Y:S02]  /*1bd0*/  LDG.E.128 R12, desc[UR36][R12.64] ;  /* 0x000000240c0c7981 */ /* 0x000ea4000c1e1d00 */
[C---:B--2---:R-:W-:Y:S02]  /*1be0*/  DMUL R6, R28.reuse, R14 ;  /* 0x0000000e1c067228 */ /* 0x044fe40000000000 */
[----:B------:R-:W-:-:S06]  /*1bf0*/  DMUL R28, R28, R12 ;  /* 0x0000000c1c1c7228 */ /* 0x000fcc0000000000 */
[C---:B------:R-:W-:Y:S02]  /*1c00*/  DFMA R6, R24.reuse, R12, -R6 ;  /* 0x0000000c1806722b */ /* 0x040fe40000000806 */
[----:B------:R-:W-:-:S08]  /*1c10*/  DFMA R28, R24, R14, R28 ;  /* 0x0000000e181c722b */ /* 0x000fd0000000001c */
[----:B------:R-:W-:Y:S01]  /*1c20*/  IMAD.MOV.U32 R24, RZ, RZ, R6 ;  /* 0x000000ffff187224 */ /* 0x000fe200078e0006 */
[----:B------:R-:W-:-:S07]  /*1c30*/  MOV R25, R7 ;  /* 0x0000000700197202 */ /* 0x000fce0000000f00 */
.L_x_2556:
[----:B------:R-:W-:Y:S05]  /*1c40*/  BSYNC B1 ;  /* 0x0000000000017941 */ /* 0x000fea0003800000 */
.L_x_2555:
[-C--:B------:R-:W-:Y:S02]  /*1c50*/  DMUL R6, R10, R28.reuse ;  /* 0x0000001c0a067228 */ /* 0x080fe40000000000 */
[----:B------:R-:W-:-:S06]  /*1c60*/  DMUL R28, R44, R28 ;  /* 0x0000001c2c1c7228 */ /* 0x000fcc0000000000 */
[-C--:B------:R-:W-:Y:S02]  /*1c70*/  DFMA R6, R44, R24.reuse, R6 ;  /* 0x000000182c06722b */ /* 0x080fe40000000006 */
[----:B------:R-:W-:-:S06]  /*1c80*/  DFMA R28, R10, R24, -R28 ;  /* 0x000000180a1c722b */ /* 0x000fcc000000081c */
[C---:B------:R-:W-:Y:S02]  /*1c90*/  DMUL R10, R6.reuse, R38 ;  /* 0x00000026060a7228 */ /* 0x040fe40000000000 */
[----:B------:R-:W-:-:S06]  /*1ca0*/  DMUL R6, R6, R8 ;  /* 0x0000000806067228 */ /* 0x000fcc0000000000 */
[C---:B------:R-:W-:Y:S02]  /*1cb0*/  DFMA R10, R28.reuse, R8, R10 ;  /* 0x000000081c0a722b */ /* 0x040fe4000000000a */
[----:B------:R-:W-:-:S06]  /*1cc0*/  DFMA R6, R28, R38, -R6 ;  /* 0x000000261c06722b */ /* 0x000fcc0000000806 */
[C---:B------:R-:W-:Y:S02]  /*1cd0*/  DMUL R22, R10.reuse, R46 ;  /* 0x0000002e0a167228 */ /* 0x040fe40000000000 */
[----:B------:R-:W-:-:S06]  /*1ce0*/  DMUL R10, R10, R30 ;  /* 0x0000001e0a0a7228 */ /* 0x000fcc0000000000 */
[C---:B------:R-:W-:Y:S02]  /*1cf0*/  DFMA R22, R6.reuse, R30, R22 ;  /* 0x0000001e0616722b */ /* 0x040fe40000000016 */
[----:B------:R-:W-:Y:S01]  /*1d00*/  DFMA R16, R6, R46, -R10 ;  /* 0x0000002e0610722b */ /* 0x000fe2000000080a */
[----:B------:R-:W-:Y:S10]  /*1d10*/  BRA `(.L_x_2542) ;  /* 0x000000a400187947 */ /* 0x000ff40003800000 */
.L_x_2543:
[----:B------:R-:W0:Y:S08]  /*1d20*/  LDC R36, c[0x0][0x3a0] ;  /* 0x0000e800ff247b82 */ /* 0x000e300000000800 */
[----:B------:R-:W1:Y:S01]  /*1d30*/  LDC R38, c[0x0][0x270] ;  /* 0x00009c00ff267b82 */ /* 0x000e620000000800 */
[----:B0-----:R-:W-:-:S04]  /*1d40*/  SHF.R.U32.HI R36, RZ, 0x4, R36 ;  /* 0x00000004ff247819 */ /* 0x001fc80000011624 */
[----:B------:R-:W-:Y:S02]  /*1d50*/  ISETP.NE.AND P0, PT, R36, 0x1, PT ;  /* 0x000000012400780c */ /* 0x000fe40003f05270 */
[C---:B-1----:R-:W-:Y:S02]  /*1d60*/  ISETP.EQ.AND P2, PT, R38.reuse, 0x1, PT ;  /* 0x000000012600780c */ /* 0x042fe40003f42270 */
[----:B------:R-:W-:-:S11]  /*1d70*/  ISETP.NE.AND P1, PT, R38, 0x1, PT ;  /* 0x000000012600780c */ /* 0x000fd60003f25270 */
[----:B------:R-:W-:Y:S05]  /*1d80*/  @!P0 BRA P2, `(.L_x_2557) ;  /* 0x00000098007c8947 */ /* 0x000fea0001000000 */
[----:B------:R-:W0:Y:S01]  /*1d90*/  LDC.64 R6, c[0x0][0x228] ;  /* 0x00008a00ff067b82 */ /* 0x000e220000000a00 */
[----:B------:R-:W-:Y:S02]  /*1da0*/  ULDC UR4, c[0x0][0x23c] ;  /* 0x00008f0000047ab9 */ /* 0x000fe40000000800 */
[----:B------:R-:W-:-:S04]  /*1db0*/  IMAD.U32 R34, RZ, RZ, UR4 ;  /* 0x00000004ff227e24 */ /* 0x000fc8000f8e00ff */
[----:B------:R-:W-:Y:S01]  /*1dc0*/  IMAD R9, R34, 0x3, R35 ;  /* 0x0000000322097824 */ /* 0x000fe200078e0223 */
[----:B------:R-:W1:Y:S01]  /*1dd0*/  LDC.64 R44, c[0x0][0x220] ;  /* 0x00008800ff2c7b82 */ /* 0x000e620000000a00 */
[----:B0-----:R-:W-:Y:S01]  /*1de0*/  MOV R40, R6 ;  /* 0x0000000600287202 */ /* 0x001fe20000000f00 */
[----:B------:R-:W-:Y:S01]  /*1df0*/  IMAD.MOV.U32 R41, RZ, RZ, R7 ;  /* 0x000000ffff297224 */ /* 0x000fe200078e0007 */
[----:B------:R-:W-:Y:S06]  /*1e00*/  @!P1 BRA `(.L_x_2558) ;  /* 0x0000008c00d09947 */ /* 0x000fec0003800000 */
[----:B------:R-:W-:Y:S01]  /*1e10*/  ISETP.GE.U32.AND P0, PT, R9, R2, PT ;  /* 0x000000020900720c */ /* 0x000fe20003f06070 */
[----:B------:R-:W-:Y:S01]  /*1e20*/  BSSY B1, `(.L_x_2559) ;  /* 0x000044e000017945 */ /* 0x000fe20003800000 */
[----:B------:R-:W-:Y:S01]  /*1e30*/  MOV R32, R6 ;  /* 0x0000000600207202 */ /* 0x000fe20000000f00 */
[----:B------:R-:W-:Y:S01]  /*1e40*/  IMAD.MOV.U32 R33, RZ, RZ, R7 ;  /* 0x000000ffff217224 */ /* 0x000fe200078e0007 */
[----:B-1----:R-:W-:Y:S01]  /*1e50*/  MOV R30, R44 ;  /* 0x0000002c001e7202 */ /* 0x002fe20000000f00 */
[----:B------:R-:W-:Y:S01]  /*1e60*/  IMAD.MOV.U32 R31, RZ, RZ, R45 ;  /* 0x000000ffff1f7224 */ /* 0x000fe200078e002d */
[----:B------:R-:W-:Y:S01]  /*1e70*/  MOV R28, R6 ;  /* 0x00000006001c7202 */ /* 0x000fe20000000f00 */
[----:B------:R-:W-:Y:S01]  /*1e80*/  IMAD.MOV.U32 R29, RZ, RZ, R7 ;  /* 0x000000ffff1d7224 */ /* 0x000fe200078e0007 */
[-C--:B------:R-:W-:Y:S01]  /*1e90*/  MOV R26, R44.reuse ;  /* 0x0000002c001a7202 */ /* 0x080fe20000000f00 */
[--C-:B------:R-:W-:Y:S01]  /*1ea0*/  IMAD.MOV.U32 R27, RZ, RZ, R45.reuse ;  /* 0x000000ffff1b7224 */ /* 0x100fe200078e002d */
[----:B------:R-:W-:Y:S01]  /*1eb0*/  MOV R24, R44 ;  /* 0x0000002c00187202 */ /* 0x000fe20000000f00 */
[----:B------:R-:W-:Y:S01]  /*1ec0*/  IMAD.MOV.U32 R25, RZ, RZ, R45 ;  /* 0x000000ffff197224 */ /* 0x000fe200078e002d */
[----:B------:R-:W-:-:S02]  /*1ed0*/  CS2R R22, SRZ ;  /* 0x0000000000167805 */ /* 0x000fc4000001ff00 */
[----:B------:R-:W-:Y:S02]  /*1ee0*/  CS2R R20, SRZ ;  /* 0x0000000000147805 */ /* 0x000fe4000001ff00 */
[----:B------:R-:W-:Y:S02]  /*1ef0*/  CS2R R18, SRZ ;  /* 0x0000000000127805 */ /* 0x000fe4000001ff00 */
[----:B------:R-:W-:Y:S02]  /*1f00*/  CS2R R16, SRZ ;  /* 0x0000000000107805 */ /* 0x000fe4000001ff00 */
[----:B------:R-:W-:Y:S02]  /*1f10*/  CS2R R14, SRZ ;  /* 0x00000000000e7805 */ /* 0x000fe4000001ff00 */
[----:B------:R-:W-:Y:S02]  /*1f20*/  CS2R R12, SRZ ;  /* 0x00000000000c7805 */ /* 0x000fe4000001ff00 */
[----:B------:R-:W-:-:S02]  /*1f30*/  CS2R R10, SRZ ;  /* 0x00000000000a7805 */ /* 0x000fc4000001ff00 */
        /* <DEDUP_REMOVED lines=8> */
[----:B------:R-:W-:Y:S01]  /*1fc0*/  MOV R28, R6 ;  /* 0x00000006001c7202 */ /* 0x000fe20000000f00 */
[--C-:B------:R-:W-:Y:S01]  /*1fd0*/  IMAD.MOV.U32 R31, RZ, RZ, R45.reuse ;  /* 0x000000ffff1f7224 */ /* 0x100fe200078e002d */
[-C--:B------:R-:W-:Y:S01]  /*1fe0*/  MOV R30, R44.reuse ;  /* 0x0000002c001e7202 */ /* 0x080fe20000000f00 */
[--C-:B------:R-:W-:Y:S01]  /*1ff0*/  IMAD.MOV.U32 R27, RZ, RZ, R45.reuse ;  /* 0x000000ffff1b7224 */ /* 0x100fe200078e002d */
[-C--:B------:R-:W-:Y:S01]  /*2000*/  MOV R26, R44.reuse ;  /* 0x0000002c001a7202 */ /* 0x080fe20000000f00 */
[----:B------:R-:W-:Y:S01]  /*2010*/  IMAD.MOV.U32 R25, RZ, RZ, R45 ;  /* 0x000000ffff197224 */ /* 0x000fe200078e002d */
[----:B------:R-:W-:-:S07]  /*2020*/  MOV R24, R44 ;  /* 0x0000002c00187202 */ /* 0x000fce0000000f00 */
.L_x_2565:
        /* <DEDUP_REMOVED lines=53> */
[----:B0-----:R-:W-:-:S03]  /*2380*/  ISETP.NE.AND P1, PT, R36, 0x1, PT ;  /* 0x000000012400780c */ /* 0x001fc60003f25270 */
        /* <DEDUP_REMOVED lines=220> */
[----:B------:R-:W-:Y:S01]  /*3150*/  IMAD.MOV R9, RZ, RZ, -R11 ;  /* 0x000000ffff097224 */ /* 0x000fe200078e0a0b */
[----:B------:R-:W0:Y:S01]  /*3160*/  @P1 LDC R15, c[0x0][0x394] ;  /* 0x0000e500ff0f1b82 */ /* 0x000e220000000800 */
[----:B------:R-:W-:Y:S02]  /*3170*/  @P1 MOV R10, RZ ;  /* 0x000000ff000a1202 */ /* 0x000fe40000000f00 */
[----:B------:R-:W-:-:S04]  /*3180*/  IMAD R9, R9, UR38, R13 ;  /* 0x0000002609097c24 */ /* 0x000fc8000f8e020d */
[----:B------:R-:W-:Y:S01]  /*3190*/  IMAD R8, R9, UR25, R8 ;  /* 0x0000001909087c24 */ /* 0x000fe2000f8e0208 */
[----:B------:R-:W1:Y:S08]  /*31a0*/  @P1 LDC.64 R12, c[0x0][0x398] ;  /* 0x0000e600ff0c1b82 */ /* 0x000e700000000a00 */
[----:B------:R-:W2:Y:S01]  /*31b0*/  @P1 LDC R14, c[0x0][0x400] ;  /* 0x00010000ff0e1b82 */ /* 0x000ea20000000800 */
[----:B-1----:R-:W-:-:S05]  /*31c0*/  @P1 IMAD.HI.U32 R10, R11, R12, R10 ;  /* 0x0000000c0b0a1227 */ /* 0x002fca00078e000a */
[----:B------:R-:W-:-:S05]  /*31d0*/  @P1 SHF.R.U32.HI R10, RZ, R13, R10 ;  /* 0x0000000dff0a1219 */ /* 0x000fca000001160a */
[----:B------:R-:W-:-:S04]  /*31e0*/  @P1 IMAD.MOV R10, RZ, RZ, -R10 ;  /* 0x000000ffff0a1224 */ /* 0x000fc800078e0a0a */
[----:B0-----:R-:W-:-:S04]  /*31f0*/  @P1 IMAD R11, R10, R15, R11 ;  /* 0x0000000f0a0b1224 */ /* 0x001fc800078e020b */
[----:B--2---:R-:W-:-:S07]  /*3200*/  @P1 IMAD R8, R11, R14, R8 ;  /* 0x0000000e0b081224 */ /* 0x004fce00078e0208 */
.L_x_2561:
[----:B------:R-:W-:Y:S01]  /*3210*/  LOP3.LUT R9, R8, 0xfffffff0, RZ, 0xc0, !PT ;  /* 0xfffffff008097812 */ /* 0x000fe200078ec0ff */
[----:B------:R-:W-:Y:S02]  /*3220*/  ULDC UR38, c[0x0][0x23c] ;  /* 0x00008f0000267ab9 */ /* 0x000fe40000000800 */
[----:B------:R-:W-:Y:S02]  /*3230*/  MOV R34, UR38 ;  /* 0x0000002600227c02 */ /* 0x000fe40008000f00 */
[----:B------:R-:W-:-:S05]  /*3240*/  IADD3 R8, P1, R42, R9, RZ ;  /* 0x000000092a087210 */ /* 0x000fca0007f3e0ff */
[----:B------:R-:W-:-:S06]  /*3250*/  IMAD.X R9, RZ, RZ, R43, P1 ;  /* 0x000000ffff097224 */ /* 0x000fcc00008e062b */
[----:B------:R-:W5:Y:S01]  /*3260*/  LDG.E.128 R8, desc[UR36][R8.64] ;  /* 0x0000002408087981 */ /* 0x000f62000c1e1d00 */
[----:B------:R-:W-:Y:S01]  /*3270*/  IADD3 R35, R35, R34, RZ ;  /* 0x0000002223237210 */ /* 0x000fe20007ffe0ff */
[----:B------:R-:W-:Y:S06]  /*3280*/  @!P0 BRA `(.L_x_2562) ;  /* 0x0000000c00d88947 */ /* 0x000fec0003800000 */
[----:B------:R-:W-:Y:S01]  /*3290*/  MOV R13, R35 ;  /* 0x00000023000d7202 */ /* 0x000fe20000000f00 */
[----:B------:R-:W-:Y:S01]  /*32a0*/  IMAD.MOV.U32 R12, RZ, RZ, RZ ;  /* 0x000000ffff0c7224 */ /* 0x000fe200078e00ff */
[----:B0-----:R-:W-:-:S03]  /*32b0*/  ISETP.NE.AND P1, PT, R36, 0x1, PT ;  /* 0x000000012400780c */ /* 0x001fc60003f25270 */
[----:B------:R-:W-:-:S05]  /*32c0*/  IMAD.HI.U32 R2, R35, UR30, R12 ;  /* 0x0000001e23027c27 */ /* 0x000fca000f8e000c */
[----:B------:R-:W-:-:S05]  /*32d0*/  SHF.R.U32.HI R14, RZ, UR31, R2 ;  /* 0x0000001fff0e7c19 */ /* 0x000fca0008011602 */
[----:B------:R-:W-:-:S04]  /*32e0*/  IMAD.MOV R2, RZ, RZ, -R14 ;  /* 0x000000ffff027224 */ /* 0x000fc800078e0a0e */
        /* <DEDUP_REMOVED lines=229> */
[----:B------:R-:W-:Y:S02]  /*4140*/  @P1 IMAD.MOV.U32 R12, RZ, RZ, RZ ;  /* 0x000000ffff0c1224 */ /* 0x000fe400078e00ff */
        /* <DEDUP_REMOVED lines=10> */
.L_x_2562:
        /* <DEDUP_REMOVED lines=243> */
.L_x_2563:
[----:B------:R-:W-:-:S04]  /*5120*/  LOP3.LUT R17, R16, 0xfffffff0, RZ, 0xc0, !PT ;  /* 0xfffffff010117812 */ /* 0x000fc800078ec0ff */
[----:B------:R-:W-:-:S04]  /*5130*/  IADD3 R16, P1, R42, R17, RZ ;  /* 0x000000112a107210 */ /* 0x000fc80007f3e0ff */
[----:B------:R-:W-:-:S06]  /*5140*/  IADD3.X R17, RZ, R43, RZ, P1, !PT ;  /* 0x0000002bff117210 */ /* 0x000fcc0000ffe4ff */
[----:B------:R-:W5:Y:S01]  /*5150*/  LDG.E.128 R16, desc[UR36][R16.64] ;  /* 0x0000002410107981 */ /* 0x000f62000c1e1d00 */
[----:B------:R-:W-:Y:S01]  /*5160*/  IMAD.IADD R35, R35, 0x1, R34 ;  /* 0x0000000123237824 */ /* 0x000fe200078e0222 */
[----:B------:R-:W-:Y:S06]  /*5170*/  @!P0 BRA `(.L_x_2564) ;  /* 0x0000000c00d48947 */ /* 0x000fec0003800000 */
[----:B------:R-:W-:Y:S01]  /*5180*/  HFMA2.MMA R20, -RZ, RZ, 0, 0 ;  /* 0x00000000ff147435 */ /* 0x000fe200000001ff */
[----:B------:R-:W-:Y:S01]  /*5190*/  IMAD.MOV.U32 R21, RZ, RZ, R35 ;  /* 0x000000ffff157224 */ /* 0x000fe200078e0023 */
[----:B0-----:R-:W-:-:S08]  /*51a0*/  ISETP.NE.AND P1, PT, R36, 0x1, PT ;  /* 0x000000012400780c */ /* 0x001fd00003f25270 */
        /* <DEDUP_REMOVED lines=107> */
[----:B------:R-:W-:Y:S01]  /*5860*/  ULDC UR4, c[0x0][0x300] ;  /* 0x0000c00000047ab9 */ /* 0x000fe20000000800 */
        /* <DEDUP_REMOVED lines=119> */
[----:B------:R-:W-:-:S03]  /*5fe0*/  ULDC.64 UR4, c[0x0][0x388] ;  /* 0x0000e20000047ab9 */ /* 0x000fc60000000a00 */
        /* <DEDUP_REMOVED lines=14> */
.L_x_2564:
[----:B------:R-:W-:Y:S01]  /*60d0*/  LOP3.LUT R21, R2, 0xfffffff0, RZ, 0xc0, !PT ;  /* 0xfffffff002157812 */ /* 0x000fe200078ec0ff */
[----:B------:R-:W-:-:S03]  /*60e0*/  ULDC UR4, c[0x0][0x234] ;  /* 0x00008d0000047ab9 */ /* 0x000fc60000000800 */
[----:B------:R-:W-:-:S05]  /*60f0*/  IADD3 R20, P1, R42, R21, RZ ;  /* 0x000000152a147210 */ /* 0x000fca0007f3e0ff */
[----:B------:R-:W-:-:S06]  /*6100*/  IMAD.X R21, RZ, RZ, R43, P1 ;  /* 0x000000ffff157224 */ /* 0x000fcc00008e062b */
[----:B------:R-:W2:Y:S01]  /*6110*/  LDG.E.128 R20, desc[UR36][R20.64] ;  /* 0x0000002414147981 */ /* 0x000ea2000c1e1d00 */
[----:B------:R-:W-:Y:S01]  /*6120*/  IADD3 R35, R35, R34, RZ ;  /* 0x0000002223237210 */ /* 0x000fe20007ffe0ff */
[----:B------:R-:W-:Y:S01]  /*6130*/  IMAD.U32 R2, RZ, RZ, UR4 ;  /* 0x00000004ff027e24 */ /* 0x000fe2000f8e00ff */
[-C--:B-----5:R-:W-:Y:S02]  /*6140*/  DMUL R50, R10, R28.reuse ;  /* 0x0000001c0a327228 */ /* 0x0a0fe40000000000 */
[----:B------:R-:W-:Y:S01]  /*6150*/  DMUL R28, R8, R28 ;  /* 0x0000001c081c7228 */ /* 0x000fe20000000000 */
[----:B------:R-:W-:Y:S01]  /*6160*/  IMAD R53, R34, 0x3, R35 ;  /* 0x0000000322357824 */ /* 0x000fe200078e0223 */
[----:B------:R-:W-:Y:S02]  /*6170*/  DMUL R48, R14, R32 ;  /* 0x000000200e307228 */ /* 0x000fe40000000000 */
[----:B------:R-:W-:Y:S02]  /*6180*/  DMUL R38, R18, R40 ;  /* 0x0000002812267228 */ /* 0x000fe40000000000 */
[----:B------:R-:W-:Y:S01]  /*6190*/  ISETP.GE.U32.AND P1, PT, R53, R2, PT ;  /* 0x000000023500720c */ /* 0x000fe20003f26070 */
[----:B------:R-:W-:-:S02]  /*61a0*/  DFMA R50, R8, R26, -R50 ;  /* 0x0000001a0832722b */ /* 0x000fc40000000832 */
[----:B------:R-:W-:Y:S02]  /*61b0*/  DFMA R28, R10, R26, R28 ;  /* 0x0000001a0a1c722b */ /* 0x000fe4000000001c */
[----:B------:R-:W-:Y:S02]  /*61c0*/  DFMA R48, R12, R30, -R48 ;  /* 0x0000001e0c30722b */ /* 0x000fe40000000830 */
[----:B------:R-:W-:Y:S02]  /*61d0*/  DFMA R38, R16, R44, -R38 ;  /* 0x0000002c1026722b */ /* 0x000fe40000000826 */
[----:B------:R-:W-:Y:S02]  /*61e0*/  DMUL R26, R12, R32 ;  /* 0x000000200c1a7228 */ /* 0x000fe40000000000 */
[----:B------:R-:W-:-:S06]  /*61f0*/  DMUL R40, R16, R40 ;  /* 0x0000002810287228 */ /* 0x000fcc0000000000 */
[----:B------:R-:W-:Y:S02]  /*6200*/  DFMA R32, R14, R30, R26 ;  /* 0x0000001e0e20722b */ /* 0x000fe4000000001a */
[----:B------:R-:W-:Y:S01]  /*6210*/  DFMA R40, R18, R44, R40 ;  /* 0x0000002c1228722b */ /* 0x000fe20000000028 */
[----:B------:R-:W-:Y:S01]  /*6220*/  MOV R26, R50 ;  /* 0x00000032001a7202 */ /* 0x000fe20000000f00 */
[----:B------:R-:W-:Y:S01]  /*6230*/  IMAD.MOV.U32 R27, RZ, RZ, R51 ;  /* 0x000000ffff1b7224 */ /* 0x000fe200078e0033 */
[----:B------:R-:W-:Y:S01]  /*6240*/  MOV R30, R48 ;  /* 0x00000030001e7202 */ /* 0x000fe20000000f00 */
[----:B------:R-:W-:Y:S01]  /*6250*/  IMAD.MOV.U32 R31, RZ, RZ, R49 ;  /* 0x000000ffff1f7224 */ /* 0x000fe200078e0031 */
[----:B------:R-:W-:Y:S01]  /*6260*/  MOV R44, R38 ;  /* 0x00000026002c7202 */ /* 0x000fe20000000f00 */
[----:B------:R-:W-:Y:S01]  /*6270*/  IMAD.MOV.U32 R45, RZ, RZ, R39 ;  /* 0x000000ffff2d7224 */ /* 0x000fe200078e0027 */
[-C--:B--2---:R-:W-:Y:S02]  /*6280*/  DMUL R46, R22, R6.reuse ;  /* 0x00000006162e7228 */ /* 0x084fe40000000000 */
[----:B------:R-:W-:-:S06]  /*6290*/  DMUL R6, R20, R6 ;  /* 0x0000000614067228 */ /* 0x000fcc0000000000 */
[-C--:B------:R-:W-:Y:S02]  /*62a0*/  DFMA R46, R20, R24.reuse, -R46 ;  /* 0x00000018142e722b */ /* 0x080fe4000000082e */
[----:B------:R-:W-:-:S08]  /*62b0*/  DFMA R6, R22, R24, R6 ;  /* 0x000000181606722b */ /* 0x000fd00000000006 */
[----:B------:R-:W-:Y:S01]  /*62c0*/  MOV R24, R46 ;  /* 0x0000002e00187202 */ /* 0x000fe20000000f00 */
[----:B------:R-:W-:Y:S01]  /*62d0*/  IMAD.MOV.U32 R25, RZ, RZ, R47 ;  /* 0x000000ffff197224 */ /* 0x000fe200078e002f */
[----:B------:R-:W-:Y:S06]  /*62e0*/  @!P1 BRA `(.L_x_2565) ;  /* 0xffffffbc00509947 */ /* 0x000fec000383ffff */
[----:B------:R-:W-:Y:S05]  /*62f0*/  BSYNC B2 ;  /* 0x0000000000027941 */ /* 0x000fea0003800000 */
.L_x_2560:
[----:B------:R-:W-:Y:S05]  /*6300*/  BSYNC B1 ;  /* 0x0000000000017941 */ /* 0x000fea0003800000 */
.L_x_2559:
[----:B------:R-:W-:Y:S01]  /*6310*/  ISETP.GE.U32.AND P0, PT, R35, R2, PT ;  /* 0x000000022300720c */ /* 0x000fe20003f06070 */
[----:B------:R-:W-:-:S12]  /*6320*/  BSSY B1, `(.L_x_2566) ;  /* 0x0000466000017945 */ /* 0x000fd80003800000 */
[----:B------:R-:W-:Y:S05]  /*6330*/  @P0 BRA `(.L_x_2567) ;  /* 0x0000004400900947 */ /* 0x000fea0003800000 */
[----:B------:R-:W1:Y:S01]  /*6340*/  LDC R38, c[0x0][0x270] ;  /* 0x00009c00ff267b82 */ /* 0x000e620000000800 */
[----:B------:R-:W-:Y:S02]  /*6350*/  MOV R8, RZ ;  /* 0x000000ff00087202 */ /* 0x000fe40000000f00 */
        /* <DEDUP_REMOVED lines=18> */
[----:B0-----:R-:W-:-:S05]  /*6480*/  IMAD.HI.U32 R36, R11, UR7, R10 ;  /* 0x000000070b247c27 */ /* 0x001fca000f8e000a */
        /* <DEDUP_REMOVED lines=247> */
[----:B------:R-:W1:Y:S01]  /*7400*/  @P2 LDC R39, c[0x0][0x394] ;  /* 0x0000e500ff272b82 */ /* 0x000e620000000800 */
[----:B------:R-:W-:-:S04]  /*7410*/  IMAD R11, R10, UR6, R11 ;  /* 0x000000060a0b7c24 */ /* 0x000fc8000f8e020b */
[----:B------:R-:W-:-:S03]  /*7420*/  IMAD R8, R11, UR4, R8 ;  /* 0x000000040b087c24 */ /* 0x000fc6000f8e0208 */
[----:B------:R-:W2:Y:S01]  /*7430*/  @P2 LDC R9, c[0x0][0x400] ;  /* 0x00010000ff092b82 */ /* 0x000ea20000000800 */
[----:B0-----:R-:W-:-:S05]  /*7440*/  @P2 IMAD.HI.U32 R36, R47, R36, R46 ;  /* 0x000000242f242227 */ /* 0x001fca00078e002e */
[----:B------:R-:W-:-:S05]  /*7450*/  @P2 SHF.R.U32.HI R36, RZ, R37, R36 ;  /* 0x00000025ff242219 */ /* 0x000fca0000011624 */
[----:B------:R-:W-:-:S04]  /*7460*/  @P2 IMAD.MOV R46, RZ, RZ, -R36 ;  /* 0x000000ffff2e2224 */ /* 0x000fc800078e0a24 */
[----:B-1----:R-:W-:-:S04]  /*7470*/  @P2 IMAD R46, R39, R46, R47 ;  /* 0x0000002e272e2224 */ /* 0x002fc800078e022f */
[----:B--2---:R-:W-:-:S07]  /*7480*/  @P2 IMAD R8, R46, R9, R8 ;  /* 0x000000092e082224 */ /* 0x004fce00078e0208 */
.L_x_2568:
[----:B------:R-:W-:-:S04]  /*7490*/  LOP3.LUT R9, R8, 0xfffffff0, RZ, 0xc0, !PT ;  /* 0xfffffff008097812 */ /* 0x000fc800078ec0ff */
[----:B------:R-:W-:-:S04]  /*74a0*/  IADD3 R8, P2, R42, R9, RZ ;  /* 0x000000092a087210 */ /* 0x000fc80007f5e0ff */
[----:B------:R-:W-:-:S06]  /*74b0*/  IADD3.X R9, RZ, R43, RZ, P2, !PT ;  /* 0x0000002bff097210 */ /* 0x000fcc00017fe4ff */
[----:B------:R-:W5:Y:S01]  /*74c0*/  LDG.E.128 R8, desc[UR36][R8.64] ;  /* 0x0000002408087981 */ /* 0x000f62000c1e1d00 */
[----:B0-----:R-:W-:-:S05]  /*74d0*/  IMAD.IADD R37, R35, 0x1, R34 ;  /* 0x0000000123257824 */ /* 0x001fca00078e0222 */
[----:B------:R-:W-:-:S13]  /*74e0*/  ISETP.GE.U32.AND P2, PT, R37, R2, PT ;  /* 0x000000022500720c */ /* 0x000fda0003f46070 */
[----:B------:R-:W-:Y:S05]  /*74f0*/  @P2 BRA `(.L_x_2567) ;  /* 0x0000003400202947 */ /* 0x000fea0003800000 */
[----:B------:R-:W-:Y:S01]  /*7500*/  MOV R39, RZ ;  /* 0x000000ff00277202 */ /* 0x000fe20000000f00 */
        /* <DEDUP_REMOVED lines=262> */
[----:B------:R-:W-:Y:S01]  /*8570*/  @P2 MOV R46, RZ ;  /* 0x000000ff002e2202 */ /* 0x000fe20000000f00 */
[----:B------:R-:W-:-:S06]  /*8580*/  IMAD.MOV R51, RZ, RZ, -R47 ;  /* 0x000000ffff337224 */ /* 0x000fcc00078e0a2f */
        /* <DEDUP_REMOVED lines=9> */
.L_x_2569:
[----:B------:R-:W-:-:S04]  /*8620*/  LOP3.LUT R13, R39, 0xfffffff0, RZ, 0xc0, !PT ;  /* 0xfffffff0270d7812 */ /* 0x000fc800078ec0ff */
[----:B------:R-:W-:-:S05]  /*8630*/  IADD3 R12, P2, R42, R13, RZ ;  /* 0x0000000d2a0c7210 */ /* 0x000fca0007f5e0ff */
[----:B------:R-:W-:-:S06]  /*8640*/  IMAD.X R13, RZ, RZ, R43, P2 ;  /* 0x000000ffff0d7224 */ /* 0x000fcc00010e062b */
        /* <DEDUP_REMOVED lines=278> */
.L_x_2570:
        /* <DEDUP_REMOVED lines=281> */
.L_x_2571:
[----:B------:R-:W-:-:S04]  /*a940*/  LOP3.LUT R21, R20, 0xfffffff0, RZ, 0xc0, !PT ;  /* 0xfffffff014157812 */ /* 0x000fc800078ec0ff */
[----:B------:R-:W-:-:S05]  /*a950*/  IADD3 R20, P1, R42, R21, RZ ;  /* 0x000000152a147210 */ /* 0x000fca0007f3e0ff */
[----:B------:R-:W-:-:S06]  /*a960*/  IMAD.X R21, RZ, RZ, R43, P1 ;  /* 0x000000ffff157224 */ /* 0x000fcc00008e062b */
[----:B------:R-:W5:Y:S02]  /*a970*/  LDG.E.128 R20, desc[UR36][R20.64] ;  /* 0x0000002414147981 */ /* 0x000f64000c1e1d00 */
.L_x_2567:
[----:B------:R-:W-:Y:S05]  /*a980*/  BSYNC B1 ;  /* 0x0000000000017941 */ /* 0x000fea0003800000 */
.L_x_2566:
[----:B------:R-:W-:Y:S04]  /*a990*/  BSSY B1, `(.L_x_2572) ;  /* 0x000002e000017945 */ /* 0x000fe80003800000 */
[----:B------:R-:W-:Y:S05]  /*a9a0*/  @P0 BRA `(.L_x_2573) ;  /* 0x0000000000b00947 */ /* 0x000fea0003800000 */
[----:B------:R-:W-:Y:S01]  /*a9b0*/  IADD3 R35, R35, R34, RZ ;  /* 0x0000002223237210 */ /* 0x000fe20007ffe0ff */
[C---:B0----5:R-:W-:Y:S02]  /*a9c0*/  DMUL R36, R28.reuse, R10 ;  /* 0x0000000a1c247228 */ /* 0x061fe40000000000 */
[----:B------:R-:W-:Y:S01]  /*a9d0*/  DMUL R28, R28, R8 ;  /* 0x000000081c1c7228 */ /* 0x000fe20000000000 */
[----:B------:R-:W-:-:S05]  /*a9e0*/  ISETP.GE.U32.AND P0, PT, R35, R2, PT ;  /* 0x000000022300720c */ /* 0x000fca0003f06070 */
[C---:B------:R-:W-:Y:S02]  /*a9f0*/  DFMA R8, R26.reuse, R8, -R36 ;  /* 0x000000081a08722b */ /* 0x040fe40000000824 */
[----:B------:R-:W-:-:S08]  /*aa00*/  DFMA R28, R26, R10, R28 ;  /* 0x0000000a1a1c722b */ /* 0x000fd0000000001c */
[----:B------:R-:W-:Y:S01]  /*aa10*/  MOV R26, R8 ;  /* 0x00000008001a7202 */ /* 0x000fe20000000f00 */
[----:B------:R-:W-:Y:S01]  /*aa20*/  IMAD.MOV.U32 R27, RZ, RZ, R9 ;  /* 0x000000ffff1b7224 */ /* 0x000fe200078e0009 */
[----:B------:R-:W-:Y:S06]  /*aa30*/  @P0 BRA `(.L_x_2573) ;  /* 0x00000000008c0947 */ /* 0x000fec0003800000 */
[----:B------:R-:W-:Y:S01]  /*aa40*/  IADD3 R35, R35, R34, RZ ;  /* 0x0000002223237210 */ /* 0x000fe20007ffe0ff */
[C---:B------:R-:W-:Y:S01]  /*aa50*/  DMUL R10, R32.reuse, R14 ;  /* 0x0000000e200a7228 */ /* 0x040fe20000000000 */
[----:B------:R-:W-:Y:S01]  /*aa60*/  MOV R26, R8 ;  /* 0x00000008001a7202 */ /* 0x000fe20000000f00 */
[----:B------:R-:W-:Y:S01]  /*aa70*/  DMUL R32, R32, R12 ;  /* 0x0000000c20207228 */ /* 0x000fe20000000000 */
[----:B------:R-:W-:Y:S01]  /*aa80*/  ISETP.GE.U32.AND P0, PT, R35, R2, PT ;  /* 0x000000022300720c */ /* 0x000fe20003f06070 */
[----:B------:R-:W-:-:S04]  /*aa90*/  IMAD.MOV.U32 R27, RZ, RZ, R9 ;  /* 0x000000ffff1b7224 */ /* 0x000fc800078e0009 */
[C---:B------:R-:W-:Y:S02]  /*aaa0*/  DFMA R12, R30.reuse, R12, -R10 ;  /* 0x0000000c1e0c722b */ /* 0x040fe4000000080a */
[----:B------:R-:W-:-:S08]  /*aab0*/  DFMA R32, R30, R14, R32 ;  /* 0x0000000e1e20722b */ /* 0x000fd00000000020 */
[----:B------:R-:W-:Y:S02]  /*aac0*/  MOV R30, R12 ;  /* 0x0000000c001e7202 */ /* 0x000fe40000000f00 */
[----:B------:R-:W-:Y:S01]  /*aad0*/  MOV R31, R13 ;  /* 0x0000000d001f7202 */ /* 0x000fe20000000f00 */
[----:B------:R-:W-:Y:S06]  /*aae0*/  @P0 BRA `(.L_x_2573) ;  /* 0x0000000000600947 */ /* 0x000fec0003800000 */
[----:B------:R-:W-:Y:S01]  /*aaf0*/  IMAD.IADD R11, R35, 0x1, R34 ;  /* 0x00000001230b7824 */ /* 0x000fe200078e0222 */
[----:B------:R-:W-:Y:S01]  /*ab00*/  MOV R30, R12 ;  /* 0x0000000c001e7202 */ /* 0x000fe20000000f00 */
[----:B------:R-:W-:Y:S01]  /*ab10*/  IMAD.MOV.U32 R26, RZ, RZ, R8 ;  /* 0x000000ffff1a7224 */ /* 0x000fe200078e0008 */
[----:B------:R-:W-:Y:S02]  /*ab20*/  MOV R31, R13 ;  /* 0x0000000d001f7202 */ /* 0x000fe40000000f00 */
[----:B------:R-:W-:Y:S01]  /*ab30*/  ISETP.GE.U32.AND P0, PT, R11, R2, PT ;  /* 0x000000020b00720c */ /* 0x000fe20003f06070 */
[C---:B------:R-:W-:Y:S01]  /*ab40*/  DMUL R10, R40.reuse, R18 ;  /* 0x00000012280a7228 */ /* 0x040fe20000000000 */
[----:B------:R-:W-:Y:S01]  /*ab50*/  MOV R27, R9 ;  /* 0x00000009001b7202 */ /* 0x000fe20000000f00 */
[----:B------:R-:W-:-:S06]  /*ab60*/  DMUL R40, R40, R16 ;  /* 0x0000001028287228 */ /* 0x000fcc0000000000 */
[C---:B------:R-:W-:Y:S02]  /*ab70*/  DFMA R16, R44.reuse, R16, -R10 ;  /* 0x000000102c10722b */ /* 0x040fe4000000080a */
[----:B------:R-:W-:Y:S02]  /*ab80*/  DFMA R40, R44, R18, R40 ;  /* 0x000000122c28722b */ /* 0x000fe40000000028 */
[C---:B------:R-:W-:Y:S01]  /*ab90*/  @!P0 DMUL R14, R6.reuse, R22 ;  /* 0x00000016060e8228 */ /* 0x040fe20000000000 */
[----:B------:R-:W-:Y:S01]  /*aba0*/  @!P0 MOV R30, R12 ;  /* 0x0000000c001e8202 */ /* 0x000fe20000000f00 */
[-C--:B------:R-:W-:Y:S01]  /*abb0*/  @!P0 DMUL R10, R6, R20.reuse ;  /* 0x00000014060a8228 */ /* 0x080fe20000000000 */
[----:B------:R-:W-:Y:S01]  /*abc0*/  @!P0 MOV R31, R13 ;  /* 0x0000000d001f8202 */ /* 0x000fe20000000f00 */
[----:B------:R-:W-:Y:S01]  /*abd0*/  @!P0 IMAD.MOV.U32 R26, RZ, RZ, R8 ;  /* 0x000000ffff1a8224 */ /* 0x000fe200078e0008 */
[----:B------:R-:W-:Y:S01]  /*abe0*/  @!P0 MOV R27, R9 ;  /* 0x00000009001b8202 */ /* 0x000fe20000000f00 */
[--C-:B------:R-:W-:Y:S01]  /*abf0*/  IMAD.MOV.U32 R45, RZ, RZ, R17.reuse ;  /* 0x000000ffff2d7224 */ /* 0x100fe200078e0011 */
[-C--:B------:R-:W-:Y:S01]  /*ac00*/  MOV R44, R16.reuse ;  /* 0x00000010002c7202 */ /* 0x080fe20000000f00 */
[C---:B------:R-:W-:Y:S01]  /*ac10*/  @!P0 DFMA R14, R24.reuse, R20, -R14 ;  /* 0x00000014180e822b */ /* 0x040fe2000000080e */
[----:B------:R-:W-:Y:S01]  /*ac20*/  @!P0 MOV R44, R16 ;  /* 0x00000010002c8202 */ /* 0x000fe20000000f00 */
[----:B------:R-:W-:Y:S01]  /*ac30*/  @!P0 DFMA R6, R24, R22, R10 ;  /* 0x000000161806822b */ /* 0x000fe2000000000a */
[----:B------:R-:W-:-:S07]  /*ac40*/  @!P0 IMAD.MOV.U32 R45, RZ, RZ, R17 ;  /* 0x000000ffff2d8224 */ /* 0x000fce00078e0011 */
[----:B------:R-:W-:Y:S02]  /*ac50*/  @!P0 MOV R24, R14 ;  /* 0x0000000e00188202 */ /* 0x000fe40000000f00 */
[----:B------:R-:W-:-:S07]  /*ac60*/  @!P0 MOV R25, R15 ;  /* 0x0000000f00198202 */ /* 0x000fce0000000f00 */
.L_x_2573:
[----:B------:R-:W-:Y:S05]  /*ac70*/  BSYNC B1 ;  /* 0x0000000000017941 */ /* 0x000fea0003800000 */
.L_x_2572:
[-C--:B-----5:R-:W-:Y:S02]  /*ac80*/  DMUL R8, R30, R28.reuse ;  /* 0x0000001c1e087228 */ /* 0x0a0fe40000000000 */
        /* <DEDUP_REMOVED lines=12> */
.L_x_2558:
[----:B------:R-:W-:Y:S01]  /*ad50*/  ISETP.GE.U32.AND P0, PT, R9, R2, PT ;  /* 0x000000020900720c */ /* 0x000fe20003f06070 */
[----:B------:R-:W-:Y:S01]  /*ad60*/  BSSY B1, `(.L_x_2574) ;  /* 0x000004d000017945 */ /* 0x000fe20003800000 */
[----:B------:R-:W-:Y:S01]  /*ad70*/  IMAD.MOV.U32 R38, RZ, RZ, R6 ;  /* 0x000000ffff267224 */ /* 0x000fe200078e0006 */
[----:B------:R-:W-:Y:S01]  /*ad80*/  MOV R39, R7 ;  /* 0x0000000700277202 */ /* 0x000fe20000000f00 */
[----:B-1----:R-:W-:Y:S01]  /*ad90*/  IMAD.MOV.U32 R11, RZ, RZ, R45 ;  /* 0x000000ffff0b7224 */ /* 0x002fe200078e002d */
        /* <DEDUP_REMOVED lines=8> */
[----:B------:R-:W-:Y:S02]  /*ae20*/  MOV R22, R6 ;  /* 0x0000000600167202 */ /* 0x000fe40000000f00 */
[----:B------:R-:W-:Y:S02]  /*ae30*/  CS2R R18, SRZ ;  /* 0x0000000000127805 */ /* 0x000fe4000001ff00 */
[----:B------:R-:W-:Y:S02]  /*ae40*/  CS2R R16, SRZ ;  /* 0x0000000000107805 */ /* 0x000fe4000001ff00 */
[----:B------:R-:W-:-:S02]  /*ae50*/  CS2R R30, SRZ ;  /* 0x00000000001e7805 */ /* 0x000fc4000001ff00 */
[----:B------:R-:W-:Y:S02]  /*ae60*/  CS2R R28, SRZ ;  /* 0x00000000001c7805 */ /* 0x000fe4000001ff00 */
[----:B------:R-:W-:Y:S02]  /*ae70*/  CS2R R14, SRZ ;  /* 0x00000000000e7805 */ /* 0x000fe4000001ff00 */
[----:B------:R-:W-:Y:S01]  /*ae80*/  CS2R R12, SRZ ;  /* 0x00000000000c7805 */ /* 0x000fe2000001ff00 */
[----:B------:R-:W-:Y:S06]  /*ae90*/  @P0 BRA `(.L_x_2575) ;  /* 0x0000000000e40947 */ /* 0x000fec0003800000 */
[----:B------:R-:W-:Y:S01]  /*aea0*/  BSSY B2, `(.L_x_2576) ;  /* 0x0000036000027945 */ /* 0x000fe20003800000 */
[----:B------:R-:W-:Y:S01]  /*aeb0*/  MOV R38, R6 ;  /* 0x0000000600267202 */ /* 0x000fe20000000f00 */
[----:B------:R-:W-:Y:S01]  /*aec0*/  IMAD.MOV.U32 R22, RZ, RZ, R6 ;  /* 0x000000ffff167224 */ /* 0x000fe200078e0006 */
[-C--:B------:R-:W-:Y:S01]  /*aed0*/  MOV R39, R7.reuse ;  /* 0x0000000700277202 */ /* 0x080fe20000000f00 */
[----:B------:R-:W-:Y:S01]  /*aee0*/  IMAD.MOV.U32 R51, RZ, RZ, R45 ;  /* 0x000000ffff337224 */ /* 0x000fe200078e002d */
[----:B------:R-:W-:Y:S01]  /*aef0*/  MOV R23, R7 ;  /* 0x0000000700177202 */ /* 0x000fe20000000f00 */
[----:B------:R-:W-:Y:S01]  /*af00*/  IMAD.MOV.U32 R46, RZ, RZ, R44 ;  /* 0x000000ffff2e7224 */ /* 0x000fe200078e002c */
[-C--:B------:R-:W-:Y:S02]  /*af10*/  MOV R50, R44.reuse ;  /* 0x0000002c00327202 */ /* 0x080fe40000000f00 */
[----:B------:R-:W-:Y:S02]  /*af20*/  MOV R48, R44 ;  /* 0x0000002c00307202 */ /* 0x000fe40000000f00 */
[----:B------:R-:W-:-:S02]  /*af30*/  MOV R49, R45 ;  /* 0x0000002d00317202 */ /* 0x000fc40000000f00 */
[----:B------:R-:W-:-:S07]  /*af40*/  MOV R47, R45 ;  /* 0x0000002d002f7202 */ /* 0x000fce0000000f00 */
.L_x_2577:
[-C--:B------:R-:W-:Y:S01]  /*af50*/  IADD3 R9, R34, R35.reuse, RZ ;  /* 0x0000002322097210 */ /* 0x080fe20007ffe0ff */
[----:B------:R-:W-:-:S04]  /*af60*/  IMAD R13, R36, R35, RZ ;  /* 0x00000023240d7224 */ /* 0x000fc800078e02ff */
[----:B------:R-:W-:Y:S02]  /*af70*/  IMAD.IADD R11, R9, 0x1, R34 ;  /* 0x00000001090b7824 */ /* 0x000fe400078e0222 */
[C---:B------:R-:W-:Y:S02]  /*af80*/  IMAD R29, R36.reuse, R9, RZ ;  /* 0x00000009241d7224 */ /* 0x040fe400078e02ff */
[----:B------:R-:W-:Y:S01]  /*af90*/  IMAD R17, R36, R11, RZ ;  /* 0x0000000b24117224 */ /* 0x000fe200078e02ff */
[----:B------:R-:W-:Y:S01]  /*afa0*/  IADD3 R35, R11, R34, RZ ;  /* 0x000000220b237210 */ /* 0x000fe20007ffe0ff */
[----:B------:R-:W-:-:S04]  /*afb0*/  IMAD.WIDE.U32 R12, R13, 0x10, R42 ;  /* 0x000000100d0c7825 */ /* 0x000fc800078e002a */
[----:B------:R-:W-:Y:S02]  /*afc0*/  IMAD R25, R36, R35, RZ ;  /* 0x0000002324197224 */ /* 0x000fe400078e02ff */
[--C-:B------:R-:W-:Y:S01]  /*afd0*/  IMAD.WIDE.U32 R28, R29, 0x10, R42.reuse ;  /* 0x000000101d1c7825 */ /* 0x100fe200078e002a */
[----:B------:R-:W2:Y:S03]  /*afe0*/  LDG.E.128 R12, desc[UR36][R12.64] ;  /* 0x000000240c0c7981 */ /* 0x000ea6000c1e1d00 */
[--C-:B------:R-:W-:Y:S02]  /*aff0*/  IMAD.WIDE.U32 R16, R17, 0x10, R42.reuse ;  /* 0x0000001011107825 */ /* 0x100fe400078e002a */
[----:B------:R-:W3:Y:S02]  /*b000*/  LDG.E.128 R28, desc[UR36][R28.64] ;  /* 0x000000241c1c7981 */ /* 0x000ee4000c1e1d00 */
[----:B------:R-:W-:-:S02]  /*b010*/  IMAD.WIDE.U32 R24, R25, 0x10, R42 ;  /* 0x0000001019187825 */ /* 0x000fc400078e002a */
[----:B------:R-:W4:Y:S04]  /*b020*/  LDG.E.128 R16, desc[UR36][R16.64] ;  /* 0x0000002410107981 */ /* 0x000f28000c1e1d00 */
[----:B------:R-:W5:Y:S01]  /*b030*/  LDG.E.128 R24, desc[UR36][R24.64] ;  /* 0x0000002418187981 */ /* 0x000f62000c1e1d00 */
[----:B------:R-:W-:-:S05]  /*b040*/  IADD3 R35, R35, R34, RZ ;  /* 0x0000002223237210 */ /* 0x000fca0007ffe0ff */
[----:B------:R-:W-:-:S05]  /*b050*/  IMAD R37, R34, 0x3, R35 ;  /* 0x0000000322257824 */ /* 0x000fca00078e0223 */
[----:B------:R-:W-:Y:S01]  /*b060*/  ISETP.GE.U32.AND P0, PT, R37, R2, PT ;  /* 0x000000022500720c */ /* 0x000fe20003f06070 */
[-C--:B--2---:R-:W-:Y:S02]  /*b070*/  DMUL R8, R14, R6.reuse ;  /* 0x000000060e087228 */ /* 0x084fe40000000000 */
[----:B------:R-:W-:Y:S02]  /*b080*/  DMUL R6, R12, R6 ;  /* 0x000000060c067228 */ /* 0x000fe40000000000 */
[-C--:B---3--:R-:W-:Y:S02]  /*b090*/  DMUL R10, R30, R38.reuse ;  /* 0x000000261e0a7228 */ /* 0x088fe40000000000 */
[----:B------:R-:W-:Y:S02]  /*b0a0*/  DMUL R38, R28, R38 ;  /* 0x000000261c267228 */ /* 0x000fe40000000000 */
[----:B----4-:R-:W-:Y:S02]  /*b0b0*/  DMUL R20, R18, R40 ;  /* 0x0000002812147228 */ /* 0x010fe40000000000 */
[----:B------:R-:W-:-:S02]  /*b0c0*/  DFMA R8, R12, R44, -R8 ;  /* 0x0000002c0c08722b */ /* 0x000fc40000000808 */
[----:B-----5:R-:W-:Y:S02]  /*b0d0*/  DMUL R32, R26, R22 ;  /* 0x000000161a207228 */ /* 0x020fe40000000000 */
[----:B------:R-:W-:Y:S02]  /*b0e0*/  DFMA R10, R28, R48, -R10 ;  /* 0x000000301c0a722b */ /* 0x000fe4000000080a */
[C---:B------:R-:W-:Y:S02]  /*b0f0*/  DFMA R20, R16.reuse, R50, -R20 ;  /* 0x000000321014722b */ /* 0x040fe40000000814 */
[----:B------:R-:W-:Y:S02]  /*b100*/  DMUL R40, R16, R40 ;  /* 0x0000002810287228 */ /* 0x000fe40000000000 */
[C---:B------:R-:W-:Y:S02]  /*b110*/  DFMA R32, R24.reuse, R46, -R32 ;  /* 0x0000002e1820722b */ /* 0x040fe40000000820 */
[----:B------:R-:W-:-:S02]  /*b120*/  DMUL R22, R24, R22 ;  /* 0x0000001618167228 */ /* 0x000fc40000000000 */
[----:B------:R-:W-:Y:S02]  /*b130*/  DFMA R6, R14, R44, R6 ;  /* 0x0000002c0e06722b */ /* 0x000fe40000000006 */
[----:B------:R-:W-:Y:S01]  /*b140*/  DFMA R38, R30, R48, R38 ;  /* 0x000000301e26722b */ /* 0x000fe20000000026 */
[----:B------:R-:W-:Y:S01]  /*b150*/  IMAD.MOV.U32 R44, RZ, RZ, R8 ;  /* 0x000000ffff2c7224 */ /* 0x000fe200078e0008 */
[----:B------:R-:W-:Y:S01]  /*b160*/  DFMA R40, R18, R50, R40 ;  /* 0x000000321228722b */ /* 0x000fe20000000028 */
[----:B------:R-:W-:Y:S01]  /*b170*/  MOV R45, R9 ;  /* 0x00000009002d7202 */ /* 0x000fe20000000f00 */
[----:B------:R-:W-:Y:S01]  /*b180*/  DFMA R22, R26, R46, R22 ;  /* 0x0000002e1a16722b */ /* 0x000fe20000000016 */
[----:B------:R-:W-:Y:S01]  /*b190*/  MOV R48, R10 ;  /* 0x0000000a00307202 */ /* 0x000fe20000000f00 */
[----:B------:R-:W-:Y:S01]  /*b1a0*/  IMAD.MOV.U32 R49, RZ, RZ, R11 ;  /* 0x000000ffff317224 */ /* 0x000fe200078e000b */
[----:B------:R-:W-:Y:S01]  /*b1b0*/  MOV R50, R20 ;  /* 0x0000001400327202 */ /* 0x000fe20000000f00 */
[----:B------:R-:W-:Y:S01]  /*b1c0*/  IMAD.MOV.U32 R46, RZ, RZ, R32 ;  /* 0x000000ffff2e7224 */ /* 0x000fe200078e0020 */
[----:B------:R-:W-:-:S02]  /*b1d0*/  MOV R51, R21 ;  /* 0x0000001500337202 */ /* 0x000fc40000000f00 */
[----:B------:R-:W-:Y:S01]  /*b1e0*/  MOV R47, R33 ;  /* 0x00000021002f7202 */ /* 0x000fe20000000f00 */
[----:B------:R-:W-:Y:S06]  /*b1f0*/  @!P0 BRA `(.L_x_2577) ;  /* 0xfffffffc00548947 */ /* 0x000fec000383ffff */
[----:B------:R-:W-:Y:S05]  /*b200*/  BSYNC B2 ;  /* 0x0000000000027941 */ /* 0x000fea0003800000 */
.L_x_2576:
[----:B------:R-:W-:Y:S01]  /*b210*/  MOV R44, R20 ;  /* 0x00000014002c7202 */ /* 0x000fe20000000f00 */
[----:B------:R-:W-:-:S07]  /*b220*/  IMAD.MOV.U32 R45, RZ, RZ, R21 ;  /* 0x000000ffff2d7224 */ /* 0x000fce00078e0015 */
.L_x_2575:
[----:B------:R-:W-:Y:S05]  /*b230*/  BSYNC B1 ;  /* 0x0000000000017941 */ /* 0x000fea0003800000 */
.L_x_2574:
[----:B------:R-:W-:Y:S01]  /*b240*/  ISETP.GE.U32.AND P1, PT, R35, R2, PT ;  /* 0x000000022300720c */ /* 0x000fe20003f26070 */
[----:B------:R-:W-:-:S12]  /*b250*/  BSSY B1, `(.L_x_2578) ;  /* 0x0000016000017945 */ /* 0x000fd80003800000 */
[----:B------:R-:W-:Y:S05]  /*b260*/  @P1 BRA `(.L_x_2579) ;  /* 0x0000000000501947 */ /* 0x000fea0003800000 */
[----:B------:R-:W-:-:S04]  /*b270*/  IMAD R13, R36, R35, RZ ;  /* 0x00000023240d7224 */ /* 0x000fc800078e02ff */
[----:B------:R-:W-:-:S06]  /*b280*/  IMAD.WIDE.U32 R12, R13, 0x10, R42 ;  /* 0x000000100d0c7825 */ /* 0x000fcc00078e002a */
[----:B------:R-:W5:Y:S01]  /*b290*/  LDG.E.128 R12, desc[UR36][R12.64] ;  /* 0x000000240c0c7981 */ /* 0x000f62000c1e1d00 */
[----:B------:R-:W-:-:S04]  /*b2a0*/  IADD3 R21, R35, R34, RZ ;  /* 0x0000002223157210 */ /* 0x000fc80007ffe0ff */
[----:B------:R-:W-:-:S13]  /*b2b0*/  ISETP.GE.U32.AND P0, PT, R21, R2, PT ;  /* 0x000000021500720c */ /* 0x000fda0003f06070 */
[----:B------:R-:W-:Y:S05]  /*b2c0*/  @P0 BRA `(.L_x_2579) ;  /* 0x0000000000380947 */ /* 0x000fea0003800000 */
[----:B------:R-:W-:-:S04]  /*b2d0*/  IMAD R29, R36, R21, RZ ;  /* 0x00000015241d7224 */ /* 0x000fc800078e02ff */
[----:B------:R-:W-:-:S06]  /*b2e0*/  IMAD.WIDE.U32 R28, R29, 0x10, R42 ;  /* 0x000000101d1c7825 */ /* 0x000fcc00078e002a */
[----:B------:R-:W5:Y:S01]  /*b2f0*/  LDG.E.128 R28, desc[UR36][R28.64] ;  /* 0x000000241c1c7981 */ /* 0x000f62000c1e1d00 */
[----:B------:R-:W-:-:S04]  /*b300*/  IADD3 R21, R21, R34, RZ ;  /* 0x0000002215157210 */ /* 0x000fc80007ffe0ff */
[----:B------:R-:W-:-:S13]  /*b310*/  ISETP.GE.U32.AND P0, PT, R21, R2, PT ;  /* 0x000000021500720c */ /* 0x000fda0003f06070 */
[----:B------:R-:W-:Y:S05]  /*b320*/  @P0 BRA `(.L_x_2579) ;  /* 0x0000000000200947 */ /* 0x000fea0003800000 */
[----:B------:R-:W-:Y:S02]  /*b330*/  IMAD.IADD R19, R21, 0x1, R34 ;  /* 0x0000000115137824 */ /* 0x000fe400078e0222 */
[----:B------:R-:W-:-:S03]  /*b340*/  IMAD R17, R36, R21, RZ ;  /* 0x0000001524117224 */ /* 0x000fc600078e02ff */
[----:B------:R-:W-:Y:S01]  /*b350*/  ISETP.GE.U32.AND P0, PT, R19, R2, PT ;  /* 0x000000021300720c */ /* 0x000fe20003f06070 */
[----:B------:R-:W-:-:S12]  /*b360*/  IMAD.WIDE.U32 R16, R17, 0x10, R42 ;  /* 0x0000001011107825 */ /* 0x000fd800078e002a */
[----:B------:R-:W-:-:S04]  /*b370*/  @!P0 IMAD R19, R36, R19, RZ ;  /* 0x0000001324138224 */ /* 0x000fc800078e02ff */
[----:B------:R-:W-:Y:S02]  /*b380*/  @!P0 IMAD.WIDE.U32 R42, R19, 0x10, R42 ;  /* 0x00000010132a8825 */ /* 0x000fe400078e002a */
[----:B------:R-:W5:Y:S04]  /*b390*/  LDG.E.128 R16, desc[UR36][R16.64] ;  /* 0x0000002410107981 */ /* 0x000f68000c1e1d00 */
[----:B------:R0:W5:Y:S02]  /*b3a0*/  @!P0 LDG.E.128 R24, desc[UR36][R42.64] ;  /* 0x000000242a188981 */ /* 0x000164000c1e1d00 */
.L_x_2579:
[----:B------:R-:W-:Y:S05]  /*b3b0*/  BSYNC B1 ;  /* 0x0000000000017941 */ /* 0x000fea0003800000 */
.L_x_2578:
[----:B------:R-:W-:Y:S04]  /*b3c0*/  BSSY B1, `(.L_x_2580) ;  /* 0x000002e000017945 */ /* 0x000fe80003800000 */
[----:B------:R-:W-:Y:S05]  /*b3d0*/  @P1 BRA `(.L_x_2581) ;  /* 0x0000000000b01947 */ /* 0x000fea0003800000 */
[----:B------:R-:W-:Y:S01]  /*b3e0*/  IADD3 R35, R35, R34, RZ ;  /* 0x0000002223237210 */ /* 0x000fe20007ffe0ff */
[C---:B-----5:R-:W-:Y:S02]  /*b3f0*/  DMUL R20, R6.reuse, R14 ;  /* 0x0000000e06147228 */ /* 0x060fe40000000000 */
        /* <DEDUP_REMOVED lines=8> */
[C---:B------:R-:W-:Y:S02]  /*b480*/  DMUL R8, R38.reuse, R30 ;  /* 0x0000001e26087228 */ /* 0x040fe40000000000 */
[----:B------:R-:W-:Y:S01]  /*b490*/  DMUL R38, R38, R28 ;  /* 0x0000001c26267228 */ /* 0x000fe20000000000 */
[----:B------:R-:W-:-:S05]  /*b4a0*/  ISETP.GE.U32.AND P0, PT, R15, R2, PT ;  /* 0x000000020f00720c */ /* 0x000fca0003f06070 */
[C---:B------:R-:W-:Y:S02]  /*b4b0*/  DFMA R28, R10.reuse, R28, -R8 ;  /* 0x0000001c0a1c722b */ /* 0x040fe40000000808 */
[----:B------:R-:W-:Y:S01]  /*b4c0*/  DFMA R38, R10, R30, R38 ;  /* 0x0000001e0a26722b */ /* 0x000fe20000000026 */
[----:B------:R-:W-:Y:S01]  /*b4d0*/  MOV R8, R12 ;  /* 0x0000000c00087202 */ /* 0x000fe20000000f00 */
[----:B------:R-:W-:-:S06]  /*b4e0*/  IMAD.MOV.U32 R9, RZ, RZ, R13 ;  /* 0x000000ffff097224 */ /* 0x000fcc00078e000d */
[----:B------:R-:W-:Y:S02]  /*b4f0*/  MOV R10, R28 ;  /* 0x0000001c000a7202 */ /* 0x000fe40000000f00 */
[----:B------:R-:W-:Y:S01]  /*b500*/  MOV R11, R29 ;  /* 0x0000001d000b7202 */ /* 0x000fe20000000f00 */
[----:B------:R-:W-:Y:S06]  /*b510*/  @P0 BRA `(.L_x_2581) ;  /* 0x0000000000600947 */ /* 0x000fec0003800000 */
[----:B------:R-:W-:-:S05]  /*b520*/  IMAD.IADD R9, R15, 0x1, R34 ;  /* 0x000000010f097824 */ /* 0x000fca00078e0222 */
[----:B------:R-:W-:Y:S01]  /*b530*/  ISETP.GE.U32.AND P0, PT, R9, R2, PT ;  /* 0x000000020900720c */ /* 0x000fe20003f06070 */
[C---:B------:R-:W-:Y:S02]  /*b540*/  DMUL R8, R40.reuse, R18 ;  /* 0x0000001228087228 */ /* 0x040fe40000000000 */
[----:B------:R-:W-:-:S06]  /*b550*/  DMUL R40, R40, R16 ;  /* 0x0000001028287228 */ /* 0x000fcc0000000000 */
[C---:B------:R-:W-:Y:S02]  /*b560*/  DFMA R16, R44.reuse, R16, -R8 ;  /* 0x000000102c10722b */ /* 0x040fe40000000808 */
[----:B------:R-:W-:Y:S01]  /*b570*/  DFMA R40, R44, R18, R40 ;  /* 0x000000122c28722b */ /* 0x000fe20000000028 */
[--C-:B------:R-:W-:Y:S01]  /*b580*/  IMAD.MOV.U32 R8, RZ, RZ, R12.reuse ;  /* 0x000000ffff087224 */ /* 0x100fe200078e000c */
[C---:B------:R-:W-:Y:S01]  /*b590*/  @!P0 DMUL R10, R22.reuse, R26 ;  /* 0x0000001a160a8228 */ /* 0x040fe20000000000 */
[-C--:B------:R-:W-:Y:S01]  /*b5a0*/  MOV R9, R13.reuse ;  /* 0x0000000d00097202 */ /* 0x080fe20000000f00 */
[-C--:B------:R-:W-:Y:S01]  /*b5b0*/  @!P0 DMUL R14, R22, R24.reuse ;  /* 0x00000018160e8228 */ /* 0x080fe20000000000 */
[----:B------:R-:W-:Y:S01]  /*b5c0*/  @!P0 IMAD.MOV.U32 R8, RZ, RZ, R12 ;  /* 0x000000ffff088224 */ /* 0x000fe200078e000c */
[----:B------:R-:W-:Y:S02]  /*b5d0*/  @!P0 MOV R9, R13 ;  /* 0x0000000d00098202 */ /* 0x000fe40000000f00 */
[-C--:B------:R-:W-:Y:S01]  /*b5e0*/  MOV R44, R16.reuse ;  /* 0x00000010002c7202 */ /* 0x080fe20000000f00 */
[--C-:B------:R-:W-:Y:S01]  /*b5f0*/  IMAD.MOV.U32 R45, RZ, RZ, R17.reuse ;  /* 0x000000ffff2d7224 */ /* 0x100fe200078e0011 */
[C---:B------:R-:W-:Y:S01]  /*b600*/  @!P0 DFMA R24, R32.reuse, R24, -R10 ;  /* 0x000000182018822b */ /* 0x040fe2000000080a */
[----:B------:R-:W-:Y:S01]  /*b610*/  @!P0 MOV R44, R16 ;  /* 0x00000010002c8202 */ /* 0x000fe20000000f00 */
[----:B------:R-:W-:Y:S01]  /*b620*/  @!P0 DFMA R22, R32, R26, R14 ;  /* 0x0000001a2016822b */ /* 0x000fe2000000000e */
[----:B------:R-:W-:Y:S01]  /*b630*/  MOV R10, R28 ;  /* 0x0000001c000a7202 */ /* 0x000fe20000000f00 */
[----:B------:R-:W-:Y:S01]  /*b640*/  @!P0 IMAD.MOV.U32 R45, RZ, RZ, R17 ;  /* 0x000000ffff2d8224 */ /* 0x000fe200078e0011 */
[----:B------:R-:W-:-:S02]  /*b650*/  MOV R11, R29 ;  /* 0x0000001d000b7202 */ /* 0x000fc40000000f00 */
[----:B------:R-:W-:Y:S02]  /*b660*/  @!P0 MOV R10, R28 ;  /* 0x0000001c000a8202 */ /* 0x000fe40000000f00 */
[----:B------:R-:W-:Y:S02]  /*b670*/  @!P0 MOV R11, R29 ;  /* 0x0000001d000b8202 */ /* 0x000fe40000000f00 */
[----:B------:R-:W-:Y:S02]  /*b680*/  @!P0 MOV R32, R24 ;  /* 0x0000001800208202 */ /* 0x000fe40000000f00 */
[----:B------:R-:W-:-:S07]  /*b690*/  @!P0 MOV R33, R25 ;  /* 0x0000001900218202 */ /* 0x000fce0000000f00 */
.L_x_2581:
[----:B------:R-:W-:Y:S05]  /*b6a0*/  BSYNC B1 ;  /* 0x0000000000017941 */ /* 0x000fea0003800000 */
.L_x_2580:
[C---:B-----5:R-:W-:Y:S02]  /*b6b0*/  DMUL R12, R6.reuse, R10 ;  /* 0x0000000a060c7228 */ /* 0x060fe40000000000 */
[----:B------:R-:W-:-:S06]  /*b6c0*/  DMUL R6, R6, R38 ;  /* 0x0000002606067228 */ /* 0x000fcc0000000000 */
[C---:B------:R-:W-:Y:S02]  /*b6d0*/  DFMA R12, R8.reuse, R38, R12 ;  /* 0x00000026080c722b */ /* 0x040fe4000000000c */
        /* <DEDUP_REMOVED lines=10> */
.L_x_2557:
        /* <DEDUP_REMOVED lines=8> */
[----:B------:R-:W1:Y:S01]  /*b800*/  LDC.64 R6, c[0x0][0x220] ;  /* 0x00008800ff067b82 */ /* 0x000e620000000a00 */
[----:B------:R-:W-:Y:S02]  /*b810*/  CS2R R14, SRZ ;  /* 0x00000000000e7805 */ /* 0x000fe4000001ff00 */
[----:B------:R-:W-:-:S05]  /*b820*/  CS2R R12, SRZ ;  /* 0x00000000000c7805 */ /* 0x000fca000001ff00 */
[----:B------:R-:W2:Y:S01]  /*b830*/  LDC.64 R22, c[0x0][0x228] ;  /* 0x00008a00ff167b82 */ /* 0x000ea20000000a00 */
[----:B0-----:R-:W-:-:S05]  /*b840*/  IMAD R9, R34, 0x3, R35 ;  /* 0x0000000322097824 */ /* 0x001fca00078e0223 */
[----:B------:R-:W-:Y:S01]  /*b850*/  ISETP.GE.U32.AND P0, PT, R9, R2, PT ;  /* 0x000000020900720c */ /* 0x000fe20003f06070 */
[----:B-1----:R-:W-:Y:S01]  /*b860*/  IMAD.MOV.U32 R10, RZ, RZ, R6 ;  /* 0x000000ffff0a7224 */ /* 0x002fe200078e0006 */
[-C--:B------:R-:W-:Y:S01]  /*b870*/  MOV R11, R7.reuse ;  /* 0x00000007000b7202 */ /* 0x080fe20000000f00 */
[----:B------:R-:W-:Y:S01]  /*b880*/  IMAD.MOV.U32 R9, RZ, RZ, R7 ;  /* 0x000000ffff097224 */ /* 0x000fe200078e0007 */
[-C--:B------:R-:W-:Y:S02]  /*b890*/  MOV R8, R6.reuse ;  /* 0x0000000600087202 */ /* 0x080fe40000000f00 */
[----:B------:R-:W-:Y:S02]  /*b8a0*/  MOV R20, R6 ;  /* 0x0000000600147202 */ /* 0x000fe40000000f00 */
[----:B------:R-:W-:Y:S01]  /*b8b0*/  MOV R21, R7 ;  /* 0x0000000700157202 */ /* 0x000fe20000000f00 */
[----:B--2---:R-:W-:Y:S01]  /*b8c0*/  IMAD.MOV.U32 R38, RZ, RZ, R22 ;  /* 0x000000ffff267224 */ /* 0x004fe200078e0016 */
[----:B------:R-:W-:Y:S01]  /*b8d0*/  MOV R39, R23 ;  /* 0x0000001700277202 */ /* 0x000fe20000000f00 */
[----:B------:R-:W-:Y:S01]  /*b8e0*/  IMAD.MOV.U32 R37, RZ, RZ, R23 ;  /* 0x000000ffff257224 */ /* 0x000fe200078e0017 */
[----:B------:R-:W-:-:S02]  /*b8f0*/  MOV R36, R22 ;  /* 0x0000001600247202 */ /* 0x000fc40000000f00 */
[----:B------:R-:W-:Y:S02]  /*b900*/  MOV R32, R22 ;  /* 0x0000001600207202 */ /* 0x000fe40000000f00 */
[----:B------:R-:W-:Y:S01]  /*b910*/  MOV R33, R23 ;  /* 0x0000001700217202 */ /* 0x000fe20000000f00 */
[----:B------:R-:W-:Y:S06]  /*b920*/  @P0 BRA `(.L_x_2583) ;  /* 0x0000000000d40947 */ /* 0x000fec0003800000 */
[----:B------:R-:W-:Y:S01]  /*b930*/  BSSY B2, `(.L_x_2583) ;  /* 0x0000034000027945 */ /* 0x000fe20003800000 */
[----:B------:R-:W-:Y:S01]  /*b940*/  IMAD.MOV.U32 R36, RZ, RZ, R22 ;  /* 0x000000ffff247224 */ /* 0x000fe200078e0016 */
[----:B------:R-:W-:Y:S01]  /*b950*/  MOV R37, R23 ;  /* 0x0000001700257202 */ /* 0x000fe20000000f00 */
[----:B------:R-:W-:Y:S01]  /*b960*/  IMAD.MOV.U32 R33, RZ, RZ, R23 ;  /* 0x000000ffff217224 */ /* 0x000fe200078e0017 */
[----:B------:R-:W-:Y:S01]  /*b970*/  MOV R32, R22 ;  /* 0x0000001600207202 */ /* 0x000fe20000000f00 */
[----:B------:R-:W-:Y:S01]  /*b980*/  IMAD.MOV.U32 R40, RZ, RZ, R6 ;  /* 0x000000ffff287224 */ /* 0x000fe200078e0006 */
[----:B------:R-:W-:Y:S01]  /*b990*/  MOV R48, R6 ;  /* 0x0000000600307202 */ /* 0x000fe20000000f00 */
[----:B------:R-:W-:Y:S01]  /*b9a0*/  IMAD.MOV.U32 R45, RZ, RZ, R7 ;  /* 0x000000ffff2d7224 */ /* 0x000fe200078e0007 */
[-C--:B------:R-:W-:Y:S02]  /*b9b0*/  MOV R49, R7.reuse ;  /* 0x0000000700317202 */ /* 0x080fe40000000f00 */
[----:B------:R-:W-:-:S02]  /*b9c0*/  MOV R41, R7 ;  /* 0x0000000700297202 */ /* 0x000fc40000000f00 */
[-C--:B------:R-:W-:Y:S02]  /*b9d0*/  MOV R44, R6.reuse ;  /* 0x00000006002c7202 */ /* 0x080fe40000000f00 */
[----:B------:R-:W-:Y:S02]  /*b9e0*/  MOV R46, R6 ;  /* 0x00000006002e7202 */ /* 0x000fe40000000f00 */
[----:B------:R-:W-:-:S07]  /*b9f0*/  MOV R47, R7 ;  /* 0x00000007002f7202 */ /* 0x000fce0000000f00 */
.L_x_2584:
[C---:B------:R-:W-:Y:S02]  /*ba00*/  IMAD.IADD R29, R35.reuse, 0x1, R34 ;  /* 0x00000001231d7824 */ /* 0x040fe400078e0222 */
[----:B------:R-:W-:-:S03]  /*ba10*/  IMAD.WIDE.U32 R12, R35, 0x10, R42 ;  /* 0x00000010230c7825 */ /* 0x000fc600078e002a */
[CC--:B------:R-:W-:Y:S01]  /*ba20*/  IADD3 R17, R29.reuse, R34.reuse, RZ ;  /* 0x000000221d117210 */ /* 0x0c0fe20007ffe0ff */
[--C-:B------:R-:W-:Y:S02]  /*ba30*/  IMAD.WIDE.U32 R28, R29, 0x10, R42.reuse ;  /* 0x000000101d1c7825 */ /* 0x100fe400078e002a */
[----:B------:R-:W2:Y:S01]  /*ba40*/  LDG.E.128 R12, desc[UR36][R12.64] ;  /* 0x000000240c0c7981 */ /* 0x000ea2000c1e1d00 */
[C---:B------:R-:W-:Y:S01]  /*ba50*/  IADD3 R35, R17.reuse, R34, RZ ;  /* 0x0000002211237210 */ /* 0x040fe20007ffe0ff */
[--C-:B------:R-:W-:Y:S02]  /*ba60*/  IMAD.WIDE.U32 R16, R17, 0x10, R42.reuse ;  /* 0x0000001011107825 */ /* 0x100fe400078e002a */
[----:B------:R-:W3:Y:S02]  /*ba70*/  LDG.E.128 R28, desc[UR36][R28.64] ;  /* 0x000000241c1c7981 */ /* 0x000ee4000c1e1d00 */
[C---:B------:R-:W-:Y:S02]  /*ba80*/  IMAD.WIDE.U32 R24, R35.reuse, 0x10, R42 ;  /* 0x0000001023187825 */ /* 0x040fe400078e002a */
[----:B------:R-:W4:Y:S04]  /*ba90*/  LDG.E.128 R16, desc[UR36][R16.64] ;  /* 0x0000002410107981 */ /* 0x000f28000c1e1d00 */
[----:B------:R-:W5:Y:S01]  /*baa0*/  LDG.E.128 R24, desc[UR36][R24.64] ;  /* 0x0000002418187981 */ /* 0x000f62000c1e1d00 */
[----:B------:R-:W-:-:S04]  /*bab0*/  IMAD.IADD R35, R35, 0x1, R34 ;  /* 0x0000000123237824 */ /* 0x000fc800078e0222 */
[----:B------:R-:W-:-:S05]  /*bac0*/  IMAD R51, R34, 0x3, R35 ;  /* 0x0000000322337824 */ /* 0x000fca00078e0223 */
[----:B------:R-:W-:Y:S01]  /*bad0*/  ISETP.GE.U32.AND P0, PT, R51, R2, PT ;  /* 0x000000023300720c */ /* 0x000fe20003f06070 */
[----:B--2---:R-:W-:Y:S02]  /*bae0*/  DMUL R6, R14, R32 ;  /* 0x000000200e067228 */ /* 0x004fe40000000000 */
[----:B---3--:R-:W-:Y:S02]  /*baf0*/  DMUL R8, R30, R36 ;  /* 0x000000241e087228 */ /* 0x008fe40000000000 */
[----:B----4-:R-:W-:Y:S02]  /*bb00*/  DMUL R10, R18, R38 ;  /* 0x00000026120a7228 */ /* 0x010fe40000000000 */
[----:B-----5:R-:W-:Y:S02]  /*bb10*/  DMUL R20, R26, R22 ;  /* 0x000000161a147228 */ /* 0x020fe40000000000 */
[----:B------:R-:W-:Y:S02]  /*bb20*/  DFMA R6, R12, R44, -R6 ;  /* 0x0000002c0c06722b */ /* 0x000fe40000000806 */
[----:B------:R-:W-:-:S02]  /*bb30*/  DFMA R8, R28, R40, -R8 ;  /* 0x000000281c08722b */ /* 0x000fc40000000808 */
[----:B------:R-:W-:Y:S02]  /*bb40*/  DFMA R10, R16, R48, -R10 ;  /* 0x00000030100a722b */ /* 0x000fe4000000080a */
[----:B------:R-:W-:Y:S02]  /*bb50*/  DFMA R20, R24, R46, -R20 ;  /* 0x0000002e1814722b */ /* 0x000fe40000000814 */
[----:B------:R-:W-:Y:S02]  /*bb60*/  DMUL R32, R12, R32 ;  /* 0x000000200c207228 */ /* 0x000fe40000000000 */
[----:B------:R-:W-:Y:S02]  /*bb70*/  DMUL R36, R28, R36 ;  /* 0x000000241c247228 */ /* 0x000fe40000000000 */
[----:B------:R-:W-:Y:S02]  /*bb80*/  DMUL R38, R16, R38 ;  /* 0x0000002610267228 */ /* 0x000fe40000000000 */
[----:B------:R-:W-:-:S02]  /*bb90*/  DMUL R22, R24, R22 ;  /* 0x0000001618167228 */ /* 0x000fc40000000000 */
[----:B------:R-:W-:Y:S02]  /*bba0*/  DFMA R32, R14, R44, R32 ;  /* 0x0000002c0e20722b */ /* 0x000fe40000000020 */
[----:B------:R-:W-:Y:S01]  /*bbb0*/  DFMA R36, R30, R40, R36 ;  /* 0x000000281e24722b */ /* 0x000fe20000000024 */
[----:B------:R-:W-:Y:S01]  /*bbc0*/  MOV R44, R6 ;  /* 0x00000006002c7202 */ /* 0x000fe20000000f00 */
[----:B------:R-:W-:Y:S01]  /*bbd0*/  DFMA R38, R18, R48, R38 ;  /* 0x000000301226722b */ /* 0x000fe20000000026 */
[----:B------:R-:W-:Y:S01]  /*bbe0*/  MOV R45, R7 ;  /* 0x00000007002d7202 */ /* 0x000fe20000000f00 */
[----:B------:R-:W-:Y:S01]  /*bbf0*/  DFMA R22, R26, R46, R22 ;  /* 0x0000002e1a16722b */ /* 0x000fe20000000016 */
        /* <DEDUP_REMOVED lines=8> */
.L_x_2583:
[----:B------:R-:W-:Y:S05]  /*bc80*/  BSYNC B1 ;  /* 0x0000000000017941 */ /* 0x000fea0003800000 */
.L_x_2582:
[----:B------:R-:W-:Y:S01]  /*bc90*/  ISETP.GE.U32.AND P1, PT, R35, R2, PT ;  /* 0x000000022300720c */ /* 0x000fe20003f26070 */
[----:B------:R-:W-:-:S12]  /*bca0*/  BSSY B1, `(.L_x_2585) ;  /* 0x0000012000017945 */ /* 0x000fd80003800000 */
[----:B------:R-:W-:Y:S05]  /*bcb0*/  @P1 BRA `(.L_x_2586) ;  /* 0x0000000000401947 */ /* 0x000fea0003800000 */
[----:B------:R-:W-:-:S06]  /*bcc0*/  IMAD.WIDE.U32 R12, R35, 0x10, R42 ;  /* 0x00000010230c7825 */ /* 0x000fcc00078e002a */
[----:B------:R-:W5:Y:S01]  /*bcd0*/  LDG.E.128 R12, desc[UR36][R12.64] ;  /* 0x000000240c0c7981 */ /* 0x000f62000c1e1d00 */
[----:B------:R-:W-:-:S05]  /*bce0*/  IMAD.IADD R41, R35, 0x1, R34 ;  /* 0x0000000123297824 */ /* 0x000fca00078e0222 */
[----:B------:R-:W-:-:S13]  /*bcf0*/  ISETP.GE.U32.AND P0, PT, R41, R2, PT ;  /* 0x000000022900720c */ /* 0x000fda0003f06070 */
[----:B------:R-:W-:Y:S05]  /*bd00*/  @P0 BRA `(.L_x_2586) ;  /* 0x00000000002c0947 */ /* 0x000fea0003800000 */
[----:B------:R-:W-:-:S06]  /*bd10*/  IMAD.WIDE.U32 R28, R41, 0x10, R42 ;  /* 0x00000010291c7825 */ /* 0x000fcc00078e002a */
[----:B------:R-:W5:Y:S01]  /*bd20*/  LDG.E.128 R28, desc[UR36][R28.64] ;  /* 0x000000241c1c7981 */ /* 0x000f62000c1e1d00 */
[----:B------:R-:W-:-:S04]  /*bd30*/  IADD3 R41, R41, R34, RZ ;  /* 0x0000002229297210 */ /* 0x000fc80007ffe0ff */
[----:B------:R-:W-:-:S13]  /*bd40*/  ISETP.GE.U32.AND P0, PT, R41, R2, PT ;  /* 0x000000022900720c */ /* 0x000fda0003f06070 */
[----:B------:R-:W-:Y:S05]  /*bd50*/  @P0 BRA `(.L_x_2586) ;  /* 0x0000000000180947 */ /* 0x000fea0003800000 */
[C---:B------:R-:W-:Y:S01]  /*bd60*/  IADD3 R19, R41.reuse, R34, RZ ;  /* 0x0000002229137210 */ /* 0x040fe20007ffe0ff */
[----:B------:R-:W-:-:S03]  /*bd70*/  IMAD.WIDE.U32 R16, R41, 0x10, R42 ;  /* 0x0000001029107825 */ /* 0x000fc600078e002a */
[----:B------:R-:W-:-:S13]  /*bd80*/  ISETP.GE.U32.AND P0, PT, R19, R2, PT ;  /* 0x000000021300720c */ /* 0x000fda0003f06070 */
[----:B------:R-:W-:Y:S02]  /*bd90*/  @!P0 IMAD.WIDE.U32 R42, R19, 0x10, R42 ;  /* 0x00000010132a8825 */ /* 0x000fe400078e002a */
[----:B------:R-:W5:Y:S04]  /*bda0*/  LDG.E.128 R16, desc[UR36][R16.64] ;  /* 0x0000002410107981 */ /* 0x000f68000c1e1d00 */
[----:B------:R0:W5:Y:S02]  /*bdb0*/  @!P0 LDG.E.128 R24, desc[UR36][R42.64] ;  /* 0x000000242a188981 */ /* 0x000164000c1e1d00 */
.L_x_2586:
[----:B------:R-:W-:Y:S05]  /*bdc0*/  BSYNC B1 ;  /* 0x0000000000017941 */ /* 0x000fea0003800000 */
.L_x_2585:
[----:B------:R-:W-:Y:S04]  /*bdd0*/  BSSY B1, `(.L_x_2587) ;  /* 0x000002e000017945 */ /* 0x000fe80003800000 */
[----:B------:R-:W-:Y:S05]  /*bde0*/  @P1 BRA `(.L_x_2588) ;  /* 0x0000000000b01947 */ /* 0x000fea0003800000 */
[----:B------:R-:W-:Y:S01]  /*bdf0*/  IMAD.IADD R35, R35, 0x1, R34 ;  /* 0x0000000123237824 */ /* 0x000fe200078e0222 */
[C---:B-----5:R-:W-:Y:S02]  /*be00*/  DMUL R40, R32.reuse, R14 ;  /* 0x0000000e20287228 */ /* 0x060fe40000000000 */
[----:B------:R-:W-:Y:S02]  /*be10*/  DMUL R32, R32, R12 ;  /* 0x0000000c20207228 */ /* 0x000fe40000000000 */
[----:B------:R-:W-:-:S04]  /*be20*/  ISETP.GE.U32.AND P0, PT, R35, R2, PT ;  /* 0x000000022300720c */ /* 0x000fc80003f06070 */
[C---:B------:R-:W-:Y:S02]  /*be30*/  DFMA R12, R6.reuse, R12, -R40 ;  /* 0x0000000c060c722b */ /* 0x040fe40000000828 */
[----:B------:R-:W-:-:S08]  /*be40*/  DFMA R32, R6, R14, R32 ;  /* 0x0000000e0620722b */ /* 0x000fd00000000020 */
[----:B------:R-:W-:Y:S02]  /*be50*/  MOV R6, R12 ;  /* 0x0000000c00067202 */ /* 0x000fe40000000f00 */
[----:B------:R-:W-:Y:S01]  /*be60*/  MOV R7, R13 ;  /* 0x0000000d00077202 */ /* 0x000fe20000000f00 */
[----:B------:R-:W-:Y:S06]  /*be70*/  @P0 BRA `(.L_x_2588) ;  /* 0x00000000008c0947 */ /* 0x000fec0003800000 */
[----:B------:R-:W-:Y:S01]  /*be80*/  IMAD.IADD R15, R35, 0x1, R34 ;  /* 0x00000001230f7824 */ /* 0x000fe200078e0222 */
[C---:B------:R-:W-:Y:S02]  /*be90*/  DMUL R6, R36.reuse, R30 ;  /* 0x0000001e24067228 */ /* 0x040fe40000000000 */
[----:B------:R-:W-:Y:S02]  /*bea0*/  DMUL R36, R36, R28 ;  /* 0x0000001c24247228 */ /* 0x000fe40000000000 */
[----:B------:R-:W-:-:S04]  /*beb0*/  ISETP.GE.U32.AND P0, PT, R15, R2, PT ;  /* 0x000000020f00720c */ /* 0x000fc80003f06070 */
[C---:B------:R-:W-:Y:S02]  /*bec0*/  DFMA R28, R8.reuse, R28, -R6 ;  /* 0x0000001c081c722b */ /* 0x040fe40000000806 */
[----:B------:R-:W-:Y:S01]  /*bed0*/  DFMA R36, R8, R30, R36 ;  /* 0x0000001e0824722b */ /* 0x000fe20000000024 */
[----:B------:R-:W-:Y:S02]  /*bee0*/  MOV R6, R12 ;  /* 0x0000000c00067202 */ /* 0x000fe40000000f00 */
[----:B------:R-:W-:-:S05]  /*bef0*/  MOV R7, R13 ;  /* 0x0000000d00077202 */ /* 0x000fca0000000f00 */
[----:B------:R-:W-:Y:S01]  /*bf00*/  IMAD.MOV.U32 R8, RZ, RZ, R28 ;  /* 0x000000ffff087224 */ /* 0x000fe200078e001c */
[----:B------:R-:W-:Y:S01]  /*bf10*/  MOV R9, R29 ;  /* 0x0000001d00097202 */ /* 0x000fe20000000f00 */
[----:B------:R-:W-:Y:S06]  /*bf20*/  @P0 BRA `(.L_x_2588) ;  /* 0x0000000000600947 */ /* 0x000fec0003800000 */
[----:B------:R-:W-:-:S04]  /*bf30*/  IADD3 R7, R15, R34, RZ ;  /* 0x000000220f077210 */ /* 0x000fc80007ffe0ff */
[----:B------:R-:W-:Y:S01]  /*bf40*/  ISETP.GE.U32.AND P0, PT, R7, R2, PT ;  /* 0x000000020700720c */ /* 0x000fe20003f06070 */
[C---:B------:R-:W-:Y:S02]  /*bf50*/  DMUL R6, R38.reuse, R18 ;  /* 0x0000001226067228 */ /* 0x040fe40000000000 */
[----:B------:R-:W-:-:S06]  /*bf60*/  DMUL R38, R38, R16 ;  /* 0x0000001026267228 */ /* 0x000fcc0000000000 */
[C---:B------:R-:W-:Y:S02]  /*bf70*/  DFMA R16, R10.reuse, R16, -R6 ;  /* 0x000000100a10722b */ /* 0x040fe40000000806 */
[----:B------:R-:W-:Y:S01]  /*bf80*/  DFMA R38, R10, R18, R38 ;  /* 0x000000120a26722b */ /* 0x000fe20000000026 */
[-C--:B------:R-:W-:Y:S01]  /*bf90*/  MOV R6, R12.reuse ;  /* 0x0000000c00067202 */ /* 0x080fe20000000f00 */
[C---:B------:R-:W-:Y:S01]  /*bfa0*/  @!P0 DMUL R8, R22.reuse, R26 ;  /* 0x0000001a16088228 */ /* 0x040fe20000000000 */
[--C-:B------:R-:W-:Y:S01]  /*bfb0*/  IMAD.MOV.U32 R7, RZ, RZ, R13.reuse ;  /* 0x000000ffff077224 */ /* 0x100fe200078e000d */
[----:B------:R-:W-:Y:S01]  /*bfc0*/  @!P0 DMUL R14, R22, R24 ;  /* 0x00000018160e8228 */ /* 0x000fe20000000000 */
[----:B------:R-:W-:Y:S01]  /*bfd0*/  @!P0 MOV R6, R12 ;  /* 0x0000000c00068202 */ /* 0x000fe20000000f00 */
[----:B------:R-:W-:Y:S02]  /*bfe0*/  @!P0 IMAD.MOV.U32 R7, RZ, RZ, R13 ;  /* 0x000000ffff078224 */ /* 0x000fe400078e000d */
[----:B------:R-:W-:-:S02]  /*bff0*/  MOV R10, R16 ;  /* 0x00000010000a7202 */ /* 0x000fc40000000f00 */
[C---:B------:R-:W-:Y:S01]  /*c000*/  @!P0 DFMA R24, R20.reuse, R24, -R8 ;  /* 0x000000181418822b */ /* 0x040fe20000000808 */
[----:B------:R-:W-:Y:S01]  /*c010*/  MOV R11, R17 ;  /* 0x00000011000b7202 */ /* 0x000fe20000000f00 */
[--C-:B------:R-:W-:Y:S01]  /*c020*/  IMAD.MOV.U32 R8, RZ, RZ, R28.reuse ;  /* 0x000000ffff087224 */ /* 0x100fe200078e001c */
[-C--:B------:R-:W-:Y:S01]  /*c030*/  MOV R9, R29.reuse ;  /* 0x0000001d00097202 */ /* 0x080fe20000000f00 */
[----:B------:R-:W-:Y:S01]  /*c040*/  @!P0 DFMA R22, R20, R26, R14 ;  /* 0x0000001a1416822b */ /* 0x000fe2000000000e */
[----:B------:R-:W-:Y:S01]  /*c050*/  @!P0 IMAD.MOV.U32 R8, RZ, RZ, R28 ;  /* 0x000000ffff088224 */ /* 0x000fe200078e001c */
[----:B------:R-:W-:Y:S02]  /*c060*/  @!P0 MOV R9, R29 ;  /* 0x0000001d00098202 */ /* 0x000fe40000000f00 */
[----:B------:R-:W-:Y:S02]  /*c070*/  @!P0 MOV R10, R16 ;  /* 0x00000010000a8202 */ /* 0x000fe40000000f00 */
[----:B------:R-:W-:Y:S01]  /*c080*/  @!P0 MOV R11, R17 ;  /* 0x00000011000b8202 */ /* 0x000fe20000000f00 */
[----:B------:R-:W-:Y:S01]  /*c090*/  @!P0 IMAD.MOV.U32 R20, RZ, RZ, R24 ;  /* 0x000000ffff148224 */ /* 0x000fe200078e0018 */
[----:B------:R-:W-:-:S07]  /*c0a0*/  @!P0 MOV R21, R25 ;  /* 0x0000001900158202 */ /* 0x000fce0000000f00 */
.L_x_2588:
[----:B------:R-:W-:Y:S05]  /*c0b0*/  BSYNC B1 ;  /* 0x0000000000017941 */ /* 0x000fea0003800000 */
.L_x_2587:
        /* <DEDUP_REMOVED lines=11> */
[----:B------:R-:W-:-:S11]  /*c170*/  DFMA R16, R12, R20, -R6 ;  /* 0x000000140c10722b */ /* 0x000fd60000000806 */
.L_x_2542:
[----:B------:R-:W-:Y:S05]  /*c180*/  BSYNC B0 ;  /* 0x0000000000007941 */ /* 0x000fea0003800000 */
.L_x_2541:
[----:B------:R-:W-:Y:S02]  /*c190*/  ULDC UR4, c[0x0][0x24c] ;  /* 0x0000930000047ab9 */ /* 0x000fe40000000800 */
[----:B------:R-:W-:-:S13]  /*c1a0*/  ISETP.NE.AND P0, PT, RZ, UR4, PT ;  /* 0x00000004ff007c0c */ /* 0x000fda000bf05270 */
[----:B------:R-:W-:Y:S05]  /*c1b0*/  @!P0 BRA `(.L_x_2589) ;  /* 0x0000000000808947 */ /* 0x000fea0003800000 */
[----:B------:R-:W1:Y:S01]  /*c1c0*/  S2UR UR5, SR_CgaCtaId ;  /* 0x00000000000579c3 */ /* 0x000e620000008800 */
[----:B------:R-:W-:Y:S01]  /*c1d0*/  UMOV UR4, 0x400 ;  /* 0x0000040000047882 */ /* 0x000fe20000000000 */
[----:B------:R-:W-:Y:S01]  /*c1e0*/  ULDC UR6, c[0x0][0x0] ;  /* 0x0000000000067ab9 */ /* 0x000fe20000000800 */
[----:B------:R-:W-:Y:S01]  /*c1f0*/  UIADD3 UR4, UR4, 0x10, URZ ;  /* 0x0000001004047890 */ /* 0x000fe2000fffe03f */
[----:B------:R-:W-:Y:S01]  /*c200*/  IMAD R2, R0, UR6, R3 ;  /* 0x0000000600027c24 */ /* 0x000fe2000f8e0203 */
[----:B------:R-:W-:Y:S01]  /*c210*/  MOV R18, R22 ;  /* 0x0000001600127202 */ /* 0x000fe20000000f00 */
[----:B------:R-:W-:Y:S01]  /*c220*/  IMAD.MOV.U32 R19, RZ, RZ, R23 ;  /* 0x000000ffff137224 */ /* 0x000fe200078e0017 */
[----:B------:R-:W-:Y:S01]  /*c230*/  ULDC UR7, c[0x0][0x4] ;  /* 0x0000010000077ab9 */ /* 0x000fe20000000800 */
[----:B-1----:R-:W-:Y:S02]  /*c240*/  ULEA UR4, UR5, UR4, 0x18 ;  /* 0x0000000405047291 */ /* 0x002fe4000f8ec03f */
[----:B------:R-:W-:-:S04]  /*c250*/  USHF.R.U32.HI UR5, URZ, 0x1, UR7 ;  /* 0x000000013f057899 */ /* 0x000fc80008011607 */
[----:B------:R-:W-:Y:S02]  /*c260*/  LEA R13, R2, UR4, 0x4 ;  /* 0x00000004020d7c11 */ /* 0x000fe4000f8e20ff */
[----:B------:R-:W-:-:S03]  /*c270*/  ISETP.NE.AND P0, PT, RZ, UR5, PT ;  /* 0x00000005ff007c0c */ /* 0x000fc6000bf05270 */
[----:B------:R1:W-:Y:S10]  /*c280*/  STS.128 [R13], R16 ;  /* 0x000000100d007388 */ /* 0x0003f40000000c00 */
[----:B------:R-:W-:Y:S05]  /*c290*/  @!P0 BRA `(.L_x_2589) ;  /* 0x0000000000488947 */ /* 0x000fea0003800000 */
[----:B------:R-:W-:-:S07]  /*c2a0*/  MOV R15, UR5 ;  /* 0x00000005000f7c02 */ /* 0x000fce0008000f00 */
.L_x_2590:
[----:B------:R-:W-:Y:S01]  /*c2b0*/  IADD3 R2, R0, R15, RZ ;  /* 0x0000000f00027210 */ /* 0x000fe20007ffe0ff */
[----:B------:R-:W-:Y:S01]  /*c2c0*/  BAR.SYNC.DEFER_BLOCKING 0x0 ;  /* 0x0000000000007b1d */ /* 0x000fe20000010000 */
[----:B------:R-:W-:Y:S02]  /*c2d0*/  ISETP.GT.AND P1, PT, R15, 0x1, PT ;  /* 0x000000010f00780c */ /* 0x000fe40003f24270 */
[----:B------:R-:W-:-:S04]  /*c2e0*/  ISETP.GE.U32.AND P0, PT, R2, UR7, PT ;  /* 0x0000000702007c0c */ /* 0x000fc8000bf06070 */
[----:B------:R-:W-:Y:S02]  /*c2f0*/  ISETP.GE.U32.OR P0, PT, R0, R15, P0 ;  /* 0x0000000f0000720c */ /* 0x000fe40000706470 */
[----:B------:R-:W-:-:S11]  /*c300*/  SHF.R.S32.HI R15, RZ, 0x1, R15 ;  /* 0x00000001ff0f7819 */ /* 0x000fd6000001140f */
[----:B------:R-:W-:-:S05]  /*c310*/  @!P0 IMAD R2, R2, UR6, R3 ;  /* 0x0000000602028c24 */ /* 0x000fca000f8e0203 */
[----:B------:R-:W-:-:S05]  /*c320*/  @!P0 LEA R2, R2, UR4, 0x4 ;  /* 0x0000000402028c11 */ /* 0x000fca000f8e20ff */
[----:B--2---:R-:W2:Y:S02]  /*c330*/  @!P0 LDS.128 R8, [R2] ;  /* 0x0000000002088984 */ /* 0x004ea40000000c00 */
[C---:B--2---:R-:W-:Y:S02]  /*c340*/  @!P0 DMUL R6, R22.reuse, R8 ;  /* 0x0000000816068228 */ /* 0x044fe40000000000 */
[----:B------:R-:W-:-:S06]  /*c350*/  @!P0 DMUL R20, R22, R10 ;  /* 0x0000000a16148228 */ /* 0x000fcc0000000000 */
[C---:B------:R-:W-:Y:S02]  /*c360*/  @!P0 DFMA R22, R16.reuse, R10, R6 ;  /* 0x0000000a1016822b */ /* 0x040fe40000000006 */
[----:B------:R-:W-:-:S07]  /*c370*/  @!P0 DFMA R20, R16, R8, -R20 ;  /* 0x000000081014822b */ /* 0x000fce0000000814 */
[----:B------:R2:W-:Y:S03]  /*c380*/  @!P0 STS.128 [R13], R20 ;  /* 0x000000140d008388 */ /* 0x0005e60000000c00 */
[----:B-1----:R-:W-:Y:S01]  /*c390*/  @!P0 IMAD.MOV.U32 R16, RZ, RZ, R20 ;  /* 0x000000ffff108224 */ /* 0x002fe200078e0014 */
[----:B------:R-:W-:Y:S01]  /*c3a0*/  @!P0 MOV R17, R21 ;  /* 0x0000001500118202 */ /* 0x000fe20000000f00 */
[----:B------:R-:W-:Y:S06]  /*c3b0*/  @P1 BRA `(.L_x_2590) ;  /* 0xfffffffc00bc1947 */ /* 0x000fec000383ffff */
.L_x_2589:
[----:B------:R-:W-:Y:S02]  /*c3c0*/  ULDC UR4, c[0x0][0x248] ;  /* 0x0000920000047ab9 */ /* 0x000fe40000000800 */
[----:B------:R-:W-:-:S13]  /*c3d0*/  ISETP.NE.AND P0, PT, RZ, UR4, PT ;  /* 0x00000004ff007c0c */ /* 0x000fda000bf05270 */
[----:B------:R-:W-:Y:S05]  /*c3e0*/  @!P0 BRA `(.L_x_2591) ;  /* 0x0000000000dc8947 */ /* 0x000fea0003800000 */
[----:B------:R-:W3:Y:S02]  /*c3f0*/  LDC R25, c[0x0][RZ] ;  /* 0x00000000ff197b82 */ /* 0x000ee40000000800 */
[----:B---3--:R-:W-:Y:S02]  /*c400*/  ISETP.GT.AND P0, PT, R25, 0x20, PT ;  /* 0x000000201900780c */ /* 0x008fe40003f04270 */
[----:B------:R-:W-:-:S11]  /*c410*/  MOV R2, R25 ;  /* 0x0000001900027202 */ /* 0x000fd60000000f00 */
[----:B------:R-:W-:Y:S05]  /*c420*/  @!P0 BRA `(.L_x_2592) ;  /* 0x0000000000808947 */ /* 0x000fea0003800000 */
[----:B------:R-:W3:Y:S01]  /*c430*/  S2UR UR5, SR_CgaCtaId ;  /* 0x00000000000579c3 */ /* 0x000ee20000008800 */
[----:B------:R-:W-:Y:S01]  /*c440*/  UMOV UR4, 0x400 ;  /* 0x0000040000047882 */ /* 0x000fe20000000000 */
[----:B------:R-:W-:Y:S01]  /*c450*/  IMAD R2, R0, R25, R3 ;  /* 0x0000001900027224 */ /* 0x000fe200078e0203 */
[----:B------:R-:W-:Y:S01]  /*c460*/  UIADD3 UR4, UR4, 0x10, URZ ;  /* 0x0000001004047890 */ /* 0x000fe2000fffe03f */
[----:B-1----:R-:W-:Y:S01]  /*c470*/  IMAD.MOV.U32 R18, RZ, RZ, R22 ;  /* 0x000000ffff127224 */ /* 0x002fe200078e0016 */
[----:B------:R-:W-:Y:S02]  /*c480*/  MOV R19, R23 ;  /* 0x0000001700137202 */ /* 0x000fe40000000f00 */
[----:B---3--:R-:W-:-:S06]  /*c490*/  ULEA UR4, UR5, UR4, 0x18 ;  /* 0x0000000405047291 */ /* 0x008fcc000f8ec03f */
[----:B------:R-:W-:Y:S02]  /*c4a0*/  LEA R15, R2, UR4, 0x4 ;  /* 0x00000004020f7c11 */ /* 0x000fe4000f8e20ff */
[----:B------:R-:W-:-:S03]  /*c4b0*/  LEA.HI R2, R25, R25, RZ, 0x1 ;  /* 0x0000001919027211 */ /* 0x000fc600078f08ff */
[----:B------:R3:W-:Y:S01]  /*c4c0*/  STS.128 [R15], R16 ;  /* 0x000000100f007388 */ /* 0x0007e20000000c00 */
[----:B------:R-:W-:Y:S01]  /*c4d0*/  SHF.R.S32.HI R6, RZ, 0x1, R2 ;  /* 0x00000001ff067819 */ /* 0x000fe20000011402 */
[----:B------:R-:W-:-:S03]  /*c4e0*/  HFMA2.MMA R2, -RZ, RZ, 0, 1.9073486328125e-06 ;  /* 0x00000020ff027435 */ /* 0x000fc600000001ff */
[----:B------:R-:W-:-:S13]  /*c4f0*/  ISETP.GE.AND P0, PT, R6, 0x20, PT ;  /* 0x000000200600780c */ /* 0x000fda0003f06270 */
[----:B---3--:R-:W-:Y:S05]  /*c500*/  @!P0 BRA `(.L_x_2592) ;  /* 0x0000000000488947 */ /* 0x008fea0003800000 */
[----:B------:R-:W-:-:S07]  /*c510*/  IMAD.MOV.U32 R2, RZ, RZ, R6 ;  /* 0x000000ffff027224 */ /* 0x000fce00078e0006 */
.L_x_2593:
[----:B------:R-:W-:Y:S01]  /*c520*/  IADD3 R6, R3, R2, RZ ;  /* 0x0000000203067210 */ /* 0x000fe20007ffe0ff */
[----:B------:R-:W-:Y:S03]  /*c530*/  BAR.SYNC.DEFER_BLOCKING 0x0 ;  /* 0x0000000000007b1d */ /* 0x000fe60000010000 */
[----:B------:R-:W-:-:S04]  /*c540*/  ISETP.GE.U32.AND P0, PT, R6, R25, PT ;  /* 0x000000190600720c */ /* 0x000fc80003f06070 */
[----:B------:R-:W-:-:S13]  /*c550*/  ISETP.GE.U32.OR P0, PT, R3, R2, P0 ;  /* 0x000000020300720c */ /* 0x000fda0000706470 */
[----:B------:R-:W-:Y:S02]  /*c560*/  @!P0 LEA R8, R2, R15, 0x4 ;  /* 0x0000000f02088211 */ /* 0x000fe400078e20ff */
[----:B------:R-:W-:-:S04]  /*c570*/  SHF.R.S32.HI R2, RZ, 0x1, R2 ;  /* 0x00000001ff027819 */ /* 0x000fc80000011402 */
[----:B------:R-:W2:Y:S01]  /*c580*/  @!P0 LDS.128 R8, [R8] ;  /* 0x0000000008088984 */ /* 0x000ea20000000c00 */
[----:B------:R-:W-:Y:S01]  /*c590*/  ISETP.GE.AND P1, PT, R2, 0x20, PT ;  /* 0x000000200200780c */ /* 0x000fe20003f26270 */
[C---:B--2---:R-:W-:Y:S02]  /*c5a0*/  @!P0 DMUL R12, R22.reuse, R8 ;  /* 0x00000008160c8228 */ /* 0x044fe40000000000 */
[----:B------:R-:W-:-:S06]  /*c5b0*/  @!P0 DMUL R6, R22, R10 ;  /* 0x0000000a16068228 */ /* 0x000fcc0000000000 */
[C---:B-1----:R-:W-:Y:S02]  /*c5c0*/  @!P0 DFMA R22, R16.reuse, R10, R12 ;  /* 0x0000000a1016822b */ /* 0x042fe4000000000c */
[----:B------:R-:W-:-:S07]  /*c5d0*/  @!P0 DFMA R20, R16, R8, -R6 ;  /* 0x000000081014822b */ /* 0x000fce0000000806 */
[----:B------:R1:W-:Y:S03]  /*c5e0*/  @!P0 STS.128 [R15], R20 ;  /* 0x000000140f008388 */ /* 0x0003e60000000c00 */
[----:B------:R-:W-:Y:S01]  /*c5f0*/  @!P0 IMAD.MOV.U32 R16, RZ, RZ, R20 ;  /* 0x000000ffff108224 */ /* 0x000fe200078e0014 */
[----:B------:R-:W-:Y:S01]  /*c600*/  @!P0 MOV R17, R21 ;  /* 0x0000001500118202 */ /* 0x000fe20000000f00 */
[----:B------:R-:W-:Y:S06]  /*c610*/  @P1 BRA `(.L_x_2593) ;  /* 0xfffffffc00c01947 */ /* 0x000fec000383ffff */
[----:B------:R-:W-:-:S07]  /*c620*/  MOV R2, 0x20 ;  /* 0x0000002000027802 */ /* 0x000fce0000000f00 */
.L_x_2592:
[----:B------:R-:W-:Y:S01]  /*c630*/  BAR.SYNC.DEFER_BLOCKING 0x0 ;  /* 0x0000000000007b1d */ /* 0x000fe20000010000 */
[----:B------:R-:W-:-:S13]  /*c640*/  ISETP.GE.AND P0, PT, R2, 0x2, PT ;  /* 0x000000020200780c */ /* 0x000fda0003f06270 */
[----:B------:R-:W-:Y:S05]  /*c650*/  @!P0 BRA `(.L_x_2591) ;  /* 0x0000000000408947 */ /* 0x000fea0003800000 */
[----:B-12---:R-:W-:-:S07]  /*c660*/  IMAD.MOV.U32 R13, RZ, RZ, 0x1 ;  /* 0x00000001ff0d7424 */ /* 0x006fce00078e00ff */
.L_x_2594:
[----:B------:R-:W-:Y:S04]  /*c670*/  SHFL.DOWN PT, R9, R23, R13, 0x1f ;  /* 0x08001f0d17097589 */ /* 0x000fe800000e0000 */
[----:B------:R-:W1:Y:S04]  /*c680*/  SHFL.DOWN PT, R8, R22, R13, 0x1f ;  /* 0x08001f0d16087589 */ /* 0x000e6800000e0000 */
[----:B------:R-:W-:Y:S04]  /*c690*/  SHFL.DOWN PT, R7, R17, R13, 0x1f ;  /* 0x08001f0d11077589 */ /* 0x000fe800000e0000 */
[----:B------:R2:W3:Y:S02]  /*c6a0*/  SHFL.DOWN PT, R6, R16, R13, 0x1f ;  /* 0x08001f0d10067589 */ /* 0x0004e400000e0000 */
[----:B--2---:R-:W-:-:S04]  /*c6b0*/  SHF.L.U32 R13, R13, 0x1, RZ ;  /* 0x000000010d0d7819 */ /* 0x004fc800000006ff */
[----:B------:R-:W-:Y:S01]  /*c6c0*/  ISETP.GE.AND P0, PT, R13, R2, PT ;  /* 0x000000020d00720c */ /* 0x000fe20003f06270 */
[C---:B-1----:R-:W-:Y:S02]  /*c6d0*/  DMUL R10, R8.reuse, R22 ;  /* 0x00000016080a7228 */ /* 0x042fe40000000000 */
[----:B------:R-:W-:-:S06]  /*c6e0*/  DMUL R8, R8, R16 ;  /* 0x0000001008087228 */ /* 0x000fcc0000000000 */
[C---:B---3--:R-:W-:Y:S02]  /*c6f0*/  DFMA R10, R6.reuse, R16, -R10 ;  /* 0x00000010060a722b */ /* 0x048fe4000000080a */
[----:B------:R-:W-:-:S08]  /*c700*/  DFMA R22, R6, R22, R8 ;  /* 0x000000160616722b */ /* 0x000fd00000000008 */
[----:B------:R-:W-:Y:S01]  /*c710*/  MOV R16, R10 ;  /* 0x0000000a00107202 */ /* 0x000fe20000000f00 */
[----:B------:R-:W-:Y:S01]  /*c720*/  IMAD.MOV.U32 R17, RZ, RZ, R11 ;  /* 0x000000ffff117224 */ /* 0x000fe200078e000b */
[----:B------:R-:W-:Y:S06]  /*c730*/  @!P0 BRA `(.L_x_2594) ;  /* 0xfffffffc00cc8947 */ /* 0x000fec000383ffff */
[----:B------:R-:W-:Y:S02]  /*c740*/  MOV R16, R10 ;  /* 0x0000000a00107202 */ /* 0x000fe40000000f00 */
[----:B------:R-:W-:-:S07]  /*c750*/  MOV R17, R11 ;  /* 0x0000000b00117202 */ /* 0x000fce0000000f00 */
.L_x_2591:
[----:B------:R-:W3:Y:S01]  /*c760*/  LDC R10, c[0x0][0x404] ;  /* 0x00010100ff0a7b82 */ /* 0x000ee20000000800 */
[----:B-1----:R-:W-:Y:S01]  /*c770*/  IMAD.MOV.U32 R18, RZ, RZ, RZ ;  /* 0x000000ffff127224 */ /* 0x002fe200078e00ff */
        /* <DEDUP_REMOVED lines=275> */
.L_x_2595:
        /* <DEDUP_REMOVED lines=14> */
[----:B------:R-:W1:Y:S01]  /*d990*/  S2R R2, SR_CTAID.X ;  /* 0x0000000000027919 */ /* 0x000e620000002500 */
[----:B------:R-:W-:Y:S01]  /*d9a0*/  ULDC UR6, c[0x0][0x254] ;  /* 0x0000950000067ab9 */ /* 0x000fe20000000800 */
[----:B------:R-:W-:Y:S01]  /*d9b0*/  MOV R24, RZ ;  /* 0x000000ff00187202 */ /* 0x000fe20000000f00 */
[----:B------:R-:W-:Y:S01]  /*d9c0*/  IMAD R5, R3, UR6, RZ ;  /* 0x0000000603057c24 */ /* 0x000fe2000f8e02ff */
[----:B------:R-:W-:-:S03]  /*d9d0*/  ULDC UR6, c[0x0][0x258] ;  /* 0x0000960000067ab9 */ /* 0x000fc60000000800 */
[----:B------:R-:W-:Y:S01]  /*d9e0*/  IMAD R5, R0, UR6, R5 ;  /* 0x0000000600057c24 */ /* 0x000fe2000f8e0205 */
[----:B------:R-:W-:-:S03]  /*d9f0*/  ULDC UR6, c[0x0][0x240] ;  /* 0x0000900000067ab9 */ /* 0x000fc60000000800 */
[----:B-1----:R-:W-:Y:S01]  /*da00*/  IMAD R5, R2, UR6, R5 ;  /* 0x0000000602057c24 */ /* 0x002fe2000f8e0205 */
        /* <DEDUP_REMOVED lines=17> */
[----:B--2---:R-:W-:-:S04]  /*db20*/  SHF.R.U32.HI R13, RZ, UR7, R12 ;  /* 0x00000007ff0d7c19 */ /* 0x004fc8000801160c */
        /* <DEDUP_REMOVED lines=256> */
.L_x_2597:
[----:B------:R-:W-:Y:S01]  /*eb30*/  ULDC UR9, c[0x0][0x248] ;  /* 0x0000920000097ab9 */ /* 0x000fe20000000800 */
[----:B------:R-:W-:Y:S01]  /*eb40*/  ULDC UR6, c[0x0][0x238] ;  /* 0x00008e0000067ab9 */ /* 0x000fe20000000800 */
[----:B------:R-:W-:Y:S01]  /*eb50*/  ISETP.NE.AND P0, PT, RZ, UR9, PT ;  /* 0x00000009ff007c0c */ /* 0x000fe2000bf05270 */
[----:B------:R-:W1:Y:S01]  /*eb60*/  S2UR UR8, SR_CgaCtaId ;  /* 0x00000000000879c3 */ /* 0x000e620000008800 */
        /* <DEDUP_REMOVED lines=13> */
.L_x_2599:
[----:B-1----:R-:W-:Y:S05]  /*ec40*/  BSYNC B0 ;  /* 0x0000000000007941 */ /* 0x002fea0003800000 */
.L_x_2598:
[----:B------:R-:W-:Y:S01]  /*ec50*/  PRMT R8, R8, 0x9910, RZ ;  /* 0x0000991008087816 */ /* 0x000fe200000000ff */
[----:B------:R-:W-:Y:S01]  /*ec60*/  BSSY B0, `(.L_x_2600) ;  /* 0x000000f000007945 */ /* 0x000fe20003800000 */
[----:B------:R-:W-:Y:S02]  /*ec70*/  LOP3.LUT P0, RZ, R3, R0, RZ, 0xfc, !PT ;  /* 0x0000000003ff7212 */ /* 0x000fe4000780fcff */
[----:B------:R-:W-:-:S13]  /*ec80*/  ISETP.NE.AND P1, PT, R8, RZ, PT ;  /* 0x000000ff0800720c */ /* 0x000fda0003f25270 */
[----:B------:R-:W-:Y:S05]  /*ec90*/  @!P1 BRA `(.L_x_2601) ;  /* 0x00000000002c9947 */ /* 0x000fea0003800000 */
[----:B------:R-:W1:Y:S01]  /*eca0*/  S2UR UR4, SR_CTAID.Y ;  /* 0x00000000000479c3 */ /* 0x000e620000002600 */
[----:B------:R-:W-:Y:S01]  /*ecb0*/  ISETP.NE.AND P2, PT, RZ, UR9, PT ;  /* 0x00000009ff007c0c */ /* 0x000fe2000bf45270 */
[----:B------:R-:W-:Y:S01]  /*ecc0*/  IMAD.MOV.U32 R18, RZ, RZ, R22 ;  /* 0x000000ffff127224 */ /* 0x000fe200078e0016 */
[----:B------:R-:W-:-:S05]  /*ecd0*/  MOV R19, R23 ;  /* 0x0000001700137202 */ /* 0x000fca0000000f00 */
[----:B------:R-:W1:Y:S08]  /*ece0*/  LDC R11, c[0x0][0x10] ;  /* 0x00000400ff0b7b82 */ /* 0x000e700000000800 */
[----:B------:R-:W3:Y:S01]  /*ecf0*/  LDC.64 R8, c[0x0][0x620] ;  /* 0x00018800ff087b82 */ /* 0x000ee20000000a00 */
[----:B-1----:R-:W-:Y:S01]  /*ed00*/  IMAD R10, R2, R11, UR4 ;  /* 0x00000004020a7e24 */ /* 0x002fe2000f8e020b */
[----:B------:R-:W-:-:S03]  /*ed10*/  ULDC UR4, c[0x0][0x0] ;  /* 0x0000000000047ab9 */ /* 0x000fc60000000800 */
[----:B------:R-:W-:-:S04]  /*ed20*/  @!P2 IMAD R10, R10, UR4, R3 ;  /* 0x000000040a0aac24 */ /* 0x000fc8000f8e0203 */
[----:B---3--:R-:W-:-:S05]  /*ed30*/  IMAD.WIDE.U32 R8, R10, 0x10, R8 ;  /* 0x000000100a087825 */ /* 0x008fca00078e0008 */
[----:B------:R1:W-:Y:S02]  /*ed40*/  STG.E.128 desc[UR36][R8.64], R16 ;  /* 0x0000001008007986 */ /* 0x0003e4000c101d24 */
.L_x_2601:
[----:B------:R-:W-:Y:S05]  /*ed50*/  BSYNC B0 ;  /* 0x0000000000007941 */ /* 0x000fea0003800000 */
.L_x_2600:
[----:B------:R-:W-:Y:S01]  /*ed60*/  UMOV UR7, 0x400 ;  /* 0x0000040000077882 */ /* 0x000fe20000000000 */
        /* <DEDUP_REMOVED lines=8> */
[----:B------:R-:W-:Y:S02]  /*edf0*/  CCTL.IVALL ;  /* 0x00000000ff00798f */ /* 0x000fe40002000000 */
[----:B------:R-:W-:Y:S06]  /*ee00*/  BAR.SYNC.DEFER_BLOCKING 0x0 ;  /* 0x0000000000007b1d */ /* 0x000fec0000010000 */
[----:B------:R-:W-:Y:S02]  /*ee10*/  BSSY B0, `(.L_x_2602) ;  /* 0x0000018000007945 */ /* 0x000fe40003800000 */
[----:B------:R-:W-:Y:S06]  /*ee20*/  BAR.SYNC.DEFER_BLOCKING 0x0 ;  /* 0x0000000000007b1d */ /* 0x000fec0000010000 */
[----:B------:R-:W-:Y:S05]  /*ee30*/  @P0 BRA `(.L_x_2603) ;  /* 0x0000000000540947 */ /* 0x000fea0003800000 */
[----:B--2---:R-:W2:Y:S01]  /*ee40*/  S2R R13, SR_LANEID ;  /* 0x00000000000d7919 */ /* 0x004ea20000000000 */
        /* <DEDUP_REMOVED lines=13> */
[----:B------:R-:W-:-:S03]  /*ef20*/  UIADD3 UR4, UR4, -0x1, URZ ;  /* 0xffffffff04047890 */ /* 0x000fc6000fffe03f */
[----:B------:R-:W1:Y:S01]  /*ef30*/  POPC R13, R13 ;  /* 0x0000000d000d7309 */ /* 0x000e620000000000 */
[----:B--2---:R-:W1:Y:S02]  /*ef40*/  SHFL.IDX PT, R10, R9, R12, 0x1f ;  /* 0x00001f0c090a7589 */ /* 0x004e6400000e0000 */
[----:B-1----:R-:W-:-:S04]  /*ef50*/  IADD3 R10, R10, R13, RZ ;  /* 0x0000000d0a0a7210 */ /* 0x002fc80007ffe0ff */
[----:B------:R-:W-:-:S04]  /*ef60*/  ISETP.NE.AND P0, PT, R10, UR4, PT ;  /* 0x000000040a007c0c */ /* 0x000fc8000bf05270 */
[----:B------:R-:W-:-:S05]  /*ef70*/  SEL R8, RZ, 0x1, P0 ;  /* 0x00000001ff087807 */ /* 0x000fca0000000000 */
[----:B------:R3:W-:Y:S04]  /*ef80*/  STS.U8 [UR5], R8 ;  /* 0x00000008ff007988 */ /* 0x0007e80008000005 */
.L_x_2603:
[----:B------:R-:W-:Y:S05]  /*ef90*/  BSYNC B0 ;  /* 0x0000000000007941 */ /* 0x000fea0003800000 */
.L_x_2602:
[----:B------:R-:W-:Y:S01]  /*efa0*/  BAR.SYNC.DEFER_BLOCKING 0x0 ;  /* 0x0000000000007b1d */ /* 0x000fe20000010000 */
[----:B------:R-:W-:-:S09]  /*efb0*/  ULEA UR4, UR8, UR7, 0x18 ;  /* 0x0000000708047291 */ /* 0x000fd2000f8ec03f */
[----:B-1-3--:R-:W1:Y:S02]  /*efc0*/  LDS.U8 R8, [UR4] ;  /* 0x00000004ff087984 */ /* 0x00ae640008000000 */
[----:B-1----:R-:W-:-:S13]  /*efd0*/  ISETP.NE.AND P0, PT, R8, RZ, PT ;  /* 0x000000ff0800720c */ /* 0x002fda0003f05270 */
[----:B------:R-:W-:Y:S05]  /*efe0*/  @!P0 EXIT ;  /* 0x000000000000894d */ /* 0x000fea0003800000 */
[----:B------:R-:W-:Y:S01]  /*eff0*/  ISETP.NE.AND P0, PT, RZ, UR9, PT ;  /* 0x00000009ff007c0c */ /* 0x000fe2000bf05270 */
[----:B------:R-:W-:Y:S01]  /*f000*/  ULDC.64 UR10, c[0x0][0x220] ;  /* 0x00008800000a7ab9 */ /* 0x000fe20000000a00 */
        /* <DEDUP_REMOVED lines=10> */
[----:B------:R-:W-:Y:S01]  /*f0b0*/  IMAD.U32 R16, RZ, RZ, UR10 ;  /* 0x0000000aff107e24 */ /* 0x000fe2000f8e00ff */
[----:B------:R-:W-:Y:S01]  /*f0c0*/  MOV R17, UR11 ;  /* 0x0000000b00117c02 */ /* 0x000fe20008000f00 */
[----:B--2---:R-:W-:Y:S01]  /*f0d0*/  IMAD.U32 R23, RZ, RZ, UR5 ;  /* 0x00000005ff177e24 */ /* 0x004fe2000f8e00ff */
[----:B------:R-:W-:Y:S01]  /*f0e0*/  MOV R22, UR4 ;  /* 0x0000000400167c02 */ /* 0x000fe20008000f00 */
[----:B------:R-:W-:Y:S04]  /*f0f0*/  BSSY B0, `(.L_x_2604) ;  /* 0x0000038000007945 */ /* 0x000fe80003800000 */
[----:B------:R-:W-:Y:S05]  /*f100*/  @!P0 BRA `(.L_x_2605) ;  /* 0x0000000000708947 */ /* 0x000fea0003800000 */
[----:B------:R-:W-:Y:S01]  /*f110*/  ULDC UR4, c[0x0][0x0] ;  /* 0x0000000000047ab9 */ /* 0x000fe20000000800 */
[----:B------:R-:W-:Y:S01]  /*f120*/  ULDC UR6, c[0x0][0x244] ;  /* 0x0000910000067ab9 */ /* 0x000fe20000000800 */
[----:B------:R-:W-:-:S05]  /*f130*/  IMAD R8, R0, UR4, R3 ;  /* 0x0000000400087c24 */ /* 0x000fca000f8e0203 */
[----:B------:R-:W-:-:S13]  /*f140*/  ISETP.GE.U32.AND P0, PT, R8, UR6, PT ;  /* 0x0000000608007c0c */ /* 0x000fda000bf06070 */
[----:B------:R-:W-:Y:S05]  /*f150*/  @P0 BRA `(.L_x_2606) ;  /* 0x0000000000c40947 */ /* 0x000fea0003800000 */
[----:B------:R-:W-:Y:S01]  /*f160*/  ULDC UR5, c[0x0][0x10] ;  /* 0x0000040000057ab9 */ /* 0x000fe20000000800 */
[----:B------:R-:W1:Y:S01]  /*f170*/  LDC R20, c[0x0][0x4] ;  /* 0x00000100ff147b82 */ /* 0x000e620000000800 */
[----:B------:R-:W-:Y:S01]  /*f180*/  BSSY B1, `(.L_x_2607) ;  /* 0x0000013000017945 */ /* 0x000fe20003800000 */
[----:B------:R-:W-:Y:S01]  /*f190*/  MOV R15, R8 ;  /* 0x00000008000f7202 */ /* 0x000fe20000000f00 */
[----:B------:R-:W-:Y:S01]  /*f1a0*/  IMAD.U32 R13, RZ, RZ, UR11 ;  /* 0x0000000bff0d7e24 */ /* 0x000fe2000f8e00ff */
[----:B------:R-:W-:Y:S01]  /*f1b0*/  MOV R12, UR10 ;  /* 0x0000000a000c7c02 */ /* 0x000fe20008000f00 */
[----:B------:R-:W-:-:S03]  /*f1c0*/  IMAD R2, R2, UR5, RZ ;  /* 0x0000000502027c24 */ /* 0x000fc6000f8e02ff */
[----:B------:R-:W2:Y:S01]  /*f1d0*/  LDC.64 R18, c[0x0][0x620] ;  /* 0x00018800ff127b82 */ /* 0x000ea20000000a00 */
[----:B-1----:R-:W-:-:S07]  /*f1e0*/  IMAD R20, R20, UR4, RZ ;  /* 0x0000000414147c24 */ /* 0x002fce000f8e02ff */
.L_x_2608:
[----:B------:R-:W-:-:S05]  /*f1f0*/  IADD3 R9, R2, R15, RZ ;  /* 0x0000000f02097210 */ /* 0x000fca0007ffe0ff */
[----:B--2---:R-:W-:-:S06]  /*f200*/  IMAD.WIDE.U32 R8, R9, 0x10, R18 ;  /* 0x0000001009087825 */ /* 0x004fcc00078e0012 */
[----:B------:R-:W2:Y:S01]  /*f210*/  LDG.E.128 R8, desc[UR36][R8.64] ;  /* 0x0000002408087981 */ /* 0x000ea2000c1e1d00 */
[----:B------:R-:W-:-:S04]  /*f220*/  IADD3 R15, R20, R15, RZ ;  /* 0x0000000f140f7210 */ /* 0x000fc80007ffe0ff */
[----:B------:R-:W-:Y:S01]  /*f230*/  ISETP.GE.U32.AND P0, PT, R15, UR6, PT ;  /* 0x000000060f007c0c */ /* 0x000fe2000bf06070 */
[-C--:B--2---:R-:W-:Y:S02]  /*f240*/  DMUL R16, R10, R22.reuse ;  /* 0x000000160a107228 */ /* 0x084fe40000000000 */
[----:B------:R-:W-:-:S06]  /*f250*/  DMUL R22, R8, R22 ;  /* 0x0000001608167228 */ /* 0x000fcc0000000000 */
[-C--:B------:R-:W-:Y:S02]  /*f260*/  DFMA R16, R8, R12.reuse, -R16 ;  /* 0x0000000c0810722b */ /* 0x080fe40000000810 */
[----:B------:R-:W-:-:S08]  /*f270*/  DFMA R22, R10, R12, R22 ;  /* 0x0000000c0a16722b */ /* 0x000fd00000000016 */
[----:B------:R-:W-:Y:S01]  /*f280*/  IMAD.MOV.U32 R12, RZ, RZ, R16 ;  /* 0x000000ffff0c7224 */ /* 0x000fe200078e0010 */
[----:B------:R-:W-:Y:S01]  /*f290*/  MOV R13, R17 ;  /* 0x00000011000d7202 */ /* 0x000fe20000000f00 */
[----:B------:R-:W-:Y:S06]  /*f2a0*/  @!P0 BRA `(.L_x_2608) ;  /* 0xfffffffc00d08947 */ /* 0x000fec000383ffff */
[----:B------:R-:W-:Y:S05]  /*f2b0*/  BSYNC B1 ;  /* 0x0000000000017941 */ /* 0x000fea0003800000 */
.L_x_2607:
[----:B------:R-:W-:Y:S05]  /*f2c0*/  BRA `(.L_x_2606) ;  /* 0x0000000000687947 */ /* 0x000fea0003800000 */
.L_x_2605:
[----:B------:R-:W-:Y:S02]  /*f2d0*/  ULDC UR5, c[0x0][0x244] ;  /* 0x0000910000057ab9 */ /* 0x000fe40000000800 */
        /* <DEDUP_REMOVED lines=9> */
[----:B------:R-:W2:Y:S08]  /*f370*/  LDC.64 R18, c[0x0][0x620] ;  /* 0x00018800ff127b82 */ /* 0x000eb00000000a00 */
[----:B------:R-:W3:Y:S02]  /*f380*/  LDC R26, c[0x0][0x4] ;  /* 0x00000100ff1a7b82 */ /* 0x000ee40000000800 */
.L_x_2609:
[----:B------:R-:W-:-:S05]  /*f390*/  IADD3 R8, R2, R15, RZ ;  /* 0x0000000f02087210 */ /* 0x000fca0007ffe0ff */
[----:B-1----:R-:W-:-:S04]  /*f3a0*/  IMAD R9, R8, R20, R3 ;  /* 0x0000001408097224 */ /* 0x002fc800078e0203 */
[----:B--2---:R-:W-:-:S06]  /*f3b0*/  IMAD.WIDE.U32 R8, R9, 0x10, R18 ;  /* 0x0000001009087825 */ /* 0x004fcc00078e0012 */
[----:B------:R-:W2:Y:S01]  /*f3c0*/  LDG.E.128 R8, desc[UR36][R8.64] ;  /* 0x0000002408087981 */ /* 0x000ea2000c1e1d00 */
[----:B---3--:R-:W-:-:S05]  /*f3d0*/  IMAD.IADD R15, R26, 0x1, R15 ;  /* 0x000000011a0f7824 */ /* 0x008fca00078e020f */
[----:B------:R-:W-:Y:S01]  /*f3e0*/  ISETP.GE.U32.AND P0, PT, R15, UR5, PT ;  /* 0x000000050f007c0c */ /* 0x000fe2000bf06070 */
[-C--:B--2---:R-:W-:Y:S02]  /*f3f0*/  DMUL R16, R10, R22.reuse ;  /* 0x000000160a107228 */ /* 0x084fe40000000000 */
[----:B------:R-:W-:-:S06]  /*f400*/  DMUL R22, R8, R22 ;  /* 0x0000001608167228 */ /* 0x000fcc0000000000 */
[-C--:B------:R-:W-:Y:S02]  /*f410*/  DFMA R16, R8, R12.reuse, -R16 ;  /* 0x0000000c0810722b */ /* 0x080fe40000000810 */
[----:B------:R-:W-:-:S08]  /*f420*/  DFMA R22, R10, R12, R22 ;  /* 0x0000000c0a16722b */ /* 0x000fd00000000016 */
[----:B------:R-:W-:Y:S02]  /*f430*/  MOV R12, R16 ;  /* 0x00000010000c7202 */ /* 0x000fe40000000f00 */
[----:B------:R-:W-:Y:S01]  /*f440*/  MOV R13, R17 ;  /* 0x00000011000d7202 */ /* 0x000fe20000000f00 */
[----:B------:R-:W-:Y:S06]  /*f450*/  @!P0 BRA `(.L_x_2609) ;  /* 0xfffffffc00cc8947 */ /* 0x000fec000383ffff */
[----:B------:R-:W-:Y:S05]  /*f460*/  BSYNC B1 ;  /* 0x0000000000017941 */ /* 0x000fea0003800000 */
.L_x_2606:
[----:B------:R-:W-:Y:S05]  /*f470*/  BSYNC B0 ;  /* 0x0000000000007941 */ /* 0x000fea0003800000 */
.L_x_2604:
[----:B------:R-:W1:Y:S01]  /*f480*/  LDC R2, c[0x0][RZ] ;  /* 0x00000000ff027b82 */ /* 0x000e620000000800 */
[----:B------:R-:W-:Y:S01]  /*f490*/  UIADD3 UR7, UR7, 0x10, URZ ;  /* 0x0000001007077890 */ /* 0x000fe2000fffe03f */
[----:B------:R-:W-:Y:S01]  /*f4a0*/  IMAD.MOV.U32 R18, RZ, RZ, R22 ;  /* 0x000000ffff127224 */ /* 0x000fe200078e0016 */
[----:B------:R-:W-:Y:S01]  /*f4b0*/  MOV R19, R23 ;  /* 0x0000001700137202 */ /* 0x000fe20000000f00 */
[----:B------:R-:W-:Y:S01]  /*f4c0*/  ULDC UR5, c[0x0][0x4] ;  /* 0x0000010000057ab9 */ /* 0x000fe20000000800 */
[----:B------:R-:W-:Y:S02]  /*f4d0*/  ULEA UR7, UR8, UR7, 0x18 ;  /* 0x0000000708077291 */ /* 0x000fe4000f8ec03f */
[----:B------:R-:W-:Y:S01]  /*f4e0*/  USHF.R.U32.HI UR4, URZ, 0x1, UR5 ;  /* 0x000000013f047899 */ /* 0x000fe20008011605 */
[----:B------:R-:W-:Y:S02]  /*f4f0*/  ULDC UR6, c[0x0][0x248] ;  /* 0x0000920000067ab9 */ /* 0x000fe40000000800 */
[----:B------:R-:W-:-:S03]  /*f500*/  ISETP.NE.AND P2, PT, RZ, UR6, PT ;  /* 0x00000006ff007c0c */ /* 0x000fc6000bf45270 */
[----:B------:R-:W-:Y:S01]  /*f510*/  ISETP.NE.AND P0, PT, RZ, UR4, PT ;  /* 0x00000004ff007c0c */ /* 0x000fe2000bf05270 */
[----:B-1----:R-:W-:-:S05]  /*f520*/  IMAD R13, R0, R2, R3 ;  /* 0x00000002000d7224 */ /* 0x002fca00078e0203 */
[----:B------:R-:W-:-:S05]  /*f530*/  LEA R13, R13, UR7, 0x4 ;  /* 0x000000070d0d7c11 */ /* 0x000fca000f8e20ff */
[----:B------:R1:W-:Y:S02]  /*f540*/  STS.128 [R13], R16 ;  /* 0x000000100d007388 */ /* 0x0003e40000000c00 */
[----:B------:R-:W-:Y:S05]  /*f550*/  @!P0 BRA `(.L_x_2610) ;  /* 0x0000000000488947 */ /* 0x000fea0003800000 */
[----:B------:R-:W-:-:S07]  /*f560*/  MOV R15, UR4 ;  /* 0x00000004000f7c02 */ /* 0x000fce0008000f00 */
.L_x_2611:
[----:B------:R-:W-:Y:S01]  /*f570*/  IMAD.IADD R8, R0, 0x1, R15 ;  /* 0x0000000100087824 */ /* 0x000fe200078e020f */
[----:B------:R-:W-:Y:S01]  /*f580*/  BAR.SYNC.DEFER_BLOCKING 0x0 ;  /* 0x0000000000007b1d */ /* 0x000fe20000010000 */
[----:B------:R-:W-:-:S03]  /*f590*/  ISETP.GT.AND P3, PT, R15, 0x1, PT ;  /* 0x000000010f00780c */ /* 0x000fc60003f64270 */
[----:B------:R-:W-:-:S04]  /*f5a0*/  ISETP.GE.U32.AND P0, PT, R8, UR5, PT ;  /* 0x0000000508007c0c */ /* 0x000fc8000bf06070 */
[----:B------:R-:W-:Y:S02]  /*f5b0*/  ISETP.GE.U32.OR P0, PT, R0, R15, P0 ;  /* 0x0000000f0000720c */ /* 0x000fe40000706470 */
[----:B------:R-:W-:-:S11]  /*f5c0*/  SHF.R.S32.HI R15, RZ, 0x1, R15 ;  /* 0x00000001ff0f7819 */ /* 0x000fd6000001140f */
[----:B------:R-:W-:-:S05]  /*f5d0*/  @!P0 IMAD R8, R8, R2, R3 ;  /* 0x0000000208088224 */ /* 0x000fca00078e0203 */
[----:B------:R-:W-:-:S06]  /*f5e0*/  @!P0 LEA R8, R8, UR7, 0x4 ;  /* 0x0000000708088c11 */ /* 0x000fcc000f8e20ff */
[----:B------:R-:W1:Y:S02]  /*f5f0*/  @!P0 LDS.128 R8, [R8] ;  /* 0x0000000008088984 */ /* 0x000e640000000c00 */
[C---:B-1----:R-:W-:Y:S02]  /*f600*/  @!P0 DMUL R18, R22.reuse, R8 ;  /* 0x0000000816128228 */ /* 0x042fe40000000000 */
[----:B--2---:R-:W-:-:S06]  /*f610*/  @!P0 DMUL R20, R22, R10 ;  /* 0x0000000a16148228 */ /* 0x004fcc0000000000 */
[C---:B------:R-:W-:Y:S02]  /*f620*/  @!P0 DFMA R22, R16.reuse, R10, R18 ;  /* 0x0000000a1016822b */ /* 0x040fe40000000012 */
[----:B------:R-:W-:-:S07]  /*f630*/  @!P0 DFMA R20, R16, R8, -R20 ;  /* 0x000000081014822b */ /* 0x000fce0000000814 */
[----:B------:R2:W-:Y:S03]  /*f640*/  @!P0 STS.128 [R13], R20 ;  /* 0x000000140d008388 */ /* 0x0005e60000000c00 */
[----:B------:R-:W-:Y:S02]  /*f650*/  @!P0 MOV R16, R20 ;  /* 0x0000001400108202 */ /* 0x000fe40000000f00 */
[----:B------:R-:W-:Y:S01]  /*f660*/  @!P0 MOV R17, R21 ;  /* 0x0000001500118202 */ /* 0x000fe20000000f00 */
[----:B------:R-:W-:Y:S06]  /*f670*/  @P3 BRA `(.L_x_2611) ;  /* 0xfffffffc00bc3947 */ /* 0x000fec000383ffff */
.L_x_2610:
[----:B------:R-:W-:Y:S05]  /*f680*/  @!P2 BRA `(.L_x_2612) ;  /* 0x0000000000c0a947 */ /* 0x000fea0003800000 */
[----:B------:R-:W-:Y:S01]  /*f690*/  ISETP.GT.AND P0, PT, R2, 0x20, PT ;  /* 0x000000200200780c */ /* 0x000fe20003f04270 */
[----:B------:R-:W-:-:S12]  /*f6a0*/  IMAD.MOV.U32 R0, RZ, RZ, R2 ;  /* 0x000000ffff007224 */ /* 0x000fd800078e0002 */
        /* <DEDUP_REMOVED lines=8> */
[----:B---3--:R-:W-:Y:S05]  /*f730*/  @!P0 BRA `(.L_x_2613) ;  /* 0x0000000000488947 */ /* 0x008fea0003800000 */
[----:B------:R-:W-:-:S07]  /*f740*/  MOV R0, R8 ;  /* 0x0000000800007202 */ /* 0x000fce0000000f00 */
.L_x_2614:
[----:B------:R-:W-:Y:S01]  /*f750*/  IADD3 R9, R3, R0, RZ ;  /* 0x0000000003097210 */ /* 0x000fe20007ffe0ff */
[----:B------:R-:W-:Y:S03]  /*f760*/  BAR.SYNC.DEFER_BLOCKING 0x0 ;  /* 0x0000000000007b1d */ /* 0x000fe60000010000 */
[----:B------:R-:W-:-:S04]  /*f770*/  ISETP.GE.U32.AND P0, PT, R9, R2, PT ;  /* 0x000000020900720c */ /* 0x000fc80003f06070 */
[----:B------:R-:W-:-:S13]  /*f780*/  ISETP.GE.U32.OR P0, PT, R3, R0, P0 ;  /* 0x000000000300720c */ /* 0x000fda0000706470 */
[----:B------:R-:W-:Y:S01]  /*f790*/  @!P0 IMAD R8, R0, 0x10, R13 ;  /* 0x0000001000088824 */ /* 0x000fe200078e020d */
[----:B------:R-:W-:-:S04]  /*f7a0*/  SHF.R.S32.HI R0, RZ, 0x1, R0 ;  /* 0x00000001ff007819 */ /* 0x000fc80000011400 */
[----:B------:R-:W-:Y:S01]  /*f7b0*/  ISETP.GE.AND P2, PT, R0, 0x20, PT ;  /* 0x000000200000780c */ /* 0x000fe20003f46270 */
[----:B------:R-:W2:Y:S02]  /*f7c0*/  @!P0 LDS.128 R8, [R8] ;  /* 0x0000000008088984 */ /* 0x000ea40000000c00 */
[C---:B-12---:R-:W-:Y:S02]  /*f7d0*/  @!P0 DMUL R20, R22.reuse, R8 ;  /* 0x0000000816148228 */ /* 0x046fe40000000000 */
[----:B------:R-:W-:-:S06]  /*f7e0*/  @!P0 DMUL R18, R22, R10 ;  /* 0x0000000a16128228 */ /* 0x000fcc0000000000 */
[C---:B------:R-:W-:Y:S02]  /*f7f0*/  @!P0 DFMA R22, R16.reuse, R10, R20 ;  /* 0x0000000a1016822b */ /* 0x040fe40000000014 */
[----:B------:R-:W-:-:S07]  /*f800*/  @!P0 DFMA R20, R16, R8, -R18 ;  /* 0x000000081014822b */ /* 0x000fce0000000812 */
[----:B------:R1:W-:Y:S03]  /*f810*/  @!P0 STS.128 [R13], R20 ;  /* 0x000000140d008388 */ /* 0x0003e60000000c00 */
[----:B------:R-:W-:Y:S02]  /*f820*/  @!P0 MOV R16, R20 ;  /* 0x0000001400108202 */ /* 0x000fe40000000f00 */
[----:B------:R-:W-:Y:S01]  /*f830*/  @!P0 MOV R17, R21 ;  /* 0x0000001500118202 */ /* 0x000fe20000000f00 */
[----:B------:R-:W-:Y:S06]  /*f840*/  @P2 BRA `(.L_x_2614) ;  /* 0xfffffffc00c02947 */ /* 0x000fec000383ffff */
[----:B------:R-:W-:-:S07]  /*f850*/  IMAD.MOV.U32 R0, RZ, RZ, 0x20 ;  /* 0x00000020ff007424 */ /* 0x000fce00078e00ff */
.L_x_2613:
[----:B------:R-:W-:Y:S01]  /*f860*/  BAR.SYNC.DEFER_BLOCKING 0x0 ;  /* 0x0000000000007b1d */ /* 0x000fe20000010000 */
[----:B------:R-:W-:-:S13]  /*f870*/  ISETP.GE.AND P0, PT, R0, 0x2, PT ;  /* 0x000000020000780c */ /* 0x000fda0003f06270 */
[----:B------:R-:W-:Y:S05]  /*f880*/  @!P0 BRA `(.L_x_2612) ;  /* 0x0000000000408947 */ /* 0x000fea0003800000 */
[----:B-12---:R-:W-:-:S11]  /*f890*/  HFMA2.MMA R13, -RZ, RZ, 0, 5.9604644775390625e-08 ;  /* 0x00000001ff0d7435 */ /* 0x006fd600000001ff */
.L_x_2615:
        /* <DEDUP_REMOVED lines=10> */
[----:B------:R-:W-:Y:S01]  /*f940*/  IMAD.MOV.U32 R16, RZ, RZ, R10 ;  /* 0x000000ffff107224 */ /* 0x000fe200078e000a */
[----:B------:R-:W-:Y:S01]  /*f950*/  MOV R17, R11 ;  /* 0x0000000b00117202 */ /* 0x000fe20000000f00 */
[----:B------:R-:W-:Y:S06]  /*f960*/  @!P0 BRA `(.L_x_2615) ;  /* 0xfffffffc00cc8947 */ /* 0x000fec000383ffff */
[----:B------:R-:W-:Y:S01]  /*f970*/  MOV R16, R10 ;  /* 0x0000000a00107202 */ /* 0x000fe20000000f00 */
[----:B------:R-:W-:-:S07]  /*f980*/  IMAD.MOV.U32 R17, RZ, RZ, R11 ;  /* 0x000000ffff117224 */ /* 0x000fce00078e000b */
.L_x_2612:
        /* <DEDUP_REMOVED lines=9> */
[----:B------:R-:W3:Y:S02]  /*fa20*/  LDG.E.128 R8, desc[UR36][R6.64] ;  /* 0x0000002406087981 */ /* 0x000ee4000c1e1d00 */
[-C--:B---3--:R-:W-:Y:S02]  /*fa30*/  DMUL R2, R22, R10.reuse ;  /* 0x0000000a16027228 */ /* 0x088fe40000000000 */
[----:B------:R-:W-:-:S06]  /*fa40*/  DMUL R10, R16, R10 ;  /* 0x0000000a100a7228 */ /* 0x000fcc0000000000 */
[-C--:B-1----:R-:W-:Y:S02]  /*fa50*/  DFMA R16, R16, R8.reuse, -R2 ;  /* 0x000000081010722b */ /* 0x082fe40000000802 */
[----:B--2---:R-:W-:-:S11]  /*fa60*/  DFMA R22, R22, R8, R10 ;  /* 0x000000081616722b */ /* 0x004fd6000000000a */
.L_x_2617:
[----:B------:R-:W-:Y:S05]  /*fa70*/  @!P1 BRA `(.L_x_2618) ;  /* 0x0000000000689947 */ /* 0x000fea0003800000 */
[----:B------:R-:W3:Y:S02]  /*fa80*/  LDC R0, c[0x0][0x63c] ;  /* 0x00018f00ff007b82 */ /* 0x000ee40000000800 */
[----:B---3--:R-:W-:-:S13]  /*fa90*/  ISETP.NE.AND P0, PT, R0, 0x1, PT ;  /* 0x000000010000780c */ /* 0x008fda0003f05270 */
[----:B------:R-:W-:Y:S05]  /*faa0*/  @!P0 BRA `(.L_x_2619) ;  /* 0x0000000000408947 */ /* 0x000fea0003800000 */
[----:B------:R-:W-:Y:S01]  /*fab0*/  MOV R0, 0x660 ;  /* 0x0000066000007802 */ /* 0x000fe20000000f00 */
[----:B------:R-:W-:Y:S01]  /*fac0*/  ULDC.64 UR4, c[0x4][0x650] ;  /* 0x0101940000047ab9 */ /* 0x000fe20000000a00 */
[----:B------:R-:W-:Y:S01]  /*fad0*/  ULDC.64 UR6, c[0x4][0x400] ;  /* 0x0101000000067ab9 */ /* 0x000fe20000000a00 */
[----:B------:R-:W-:Y:S01]  /*fae0*/  MOV R4, UR4 ;  /* 0x0000000400047c02 */ /* 0x000fe20008000f00 */
[----:B------:R3:W4:Y:S01]  /*faf0*/  LDC.64 R2, c[0x4][R0] ;  /* 0x0100000000027b82 */ /* 0x0007220000000a00 */
[----:B------:R-:W-:Y:S01]  /*fb00*/  MOV R5, UR5 ;  /* 0x0000000500057c02 */ /* 0x000fe20008000f00 */
[----:B------:R-:W-:Y:S01]  /*fb10*/  ULDC.64 UR4, c[0x4][0x640] ;  /* 0x0101900000047ab9 */ /* 0x000fe20000000a00 */
[----:B------:R-:W-:Y:S01]  /*fb20*/  HFMA2.MMA R8, -RZ, RZ, 0, 4.4763088226318359375e-05 ;  /* 0x000002efff087435 */ /* 0x000fe200000001ff */
[----:B------:R-:W-:Y:S01]  /*fb30*/  IMAD.U32 R6, RZ, RZ, UR4 ;  /* 0x00000004ff067e24 */ /* 0x000fe2000f8e00ff */
[----:B------:R-:W-:Y:S01]  /*fb40*/  MOV R7, UR5 ;  /* 0x0000000500077c02 */ /* 0x000fe20008000f00 */
[----:B------:R-:W-:Y:S01]  /*fb50*/  IMAD.U32 R11, RZ, RZ, UR7 ;  /* 0x00000007ff0b7e24 */ /* 0x000fe2000f8e00ff */
[----:B------:R-:W-:Y:S01]  /*fb60*/  MOV R10, UR6 ;  /* 0x00000006000a7c02 */ /* 0x000fe20008000f00 */
[----:B-12---:R-:W-:Y:S01]  /*fb70*/  IMAD.MOV.U32 R13, RZ, RZ, RZ ;  /* 0x000000ffff0d7224 */ /* 0x006fe200078e00ff */
[----:B---3--:R-:W-:-:S07]  /*fb80*/  MOV R12, 0x1 ;  /* 0x00000001000c7802 */ /* 0x008fce0000000f00 */
[----:B------:R-:W-:-:S07]  /*fb90*/  LEPC R20, `(.L_x_2619) ;  /* 0x000000001014794e */ /* 0x000fce0000000000 */
[----:B0---4-:R-:W-:Y:S05]  /*fba0*/  CALL.ABS.NOINC R2 ;  /* 0x0000000002007343 */ /* 0x011fea0003c00000 */
.L_x_2619:
[----:B------:R-:W-:Y:S01]  /*fbb0*/  ULDC.64 UR4, c[0x0][0x608] ;  /* 0x0001820000047ab9 */ /* 0x000fe20000000a00 */
[----:B-1----:R-:W-:Y:S01]  /*fbc0*/  MOV R18, R22 ;  /* 0x0000001600127202 */ /* 0x002fe20000000f00 */
[----:B------:R-:W-:Y:S01]  /*fbd0*/  IMAD.MOV.U32 R19, RZ, RZ, R23 ;  /* 0x000000ffff137224 */ /* 0x000fe200078e0017 */
[----:B------:R-:W-:-:S04]  /*fbe0*/  IADD3 R24, P0, R24, UR4, RZ ;  /* 0x0000000418187c10 */ /* 0x000fc8000ff1e0ff */
[----:B------:R-:W-:-:S05]  /*fbf0*/  IADD3.X R25, RZ, UR5, RZ, P0, !PT ;  /* 0x00000005ff197c10 */ /* 0x000fca00087fe4ff */
[----:B------:R-:W-:Y:S01]  /*fc00*/  STG.E.128 desc[UR36][R24.64], R16 ;  /* 0x0000001018007986 */ /* 0x000fe2000c101d24 */
[----:B------:R-:W-:Y:S05]  /*fc10*/  EXIT ;  /* 0x000000000000794d */ /* 0x000fea0003800000 */
.L_x_2618:
[----:B-1----:R-:W-:Y:S02]  /*fc20*/  MOV R18, R22 ;  /* 0x0000001600127202 */ /* 0x002fe40000000f00 */
[----:B------:R-:W-:-:S05]  /*fc30*/  MOV R19, R23 ;  /* 0x0000001700137202 */ /* 0x000fca0000000f00 */
[----:B------:R-:W-:Y:S01]  /*fc40*/  STG.E.128 desc[UR36][R6.64], R16 ;  /* 0x0000001006007986 */ /* 0x000fe2000c101d24 */
[----:B------:R-:W-:Y:S05]  /*fc50*/  EXIT ;  /* 0x000000000000794d */ /* 0x000fea0003800000 */
.L_x_2616:
        /* <DEDUP_REMOVED lines=9> */
.L_x_2620:
[----:B------:R-:W-:Y:S05]  /*fcf0*/  @!P1 BRA `(.L_x_2621) ;  /* 0x0000000000689947 */ /* 0x000fea0003800000 */
[----:B------:R-:W3:Y:S02]  /*fd00*/  LDC R0, c[0x0][0x63c] ;  /* 0x00018f00ff007b82 */ /* 0x000ee40000000800 */
[----:B---3--:R-:W-:-:S13]  /*fd10*/  ISETP.NE.AND P0, PT, R0, 0x1, PT ;  /* 0x000000010000780c */ /* 0x008fda0003f05270 */
[----:B------:R-:W-:Y:S05]  /*fd20*/  @!P0 BRA `(.L_x_2622) ;  /* 0x0000000000408947 */ /* 0x000fea0003800000 */
[----:B------:R-:W-:Y:S01]  /*fd30*/  MOV R0, 0x660 ;  /* 0x0000066000007802 */ /* 0x000fe20000000f00 */
[----:B------:R-:W-:Y:S01]  /*fd40*/  ULDC.64 UR4, c[0x4][0x650] ;  /* 0x0101940000047ab9 */ /* 0x000fe20000000a00 */
[----:B------:R-:W-:Y:S01]  /*fd50*/  ULDC.64 UR6, c[0x4][0x400] ;  /* 0x0101000000067ab9 */ /* 0x000fe20000000a00 */
[----:B------:R-:W-:Y:S01]  /*fd60*/  IMAD.U32 R4, RZ, RZ, UR4 ;  /* 0x00000004ff047e24 */ /* 0x000fe2000f8e00ff */
[----:B------:R3:W4:Y:S01]  /*fd70*/  LDC.64 R2, c[0x4][R0] ;  /* 0x0100000000027b82 */ /* 0x0007220000000a00 */
        /* <DEDUP_REMOVED lines=8> */
[----:B-123--:R-:W-:-:S07]  /*fe00*/  MOV R13, RZ ;  /* 0x000000ff000d7202 */ /* 0x00efce0000000f00 */
[----:B------:R-:W-:-:S07]  /*fe10*/  LEPC R20, `(.L_x_2622) ;  /* 0x000000001014794e */ /* 0x000fce0000000000 */
[----:B0---4-:R-:W-:Y:S05]  /*fe20*/  CALL.ABS.NOINC R2 ;  /* 0x0000000002007343 */ /* 0x011fea0003c00000 */
.L_x_2622:
[----:B------:R-:W-:Y:S01]  /*fe30*/  ULDC.64 UR4, c[0x0][0x608] ;  /* 0x0001820000047ab9 */ /* 0x000fe20000000a00 */
[----:B-1----:R-:W-:Y:S02]  /*fe40*/  MOV R18, R22 ;  /* 0x0000001600127202 */ /* 0x002fe40000000f00 */
[----:B------:R-:W-:Y:S02]  /*fe50*/  IADD3 R24, P0, R24, UR4, RZ ;  /* 0x0000000418187c10 */ /* 0x000fe4000ff1e0ff */
[----:B------:R-:W-:-:S03]  /*fe60*/  MOV R19, R23 ;  /* 0x0000001700137202 */ /* 0x000fc60000000f00 */
[----:B------:R-:W-:-:S05]  /*fe70*/  IMAD.X R25, RZ, RZ, UR5, P0 ;  /* 0x00000005ff197e24 */ /* 0x000fca00080e06ff */
[----:B------:R-:W-:Y:S01]  /*fe80*/  STG.E.128 desc[UR36][R24.64], R16 ;  /* 0x0000001018007986 */ /* 0x000fe2000c101d24 */
[----:B------:R-:W-:Y:S05]  /*fe90*/  EXIT ;  /* 0x000000000000794d */ /* 0x000fea0003800000 */
.L_x_2621:
[----:B-1----:R-:W-:Y:S01]  /*fea0*/  IMAD.MOV.U32 R18, RZ, RZ, R22 ;  /* 0x000000ffff127224 */ /* 0x002fe200078e0016 */
[----:B------:R-:W-:-:S05]  /*feb0*/  MOV R19, R23 ;  /* 0x0000001700137202 */ /* 0x000fca0000000f00 */
[----:B------:R-:W-:Y:S01]  /*fec0*/  STG.E.128 desc[UR36][R4.64], R16 ;  /* 0x0000001004007986 */ /* 0x000fe2000c101d24 */
[----:B------:R-:W-:Y:S05]  /*fed0*/  EXIT ;  /* 0x000000000000794d */ /* 0x000fea0003800000 */
.L_x_2596:
        /* <DEDUP_REMOVED lines=22> */
[-C--:B------:R-:W-:Y:S02]  /*10040*/  DFMA R16, R16, R8.reuse, -R2 ;  /* 0x000000081010722b */ /* 0x080fe40000000802 */
[----:B--2---:R-:W-:-:S11]  /*10050*/  DFMA R22, R22, R8, R10 ;  /* 0x000000081616722b */ /* 0x004fd6000000000a */
.L_x_2624:
[----:B------:R-:W-:Y:S05]  /*10060*/  @!P1 BRA `(.L_x_2625) ;  /* 0x0000000000689947 */ /* 0x000fea0003800000 */
[----:B------:R-:W1:Y:S02]  /*10070*/  LDC R0, c[0x0][0x63c] ;  /* 0x00018f00ff007b82 */ /* 0x000e640000000800 */
[----:B-1----:R-:W-:-:S13]  /*10080*/  ISETP.NE.AND P0, PT, R0, 0x1, PT ;  /* 0x000000010000780c */ /* 0x002fda0003f05270 */
        /* <DEDUP_REMOVED lines=14> */
[----:B-12---:R-:W-:-:S07]  /*10170*/  MOV R13, RZ ;  /* 0x000000ff000d7202 */ /* 0x006fce0000000f00 */
[----:B------:R-:W-:-:S07]  /*10180*/  LEPC R20, `(.L_x_2626) ;  /* 0x000000001014794e */ /* 0x000fce0000000000 */
[----:B0--3--:R-:W-:Y:S05]  /*10190*/  CALL.ABS.NOINC R2 ;  /* 0x0000000002007343 */ /* 0x009fea0003c00000 */
.L_x_2626:
[----:B------:R-:W-:Y:S01]  /*101a0*/  ULDC.64 UR4, c[0x0][0x608] ;  /* 0x0001820000047ab9 */ /* 0x000fe20000000a00 */
[----:B--2---:R-:W-:Y:S01]  /*101b0*/  MOV R20, R16 ;  /* 0x0000001000147202 */ /* 0x004fe20000000f00 */
[----:B------:R-:W-:Y:S01]  /*101c0*/  IMAD.MOV.U32 R21, RZ, RZ, R17 ;  /* 0x000000ffff157224 */ /* 0x000fe200078e0011 */
[----:B------:R-:W-:-:S04]  /*101d0*/  IADD3 R18, P0, R18, UR4, RZ ;  /* 0x0000000412127c10 */ /* 0x000fc8000ff1e0ff */
[----:B------:R-:W-:-:S05]  /*101e0*/  IADD3.X R19, RZ, UR5, RZ, P0, !PT ;  /* 0x00000005ff137c10 */ /* 0x000fca00087fe4ff */
[----:B------:R-:W-:Y:S01]  /*101f0*/  STG.E.128 desc[UR36][R18.64], R20 ;  /* 0x0000001412007986 */ /* 0x000fe2000c101d24 */
[----:B------:R-:W-:Y:S05]  /*10200*/  EXIT ;  /* 0x000000000000794d */ /* 0x000fea0003800000 */
.L_x_2625:
[----:B------:R-:W-:Y:S01]  /*10210*/  MOV R18, R22 ;  /* 0x0000001600127202 */ /* 0x000fe20000000f00 */
[----:B------:R-:W-:-:S05]  /*10220*/  IMAD.MOV.U32 R19, RZ, RZ, R23 ;  /* 0x000000ffff137224 */ /* 0x000fca00078e0017 */
[----:B------:R-:W-:Y:S01]  /*10230*/  STG.E.128 desc[UR36][R6.64], R16 ;  /* 0x0000001006007986 */ /* 0x000fe2000c101d24 */
[----:B------:R-:W-:Y:S05]  /*10240*/  EXIT ;  /* 0x000000000000794d */ /* 0x000fea0003800000 */
.L_x_2623:
        /* <DEDUP_REMOVED lines=9> */
.L_x_2627:
        /* <DEDUP_REMOVED lines=12> */
[----:B------:R-:W-:Y:S01]  /*103a0*/  IMAD.U32 R6, RZ, RZ, UR4 ;  /* 0x00000004ff067e24 */ /* 0x000fe2000f8e00ff */
[----:B------:R-:W-:Y:S01]  /*103b0*/  MOV R7, UR5 ;  /* 0x0000000500077c02 */ /* 0x000fe20008000f00 */
[----:B------:R-:W-:Y:S01]  /*103c0*/  IMAD.U32 R11, RZ, RZ, UR7 ;  /* 0x00000007ff0b7e24 */ /* 0x000fe2000f8e00ff */
[----:B------:R-:W-:Y:S01]  /*103d0*/  MOV R10, UR6 ;  /* 0x00000006000a7c02 */ /* 0x000fe20008000f00 */
[----:B--2---:R-:W-:Y:S01]  /*103e0*/  IMAD.MOV.U32 R13, RZ, RZ, RZ ;  /* 0x000000ffff0d7224 */ /* 0x004fe200078e00ff */
[----:B-1----:R-:W-:-:S07]  /*103f0*/  MOV R12, 0x1 ;  /* 0x00000001000c7802 */ /* 0x002fce0000000f00 */
[----:B------:R-:W-:-:S07]  /*10400*/  LEPC R20, `(.L_x_2629) ;  /* 0x000000001014794e */ /* 0x000fce0000000000 */
[----:B0--3--:R-:W-:Y:S05]  /*10410*/  CALL.ABS.NOINC R2 ;  /* 0x0000000002007343 */ /* 0x009fea0003c00000 */
.L_x_2629:
[----:B------:R-:W-:Y:S01]  /*10420*/  ULDC.64 UR4, c[0x0][0x608] ;  /* 0x0001820000047ab9 */ /* 0x000fe20000000a00 */
[----:B--2---:R-:W-:Y:S02]  /*10430*/  MOV R20, R16 ;  /* 0x0000001000147202 */ /* 0x004fe40000000f00 */
[----:B------:R-:W-:Y:S02]  /*10440*/  IADD3 R18, P0, R18, UR4, RZ ;  /* 0x0000000412127c10 */ /* 0x000fe4000ff1e0ff */
[----:B------:R-:W-:-:S03]  /*10450*/  MOV R21, R17 ;  /* 0x0000001100157202 */ /* 0x000fc60000000f00 */
[----:B------:R-:W-:-:S05]  /*10460*/  IMAD.X R19, RZ, RZ, UR5, P0 ;  /* 0x00000005ff137e24 */ /* 0x000fca00080e06ff */
[----:B------:R-:W-:Y:S01]  /*10470*/  STG.E.128 desc[UR36][R18.64], R20 ;  /* 0x0000001412007986 */ /* 0x000fe2000c101d24 */
[----:B------:R-:W-:Y:S05]  /*10480*/  EXIT ;  /* 0x000000000000794d */ /* 0x000fea0003800000 */
.L_x_2628:
[----:B------:R-:W-:Y:S02]  /*10490*/  MOV R18, R22 ;  /* 0x0000001600127202 */ /* 0x000fe40000000f00 */
[----:B------:R-:W-:-:S05]  /*104a0*/  MOV R19, R23 ;  /* 0x0000001700137202 */ /* 0x000fca0000000f00 */
[----:B------:R-:W-:Y:S01]  /*104b0*/  STG.E.128 desc[UR36][R8.64], R16 ;  /* 0x0000001008007986 */ /* 0x000fe2000c101d24 */
[----:B------:R-:W-:Y:S05]  /*104c0*/  EXIT ;  /* 0x000000000000794d */ /* 0x000fea0003800000 */
.L_x_2630:
        /* <DEDUP_REMOVED lines=11> */
.L_x_8782:


//--------------------- .text._ZN2at6native13reduce_kernelILi128ELi2ENS0_8ReduceOpIN3c107complexIdEENS0_14func_wrapper_tIS5_NS0_55_GLOBAL__N__0955718d_22_SparseCsrTensorMath_cu_868dd54514ReductionMulOpIS5_EEEEjS5_Li4ELi4EEEEEvT1_ --------------------------
	.section	.text._ZN2at6native13reduce_kernelILi128ELi2ENS0_8ReduceOpIN3c107complexIdEENS0_14func_wrapper_tIS5_NS0_55_GLOBAL__N__0955718d_22_SparseCsrTensorMath_cu_868dd54514ReductionMulOpIS5_EEEEjS5_Li4ELi4EEEEEvT1_,"ax",@progbits
	.align	128
.text._ZN2at6native13reduce_kernelILi128ELi2ENS0_8ReduceOpIN3c107complexIdEENS0_14func_wrapper_tIS5_NS0_55_GLOBAL__N__0955718d_22_SparseCsrTensorMath_cu_868dd54514ReductionMulOpIS5_EEEEjS5_Li4ELi4EEEEEvT1_:
        .type           _ZN2at6native13reduce_kernelILi128ELi2ENS0_8ReduceOpIN3c107complexIdEENS0_14func_wrapper_tIS5_NS0_55_GLOBAL__N__0955718d_22_SparseCsrTensorMath_cu_868dd54514ReductionMulOpIS5_EEEEjS5_Li4ELi4EEEEEvT1_,@function
        .size           _ZN2at6native13reduce_kernelILi128ELi2ENS0_8ReduceOpIN3c107complexIdEENS0_14func_wrapper_tIS5_NS0_55_GLOBAL__N__0955718d_22_SparseCsrTensorMath_cu_868dd54514ReductionMulOpIS5_EEEEjS5_Li4ELi4EEEEEvT1_,(.L_x_8783 - _ZN2at6native13reduce_kernelILi128ELi2ENS0_8ReduceOpIN3c107complexIdEENS0_14func_wrapper_tIS5_NS0_55_GLOBAL__N__0955718d_22_SparseCsrTensorMath_cu_868dd54514ReductionMulOpIS5_EEEEjS5_Li4ELi4EEEEEvT1_)
        .other          _ZN2at6native13reduce_kernelILi128ELi2ENS0_8ReduceOpIN3c107complexIdEENS0_14func_wrapper_tIS5_NS0_55_GLOBAL__N__0955718d_22_SparseCsrTensorMath_cu_868dd54514ReductionMulOpIS5_EEEEjS5_Li4ELi4EEEEEvT1_,@"STO_CUDA_ENTRY STV_DEFAULT"
_ZN2at6native13reduce_kernelILi128ELi2ENS0_8ReduceOpIN3c107complexIdEENS0_14func_wrapper_tIS5_NS0_55_GLOBAL__N__0955718d_22_SparseCsrTensorMath_cu_868dd54514ReductionMulOpIS5_EEEEjS5_Li4ELi4EEEEEvT1_:
[----:B------:R-:W0:Y:S01]  /*0000*/  LDC R1, c[0x0][0x28] ;  /* 0x00000a00ff017b82 */ /* 0x000e220000000800 */
[----:B------:R-:W1:Y:S07]  /*0010*/  S2R R17, SR_TID.X ;  /* 0x0000000000117919 */ /* 0x000e6e0000002100 */
[----:B------:R-:W2:Y:S01]  /*0020*/  LDC R8, c[0x0][0x404] ;  /* 0x00010100ff087b82 */ /* 0x000ea20000000800 */
[----:B------:R-:W-:Y:S01]  /*0030*/  ULDC.64 UR8, c[0x0][0x250] ;  /* 0x0000940000087ab9 */ /* 0x000fe20000000a00 */
[----:B------:R-:W-:Y:S01]  /*0040*/  ULDC.64 UR6, c[0x0][0x248] ;  /* 0x0000920000067ab9 */ /* 0x000fe20000000a00 */
[----:B------:R-:W3:Y:S01]  /*0050*/  S2R R2, SR_TID.Y ;  /* 0x0000000000027919 */ /* 0x000ee20000002200 */
[----:B------:R-:W-:Y:S01]  /*0060*/  ULDC UR5, c[0x0][0x258] ;  /* 0x0000960000057ab9 */ /* 0x000fe20000000800 */
[----:B------:R-:W-:Y:S01]  /*0070*/  HFMA2.MMA R0, -RZ, RZ, 0, 0 ;  /* 0x00000000ff007435 */ /* 0x000fe200000001ff */
[----:B------:R-:W4:Y:S02]  /*0080*/  S2R R16, SR_CTAID.Y ;  /* 0x0000000000107919 */ /* 0x000f240000002600 */
[----:B------:R-:W5:Y:S08]  /*0090*/  S2UR UR4, SR_CTAID.X ;  /* 0x00000000000479c3 */ /* 0x000f700000002500 */
[----:B------:R-:W5:Y:S01]  /*00a0*/  LDC R22, c[0x0][0x240] ;  /* 0x00009000ff167b82 */ /* 0x000f620000000800 */
[----:B--2---:R-:W-:Y:S01]  /*00b0*/  ISETP.NE.AND P0, PT, R8, RZ, PT ;  /* 0x000000ff0800720c */ /* 0x004fe20003f05270 */
[----:B-1----:R-:W-:-:S02]  /*00c0*/  IMAD R3, R17, UR9, RZ ;  /* 0x0000000911037c24 */ /* 0x002fc4000f8e02ff */
[----:B------:R-:W-:Y:S02]  /*00d0*/  IMAD R5, R17, UR6, RZ ;  /* 0x0000000611057c24 */ /* 0x000fe4000f8e02ff */
[C---:B---3--:R-:W-:Y:S02]  /*00e0*/  IMAD R3, R2.reuse, UR5, R3 ;  /* 0x0000000502037c24 */ /* 0x048fe4000f8e0203 */
[----:B------:R-:W-:Y:S02]  /*00f0*/  IMAD R5, R2, UR7, R5 ;  /* 0x0000000702057c24 */ /* 0x000fe4000f8e0205 */
[----:B-----5:R-:W-:Y:S02]  /*0100*/  IMAD R22, R22, UR4, R3 ;  /* 0x0000000416167c24 */ /* 0x020fe4000f8e0203 */
[----:B----4-:R-:W-:Y:S02]  /*0110*/  IMAD R3, R16, UR8, R5 ;  /* 0x0000000810037c24 */ /* 0x010fe4000f8e0205 */
[----:B------:R-:W-:Y:S01]  /*0120*/  IMAD.SHL.U32 R23, R22, 0x2, RZ ;  /* 0x0000000216177824 */ /* 0x000fe200078e00ff */
[----:B0-----:R-:W-:Y:S06]  /*0130*/  @!P0 BRA `(.L_x_2631) ;  /* 0x0000001000448947 */ /* 0x001fec0003800000 */
        /* <DEDUP_REMOVED lines=273> */
.L_x_2631:
[----:B------:R-:W-:Y:S01]  /*1250*/  ULDC UR4, c[0x0][0x234] ;  /* 0x00008d0000047ab9 */ /* 0x000fe20000000800 */
[----:B------:R-:W-:Y:S01]  /*1260*/  ULDC.64 UR60, c[0x0][0x208] ;  /* 0x00008200003c7ab9 */ /* 0x000fe20000000a00 */
[----:B------:R-:W-:Y:S01]  /*1270*/  MOV R60, UR4 ;  /* 0x00000004003c7c02 */ /* 0x000fe20008000f00 */
[----:B------:R-:W-:Y:S01]  /*1280*/  ULDC UR4, c[0x0][0x238] ;  /* 0x00008e0000047ab9 */ /* 0x000fe20000000800 */
[----:B------:R-:W-:Y:S01]  /*1290*/  BSSY B6, `(.L_x_2632) ;  /* 0x0000c70000067945 */ /* 0x000fe20003800000 */
[----:B------:R-:W-:Y:S02]  /*12a0*/  CS2R R74, SRZ ;  /* 0x00000000004a7805 */ /* 0x000fe4000001ff00 */
[----:B------:R-:W-:Y:S02]  /*12b0*/  ISETP.GE.U32.AND P0, PT, R3, R60, PT ;  /* 0x0000003c0300720c */ /* 0x000fe40003f06070 */
[----:B------:R-:W-:Y:S02]  /*12c0*/  CS2R R24, SRZ ;  /* 0x0000000000187805 */ /* 0x000fe4000001ff00 */
[----:B------:R-:W-:-:S02]  /*12d0*/  CS2R R30, SRZ ;  /* 0x00000000001e7805 */ /* 0x000fc4000001ff00 */
[----:B------:R-:W-:Y:S02]  /*12e0*/  CS2R R32, SRZ ;  /* 0x0000000000207805 */ /* 0x000fe4000001ff00 */
        /* <DEDUP_REMOVED lines=24> */
.L_x_2635:
        /* <DEDUP_REMOVED lines=29> */
.L_x_2641:
[----:B------:R-:W-:Y:S05]  /*1640*/  BSYNC B2 ;  /* 0x0000000000027941 */ /* 0x000fea0003800000 */
.L_x_2640:
        /* <DEDUP_REMOVED lines=14> */
.L_x_2639:
[----:B------:R-:W-:Y:S05]  /*1730*/  BSYNC B1 ;  /* 0x0000000000017941 */ /* 0x000fea0003800000 */
.L_x_2638:
[----:B------:R-:W0:Y:S01]  /*1740*/  LDC R7, c[0x0][0x234] ;  /* 0x00008d00ff077b82 */ /* 0x000e220000000800 */
[----:B------:R-:W-:-:S04]  /*1750*/  IADD3 R3, P0, -R12, 0x4, RZ ;  /* 0x000000040c037810 */ /* 0x000fc80007f1e1ff */
[----:B------:R-:W-:Y:S02]  /*1760*/  LEA R18, P1, R3, R18, 0x4 ;  /* 0x0000001203127211 */ /* 0x000fe400078220ff */
[----:B------:R-:W-:-:S04]  /*1770*/  IADD3.X R6, RZ, -0x1, RZ, P0, !PT ;  /* 0xffffffffff067810 */ /* 0x000fc800007fe4ff */
[----:B------:R-:W-:Y:S02]  /*1780*/  LEA.HI.X R19, R3, R19, R6, 0x4, P1 ;  /* 0x0000001303137211 */ /* 0x000fe400008f2406 */
[----:B0-----:R-:W-:-:S07]  /*1790*/  IADD3 R0, R12, -0x4, R7 ;  /* 0xfffffffc0c007810 */ /* 0x001fce0007ffe007 */
.L_x_2637:
[----:B------:R-:W-:Y:S05]  /*17a0*/  BSYNC B0 ;  /* 0x0000000000007941 */ /* 0x000fea0003800000 */
.L_x_2636:
[----:B------:R-:W0:Y:S01]  /*17b0*/  LDC.64 R34, c[0x0][0x248] ;  /* 0x00009200ff227b82 */ /* 0x000e220000000a00 */
[----:B------:R-:W-:Y:S01]  /*17c0*/  BSSY B0, `(.L_x_2642) ;  /* 0x0000045000007945 */ /* 0x000fe20003800000 */
[----:B------:R-:W-:Y:S01]  /*17d0*/  IMAD.MOV.U32 R6, RZ, RZ, R10 ;  /* 0x000000ffff067224 */ /* 0x000fe200078e000a */
[----:B------:R-:W-:Y:S01]  /*17e0*/  MOV R7, R11 ;  /* 0x0000000b00077202 */ /* 0x000fe20000000f00 */
[----:B------:R-:W-:Y:S01]  /*17f0*/  IMAD.MOV.U32 R30, RZ, RZ, R20 ;  /* 0x000000ffff1e7224 */ /* 0x000fe200078e0014 */
[----:B------:R-:W-:Y:S01]  /*1800*/  MOV R31, R21 ;  /* 0x00000015001f7202 */ /* 0x000fe20000000f00 */
[----:B------:R-:W-:Y:S01]  /*1810*/  IMAD.MOV.U32 R8, RZ, RZ, R10 ;  /* 0x000000ffff087224 */ /* 0x000fe200078e000a */
[----:B------:R-:W-:Y:S01]  /*1820*/  MOV R9, R11 ;  /* 0x0000000b00097202 */ /* 0x000fe20000000f00 */
[----:B------:R-:W1:Y:S01]  /*1830*/  LDC R52, c[0x0][0x250] ;  /* 0x00009400ff347b82 */ /* 0x000e620000000800 */
[----:B------:R-:W-:Y:S01]  /*1840*/  IMAD.MOV.U32 R28, RZ, RZ, R20 ;  /* 0x000000ffff1c7224 */ /* 0x000fe200078e0014 */
[----:B------:R-:W-:Y:S01]  /*1850*/  MOV R29, R21 ;  /* 0x00000015001d7202 */ /* 0x000fe20000000f00 */
[----:B0-----:R-:W-:-:S04]  /*1860*/  IMAD R34, R17, R34, RZ ;  /* 0x0000002211227224 */ /* 0x001fc800078e02ff */
[----:B------:R-:W-:-:S04]  /*1870*/  IMAD R3, R2, R35, R34 ;  /* 0x0000002302037224 */ /* 0x000fc800078e0222 */
[----:B-1----:R-:W-:-:S05]  /*1880*/  IMAD R12, R16, R52, R3 ;  /* 0x00000034100c7224 */ /* 0x002fca00078e0203 */
[----:B------:R-:W-:-:S04]  /*1890*/  LEA R3, R12, 0x3, 0x2 ;  /* 0x000000030c037811 */ /* 0x000fc800078e10ff */
[----:B------:R-:W-:-:S13]  /*18a0*/  ISETP.GE.U32.AND P0, PT, R3, R0, PT ;  /* 0x000000000300720c */ /* 0x000fda0003f06070 */
        /* <DEDUP_REMOVED lines=9> */
[-C--:B------:R-:W-:Y:S01]  /*1940*/  MOV R38, R10.reuse ;  /* 0x0000000a00267202 */ /* 0x080fe20000000f00 */
[--C-:B------:R-:W-:Y:S01]  /*1950*/  IMAD.MOV.U32 R39, RZ, RZ, R11.reuse ;  /* 0x000000ffff277224 */ /* 0x100fe200078e000b */
[----:B------:R-:W-:Y:S01]  /*1960*/  MOV R40, R10 ;  /* 0x0000000a00287202 */ /* 0x000fe20000000f00 */
[----:B------:R-:W-:-:S07]  /*1970*/  IMAD.MOV.U32 R41, RZ, RZ, R11 ;  /* 0x000000ffff297224 */ /* 0x000fce00078e000b */
.L_x_2645:
        /* <DEDUP_REMOVED lines=8> */
[----:B------:R-:W-:Y:S02]  /*1a00*/  DMUL R32, R12, R32 ;  /* 0x000000200c207228 */ /* 0x000fe40000000000 */
[-C--:B---3--:R-:W-:Y:S02]  /*1a10*/  DMUL R48, R10, R28.reuse ;  /* 0x0000001c0a307228 */ /* 0x088fe40000000000 */
[----:B------:R-:W-:Y:S02]  /*1a20*/  DMUL R28, R8, R28 ;  /* 0x0000001c081c7228 */ /* 0x000fe40000000000 */
[----:B------:R-:W-:Y:S02]  /*1a30*/  DFMA R46, R12, R42, -R46 ;  /* 0x0000002a0c2e722b */ /* 0x000fe4000000082e */
[----:B----4-:R-:W-:Y:S02]  /*1a40*/  DMUL R12, R6, R20 ;  /* 0x00000014060c7228 */ /* 0x010fe40000000000 */
[----:B------:R-:W-:-:S02]  /*1a50*/  DFMA R48, R8, R40, -R48 ;  /* 0x000000280830722b */ /* 0x000fc40000000830 */
[----:B------:R-:W-:Y:S02]  /*1a60*/  DMUL R20, R4, R20 ;  /* 0x0000001404147228 */ /* 0x000fe40000000000 */
[----:B-----5:R-:W-:Y:S02]  /*1a70*/  DMUL R50, R26, R30 ;  /* 0x0000001e1a327228 */ /* 0x020fe40000000000 */
[----:B------:R-:W-:Y:S01]  /*1a80*/  DFMA R8, R4, R38, -R12 ;  /* 0x000000260408722b */ /* 0x000fe2000000080c */
[----:B------:R-:W-:Y:S01]  /*1a90*/  LEA R5, R3, 0x3, 0x2 ;  /* 0x0000000303057811 */ /* 0x000fe200078e10ff */
[----:B------:R-:W-:Y:S02]  /*1aa0*/  DMUL R30, R24, R30 ;  /* 0x0000001e181e7228 */ /* 0x000fe40000000000 */
[----:B------:R-:W-:Y:S01]  /*1ab0*/  DFMA R32, R14, R42, R32 ;  /* 0x0000002a0e20722b */ /* 0x000fe20000000020 */
[----:B------:R-:W-:Y:S01]  /*1ac0*/  ISETP.GE.U32.AND P0, PT, R5, R0, PT ;  /* 0x000000000500720c */ /* 0x000fe20003f06070 */
[----:B------:R-:W-:Y:S01]  /*1ad0*/  DFMA R50, R24, R36, -R50 ;  /* 0x000000241832722b */ /* 0x000fe20000000832 */
[----:B------:R-:W-:Y:S01]  /*1ae0*/  IMAD.MOV.U32 R42, RZ, RZ, R46 ;  /* 0x000000ffff2a7224 */ /* 0x000fe200078e002e */
[----:B------:R-:W-:Y:S01]  /*1af0*/  DFMA R28, R10, R40, R28 ;  /* 0x000000280a1c722b */ /* 0x000fe2000000001c */
[----:B------:R-:W-:Y:S01]  /*1b00*/  MOV R43, R47 ;  /* 0x0000002f002b7202 */ /* 0x000fe20000000f00 */
[----:B------:R-:W-:Y:S01]  /*1b10*/  DFMA R20, R6, R38, R20 ;  /* 0x000000260614722b */ /* 0x000fe20000000014 */
[----:B------:R-:W-:Y:S01]  /*1b20*/  IMAD.MOV.U32 R40, RZ, RZ, R48 ;  /* 0x000000ffff287224 */ /* 0x000fe200078e0030 */
[----:B------:R-:W-:Y:S01]  /*1b30*/  DFMA R30, R26, R36, R30 ;  /* 0x000000241a1e722b */ /* 0x000fe2000000001e */
[----:B------:R-:W-:Y:S01]  /*1b40*/  MOV R41, R49 ;  /* 0x0000003100297202 */ /* 0x000fe20000000f00 */
[----:B------:R-:W-:Y:S01]  /*1b50*/  IMAD.MOV.U32 R38, RZ, RZ, R8 ;  /* 0x000000ffff267224 */ /* 0x000fe200078e0008 */
[----:B------:R-:W-:Y:S01]  /*1b60*/  MOV R39, R9 ;  /* 0x0000000900277202 */ /* 0x000fe20000000f00 */
[----:B------:R-:W-:Y:S01]  /*1b70*/  IMAD.MOV.U32 R36, RZ, RZ, R50 ;  /* 0x000000ffff247224 */ /* 0x000fe200078e0032 */
[----:B------:R-:W-:Y:S01]  /*1b80*/  MOV R37, R51 ;  /* 0x0000003300257202 */ /* 0x000fe20000000f00 */
[----:B------:R-:W-:Y:S06]  /*1b90*/  @!P0 BRA `(.L_x_2645) ;  /* 0xfffffffc00788947 */ /* 0x000fec000383ffff */
[----:B------:R-:W-:Y:S05]  /*1ba0*/  BSYNC B1 ;  /* 0x0000000000017941 */ /* 0x000fea0003800000 */
.L_x_2644:
[----:B------:R-:W-:Y:S01]  /*1bb0*/  IMAD.MOV.U32 R4, RZ, RZ, R46 ;  /* 0x000000ffff047224 */ /* 0x000fe200078e002e */
[----:B------:R-:W-:Y:S01]  /*1bc0*/  MOV R5, R47 ;  /* 0x0000002f00057202 */ /* 0x000fe20000000f00 */
[----:B------:R-:W-:Y:S01]  /*1bd0*/  IMAD.MOV.U32 R10, RZ, RZ, R48 ;  /* 0x000000ffff0a7224 */ /* 0x000fe200078e0030 */
[----:B------:R-:W-:Y:S01]  /*1be0*/  MOV R11, R49 ;  /* 0x00000031000b7202 */ /* 0x000fe20000000f00 */
[----:B------:R-:W-:Y:S01]  /*1bf0*/  IMAD.MOV.U32 R6, RZ, RZ, R50 ;  /* 0x000000ffff067224 */ /* 0x000fe200078e0032 */
[----:B------:R-:W-:-:S07]  /*1c00*/  MOV R7, R51 ;  /* 0x0000003300077202 */ /* 0x000fce0000000f00 */
.L_x_2643:
[----:B------:R-:W-:Y:S05]  /*1c10*/  BSYNC B0 ;  /* 0x0000000000007941 */ /* 0x000fea0003800000 */
.L_x_2642:
[----:B------:R-:W-:Y:S01]  /*1c20*/  ISETP.NE.AND P0, PT, R35, RZ, PT ;  /* 0x000000ff2300720c */ /* 0x000fe20003f05270 */
[----:B------:R-:W-:Y:S01]  /*1c30*/  BSSY B0, `(.L_x_2646) ;  /* 0x0000009000007945 */ /* 0x000fe20003800000 */
[----:B------:R-:W-:Y:S02]  /*1c40*/  ISETP.NE.AND P1, PT, R2, RZ, PT ;  /* 0x000000ff0200720c */ /* 0x000fe40003f25270 */
[----:B------:R-:W-:-:S11]  /*1c50*/  PRMT R3, RZ, 0x7610, R3 ;  /* 0x00007610ff037816 */ /* 0x000fd60000000003 */
[----:B------:R-:W-:Y:S05]  /*1c60*/  @P0 BRA P1, `(.L_x_2647) ;  /* 0x0000000000140947 */ /* 0x000fea0000800000 */
[----:B------:R-:W-:Y:S01]  /*1c70*/  ISETP.NE.AND P0, PT, R52, RZ, PT ;  /* 0x000000ff3400720c */ /* 0x000fe20003f05270 */
[----:B------:R-:W-:-:S12]  /*1c80*/  IMAD.MOV.U32 R3, RZ, RZ, 0x1 ;  /* 0x00000001ff037424 */ /* 0x000fd800078e00ff */
[----:B------:R-:W-:-:S04]  /*1c90*/  @P0 ISETP.NE.AND P1, PT, R16, RZ, PT ;  /* 0x000000ff1000020c */ /* 0x000fc80003f25270 */
[----:B------:R-:W-:-:S04]  /*1ca0*/  @P0 SEL R12, RZ, 0x1, P1 ;  /* 0x00000001ff0c0807 */ /* 0x000fc80000800000 */
[----:B------:R-:W-:-:S07]  /*1cb0*/  @P0 PRMT R3, R12, 0x7610, R3 ;  /* 0x000076100c030816 */ /* 0x000fce0000000003 */
.L_x_2647:
[----:B------:R-:W-:Y:S05]  /*1cc0*/  BSYNC B0 ;  /* 0x0000000000007941 */ /* 0x000fea0003800000 */
.L_x_2646:
        /* <DEDUP_REMOVED lines=8> */
[----:B------:R-:W-:-:S05]  /*1d50*/  IMAD.WIDE R18, R3, 0x10, R18 ;  /* 0x0000001003127825 */ /* 0x000fca00078e0212 */
[----:B------:R-:W2:Y:S02]  /*1d60*/  LDG.E.128 R12, desc[UR60][R18.64] ;  /* 0x0000003c120c7981 */ /* 0x000ea4000c1e1d00 */
[C---:B--2---:R-:W-:Y:S02]  /*1d70*/  DMUL R24, R32.reuse, R14 ;  /* 0x0000000e20187228 */ /* 0x044fe40000000000 */
[----:B------:R-:W-:-:S06]  /*1d80*/  DMUL R32, R32, R12 ;  /* 0x0000000c20207228 */ /* 0x000fcc0000000000 */
[C---:B------:R-:W-:Y:S02]  /*1d90*/  DFMA R24, R4.reuse, R12, -R24 ;  /* 0x0000000c0418722b */ /* 0x040fe40000000818 */
[----:B------:R-:W-:-:S08]  /*1da0*/  DFMA R32, R4, R14, R32 ;  /* 0x0000000e0420722b */ /* 0x000fd00000000020 */
[----:B------:R-:W-:Y:S01]  /*1db0*/  IMAD.MOV.U32 R4, RZ, RZ, R24 ;  /* 0x000000ffff047224 */ /* 0x000fe200078e0018 */
[----:B------:R-:W-:-:S07]  /*1dc0*/  MOV R5, R25 ;  /* 0x0000001900057202 */ /* 0x000fce0000000f00 */
.L_x_2649:
[----:B------:R-:W-:Y:S05]  /*1dd0*/  BSYNC B0 ;  /* 0x0000000000007941 */ /* 0x000fea0003800000 */
.L_x_2648:
[-C--:B------:R-:W-:Y:S01]  /*1de0*/  DMUL R12, R10, R32.reuse ;  /* 0x000000200a0c7228 */ /* 0x080fe20000000000 */
[----:B------:R-:W-:Y:S01]  /*1df0*/  CS2R R24, SRZ ;  /* 0x0000000000187805 */ /* 0x000fe2000001ff00 */
[----:B------:R-:W-:Y:S01]  /*1e00*/  DMUL R32, R28, R32 ;  /* 0x000000201c207228 */ /* 0x000fe20000000000 */
[----:B------:R-:W-:-:S05]  /*1e10*/  CS2R R74, SRZ ;  /* 0x00000000004a7805 */ /* 0x000fca000001ff00 */
        /* <DEDUP_REMOVED lines=11> */
.L_x_2634:
        /* <DEDUP_REMOVED lines=17> */
[----:B-1----:R-:W-:Y:S01]  /*1fe0*/  MOV R58, R26 ;  /* 0x0000001a003a7202 */ /* 0x002fe20000000f00 */
[----:B------:R-:W-:Y:S01]  /*1ff0*/  IMAD.MOV.U32 R59, RZ, RZ, R27 ;  /* 0x000000ffff3b7224 */ /* 0x000fe200078e001b */
        /* <DEDUP_REMOVED lines=70> */
.L_x_2658:
        /* <DEDUP_REMOVED lines=287> */
.L_x_2654:
[----:B------:R-:W-:Y:S01]  /*3650*/  LOP3.LUT R11, R0, 0xffffffe0, RZ, 0xc0, !PT ;  /* 0xffffffe0000b7812 */ /* 0x000fe200078ec0ff */
[----:B------:R-:W-:-:S03]  /*3660*/  ULDC UR36, c[0x0][0x23c] ;  /* 0x00008f0000247ab9 */ /* 0x000fc60000000800 */
[----:B------:R-:W-:-:S05]  /*3670*/  IADD3 R10, P1, R18, R11, RZ ;  /* 0x0000000b120a7210 */ /* 0x000fca0007f3e0ff */
[----:B------:R-:W-:-:S05]  /*3680*/  IMAD.X R11, RZ, RZ, R19, P1 ;  /* 0x000000ffff0b7224 */ /* 0x000fca00008e0613 */
[----:B------:R1:W5:Y:S04]  /*3690*/  LDG.E.128 R52, desc[UR60][R10.64] ;  /* 0x0000003c0a347981 */ /* 0x000368000c1e1d00 */
[----:B------:R1:W5:Y:S01]  /*36a0*/  LDG.E.128 R48, desc[UR60][R10.64+0x10] ;  /* 0x0000103c0a307981 */ /* 0x000362000c1e1d00 */
[----:B------:R-:W-:-:S05]  /*36b0*/  MOV R0, UR36 ;  /* 0x0000002400007c02 */ /* 0x000fca0008000f00 */
[----:B------:R-:W-:Y:S01]  /*36c0*/  IMAD.IADD R3, R3, 0x1, R0 ;  /* 0x0000000103037824 */ /* 0x000fe200078e0200 */
[----:B------:R-:W-:Y:S06]  /*36d0*/  @!P0 BRA `(.L_x_2655) ;  /* 0x0000000c00a88947 */ /* 0x000fec0003800000 */
[----:B------:R-:W-:Y:S01]  /*36e0*/  HFMA2.MMA R8, -RZ, RZ, 0, 0 ;  /* 0x00000000ff087435 */ /* 0x000fe200000001ff */
[----:B------:R-:W-:Y:S01]  /*36f0*/  IMAD.MOV.U32 R9, RZ, RZ, R3 ;  /* 0x000000ffff097224 */ /* 0x000fe200078e0003 */
[----:B0-----:R-:W-:-:S08]  /*3700*/  ISETP.NE.AND P1, PT, R76, 0x1, PT ;  /* 0x000000014c00780c */ /* 0x001fd00003f25270 */
[----:B------:R-:W-:-:S05]  /*3710*/  IMAD.HI.U32 R8, R3, UR30, R8 ;  /* 0x0000001e03087c27 */ /* 0x000fca000f8e0008 */
[----:B-1----:R-:W-:-:S04]  /*3720*/  SHF.R.U32.HI R11, RZ, UR31, R8 ;  /* 0x0000001fff0b7c19 */ /* 0x002fc80008011608 */
        /* <DEDUP_REMOVED lines=229> */
.L_x_2655:
[----:B-1----:R-:W-:-:S04]  /*4580*/  LOP3.LUT R11, R8, 0xffffffe0, RZ, 0xc0, !PT ;  /* 0xffffffe0080b7812 */ /* 0x002fc800078ec0ff */
[----:B------:R-:W-:-:S05]  /*4590*/  IADD3 R10, P1, R18, R11, RZ ;  /* 0x0000000b120a7210 */ /* 0x000fca0007f3e0ff */
[----:B------:R-:W-:-:S05]  /*45a0*/  IMAD.X R11, RZ, RZ, R19, P1 ;  /* 0x000000ffff0b7224 */ /* 0x000fca00008e0613 */
[----:B------:R1:W5:Y:S04]  /*45b0*/  LDG.E.128 R44, desc[UR60][R10.64] ;  /* 0x0000003c0a2c7981 */ /* 0x000368000c1e1d00 */
[----:B------:R1:W5:Y:S01]  /*45c0*/  LDG.E.128 R40, desc[UR60][R10.64+0x10] ;  /* 0x0000103c0a287981 */ /* 0x000362000c1e1d00 */
[----:B------:R-:W-:Y:S02]  /*45d0*/  IADD3 R3, R3, R0, RZ ;  /* 0x0000000003037210 */ /* 0x000fe40007ffe0ff */
[----:B------:R-:W-:Y:S01]  /*45e0*/  CS2R R8, SRZ ;  /* 0x0000000000087805 */ /* 0x000fe2000001ff00 */
[----:B------:R-:W-:Y:S06]  /*45f0*/  @!P0 BRA `(.L_x_2656) ;  /* 0x0000000c00a88947 */ /* 0x000fec0003800000 */
[----:B-1----:R-:W-:Y:S01]  /*4600*/  MOV R11, R3 ;  /* 0x00000003000b7202 */ /* 0x002fe20000000f00 */
        /* <DEDUP_REMOVED lines=233> */
.L_x_2656:
[----:B------:R-:W-:-:S04]  /*54a0*/  LOP3.LUT R9, R9, 0xffffffe0, RZ, 0xc0, !PT ;  /* 0xffffffe009097812 */ /* 0x000fc800078ec0ff */
[----:B-1----:R-:W-:-:S04]  /*54b0*/  IADD3 R10, P1, R18, R9, RZ ;  /* 0x00000009120a7210 */ /* 0x002fc80007f3e0ff */
[----:B------:R-:W-:-:S05]  /*54c0*/  IADD3.X R11, RZ, R19, RZ, P1, !PT ;  /* 0x00000013ff0b7210 */ /* 0x000fca0000ffe4ff */
[----:B------:R1:W5:Y:S04]  /*54d0*/  LDG.E.128 R36, desc[UR60][R10.64] ;  /* 0x0000003c0a247981 */ /* 0x000368000c1e1d00 */
[----:B------:R1:W5:Y:S01]  /*54e0*/  LDG.E.128 R32, desc[UR60][R10.64+0x10] ;  /* 0x0000103c0a207981 */ /* 0x000362000c1e1d00 */
        /* <DEDUP_REMOVED lines=236> */
.L_x_2657:
[----:B------:R-:W-:Y:S01]  /*63b0*/  LOP3.LUT R61, R8, 0xffffffe0, RZ, 0xc0, !PT ;  /* 0xffffffe0083d7812 */ /* 0x000fe200078ec0ff */
[----:B-----5:R-:W-:Y:S02]  /*63c0*/  DMUL R90, R50, R64 ;  /* 0x00000040325a7228 */ /* 0x020fe40000000000 */
[----:B------:R-:W-:Y:S01]  /*63d0*/  DMUL R78, R52, R66 ;  /* 0x00000042344e7228 */ /* 0x000fe20000000000 */
[----:B------:R-:W-:Y:S01]  /*63e0*/  IADD3 R60, P1, R18, R61, RZ ;  /* 0x0000003d123c7210 */ /* 0x000fe20007f3e0ff */
[----:B------:R-:W-:Y:S01]  /*63f0*/  DMUL R80, R44, R62 ;  /* 0x0000003e2c507228 */ /* 0x000fe20000000000 */
[----:B------:R-:W-:Y:S01]  /*6400*/  IADD3 R3, R3, R0, RZ ;  /* 0x0000000003037210 */ /* 0x000fe20007ffe0ff */
[----:B------:R-:W-:Y:S01]  /*6410*/  DMUL R92, R54, R66 ;  /* 0x00000042365c7228 */ /* 0x000fe20000000000 */
[----:B------:R-:W-:Y:S01]  /*6420*/  ULDC UR4, c[0x0][0x234] ;  /* 0x00008d0000047ab9 */ /* 0x000fe20000000800 */
[----:B------:R-:W-:-:S05]  /*6430*/  IMAD.X R61, RZ, RZ, R19, P1 ;  /* 0x000000ffff3d7224 */ /* 0x000fca00008e0613 */
[----:B------:R-:W2:Y:S04]  /*6440*/  LDG.E.128 R28, desc[UR60][R60.64] ;  /* 0x0000003c3c1c7981 */ /* 0x000ea8000c1e1d00 */
[----:B-1----:R1:W3:Y:S01]  /*6450*/  LDG.E.128 R8, desc[UR60][R60.64+0x10] ;  /* 0x0000103c3c087981 */ /* 0x0022e2000c1e1d00 */
[C---:B------:R-:W-:Y:S02]  /*6460*/  DMUL R64, R48.reuse, R64 ;  /* 0x0000004030407228 */ /* 0x040fe40000000000 */
[----:B------:R-:W-:Y:S02]  /*6470*/  DFMA R90, R48, R12, -R90 ;  /* 0x0000000c305a722b */ /* 0x000fe4000000085a */
[----:B------:R-:W-:Y:S02]  /*6480*/  DFMA R66, R54, R14, R78 ;  /* 0x0000000e3642722b */ /* 0x000fe4000000004e */
[----:B------:R-:W-:-:S02]  /*6490*/  DMUL R78, R46, R62 ;  /* 0x0000003e2e4e7228 */ /* 0x000fc40000000000 */
[----:B------:R-:W-:Y:S02]  /*64a0*/  DFMA R64, R50, R12, R64 ;  /* 0x0000000c3240722b */ /* 0x000fe40000000040 */
[-C--:B-1----:R-:W-:Y:S02]  /*64b0*/  DMUL R60, R40, R56.reuse ;  /* 0x00000038283c7228 */ /* 0x082fe40000000000 */
[----:B------:R-:W-:Y:S02]  /*64c0*/  DMUL R56, R42, R56 ;  /* 0x000000382a387228 */ /* 0x000fe40000000000 */
[----:B------:R-:W-:Y:S02]  /*64d0*/  DMUL R12, R32, R20 ;  /* 0x00000014200c7228 */ /* 0x000fe40000000000 */
[----:B------:R-:W-:Y:S02]  /*64e0*/  DFMA R62, R46, R6, R80 ;  /* 0x000000062e3e722b */ /* 0x000fe40000000050 */
[----:B------:R-:W-:-:S02]  /*64f0*/  DMUL R84, R34, R20 ;  /* 0x0000001422547228 */ /* 0x000fc40000000000 */
[-C--:B------:R-:W-:Y:S02]  /*6500*/  DFMA R80, R40, R72.reuse, -R56 ;  /* 0x000000482850722b */ /* 0x080fe40000000838 */
[----:B------:R-:W-:Y:S02]  /*6510*/  DFMA R56, R42, R72, R60 ;  /* 0x000000482a38722b */ /* 0x000fe4000000003c */
[----:B------:R-:W-:Y:S01]  /*6520*/  DFMA R20, R34, R68, R12 ;  /* 0x000000442214722b */ /* 0x000fe2000000000c */
[----:B------:R-:W-:Y:S01]  /*6530*/  IMAD.U32 R60, RZ, RZ, UR4 ;  /* 0x00000004ff3c7e24 */ /* 0x000fe2000f8e00ff */
[----:B------:R-:W-:Y:S01]  /*6540*/  DMUL R82, R38, R24 ;  /* 0x0000001826527228 */ /* 0x000fe20000000000 */
[----:B------:R-:W-:Y:S01]  /*6550*/  IMAD R13, R0, 0x3, R3 ;  /* 0x00000003000d7824 */ /* 0x000fe200078e0203 */
[----:B------:R-:W-:Y:S01]  /*6560*/  DFMA R92, R52, R14, -R92 ;  /* 0x0000000e345c722b */ /* 0x000fe2000000085c */
[----:B------:R-:W-:Y:S01]  /*6570*/  MOV R12, R90 ;  /* 0x0000005a000c7202 */ /* 0x000fe20000000f00 */
[----:B------:R-:W-:Y:S01]  /*6580*/  DFMA R78, R44, R6, -R78 ;  /* 0x000000062c4e722b */ /* 0x000fe2000000084e */
[----:B------:R-:W-:Y:S01]  /*6590*/  MOV R72, R80 ;  /* 0x0000005000487202 */ /* 0x000fe20000000f00 */
[----:B------:R-:W-:Y:S01]  /*65a0*/  DFMA R84, R32, R68, -R84 ;  /* 0x000000442054722b */ /* 0x000fe20000000854 */
[----:B------:R-:W-:Y:S01]  /*65b0*/  ISETP.GE.U32.AND P1, PT, R13, R60, PT ;  /* 0x0000003c0d00720c */ /* 0x000fe20003f26070 */
[C---:B------:R-:W-:Y:S01]  /*65c0*/  DFMA R82, R36.reuse, R70, -R82 ;  /* 0x000000462452722b */ /* 0x040fe20000000852 */
[----:B------:R-:W-:Y:S01]  /*65d0*/  IMAD.MOV.U32 R13, RZ, RZ, R91 ;  /* 0x000000ffff0d7224 */ /* 0x000fe200078e005b */
[----:B------:R-:W-:Y:S01]  /*65e0*/  DMUL R14, R36, R24 ;  /* 0x00000018240e7228 */ /* 0x000fe20000000000 */
[----:B------:R-:W-:-:S05]  /*65f0*/  IMAD.MOV.U32 R73, RZ, RZ, R81 ;  /* 0x000000ffff497224 */ /* 0x000fca00078e0051 */
[----:B------:R-:W-:Y:S01]  /*6600*/  MOV R68, R84 ;  /* 0x0000005400447202 */ /* 0x000fe20000000f00 */
[----:B------:R-:W-:Y:S01]  /*6610*/  IMAD.MOV.U32 R69, RZ, RZ, R85 ;  /* 0x000000ffff457224 */ /* 0x000fe200078e0055 */
[----:B------:R-:W-:Y:S01]  /*6620*/  DFMA R24, R38, R70, R14 ;  /* 0x000000462618722b */ /* 0x000fe2000000000e */
[----:B------:R-:W-:Y:S01]  /*6630*/  MOV R14, R92 ;  /* 0x0000005c000e7202 */ /* 0x000fe20000000f00 */
[----:B------:R-:W-:Y:S01]  /*6640*/  IMAD.MOV.U32 R15, RZ, RZ, R93 ;  /* 0x000000ffff0f7224 */ /* 0x000fe200078e005d */
[----:B------:R-:W-:Y:S01]  /*6650*/  MOV R70, R82 ;  /* 0x0000005200467202 */ /* 0x000fe20000000f00 */
[----:B------:R-:W-:Y:S01]  /*6660*/  IMAD.MOV.U32 R71, RZ, RZ, R83 ;  /* 0x000000ffff477224 */ /* 0x000fe200078e0053 */
[-C--:B--2---:R-:W-:Y:S02]  /*6670*/  DMUL R86, R30, R4.reuse ;  /* 0x000000041e567228 */ /* 0x084fe40000000000 */
[----:B------:R-:W-:Y:S02]  /*6680*/  DMUL R6, R28, R4 ;  /* 0x000000041c067228 */ /* 0x000fe40000000000 */
[----:B---3--:R-:W-:-:S02]  /*6690*/  DMUL R88, R10, R74 ;  /* 0x0000004a0a587228 */ /* 0x008fc40000000000 */
[----:B------:R-:W-:Y:S02]  /*66a0*/  DMUL R74, R8, R74 ;  /* 0x0000004a084a7228 */ /* 0x000fe40000000000 */
[-C--:B------:R-:W-:Y:S02]  /*66b0*/  DFMA R86, R28, R58.reuse, -R86 ;  /* 0x0000003a1c56722b */ /* 0x080fe40000000856 */
[----:B------:R-:W-:Y:S02]  /*66c0*/  DFMA R4, R30, R58, R6 ;  /* 0x0000003a1e04722b */ /* 0x000fe40000000006 */
[-C--:B------:R-:W-:Y:S01]  /*66d0*/  DFMA R88, R8, R26.reuse, -R88 ;  /* 0x0000001a0858722b */ /* 0x080fe20000000858 */
[----:B------:R-:W-:Y:S01]  /*66e0*/  MOV R6, R78 ;  /* 0x0000004e00067202 */ /* 0x000fe20000000f00 */
[----:B------:R-:W-:Y:S01]  /*66f0*/  DFMA R74, R10, R26, R74 ;  /* 0x0000001a0a4a722b */ /* 0x000fe2000000004a */
[----:B------:R-:W-:-:S03]  /*6700*/  IMAD.MOV.U32 R7, RZ, RZ, R79 ;  /* 0x000000ffff077224 */ /* 0x000fc600078e004f */
[----:B------:R-:W-:Y:S01]  /*6710*/  MOV R58, R86 ;  /* 0x00000056003a7202 */ /* 0x000fe20000000f00 */
[----:B------:R-:W-:-:S03]  /*6720*/  IMAD.MOV.U32 R59, RZ, RZ, R87 ;  /* 0x000000ffff3b7224 */ /* 0x000fc600078e0057 */
[----:B------:R-:W-:Y:S01]  /*6730*/  MOV R26, R88 ;  /* 0x00000058001a7202 */ /* 0x000fe20000000f00 */
[----:B------:R-:W-:Y:S01]  /*6740*/  IMAD.MOV.U32 R27, RZ, RZ, R89 ;  /* 0x000000ffff1b7224 */ /* 0x000fe200078e0059 */
[----:B------:R-:W-:Y:S06]  /*6750*/  @!P1 BRA `(.L_x_2658) ;  /* 0xffffffbc00409947 */ /* 0x000fec000383ffff */
[----:B------:R-:W-:Y:S05]  /*6760*/  BSYNC B1 ;  /* 0x0000000000017941 */ /* 0x000fea0003800000 */
.L_x_2653:
[----:B------:R-:W-:Y:S05]  /*6770*/  BSYNC B0 ;  /* 0x0000000000007941 */ /* 0x000fea0003800000 */
.L_x_2652:
        /* <DEDUP_REMOVED lines=267> */
[----:B------:R-:W1:Y:S01]  /*7830*/  @P2 LDC.64 R54, c[0x0][0x398] ;  /* 0x0000e600ff362b82 */ /* 0x000e620000000a00 */
[----:B------:R-:W-:Y:S01]  /*7840*/  @P2 IMAD.MOV.U32 R50, RZ, RZ, RZ ;  /* 0x000000ffff322224 */ /* 0x000fe200078e00ff */
[----:B------:R-:W-:Y:S01]  /*7850*/  ULDC UR4, c[0x0][0x3fc] ;  /* 0x0000ff0000047ab9 */ /* 0x000fe20000000800 */
[----:B------:R-:W-:-:S05]  /*7860*/  IADD3 R53, -R51, RZ, RZ ;  /* 0x000000ff33357210 */ /* 0x000fca0007ffe1ff */
[----:B0-----:R-:W0:Y:S01]  /*7870*/  @P2 LDC R77, c[0x0][0x394] ;  /* 0x0000e500ff4d2b82 */ /* 0x001e220000000800 */
[----:B------:R-:W-:-:S04]  /*7880*/  IMAD R49, R53, UR6, R49 ;  /* 0x0000000635317c24 */ /* 0x000fc8000f8e0231 */
[----:B------:R-:W-:-:S03]  /*7890*/  IMAD R16, R49, UR4, R16 ;  /* 0x0000000431107c24 */ /* 0x000fc6000f8e0210 */
[----:B------:R-:W2:Y:S01]  /*78a0*/  @P2 LDC R52, c[0x0][0x400] ;  /* 0x00010000ff342b82 */ /* 0x000ea20000000800 */
[----:B-1----:R-:W-:-:S05]  /*78b0*/  @P2 IMAD.HI.U32 R48, R51, R54, R50 ;  /* 0x0000003633302227 */ /* 0x002fca00078e0032 */
[----:B------:R-:W-:-:S05]  /*78c0*/  @P2 SHF.R.U32.HI R48, RZ, R55, R48 ;  /* 0x00000037ff302219 */ /* 0x000fca0000011630 */
[----:B------:R-:W-:-:S04]  /*78d0*/  @P2 IMAD.MOV R50, RZ, RZ, -R48 ;  /* 0x000000ffff322224 */ /* 0x000fc800078e0a30 */
[----:B0-----:R-:W-:-:S04]  /*78e0*/  @P2 IMAD R51, R77, R50, R51 ;  /* 0x000000324d332224 */ /* 0x001fc800078e0233 */
[----:B--2---:R-:W-:-:S07]  /*78f0*/  @P2 IMAD R16, R51, R52, R16 ;  /* 0x0000003433102224 */ /* 0x004fce00078e0210 */
.L_x_2661:
        /* <DEDUP_REMOVED lines=272> */
[----:B------:R-:W-:-:S04]  /*8a00*/  IMAD.MOV R45, RZ, RZ, -R43 ;  /* 0x000000ffff2d7224 */ /* 0x000fc800078e0a2b */
[----:B------:R-:W-:Y:S02]  /*8a10*/  IMAD R41, R45, UR6, R41 ;  /* 0x000000062d297c24 */ /* 0x000fe4000f8e0229 */
[----:B------:R-:W1:Y:S02]  /*8a20*/  @P2 LDC R79, c[0x0][0x394] ;  /* 0x0000e500ff4f2b82 */ /* 0x000e640000000800 */
[----:B------:R-:W-:-:S06]  /*8a30*/  IMAD R16, R41, UR4, R16 ;  /* 0x0000000429107c24 */ /* 0x000fcc000f8e0210 */
[----:B------:R-:W2:Y:S01]  /*8a40*/  @P2 LDC R44, c[0x0][0x400] ;  /* 0x00010000ff2c2b82 */ /* 0x000ea20000000800 */
[----:B0-----:R-:W-:-:S05]  /*8a50*/  @P2 IMAD.HI.U32 R40, R43, R46, R42 ;  /* 0x0000002e2b282227 */ /* 0x001fca00078e002a */
[----:B------:R-:W-:-:S04]  /*8a60*/  @P2 SHF.R.U32.HI R40, RZ, R47, R40 ;  /* 0x0000002fff282219 */ /* 0x000fc80000011628 */
[----:B------:R-:W-:-:S05]  /*8a70*/  @P2 IADD3 R42, -R40, RZ, RZ ;  /* 0x000000ff282a2210 */ /* 0x000fca0007ffe1ff */
[----:B-1----:R-:W-:-:S04]  /*8a80*/  @P2 IMAD R43, R79, R42, R43 ;  /* 0x0000002a4f2b2224 */ /* 0x002fc800078e022b */
[----:B--2---:R-:W-:-:S07]  /*8a90*/  @P2 IMAD R16, R43, R44, R16 ;  /* 0x0000002c2b102224 */ /* 0x004fce00078e0210 */
.L_x_2662:
        /* <DEDUP_REMOVED lines=282> */
.L_x_2663:
[----:B------:R-:W-:-:S04]  /*9c40*/  LOP3.LUT R79, R16, 0xffffffe0, RZ, 0xc0, !PT ;  /* 0xffffffe0104f7812 */ /* 0x000fc800078ec0ff */
[----:B------:R-:W-:-:S04]  /*9c50*/  IADD3 R78, P2, R18, R79, RZ ;  /* 0x0000004f124e7210 */ /* 0x000fc80007f5e0ff */
[----:B------:R-:W-:-:S05]  /*9c60*/  IADD3.X R79, RZ, R19, RZ, P2, !PT ;  /* 0x00000013ff4f7210 */ /* 0x000fca00017fe4ff */
[----:B------:R1:W5:Y:S04]  /*9c70*/  LDG.E.128 R36, desc[UR60][R78.64] ;  /* 0x0000003c4e247981 */ /* 0x000368000c1e1d00 */
[----:B------:R1:W5:Y:S01]  /*9c80*/  LDG.E.128 R32, desc[UR60][R78.64+0x10] ;  /* 0x0000103c4e207981 */ /* 0x000362000c1e1d00 */
[----:B------:R-:W-:-:S05]  /*9c90*/  IMAD.IADD R77, R77, 0x1, R0 ;  /* 0x000000014d4d7824 */ /* 0x000fca00078e0200 */
        /* <DEDUP_REMOVED lines=276> */
.L_x_2664:
[----:B------:R-:W-:-:S04]  /*ade0*/  LOP3.LUT R9, R8, 0xffffffe0, RZ, 0xc0, !PT ;  /* 0xffffffe008097812 */ /* 0x000fc800078ec0ff */
[----:B------:R-:W-:-:S05]  /*adf0*/  IADD3 R18, P1, R18, R9, RZ ;  /* 0x0000000912127210 */ /* 0x000fca0007f3e0ff */
[----:B------:R-:W-:-:S05]  /*ae00*/  IMAD.X R19, RZ, RZ, R19, P1 ;  /* 0x000000ffff137224 */ /* 0x000fca00008e0613 */
[----:B------:R1:W5:Y:S04]  /*ae10*/  LDG.E.128 R28, desc[UR60][R18.64] ;  /* 0x0000003c121c7981 */ /* 0x000368000c1e1d00 */
[----:B------:R1:W5:Y:S02]  /*ae20*/  LDG.E.128 R8, desc[UR60][R18.64+0x10] ;  /* 0x0000103c12087981 */ /* 0x000364000c1e1d00 */
.L_x_2660:
[----:B------:R-:W-:Y:S05]  /*ae30*/  BSYNC B0 ;  /* 0x0000000000007941 */ /* 0x000fea0003800000 */
.L_x_2659:
[----:B------:R-:W-:Y:S04]  /*ae40*/  BSSY B0, `(.L_x_2665) ;  /* 0x0000052000007945 */ /* 0x000fe80003800000 */
[----:B------:R-:W-:Y:S05]  /*ae50*/  @P0 BRA `(.L_x_2666) ;  /* 0x0000000400400947 */ /* 0x000fea0003800000 */
[----:B------:R-:W-:Y:S01]  /*ae60*/  IADD3 R3, R3, R0, RZ ;  /* 0x0000000003037210 */ /* 0x000fe20007ffe0ff */
[----:B-1---5:R-:W-:Y:S02]  /*ae70*/  DMUL R18, R66, R54 ;  /* 0x0000003642127228 */ /* 0x022fe40000000000 */
[----:B0-----:R-:W-:Y:S01]  /*ae80*/  DMUL R76, R64, R50 ;  /* 0x00000032404c7228 */ /* 0x001fe20000000000 */
[----:B------:R-:W-:Y:S01]  /*ae90*/  ISETP.GE.U32.AND P0, PT, R3, R60, PT ;  /* 0x0000003c0300720c */ /* 0x000fe20003f06070 */
[----:B------:R-:W-:Y:S02]  /*aea0*/  DMUL R66, R66, R52 ;  /* 0x0000003442427228 */ /* 0x000fe40000000000 */
[----:B------:R-:W-:Y:S02]  /*aeb0*/  DMUL R64, R64, R48 ;  /* 0x0000003040407228 */ /* 0x000fe40000000000 */
[----:B------:R-:W-:Y:S02]  /*aec0*/  DFMA R52, R14, R52, -R18 ;  /* 0x000000340e34722b */ /* 0x000fe40000000812 */
[----:B------:R-:W-:-:S02]  /*aed0*/  DFMA R48, R12, R48, -R76 ;  /* 0x000000300c30722b */ /* 0x000fc4000000084c */
[----:B------:R-:W-:Y:S02]  /*aee0*/  DFMA R66, R14, R54, R66 ;  /* 0x000000360e42722b */ /* 0x000fe40000000042 */
[----:B------:R-:W-:-:S04]  /*aef0*/  DFMA R64, R12, R50, R64 ;  /* 0x000000320c40722b */ /* 0x000fc80000000040 */
[----:B------:R-:W-:Y:S01]  /*af00*/  IMAD.MOV.U32 R14, RZ, RZ, R52 ;  /* 0x000000ffff0e7224 */ /* 0x000fe200078e0034 */
[----:B------:R-:W-:Y:S01]  /*af10*/  MOV R15, R53 ;  /* 0x00000035000f7202 */ /* 0x000fe20000000f00 */
[----:B------:R-:W-:Y:S01]  /*af20*/  IMAD.MOV.U32 R12, RZ, RZ, R48 ;  /* 0x000000ffff0c7224 */ /* 0x000fe200078e0030 */
[----:B------:R-:W-:Y:S01]  /*af30*/  MOV R13, R49 ;  /* 0x00000031000d7202 */ /* 0x000fe20000000f00 */
[----:B------:R-:W-:Y:S06]  /*af40*/  @P0 BRA `(.L_x_2666) ;  /* 0x0000000400040947 */ /* 0x000fec0003800000 */
[----:B------:R-:W-:Y:S01]  /*af50*/  IMAD.IADD R3, R3, 0x1, R0 ;  /* 0x0000000103037824 */ /* 0x000fe200078e0200 */
[----:B------:R-:W-:Y:S02]  /*af60*/  DMUL R12, R62, R46 ;  /* 0x0000002e3e0c7228 */ /* 0x000fe40000000000 */
[----:B------:R-:W-:Y:S02]  /*af70*/  DMUL R14, R56, R42 ;  /* 0x0000002a380e7228 */ /* 0x000fe40000000000 */
[----:B------:R-:W-:Y:S01]  /*af80*/  ISETP.GE.U32.AND P0, PT, R3, R60, PT ;  /* 0x0000003c0300720c */ /* 0x000fe20003f06070 */
[----:B------:R-:W-:Y:S02]  /*af90*/  DMUL R62, R62, R44 ;  /* 0x0000002c3e3e7228 */ /* 0x000fe40000000000 */
[----:B------:R-:W-:Y:S02]  /*afa0*/  DMUL R56, R56, R40 ;  /* 0x0000002838387228 */ /* 0x000fe40000000000 */
[----:B------:R-:W-:-:S02]  /*afb0*/  DFMA R44, R6, R44, -R12 ;  /* 0x0000002c062c722b */ /* 0x000fc4000000080c */
[----:B------:R-:W-:Y:S01]  /*afc0*/  DFMA R40, R72, R40, -R14 ;  /* 0x000000284828722b */ /* 0x000fe2000000080e */
[----:B------:R-:W-:Y:S01]  /*afd0*/  MOV R12, R48 ;  /* 0x00000030000c7202 */ /* 0x000fe20000000f00 */
[----:B------:R-:W-:Y:S01]  /*afe0*/  DFMA R62, R6, R46, R62 ;  /* 0x0000002e063e722b */ /* 0x000fe2000000003e */
[----:B------:R-:W-:Y:S01]  /*aff0*/  IMAD.MOV.U32 R13, RZ, RZ, R49 ;  /* 0x000000ffff0d7224 */ /* 0x000fe200078e0031 */
[----:B------:R-:W-:Y:S01]  /*b000*/  DFMA R56, R72, R42, R56 ;  /* 0x0000002a4838722b */ /* 0x000fe20000000038 */
[----:B------:R-:W-:Y:S01]  /*b010*/  MOV R14, R52 ;  /* 0x00000034000e7202 */ /* 0x000fe20000000f00 */
[----:B------:R-:W-:Y:S02]  /*b020*/  IMAD.MOV.U32 R15, RZ, RZ, R53 ;  /* 0x000000ffff0f7224 */ /* 0x000fe400078e0035 */
[----:B------:R-:W-:Y:S01]  /*b030*/  MOV R6, R44 ;  /* 0x0000002c00067202 */ /* 0x000fe20000000f00 */
[----:B------:R-:W-:Y:S01]  /*b040*/  IMAD.MOV.U32 R7, RZ, RZ, R45 ;  /* 0x000000ffff077224 */ /* 0x000fe200078e002d */
[----:B------:R-:W-:Y:S01]  /*b050*/  MOV R72, R40 ;  /* 0x0000002800487202 */ /* 0x000fe20000000f00 */
[----:B------:R-:W-:Y:S01]  /*b060*/  IMAD.MOV.U32 R73, RZ, RZ, R41 ;  /* 0x000000ffff497224 */ /* 0x000fe200078e0029 */
[----:B------:R-:W-:Y:S06]  /*b070*/  @P0 BRA `(.L_x_2666) ;  /* 0x0000000000b80947 */ /* 0x000fec0003800000 */
[----:B------:R-:W-:Y:S01]  /*b080*/  IADD3 R3, R3, R0, RZ ;  /* 0x0000000003037210 */ /* 0x000fe20007ffe0ff */
[C---:B------:R-:W-:Y:S01]  /*b090*/  DMUL R6, R24.reuse, R38 ;  /* 0x0000002618067228 */ /* 0x040fe20000000000 */
[----:B------:R-:W-:Y:S01]  /*b0a0*/  IMAD.MOV.U32 R72, RZ, RZ, R40 ;  /* 0x000000ffff487224 */ /* 0x000fe200078e0028 */
[----:B------:R-:W-:Y:S01]  /*b0b0*/  DMUL R24, R24, R36 ;  /* 0x0000002418187228 */ /* 0x000fe20000000000 */
[----:B------:R-:W-:Y:S01]  /*b0c0*/  ISETP.GE.U32.AND P0, PT, R3, R60, PT ;  /* 0x0000003c0300720c */ /* 0x000fe20003f06070 */
[C---:B------:R-:W-:Y:S01]  /*b0d0*/  DMUL R12, R20.reuse, R34 ;  /* 0x00000022140c7228 */ /* 0x040fe20000000000 */
[----:B------:R-:W-:Y:S01]  /*b0e0*/  MOV R73, R41 ;  /* 0x0000002900497202 */ /* 0x000fe20000000f00 */
[----:B------:R-:W-:Y:S02]  /*b0f0*/  DMUL R20, R20, R32 ;  /* 0x0000002014147228 */ /* 0x000fe40000000000 */
[C---:B------:R-:W-:Y:S02]  /*b100*/  DFMA R36, R70.reuse, R36, -R6 ;  /* 0x000000244624722b */ /* 0x040fe40000000806 */
[----:B------:R-:W-:Y:S01]  /*b110*/  DFMA R24, R70, R38, R24 ;  /* 0x000000264618722b */ /* 0x000fe20000000018 */
[----:B------:R-:W-:Y:S01]  /*b120*/  IMAD.MOV.U32 R6, RZ, RZ, R44 ;  /* 0x000000ffff067224 */ /* 0x000fe200078e002c */
[C---:B------:R-:W-:Y:S01]  /*b130*/  DFMA R38, R68.reuse, R32, -R12 ;  /* 0x000000204426722b */ /* 0x040fe2000000080c */
[----:B------:R-:W-:Y:S01]  /*b140*/  MOV R7, R45 ;  /* 0x0000002d00077202 */ /* 0x000fe20000000f00 */
[----:B------:R-:W-:Y:S01]  /*b150*/  DFMA R20, R68, R34, R20 ;  /* 0x000000224414722b */ /* 0x000fe20000000014 */
[----:B------:R-:W-:Y:S01]  /*b160*/  IMAD.MOV.U32 R12, RZ, RZ, R48 ;  /* 0x000000ffff0c7224 */ /* 0x000fe200078e0030 */
[----:B------:R-:W-:Y:S01]  /*b170*/  @!P0 DMUL R32, R74, R10 ;  /* 0x0000000a4a208228 */ /* 0x000fe20000000000 */
[----:B------:R-:W-:Y:S01]  /*b180*/  MOV R13, R49 ;  /* 0x00000031000d7202 */ /* 0x000fe20000000f00 */
[C---:B------:R-:W-:Y:S01]  /*b190*/  @!P0 DMUL R14, R4.reuse, R30 ;  /* 0x0000001e040e8228 */ /* 0x040fe20000000000 */
[----:B------:R-:W-:Y:S01]  /*b1a0*/  IMAD.MOV.U32 R70, RZ, RZ, R36 ;  /* 0x000000ffff467224 */ /* 0x000fe200078e0024 */
[----:B------:R-:W-:Y:S01]  /*b1b0*/  @!P0 DMUL R18, R4, R28 ;  /* 0x0000001c04128228 */ /* 0x000fe20000000000 */
[----:B------:R-:W-:Y:S01]  /*b1c0*/  MOV R71, R37 ;  /* 0x0000002500477202 */ /* 0x000fe20000000f00 */
[----:B------:R-:W-:Y:S01]  /*b1d0*/  IMAD.MOV.U32 R68, RZ, RZ, R38 ;  /* 0x000000ffff447224 */ /* 0x000fe200078e0026 */
[----:B------:R-:W-:Y:S01]  /*b1e0*/  MOV R69, R39 ;  /* 0x0000002700457202 */ /* 0x000fe20000000f00 */
[----:B------:R-:W-:Y:S01]  /*b1f0*/  @!P0 DFMA R32, R26, R8, -R32 ;  /* 0x000000081a20822b */ /* 0x000fe20000000820 */
[----:B------:R-:W-:Y:S01]  /*b200*/  @!P0 IMAD.MOV.U32 R72, RZ, RZ, R40 ;  /* 0x000000ffff488224 */ /* 0x000fe200078e0028 */
[----:B------:R-:W-:Y:S01]  /*b210*/  @!P0 DFMA R28, R58, R28, -R14 ;  /* 0x0000001c3a1c822b */ /* 0x000fe2000000080e */
[----:B------:R-:W-:Y:S01]  /*b220*/  @!P0 MOV R73, R41 ;  /* 0x0000002900498202 */ /* 0x000fe20000000f00 */
[----:B------:R-:W-:Y:S01]  /*b230*/  @!P0 DMUL R8, R74, R8 ;  /* 0x000000084a088228 */ /* 0x000fe20000000000 */
[----:B------:R-:W-:Y:S01]  /*b240*/  IMAD.MOV.U32 R14, RZ, RZ, R52 ;  /* 0x000000ffff0e7224 */ /* 0x000fe200078e0034 */
[----:B------:R-:W-:Y:S01]  /*b250*/  MOV R15, R53 ;  /* 0x00000035000f7202 */ /* 0x000fe20000000f00 */
[----:B------:R-:W-:Y:S01]  /*b260*/  @!P0 DFMA R4, R58, R30, R18 ;  /* 0x0000001e3a04822b */ /* 0x000fe20000000012 */
[----:B------:R-:W-:Y:S01]  /*b270*/  @!P0 IMAD.MOV.U32 R6, RZ, RZ, R44 ;  /* 0x000000ffff068224 */ /* 0x000fe200078e002c */
[----:B------:R-:W-:Y:S01]  /*b280*/  @!P0 MOV R7, R45 ;  /* 0x0000002d00078202 */ /* 0x000fe20000000f00 */
[----:B------:R-:W-:Y:S01]  /*b290*/  @!P0 IMAD.MOV.U32 R12, RZ, RZ, R48 ;  /* 0x000000ffff0c8224 */ /* 0x000fe200078e0030 */
[----:B------:R-:W-:Y:S01]  /*b2a0*/  @!P0 MOV R13, R49 ;  /* 0x00000031000d8202 */ /* 0x000fe20000000f00 */
[----:B------:R-:W-:Y:S01]  /*b2b0*/  @!P0 DFMA R74, R26, R10, R8 ;  /* 0x0000000a1a4a822b */ /* 0x000fe20000000008 */
[----:B------:R-:W-:Y:S01]  /*b2c0*/  @!P0 IMAD.MOV.U32 R14, RZ, RZ, R52 ;  /* 0x000000ffff0e8224 */ /* 0x000fe200078e0034 */
[----:B------:R-:W-:Y:S01]  /*b2d0*/  @!P0 MOV R15, R53 ;  /* 0x00000035000f8202 */ /* 0x000fe20000000f00 */
[----:B------:R-:W-:Y:S01]  /*b2e0*/  @!P0 IMAD.MOV.U32 R68, RZ, RZ, R38 ;  /* 0x000000ffff448224 */ /* 0x000fe200078e0026 */
[----:B------:R-:W-:Y:S01]  /*b2f0*/  @!P0 MOV R69, R39 ;  /* 0x0000002700458202 */ /* 0x000fe20000000f00 */
[----:B------:R-:W-:Y:S01]  /*b300*/  @!P0 IMAD.MOV.U32 R70, RZ, RZ, R36 ;  /* 0x000000ffff468224 */ /* 0x000fe200078e0024 */
[----:B------:R-:W-:Y:S01]  /*b310*/  @!P0 MOV R71, R37 ;  /* 0x0000002500478202 */ /* 0x000fe20000000f00 */
[----:B------:R-:W-:Y:S01]  /*b320*/  @!P0 IMAD.MOV.U32 R26, RZ, RZ, R32 ;  /* 0x000000ffff1a8224 */ /* 0x000fe200078e0020 */
[----:B------:R-:W-:Y:S01]  /*b330*/  @!P0 MOV R27, R33 ;  /* 0x00000021001b8202 */ /* 0x000fe20000000f00 */
[----:B------:R-:W-:Y:S01]  /*b340*/  @!P0 IMAD.MOV.U32 R58, RZ, RZ, R28 ;  /* 0x000000ffff3a8224 */ /* 0x000fe200078e001c */
[----:B------:R-:W-:-:S07]  /*b350*/  @!P0 MOV R59, R29 ;  /* 0x0000001d003b8202 */ /* 0x000fce0000000f00 */
.L_x_2666:
[----:B------:R-:W-:Y:S05]  /*b360*/  BSYNC B0 ;  /* 0x0000000000007941 */ /* 0x000fea0003800000 */
.L_x_2665:
[----:B-----5:R-:W-:Y:S02]  /*b370*/  DMUL R10, R72, R64 ;  /* 0x00000040480a7228 */ /* 0x020fe40000000000 */
[----:B------:R-:W-:Y:S02]  /*b380*/  DMUL R8, R6, R66 ;  /* 0x0000004206087228 */ /* 0x000fe40000000000 */
[----:B------:R-:W-:Y:S02]  /*b390*/  DMUL R64, R56, R64 ;  /* 0x0000004038407228 */ /* 0x000fe40000000000 */
[----:B------:R-:W-:Y:S02]  /*b3a0*/  DMUL R66, R62, R66 ;  /* 0x000000423e427228 */ /* 0x000fe40000000000 */
[----:B------:R-:W-:Y:S02]  /*b3b0*/  DFMA R10, R56, R12, R10 ;  /* 0x0000000c380a722b */ /* 0x000fe4000000000a */
[----:B------:R-:W-:-:S02]  /*b3c0*/  DFMA R8, R62, R14, R8 ;  /* 0x0000000e3e08722b */ /* 0x000fc40000000008 */
[----:B------:R-:W-:Y:S02]  /*b3d0*/  DFMA R64, R72, R12, -R64 ;  /* 0x0000000c4840722b */ /* 0x000fe40000000840 */
[----:B------:R-:W-:Y:S02]  /*b3e0*/  DFMA R66, R6, R14, -R66 ;  /* 0x0000000e0642722b */ /* 0x000fe40000000842 */
[----:B------:R-:W-:Y:S02]  /*b3f0*/  DMUL R12, R10, R68 ;  /* 0x000000440a0c7228 */ /* 0x000fe40000000000 */
[C---:B------:R-:W-:Y:S02]  /*b400*/  DMUL R6, R8.reuse, R70 ;  /* 0x0000004608067228 */ /* 0x040fe40000000000 */
[----:B------:R-:W-:Y:S02]  /*b410*/  DMUL R8, R8, R24 ;  /* 0x0000001808087228 */ /* 0x000fe40000000000 */
[----:B------:R-:W-:-:S02]  /*b420*/  DMUL R10, R10, R20 ;  /* 0x000000140a0a7228 */ /* 0x000fc40000000000 */
[----:B------:R-:W-:Y:S02]  /*b430*/  DFMA R12, R64, R20, R12 ;  /* 0x00000014400c722b */ /* 0x000fe4000000000c */
[C---:B------:R-:W-:Y:S02]  /*b440*/  DFMA R6, R66.reuse, R24, R6 ;  /* 0x000000184206722b */ /* 0x040fe40000000006 */
[----:B------:R-:W-:Y:S02]  /*b450*/  DFMA R8, R66, R70, -R8 ;  /* 0x000000464208722b */ /* 0x000fe40000000808 */
[----:B------:R-:W-:Y:S02]  /*b460*/  DFMA R10, R64, R68, -R10 ;  /* 0x00000044400a722b */ /* 0x000fe4000000080a */
[----:B------:R-:W-:Y:S02]  /*b470*/  DMUL R24, R12, R74 ;  /* 0x0000004a0c187228 */ /* 0x000fe40000000000 */
[----:B------:R-:W-:-:S02]  /*b480*/  DMUL R30, R6, R58 ;  /* 0x0000003a061e7228 */ /* 0x000fc40000000000 */
[----:B------:R-:W-:Y:S02]  /*b490*/  DMUL R12, R12, R26 ;  /* 0x0000001a0c0c7228 */ /* 0x000fe40000000000 */
[----:B------:R-:W-:Y:S02]  /*b4a0*/  DMUL R6, R6, R4 ;  /* 0x0000000406067228 */ /* 0x000fe40000000000 */
[----:B------:R-:W-:Y:S02]  /*b4b0*/  DFMA R24, R10, R26, -R24 ;  /* 0x0000001a0a18722b */ /* 0x000fe40000000818 */
[----:B------:R-:W-:Y:S02]  /*b4c0*/  DFMA R30, R8, R4, R30 ;  /* 0x00000004081e722b */ /* 0x000fe4000000001e */
[----:B------:R-:W-:Y:S02]  /*b4d0*/  DFMA R74, R10, R74, R12 ;  /* 0x0000004a0a4a722b */ /* 0x000fe4000000000c */
[----:B------:R-:W-:Y:S01]  /*b4e0*/  DFMA R32, R8, R58, -R6 ;  /* 0x0000003a0820722b */ /* 0x000fe20000000806 */
[----:B------:R-:W-:Y:S10]  /*b4f0*/  BRA `(.L_x_2633) ;  /* 0x0000002400247947 */ /* 0x000ff40003800000 */
.L_x_2651:
[----:B------:R-:W-:Y:S01]  /*b500*/  ISETP.GE.U32.AND P0, PT, R7, R60, PT ;  /* 0x0000003c0700720c */ /* 0x000fe20003f06070 */
[----:B------:R-:W-:Y:S01]  /*b510*/  BSSY B0, `(.L_x_2667) ;  /* 0x0000099000007945 */ /* 0x000fe20003800000 */
[----:B------:R-:W-:Y:S01]  /*b520*/  IMAD.MOV.U32 R72, RZ, RZ, R4 ;  /* 0x000000ffff487224 */ /* 0x000fe200078e0004 */
[----:B------:R-:W-:Y:S01]  /*b530*/  MOV R73, R5 ;  /* 0x0000000500497202 */ /* 0x000fe20000000f00 */
[----:B-1----:R-:W-:Y:S01]  /*b540*/  IMAD.MOV.U32 R14, RZ, RZ, R26 ;  /* 0x000000ffff0e7224 */ /* 0x002fe200078e001a */
        /* <DEDUP_REMOVED lines=19> */
[--C-:B------:R-:W-:Y:S01]  /*b680*/  IMAD.MOV.U32 R8, RZ, RZ, R26.reuse ;  /* 0x000000ffff087224 */ /* 0x100fe200078e001a */
[-C--:B------:R-:W-:Y:S01]  /*b690*/  MOV R9, R27.reuse ;  /* 0x0000001b00097202 */ /* 0x080fe20000000f00 */
[----:B------:R-:W-:Y:S01]  /*b6a0*/  IMAD.MOV.U32 R6, RZ, RZ, R26 ;  /* 0x000000ffff067224 */ /* 0x000fe200078e001a */
[----:B------:R-:W-:-:S02]  /*b6b0*/  MOV R7, R27 ;  /* 0x0000001b00077202 */ /* 0x000fc40000000f00 */
        /* <DEDUP_REMOVED lines=15> */
[----:B------:R-:W-:Y:S01]  /*b7b0*/  CS2R R40, SRZ ;  /* 0x0000000000287805 */ /* 0x000fe2000001ff00 */
        /* <DEDUP_REMOVED lines=30> */
.L_x_2670:
[----:B------:R-:W-:Y:S02]  /*b9a0*/  IMAD R6, R16, R3, RZ ;  /* 0x0000000310067224 */ /* 0x000fe400078e02ff */
[----:B------:R-:W-:-:S03]  /*b9b0*/  IMAD.IADD R3, R0, 0x1, R3 ;  /* 0x0000000100037824 */ /* 0x000fc600078e0203 */
[----:B------:R-:W-:Y:S01]  /*b9c0*/  SHF.R.U32.HI R7, RZ, 0x1, R6 ;  /* 0x00000001ff077819 */ /* 0x000fe20000011606 */
[----:B------:R-:W-:Y:S01]  /*b9d0*/  IMAD R8, R16, R3, RZ ;  /* 0x0000000310087224 */ /* 0x000fe200078e02ff */
[----:B------:R-:W-:-:S03]  /*b9e0*/  IADD3 R3, R3, R0, RZ ;  /* 0x0000000003037210 */ /* 0x000fc60007ffe0ff */
[----:B------:R-:W-:Y:S01]  /*b9f0*/  IMAD.WIDE.U32 R6, R7, 0x20, R18 ;  /* 0x0000002007067825 */ /* 0x000fe200078e0012 */
[----:B------:R-:W-:-:S03]  /*ba00*/  SHF.R.U32.HI R9, RZ, 0x1, R8 ;  /* 0x00000001ff097819 */ /* 0x000fc60000011608 */
[----:B------:R-:W-:Y:S01]  /*ba10*/  IMAD R10, R16, R3, RZ ;  /* 0x00000003100a7224 */ /* 0x000fe200078e02ff */
[----:B------:R-:W2:Y:S01]  /*ba20*/  LDG.E.128 R36, desc[UR60][R6.64+0x10] ;  /* 0x0000103c06247981 */ /* 0x000ea2000c1e1d00 */
[----:B------:R-:W-:-:S03]  /*ba30*/  IMAD.IADD R3, R3, 0x1, R0 ;  /* 0x0000000103037824 */ /* 0x000fc600078e0200 */
[----:B------:R-:W-:Y:S01]  /*ba40*/  SHF.R.U32.HI R13, RZ, 0x1, R10 ;  /* 0x00000001ff0d7819 */ /* 0x000fe2000001160a */
[----:B------:R-:W-:Y:S01]  /*ba50*/  IMAD R10, R16, R3, RZ ;  /* 0x00000003100a7224 */ /* 0x000fe200078e02ff */
[----:B------:R-:W3:Y:S01]  /*ba60*/  LDG.E.128 R40, desc[UR60][R6.64] ;  /* 0x0000003c06287981 */ /* 0x000ee2000c1e1d00 */
[----:B------:R-:W-:-:S04]  /*ba70*/  IMAD.WIDE.U32 R8, R9, 0x20, R18 ;  /* 0x0000002009087825 */ /* 0x000fc800078e0012 */
[----:B------:R-:W-:Y:S01]  /*ba80*/  IMAD.WIDE.U32 R12, R13, 0x20, R18 ;  /* 0x000000200d0c7825 */ /* 0x000fe200078e0012 */
[----:B------:R-:W-:Y:S01]  /*ba90*/  SHF.R.U32.HI R15, RZ, 0x1, R10 ;  /* 0x00000001ff0f7819 */ /* 0x000fe2000001160a */
[----:B------:R-:W4:Y:S04]  /*baa0*/  LDG.E.128 R28, desc[UR60][R8.64+0x10] ;  /* 0x0000103c081c7981 */ /* 0x000f28000c1e1d00 */
[----:B------:R-:W5:Y:S01]  /*bab0*/  LDG.E.128 R56, desc[UR60][R12.64] ;  /* 0x0000003c0c387981 */ /* 0x000f62000c1e1d00 */
[----:B------:R-:W-:-:S03]  /*bac0*/  IMAD.WIDE.U32 R14, R15, 0x20, R18 ;  /* 0x000000200f0e7825 */ /* 0x000fc600078e0012 */
[----:B------:R-:W3:Y:S04]  /*bad0*/  LDG.E.128 R32, desc[UR60][R8.64] ;  /* 0x0000003c08207981 */ /* 0x000ee8000c1e1d00 */
[----:B------:R-:W3:Y:S04]  /*bae0*/  LDG.E.128 R48, desc[UR60][R14.64] ;  /* 0x0000003c0e307981 */ /* 0x000ee8000c1e1d00 */
[----:B------:R-:W3:Y:S04]  /*baf0*/  LDG.E.128 R44, desc[UR60][R12.64+0x10] ;  /* 0x0000103c0c2c7981 */ /* 0x000ee8000c1e1d00 */
[----:B------:R4:W3:Y:S01]  /*bb00*/  LDG.E.128 R52, desc[UR60][R14.64+0x10] ;  /* 0x0000103c0e347981 */ /* 0x0008e2000c1e1d00 */
[----:B------:R-:W-:-:S05]  /*bb10*/  IADD3 R3, R3, R0, RZ ;  /* 0x0000000003037210 */ /* 0x000fca0007ffe0ff */
[----:B------:R-:W-:-:S05]  /*bb20*/  IMAD R61, R0, 0x3, R3 ;  /* 0x00000003003d7824 */ /* 0x000fca00078e0203 */
[----:B------:R-:W-:Y:S01]  /*bb30*/  ISETP.GE.U32.AND P0, PT, R61, R60, PT ;  /* 0x0000003c3d00720c */ /* 0x000fe20003f06070 */
[----:B--2---:R-:W-:Y:S02]  /*bb40*/  DMUL R20, R38, R62 ;  /* 0x0000003e26147228 */ /* 0x004fe40000000000 */
[----:B----4-:R-:W-:Y:S02]  /*bb50*/  DMUL R14, R28, R66 ;  /* 0x000000421c0e7228 */ /* 0x010fe40000000000 */
[-C--:B-----5:R-:W-:Y:S02]  /*bb60*/  DMUL R24, R58, R68.reuse ;  /* 0x000000443a187228 */ /* 0x0a0fe40000000000 */
[----:B------:R-:W-:Y:S02]  /*bb70*/  DMUL R68, R56, R68 ;  /* 0x0000004438447228 */ /* 0x000fe40000000000 */
[C---:B------:R-:W-:Y:S02]  /*bb80*/  DMUL R12, R30.reuse, R66 ;  /* 0x000000421e0c7228 */ /* 0x040fe40000000000 */
[----:B------:R-:W-:-:S02]  /*bb90*/  DFMA R66, R30, R80, R14 ;  /* 0x000000501e42722b */ /* 0x000fc4000000000e */
[----:B------:R-:W-:Y:S02]  /*bba0*/  DFMA R8, R36, R84, -R20 ;  /* 0x000000542408722b */ /* 0x000fe40000000814 */
[-C--:B------:R-:W-:Y:S02]  /*bbb0*/  DFMA R14, R56, R78.reuse, -R24 ;  /* 0x0000004e380e722b */ /* 0x080fe40000000818 */
[----:B------:R-:W-:Y:S02]  /*bbc0*/  DFMA R68, R58, R78, R68 ;  /* 0x0000004e3a44722b */ /* 0x000fe40000000044 */
[----:B---3--:R-:W-:Y:S02]  /*bbd0*/  DMUL R26, R48, R72 ;  /* 0x00000048301a7228 */ /* 0x008fe40000000000 */
[----:B------:R-:W-:Y:S02]  /*bbe0*/  DMUL R6, R42, R4 ;  /* 0x000000042a067228 */ /* 0x000fe40000000000 */
[----:B------:R-:W-:-:S02]  /*bbf0*/  DMUL R10, R34, R64 ;  /* 0x00000040220a7228 */ /* 0x000fc40000000000 */
[----:B------:R-:W-:Y:S02]  /*bc00*/  DMUL R20, R46, R70 ;  /* 0x000000462e147228 */ /* 0x000fe40000000000 */
[----:B------:R-:W-:Y:S02]  /*bc10*/  DMUL R24, R50, R72 ;  /* 0x0000004832187228 */ /* 0x000fe40000000000 */
[----:B------:R-:W-:Y:S02]  /*bc20*/  DMUL R78, R54, R74 ;  /* 0x0000004a364e7228 */ /* 0x000fe40000000000 */
[----:B------:R-:W-:Y:S02]  /*bc30*/  DFMA R72, R50, R88, R26 ;  /* 0x000000583248722b */ /* 0x000fe4000000001a */
[----:B------:R-:W-:Y:S02]  /*bc40*/  DFMA R6, R40, R86, -R6 ;  /* 0x000000562806722b */ /* 0x000fe40000000806 */
[----:B------:R-:W-:-:S02]  /*bc50*/  DFMA R10, R32, R82, -R10 ;  /* 0x00000052200a722b */ /* 0x000fc4000000080a */
[----:B------:R-:W-:Y:S02]  /*bc60*/  DFMA R12, R28, R80, -R12 ;  /* 0x000000501c0c722b */ /* 0x000fe4000000080c */
[----:B------:R-:W-:Y:S02]  /*bc70*/  DFMA R20, R44, R76, -R20 ;  /* 0x0000004c2c14722b */ /* 0x000fe40000000814 */
[----:B------:R-:W-:Y:S02]  /*bc80*/  DFMA R24, R48, R88, -R24 ;  /* 0x000000583018722b */ /* 0x000fe40000000818 */
[----:B------:R-:W-:Y:S02]  /*bc90*/  DFMA R26, R52, R90, -R78 ;  /* 0x0000005a341a722b */ /* 0x000fe4000000084e */
[----:B------:R-:W-:Y:S02]  /*bca0*/  DMUL R4, R40, R4 ;  /* 0x0000000428047228 */ /* 0x000fe40000000000 */
[----:B------:R-:W-:-:S02]  /*bcb0*/  DMUL R62, R36, R62 ;  /* 0x0000003e243e7228 */ /* 0x000fc40000000000 */
[----:B------:R-:W-:Y:S02]  /*bcc0*/  DMUL R64, R32, R64 ;  /* 0x0000004020407228 */ /* 0x000fe40000000000 */
[----:B------:R-:W-:Y:S02]  /*bcd0*/  DMUL R70, R44, R70 ;  /* 0x000000462c467228 */ /* 0x000fe40000000000 */
[----:B------:R-:W-:Y:S01]  /*bce0*/  DMUL R74, R52, R74 ;  /* 0x0000004a344a7228 */ /* 0x000fe20000000000 */
[----:B------:R-:W-:Y:S01]  /*bcf0*/  IMAD.MOV.U32 R80, RZ, RZ, R12 ;  /* 0x000000ffff507224 */ /* 0x000fe200078e000c */
[----:B------:R-:W-:Y:S01]  /*bd00*/  DFMA R4, R42, R86, R4 ;  /* 0x000000562a04722b */ /* 0x000fe20000000004 */
[----:B------:R-:W-:Y:S01]  /*bd10*/  MOV R81, R13 ;  /* 0x0000000d00517202 */ /* 0x000fe20000000f00 */
[----:B------:R-:W-:Y:S01]  /*bd20*/  DFMA R62, R38, R84, R62 ;  /* 0x00000054263e722b */ /* 0x000fe2000000003e */
        /* <DEDUP_REMOVED lines=19> */
.L_x_2669:
[----:B------:R-:W-:Y:S01]  /*be60*/  IMAD.MOV.U32 R76, RZ, RZ, R14 ;  /* 0x000000ffff4c7224 */ /* 0x000fe200078e000e */
[----:B------:R-:W-:Y:S01]  /*be70*/  MOV R77, R15 ;  /* 0x0000000f004d7202 */ /* 0x000fe20000000f00 */
[----:B------:R-:W-:Y:S01]  /*be80*/  IMAD.MOV.U32 R14, RZ, RZ, R24 ;  /* 0x000000ffff0e7224 */ /* 0x000fe200078e0018 */
[----:B------:R-:W-:-:S07]  /*be90*/  MOV R15, R25 ;  /* 0x00000019000f7202 */ /* 0x000fce0000000f00 */
.L_x_2668:
[----:B------:R-:W-:Y:S05]  /*bea0*/  BSYNC B0 ;  /* 0x0000000000007941 */ /* 0x000fea0003800000 */
.L_x_2667:
        /* <DEDUP_REMOVED lines=19> */
[----:B------:R-:W-:Y:S02]  /*bfe0*/  IMAD.IADD R25, R61, 0x1, R0 ;  /* 0x000000013d197824 */ /* 0x000fe400078e0200 */
        /* <DEDUP_REMOVED lines=8> */
[----:B------:R0:W5:Y:S04]  /*c070*/  @!P0 LDG.E.128 R48, desc[UR60][R18.64] ;  /* 0x0000003c12308981 */ /* 0x000168000c1e1d00 */
[----:B------:R0:W5:Y:S04]  /*c080*/  @!P0 LDG.E.128 R52, desc[UR60][R18.64+0x10] ;  /* 0x0000103c12348981 */ /* 0x000168000c1e1d00 */
[----:B------:R0:W5:Y:S02]  /*c090*/  LDG.E.128 R44, desc[UR60][R24.64+0x10] ;  /* 0x0000103c182c7981 */ /* 0x000164000c1e1d00 */
.L_x_2672:
[----:B------:R-:W-:Y:S05]  /*c0a0*/  BSYNC B0 ;  /* 0x0000000000007941 */ /* 0x000fea0003800000 */
.L_x_2671:
[----:B------:R-:W-:Y:S04]  /*c0b0*/  BSSY B0, `(.L_x_2673) ;  /* 0x0000052000007945 */ /* 0x000fe80003800000 */
[----:B------:R-:W-:Y:S05]  /*c0c0*/  @P1 BRA `(.L_x_2674) ;  /* 0x0000000400401947 */ /* 0x000fea0003800000 */
[----:B------:R-:W-:Y:S01]  /*c0d0*/  IADD3 R3, R3, R0, RZ ;  /* 0x0000000003037210 */ /* 0x000fe20007ffe0ff */
[----:B0----5:R-:W-:Y:S02]  /*c0e0*/  DMUL R18, R4, R42 ;  /* 0x0000002a04127228 */ /* 0x021fe40000000000 */
[----:B------:R-:W-:Y:S01]  /*c0f0*/  DMUL R24, R62, R38 ;  /* 0x000000263e187228 */ /* 0x000fe20000000000 */
        /* <DEDUP_REMOVED lines=22> */
[----:B------:R-:W-:Y:S01]  /*c260*/  MOV R8, R36 ;  /* 0x0000002400087202 */ /* 0x000fe20000000f00 */
[----:B------:R-:W-:Y:S01]  /*c270*/  DFMA R66, R12, R30, R66 ;  /* 0x0000001e0c42722b */ /* 0x000fe20000000042 */
[----:B------:R-:W-:Y:S02]  /*c280*/  IMAD.MOV.U32 R9, RZ, RZ, R37 ;  /* 0x000000ffff097224 */ /* 0x000fe400078e0025 */
[----:B------:R-:W-:Y:S01]  /*c290*/  IMAD.MOV.U32 R7, RZ, RZ, R41 ;  /* 0x000000ffff077224 */ /* 0x000fe200078e0029 */
        /* <DEDUP_REMOVED lines=12> */
[----:B------:R-:W-:Y:S01]  /*c360*/  DMUL R70, R70, R44 ;  /* 0x0000002c46467228 */ /* 0x000fe20000000000 */
[----:B------:R-:W-:Y:S01]  /*c370*/  IMAD.MOV.U32 R10, RZ, RZ, R32 ;  /* 0x000000ffff0a7224 */ /* 0x000fe200078e0020 */
[C---:B------:R-:W-:Y:S01]  /*c380*/  DFMA R56, R76.reuse, R56, -R6 ;  /* 0x000000384c38722b */ /* 0x040fe20000000806 */
[----:B------:R-:W-:Y:S01]  /*c390*/  MOV R11, R33 ;  /* 0x00000021000b7202 */ /* 0x000fe20000000f00 */
[----:B------:R-:W-:-:S02]  /*c3a0*/  DFMA R68, R76, R58, R68 ;  /* 0x0000003a4c44722b */ /* 0x000fc40000000044 */
[C---:B------:R-:W-:Y:S02]  /*c3b0*/  DFMA R44, R20.reuse, R44, -R8 ;  /* 0x0000002c142c722b */ /* 0x040fe40000000808 */
        /* <DEDUP_REMOVED lines=33> */
.L_x_2674:
[----:B------:R-:W-:Y:S05]  /*c5d0*/  BSYNC B0 ;  /* 0x0000000000007941 */ /* 0x000fea0003800000 */
.L_x_2673:
[----:B0-----:R-:W-:Y:S02]  /*c5e0*/  DMUL R24, R62, R12 ;  /* 0x0000000c3e187228 */ /* 0x001fe40000000000 */
        /* <DEDUP_REMOVED lines=15> */
[C---:B------:R-:W-:Y:S02]  /*c6e0*/  DMUL R4, R8.reuse, R74 ;  /* 0x0000004a08047228 */ /* 0x040fe40000000000 */
[----:B------:R-:W-:-:S02]  /*c6f0*/  DMUL R8, R8, R26 ;  /* 0x0000001a08087228 */ /* 0x000fc40000000000 */
[C---:B-----5:R-:W-:Y:S02]  /*c700*/  DMUL R30, R6.reuse, R14 ;  /* 0x0000000e061e7228 */ /* 0x060fe40000000000 */
[----:B------:R-:W-:-:S04]  /*c710*/  DMUL R6, R6, R72 ;  /* 0x0000004806067228 */ /* 0x000fc80000000000 */
[C---:B------:R-:W-:Y:S02]  /*c720*/  DFMA R74, R24.reuse, R74, R8 ;  /* 0x0000004a184a722b */ /* 0x040fe40000000008 */
[----:B------:R-:W-:Y:S02]  /*c730*/  DFMA R24, R24, R26, -R4 ;  /* 0x0000001a1818722b */ /* 0x000fe40000000804 */
[C---:B------:R-:W-:Y:S02]  /*c740*/  DFMA R30, R18.reuse, R72, R30 ;  /* 0x00000048121e722b */ /* 0x040fe4000000001e */
[----:B------:R-:W-:Y:S01]  /*c750*/  DFMA R32, R18, R14, -R6 ;  /* 0x0000000e1220722b */ /* 0x000fe20000000806 */
[----:B------:R-:W-:Y:S10]  /*c760*/  BRA `(.L_x_2633) ;  /* 0x0000001000887947 */ /* 0x000ff40003800000 */
.L_x_2650:
        /* <DEDUP_REMOVED lines=21> */
[----:B------:R-:W0:Y:S01]  /*c8c0*/  LDC.64 R4, c[0x0][0x228] ;  /* 0x00008a00ff047b82 */ /* 0x000e220000000a00 */
[--C-:B-1----:R-:W-:Y:S01]  /*c8d0*/  IMAD.MOV.U32 R26, RZ, RZ, R76.reuse ;  /* 0x000000ffff1a7224 */ /* 0x102fe200078e004c */
        /* <DEDUP_REMOVED lines=13> */
[--C-:B0-----:R-:W-:Y:S01]  /*c9b0*/  IMAD.MOV.U32 R74, RZ, RZ, R4.reuse ;  /* 0x000000ffff4a7224 */ /* 0x101fe200078e0004 */
        /* <DEDUP_REMOVED lines=41> */
.L_x_2678:
[----:B------:R-:W-:Y:S01]  /*cc50*/  SHF.R.U32.HI R7, RZ, 0x1, R3 ;  /* 0x00000001ff077819 */ /* 0x000fe20000011603 */
[----:B------:R-:W-:-:S04]  /*cc60*/  IMAD.IADD R3, R3, 0x1, R0 ;  /* 0x0000000103037824 */ /* 0x000fc800078e0200 */
[----:B------:R-:W-:Y:S01]  /*cc70*/  IMAD.WIDE.U32 R6, R7, 0x20, R18 ;  /* 0x0000002007067825 */ /* 0x000fe200078e0012 */
[----:B------:R-:W-:Y:S02]  /*cc80*/  SHF.R.U32.HI R9, RZ, 0x1, R3 ;  /* 0x00000001ff097819 */ /* 0x000fe40000011603 */
[----:B------:R-:W-:Y:S02]  /*cc90*/  IADD3 R3, R3, R0, RZ ;  /* 0x0000000003037210 */ /* 0x000fe40007ffe0ff */
[----:B------:R-:W2:Y:S02]  /*cca0*/  LDG.E.128 R36, desc[UR60][R6.64+0x10] ;  /* 0x0000103c06247981 */ /* 0x000ea4000c1e1d00 */
[----:B------:R-:W-:Y:S01]  /*ccb0*/  SHF.R.U32.HI R13, RZ, 0x1, R3 ;  /* 0x00000001ff0d7819 */ /* 0x000fe20000011603 */
[----:B------:R-:W-:Y:S01]  /*ccc0*/  IMAD.IADD R3, R3, 0x1, R0 ;  /* 0x0000000103037824 */ /* 0x000fe200078e0200 */
        /* <DEDUP_REMOVED lines=64> */
.L_x_2677:
[----:B------:R-:W-:Y:S01]  /*d0d0*/  IMAD.MOV.U32 R76, RZ, RZ, R14 ;  /* 0x000000ffff4c7224 */ /* 0x000fe200078e000e */
[----:B------:R-:W-:Y:S01]  /*d0e0*/  MOV R77, R15 ;  /* 0x0000000f004d7202 */ /* 0x000fe20000000f00 */
[----:B------:R-:W-:Y:S01]  /*d0f0*/  IMAD.MOV.U32 R14, RZ, RZ, R24 ;  /* 0x000000ffff0e7224 */ /* 0x000fe200078e0018 */
[----:B------:R-:W-:-:S07]  /*d100*/  MOV R15, R25 ;  /* 0x00000019000f7202 */ /* 0x000fce0000000f00 */
.L_x_2676:
[----:B------:R-:W-:Y:S05]  /*d110*/  BSYNC B0 ;  /* 0x0000000000007941 */ /* 0x000fea0003800000 */
.L_x_2675:
[----:B------:R-:W-:Y:S01]  /*d120*/  ISETP.GE.U32.AND P1, PT, R3, R60, PT ;  /* 0x0000003c0300720c */ /* 0x000fe20003f26070 */
[----:B------:R-:W-:-:S12]  /*d130*/  BSSY B0, `(.L_x_2679) ;  /* 0x000001a000007945 */ /* 0x000fd80003800000 */
[----:B------:R-:W-:Y:S05]  /*d140*/  @P1 BRA `(.L_x_2680) ;  /* 0x0000000000601947 */ /* 0x000fea0003800000 */
[----:B------:R-:W-:-:S05]  /*d150*/  SHF.R.U32.HI R25, RZ, 0x1, R3 ;  /* 0x00000001ff197819 */ /* 0x000fca0000011603 */
[----:B------:R-:W-:-:S05]  /*d160*/  IMAD.WIDE.U32 R24, R25, 0x20, R18 ;  /* 0x0000002019187825 */ /* 0x000fca00078e0012 */
[----:B------:R0:W5:Y:S04]  /*d170*/  LDG.E.128 R40, desc[UR60][R24.64] ;  /* 0x0000003c18287981 */ /* 0x000168000c1e1d00 */
[----:B------:R0:W5:Y:S01]  /*d180*/  LDG.E.128 R36, desc[UR60][R24.64+0x10] ;  /* 0x0000103c18247981 */ /* 0x000162000c1e1d00 */
[----:B------:R-:W-:-:S05]  /*d190*/  IMAD.IADD R61, R3, 0x1, R0 ;  /* 0x00000001033d7824 */ /* 0x000fca00078e0200 */
        /* <DEDUP_REMOVED lines=9> */
[----:B------:R-:W-:Y:S01]  /*d230*/  IMAD.IADD R45, R61, 0x1, R0 ;  /* 0x000000013d2d7824 */ /* 0x000fe200078e0200 */
[----:B------:R-:W-:-:S04]  /*d240*/  SHF.R.U32.HI R25, RZ, 0x1, R61 ;  /* 0x00000001ff197819 */ /* 0x000fc8000001163d */
[----:B------:R-:W-:Y:S01]  /*d250*/  ISETP.GE.U32.AND P0, PT, R45, R60, PT ;  /* 0x0000003c2d00720c */ /* 0x000fe20003f06070 */
[----:B------:R-:W-:-:S05]  /*d260*/  IMAD.WIDE.U32 R24, R25, 0x20, R18 ;  /* 0x0000002019187825 */ /* 0x000fca00078e0012 */
[----:B------:R0:W5:Y:S07]  /*d270*/  LDG.E.128 R56, desc[UR60][R24.64] ;  /* 0x0000003c18387981 */ /* 0x00016e000c1e1d00 */
[----:B------:R-:W-:-:S05]  /*d280*/  @!P0 SHF.R.U32.HI R45, RZ, 0x1, R45 ;  /* 0x00000001ff2d8819 */ /* 0x000fca000001162d */
[----:B------:R-:W-:Y:S02]  /*d290*/  @!P0 IMAD.WIDE.U32 R18, R45, 0x20, R18 ;  /* 0x000000202d128825 */ /* 0x000fe400078e0012 */
[----:B------:R0:W5:Y:S04]  /*d2a0*/  LDG.E.128 R44, desc[UR60][R24.64+0x10] ;  /* 0x0000103c182c7981 */ /* 0x000168000c1e1d00 */
[----:B------:R0:W5:Y:S04]  /*d2b0*/  @!P0 LDG.E.128 R48, desc[UR60][R18.64] ;  /* 0x0000003c12308981 */ /* 0x000168000c1e1d00 */
[----:B------:R0:W5:Y:S02]  /*d2c0*/  @!P0 LDG.E.128 R52, desc[UR60][R18.64+0x10] ;  /* 0x0000103c12348981 */ /* 0x000164000c1e1d00 */
.L_x_2680:
[----:B------:R-:W-:Y:S05]  /*d2d0*/  BSYNC B0 ;  /* 0x0000000000007941 */ /* 0x000fea0003800000 */
.L_x_2679:
        /* <DEDUP_REMOVED lines=82> */
.L_x_2682:
[----:B------:R-:W-:Y:S05]  /*d800*/  BSYNC B0 ;  /* 0x0000000000007941 */ /* 0x000fea0003800000 */
.L_x_2681:
        /* <DEDUP_REMOVED lines=23> */
[----:B------:R-:W-:-:S11]  /*d980*/  DFMA R32, R18, R14, -R6 ;  /* 0x0000000e1220722b */ /* 0x000fd60000000806 */
.L_x_2633:
[----:B------:R-:W-:Y:S05]  /*d990*/  BSYNC B6 ;  /* 0x0000000000067941 */ /* 0x000fea0003800000 */
.L_x_2632:
[----:B------:R-:W-:Y:S02]  /*d9a0*/  ULDC UR4, c[0x0][0x24c] ;  /* 0x0000930000047ab9 */ /* 0x000fe40000000800 */
[----:B------:R-:W-:-:S13]  /*d9b0*/  ISETP.NE.AND P0, PT, RZ, UR4, PT ;  /* 0x00000004ff007c0c */ /* 0x000fda000bf05270 */
[----:B------:R-:W-:Y:S05]  /*d9c0*/  @!P0 BRA `(.L_x_2683) ;  /* 0x0000000000bc8947 */ /* 0x000fea0003800000 */
[----:B------:R-:W2:Y:S01]  /*d9d0*/  S2R R4, SR_CgaCtaId ;  /* 0x0000000000047919 */ /* 0x000ea20000008800 */
[----:B------:R-:W3:Y:S01]  /*d9e0*/  LDC R14, c[0x0][RZ] ;  /* 0x00000000ff0e7b82 */ /* 0x000ee20000000800 */
[----:B------:R-:W-:Y:S01]  /*d9f0*/  MOV R0, 0x400 ;  /* 0x0000040000007802 */ /* 0x000fe20000000f00 */
[----:B------:R-:W-:Y:S01]  /*da00*/  IMAD.MOV.U32 R35, RZ, RZ, R31 ;  /* 0x000000ffff237224 */ /* 0x000fe200078e001f */
[----:B------:R-:W-:Y:S01]  /*da10*/  MOV R34, R30 ;  /* 0x0000001e00227202 */ /* 0x000fe20000000f00 */
[----:B------:R-:W-:Y:S01]  /*da20*/  IMAD.MOV.U32 R26, RZ, RZ, R74 ;  /* 0x000000ffff1a7224 */ /* 0x000fe200078e004a */
[----:B------:R-:W-:Y:S01]  /*da30*/  MOV R27, R75 ;  /* 0x0000004b001b7202 */ /* 0x000fe20000000f00 */
[----:B------:R-:W-:Y:S02]  /*da40*/  VIADD R3, R0, 0x10 ;  /* 0x0000001000037836 */ /* 0x000fe40000000000 */
[----:B------:R-:W4:Y:S01]  /*da50*/  LDC R15, c[0x0][0x4] ;  /* 0x00000100ff0f7b82 */ /* 0x000f220000000800 */
[----:B---3--:R-:W-:-:S02]  /*da60*/  IMAD R0, R2, R14, R17 ;  /* 0x0000000e02007224 */ /* 0x008fc400078e0211 */
[----:B--2---:R-:W-:-:S04]  /*da70*/  LEA R3, R4, R3, 0x18 ;  /* 0x0000000304037211 */ /* 0x004fc800078ec0ff */
[----:B------:R-:W-:Y:S02]  /*da80*/  LEA R13, R0, R3, 0x5 ;  /* 0x00000003000d7211 */ /* 0x000fe400078e28ff */
[----:B----4-:R-:W-:-:S03]  /*da90*/  SHF.R.U32.HI R0, RZ, 0x1, R15 ;  /* 0x00000001ff007819 */ /* 0x010fc6000001160f */
[----:B------:R2:W-:Y:S01]  /*daa0*/  STS.128 [R13], R32 ;  /* 0x000000200d007388 */ /* 0x0005e20000000c00 */
[----:B------:R-:W-:-:S03]  /*dab0*/  ISETP.NE.AND P0, PT, R0, RZ, PT ;  /* 0x000000ff0000720c */ /* 0x000fc60003f05270 */
[----:B------:R2:W-:Y:S10]  /*dac0*/  STS.128 [R13+0x10], R24 ;  /* 0x000010180d007388 */ /* 0x0005f40000000c00 */
[----:B------:R-:W-:Y:S05]  /*dad0*/  @!P0 BRA `(.L_x_2683) ;  /* 0x0000000000788947 */ /* 0x000fea0003800000 */
.L_x_2686:
        /* <DEDUP_REMOVED lines=13> */
[C---:B---3--:R-:W-:Y:S02]  /*dbb0*/  DMUL R28, R30.reuse, R6 ;  /* 0x000000061e1c7228 */ /* 0x048fe40000000000 */
[----:B------:R-:W-:Y:S02]  /*dbc0*/  DMUL R30, R30, R4 ;  /* 0x000000041e1e7228 */ /* 0x000fe40000000000 */
[C---:B----4-:R-:W-:Y:S02]  /*dbd0*/  DMUL R72, R74.reuse, R10 ;  /* 0x0000000a4a487228 */ /* 0x050fe40000000000 */
[----:B------:R-:W-:-:S02]  /*dbe0*/  DMUL R74, R74, R8 ;  /* 0x000000084a4a7228 */ /* 0x000fc40000000000 */
[C---:B------:R-:W-:Y:S02]  /*dbf0*/  DFMA R28, R32.reuse, R4, -R28 ;  /* 0x00000004201c722b */ /* 0x040fe4000000081c */
[----:B------:R-:W-:Y:S02]  /*dc00*/  DFMA R30, R32, R6, R30 ;  /* 0x00000006201e722b */ /* 0x000fe4000000001e */
[C---:B------:R-:W-:Y:S02]  /*dc10*/  DFMA R72, R24.reuse, R8, -R72 ;  /* 0x000000081848722b */ /* 0x040fe40000000848 */
[----:B------:R-:W-:-:S03]  /*dc20*/  DFMA R74, R24, R10, R74 ;  /* 0x0000000a184a722b */ /* 0x000fc6000000004a */
[----:B------:R3:W-:Y:S01]  /*dc30*/  STS.128 [R13], R28 ;  /* 0x0000001c0d007388 */ /* 0x0007e20000000c00 */
[----:B--2---:R-:W-:Y:S01]  /*dc40*/  IMAD.MOV.U32 R32, RZ, RZ, R28 ;  /* 0x000000ffff207224 */ /* 0x004fe200078e001c */
[----:B------:R-:W-:Y:S02]  /*dc50*/  MOV R33, R29 ;  /* 0x0000001d00217202 */ /* 0x000fe40000000f00 */
[----:B------:R3:W-:Y:S01]  /*dc60*/  STS.128 [R13+0x10], R72 ;  /* 0x000010480d007388 */ /* 0x0007e20000000c00 */
[----:B------:R-:W-:Y:S01]  /*dc70*/  IMAD.MOV.U32 R24, RZ, RZ, R72 ;  /* 0x000000ffff187224 */ /* 0x000fe200078e0048 */
[----:B------:R-:W-:-:S07]  /*dc80*/  MOV R25, R73 ;  /* 0x0000004900197202 */ /* 0x000fce0000000f00 */
.L_x_2685:
[----:B------:R-:W-:Y:S05]  /*dc90*/  BSYNC B0 ;  /* 0x0000000000007941 */ /* 0x000fea0003800000 */
.L_x_2684:
[----:B------:R-:W-:Y:S01]  /*dca0*/  IMAD.MOV.U32 R0, RZ, RZ, R12 ;  /* 0x000000ffff007224 */ /* 0x000fe200078e000c */
[----:B------:R-:W-:Y:S06]  /*dcb0*/  @P1 BRA `(.L_x_2686) ;  /* 0xfffffffc00881947 */ /* 0x000fec000383ffff */
.L_x_2683:
[----:B------:R-:W-:Y:S02]  /*dcc0*/  ULDC UR4, c[0x0][0x248] ;  /* 0x0000920000047ab9 */ /* 0x000fe40000000800 */
[----:B------:R-:W-:-:S13]  /*dcd0*/  ISETP.NE.AND P0, PT, RZ, UR4, PT ;  /* 0x00000004ff007c0c */ /* 0x000fda000bf05270 */
[----:B------:R-:W-:Y:S05]  /*dce0*/  @!P0 BRA `(.L_x_2687) ;  /* 0x00000004004c8947 */ /* 0x000fea0003800000 */
[----:B--2---:R-:W2:Y:S02]  /*dcf0*/  LDC R35, c[0x0][RZ] ;  /* 0x00000000ff237b82 */ /* 0x004ea40000000800 */
[----:B--2---:R-:W-:Y:S02]  /*dd00*/  ISETP.GT.AND P0, PT, R35, 0x20, PT ;  /* 0x000000202300780c */ /* 0x004fe40003f04270 */
[----:B------:R-:W-:-:S11]  /*dd10*/  MOV R0, R35 ;  /* 0x0000002300007202 */ /* 0x000fd60000000f00 */
[----:B------:R-:W-:Y:S05]  /*dd20*/  @!P0 BRA `(.L_x_2688) ;  /* 0x0000000000bc8947 */ /* 0x000fea0003800000 */
[----:B------:R-:W2:Y:S01]  /*dd30*/  S2UR UR5, SR_CgaCtaId ;  /* 0x00000000000579c3 */ /* 0x000ea20000008800 */
[----:B------:R-:W-:Y:S01]  /*dd40*/  UMOV UR4, 0x400 ;  /* 0x0000040000047882 */ /* 0x000fe20000000000 */
[----:B------:R-:W-:Y:S01]  /*dd50*/  IMAD R0, R2, R35, R17 ;  /* 0x0000002302007224 */ /* 0x000fe200078e0211 */
[----:B------:R-:W-:Y:S01]  /*dd60*/  UIADD3 UR4, UR4, 0x10, URZ ;  /* 0x0000001004047890 */ /* 0x000fe2000fffe03f */
[----:B---3--:R-:W-:Y:S01]  /*dd70*/  IMAD.MOV.U32 R28, RZ, RZ, R32 ;  /* 0x000000ffff1c7224 */ /* 0x008fe200078e0020 */
[----:B------:R-:W-:Y:S01]  /*dd80*/  MOV R29, R33 ;  /* 0x00000021001d7202 */ /* 0x000fe20000000f00 */
[----:B------:R-:W-:Y:S01]  /*dd90*/  IMAD.MOV.U32 R26, RZ, RZ, R74 ;  /* 0x000000ffff1a7224 */ /* 0x000fe200078e004a */
        /* <DEDUP_REMOVED lines=10> */
[----:B------:R-:W-:-:S07]  /*de40*/  MOV R0, R4 ;  /* 0x0000000400007202 */ /* 0x000fce0000000f00 */
.L_x_2691:
[----:B------:R-:W-:Y:S01]  /*de50*/  IMAD.IADD R4, R17, 0x1, R0 ;  /* 0x0000000111047824 */ /* 0x000fe200078e0200 */
        /* <DEDUP_REMOVED lines=9> */
[C---:B---3--:R-:W-:Y:S02]  /*def0*/  DMUL R14, R30.reuse, R4 ;  /* 0x000000041e0e7228 */ /* 0x048fe40000000000 */
[----:B------:R-:W-:Y:S02]  /*df00*/  DMUL R12, R30, R6 ;  /* 0x000000061e0c7228 */ /* 0x000fe40000000000 */
[C---:B----4-:R-:W-:Y:S02]  /*df10*/  DMUL R20, R74.reuse, R8 ;  /* 0x000000084a147228 */ /* 0x050fe40000000000 */
[----:B-1----:R-:W-:-:S02]  /*df20*/  DMUL R18, R74, R10 ;  /* 0x0000000a4a127228 */ /* 0x002fc40000000000 */
[C---:B--2---:R-:W-:Y:S02]  /*df30*/  DFMA R30, R32.reuse, R6, R14 ;  /* 0x00000006201e722b */ /* 0x044fe4000000000e */
[----:B------:R-:W-:Y:S02]  /*df40*/  DFMA R28, R32, R4, -R12 ;  /* 0x00000004201c722b */ /* 0x000fe4000000080c */
[C---:B------:R-:W-:Y:S02]  /*df50*/  DFMA R74, R24.reuse, R10, R20 ;  /* 0x0000000a184a722b */ /* 0x040fe40000000014 */
[----:B------:R-:W-:-:S03]  /*df60*/  DFMA R72, R24, R8, -R18 ;  /* 0x000000081848722b */ /* 0x000fc60000000812 */
[----:B------:R3:W-:Y:S03]  /*df70*/  STS.128 [R3], R28 ;  /* 0x0000001c03007388 */ /* 0x0007e60000000c00 */
[----:B------:R-:W-:Y:S01]  /*df80*/  IMAD.MOV.U32 R32, RZ, RZ, R28 ;  /* 0x000000ffff207224 */ /* 0x000fe200078e001c */
[----:B------:R3:W-:Y:S01]  /*df90*/  STS.128 [R3+0x10], R72 ;  /* 0x0000104803007388 */ /* 0x0007e20000000c00 */
[----:B------:R-:W-:Y:S02]  /*dfa0*/  MOV R33, R29 ;  /* 0x0000001d00217202 */ /* 0x000fe40000000f00 */
[----:B------:R-:W-:Y:S01]  /*dfb0*/  IMAD.MOV.U32 R24, RZ, RZ, R72 ;  /* 0x000000ffff187224 */ /* 0x000fe200078e0048 */
[----:B------:R-:W-:-:S07]  /*dfc0*/  MOV R25, R73 ;  /* 0x0000004900197202 */ /* 0x000fce0000000f00 */
.L_x_2690:
[----:B------:R-:W-:Y:S05]  /*dfd0*/  BSYNC B0 ;  /* 0x0000000000007941 */ /* 0x000fea0003800000 */
.L_x_2689:
[----:B------:R-:W-:-:S04]  /*dfe0*/  SHF.R.S32.HI R0, RZ, 0x1, R0 ;  /* 0x00000001ff007819 */ /* 0x000fc80000011400 */
[----:B------:R-:W-:-:S13]  /*dff0*/  ISETP.GE.AND P0, PT, R0, 0x20, PT ;  /* 0x000000200000780c */ /* 0x000fda0003f06270 */
[----:B------:R-:W-:Y:S05]  /*e000*/  @P0 BRA `(.L_x_2691) ;  /* 0xfffffffc00900947 */ /* 0x000fea000383ffff */
[----:B------:R-:W-:-:S07]  /*e010*/  IMAD.MOV.U32 R0, RZ, RZ, 0x20 ;  /* 0x00000020ff007424 */ /* 0x000fce00078e00ff */
.L_x_2688:
[----:B------:R-:W-:Y:S01]  /*e020*/  ISETP.GE.AND P0, PT, R0, 0x2, PT ;  /* 0x000000020000780c */ /* 0x000fe20003f06270 */
[----:B------:R-:W-:Y:S05]  /*e030*/  WARPSYNC.ALL ;  /* 0x0000000000007948 */ /* 0x000fea0003800000 */
[----:B------:R-:W-:Y:S07]  /*e040*/  BAR.SYNC.DEFER_BLOCKING 0x0 ;  /* 0x0000000000007b1d */ /* 0x000fee0000010000 */
[----:B------:R-:W-:Y:S05]  /*e050*/  @!P0 BRA `(.L_x_2687) ;  /* 0x0000000000708947 */ /* 0x000fea0003800000 */
[----:B--23--:R-:W-:-:S11]  /*e060*/  HFMA2.MMA R3, -RZ, RZ, 0, 5.9604644775390625e-08 ;  /* 0x00000001ff037435 */ /* 0x00cfd600000001ff */
.L_x_2692:
[----:B------:R-:W-:Y:S04]  /*e070*/  SHFL.DOWN PT, R7, R31, R3, 0x1f ;  /* 0x08001f031f077589 */ /* 0x000fe800000e0000 */
[----:B------:R-:W2:Y:S04]  /*e080*/  SHFL.DOWN PT, R6, R30, R3, 0x1f ;  /* 0x08001f031e067589 */ /* 0x000ea800000e0000 */
[----:B------:R-:W-:Y:S04]  /*e090*/  SHFL.DOWN PT, R15, R75, R3, 0x1f ;  /* 0x08001f034b0f7589 */ /* 0x000fe800000e0000 */
[----:B------:R-:W1:Y:S04]  /*e0a0*/  SHFL.DOWN PT, R14, R74, R3, 0x1f ;  /* 0x08001f034a0e7589 */ /* 0x000e6800000e0000 */
[----:B------:R-:W-:Y:S04]  /*e0b0*/  SHFL.DOWN PT, R5, R33, R3, 0x1f ;  /* 0x08001f0321057589 */ /* 0x000fe800000e0000 */
[----:B------:R-:W3:Y:S04]  /*e0c0*/  SHFL.DOWN PT, R4, R32, R3, 0x1f ;  /* 0x08001f0320047589 */ /* 0x000ee800000e0000 */
[----:B------:R-:W-:Y:S04]  /*e0d0*/  SHFL.DOWN PT, R13, R25, R3, 0x1f ;  /* 0x08001f03190d7589 */ /* 0x000fe800000e0000 */
[----:B------:R4:W5:Y:S01]  /*e0e0*/  SHFL.DOWN PT, R12, R24, R3, 0x1f ;  /* 0x08001f03180c7589 */ /* 0x00096200000e0000 */
[----:B--2---:R-:W-:-:S02]  /*e0f0*/  DMUL R8, R6, R30 ;  /* 0x0000001e06087228 */ /* 0x004fc40000000000 */
[----:B-1----:R-:W-:Y:S01]  /*e100*/  DMUL R18, R14, R74 ;  /* 0x0000004a0e127228 */ /* 0x002fe20000000000 */
[----:B----4-:R-:W-:-:S05]  /*e110*/  IMAD.SHL.U32 R3, R3, 0x2, RZ ;  /* 0x0000000203037824 */ /* 0x010fca00078e00ff */
[----:B------:R-:W-:Y:S01]  /*e120*/  ISETP.GE.AND P0, PT, R3, R0, PT ;  /* 0x000000000300720c */ /* 0x000fe20003f06270 */
[C---:B---3--:R-:W-:Y:S02]  /*e130*/  DMUL R10, R4.reuse, R30 ;  /* 0x0000001e040a7228 */ /* 0x048fe40000000000 */
[----:B------:R-:W-:Y:S02]  /*e140*/  DFMA R8, R4, R32, -R8 ;  /* 0x000000200408722b */ /* 0x000fe40000000808 */
[C---:B-----5:R-:W-:Y:S02]  /*e150*/  DFMA R18, R12.reuse, R24, -R18 ;  /* 0x000000180c12722b */ /* 0x060fe40000000812 */
[----:B------:R-:W-:Y:S02]  /*e160*/  DMUL R4, R12, R74 ;  /* 0x0000004a0c047228 */ /* 0x000fe40000000000 */
[----:B------:R-:W-:-:S04]  /*e170*/  DFMA R30, R6, R32, R10 ;  /* 0x00000020061e722b */ /* 0x000fc8000000000a */
[----:B------:R-:W-:Y:S01]  /*e180*/  MOV R32, R8 ;  /* 0x0000000800207202 */ /* 0x000fe20000000f00 */
[----:B------:R-:W-:Y:S01]  /*e190*/  IMAD.MOV.U32 R33, RZ, RZ, R9 ;  /* 0x000000ffff217224 */ /* 0x000fe200078e0009 */
[----:B------:R-:W-:Y:S01]  /*e1a0*/  DFMA R74, R14, R24, R4 ;  /* 0x000000180e4a722b */ /* 0x000fe20000000004 */
[----:B------:R-:W-:Y:S01]  /*e1b0*/  MOV R24, R18 ;  /* 0x0000001200187202 */ /* 0x000fe20000000f00 */
[----:B------:R-:W-:Y:S01]  /*e1c0*/  IMAD.MOV.U32 R25, RZ, RZ, R19 ;  /* 0x000000ffff197224 */ /* 0x000fe200078e0013 */
[----:B------:R-:W-:Y:S08]  /*e1d0*/  @!P0 BRA `(.L_x_2692) ;  /* 0xfffffffc00a48947 */ /* 0x000ff0000383ffff */
[----:B------:R-:W-:Y:S01]  /*e1e0*/  MOV R32, R8 ;  /* 0x0000000800207202 */ /* 0x000fe20000000f00 */
[----:B------:R-:W-:Y:S01]  /*e1f0*/  IMAD.MOV.U32 R33, RZ, RZ, R9 ;  /* 0x000000ffff217224 */ /* 0x000fe200078e0009 */
[----:B------:R-:W-:Y:S01]  /*e200*/  MOV R24, R18 ;  /* 0x0000001200187202 */ /* 0x000fe20000000f00 */
[----:B------:R-:W-:-:S07]  /*e210*/  IMAD.MOV.U32 R25, RZ, RZ, R19 ;  /* 0x000000ffff197224 */ /* 0x000fce00078e0013 */
.L_x_2687:
[----:B------:R-:W4:Y:S01]  /*e220*/  LDC R10, c[0x0][0x404] ;  /* 0x00010100ff0a7b82 */ /* 0x000f220000000800 */
[----:B------:R-:W-:Y:S01]  /*e230*/  MOV R16, RZ ;  /* 0x000000ff00107202 */ /* 0x000fe20000000f00 */
[----:B-1----:R-:W-:Y:S01]  /*e240*/  IMAD.MOV.U32 R18, RZ, RZ, RZ ;  /* 0x000000ffff127224 */ /* 0x002fe200078e00ff */
[----:B----4-:R-:W-:-:S13]  /*e250*/  ISETP.NE.AND P1, PT, R10, RZ, PT ;  /* 0x000000ff0a00720c */ /* 0x010fda0003f25270 */
        /* <DEDUP_REMOVED lines=9> */
[----:B--23--:R-:W-:-:S05]  /*e2f0*/  IADD3 R3, -R5, RZ, RZ ;  /* 0x000000ff05037210 */ /* 0x00cfca0007ffe1ff */
        /* <DEDUP_REMOVED lines=265> */
.L_x_2693:
[----:B------:R-:W-:Y:S02]  /*f390*/  ULDC.64 UR4, c[0x0][0x608] ;  /* 0x0001820000047ab9 */ /* 0x000fe40000000a00 */
[----:B------:R-:W-:-:S05]  /*f3a0*/  IADD3 R6, P0, R18, UR4, RZ ;  /* 0x0000000412067c10 */ /* 0x000fca000ff1e0ff */
[----:B------:R-:W-:Y:S01]  /*f3b0*/  IMAD.X R7, RZ, RZ, UR5, P0 ;  /* 0x00000005ff077e24 */ /* 0x000fe200080e06ff */
[----:B------:R-:W-:Y:S07]  /*f3c0*/  @!P1 BRA `(.L_x_2694) ;  /* 0x0000001000489947 */ /* 0x000fee0003800000 */
        /* <DEDUP_REMOVED lines=18> */
[----:B--23--:R-:W-:-:S05]  /*f4f0*/  IADD3 R3, -R5, RZ, RZ ;  /* 0x000000ff05037210 */ /* 0x00cfca0007ffe1ff */
        /* <DEDUP_REMOVED lines=255> */
.L_x_2694:
[----:B------:R-:W-:Y:S01]  /*104f0*/  ULDC.64 UR6, c[0x0][0x618] ;  /* 0x0001860000067ab9 */ /* 0x000fe20000000a00 */
[----:B------:R-:W-:Y:S02]  /*10500*/  CS2R R4, SRZ ;  /* 0x0000000000047805 */ /* 0x000fe4000001ff00 */
[----:B------:R-:W-:Y:S02]  /*10510*/  ISETP.NE.U32.AND P0, PT, RZ, UR6, PT ;  /* 0x00000006ff007c0c */ /* 0x000fe4000bf05070 */
[----:B------:R-:W-:Y:S02]  /*10520*/  IADD3 R20, P2, R16, UR4, RZ ;  /* 0x0000000410147c10 */ /* 0x000fe4000ff5e0ff */
[----:B------:R-:W-:Y:S02]  /*10530*/  ISETP.NE.AND.EX P0, PT, RZ, UR7, PT, P0 ;  /* 0x00000007ff007c0c */ /* 0x000fe4000bf05300 */
[----:B------:R-:W-:Y:S02]  /*10540*/  IADD3.X R21, RZ, UR5, RZ, P2, !PT ;  /* 0x00000005ff157c10 */ /* 0x000fe400097fe4ff */
[----:B--23--:R-:W-:-:S09]  /*10550*/  MOV R3, RZ ;  /* 0x000000ff00037202 */ /* 0x00cfd20000000f00 */
        /* <DEDUP_REMOVED lines=8> */
[----:B------:R-:W-:Y:S01]  /*105e0*/  HFMA2.MMA R18, -RZ, RZ, 0, 0 ;  /* 0x00000000ff127435 */ /* 0x000fe200000001ff */
[----:B------:R-:W-:Y:S01]  /*105f0*/  IMAD R7, R17, UR6, RZ ;  /* 0x0000000611077c24 */ /* 0x000fe2000f8e02ff */
[----:B------:R-:W-:Y:S01]  /*10600*/  ULDC UR6, c[0x0][0x258] ;  /* 0x0000960000067ab9 */ /* 0x000fe20000000800 */
[----:B------:R-:W-:Y:S02]  /*10610*/  MOV R16, RZ ;  /* 0x000000ff00107202 */ /* 0x000fe40000000f00 */
[----:B------:R-:W-:Y:S01]  /*10620*/  IMAD R7, R2, UR6, R7 ;  /* 0x0000000602077c24 */ /* 0x000fe2000f8e0207 */
[----:B------:R-:W-:-:S03]  /*10630*/  ULDC UR6, c[0x0][0x240] ;  /* 0x0000900000067ab9 */ /* 0x000fc60000000800 */
[----:B-1----:R-:W-:-:S04]  /*10640*/  IMAD R7, R0, UR6, R7 ;  /* 0x0000000600077c24 */ /* 0x002fc8000f8e0207 */
        /* <DEDUP_REMOVED lines=275> */
.L_x_2696:
        /* <DEDUP_REMOVED lines=10> */
[----:B------:R-:W-:-:S04]  /*11820*/  ULDC UR6, c[0x0][0x534] ;  /* 0x00014d0000067ab9 */ /* 0x000fc80000000800 */
[----:B------:R-:W-:-:S04]  /*11830*/  IMAD.MOV R11, RZ, RZ, -R15 ;  /* 0x000000ffff0b7224 */ /* 0x000fc800078e0a0f */
        /* <DEDUP_REMOVED lines=265> */
.L_x_2697:
        /* <DEDUP_REMOVED lines=16> */
.L_x_2699:
[----:B------:R-:W-:Y:S05]  /*129d0*/  BSYNC B0 ;  /* 0x0000000000007941 */ /* 0x000fea0003800000 */
.L_x_2698:
[----:B------:R-:W-:Y:S01]  /*129e0*/  PRMT R10, R10, 0x9910, RZ ;  /* 0x000099100a0a7816 */ /* 0x000fe200000000ff */
[----:B------:R-:W-:Y:S01]  /*129f0*/  BSSY B0, `(.L_x_2700) ;  /* 0x0000012000007945 */ /* 0x000fe20003800000 */
[----:B------:R-:W-:Y:S02]  /*12a00*/  LOP3.LUT P0, RZ, R17, R2, RZ, 0xfc, !PT ;  /* 0x0000000211ff7212 */ /* 0x000fe4000780fcff */
[----:B------:R-:W-:-:S13]  /*12a10*/  ISETP.NE.AND P1, PT, R10, RZ, PT ;  /* 0x000000ff0a00720c */ /* 0x000fda0003f25270 */
[----:B------:R-:W-:Y:S05]  /*12a20*/  @!P1 BRA `(.L_x_2701) ;  /* 0x0000000000389947 */ /* 0x000fea0003800000 */
[----:B------:R-:W1:Y:S01]  /*12a30*/  S2UR UR4, SR_CTAID.Y ;  /* 0x00000000000479c3 */ /* 0x000e620000002600 */
[----:B------:R-:W-:Y:S01]  /*12a40*/  ISETP.NE.AND P2, PT, R19, RZ, PT ;  /* 0x000000ff1300720c */ /* 0x000fe20003f45270 */
[----:B------:R-:W-:Y:S01]  /*12a50*/  IMAD.MOV.U32 R28, RZ, RZ, R32 ;  /* 0x000000ffff1c7224 */ /* 0x000fe200078e0020 */
[----:B------:R-:W-:Y:S01]  /*12a60*/  MOV R29, R33 ;  /* 0x00000021001d7202 */ /* 0x000fe20000000f00 */
[----:B------:R-:W-:Y:S01]  /*12a70*/  IMAD.MOV.U32 R27, RZ, RZ, R75 ;  /* 0x000000ffff1b7224 */ /* 0x000fe200078e004b */
[----:B------:R-:W-:-:S03]  /*12a80*/  MOV R26, R74 ;  /* 0x0000004a001a7202 */ /* 0x000fc60000000f00 */
[----:B------:R-:W1:Y:S08]  /*12a90*/  LDC R13, c[0x0][0x10] ;  /* 0x00000400ff0d7b82 */ /* 0x000e700000000800 */
[----:B------:R-:W2:Y:S01]  /*12aa0*/  LDC.64 R10, c[0x0][0x620] ;  /* 0x00018800ff0a7b82 */ /* 0x000ea20000000a00 */
[----:B-1----:R-:W-:Y:S01]  /*12ab0*/  IMAD R12, R0, R13, UR4 ;  /* 0x00000004000c7e24 */ /* 0x002fe2000f8e020d */
[----:B------:R-:W-:-:S03]  /*12ac0*/  ULDC UR4, c[0x0][0x0] ;  /* 0x0000000000047ab9 */ /* 0x000fc60000000800 */
[----:B------:R-:W-:-:S04]  /*12ad0*/  @!P2 IMAD R12, R12, UR4, R17 ;  /* 0x000000040c0cac24 */ /* 0x000fc8000f8e0211 */
[----:B--2---:R-:W-:-:S05]  /*12ae0*/  IMAD.WIDE.U32 R10, R12, 0x20, R10 ;  /* 0x000000200c0a7825 */ /* 0x004fca00078e000a */
[----:B------:R1:W-:Y:S04]  /*12af0*/  STG.E.128 desc[UR60][R10.64], R28 ;  /* 0x0000001c0a007986 */ /* 0x0003e8000c101d3c */
[----:B------:R1:W-:Y:S02]  /*12b00*/  STG.E.128 desc[UR60][R10.64+0x10], R24 ;  /* 0x000010180a007986 */ /* 0x0003e4000c101d3c */
.L_x_2701:
[----:B------:R-:W-:Y:S05]  /*12b10*/  BSYNC B0 ;  /* 0x0000000000007941 */ /* 0x000fea0003800000 */
.L_x_2700:
        /* <DEDUP_REMOVED lines=35> */
.L_x_2703:
[----:B------:R-:W-:Y:S05]  /*12d50*/  BSYNC B0 ;  /* 0x0000000000007941 */ /* 0x000fea0003800000 */
.L_x_2702:
[----:B------:R-:W3:Y:S08]  /*12d60*/  S2UR UR5, SR_CgaCtaId ;  /* 0x00000000000579c3 */ /* 0x000ef00000008800 */
[----:B------:R-:W-:Y:S06]  /*12d70*/  BAR.SYNC.DEFER_BLOCKING 0x0 ;  /* 0x0000000000007b1d */ /* 0x000fec0000010000 */
[----:B------:R-:W-:-:S02]  /*12d80*/  UMOV UR4, 0x400 ;  /* 0x0000040000047882 */ /* 0x000fc40000000000 */
[----:B---3--:R-:W-:-:S09]  /*12d90*/  ULEA UR6, UR5, UR4, 0x18 ;  /* 0x0000000405067291 */ /* 0x008fd2000f8ec03f */
[----:B-12---:R-:W1:Y:S02]  /*12da0*/  LDS.U8 R10, [UR6] ;  /* 0x00000006ff0a7984 */ /* 0x006e640008000000 */
        /* <DEDUP_REMOVED lines=13> */
[----:B------:R-:W-:Y:S01]  /*12e80*/  ULDC.64 UR12, c[0x0][0x228] ;  /* 0x00008a00000c7ab9 */ /* 0x000fe20000000a00 */
[----:B------:R-:W-:Y:S01]  /*12e90*/  MOV R28, UR10 ;  /* 0x0000000a001c7c02 */ /* 0x000fe20008000f00 */
[----:B------:R-:W-:Y:S01]  /*12ea0*/  IMAD.U32 R29, RZ, RZ, UR11 ;  /* 0x0000000bff1d7e24 */ /* 0x000fe2000f8e00ff */
[----:B------:R-:W-:Y:S01]  /*12eb0*/  MOV R34, UR12 ;  /* 0x0000000c00227c02 */ /* 0x000fe20008000f00 */
[----:B------:R-:W-:Y:S01]  /*12ec0*/  BSSY B0, `(.L_x_2704) ;  /* 0x000005b000007945 */ /* 0x000fe20003800000 */
[----:B------:R-:W-:-:S03]  /*12ed0*/  MOV R35, UR13 ;  /* 0x0000000d00237c02 */ /* 0x000fc60008000f00 */
[----:B------:R-:W-:Y:S05]  /*12ee0*/  @!P0 BRA `(.L_x_2705) ;  /* 0x0000000000b48947 */ /* 0x000fea0003800000 */
[----:B------:R-:W-:Y:S01]  /*12ef0*/  ULDC UR6, c[0x0][0x0] ;  /* 0x0000000000067ab9 */ /* 0x000fe20000000800 */
[----:B------:R-:W-:Y:S01]  /*12f00*/  ULDC UR8, c[0x0][0x244] ;  /* 0x0000910000087ab9 */ /* 0x000fe20000000800 */
[----:B------:R-:W-:Y:S01]  /*12f10*/  IMAD R10, R2, UR6, R17 ;  /* 0x00000006020a7c24 */ /* 0x000fe2000f8e0211 */
[----:B------:R-:W-:Y:S01]  /*12f20*/  MOV R25, UR11 ;  /* 0x0000000b00197c02 */ /* 0x000fe20008000f00 */
[----:B------:R-:W-:Y:S01]  /*12f30*/  IMAD.U32 R24, RZ, RZ, UR10 ;  /* 0x0000000aff187e24 */ /* 0x000fe2000f8e00ff */
[----:B------:R-:W-:Y:S01]  /*12f40*/  MOV R22, UR12 ;  /* 0x0000000c00167c02 */ /* 0x000fe20008000f00 */
[----:B------:R-:W-:Y:S01]  /*12f50*/  IMAD.U32 R23, RZ, RZ, UR13 ;  /* 0x0000000dff177e24 */ /* 0x000fe2000f8e00ff */
        /* <DEDUP_REMOVED lines=8> */
[----:B------:R-:W-:Y:S01]  /*12fe0*/  IMAD.U32 R22, RZ, RZ, UR12 ;  /* 0x0000000cff167e24 */ /* 0x000fe2000f8e00ff */
[----:B------:R-:W-:Y:S01]  /*12ff0*/  MOV R20, UR10 ;  /* 0x0000000a00147c02 */ /* 0x000fe20008000f00 */
[----:B------:R-:W-:Y:S01]  /*13000*/  IMAD R0, R0, UR7, RZ ;  /* 0x0000000700007c24 */ /* 0x000fe2000f8e02ff */
[----:B------:R-:W2:Y:S01]  /*13010*/  LDC.64 R36, c[0x0][0x620] ;  /* 0x00018800ff247b82 */ /* 0x000ea20000000a00 */
[----:B------:R-:W-:-:S02]  /*13020*/  MOV R21, UR11 ;  /* 0x0000000b00157c02 */ /* 0x000fc40008000f00 */
[----:B------:R-:W-:Y:S01]  /*13030*/  MOV R23, UR13 ;  /* 0x0000000d00177c02 */ /* 0x000fe20008000f00 */
[----:B-1----:R-:W-:-:S07]  /*13040*/  IMAD R38, R38, UR6, RZ ;  /* 0x0000000626267c24 */ /* 0x002fce000f8e02ff */
.L_x_2708:
[----:B------:R-:W-:-:S05]  /*13050*/  IADD3 R29, R0, R19, RZ ;  /* 0x00000013001d7210 */ /* 0x000fca0007ffe0ff */
[----:B--2---:R-:W-:-:S05]  /*13060*/  IMAD.WIDE.U32 R28, R29, 0x20, R36 ;  /* 0x000000201d1c7825 */ /* 0x004fca00078e0024 */
[----:B------:R-:W2:Y:S04]  /*13070*/  LDG.E.128 R12, desc[UR60][R28.64] ;  /* 0x0000003c1c0c7981 */ /* 0x000ea8000c1e1d00 */
[----:B------:R-:W3:Y:S01]  /*13080*/  LDG.E.128 R24, desc[UR60][R28.64+0x10] ;  /* 0x0000103c1c187981 */ /* 0x000ee2000c1e1d00 */
[----:B------:R-:W-:-:S05]  /*13090*/  IMAD.IADD R19, R38, 0x1, R19 ;  /* 0x0000000126137824 */ /* 0x000fca00078e0213 */
[----:B------:R-:W-:Y:S01]  /*130a0*/  ISETP.GE.U32.AND P0, PT, R19, UR8, PT ;  /* 0x0000000813007c0c */ /* 0x000fe2000bf06070 */
[-C--:B--2---:R-:W-:Y:S02]  /*130b0*/  DMUL R30, R14, R34.reuse ;  /* 0x000000220e1e7228 */ /* 0x084fe40000000000 */
[----:B------:R-:W-:Y:S02]  /*130c0*/  DMUL R34, R12, R34 ;  /* 0x000000220c227228 */ /* 0x000fe40000000000 */
[-C--:B---3--:R-:W-:Y:S02]  /*130d0*/  DMUL R32, R26, R22.reuse ;  /* 0x000000161a207228 */ /* 0x088fe40000000000 */
[----:B------:R-:W-:Y:S02]  /*130e0*/  DMUL R22, R24, R22 ;  /* 0x0000001618167228 */ /* 0x000fe40000000000 */
[-C--:B------:R-:W-:Y:S02]  /*130f0*/  DFMA R30, R12, R10.reuse, -R30 ;  /* 0x0000000a0c1e722b */ /* 0x080fe4000000081e */
[----:B------:R-:W-:-:S02]  /*13100*/  DFMA R34, R14, R10, R34 ;  /* 0x0000000a0e22722b */ /* 0x000fc40000000022 */
[-C--:B------:R-:W-:Y:S02]  /*13110*/  DFMA R24, R24, R20.reuse, -R32 ;  /* 0x000000141818722b */ /* 0x080fe40000000820 */
[----:B------:R-:W-:-:S04]  /*13120*/  DFMA R22, R26, R20, R22 ;  /* 0x000000141a16722b */ /* 0x000fc80000000016 */
[----:B------:R-:W-:Y:S02]  /*13130*/  MOV R10, R30 ;  /* 0x0000001e000a7202 */ /* 0x000fe40000000f00 */
[----:B------:R-:W-:Y:S02]  /*13140*/  MOV R11, R31 ;  /* 0x0000001f000b7202 */ /* 0x000fe40000000f00 */
[----:B------:R-:W-:Y:S01]  /*13150*/  IMAD.MOV.U32 R20, RZ, RZ, R24 ;  /* 0x000000ffff147224 */ /* 0x000fe200078e0018 */
[----:B------:R-:W-:Y:S01]  /*13160*/  MOV R21, R25 ;  /* 0x0000001900157202 */ /* 0x000fe20000000f00 */
[----:B------:R-:W-:Y:S06]  /*13170*/  @!P0 BRA `(.L_x_2708) ;  /* 0xfffffffc00b48947 */ /* 0x000fec000383ffff */
[----:B------:R-:W-:Y:S05]  /*13180*/  BSYNC B1 ;  /* 0x0000000000017941 */ /* 0x000fea0003800000 */
.L_x_2707:
[----:B------:R-:W-:Y:S01]  /*13190*/  MOV R28, R30 ;  /* 0x0000001e001c7202 */ /* 0x000fe20000000f00 */
[----:B------:R-:W-:Y:S01]  /*131a0*/  IMAD.MOV.U32 R29, RZ, RZ, R31 ;  /* 0x000000ffff1d7224 */ /* 0x000fe200078e001f */
[----:B------:R-:W-:Y:S06]  /*131b0*/  BRA `(.L_x_2706) ;  /* 0x0000000000ac7947 */ /* 0x000fec0003800000 */
.L_x_2705:
[----:B------:R-:W-:Y:S01]  /*131c0*/  ULDC UR7, c[0x0][0x244] ;  /* 0x0000910000077ab9 */ /* 0x000fe20000000800 */
[----:B------:R-:W-:Y:S01]  /*131d0*/  MOV R24, UR10 ;  /* 0x0000000a00187c02 */ /* 0x000fe20008000f00 */
[----:B------:R-:W-:Y:S01]  /*131e0*/  IMAD.U32 R22, RZ, RZ, UR12 ;  /* 0x0000000cff167e24 */ /* 0x000fe2000f8e00ff */
[----:B------:R-:W-:Y:S02]  /*131f0*/  ISETP.GE.U32.AND P0, PT, R2, UR7, PT ;  /* 0x0000000702007c0c */ /* 0x000fe4000bf06070 */
[----:B------:R-:W-:Y:S02]  /*13200*/  MOV R25, UR11 ;  /* 0x0000000b00197c02 */ /* 0x000fe40008000f00 */
[----:B------:R-:W-:-:S09]  /*13210*/  MOV R23, UR13 ;  /* 0x0000000d00177c02 */ /* 0x000fd20008000f00 */
        /* <DEDUP_REMOVED lines=12> */
[----:B------:R-:W-:-:S05]  /*132e0*/  MOV R23, UR13 ;  /* 0x0000000d00177c02 */ /* 0x000fca0008000f00 */
[----:B------:R-:W3:Y:S02]  /*132f0*/  LDC R40, c[0x0][0x4] ;  /* 0x00000100ff287b82 */ /* 0x000ee40000000800 */
.L_x_2710:
[----:B------:R-:W-:-:S04]  /*13300*/  IMAD.IADD R12, R0, 0x1, R19 ;  /* 0x00000001000c7824 */ /* 0x000fc800078e0213 */
[----:B-1----:R-:W-:-:S04]  /*13310*/  IMAD R29, R12, R38, R17 ;  /* 0x000000260c1d7224 */ /* 0x002fc800078e0211 */
[----:B--2---:R-:W-:-:S05]  /*13320*/  IMAD.WIDE.U32 R28, R29, 0x20, R36 ;  /* 0x000000201d1c7825 */ /* 0x004fca00078e0024 */
[----:B------:R-:W2:Y:S04]  /*13330*/  LDG.E.128 R12, desc[UR60][R28.64] ;  /* 0x0000003c1c0c7981 */ /* 0x000ea8000c1e1d00 */
[----:B------:R-:W4:Y:S01]  /*13340*/  LDG.E.128 R24, desc[UR60][R28.64+0x10] ;  /* 0x0000103c1c187981 */ /* 0x000f22000c1e1d00 */
[----:B---3--:R-:W-:-:S04]  /*13350*/  IADD3 R19, R40, R19, RZ ;  /* 0x0000001328137210 */ /* 0x008fc80007ffe0ff */
[----:B------:R-:W-:Y:S01]  /*13360*/  ISETP.GE.U32.AND P0, PT, R19, UR7, PT ;  /* 0x0000000713007c0c */ /* 0x000fe2000bf06070 */
[-C--:B--2---:R-:W-:Y:S02]  /*13370*/  DMUL R30, R14, R34.reuse ;  /* 0x000000220e1e7228 */ /* 0x084fe40000000000 */
[----:B------:R-:W-:Y:S02]  /*13380*/  DMUL R34, R12, R34 ;  /* 0x000000220c227228 */ /* 0x000fe40000000000 */
[-C--:B----4-:R-:W-:Y:S02]  /*13390*/  DMUL R32, R26, R22.reuse ;  /* 0x000000161a207228 */ /* 0x090fe40000000000 */
[----:B------:R-:W-:Y:S02]  /*133a0*/  DMUL R22, R24, R22 ;  /* 0x0000001618167228 */ /* 0x000fe40000000000 */
[-C--:B------:R-:W-:Y:S02]  /*133b0*/  DFMA R30, R12, R10.reuse, -R30 ;  /* 0x0000000a0c1e722b */ /* 0x080fe4000000081e */
[----:B------:R-:W-:-:S02]  /*133c0*/  DFMA R34, R14, R10, R34 ;  /* 0x0000000a0e22722b */ /* 0x000fc40000000022 */
[-C--:B------:R-:W-:Y:S02]  /*133d0*/  DFMA R24, R24, R20.reuse, -R32 ;  /* 0x000000141818722b */ /* 0x080fe40000000820 */
[----:B------:R-:W-:-:S04]  /*133e0*/  DFMA R22, R26, R20, R22 ;  /* 0x000000141a16722b */ /* 0x000fc80000000016 */
[----:B------:R-:W-:Y:S01]  /*133f0*/  MOV R10, R30 ;  /* 0x0000001e000a7202 */ /* 0x000fe20000000f00 */
[----:B------:R-:W-:-:S03]  /*13400*/  IMAD.MOV.U32 R11, RZ, RZ, R31 ;  /* 0x000000ffff0b7224 */ /* 0x000fc600078e001f */
[----:B------:R-:W-:Y:S02]  /*13410*/  MOV R20, R24 ;  /* 0x0000001800147202 */ /* 0x000fe40000000f00 */
[----:B------:R-:W-:Y:S01]  /*13420*/  MOV R21, R25 ;  /* 0x0000001900157202 */ /* 0x000fe20000000f00 */
[----:B------:R-:W-:Y:S06]  /*13430*/  @!P0 BRA `(.L_x_2710) ;  /* 0xfffffffc00b08947 */ /* 0x000fec000383ffff */
[----:B------:R-:W-:Y:S05]  /*13440*/  BSYNC B1 ;  /* 0x0000000000017941 */ /* 0x000fea0003800000 */
.L_x_2709:
[----:B------:R-:W-:Y:S01]  /*13450*/  IMAD.MOV.U32 R28, RZ, RZ, R30 ;  /* 0x000000ffff1c7224 */ /* 0x000fe200078e001e */
[----:B------:R-:W-:-:S07]  /*13460*/  MOV R29, R31 ;  /* 0x0000001f001d7202 */ /* 0x000fce0000000f00 */
.L_x_2706:
[----:B------:R-:W-:Y:S05]  /*13470*/  BSYNC B0 ;  /* 0x0000000000007941 */ /* 0x000fea0003800000 */
.L_x_2704:
[----:B------:R-:W1:Y:S01]  /*13480*/  LDC R40, c[0x0][RZ] ;  /* 0x00000000ff287b82 */ /* 0x000e620000000800 */
        /* <DEDUP_REMOVED lines=9> */
[----:B-1----:R-:W-:-:S05]  /*13520*/  IMAD R0, R2, R40, R17 ;  /* 0x0000002802007224 */ /* 0x002fca00078e0211 */
[----:B------:R-:W-:-:S05]  /*13530*/  LEA R19, R0, UR4, 0x5 ;  /* 0x0000000400137c11 */ /* 0x000fca000f8e28ff */
[----:B------:R1:W-:Y:S04]  /*13540*/  STS.128 [R19], R28 ;  /* 0x0000001c13007388 */ /* 0x0003e80000000c00 */
[----:B------:R1:W-:Y:S01]  /*13550*/  STS.128 [R19+0x10], R24 ;  /* 0x0000101813007388 */ /* 0x0003e20000000c00 */
[----:B------:R-:W-:Y:S05]  /*13560*/  @!P0 BRA `(.L_x_2711) ;  /* 0x0000000000748947 */ /* 0x000fea0003800000 */
[----:B------:R-:W-:-:S07]  /*13570*/  IMAD.U32 R11, RZ, RZ, UR5 ;  /* 0x00000005ff0b7e24 */ /* 0x000fce000f8e00ff */
.L_x_2714:
[----:B------:R-:W-:Y:S01]  /*13580*/  IADD3 R0, R2, R11, RZ ;  /* 0x0000000b02007210 */ /* 0x000fe20007ffe0ff */
[----:B------:R-:W-:Y:S01]  /*13590*/  BAR.SYNC.DEFER_BLOCKING 0x0 ;  /* 0x0000000000007b1d */ /* 0x000fe20000010000 */
[----:B------:R-:W-:Y:S02]  /*135a0*/  ISETP.GT.AND P2, PT, R11, 0x1, PT ;  /* 0x000000010b00780c */ /* 0x000fe40003f44270 */
[----:B------:R-:W-:-:S03]  /*135b0*/  ISETP.GE.U32.AND P0, PT, R0, UR6, PT ;  /* 0x0000000600007c0c */ /* 0x000fc6000bf06070 */
[----:B------:R-:W-:Y:S01]  /*135c0*/  BSSY B0, `(.L_x_2712) ;  /* 0x0000016000007945 */ /* 0x000fe20003800000 */
[----:B------:R-:W-:Y:S02]  /*135d0*/  ISETP.GE.U32.OR P0, PT, R2, R11, P0 ;  /* 0x0000000b0200720c */ /* 0x000fe40000706470 */
[----:B------:R-:W-:-:S11]  /*135e0*/  SHF.R.S32.HI R11, RZ, 0x1, R11 ;  /* 0x00000001ff0b7819 */ /* 0x000fd6000001140b */
[----:B--2---:R-:W-:Y:S05]  /*135f0*/  @P0 BRA `(.L_x_2713) ;  /* 0x0000000000480947 */ /* 0x004fea0003800000 */
[----:B------:R-:W-:-:S05]  /*13600*/  IMAD R0, R0, R40, R17 ;  /* 0x0000002800007224 */ /* 0x000fca00078e0211 */
[----:B------:R-:W-:-:S05]  /*13610*/  LEA R0, R0, UR4, 0x5 ;  /* 0x0000000400007c11 */ /* 0x000fca000f8e28ff */
[----:B------:R-:W2:Y:S04]  /*13620*/  LDS.128 R12, [R0] ;  /* 0x00000000000c7984 */ /* 0x000ea80000000c00 */
[----:B------:R-:W3:Y:S01]  /*13630*/  LDS.128 R36, [R0+0x10] ;  /* 0x0000100000247984 */ /* 0x000ee20000000c00 */
[C---:B--2---:R-:W-:Y:S02]  /*13640*/  DMUL R32, R34.reuse, R14 ;  /* 0x0000000e22207228 */ /* 0x044fe40000000000 */
[----:B------:R-:W-:Y:S02]  /*13650*/  DMUL R34, R34, R12 ;  /* 0x0000000c22227228 */ /* 0x000fe40000000000 */
[C---:B---3--:R-:W-:Y:S02]  /*13660*/  DMUL R20, R22.reuse, R38 ;  /* 0x0000002616147228 */ /* 0x048fe40000000000 */
[----:B------:R-:W-:-:S02]  /*13670*/  DMUL R22, R22, R36 ;  /* 0x0000002416167228 */ /* 0x000fc40000000000 */
[C---:B------:R-:W-:Y:S02]  /*13680*/  DFMA R32, R28.reuse, R12, -R32 ;  /* 0x0000000c1c20722b */ /* 0x040fe40000000820 */
[----:B------:R-:W-:Y:S02]  /*13690*/  DFMA R34, R28, R14, R34 ;  /* 0x0000000e1c22722b */ /* 0x000fe40000000022 */
[C---:B------:R-:W-:Y:S02]  /*136a0*/  DFMA R20, R24.reuse, R36, -R20 ;  /* 0x000000241814722b */ /* 0x040fe40000000814 */
[----:B------:R-:W-:-:S03]  /*136b0*/  DFMA R22, R24, R38, R22 ;  /* 0x000000261816722b */ /* 0x000fc60000000016 */
[----:B------:R2:W-:Y:S01]  /*136c0*/  STS.128 [R19], R32 ;  /* 0x0000002013007388 */ /* 0x0005e20000000c00 */
[----:B-1----:R-:W-:Y:S01]  /*136d0*/  MOV R28, R32 ;  /* 0x00000020001c7202 */ /* 0x002fe20000000f00 */
[----:B------:R-:W-:Y:S02]  /*136e0*/  IMAD.MOV.U32 R29, RZ, RZ, R33 ;  /* 0x000000ffff1d7224 */ /* 0x000fe400078e0021 */
[----:B------:R2:W-:Y:S01]  /*136f0*/  STS.128 [R19+0x10], R20 ;  /* 0x0000101413007388 */ /* 0x0005e20000000c00 */
[----:B------:R-:W-:Y:S02]  /*13700*/  MOV R24, R20 ;  /* 0x0000001400187202 */ /* 0x000fe40000000f00 */
[----:B------:R-:W-:-:S07]  /*13710*/  MOV R25, R21 ;  /* 0x0000001500197202 */ /* 0x000fce0000000f00 */
.L_x_2713:
[----:B------:R-:W-:Y:S05]  /*13720*/  BSYNC B0 ;  /* 0x0000000000007941 */ /* 0x000fea0003800000 */
.L_x_2712:
[----:B------:R-:W-:Y:S05]  /*13730*/  @P2 BRA `(.L_x_2714) ;  /* 0xfffffffc00902947 */ /* 0x000fea000383ffff */
.L_x_2711:
[----:B------:R-:W-:Y:S02]  /*13740*/  ULDC UR4, c[0x0][0x248] ;  /* 0x0000920000047ab9 */ /* 0x000fe40000000800 */
[----:B------:R-:W-:-:S13]  /*13750*/  ISETP.NE.AND P0, PT, RZ, UR4, PT ;  /* 0x00000004ff007c0c */ /* 0x000fda000bf05270 */
[----:B------:R-:W-:Y:S05]  /*13760*/  @!P0 BRA `(.L_x_2715) ;  /* 0x0000000400248947 */ /* 0x000fea0003800000 */
[----:B------:R-:W-:Y:S01]  /*13770*/  ISETP.GT.AND P0, PT, R40, 0x20, PT ;  /* 0x000000202800780c */ /* 0x000fe20003f04270 */
[----:B------:R-:W-:-:S12]  /*13780*/  IMAD.MOV.U32 R0, RZ, RZ, R40 ;  /* 0x000000ffff007224 */ /* 0x000fd800078e0028 */
[----:B------:R-:W-:Y:S05]  /*13790*/  @!P0 BRA `(.L_x_2716) ;  /* 0x00000000009c8947 */ /* 0x000fea0003800000 */
[----:B-1----:R-:W-:Y:S01]  /*137a0*/  MOV R30, R34 ;  /* 0x00000022001e7202 */ /* 0x002fe20000000f00 */
[----:B--2---:R-:W-:Y:S01]  /*137b0*/  IMAD.MOV.U32 R20, RZ, RZ, R24 ;  /* 0x000000ffff147224 */ /* 0x004fe200078e0018 */
[----:B------:R-:W-:Y:S02]  /*137c0*/  MOV R31, R35 ;  /* 0x00000023001f7202 */ /* 0x000fe40000000f00 */
[----:B------:R-:W-:Y:S02]  /*137d0*/  MOV R21, R25 ;  /* 0x0000001900157202 */ /* 0x000fe40000000f00 */
[----:B------:R-:W-:Y:S01]  /*137e0*/  LEA.HI R0, R40, R40, RZ, 0x1 ;  /* 0x0000002828007211 */ /* 0x000fe200078f08ff */
[----:B------:R3:W-:Y:S03]  /*137f0*/  STS.128 [R19], R28 ;  /* 0x0000001c13007388 */ /* 0x0007e60000000c00 */
[----:B------:R-:W-:Y:S01]  /*13800*/  SHF.R.S32.HI R2, RZ, 0x1, R0 ;  /* 0x00000001ff027819 */ /* 0x000fe20000011400 */
[----:B------:R3:W-:Y:S01]  /*13810*/  STS.128 [R19+0x10], R20 ;  /* 0x0000101413007388 */ /* 0x0007e20000000c00 */
[----:B------:R-:W-:-:S02]  /*13820*/  HFMA2.MMA R0, -RZ, RZ, 0, 1.9073486328125e-06 ;  /* 0x00000020ff007435 */ /* 0x000fc400000001ff */
[----:B------:R-:W-:-:S13]  /*13830*/  ISETP.GE.AND P0, PT, R2, 0x20, PT ;  /* 0x000000200200780c */ /* 0x000fda0003f06270 */
[----:B---3--:R-:W-:Y:S05]  /*13840*/  @!P0 BRA `(.L_x_2716) ;  /* 0x0000000000708947 */ /* 0x008fea0003800000 */
.L_x_2719:
[C---:B------:R-:W-:Y:S01]  /*13850*/  IMAD.IADD R0, R17.reuse, 0x1, R2 ;  /* 0x0000000111007824 */ /* 0x040fe200078e0202 */
[----:B------:R-:W-:Y:S04]  /*13860*/  BAR.SYNC.DEFER_BLOCKING 0x0 ;  /* 0x0000000000007b1d */ /* 0x000fe80000010000 */
[----:B------:R-:W-:Y:S02]  /*13870*/  ISETP.GE.U32.AND P0, PT, R0, R40, PT ;  /* 0x000000280000720c */ /* 0x000fe40003f06070 */
[----:B------:R-:W-:Y:S02]  /*13880*/  BSSY B0, `(.L_x_2717) ;  /* 0x0000014000007945 */ /* 0x000fe40003800000 */
[----:B------:R-:W-:-:S13]  /*13890*/  ISETP.GE.U32.OR P0, PT, R17, R2, P0 ;  /* 0x000000021100720c */ /* 0x000fda0000706470 */
[----:B-1----:R-:W-:Y:S05]  /*138a0*/  @P0 BRA `(.L_x_2718) ;  /* 0x0000000000440947 */ /* 0x002fea0003800000 */
[----:B------:R-:W-:-:S05]  /*138b0*/  LEA R0, R2, R19, 0x5 ;  /* 0x0000001302007211 */ /* 0x000fca00078e28ff */
[----:B------:R-:W1:Y:S04]  /*138c0*/  LDS.128 R12, [R0] ;  /* 0x00000000000c7984 */ /* 0x000e680000000c00 */
[----:B------:R-:W2:Y:S01]  /*138d0*/  LDS.128 R36, [R0+0x10] ;  /* 0x0000100000247984 */ /* 0x000ea20000000c00 */
[C---:B-1----:R-:W-:Y:S02]  /*138e0*/  DMUL R20, R34.reuse, R12 ;  /* 0x0000000c22147228 */ /* 0x042fe40000000000 */
[----:B------:R-:W-:Y:S02]  /*138f0*/  DMUL R10, R34, R14 ;  /* 0x0000000e220a7228 */ /* 0x000fe40000000000 */
[C---:B--2---:R-:W-:Y:S02]  /*13900*/  DMUL R30, R22.reuse, R36 ;  /* 0x00000024161e7228 */ /* 0x044fe40000000000 */
[----:B------:R-:W-:-:S02]  /*13910*/  DMUL R26, R22, R38 ;  /* 0x00000026161a7228 */ /* 0x000fc40000000000 */
[C---:B------:R-:W-:Y:S02]  /*13920*/  DFMA R34, R28.reuse, R14, R20 ;  /* 0x0000000e1c22722b */ /* 0x040fe40000000014 */
[----:B------:R-:W-:Y:S02]  /*13930*/  DFMA R32, R28, R12, -R10 ;  /* 0x0000000c1c20722b */ /* 0x000fe4000000080a */
[C---:B------:R-:W-:Y:S02]  /*13940*/  DFMA R22, R24.reuse, R38, R30 ;  /* 0x000000261816722b */ /* 0x040fe4000000001e */
[----:B------:R-:W-:-:S03]  /*13950*/  DFMA R20, R24, R36, -R26 ;  /* 0x000000241814722b */ /* 0x000fc6000000081a */
[----:B------:R1:W-:Y:S03]  /*13960*/  STS.128 [R19], R32 ;  /* 0x0000002013007388 */ /* 0x0003e60000000c00 */
[----:B------:R-:W-:Y:S01]  /*13970*/  MOV R28, R32 ;  /* 0x00000020001c7202 */ /* 0x000fe20000000f00 */
[----:B------:R1:W-:Y:S01]  /*13980*/  STS.128 [R19+0x10], R20 ;  /* 0x0000101413007388 */ /* 0x0003e20000000c00 */
[----:B------:R-:W-:Y:S02]  /*13990*/  IMAD.MOV.U32 R29, RZ, RZ, R33 ;  /* 0x000000ffff1d7224 */ /* 0x000fe400078e0021 */
[----:B------:R-:W-:Y:S02]  /*139a0*/  MOV R24, R20 ;  /* 0x0000001400187202 */ /* 0x000fe40000000f00 */
[----:B------:R-:W-:-:S07]  /*139b0*/  MOV R25, R21 ;  /* 0x0000001500197202 */ /* 0x000fce0000000f00 */
.L_x_2718:
[----:B------:R-:W-:Y:S05]  /*139c0*/  BSYNC B0 ;  /* 0x0000000000007941 */ /* 0x000fea0003800000 */
.L_x_2717:
[----:B------:R-:W-:-:S04]  /*139d0*/  SHF.R.S32.HI R2, RZ, 0x1, R2 ;  /* 0x00000001ff027819 */ /* 0x000fc80000011402 */
[----:B------:R-:W-:-:S13]  /*139e0*/  ISETP.GE.AND P0, PT, R2, 0x20, PT ;  /* 0x000000200200780c */ /* 0x000fda0003f06270 */
[----:B------:R-:W-:Y:S05]  /*139f0*/  @P0 BRA `(.L_x_2719) ;  /* 0xfffffffc00940947 */ /* 0x000fea000383ffff */
[----:B------:R-:W-:-:S07]  /*13a00*/  IMAD.MOV.U32 R0, RZ, RZ, 0x20 ;  /* 0x00000020ff007424 */ /* 0x000fce00078e00ff */
.L_x_2716:
[----:B------:R-:W-:Y:S01]  /*13a10*/  BAR.SYNC.DEFER_BLOCKING 0x0 ;  /* 0x0000000000007b1d */ /* 0x000fe20000010000 */
[----:B------:R-:W-:-:S13]  /*13a20*/  ISETP.GE.AND P0, PT, R0, 0x2, PT ;  /* 0x000000020000780c */ /* 0x000fda0003f06270 */
[----:B------:R-:W-:Y:S05]  /*13a30*/  @!P0 BRA `(.L_x_2715) ;  /* 0x0000000000708947 */ /* 0x000fea0003800000 */
[----:B------:R-:W-:-:S11]  /*13a40*/  HFMA2.MMA R17, -RZ, RZ, 0, 5.9604644775390625e-08 ;  /* 0x00000001ff117435 */ /* 0x000fd600000001ff */
.L_x_2720:
[----:B------:R-:W-:Y:S04]  /*13a50*/  SHFL.DOWN PT, R13, R35, R17, 0x1f ;  /* 0x08001f11230d7589 */ /* 0x000fe800000e0000 */
[----:B------:R-:W3:Y:S04]  /*13a60*/  SHFL.DOWN PT, R12, R34, R17, 0x1f ;  /* 0x08001f11220c7589 */ /* 0x000ee800000e0000 */
[----:B-1----:R-:W-:Y:S04]  /*13a70*/  SHFL.DOWN PT, R31, R23, R17, 0x1f ;  /* 0x08001f11171f7589 */ /* 0x002fe800000e0000 */
[----:B------:R-:W2:Y:S04]  /*13a80*/  SHFL.DOWN PT, R30, R22, R17, 0x1f ;  /* 0x08001f11161e7589 */ /* 0x000ea800000e0000 */
[----:B------:R-:W-:Y:S04]  /*13a90*/  SHFL.DOWN PT, R11, R29, R17, 0x1f ;  /* 0x08001f111d0b7589 */ /* 0x000fe800000e0000 */
[----:B------:R-:W1:Y:S04]  /*13aa0*/  SHFL.DOWN PT, R10, R28, R17, 0x1f ;  /* 0x08001f111c0a7589 */ /* 0x000e6800000e0000 */
[----:B------:R-:W-:Y:S04]  /*13ab0*/  SHFL.DOWN PT, R27, R25, R17, 0x1f ;  /* 0x08001f11191b7589 */ /* 0x000fe800000e0000 */
[----:B------:R4:W5:Y:S01]  /*13ac0*/  SHFL.DOWN PT, R26, R24, R17, 0x1f ;  /* 0x08001f11181a7589 */ /* 0x00096200000e0000 */
[----:B---3--:R-:W-:-:S02]  /*13ad0*/  DMUL R14, R12, R34 ;  /* 0x000000220c0e7228 */ /* 0x008fc40000000000 */
[----:B--2---:R-:W-:Y:S01]  /*13ae0*/  DMUL R32, R30, R22 ;  /* 0x000000161e207228 */ /* 0x004fe20000000000 */
[----:B----4-:R-:W-:-:S04]  /*13af0*/  SHF.L.U32 R17, R17, 0x1, RZ ;  /* 0x0000000111117819 */ /* 0x010fc800000006ff */
[----:B------:R-:W-:Y:S01]  /*13b00*/  ISETP.GE.AND P0, PT, R17, R0, PT ;  /* 0x000000001100720c */ /* 0x000fe20003f06270 */
[C---:B-1----:R-:W-:Y:S02]  /*13b10*/  DMUL R20, R10.reuse, R34 ;  /* 0x000000220a147228 */ /* 0x042fe40000000000 */
[----:B------:R-:W-:Y:S02]  /*13b20*/  DFMA R14, R10, R28, -R14 ;  /* 0x0000001c0a0e722b */ /* 0x000fe4000000080e */
[C---:B-----5:R-:W-:Y:S02]  /*13b30*/  DFMA R32, R26.reuse, R24, -R32 ;  /* 0x000000181a20722b */ /* 0x060fe40000000820 */
[----:B------:R-:W-:Y:S02]  /*13b40*/  DMUL R10, R26, R22 ;  /* 0x000000161a0a7228 */ /* 0x000fe40000000000 */
[----:B------:R-:W-:-:S04]  /*13b50*/  DFMA R34, R12, R28, R20 ;  /* 0x0000001c0c22722b */ /* 0x000fc80000000014 */
[----:B------:R-:W-:Y:S01]  /*13b60*/  IMAD.MOV.U32 R28, RZ, RZ, R14 ;  /* 0x000000ffff1c7224 */ /* 0x000fe200078e000e */
[----:B------:R-:W-:Y:S01]  /*13b70*/  MOV R29, R15 ;  /* 0x0000000f001d7202 */ /* 0x000fe20000000f00 */
[----:B------:R-:W-:Y:S01]  /*13b80*/  DFMA R22, R30, R24, R10 ;  /* 0x000000181e16722b */ /* 0x000fe2000000000a */
[----:B------:R-:W-:Y:S01]  /*13b90*/  MOV R24, R32 ;  /* 0x0000002000187202 */ /* 0x000fe20000000f00 */
[----:B------:R-:W-:Y:S01]  /*13ba0*/  IMAD.MOV.U32 R25, RZ, RZ, R33 ;  /* 0x000000ffff197224 */ /* 0x000fe200078e0021 */
[----:B------:R-:W-:Y:S08]  /*13bb0*/  @!P0 BRA `(.L_x_2720) ;  /* 0xfffffffc00a48947 */ /* 0x000ff0000383ffff */
[----:B------:R-:W-:Y:S01]  /*13bc0*/  MOV R28, R14 ;  /* 0x0000000e001c7202 */ /* 0x000fe20000000f00 */
[----:B------:R-:W-:Y:S01]  /*13bd0*/  IMAD.MOV.U32 R24, RZ, RZ, R32 ;  /* 0x000000ffff187224 */ /* 0x000fe200078e0020 */
[----:B------:R-:W-:Y:S02]  /*13be0*/  MOV R29, R15 ;  /* 0x0000000f001d7202 */ /* 0x000fe40000000f00 */
[----:B------:R-:W-:-:S07]  /*13bf0*/  MOV R25, R33 ;  /* 0x0000002100197202 */ /* 0x000fce0000000f00 */
.L_x_2715:
        /* <DEDUP_REMOVED lines=9> */
[----:B------:R-:W3:Y:S04]  /*13c90*/  LDG.E.128 R8, desc[UR60][R4.64] ;  /* 0x0000003c04087981 */ /* 0x000ee8000c1e1d00 */
[----:B------:R-:W4:Y:S01]  /*13ca0*/  LDG.E.128 R12, desc[UR60][R4.64+0x10] ;  /* 0x0000103c040c7981 */ /* 0x000f22000c1e1d00 */
[-C--:B---3--:R-:W-:Y:S02]  /*13cb0*/  DMUL R2, R34, R10.reuse ;  /* 0x0000000a22027228 */ /* 0x088fe40000000000 */
[----:B------:R-:W-:Y:S02]  /*13cc0*/  DMUL R10, R28, R10 ;  /* 0x0000000a1c0a7228 */ /* 0x000fe40000000000 */
[-C--:B----4-:R-:W-:Y:S02]  /*13cd0*/  DMUL R6, R22, R14.reuse ;  /* 0x0000000e16067228 */ /* 0x090fe40000000000 */
[----:B------:R-:W-:-:S02]  /*13ce0*/  DMUL R14, R24, R14 ;  /* 0x0000000e180e7228 */ /* 0x000fc40000000000 */
[-C--:B-1----:R-:W-:Y:S02]  /*13cf0*/  DFMA R28, R28, R8.reuse, -R2 ;  /* 0x000000081c1c722b */ /* 0x082fe40000000802 */
[----:B--2---:R-:W-:Y:S02]  /*13d00*/  DFMA R34, R34, R8, R10 ;  /* 0x000000082222722b */ /* 0x004fe4000000000a */
[-C--:B------:R-:W-:Y:S02]  /*13d10*/  DFMA R24, R24, R12.reuse, -R6 ;  /* 0x0000000c1818722b */ /* 0x080fe40000000806 */
[----:B------:R-:W-:-:S11]  /*13d20*/  DFMA R22, R22, R12, R14 ;  /* 0x0000000c1616722b */ /* 0x000fd6000000000e */
.L_x_2722:
[----:B------:R-:W-:Y:S05]  /*13d30*/  @!P1 BRA `(.L_x_2723) ;  /* 0x0000000000cc9947 */ /* 0x000fea0003800000 */
[----:B------:R-:W3:Y:S02]  /*13d40*/  LDC R17, c[0x0][0x63c] ;  /* 0x00018f00ff117b82 */ /* 0x000ee40000000800 */
[----:B---3--:R-:W-:-:S04]  /*13d50*/  ISETP.NE.AND P0, PT, R17, 0x1, PT ;  /* 0x000000011100780c */ /* 0x008fc80003f05270 */
[----:B------:R-:W-:-:S09]  /*13d60*/  P2R R0, PR, RZ, 0x1 ;  /* 0x00000001ff007803 */ /* 0x000fd20000000000 */
[----:B------:R-:W-:Y:S05]  /*13d70*/  @!P0 BRA `(.L_x_2724) ;  /* 0x0000000000408947 */ /* 0x000fea0003800000 */
[----:B------:R-:W-:Y:S01]  /*13d80*/  MOV R0, 0x660 ;  /* 0x0000066000007802 */ /* 0x000fe20000000f00 */
[----:B------:R-:W-:Y:S01]  /*13d90*/  ULDC.64 UR4, c[0x4][0x650] ;  /* 0x0101940000047ab9 */ /* 0x000fe20000000a00 */
[----:B------:R-:W-:Y:S01]  /*13da0*/  ULDC.64 UR6, c[0x4][0x640] ;  /* 0x0101900000067ab9 */ /* 0x000fe20000000a00 */
[----:B------:R-:W-:Y:S01]  /*13db0*/  MOV R4, UR4 ;  /* 0x0000000400047c02 */ /* 0x000fe20008000f00 */
[----:B------:R3:W4:Y:S01]  /*13dc0*/  LDC.64 R2, c[0x4][R0] ;  /* 0x0100000000027b82 */ /* 0x0007220000000a00 */
        /* <DEDUP_REMOVED lines=8> */
[----:B---3--:R-:W-:-:S07]  /*13e50*/  MOV R13, RZ ;  /* 0x000000ff000d7202 */ /* 0x008fce0000000f00 */
[----:B-12---:R-:W-:-:S07]  /*13e60*/  LEPC R20, `(.L_x_2724) ;  /* 0x000000001014794e */ /* 0x006fce0000000000 */
[----:B0---4-:R-:W-:Y:S05]  /*13e70*/  CALL.ABS.NOINC R2 ;  /* 0x0000000002007343 */ /* 0x011fea0003c00000 */
.L_x_2724:
[----:B------:R-:W-:Y:S01]  /*13e80*/  ULDC.64 UR4, c[0x0][0x608] ;  /* 0x0001820000047ab9 */ /* 0x000fe20000000a00 */
[----:B-1----:R-:W-:Y:S01]  /*13e90*/  IMAD.MOV.U32 R30, RZ, RZ, R34 ;  /* 0x000000ffff1e7224 */ /* 0x002fe200078e0022 */
[----:B------:R-:W-:Y:S02]  /*13ea0*/  IADD3 R18, P0, R18, UR4, RZ ;  /* 0x0000000412127c10 */ /* 0x000fe4000ff1e0ff */
[----:B------:R-:W-:Y:S02]  /*13eb0*/  MOV R31, R35 ;  /* 0x00000023001f7202 */ /* 0x000fe40000000f00 */
[----:B--2---:R-:W-:Y:S02]  /*13ec0*/  IADD3.X R19, RZ, UR5, RZ, P0, !PT ;  /* 0x00000005ff137c10 */ /* 0x004fe400087fe4ff */
[----:B------:R-:W-:-:S03]  /*13ed0*/  ISETP.NE.AND P6, PT, R17, 0x1, PT ;  /* 0x000000011100780c */ /* 0x000fc60003fc5270 */
[----:B------:R1:W-:Y:S10]  /*13ee0*/  STG.E.128 desc[UR60][R18.64], R28 ;  /* 0x0000001c12007986 */ /* 0x0003f4000c101d3c */
        /* <DEDUP_REMOVED lines=17> */
.L_x_2725:
[----:B------:R-:W-:Y:S01]  /*14000*/  ULDC.64 UR4, c[0x0][0x608] ;  /* 0x0001820000047ab9 */ /* 0x000fe20000000a00 */
[----:B------:R-:W-:Y:S01]  /*14010*/  MOV R20, R24 ;  /* 0x0000001800147202 */ /* 0x000fe20000000f00 */
[----:B------:R-:W-:Y:S01]  /*14020*/  IMAD.MOV.U32 R21, RZ, RZ, R25 ;  /* 0x000000ffff157224 */ /* 0x000fe200078e0019 */
[----:B------:R-:W-:-:S04]  /*14030*/  IADD3 R16, P0, R16, UR4, RZ ;  /* 0x0000000410107c10 */ /* 0x000fc8000ff1e0ff */
[----:B------:R-:W-:-:S05]  /*14040*/  IADD3.X R17, RZ, UR5, RZ, P0, !PT ;  /* 0x00000005ff117c10 */ /* 0x000fca00087fe4ff */
[----:B------:R-:W-:Y:S01]  /*14050*/  STG.E.128 desc[UR60][R16.64], R20 ;  /* 0x0000001410007986 */ /* 0x000fe2000c101d3c */
[----:B------:R-:W-:Y:S05]  /*14060*/  EXIT ;  /* 0x000000000000794d */ /* 0x000fea0003800000 */
.L_x_2723:
[----:B-1----:R-:W-:Y:S01]  /*14070*/  MOV R30, R34 ;  /* 0x00000022001e7202 */ /* 0x002fe20000000f00 */
[----:B------:R-:W-:Y:S01]  /*14080*/  IMAD.MOV.U32 R31, RZ, RZ, R35 ;  /* 0x000000ffff1f7224 */ /* 0x000fe200078e0023 */
[----:B--2---:R-:W-:Y:S02]  /*14090*/  MOV R20, R24 ;  /* 0x0000001800147202 */ /* 0x004fe40000000f00 */
[----:B------:R-:W-:Y:S02]  /*140a0*/  MOV R21, R25 ;  /* 0x0000001900157202 */ /* 0x000fe40000000f00 */
[----:B------:R-:W-:Y:S04]  /*140b0*/  STG.E.128 desc[UR60][R4.64], R28 ;  /* 0x0000001c04007986 */ /* 0x000fe8000c101d3c */
[----:B------:R-:W-:Y:S01]  /*140c0*/  STG.E.128 desc[UR60][R4.64+0x10], R20 ;  /* 0x0000101404007986 */ /* 0x000fe2000c101d3c */
[----:B------:R-:W-:Y:S05]  /*140d0*/  EXIT ;  /* 0x000000000000794d */ /* 0x000fea0003800000 */
.L_x_2721:
        /* <DEDUP_REMOVED lines=14> */
.L_x_2726:
        /* <DEDUP_REMOVED lines=21> */
.L_x_2728:
[----:B------:R-:W-:Y:S01]  /*14310*/  ULDC.64 UR4, c[0x0][0x608] ;  /* 0x0001820000047ab9 */ /* 0x000fe20000000a00 */
[----:B-1----:R-:W-:Y:S02]  /*14320*/  MOV R30, R34 ;  /* 0x00000022001e7202 */ /* 0x002fe40000000f00 */
[----:B------:R-:W-:Y:S02]  /*14330*/  IADD3 R18, P0, R18, UR4, RZ ;  /* 0x0000000412127c10 */ /* 0x000fe4000ff1e0ff */
[----:B------:R-:W-:Y:S02]  /*14340*/  MOV R31, R35 ;  /* 0x00000023001f7202 */ /* 0x000fe40000000f00 */
[----:B------:R-:W-:Y:S01]  /*14350*/  ISETP.NE.AND P6, PT, R17, 0x1, PT ;  /* 0x000000011100780c */ /* 0x000fe20003fc5270 */
[----:B--2---:R-:W-:-:S05]  /*14360*/  IMAD.X R19, RZ, RZ, UR5, P0 ;  /* 0x00000005ff137e24 */ /* 0x004fca00080e06ff */
[----:B------:R1:W-:Y:S07]  /*14370*/  STG.E.128 desc[UR60][R18.64], R28 ;  /* 0x0000001c12007986 */ /* 0x0003ee000c101d3c */
[----:B------:R-:W-:Y:S05]  /*14380*/  @!P6 BRA `(.L_x_2729) ;  /* 0x000000000040e947 */ /* 0x000fea0003800000 */
[----:B------:R-:W-:Y:S01]  /*14390*/  MOV R0, 0x660 ;  /* 0x0000066000007802 */ /* 0x000fe20000000f00 */
[----:B------:R-:W-:Y:S01]  /*143a0*/  ULDC.64 UR4, c[0x4][0x650] ;  /* 0x0101940000047ab9 */ /* 0x000fe20000000a00 */
[----:B------:R-:W-:Y:S01]  /*143b0*/  ULDC.64 UR6, c[0x4][0x400] ;  /* 0x0101000000067ab9 */ /* 0x000fe20000000a00 */
[----:B------:R-:W-:Y:S01]  /*143c0*/  IMAD.U32 R4, RZ, RZ, UR4 ;  /* 0x00000004ff047e24 */ /* 0x000fe2000f8e00ff */
[----:B------:R2:W3:Y:S01]  /*143d0*/  LDC.64 R2, c[0x4][R0] ;  /* 0x0100000000027b82 */ /* 0x0004e20000000a00 */
        /* <DEDUP_REMOVED lines=11> */
.L_x_2729:
[----:B------:R-:W-:Y:S01]  /*14490*/  ULDC.64 UR4, c[0x0][0x608] ;  /* 0x0001820000047ab9 */ /* 0x000fe20000000a00 */
[----:B------:R-:W-:Y:S01]  /*144a0*/  IMAD.MOV.U32 R20, RZ, RZ, R24 ;  /* 0x000000ffff147224 */ /* 0x000fe200078e0018 */
[----:B------:R-:W-:Y:S02]  /*144b0*/  IADD3 R16, P0, R16, UR4, RZ ;  /* 0x0000000410107c10 */ /* 0x000fe4000ff1e0ff */
[----:B------:R-:W-:Y:S02]  /*144c0*/  MOV R21, R25 ;  /* 0x0000001900157202 */ /* 0x000fe40000000f00 */
[----:B------:R-:W-:-:S05]  /*144d0*/  IADD3.X R17, RZ, UR5, RZ, P0, !PT ;  /* 0x00000005ff117c10 */ /* 0x000fca00087fe4ff */
[----:B------:R-:W-:Y:S01]  /*144e0*/  STG.E.128 desc[UR60][R16.64], R20 ;  /* 0x0000001410007986 */ /* 0x000fe2000c101d3c */
[----:B------:R-:W-:Y:S05]  /*144f0*/  EXIT ;  /* 0x000000000000794d */ /* 0x000fea0003800000 */
.L_x_2727:
[----:B-1----:R-:W-:Y:S01]  /*14500*/  IMAD.MOV.U32 R30, RZ, RZ, R34 ;  /* 0x000000ffff1e7224 */ /* 0x002fe200078e0022 */
[----:B------:R-:W-:Y:S01]  /*14510*/  MOV R31, R35 ;  /* 0x00000023001f7202 */ /* 0x000fe20000000f00 */
[----:B--2---:R-:W-:Y:S01]  /*14520*/  IMAD.MOV.U32 R21, RZ, RZ, R25 ;  /* 0x000000ffff157224 */ /* 0x004fe200078e0019 */
[----:B------:R-:W-:-:S03]  /*14530*/  MOV R20, R24 ;  /* 0x0000001800147202 */ /* 0x000fc60000000f00 */
[----:B------:R-:W-:Y:S04]  /*14540*/  STG.E.128 desc[UR60][R6.64], R28 ;  /* 0x0000001c06007986 */ /* 0x000fe8000c101d3c */
[----:B------:R-:W-:Y:S01]  /*14550*/  STG.E.128 desc[UR60][R8.64], R20 ;  /* 0x0000001408007986 */ /* 0x000fe2000c101d3c */
[----:B------:R-:W-:Y:S05]  /*14560*/  EXIT ;  /* 0x000000000000794d */ /* 0x000fea0003800000 */
.L_x_2695:
        /* <DEDUP_REMOVED lines=19> */
[----:B------:R-:W2:Y:S04]  /*146a0*/  LDG.E.128 R8, desc[UR60][R4.64] ;  /* 0x0000003c04087981 */ /* 0x000ea8000c1e1d00 */
[----:B------:R-:W3:Y:S01]  /*146b0*/  LDG.E.128 R12, desc[UR60][R4.64+0x10] ;  /* 0x0000103c040c7981 */ /* 0x000ee2000c1e1d00 */
[-C--:B--2---:R-:W-:Y:S02]  /*146c0*/  DMUL R2, R30, R10.reuse ;  /* 0x0000000a1e027228 */ /* 0x084fe40000000000 */
[----:B------:R-:W-:Y:S02]  /*146d0*/  DMUL R10, R32, R10 ;  /* 0x0000000a200a7228 */ /* 0x000fe40000000000 */
[-C--:B---3--:R-:W-:Y:S02]  /*146e0*/  DMUL R6, R74, R14.reuse ;  /* 0x0000000e4a067228 */ /* 0x088fe40000000000 */
[----:B------:R-:W-:-:S02]  /*146f0*/  DMUL R14, R24, R14 ;  /* 0x0000000e180e7228 */ /* 0x000fc40000000000 */
[-C--:B------:R-:W-:Y:S02]  /*14700*/  DFMA R32, R32, R8.reuse, -R2 ;  /* 0x000000082020722b */ /* 0x080fe40000000802 */
[----:B------:R-:W-:Y:S02]  /*14710*/  DFMA R30, R30, R8, R10 ;  /* 0x000000081e1e722b */ /* 0x000fe4000000000a */
[-C--:B------:R-:W-:Y:S02]  /*14720*/  DFMA R24, R24, R12.reuse, -R6 ;  /* 0x0000000c1818722b */ /* 0x080fe40000000806 */
[----:B------:R-:W-:-:S11]  /*14730*/  DFMA R74, R74, R12, R14 ;  /* 0x0000000c4a4a722b */ /* 0x000fd6000000000e */
.L_x_2731:
        /* <DEDUP_REMOVED lines=21> */
.L_x_2733:
[----:B------:R-:W-:Y:S01]  /*14890*/  ULDC.64 UR4, c[0x0][0x608] ;  /* 0x0001820000047ab9 */ /* 0x000fe20000000a00 */
[----:B------:R-:W-:Y:S02]  /*148a0*/  MOV R28, R32 ;  /* 0x00000020001c7202 */ /* 0x000fe40000000f00 */
[----:B------:R-:W-:Y:S02]  /*148b0*/  IADD3 R18, P0, R18, UR4, RZ ;  /* 0x0000000412127c10 */ /* 0x000fe4000ff1e0ff */
[----:B------:R-:W-:Y:S02]  /*148c0*/  MOV R29, R33 ;  /* 0x00000021001d7202 */ /* 0x000fe40000000f00 */
[----:B------:R-:W-:Y:S01]  /*148d0*/  ISETP.NE.AND P6, PT, R17, 0x1, PT ;  /* 0x000000011100780c */ /* 0x000fe20003fc5270 */
[----:B------:R-:W-:-:S05]  /*148e0*/  IMAD.X R19, RZ, RZ, UR5, P0 ;  /* 0x00000005ff137e24 */ /* 0x000fca00080e06ff */
[----:B------:R1:W-:Y:S07]  /*148f0*/  STG.E.128 desc[UR60][R18.64], R28 ;  /* 0x0000001c12007986 */ /* 0x0003ee000c101d3c */
        /* <DEDUP_REMOVED lines=14> */
[----:B--2---:R-:W-:-:S07]  /*149e0*/  MOV R12, 0x1 ;  /* 0x00000001000c7802 */ /* 0x004fce0000000f00 */
[----:B------:R-:W-:-:S07]  /*149f0*/  LEPC R20, `(.L_x_2734) ;  /* 0x000000001014794e */ /* 0x000fce0000000000 */
[----:B01-3--:R-:W-:Y:S05]  /*14a00*/  CALL.ABS.NOINC R2 ;  /* 0x0000000002007343 */ /* 0x00bfea0003c00000 */
.L_x_2734:
[----:B------:R-:W-:Y:S01]  /*14a10*/  ULDC.64 UR4, c[0x0][0x608] ;  /* 0x0001820000047ab9 */ /* 0x000fe20000000a00 */
[----:B------:R-:W-:Y:S01]  /*14a20*/  MOV R26, R74 ;  /* 0x0000004a001a7202 */ /* 0x000fe20000000f00 */
[----:B------:R-:W-:Y:S01]  /*14a30*/  IMAD.MOV.U32 R27, RZ, RZ, R75 ;  /* 0x000000ffff1b7224 */ /* 0x000fe200078e004b */
[----:B------:R-:W-:-:S04]  /*14a40*/  IADD3 R16, P0, R16, UR4, RZ ;  /* 0x0000000410107c10 */ /* 0x000fc8000ff1e0ff */
[----:B------:R-:W-:-:S05]  /*14a50*/  IADD3.X R17, RZ, UR5, RZ, P0, !PT ;  /* 0x00000005ff117c10 */ /* 0x000fca00087fe4ff */
[----:B------:R-:W-:Y:S01]  /*14a60*/  STG.E.128 desc[UR60][R16.64], R24 ;  /* 0x0000001810007986 */ /* 0x000fe2000c101d3c */
[----:B------:R-:W-:Y:S05]  /*14a70*/  EXIT ;  /* 0x000000000000794d */ /* 0x000fea0003800000 */
.L_x_2732:
[----:B------:R-:W-:Y:S01]  /*14a80*/  MOV R28, R32 ;  /* 0x00000020001c7202 */ /* 0x000fe20000000f00 */
[----:B------:R-:W-:Y:S01]  /*14a90*/  IMAD.MOV.U32 R26, RZ, RZ, R74 ;  /* 0x000000ffff1a7224 */ /* 0x000fe200078e004a */
[----:B------:R-:W-:Y:S02]  /*14aa0*/  MOV R29, R33 ;  /* 0x00000021001d7202 */ /* 0x000fe40000000f00 */
[----:B------:R-:W-:-:S03]  /*14ab0*/  MOV R27, R75 ;  /* 0x0000004b001b7202 */ /* 0x000fc60000000f00 */
[----:B------:R-:W-:Y:S04]  /*14ac0*/  STG.E.128 desc[UR60][R4.64], R28 ;  /* 0x0000001c04007986 */ /* 0x000fe8000c101d3c */
[----:B------:R-:W-:Y:S01]  /*14ad0*/  STG.E.128 desc[UR60][R4.64+0x10], R24 ;  /* 0x0000101804007986 */ /* 0x000fe2000c101d3c */
[----:B------:R-:W-:Y:S05]  /*14ae0*/  EXIT ;  /* 0x000000000000794d */ /* 0x000fea0003800000 */
.L_x_2730:
        /* <DEDUP_REMOVED lines=14> */
.L_x_2735:
        /* <DEDUP_REMOVED lines=21> */
.L_x_2737:
[----:B------:R-:W-:Y:S01]  /*14d20*/  ULDC.64 UR4, c[0x0][0x608] ;  /* 0x0001820000047ab9 */ /* 0x000fe20000000a00 */
[----:B------:R-:W-:Y:S01]  /*14d30*/  MOV R28, R32 ;  /* 0x00000020001c7202 */ /* 0x000fe20000000f00 */
[----:B------:R-:W-:Y:S01]  /*14d40*/  IMAD.MOV.U32 R29, RZ, RZ, R33 ;  /* 0x000000ffff1d7224 */ /* 0x000fe200078e0021 */
[----:B------:R-:W-:Y:S02]  /*14d50*/  IADD3 R18, P0, R18, UR4, RZ ;  /* 0x0000000412127c10 */ /* 0x000fe4000ff1e0ff */
[----:B------:R-:W-:Y:S02]  /*14d60*/  ISETP.NE.AND P6, PT, R17, 0x1, PT ;  /* 0x000000011100780c */ /* 0x000fe40003fc5270 */
[----:B------:R-:W-:-:S05]  /*14d70*/  IADD3.X R19, RZ, UR5, RZ, P0, !PT ;  /* 0x00000005ff137c10 */ /* 0x000fca00087fe4ff */
[----:B------:R1:W-:Y:S06]  /*14d80*/  STG.E.128 desc[UR60][R18.64], R28 ;  /* 0x0000001c12007986 */ /* 0x0003ec000c101d3c */
        /* <DEDUP_REMOVED lines=17> */
.L_x_2738:
[----:B------:R-:W-:Y:S01]  /*14ea0*/  ULDC.64 UR4, c[0x0][0x608] ;  /* 0x0001820000047ab9 */ /* 0x000fe20000000a00 */
[----:B------:R-:W-:Y:S01]  /*14eb0*/  IMAD.MOV.U32 R26, RZ, RZ, R74 ;  /* 0x000000ffff1a7224 */ /* 0x000fe200078e004a */
[----:B------:R-:W-:Y:S02]  /*14ec0*/  IADD3 R16, P0, R16, UR4, RZ ;  /* 0x0000000410107c10 */ /* 0x000fe4000ff1e0ff */
[----:B------:R-:W-:Y:S02]  /*14ed0*/  MOV R27, R75 ;  /* 0x0000004b001b7202 */ /* 0x000fe40000000f00 */
[----:B------:R-:W-:-:S05]  /*14ee0*/  IADD3.X R17, RZ, UR5, RZ, P0, !PT ;  /* 0x00000005ff117c10 */ /* 0x000fca00087fe4ff */
[----:B------:R-:W-:Y:S01]  /*14ef0*/  STG.E.128 desc[UR60][R16.64], R24 ;  /* 0x0000001810007986 */ /* 0x000fe2000c101d3c */
[----:B------:R-:W-:Y:S05]  /*14f00*/  EXIT ;  /* 0x000000000000794d */ /* 0x000fea0003800000 */
.L_x_2736:
[----:B------:R-:W-:Y:S01]  /*14f10*/  MOV R28, R32 ;  /* 0x00000020001c7202 */ /* 0x000fe20000000f00 */
[----:B------:R-:W-:Y:S01]  /*14f20*/  IMAD.MOV.U32 R29, RZ, RZ, R33 ;  /* 0x000000ffff1d7224 */ /* 0x000fe200078e0021 */
[----:B------:R-:W-:Y:S02]  /*14f30*/  MOV R26, R74 ;  /* 0x0000004a001a7202 */ /* 0x000fe40000000f00 */
[----:B------:R-:W-:Y:S02]  /*14f40*/  MOV R27, R75 ;  /* 0x0000004b001b7202 */ /* 0x000fe40000000f00 */
[----:B------:R-:W-:Y:S04]  /*14f50*/  STG.E.128 desc[UR60][R6.64], R28 ;  /* 0x0000001c06007986 */ /* 0x000fe8000c101d3c */
[----:B------:R-:W-:Y:S01]  /*14f60*/  STG.E.128 desc[UR60][R20.64], R24 ;  /* 0x0000001814007986 */ /* 0x000fe2000c101d3c */
[----:B------:R-:W-:Y:S05]  /*14f70*/  EXIT ;  /* 0x000000000000794d */ /* 0x000fea0003800000 */
.L_x_2739:
        /* <DEDUP_REMOVED lines=16> */
.L_x_8783:


//--------------------- .text._ZN2at6native13reduce_kernelILi64ELi4ENS0_8ReduceOpIN3c107complexIdEENS0_14func_wrapper_tIS5_NS0_55_GLOBAL__N__0955718d_22_SparseCsrTensorMath_cu_868dd54514ReductionMulOpIS5_EEEEjS5_Li4ELi4EEEEEvT1_ --------------------------
	.section	.text._ZN2at6native13reduce_kernelILi64ELi4ENS0_8ReduceOpIN3c107complexIdEENS0_14func_wrapper_tIS5_NS0_55_GLOBAL__N__0955718d_22_SparseCsrTensorMath_cu_868dd54514ReductionMulOpIS5_EEEEjS5_Li4ELi4EEEEEvT1_,"ax",@progbits
	.align	128
.text._ZN2at6native13reduce_kernelILi64ELi4ENS0_8ReduceOpIN3c107complexIdEENS0_14func_wrapper_tIS5_NS0_55_GLOBAL__N__0955718d_22_SparseCsrTensorMath_cu_868dd54514ReductionMulOpIS5_EEEEjS5_Li4ELi4EEEEEvT1_:
        .type           _ZN2at6native13reduce_kernelILi64ELi4ENS0_8ReduceOpIN3c107complexIdEENS0_14func_wrapper_tIS5_NS0_55_GLOBAL__N__0955718d_22_SparseCsrTensorMath_cu_868dd54514ReductionMulOpIS5_EEEEjS5_Li4ELi4EEEEEvT1_,@function
        .size           _ZN2at6native13reduce_kernelILi64ELi4ENS0_8ReduceOpIN3c107complexIdEENS0_14func_wrapper_tIS5_NS0_55_GLOBAL__N__0955718d_22_SparseCsrTensorMath_cu_868dd54514ReductionMulOpIS5_EEEEjS5_Li4ELi4EEEEEvT1_,(.L_x_8784 - _ZN2at6native13reduce_kernelILi64ELi4ENS0_8ReduceOpIN3c107complexIdEENS0_14func_wrapper_tIS5_NS0_55_GLOBAL__N__0955718d_22_SparseCsrTensorMath_cu_868dd54514ReductionMulOpIS5_EEEEjS5_Li4ELi4EEEEEvT1_)
        .other          _ZN2at6native13reduce_kernelILi64ELi4ENS0_8ReduceOpIN3c107complexIdEENS0_14func_wrapper_tIS5_NS0_55_GLOBAL__N__0955718d_22_SparseCsrTensorMath_cu_868dd54514ReductionMulOpIS5_EEEEjS5_Li4ELi4EEEEEvT1_,@"STO_CUDA_ENTRY STV_DEFAULT"
_ZN2at6native13reduce_kernelILi64ELi4ENS0_8ReduceOpIN3c107complexIdEENS0_14func_wrapper_tIS5_NS0_55_GLOBAL__N__0955718d_22_SparseCsrTensorMath_cu_868dd54514ReductionMulOpIS5_EEEEjS5_Li4ELi4EEEEEvT1_:
        /* <DEDUP_REMOVED lines=17> */
[----:B------:R-:W-:-:S03]  /*0110*/  ULDC UR4, c[0x0][0x410] ;  /* 0x0001040000047ab9 */ /* 0x000fc60000000800 */
[----:B------:R-:W-:-:S04]  /*0120*/  IMAD.SHL.U32 R3, R0, 0x4, RZ ;  /* 0x0000000400037824 */ /* 0x000fc800078e00ff */
        /* <DEDUP_REMOVED lines=269> */
.L_x_2740:
        /* <DEDUP_REMOVED lines=44> */
[----:B------:R-:W-:Y:S01]  /*14c0*/  IMAD.U32 R6, RZ, RZ, UR4 ;  /* 0x00000004ff067e24 */ /* 0x000fe2000f8e00ff */
[----:B------:R-:W-:Y:S01]  /*14d0*/  MOV R7, UR5 ;  /* 0x0000000500077c02 */ /* 0x000fe20008000f00 */
[----:B------:R-:W-:Y:S01]  /*14e0*/  IMAD.U32 R10, RZ, RZ, UR6 ;  /* 0x00000006ff0a7e24 */ /* 0x000fe2000f8e00ff */
[----:B------:R-:W-:Y:S01]  /*14f0*/  MOV R11, UR7 ;  /* 0x00000007000b7c02 */ /* 0x000fe20008000f00 */
[----:B------:R-:W-:-:S02]  /*1500*/  IMAD.MOV.U32 R8, RZ, RZ, 0x1e3 ;  /* 0x000001e3ff087424 */ /* 0x000fc400078e00ff */
[----:B0-----:R-:W-:-:S07]  /*1510*/  IMAD.MOV.U32 R13, RZ, RZ, RZ ;  /* 0x000000ffff0d7224 */ /* 0x001fce00078e00ff */
[----:B------:R-:W-:-:S07]  /*1520*/  LEPC R20, `(.L_x_2744) ;  /* 0x000000001014794e */ /* 0x000fce0000000000 */
[----:B-1----:R-:W-:Y:S05]  /*1530*/  CALL.ABS.NOINC R2 ;  /* 0x0000000002007343 */ /* 0x002fea0003c00000 */
.L_x_2744:
[----:B------:R-:W0:Y:S01]  /*1540*/  LDC.64 R12, c[0x0][0x220] ;  /* 0x00008800ff0c7b82 */ /* 0x000e220000000a00 */
[----:B------:R-:W-:Y:S01]  /*1550*/  SHF.R.U64 R0, R18, 0x4, R19 ;  /* 0x0000000412007819 */ /* 0x000fe20000001213 */
[----:B------:R-:W-:Y:S01]  /*1560*/  ULDC UR4, c[0x0][0x234] ;  /* 0x00008d0000047ab9 */ /* 0x000fe20000000800 */
[----:B------:R-:W-:Y:S02]  /*1570*/  BSSY B0, `(.L_x_2745) ;  /* 0x0000030000007945 */ /* 0x000fe40003800000 */
[----:B------:R-:W-:Y:S02]  /*1580*/  LOP3.LUT R14, R0, 0x3, RZ, 0xc0, !PT ;  /* 0x00000003000e7812 */ /* 0x000fe400078ec0ff */
[----:B------:R-:W-:Y:S01]  /*1590*/  MOV R0, UR4 ;  /* 0x0000000400007c02 */ /* 0x000fe20008000f00 */
[----:B------:R-:W1:Y:S01]  /*15a0*/  LDC.64 R6, c[0x0][0x228] ;  /* 0x00008a00ff067b82 */ /* 0x000e620000000a00 */
[----:B------:R-:W-:Y:S01]  /*15b0*/  ISETP.NE.AND P0, PT, R14, RZ, PT ;  /* 0x000000ff0e00720c */ /* 0x000fe20003f05270 */
[----:B0-----:R-:W-:Y:S01]  /*15c0*/  IMAD.MOV.U32 R2, RZ, RZ, R12 ;  /* 0x000000ffff027224 */ /* 0x001fe200078e000c */
[----:B------:R-:W-:Y:S01]  /*15d0*/  MOV R3, R13 ;  /* 0x0000000d00037202 */ /* 0x000fe20000000f00 */
[----:B-1----:R-:W-:Y:S01]  /*15e0*/  IMAD.MOV.U32 R4, RZ, RZ, R6 ;  /* 0x000000ffff047224 */ /* 0x002fe200078e0006 */
[----:B------:R-:W-:-:S09]  /*15f0*/  MOV R5, R7 ;  /* 0x0000000700057202 */ /* 0x000fd20000000f00 */
        /* <DEDUP_REMOVED lines=17> */
.L_x_2750:
[----:B------:R-:W-:Y:S05]  /*1710*/  BSYNC B2 ;  /* 0x0000000000027941 */ /* 0x000fea0003800000 */
.L_x_2749:
        /* <DEDUP_REMOVED lines=14> */
.L_x_2748:
[----:B------:R-:W-:Y:S05]  /*1800*/  BSYNC B1 ;  /* 0x0000000000017941 */ /* 0x000fea0003800000 */
.L_x_2747:
[----:B------:R-:W0:Y:S01]  /*1810*/  LDC R11, c[0x0][0x234] ;  /* 0x00008d00ff0b7b82 */ /* 0x000e220000000800 */
[----:B------:R-:W-:-:S04]  /*1820*/  IADD3 R9, P0, -R14, 0x4, RZ ;  /* 0x000000040e097810 */ /* 0x000fc80007f1e1ff */
[----:B------:R-:W-:Y:S01]  /*1830*/  LEA R18, P1, R9, R18, 0x4 ;  /* 0x0000001209127211 */ /* 0x000fe200078220ff */
[----:B------:R-:W-:-:S05]  /*1840*/  IMAD.X R8, RZ, RZ, -0x1, P0 ;  /* 0xffffffffff087424 */ /* 0x000fca00000e06ff */
[----:B------:R-:W-:Y:S02]  /*1850*/  LEA.HI.X R19, R9, R19, R8, 0x4, P1 ;  /* 0x0000001309137211 */ /* 0x000fe400008f2408 */
[----:B0-----:R-:W-:-:S07]  /*1860*/  IADD3 R0, R14, -0x4, R11 ;  /* 0xfffffffc0e007810 */ /* 0x001fce0007ffe00b */
.L_x_2746:
[----:B------:R-:W-:Y:S05]  /*1870*/  BSYNC B0 ;  /* 0x0000000000007941 */ /* 0x000fea0003800000 */
.L_x_2745:
[----:B------:R-:W0:Y:S01]  /*1880*/  LDC.64 R48, c[0x0][0x248] ;  /* 0x00009200ff307b82 */ /* 0x000e220000000a00 */
[----:B------:R-:W-:Y:S01]  /*1890*/  BSSY B0, `(.L_x_2751) ;  /* 0x0000042000007945 */ /* 0x000fe20003800000 */
[----:B------:R-:W-:Y:S01]  /*18a0*/  MOV R112, R12 ;  /* 0x0000000c00707202 */ /* 0x000fe20000000f00 */
[----:B------:R-:W-:Y:S01]  /*18b0*/  IMAD.MOV.U32 R113, RZ, RZ, R13 ;  /* 0x000000ffff717224 */ /* 0x000fe200078e000d */
[----:B------:R-:W-:Y:S01]  /*18c0*/  MOV R46, R6 ;  /* 0x00000006002e7202 */ /* 0x000fe20000000f00 */
[--C-:B------:R-:W-:Y:S01]  /*18d0*/  IMAD.MOV.U32 R47, RZ, RZ, R7.reuse ;  /* 0x000000ffff2f7224 */ /* 0x100fe200078e0007 */
[----:B------:R-:W-:Y:S01]  /*18e0*/  MOV R8, R12 ;  /* 0x0000000c00087202 */ /* 0x000fe20000000f00 */
[----:B------:R-:W-:Y:S01]  /*18f0*/  IMAD.MOV.U32 R11, RZ, RZ, R7 ;  /* 0x000000ffff0b7224 */ /* 0x000fe200078e0007 */
[----:B------:R-:W1:Y:S01]  /*1900*/  LDC R44, c[0x0][0x250] ;  /* 0x00009400ff2c7b82 */ /* 0x000e620000000800 */
[----:B------:R-:W-:Y:S01]  /*1910*/  MOV R10, R6 ;  /* 0x00000006000a7202 */ /* 0x000fe20000000f00 */
[----:B0-----:R-:W-:-:S04]  /*1920*/  IMAD R48, R23, R48, RZ ;  /* 0x0000003017307224 */ /* 0x001fc800078e02ff */
[----:B------:R-:W-:-:S04]  /*1930*/  IMAD R9, R22, R49, R48 ;  /* 0x0000003116097224 */ /* 0x000fc800078e0230 */
[----:B-1----:R-:W-:-:S05]  /*1940*/  IMAD R45, R16, R44, R9 ;  /* 0x0000002c102d7224 */ /* 0x002fca00078e0209 */
[----:B------:R-:W-:-:S04]  /*1950*/  LEA R9, R45, 0x3, 0x2 ;  /* 0x000000032d097811 */ /* 0x000fc800078e10ff */
[----:B------:R-:W-:Y:S01]  /*1960*/  ISETP.GE.U32.AND P0, PT, R9, R0, PT ;  /* 0x000000000900720c */ /* 0x000fe20003f06070 */
[----:B------:R-:W-:-:S12]  /*1970*/  IMAD.MOV.U32 R9, RZ, RZ, R13 ;  /* 0x000000ffff097224 */ /* 0x000fd800078e000d */
[----:B------:R-:W-:Y:S05]  /*1980*/  @P0 BRA `(.L_x_2752) ;  /* 0x0000000000c80947 */ /* 0x000fea0003800000 */
[----:B------:R-:W-:Y:S01]  /*1990*/  BSSY B1, `(.L_x_2753) ;  /* 0x000002b000017945 */ /* 0x000fe20003800000 */
        /* <DEDUP_REMOVED lines=8> */
.L_x_2754:
[----:B------:R-:W-:Y:S01]  /*1a20*/  IMAD.WIDE.U32 R20, R45, 0x40, R18 ;  /* 0x000000402d147825 */ /* 0x000fe200078e0012 */
[----:B------:R-:W-:-:S04]  /*1a30*/  ULDC UR4, c[0x0][0x23c] ;  /* 0x00008f0000047ab9 */ /* 0x000fc80000000800 */
[----:B------:R-:W2:Y:S04]  /*1a40*/  LDG.E.128 R24, desc[UR60][R20.64] ;  /* 0x0000003c14187981 */ /* 0x000ea8000c1e1d00 */
[----:B------:R-:W3:Y:S04]  /*1a50*/  LDG.E.128 R28, desc[UR60][R20.64+0x10] ;  /* 0x0000103c141c7981 */ /* 0x000ee8000c1e1d00 */
[----:B------:R-:W4:Y:S04]  /*1a60*/  LDG.E.128 R32, desc[UR60][R20.64+0x20] ;  /* 0x0000203c14207981 */ /* 0x000f28000c1e1d00 */
[----:B------:R0:W5:Y:S01]  /*1a70*/  LDG.E.128 R36, desc[UR60][R20.64+0x30] ;  /* 0x0000303c14247981 */ /* 0x000162000c1e1d00 */
[----:B------:R-:W-:-:S04]  /*1a80*/  IADD3 R45, R45, UR4, RZ ;  /* 0x000000042d2d7c10 */ /* 0x000fc8000fffe0ff */
[----:B0-----:R-:W-:-:S04]  /*1a90*/  LEA R21, R45, 0x3, 0x2 ;  /* 0x000000032d157811 */ /* 0x001fc800078e10ff */
[----:B------:R-:W-:Y:S01]  /*1aa0*/  ISETP.GE.U32.AND P0, PT, R21, R0, PT ;  /* 0x000000001500720c */ /* 0x000fe20003f06070 */
[-C--:B--2---:R-:W-:Y:S02]  /*1ab0*/  DMUL R40, R26, R4.reuse ;  /* 0x000000041a287228 */ /* 0x084fe40000000000 */
[----:B------:R-:W-:Y:S02]  /*1ac0*/  DMUL R4, R24, R4 ;  /* 0x0000000418047228 */ /* 0x000fe40000000000 */
[-C--:B---3--:R-:W-:Y:S02]  /*1ad0*/  DMUL R42, R30, R10.reuse ;  /* 0x0000000a1e2a7228 */ /* 0x088fe40000000000 */
[----:B------:R-:W-:Y:S02]  /*1ae0*/  DMUL R10, R28, R10 ;  /* 0x0000000a1c0a7228 */ /* 0x000fe40000000000 */
[----:B------:R-:W-:Y:S02]  /*1af0*/  DFMA R40, R24, R14, -R40 ;  /* 0x0000000e1828722b */ /* 0x000fe40000000828 */
[----:B----4-:R-:W-:-:S02]  /*1b00*/  DMUL R24, R34, R6 ;  /* 0x0000000622187228 */ /* 0x010fc40000000000 */
[----:B------:R-:W-:Y:S02]  /*1b10*/  DFMA R42, R28, R12, -R42 ;  /* 0x0000000c1c2a722b */ /* 0x000fe4000000082a */
[----:B-----5:R-:W-:Y:S02]  /*1b20*/  DMUL R28, R38, R46 ;  /* 0x0000002e261c7228 */ /* 0x020fe40000000000 */
[C---:B------:R-:W-:Y:S02]  /*1b30*/  DMUL R6, R32.reuse, R6 ;  /* 0x0000000620067228 */ /* 0x040fe40000000000 */
[----:B------:R-:W-:Y:S02]  /*1b40*/  DFMA R24, R32, R8, -R24 ;  /* 0x000000082018722b */ /* 0x000fe40000000818 */
[C---:B------:R-:W-:Y:S02]  /*1b50*/  DMUL R46, R36.reuse, R46 ;  /* 0x0000002e242e7228 */ /* 0x040fe40000000000 */
[----:B------:R-:W-:-:S02]  /*1b60*/  DFMA R112, R36, R2, -R28 ;  /* 0x000000022470722b */ /* 0x000fc4000000081c */
[----:B------:R-:W-:Y:S02]  /*1b70*/  DFMA R4, R26, R14, R4 ;  /* 0x0000000e1a04722b */ /* 0x000fe40000000004 */
        /* <DEDUP_REMOVED lines=13> */
.L_x_2753:
[----:B------:R-:W-:Y:S01]  /*1c50*/  IMAD.MOV.U32 R2, RZ, RZ, R40 ;  /* 0x000000ffff027224 */ /* 0x000fe200078e0028 */
[----:B------:R-:W-:Y:S01]  /*1c60*/  MOV R3, R41 ;  /* 0x0000002900037202 */ /* 0x000fe20000000f00 */
[----:B------:R-:W-:Y:S01]  /*1c70*/  IMAD.MOV.U32 R12, RZ, RZ, R42 ;  /* 0x000000ffff0c7224 */ /* 0x000fe200078e002a */
[----:B------:R-:W-:Y:S01]  /*1c80*/  MOV R13, R43 ;  /* 0x0000002b000d7202 */ /* 0x000fe20000000f00 */
[----:B------:R-:W-:Y:S01]  /*1c90*/  IMAD.MOV.U32 R8, RZ, RZ, R24 ;  /* 0x000000ffff087224 */ /* 0x000fe200078e0018 */
[----:B------:R-:W-:-:S07]  /*1ca0*/  MOV R9, R25 ;  /* 0x0000001900097202 */ /* 0x000fce0000000f00 */
.L_x_2752:
[----:B------:R-:W-:Y:S05]  /*1cb0*/  BSYNC B0 ;  /* 0x0000000000007941 */ /* 0x000fea0003800000 */
.L_x_2751:
        /* <DEDUP_REMOVED lines=10> */
.L_x_2756:
[----:B------:R-:W-:Y:S05]  /*1d60*/  BSYNC B0 ;  /* 0x0000000000007941 */ /* 0x000fea0003800000 */
.L_x_2755:
        /* <DEDUP_REMOVED lines=16> */
.L_x_2758:
[----:B------:R-:W-:Y:S05]  /*1e70*/  BSYNC B0 ;  /* 0x0000000000007941 */ /* 0x000fea0003800000 */
.L_x_2757:
[-C--:B------:R-:W-:Y:S01]  /*1e80*/  DMUL R14, R12, R4.reuse ;  /* 0x000000040c0e7228 */ /* 0x080fe20000000000 */
[----:B------:R-:W-:Y:S01]  /*1e90*/  CS2R R40, SRZ ;  /* 0x0000000000287805 */ /* 0x000fe2000001ff00 */
[C---:B------:R-:W-:Y:S01]  /*1ea0*/  DMUL R4, R10.reuse, R4 ;  /* 0x000000040a047228 */ /* 0x040fe20000000000 */
[----:B------:R-:W-:Y:S02]  /*1eb0*/  CS2R R38, SRZ ;  /* 0x0000000000267805 */ /* 0x000fe4000001ff00 */
[----:B------:R-:W-:Y:S02]  /*1ec0*/  CS2R R32, SRZ ;  /* 0x0000000000207805 */ /* 0x000fe4000001ff00 */
[----:B------:R-:W-:Y:S02]  /*1ed0*/  CS2R R30, SRZ ;  /* 0x00000000001e7805 */ /* 0x000fe4000001ff00 */
[----:B------:R-:W-:Y:S02]  /*1ee0*/  CS2R R76, SRZ ;  /* 0x00000000004c7805 */ /* 0x000fe4000001ff00 */
[----:B------:R-:W-:Y:S01]  /*1ef0*/  CS2R R26, SRZ ;  /* 0x00000000001a7805 */ /* 0x000fe2000001ff00 */
[----:B------:R-:W-:-:S02]  /*1f00*/  DFMA R14, R10, R2, R14 ;  /* 0x000000020a0e722b */ /* 0x000fc4000000000e */
        /* <DEDUP_REMOVED lines=10> */
.L_x_2743:
        /* <DEDUP_REMOVED lines=8> */
[----:B------:R-:W-:Y:S01]  /*2030*/  ULDC UR4, c[0x0][0x23c] ;  /* 0x00008f0000047ab9 */ /* 0x000fe20000000800 */
[----:B------:R-:W-:Y:S01]  /*2040*/  MOV R21, R109 ;  /* 0x0000006d00157202 */ /* 0x000fe20000000f00 */
[----:B------:R-:W-:-:S04]  /*2050*/  IMAD.U32 R20, RZ, RZ, UR4 ;  /* 0x00000004ff147e24 */ /* 0x000fc8000f8e00ff */
[----:B------:R-:W-:Y:S01]  /*2060*/  IMAD R5, R20, 0x3, R109 ;  /* 0x0000000314057824 */ /* 0x000fe200078e026d */
[----:B------:R-:W1:Y:S01]  /*2070*/  LDC.64 R80, c[0x0][0x228] ;  /* 0x00008a00ff507b82 */ /* 0x000e620000000a00 */
[----:B0-----:R-:W-:Y:S01]  /*2080*/  IMAD.MOV.U32 R76, RZ, RZ, R118 ;  /* 0x000000ffff4c7224 */ /* 0x001fe200078e0076 */
[----:B------:R-:W-:Y:S01]  /*2090*/  MOV R77, R119 ;  /* 0x00000077004d7202 */ /* 0x000fe20000000f00 */
[----:B-1----:R-:W-:Y:S01]  /*20a0*/  IMAD.MOV.U32 R2, RZ, RZ, R80 ;  /* 0x000000ffff027224 */ /* 0x002fe200078e0050 */
[----:B------:R-:W-:Y:S01]  /*20b0*/  MOV R3, R81 ;  /* 0x0000005100037202 */ /* 0x000fe20000000f00 */
[----:B------:R-:W-:Y:S06]  /*20c0*/  @!P1 BRA `(.L_x_2760) ;  /* 0x000000a400889947 */ /* 0x000fec0003800000 */
[----:B------:R-:W-:Y:S01]  /*20d0*/  ISETP.GE.U32.AND P0, PT, R5, R0, PT ;  /* 0x000000000500720c */ /* 0x000fe20003f06070 */
[----:B------:R-:W-:Y:S01]  /*20e0*/  BSSY B0, `(.L_x_2761) ;  /* 0x000051f000007945 */ /* 0x000fe20003800000 */
        /* <DEDUP_REMOVED lines=147> */
[----:B0-----:R-:W-:-:S07]  /*2a20*/  MOV R137, R119 ;  /* 0x0000007700897202 */ /* 0x001fce0000000f00 */
.L_x_2767:
        /* <DEDUP_REMOVED lines=54> */
[----:B------:R-:W-:-:S03]  /*2d90*/  ISETP.NE.AND P1, PT, R166, 0x1, PT ;  /* 0x00000001a600780c */ /* 0x000fc60003f25270 */
        /* <DEDUP_REMOVED lines=242> */
.L_x_2763:
[----:B------:R-:W-:Y:S01]  /*3cc0*/  LOP3.LUT R29, R6, 0xffffffc0, RZ, 0xc0, !PT ;  /* 0xffffffc0061d7812 */ /* 0x000fe200078ec0ff */
[----:B------:R-:W-:-:S03]  /*3cd0*/  ULDC UR36, c[0x0][0x23c] ;  /* 0x00008f0000247ab9 */ /* 0x000fc60000000800 */
[----:B------:R-:W-:-:S04]  /*3ce0*/  IADD3 R28, P1, R18, R29, RZ ;  /* 0x0000001d121c7210 */ /* 0x000fc80007f3e0ff */
[----:B------:R-:W-:-:S05]  /*3cf0*/  IADD3.X R29, RZ, R19, RZ, P1, !PT ;  /* 0x00000013ff1d7210 */ /* 0x000fca0000ffe4ff */
[----:B------:R0:W5:Y:S04]  /*3d00*/  LDG.E.128 R4, desc[UR60][R28.64] ;  /* 0x0000003c1c047981 */ /* 0x000168000c1e1d00 */
[----:B------:R0:W5:Y:S04]  /*3d10*/  LDG.E.128 R8, desc[UR60][R28.64+0x10] ;  /* 0x0000103c1c087981 */ /* 0x000168000c1e1d00 */
[----:B------:R0:W5:Y:S04]  /*3d20*/  LDG.E.128 R12, desc[UR60][R28.64+0x20] ;  /* 0x0000203c1c0c7981 */ /* 0x000168000c1e1d00 */
[----:B------:R0:W5:Y:S01]  /*3d30*/  LDG.E.128 R24, desc[UR60][R28.64+0x30] ;  /* 0x0000303c1c187981 */ /* 0x000162000c1e1d00 */
[----:B------:R-:W-:-:S05]  /*3d40*/  IMAD.U32 R20, RZ, RZ, UR36 ;  /* 0x00000024ff147e24 */ /* 0x000fca000f8e00ff */
[----:B------:R-:W-:Y:S01]  /*3d50*/  IADD3 R21, R21, R20, RZ ;  /* 0x0000001415157210 */ /* 0x000fe20007ffe0ff */
[----:B------:R-:W-:Y:S06]  /*3d60*/  @!P0 BRA `(.L_x_2764) ;  /* 0x0000000c00d48947 */ /* 0x000fec0003800000 */
[----:B0-----:R-:W-:Y:S01]  /*3d70*/  MOV R29, R21 ;  /* 0x00000015001d7202 */ /* 0x001fe20000000f00 */
[----:B------:R-:W-:Y:S01]  /*3d80*/  IMAD.MOV.U32 R28, RZ, RZ, RZ ;  /* 0x000000ffff1c7224 */ /* 0x000fe200078e00ff */
[----:B------:R-:W-:-:S03]  /*3d90*/  ISETP.NE.AND P1, PT, R166, 0x1, PT ;  /* 0x00000001a600780c */ /* 0x000fc60003f25270 */
        /* <DEDUP_REMOVED lines=231> */
[----:B------:R-:W-:-:S03]  /*4c10*/  @P1 MOV R28, RZ ;  /* 0x000000ff001c1202 */ /* 0x000fc60000000f00 */
[----:B------:R-:W-:-:S04]  /*4c20*/  IMAD.MOV R31, RZ, RZ, -R29 ;  /* 0x000000ffff1f7224 */ /* 0x000fc800078e0a1d */
        /* <DEDUP_REMOVED lines=9> */
.L_x_2764:
[----:B------:R-:W-:-:S04]  /*4cc0*/  LOP3.LUT R31, R0, 0xffffffc0, RZ, 0xc0, !PT ;  /* 0xffffffc0001f7812 */ /* 0x000fc800078ec0ff */
[----:B------:R-:W-:-:S05]  /*4cd0*/  IADD3 R30, P1, R18, R31, RZ ;  /* 0x0000001f121e7210 */ /* 0x000fca0007f3e0ff */
[----:B------:R-:W-:-:S05]  /*4ce0*/  IMAD.X R31, RZ, RZ, R19, P1 ;  /* 0x000000ffff1f7224 */ /* 0x000fca00008e0613 */
[----:B------:R1:W5:Y:S04]  /*4cf0*/  LDG.E.128 R44, desc[UR60][R30.64] ;  /* 0x0000003c1e2c7981 */ /* 0x000368000c1e1d00 */
[----:B------:R1:W5:Y:S04]  /*4d00*/  LDG.E.128 R48, desc[UR60][R30.64+0x10] ;  /* 0x0000103c1e307981 */ /* 0x000368000c1e1d00 */
[----:B------:R1:W5:Y:S04]  /*4d10*/  LDG.E.128 R52, desc[UR60][R30.64+0x20] ;  /* 0x0000203c1e347981 */ /* 0x000368000c1e1d00 */
[----:B------:R1:W5:Y:S01]  /*4d20*/  LDG.E.128 R56, desc[UR60][R30.64+0x30] ;  /* 0x0000303c1e387981 */ /* 0x000362000c1e1d00 */
[----:B------:R-:W-:Y:S01]  /*4d30*/  IADD3 R21, R21, R20, RZ ;  /* 0x0000001415157210 */ /* 0x000fe20007ffe0ff */
[----:B------:R-:W-:Y:S01]  /*4d40*/  IMAD.MOV.U32 R0, RZ, RZ, RZ ;  /* 0x000000ffff007224 */ /* 0x000fe200078e00ff */
[----:B0-----:R-:W-:Y:S01]  /*4d50*/  MOV R28, RZ ;  /* 0x000000ff001c7202 */ /* 0x001fe20000000f00 */
[----:B------:R-:W-:Y:S06]  /*4d60*/  @!P0 BRA `(.L_x_2765) ;  /* 0x0000000c00a88947 */ /* 0x000fec0003800000 */
[----:B------:R-:W-:Y:S01]  /*4d70*/  MOV R29, R21 ;  /* 0x00000015001d7202 */ /* 0x000fe20000000f00 */
[----:B------:R-:W-:Y:S01]  /*4d80*/  IMAD.MOV.U32 R28, RZ, RZ, RZ ;  /* 0x000000ffff1c7224 */ /* 0x000fe200078e00ff */
[----:B------:R-:W-:-:S03]  /*4d90*/  ISETP.NE.AND P1, PT, R166, 0x1, PT ;  /* 0x00000001a600780c */ /* 0x000fc60003f25270 */
[----:B------:R-:W-:-:S05]  /*4da0*/  IMAD.HI.U32 R28, R21, UR30, R28 ;  /* 0x0000001e151c7c27 */ /* 0x000fca000f8e001c */
[----:B-1----:R-:W-:-:S05]  /*4db0*/  SHF.R.U32.HI R31, RZ, UR31, R28 ;  /* 0x0000001fff1f7c19 */ /* 0x002fca000801161c */
        /* <DEDUP_REMOVED lines=229> */
.L_x_2765:
[----:B------:R-:W-:-:S04]  /*5c10*/  LOP3.LUT R61, R28, 0xffffffc0, RZ, 0xc0, !PT ;  /* 0xffffffc01c3d7812 */ /* 0x000fc800078ec0ff */
[----:B------:R-:W-:-:S04]  /*5c20*/  IADD3 R60, P1, R18, R61, RZ ;  /* 0x0000003d123c7210 */ /* 0x000fc80007f3e0ff */
[----:B------:R-:W-:-:S05]  /*5c30*/  IADD3.X R61, RZ, R19, RZ, P1, !PT ;  /* 0x00000013ff3d7210 */ /* 0x000fca0000ffe4ff */
[----:B------:R0:W5:Y:S04]  /*5c40*/  LDG.E.128 R40, desc[UR60][R60.64] ;  /* 0x0000003c3c287981 */ /* 0x000168000c1e1d00 */
[----:B------:R0:W5:Y:S04]  /*5c50*/  LDG.E.128 R36, desc[UR60][R60.64+0x10] ;  /* 0x0000103c3c247981 */ /* 0x000168000c1e1d00 */
[----:B------:R0:W5:Y:S04]  /*5c60*/  LDG.E.128 R32, desc[UR60][R60.64+0x20] ;  /* 0x0000203c3c207981 */ /* 0x000168000c1e1d00 */
[----:B-1----:R0:W5:Y:S01]  /*5c70*/  LDG.E.128 R28, desc[UR60][R60.64+0x30] ;  /* 0x0000303c3c1c7981 */ /* 0x002162000c1e1d00 */
[----:B------:R-:W-:Y:S01]  /*5c80*/  IMAD.IADD R21, R21, 0x1, R20 ;  /* 0x0000000115157824 */ /* 0x000fe200078e0214 */
[----:B------:R-:W-:Y:S06]  /*5c90*/  @!P0 BRA `(.L_x_2766) ;  /* 0x0000000c00d48947 */ /* 0x000fec0003800000 */
[----:B0-----:R-:W-:Y:S01]  /*5ca0*/  HFMA2.MMA R60, -RZ, RZ, 0, 0 ;  /* 0x00000000ff3c7435 */ /* 0x001fe200000001ff */
[----:B------:R-:W-:Y:S01]  /*5cb0*/  IMAD.MOV.U32 R61, RZ, RZ, R21 ;  /* 0x000000ffff3d7224 */ /* 0x000fe200078e0015 */
[----:B------:R-:W-:-:S08]  /*5cc0*/  ISETP.NE.AND P1, PT, R166, 0x1, PT ;  /* 0x00000001a600780c */ /* 0x000fd00003f25270 */
        /* <DEDUP_REMOVED lines=242> */
.L_x_2766:
[----:B------:R-:W-:Y:S01]  /*6bf0*/  LOP3.LUT R139, R0, 0xffffffc0, RZ, 0xc0, !PT ;  /* 0xffffffc0008b7812 */ /* 0x000fe200078ec0ff */
[----:B-----5:R-:W-:Y:S02]  /*6c00*/  DMUL R142, R4, R114 ;  /* 0x00000072048e7228 */ /* 0x020fe40000000000 */
[----:B------:R-:W-:Y:S01]  /*6c10*/  DMUL R152, R52, R102 ;  /* 0x0000006634987228 */ /* 0x000fe20000000000 */
[----:B------:R-:W-:Y:S01]  /*6c20*/  IADD3 R138, P1, R18, R139, RZ ;  /* 0x0000008b128a7210 */ /* 0x000fe20007f3e0ff */
[----:B------:R-:W-:Y:S02]  /*6c30*/  DMUL R144, R8, R112 ;  /* 0x0000007008907228 */ /* 0x000fe40000000000 */
[----:B------:R-:W-:Y:S01]  /*6c40*/  DMUL R146, R14, R110 ;  /* 0x0000006e0e927228 */ /* 0x000fe20000000000 */
[----:B------:R-:W-:Y:S01]  /*6c50*/  IADD3.X R139, RZ, R19, RZ, P1, !PT ;  /* 0x00000013ff8b7210 */ /* 0x000fe20000ffe4ff */
[----:B------:R-:W-:Y:S01]  /*6c60*/  IMAD.IADD R21, R21, 0x1, R20 ;  /* 0x0000000115157824 */ /* 0x000fe200078e0214 */
[----:B------:R-:W-:-:S03]  /*6c70*/  ULDC UR4, c[0x0][0x234] ;  /* 0x00008d0000047ab9 */ /* 0x000fc60000000800 */
[----:B------:R-:W2:Y:S04]  /*6c80*/  LDG.E.128 R72, desc[UR60][R138.64] ;  /* 0x0000003c8a487981 */ /* 0x000ea8000c1e1d00 */
[----:B------:R-:W3:Y:S04]  /*6c90*/  LDG.E.128 R68, desc[UR60][R138.64+0x10] ;  /* 0x0000103c8a447981 */ /* 0x000ee8000c1e1d00 */
[----:B------:R-:W4:Y:S04]  /*6ca0*/  LDG.E.128 R64, desc[UR60][R138.64+0x20] ;  /* 0x0000203c8a407981 */ /* 0x000f28000c1e1d00 */
[----:B0-----:R0:W4:Y:S01]  /*6cb0*/  LDG.E.128 R60, desc[UR60][R138.64+0x30] ;  /* 0x0000303c8a3c7981 */ /* 0x001122000c1e1d00 */
[----:B------:R-:W-:Y:S01]  /*6cc0*/  DMUL R114, R6, R114 ;  /* 0x0000007206727228 */ /* 0x000fe20000000000 */
[----:B------:R-:W-:Y:S01]  /*6cd0*/  MOV R0, UR4 ;  /* 0x0000000400007c02 */ /* 0x000fe20008000f00 */
[----:B------:R-:W-:-:S02]  /*6ce0*/  DMUL R102, R54, R102 ;  /* 0x0000006636667228 */ /* 0x000fc40000000000 */
[----:B------:R-:W-:Y:S02]  /*6cf0*/  DMUL R112, R10, R112 ;  /* 0x000000700a707228 */ /* 0x000fe40000000000 */
[----:B------:R-:W-:Y:S02]  /*6d00*/  DMUL R110, R12, R110 ;  /* 0x0000006e0c6e7228 */ /* 0x000fe40000000000 */
[-C--:B------:R-:W-:Y:S02]  /*6d10*/  DFMA R140, R4, R136.reuse, -R114 ;  /* 0x00000088048c722b */ /* 0x080fe40000000872 */
[----:B------:R-:W-:Y:S02]  /*6d20*/  DFMA R114, R6, R136, R142 ;  /* 0x000000880672722b */ /* 0x000fe4000000008e */
[-C--:B------:R-:W-:Y:S02]  /*6d30*/  DMUL R136, R48, R104.reuse ;  /* 0x0000006830887228 */ /* 0x080fe40000000000 */
[----:B------:R-:W-:-:S02]  /*6d40*/  DMUL R104, R50, R104 ;  /* 0x0000006832687228 */ /* 0x000fc40000000000 */
[-C--:B------:R-:W-:Y:S02]  /*6d50*/  DFMA R150, R52, R124.reuse, -R102 ;  /* 0x0000007c3496722b */ /* 0x080fe40000000866 */
[----:B------:R-:W-:Y:S02]  /*6d60*/  DFMA R102, R54, R124, R152 ;  /* 0x0000007c3666722b */ /* 0x000fe40000000098 */
[-C--:B------:R-:W-:Y:S02]  /*6d70*/  DMUL R124, R56, R100.reuse ;  /* 0x00000064387c7228 */ /* 0x080fe40000000000 */
[----:B------:R-:W-:Y:S02]  /*6d80*/  DMUL R100, R58, R100 ;  /* 0x000000643a647228 */ /* 0x000fe40000000000 */
[----:B------:R-:W-:Y:S02]  /*6d90*/  DFMA R148, R48, R126, -R104 ;  /* 0x0000007e3094722b */ /* 0x000fe40000000868 */
[----:B------:R-:W-:-:S02]  /*6da0*/  DFMA R142, R8, R134, -R112 ;  /* 0x00000086088e722b */ /* 0x000fc40000000870 */
[----:B------:R-:W-:Y:S02]  /*6db0*/  DFMA R104, R50, R126, R136 ;  /* 0x0000007e3268722b */ /* 0x000fe40000000088 */
[----:B------:R-:W-:Y:S01]  /*6dc0*/  DFMA R112, R10, R134, R144 ;  /* 0x000000860a70722b */ /* 0x000fe20000000090 */
[----:B------:R-:W-:Y:S01]  /*6dd0*/  IMAD.MOV.U32 R136, RZ, RZ, R140 ;  /* 0x000000ffff887224 */ /* 0x000fe200078e008c */
[----:B------:R-:W-:Y:S01]  /*6de0*/  DMUL R126, R40, R98 ;  /* 0x00000062287e7228 */ /* 0x000fe20000000000 */
[----:B------:R-:W-:Y:S01]  /*6df0*/  MOV R137, R141 ;  /* 0x0000008d00897202 */ /* 0x000fe20000000f00 */
[----:B------:R-:W-:Y:S02]  /*6e00*/  DMUL R134, R44, R106 ;  /* 0x0000006a2c867228 */ /* 0x000fe40000000000 */
[----:B------:R-:W-:Y:S02]  /*6e10*/  DMUL R98, R42, R98 ;  /* 0x000000622a627228 */ /* 0x000fe40000000000 */
[----:B------:R-:W-:-:S02]  /*6e20*/  DMUL R106, R46, R106 ;  /* 0x0000006a2e6a7228 */ /* 0x000fc40000000000 */
[-C--:B------:R-:W-:Y:S02]  /*6e30*/  DFMA R152, R56, R122.reuse, -R100 ;  /* 0x0000007a3898722b */ /* 0x080fe40000000864 */
[----:B------:R-:W-:Y:S02]  /*6e40*/  DFMA R100, R58, R122, R124 ;  /* 0x0000007a3a64722b */ /* 0x000fe4000000007c */
[----:B------:R-:W-:Y:S01]  /*6e50*/  DMUL R122, R34, R94 ;  /* 0x0000005e227a7228 */ /* 0x000fe20000000000 */
[----:B------:R-:W-:Y:S01]  /*6e60*/  IMAD.MOV.U32 R124, RZ, RZ, R150 ;  /* 0x000000ffff7c7224 */ /* 0x000fe200078e0096 */
[----:B------:R-:W-:Y:S01]  /*6e70*/  DFMA R154, R40, R120, -R98 ;  /* 0x00000078289a722b */ /* 0x000fe20000000862 */
[----:B------:R-:W-:Y:S01]  /*6e80*/  MOV R125, R151 ;  /* 0x00000097007d7202 */ /* 0x000fe20000000f00 */
[----:B------:R-:W-:Y:S02]  /*6e90*/  DFMA R144, R44, R128, -R106 ;  /* 0x000000802c90722b */ /* 0x000fe4000000086a */
[----:B------:R-:W-:-:S02]  /*6ea0*/  DFMA R98, R42, R120, R126 ;  /* 0x000000782a62722b */ /* 0x000fc4000000007e */
[----:B------:R-:W-:Y:S01]  /*6eb0*/  DFMA R106, R46, R128, R134 ;  /* 0x000000802e6a722b */ /* 0x000fe20000000086 */
[----:B------:R-:W-:Y:S01]  /*6ec0*/  IMAD.MOV.U32 R126, RZ, RZ, R148 ;  /* 0x000000ffff7e7224 */ /* 0x000fe200078e0094 */
[----:B------:R-:W-:Y:S01]  /*6ed0*/  DMUL R128, R38, R96 ;  /* 0x0000006026807228 */ /* 0x000fe20000000000 */
[----:B------:R-:W-:Y:S01]  /*6ee0*/  IMAD.MOV.U32 R134, RZ, RZ, R142 ;  /* 0x000000ffff867224 */ /* 0x000fe200078e008e */
[C---:B------:R-:W-:Y:S01]  /*6ef0*/  DMUL R94, R32.reuse, R94 ;  /* 0x0000005e205e7228 */ /* 0x040fe20000000000 */
[----:B------:R-:W-:Y:S01]  /*6f00*/  MOV R135, R143 ;  /* 0x0000008f00877202 */ /* 0x000fe20000000f00 */
[----:B------:R-:W-:Y:S01]  /*6f10*/  DFMA R158, R32, R90, -R122 ;  /* 0x0000005a209e722b */ /* 0x000fe2000000087a */
[----:B------:R-:W-:Y:S01]  /*6f20*/  MOV R127, R149 ;  /* 0x00000095007f7202 */ /* 0x000fe20000000f00 */
[----:B------:R-:W-:Y:S02]  /*6f30*/  DMUL R96, R36, R96 ;  /* 0x0000006024607228 */ /* 0x000fe40000000000 */
[----:B------:R-:W-:-:S02]  /*6f40*/  DFMA R146, R12, R132, -R146 ;  /* 0x000000840c92722b */ /* 0x000fc40000000892 */
[----:B------:R-:W-:Y:S02]  /*6f50*/  DFMA R94, R34, R90, R94 ;  /* 0x0000005a225e722b */ /* 0x000fe4000000005e */
[----:B------:R-:W-:Y:S01]  /*6f60*/  DFMA R110, R14, R132, R110 ;  /* 0x000000840e6e722b */ /* 0x000fe2000000006e */
[----:B------:R-:W-:Y:S01]  /*6f70*/  IMAD R91, R20, 0x3, R21 ;  /* 0x00000003145b7824 */ /* 0x000fe200078e0215 */
[-C--:B------:R-:W-:Y:S01]  /*6f80*/  DFMA R156, R36, R118.reuse, -R128 ;  /* 0x00000076249c722b */ /* 0x080fe20000000880 */
[----:B------:R-:W-:Y:S01]  /*6f90*/  IMAD.MOV.U32 R90, RZ, RZ, R158 ;  /* 0x000000ffff5a7224 */ /* 0x000fe200078e009e */
[----:B------:R-:W-:Y:S01]  /*6fa0*/  DFMA R96, R38, R118, R96 ;  /* 0x000000762660722b */ /* 0x000fe20000000060 */
[----:B------:R-:W-:Y:S01]  /*6fb0*/  IMAD.MOV.U32 R128, RZ, RZ, R144 ;  /* 0x000000ffff807224 */ /* 0x000fe200078e0090 */
[----:B------:R-:W-:Y:S01]  /*6fc0*/  DMUL R132, R24, R108 ;  /* 0x0000006c18847228 */ /* 0x000fe20000000000 */
[----:B------:R-:W-:Y:S01]  /*6fd0*/  ISETP.GE.U32.AND P1, PT, R91, R0, PT ;  /* 0x000000005b00720c */ /* 0x000fe20003f26070 */
[----:B------:R-:W-:Y:S01]  /*6fe0*/  DMUL R118, R28, R116 ;  /* 0x000000741c767228 */ /* 0x000fe20000000000 */
[----:B------:R-:W-:Y:S01]  /*6ff0*/  MOV R129, R145 ;  /* 0x0000009100817202 */ /* 0x000fe20000000f00 */
[----:B------:R-:W-:Y:S01]  /*7000*/  DMUL R108, R26, R108 ;  /* 0x0000006c1a6c7228 */ /* 0x000fe20000000000 */
[----:B------:R-:W-:Y:S01]  /*7010*/  MOV R91, R159 ;  /* 0x0000009f005b7202 */ /* 0x000fe20000000f00 */
[----:B------:R-:W-:-:S06]  /*7020*/  DMUL R116, R30, R116 ;  /* 0x000000741e747228 */ /* 0x000fcc0000000000 */
[----:B0-----:R-:W-:Y:S02]  /*7030*/  DFMA R138, R24, R130, -R108 ;  /* 0x00000082188a722b */ /* 0x001fe4000000086c */
[----:B------:R-:W-:Y:S02]  /*7040*/  DFMA R160, R28, R92, -R116 ;  /* 0x0000005c1ca0722b */ /* 0x000fe40000000874 */
[----:B------:R-:W-:Y:S02]  /*7050*/  DFMA R108, R26, R130, R132 ;  /* 0x000000821a6c722b */ /* 0x000fe40000000084 */
[----:B------:R-:W-:Y:S01]  /*7060*/  DFMA R116, R30, R92, R118 ;  /* 0x0000005c1e74722b */ /* 0x000fe20000000076 */
        /* <DEDUP_REMOVED lines=8> */
[----:B--2---:R-:W-:-:S02]  /*70f0*/  DMUL R120, R72, R80 ;  /* 0x0000005048787228 */ /* 0x004fc40000000000 */
[----:B------:R-:W-:Y:S02]  /*7100*/  DMUL R80, R74, R80 ;  /* 0x000000504a507228 */ /* 0x000fe40000000000 */
[-C--:B---3--:R-:W-:Y:S02]  /*7110*/  DMUL R122, R70, R84.reuse ;  /* 0x00000054467a7228 */ /* 0x088fe40000000000 */
[----:B------:R-:W-:-:S04]  /*7120*/  DMUL R84, R68, R84 ;  /* 0x0000005444547228 */ /* 0x000fc80000000000 */
[-C--:B------:R-:W-:Y:S02]  /*7130*/  DFMA R162, R72, R78.reuse, -R80 ;  /* 0x0000004e48a2722b */ /* 0x080fe40000000850 */
[----:B------:R-:W-:Y:S02]  /*7140*/  DFMA R80, R74, R78, R120 ;  /* 0x0000004e4a50722b */ /* 0x000fe40000000078 */
[-C--:B------:R-:W-:Y:S01]  /*7150*/  DFMA R164, R68, R82.reuse, -R122 ;  /* 0x0000005244a4722b */ /* 0x080fe2000000087a */
[----:B------:R-:W-:Y:S01]  /*7160*/  IMAD.MOV.U32 R120, RZ, RZ, R154 ;  /* 0x000000ffff787224 */ /* 0x000fe200078e009a */
[----:B------:R-:W-:Y:S01]  /*7170*/  DFMA R84, R70, R82, R84 ;  /* 0x000000524654722b */ /* 0x000fe20000000054 */
[----:B------:R-:W-:Y:S01]  /*7180*/  IMAD.MOV.U32 R122, RZ, RZ, R152 ;  /* 0x000000ffff7a7224 */ /* 0x000fe200078e0098 */
[-C--:B----4-:R-:W-:Y:S01]  /*7190*/  DMUL R78, R64, R88.reuse ;  /* 0x00000058404e7228 */ /* 0x090fe20000000000 */
[----:B------:R-:W-:Y:S01]  /*71a0*/  MOV R123, R153 ;  /* 0x00000099007b7202 */ /* 0x000fe20000000f00 */
[----:B------:R-:W-:Y:S01]  /*71b0*/  DMUL R88, R66, R88 ;  /* 0x0000005842587228 */ /* 0x000fe20000000000 */
[----:B------:R-:W-:Y:S01]  /*71c0*/  MOV R121, R155 ;  /* 0x0000009b00797202 */ /* 0x000fe20000000f00 */
[----:B------:R-:W-:-:S02]  /*71d0*/  DMUL R82, R62, R2 ;  /* 0x000000023e527228 */ /* 0x000fc40000000000 */
[----:B------:R-:W-:-:S04]  /*71e0*/  DMUL R2, R60, R2 ;  /* 0x000000023c027228 */ /* 0x000fc80000000000 */
[----:B------:R-:W-:Y:S02]  /*71f0*/  DFMA R168, R64, R86, -R88 ;  /* 0x0000005640a8722b */ /* 0x000fe40000000858 */
[----:B------:R-:W-:Y:S02]  /*7200*/  DFMA R170, R60, R76, -R82 ;  /* 0x0000004c3caa722b */ /* 0x000fe40000000852 */
[----:B------:R-:W-:Y:S01]  /*7210*/  DFMA R88, R66, R86, R78 ;  /* 0x000000564258722b */ /* 0x000fe2000000004e */
[----:B------:R-:W-:Y:S01]  /*7220*/  IMAD.MOV.U32 R82, RZ, RZ, R164 ;  /* 0x000000ffff527224 */ /* 0x000fe200078e00a4 */
[----:B------:R-:W-:Y:S01]  /*7230*/  DFMA R2, R62, R76, R2 ;  /* 0x0000004c3e02722b */ /* 0x000fe20000000002 */
[----:B------:R-:W-:Y:S01]  /*7240*/  IMAD.MOV.U32 R78, RZ, RZ, R162 ;  /* 0x000000ffff4e7224 */ /* 0x000fe200078e00a2 */
[----:B------:R-:W-:Y:S02]  /*7250*/  MOV R79, R163 ;  /* 0x000000a3004f7202 */ /* 0x000fe40000000f00 */
[----:B------:R-:W-:Y:S01]  /*7260*/  MOV R83, R165 ;  /* 0x000000a500537202 */ /* 0x000fe20000000f00 */
[----:B------:R-:W-:Y:S01]  /*7270*/  IMAD.MOV.U32 R86, RZ, RZ, R168 ;  /* 0x000000ffff567224 */ /* 0x000fe200078e00a8 */
[----:B------:R-:W-:Y:S01]  /*7280*/  MOV R87, R169 ;  /* 0x000000a900577202 */ /* 0x000fe20000000f00 */
[----:B------:R-:W-:Y:S01]  /*7290*/  IMAD.MOV.U32 R76, RZ, RZ, R170 ;  /* 0x000000ffff4c7224 */ /* 0x000fe200078e00aa */
[----:B------:R-:W-:Y:S01]  /*72a0*/  MOV R77, R171 ;  /* 0x000000ab004d7202 */ /* 0x000fe20000000f00 */
[----:B------:R-:W-:Y:S06]  /*72b0*/  @!P1 BRA `(.L_x_2767) ;  /* 0xffffffb400dc9947 */ /* 0x000fec000383ffff */
[----:B------:R-:W-:Y:S05]  /*72c0*/  BSYNC B1 ;  /* 0x0000000000017941 */ /* 0x000fea0003800000 */
.L_x_2762:
[----:B------:R-:W-:Y:S05]  /*72d0*/  BSYNC B0 ;  /* 0x0000000000007941 */ /* 0x000fea0003800000 */
.L_x_2761:
[----:B------:R-:W-:Y:S01]  /*72e0*/  ISETP.GE.U32.AND P0, PT, R21, R0, PT ;  /* 0x000000001500720c */ /* 0x000fe20003f06070 */
[----:B------:R-:W-:-:S12]  /*72f0*/  BSSY B0, `(.L_x_2768) ;  /* 0x0000472000007945 */ /* 0x000fd80003800000 */
[----:B------:R-:W-:Y:S05]  /*7300*/  @P0 BRA `(.L_x_2769) ;  /* 0x0000004400c00947 */ /* 0x000fea0003800000 */
[----:B------:R-:W0:Y:S01]  /*7310*/  LDC R142, c[0x0][0x270] ;  /* 0x00009c00ff8e7b82 */ /* 0x000e220000000800 */
[----:B------:R-:W-:Y:S01]  /*7320*/  IMAD.MOV.U32 R8, RZ, RZ, RZ ;  /* 0x000000ffff087224 */ /* 0x000fe200078e00ff */
[----:B0-----:R-:W-:-:S13]  /*7330*/  ISETP.NE.AND P1, PT, R142, RZ, PT ;  /* 0x000000ff8e00720c */ /* 0x001fda0003f25270 */
[----:B------:R-:W-:Y:S05]  /*7340*/  @!P1 BRA `(.L_x_2770) ;  /* 0x0000001000449947 */ /* 0x000fea0003800000 */
        /* <DEDUP_REMOVED lines=273> */
.L_x_2770:
[----:B------:R-:W-:-:S04]  /*8460*/  LOP3.LUT R141, R8, 0xffffffc0, RZ, 0xc0, !PT ;  /* 0xffffffc0088d7812 */ /* 0x000fc800078ec0ff */
[----:B------:R-:W-:-:S05]  /*8470*/  IADD3 R140, P2, R18, R141, RZ ;  /* 0x0000008d128c7210 */ /* 0x000fca0007f5e0ff */
[----:B------:R-:W-:-:S05]  /*8480*/  IMAD.X R141, RZ, RZ, R19, P2 ;  /* 0x000000ffff8d7224 */ /* 0x000fca00010e0613 */
[----:B------:R0:W5:Y:S04]  /*8490*/  LDG.E.128 R4, desc[UR60][R140.64] ;  /* 0x0000003c8c047981 */ /* 0x000168000c1e1d00 */
[----:B------:R0:W5:Y:S04]  /*84a0*/  LDG.E.128 R8, desc[UR60][R140.64+0x10] ;  /* 0x0000103c8c087981 */ /* 0x000168000c1e1d00 */
[----:B------:R0:W5:Y:S04]  /*84b0*/  LDG.E.128 R12, desc[UR60][R140.64+0x20] ;  /* 0x0000203c8c0c7981 */ /* 0x000168000c1e1d00 */
[----:B------:R0:W5:Y:S01]  /*84c0*/  LDG.E.128 R24, desc[UR60][R140.64+0x30] ;  /* 0x0000303c8c187981 */ /* 0x000162000c1e1d00 */
[----:B------:R-:W-:-:S04]  /*84d0*/  IADD3 R139, R21, R20, RZ ;  /* 0x00000014158b7210 */ /* 0x000fc80007ffe0ff */
[----:B------:R-:W-:-:S13]  /*84e0*/  ISETP.GE.U32.AND P2, PT, R139, R0, PT ;  /* 0x000000008b00720c */ /* 0x000fda0003f46070 */
[----:B0-----:R-:W-:Y:S05]  /*84f0*/  @P2 BRA `(.L_x_2769) ;  /* 0x0000003400442947 */ /* 0x001fea0003800000 */
        /* <DEDUP_REMOVED lines=274> */
.L_x_2771:
[----:B------:R-:W-:-:S04]  /*9620*/  LOP3.LUT R141, R48, 0xffffffc0, RZ, 0xc0, !PT ;  /* 0xffffffc0308d7812 */ /* 0x000fc800078ec0ff */
[----:B------:R-:W-:-:S04]  /*9630*/  IADD3 R140, P2, R18, R141, RZ ;  /* 0x0000008d128c7210 */ /* 0x000fc80007f5e0ff */
[----:B------:R-:W-:-:S05]  /*9640*/  IADD3.X R141, RZ, R19, RZ, P2, !PT ;  /* 0x00000013ff8d7210 */ /* 0x000fca00017fe4ff */
[----:B------:R0:W5:Y:S04]  /*9650*/  LDG.E.128 R44, desc[UR60][R140.64] ;  /* 0x0000003c8c2c7981 */ /* 0x000168000c1e1d00 */
[----:B------:R0:W5:Y:S04]  /*9660*/  LDG.E.128 R48, desc[UR60][R140.64+0x10] ;  /* 0x0000103c8c307981 */ /* 0x000168000c1e1d00 */
[----:B------:R0:W5:Y:S04]  /*9670*/  LDG.E.128 R52, desc[UR60][R140.64+0x20] ;  /* 0x0000203c8c347981 */ /* 0x000168000c1e1d00 */
[----:B------:R0:W5:Y:S01]  /*9680*/  LDG.E.128 R56, desc[UR60][R140.64+0x30] ;  /* 0x0000303c8c387981 */ /* 0x000162000c1e1d00 */
[----:B------:R-:W-:-:S05]  /*9690*/  IMAD.IADD R139, R139, 0x1, R20 ;  /* 0x000000018b8b7824 */ /* 0x000fca00078e0214 */
[----:B------:R-:W-:-:S13]  /*96a0*/  ISETP.GE.U32.AND P2, PT, R139, R0, PT ;  /* 0x000000008b00720c */ /* 0x000fda0003f46070 */
[----:B0-----:R-:W-:Y:S05]  /*96b0*/  @P2 BRA `(.L_x_2769) ;  /* 0x0000002000d42947 */ /* 0x001fea0003800000 */
        /* <DEDUP_REMOVED lines=274> */
.L_x_2772:
        /* <DEDUP_REMOVED lines=284> */
.L_x_2773:
[----:B------:R-:W-:-:S04]  /*b9a0*/  LOP3.LUT R61, R64, 0xffffffc0, RZ, 0xc0, !PT ;  /* 0xffffffc0403d7812 */ /* 0x000fc800078ec0ff */
[----:B------:R-:W-:-:S04]  /*b9b0*/  IADD3 R18, P1, R18, R61, RZ ;  /* 0x0000003d12127210 */ /* 0x000fc80007f3e0ff */
[----:B------:R-:W-:-:S05]  /*b9c0*/  IADD3.X R19, RZ, R19, RZ, P1, !PT ;  /* 0x00000013ff137210 */ /* 0x000fca0000ffe4ff */
[----:B------:R0:W5:Y:S04]  /*b9d0*/  LDG.E.128 R72, desc[UR60][R18.64] ;  /* 0x0000003c12487981 */ /* 0x000168000c1e1d00 */
[----:B------:R0:W5:Y:S04]  /*b9e0*/  LDG.E.128 R68, desc[UR60][R18.64+0x10] ;  /* 0x0000103c12447981 */ /* 0x000168000c1e1d00 */
[----:B------:R0:W5:Y:S04]  /*b9f0*/  LDG.E.128 R64, desc[UR60][R18.64+0x20] ;  /* 0x0000203c12407981 */ /* 0x000168000c1e1d00 */
[----:B------:R0:W5:Y:S02]  /*ba00*/  LDG.E.128 R60, desc[UR60][R18.64+0x30] ;  /* 0x0000303c123c7981 */ /* 0x000164000c1e1d00 */
.L_x_2769:
[----:B------:R-:W-:Y:S05]  /*ba10*/  BSYNC B0 ;  /* 0x0000000000007941 */ /* 0x000fea0003800000 */
.L_x_2768:
[----:B------:R-:W-:Y:S04]  /*ba20*/  BSSY B0, `(.L_x_2774) ;  /* 0x000009b000007945 */ /* 0x000fe80003800000 */
[----:B------:R-:W-:Y:S05]  /*ba30*/  @P0 BRA `(.L_x_2775) ;  /* 0x0000000800640947 */ /* 0x000fea0003800000 */
[C---:B0----5:R-:W-:Y:S01]  /*ba40*/  DMUL R18, R114.reuse, R6 ;  /* 0x0000000672127228 */ /* 0x061fe20000000000 */
[----:B------:R-:W-:Y:S01]  /*ba50*/  IMAD.IADD R21, R21, 0x1, R20 ;  /* 0x0000000115157824 */ /* 0x000fe200078e0214 */
[----:B------:R-:W-:Y:S02]  /*ba60*/  DMUL R114, R114, R4 ;  /* 0x0000000472727228 */ /* 0x000fe40000000000 */
[C---:B------:R-:W-:Y:S02]  /*ba70*/  DMUL R138, R110.reuse, R14 ;  /* 0x0000000e6e8a7228 */ /* 0x040fe40000000000 */
[----:B------:R-:W-:Y:S01]  /*ba80*/  ISETP.GE.U32.AND P0, PT, R21, R0, PT ;  /* 0x000000001500720c */ /* 0x000fe20003f06070 */
[----:B------:R-:W-:Y:S02]  /*ba90*/  DMUL R110, R110, R12 ;  /* 0x0000000c6e6e7228 */ /* 0x000fe40000000000 */
[C---:B------:R-:W-:Y:S02]  /*baa0*/  DFMA R18, R136.reuse, R4, -R18 ;  /* 0x000000048812722b */ /* 0x040fe40000000812 */
[----:B------:R-:W-:-:S02]  /*bab0*/  DFMA R114, R136, R6, R114 ;  /* 0x000000068872722b */ /* 0x000fc40000000072 */
[----:B------:R-:W-:Y:S02]  /*bac0*/  DMUL R6, R108, R26 ;  /* 0x0000001a6c067228 */ /* 0x000fe40000000000 */
[----:B------:R-:W-:Y:S02]  /*bad0*/  DMUL R4, R112, R10 ;  /* 0x0000000a70047228 */ /* 0x000fe40000000000 */
[----:B------:R-:W-:Y:S02]  /*bae0*/  DFMA R138, R132, R12, -R138 ;  /* 0x0000000c848a722b */ /* 0x000fe4000000088a */
[-C--:B------:R-:W-:Y:S01]  /*baf0*/  DMUL R108, R108, R24.reuse ;  /* 0x000000186c6c7228 */ /* 0x080fe20000000000 */
[----:B------:R-:W-:Y:S01]  /*bb00*/  MOV R136, R18 ;  /* 0x0000001200887202 */ /* 0x000fe20000000f00 */
[----:B------:R-:W-:Y:S01]  /*bb10*/  DFMA R24, R130, R24, -R6 ;  /* 0x000000188218722b */ /* 0x000fe20000000806 */
[----:B------:R-:W-:Y:S01]  /*bb20*/  IMAD.MOV.U32 R137, RZ, RZ, R19 ;  /* 0x000000ffff897224 */ /* 0x000fe200078e0013 */
[----:B------:R-:W-:-:S02]  /*bb30*/  DFMA R12, R134, R8, -R4 ;  /* 0x00000008860c722b */ /* 0x000fc40000000804 */
[----:B------:R-:W-:Y:S02]  /*bb40*/  DMUL R112, R112, R8 ;  /* 0x0000000870707228 */ /* 0x000fe40000000000 */
[----:B------:R-:W-:Y:S02]  /*bb50*/  DFMA R110, R132, R14, R110 ;  /* 0x0000000e846e722b */ /* 0x000fe4000000006e */
[----:B------:R-:W-:Y:S01]  /*bb60*/  DFMA R108, R130, R26, R108 ;  /* 0x0000001a826c722b */ /* 0x000fe2000000006c */
[----:B------:R-:W-:Y:S01]  /*bb70*/  MOV R132, R138 ;  /* 0x0000008a00847202 */ /* 0x000fe20000000f00 */
[----:B------:R-:W-:Y:S01]  /*bb80*/  IMAD.MOV.U32 R131, RZ, RZ, R25 ;  /* 0x000000ffff837224 */ /* 0x000fe200078e0019 */
[----:B------:R-:W-:Y:S01]  /*bb90*/  MOV R130, R24 ;  /* 0x0000001800827202 */ /* 0x000fe20000000f00 */
[----:B------:R-:W-:Y:S01]  /*bba0*/  DFMA R112, R134, R10, R112 ;  /* 0x0000000a8670722b */ /* 0x000fe20000000070 */
[----:B------:R-:W-:Y:S01]  /*bbb0*/  IMAD.MOV.U32 R133, RZ, RZ, R139 ;  /* 0x000000ffff857224 */ /* 0x000fe200078e008b */
[----:B------:R-:W-:Y:S01]  /*bbc0*/  MOV R134, R12 ;  /* 0x0000000c00867202 */ /* 0x000fe20000000f00 */
[----:B------:R-:W-:Y:S01]  /*bbd0*/  IMAD.MOV.U32 R135, RZ, RZ, R13 ;  /* 0x000000ffff877224 */ /* 0x000fe200078e000d */
[----:B------:R-:W-:Y:S07]  /*bbe0*/  @P0 BRA `(.L_x_2775) ;  /* 0x0000000400f80947 */ /* 0x000fee0003800000 */
[----:B------:R-:W-:Y:S01]  /*bbf0*/  DMUL R4, R106, R46 ;  /* 0x0000002e6a047228 */ /* 0x000fe20000000000 */
[----:B------:R-:W-:Y:S01]  /*bc00*/  IADD3 R11, R21, R20, RZ ;  /* 0x00000014150b7210 */ /* 0x000fe20007ffe0ff */
[----:B------:R-:W-:Y:S01]  /*bc10*/  DMUL R6, R104, R50 ;  /* 0x0000003268067228 */ /* 0x000fe20000000000 */
[----:B------:R-:W-:Y:S01]  /*bc20*/  IMAD.MOV.U32 R130, RZ, RZ, R24 ;  /* 0x000000ffff827224 */ /* 0x000fe200078e0018 */
[----:B------:R-:W-:Y:S01]  /*bc30*/  DMUL R106, R106, R44 ;  /* 0x0000002c6a6a7228 */ /* 0x000fe20000000000 */
[----:B------:R-:W-:Y:S01]  /*bc40*/  ISETP.GE.U32.AND P0, PT, R11, R0, PT ;  /* 0x000000000b00720c */ /* 0x000fe20003f06070 */
[----:B------:R-:W-:Y:S01]  /*bc50*/  DMUL R104, R104, R48 ;  /* 0x0000003068687228 */ /* 0x000fe20000000000 */
[----:B------:R-:W-:Y:S01]  /*bc60*/  MOV R131, R25 ;  /* 0x0000001900837202 */ /* 0x000fe20000000f00 */
[----:B------:R-:W-:Y:S01]  /*bc70*/  DFMA R44, R128, R44, -R4 ;  /* 0x0000002c802c722b */ /* 0x000fe20000000804 */
[----:B------:R-:W-:Y:S01]  /*bc80*/  IMAD.MOV.U32 R132, RZ, RZ, R138 ;  /* 0x000000ffff847224 */ /* 0x000fe200078e008a */
[----:B------:R-:W-:Y:S01]  /*bc90*/  DFMA R48, R126, R48, -R6 ;  /* 0x000000307e30722b */ /* 0x000fe20000000806 */
[----:B------:R-:W-:Y:S01]  /*bca0*/  MOV R133, R139 ;  /* 0x0000008b00857202 */ /* 0x000fe20000000f00 */
[----:B------:R-:W-:Y:S01]  /*bcb0*/  DMUL R4, R102, R54 ;  /* 0x0000003666047228 */ /* 0x000fe20000000000 */
[----:B------:R-:W-:Y:S01]  /*bcc0*/  IMAD.MOV.U32 R134, RZ, RZ, R12 ;  /* 0x000000ffff867224 */ /* 0x000fe200078e000c */
[----:B------:R-:W-:Y:S01]  /*bcd0*/  DMUL R6, R100, R58 ;  /* 0x0000003a64067228 */ /* 0x000fe20000000000 */
[----:B------:R-:W-:Y:S01]  /*bce0*/  MOV R135, R13 ;  /* 0x0000000d00877202 */ /* 0x000fe20000000f00 */
[----:B------:R-:W-:Y:S01]  /*bcf0*/  DMUL R102, R102, R52 ;  /* 0x0000003466667228 */ /* 0x000fe20000000000 */
[----:B------:R-:W-:Y:S01]  /*bd00*/  IMAD.MOV.U32 R136, RZ, RZ, R18 ;  /* 0x000000ffff887224 */ /* 0x000fe200078e0012 */
[----:B------:R-:W-:Y:S01]  /*bd10*/  DMUL R100, R100, R56 ;  /* 0x0000003864647228 */ /* 0x000fe20000000000 */
[----:B------:R-:W-:Y:S01]  /*bd20*/  MOV R137, R19 ;  /* 0x0000001300897202 */ /* 0x000fe20000000f00 */
[----:B------:R-:W-:-:S02]  /*bd30*/  DFMA R52, R124, R52, -R4 ;  /* 0x000000347c34722b */ /* 0x000fc40000000804 */
[----:B------:R-:W-:Y:S02]  /*bd40*/  DFMA R56, R122, R56, -R6 ;  /* 0x000000387a38722b */ /* 0x000fe40000000806 */
[----:B------:R-:W-:Y:S02]  /*bd50*/  DFMA R106, R128, R46, R106 ;  /* 0x0000002e806a722b */ /* 0x000fe4000000006a */
[----:B------:R-:W-:Y:S01]  /*bd60*/  DFMA R104, R126, R50, R104 ;  /* 0x000000327e68722b */ /* 0x000fe20000000068 */
[----:B------:R-:W-:Y:S01]  /*bd70*/  IMAD.MOV.U32 R128, RZ, RZ, R44 ;  /* 0x000000ffff807224 */ /* 0x000fe200078e002c */
[----:B------:R-:W-:Y:S01]  /*bd80*/  DFMA R102, R124, R54, R102 ;  /* 0x000000367c66722b */ /* 0x000fe20000000066 */
[----:B------:R-:W-:Y:S01]  /*bd90*/  IMAD.MOV.U32 R126, RZ, RZ, R48 ;  /* 0x000000ffff7e7224 */ /* 0x000fe200078e0030 */
[----:B------:R-:W-:Y:S01]  /*bda0*/  DFMA R100, R122, R58, R100 ;  /* 0x0000003a7a64722b */ /* 0x000fe20000000064 */
[----:B------:R-:W-:Y:S01]  /*bdb0*/  IMAD.MOV.U32 R124, RZ, RZ, R52 ;  /* 0x000000ffff7c7224 */ /* 0x000fe200078e0034 */
[----:B------:R-:W-:Y:S01]  /*bdc0*/  MOV R123, R57 ;  /* 0x00000039007b7202 */ /* 0x000fe20000000f00 */
[----:B------:R-:W-:Y:S01]  /*bdd0*/  IMAD.MOV.U32 R122, RZ, RZ, R56 ;  /* 0x000000ffff7a7224 */ /* 0x000fe200078e0038 */
[----:B------:R-:W-:-:S02]  /*bde0*/  MOV R125, R53 ;  /* 0x00000035007d7202 */ /* 0x000fc40000000f00 */
[----:B------:R-:W-:Y:S02]  /*bdf0*/  MOV R127, R49 ;  /* 0x00000031007f7202 */ /* 0x000fe40000000f00 */
[----:B------:R-:W-:Y:S01]  /*be00*/  MOV R129, R45 ;  /* 0x0000002d00817202 */ /* 0x000fe20000000f00 */
[----:B------:R-:W-:Y:S06]  /*be10*/  @P0 BRA `(.L_x_2775) ;  /* 0x00000004006c0947 */ /* 0x000fec0003800000 */
[C---:B------:R-:W-:Y:S01]  /*be20*/  DMUL R4, R98.reuse, R42 ;  /* 0x0000002a62047228 */ /* 0x040fe20000000000 */
[----:B------:R-:W-:Y:S01]  /*be30*/  MOV R122, R56 ;  /* 0x00000038007a7202 */ /* 0x000fe20000000f00 */
[----:B------:R-:W-:Y:S01]  /*be40*/  DMUL R98, R98, R40 ;  /* 0x0000002862627228 */ /* 0x000fe20000000000 */
[----:B------:R-:W-:Y:S01]  /*be50*/  IMAD.MOV.U32 R123, RZ, RZ, R57 ;  /* 0x000000ffff7b7224 */ /* 0x000fe200078e0039 */
[----:B------:R-:W-:Y:S01]  /*be60*/  DMUL R6, R96, R38 ;  /* 0x0000002660067228 */ /* 0x000fe20000000000 */
[----:B------:R-:W-:Y:S01]  /*be70*/  MOV R124, R52 ;  /* 0x00000034007c7202 */ /* 0x000fe20000000f00 */
[----:B------:R-:W-:Y:S01]  /*be80*/  DMUL R8, R116, R30 ;  /* 0x0000001e74087228 */ /* 0x000fe20000000000 */
[----:B------:R-:W-:Y:S01]  /*be90*/  IMAD.MOV.U32 R125, RZ, RZ, R53 ;  /* 0x000000ffff7d7224 */ /* 0x000fe200078e0035 */
[----:B------:R-:W-:Y:S01]  /*bea0*/  DFMA R40, R120, R40, -R4 ;  /* 0x000000287828722b */ /* 0x000fe20000000804 */
[----:B------:R-:W-:Y:S01]  /*beb0*/  MOV R126, R48 ;  /* 0x00000030007e7202 */ /* 0x000fe20000000f00 */
[C---:B------:R-:W-:Y:S01]  /*bec0*/  DMUL R4, R94.reuse, R34 ;  /* 0x000000225e047228 */ /* 0x040fe20000000000 */
[----:B------:R-:W-:Y:S01]  /*bed0*/  IMAD.MOV.U32 R127, RZ, RZ, R49 ;  /* 0x000000ffff7f7224 */ /* 0x000fe200078e0031 */
[----:B------:R-:W-:Y:S01]  /*bee0*/  DMUL R94, R94, R32 ;  /* 0x000000205e5e7228 */ /* 0x000fe20000000000 */
[----:B------:R-:W-:Y:S01]  /*bef0*/  MOV R128, R44 ;  /* 0x0000002c00807202 */ /* 0x000fe20000000f00 */
[----:B------:R-:W-:Y:S01]  /*bf00*/  DMUL R96, R96, R36 ;  /* 0x0000002460607228 */ /* 0x000fe20000000000 */
[----:B------:R-:W-:Y:S01]  /*bf10*/  IMAD.MOV.U32 R129, RZ, RZ, R45 ;  /* 0x000000ffff817224 */ /* 0x000fe200078e002d */
[----:B------:R-:W-:Y:S01]  /*bf20*/  DMUL R116, R116, R28 ;  /* 0x0000001c74747228 */ /* 0x000fe20000000000 */
[----:B------:R-:W-:Y:S01]  /*bf30*/  MOV R130, R24 ;  /* 0x0000001800827202 */ /* 0x000fe20000000f00 */
[----:B------:R-:W-:Y:S01]  /*bf40*/  DFMA R32, R90, R32, -R4 ;  /* 0x000000205a20722b */ /* 0x000fe20000000804 */
[----:B------:R-:W-:Y:S01]  /*bf50*/  IMAD.MOV.U32 R131, RZ, RZ, R25 ;  /* 0x000000ffff837224 */ /* 0x000fe200078e0019 */
[----:B------:R-:W-:Y:S01]  /*bf60*/  DFMA R36, R118, R36, -R6 ;  /* 0x000000247624722b */ /* 0x000fe20000000806 */
[----:B------:R-:W-:Y:S01]  /*bf70*/  IMAD.IADD R5, R11, 0x1, R20 ;  /* 0x000000010b057824 */ /* 0x000fe200078e0214 */
[----:B------:R-:W-:Y:S01]  /*bf80*/  DFMA R28, R92, R28, -R8 ;  /* 0x0000001c5c1c722b */ /* 0x000fe20000000808 */
[----:B------:R-:W-:Y:S01]  /*bf90*/  MOV R132, R138 ;  /* 0x0000008a00847202 */ /* 0x000fe20000000f00 */
[----:B------:R-:W-:Y:S01]  /*bfa0*/  DFMA R98, R120, R42, R98 ;  /* 0x0000002a7862722b */ /* 0x000fe20000000062 */
[----:B------:R-:W-:Y:S01]  /*bfb0*/  IMAD.MOV.U32 R133, RZ, RZ, R139 ;  /* 0x000000ffff857224 */ /* 0x000fe200078e008b */
[----:B------:R-:W-:Y:S01]  /*bfc0*/  ISETP.GE.U32.AND P0, PT, R5, R0, PT ;  /* 0x000000000500720c */ /* 0x000fe20003f06070 */
        /* <DEDUP_REMOVED lines=15> */
[----:B------:R-:W-:Y:S06]  /*c0c0*/  @P0 BRA `(.L_x_2775) ;  /* 0x0000000000c00947 */ /* 0x000fec0003800000 */
[----:B------:R-:W-:Y:S01]  /*c0d0*/  DMUL R4, R80, R74 ;  /* 0x0000004a50047228 */ /* 0x000fe20000000000 */
        /* <DEDUP_REMOVED lines=9> */
[----:B------:R-:W-:Y:S01]  /*c170*/  DFMA R6, R82, R68, -R6 ;  /* 0x000000445206722b */ /* 0x000fe20000000806 */
[----:B------:R-:W-:Y:S01]  /*c180*/  IMAD.MOV.U32 R119, RZ, RZ, R37 ;  /* 0x000000ffff777224 */ /* 0x000fe200078e0025 */
[----:B------:R-:W-:Y:S01]  /*c190*/  DFMA R8, R86, R64, -R8 ;  /* 0x000000405608722b */ /* 0x000fe20000000808 */
[----:B------:R-:W-:Y:S01]  /*c1a0*/  MOV R120, R40 ;  /* 0x0000002800787202 */ /* 0x000fe20000000f00 */
[----:B------:R-:W-:Y:S01]  /*c1b0*/  DFMA R10, R76, R60, -R10 ;  /* 0x0000003c4c0a722b */ /* 0x000fe2000000080a */
[----:B------:R-:W-:Y:S01]  /*c1c0*/  IMAD.MOV.U32 R121, RZ, RZ, R41 ;  /* 0x000000ffff797224 */ /* 0x000fe200078e0029 */
        /* <DEDUP_REMOVED lines=31> */
[----:B------:R-:W-:-:S07]  /*c3c0*/  IMAD.MOV.U32 R79, RZ, RZ, R5 ;  /* 0x000000ffff4f7224 */ /* 0x000fce00078e0005 */
.L_x_2775:
[----:B------:R-:W-:Y:S05]  /*c3d0*/  BSYNC B0 ;  /* 0x0000000000007941 */ /* 0x000fea0003800000 */
.L_x_2774:
[-C--:B-----5:R-:W-:Y:S02]  /*c3e0*/  DMUL R4, R106, R114.reuse ;  /* 0x000000726a047228 */ /* 0x0a0fe40000000000 */
[----:B------:R-:W-:Y:S02]  /*c3f0*/  DMUL R114, R128, R114 ;  /* 0x0000007280727228 */ /* 0x000fe40000000000 */
[-C--:B------:R-:W-:Y:S02]  /*c400*/  DMUL R8, R100, R108.reuse ;  /* 0x0000006c64087228 */ /* 0x080fe40000000000 */
[----:B------:R-:W-:Y:S02]  /*c410*/  DMUL R108, R122, R108 ;  /* 0x0000006c7a6c7228 */ /* 0x000fe40000000000 */
[----:B------:R-:W-:Y:S02]  /*c420*/  DMUL R6, R104, R112 ;  /* 0x0000007068067228 */ /* 0x000fe40000000000 */
[----:B------:R-:W-:-:S02]  /*c430*/  DFMA R114, R106, R136, R114 ;  /* 0x000000886a72722b */ /* 0x000fc40000000072 */
[-C--:B------:R-:W-:Y:S02]  /*c440*/  DFMA R122, R122, R130.reuse, -R8 ;  /* 0x000000827a7a722b */ /* 0x080fe40000000808 */
[----:B------:R-:W-:Y:S02]  /*c450*/  DFMA R108, R100, R130, R108 ;  /* 0x00000082646c722b */ /* 0x000fe4000000006c */
[----:B------:R-:W-:Y:S02]  /*c460*/  DMUL R112, R126, R112 ;  /* 0x000000707e707228 */ /* 0x000fe40000000000 */
[----:B------:R-:W-:Y:S02]  /*c470*/  DMUL R8, R124, R110 ;  /* 0x0000006e7c087228 */ /* 0x000fe40000000000 */
[----:B------:R-:W-:Y:S02]  /*c480*/  DMUL R10, R114, R98 ;  /* 0x00000062720a7228 */ /* 0x000fe40000000000 */
[----:B------:R-:W-:-:S02]  /*c490*/  DFMA R4, R128, R136, -R4 ;  /* 0x000000888004722b */ /* 0x000fc40000000804 */
[----:B------:R-:W-:Y:S02]  /*c4a0*/  DMUL R114, R114, R120 ;  /* 0x0000007872727228 */ /* 0x000fe40000000000 */
[----:B------:R-:W-:Y:S02]  /*c4b0*/  DMUL R12, R108, R116 ;  /* 0x000000746c0c7228 */ /* 0x000fe40000000000 */
[----:B------:R-:W-:Y:S02]  /*c4c0*/  DFMA R112, R104, R134, R112 ;  /* 0x000000866870722b */ /* 0x000fe40000000070 */
[C---:B------:R-:W-:Y:S02]  /*c4d0*/  DMUL R110, R102.reuse, R110 ;  /* 0x0000006e666e7228 */ /* 0x040fe40000000000 */
[----:B------:R-:W-:Y:S02]  /*c4e0*/  DFMA R8, R102, R132, R8 ;  /* 0x000000846608722b */ /* 0x000fe40000000008 */
[----:B------:R-:W-:-:S02]  /*c4f0*/  DMUL R108, R108, R92 ;  /* 0x0000005c6c6c7228 */ /* 0x000fc40000000000 */
[C---:B------:R-:W-:Y:S02]  /*c500*/  DFMA R10, R4.reuse, R120, -R10 ;  /* 0x00000078040a722b */ /* 0x040fe4000000080a */
[----:B------:R-:W-:Y:S02]  /*c510*/  DFMA R114, R4, R98, R114 ;  /* 0x000000620472722b */ /* 0x000fe40000000072 */
[----:B------:R-:W-:Y:S02]  /*c520*/  DFMA R6, R126, R134, -R6 ;  /* 0x000000867e06722b */ /* 0x000fe40000000806 */
[----:B------:R-:W-:Y:S02]  /*c530*/  DFMA R92, R122, R92, -R12 ;  /* 0x0000005c7a5c722b */ /* 0x000fe4000000080c */
[----:B------:R-:W-:Y:S02]  /*c540*/  DMUL R4, R112, R118 ;  /* 0x0000007670047228 */ /* 0x000fe40000000000 */
[----:B------:R-:W-:-:S02]  /*c550*/  DFMA R110, R124, R132, -R110 ;  /* 0x000000847c6e722b */ /* 0x000fc4000000086e */
[----:B------:R-:W-:Y:S02]  /*c560*/  DMUL R12, R8, R90 ;  /* 0x0000005a080c7228 */ /* 0x000fe40000000000 */
[----:B------:R-:W-:Y:S02]  /*c570*/  DFMA R108, R122, R116, R108 ;  /* 0x000000747a6c722b */ /* 0x000fe4000000006c */
[-C--:B------:R-:W-:Y:S02]  /*c580*/  DFMA R4, R6, R96.reuse, R4 ;  /* 0x000000600604722b */ /* 0x080fe40000000004 */
[----:B------:R-:W-:Y:S02]  /*c590*/  DMUL R112, R112, R96 ;  /* 0x0000006070707228 */ /* 0x000fe40000000000 */
[-C--:B------:R-:W-:Y:S02]  /*c5a0*/  DFMA R12, R110, R94.reuse, R12 ;  /* 0x0000005e6e0c722b */ /* 0x080fe4000000000c */
[----:B------:R-:W-:-:S02]  /*c5b0*/  DMUL R8, R8, R94 ;  /* 0x0000005e08087228 */ /* 0x000fc40000000000 */
[----:B------:R-:W-:Y:S02]  /*c5c0*/  DMUL R40, R4, R84 ;  /* 0x0000005404287228 */ /* 0x000fe40000000000 */
[----:B------:R-:W-:Y:S02]  /*c5d0*/  DMUL R26, R108, R76 ;  /* 0x0000004c6c1a7228 */ /* 0x000fe40000000000 */
[----:B------:R-:W-:Y:S02]  /*c5e0*/  DFMA R112, R6, R118, -R112 ;  /* 0x000000760670722b */ /* 0x000fe40000000870 */
[----:B------:R-:W-:Y:S02]  /*c5f0*/  DMUL R32, R12, R88 ;  /* 0x000000580c207228 */ /* 0x000fe40000000000 */
[----:B------:R-:W-:Y:S02]  /*c600*/  DMUL R4, R4, R82 ;  /* 0x0000005204047228 */ /* 0x000fe40000000000 */
[----:B------:R-:W-:-:S02]  /*c610*/  DMUL R46, R114, R78 ;  /* 0x0000004e722e7228 */ /* 0x000fc40000000000 */
[----:B------:R-:W-:Y:S02]  /*c620*/  DFMA R8, R110, R90, -R8 ;  /* 0x0000005a6e08722b */ /* 0x000fe40000000808 */
[----:B------:R-:W-:Y:S02]  /*c630*/  DMUL R108, R108, R2 ;  /* 0x000000026c6c7228 */ /* 0x000fe40000000000 */
[----:B------:R-:W-:Y:S02]  /*c640*/  DMUL R12, R12, R86 ;  /* 0x000000560c0c7228 */ /* 0x000fe40000000000 */
[----:B------:R-:W-:Y:S02]  /*c650*/  DMUL R114, R114, R80 ;  /* 0x0000005072727228 */ /* 0x000fe40000000000 */
[C---:B------:R-:W-:Y:S02]  /*c660*/  DFMA R38, R112.reuse, R84, R4 ;  /* 0x000000547026722b */ /* 0x040fe40000000004 */
[----:B------:R-:W-:-:S02]  /*c670*/  DFMA R40, R112, R82, -R40 ;  /* 0x000000527028722b */ /* 0x000fc40000000828 */
[C---:B------:R-:W-:Y:S02]  /*c680*/  DFMA R26, R92.reuse, R2, R26 ;  /* 0x000000025c1a722b */ /* 0x040fe4000000001a */
[----:B------:R-:W-:Y:S02]  /*c690*/  DFMA R76, R92, R76, -R108 ;  /* 0x0000004c5c4c722b */ /* 0x000fe4000000086c */
[C---:B------:R-:W-:Y:S02]  /*c6a0*/  DFMA R30, R8.reuse, R88, R12 ;  /* 0x00000058081e722b */ /* 0x040fe4000000000c */
[----:B------:R-:W-:Y:S02]  /*c6b0*/  DFMA R32, R8, R86, -R32 ;  /* 0x000000560820722b */ /* 0x000fe40000000820 */
[C---:B------:R-:W-:Y:S02]  /*c6c0*/  DFMA R46, R10.reuse, R80, R46 ;  /* 0x000000500a2e722b */ /* 0x040fe4000000002e */
[----:B------:R-:W-:Y:S01]  /*c6d0*/  DFMA R112, R10, R78, -R114 ;  /* 0x0000004e0a70722b */ /* 0x000fe20000000872 */
[----:B------:R-:W-:Y:S10]  /*c6e0*/  BRA `(.L_x_2742) ;  /* 0x00000040008c7947 */ /* 0x000ff40003800000 */
.L_x_2760:
[----:B------:R-:W-:Y:S01]  /*c6f0*/  ISETP.GE.U32.AND P0, PT, R5, R0, PT ;  /* 0x000000000500720c */ /* 0x000fe20003f06070 */
[----:B------:R-:W-:Y:S01]  /*c700*/  BSSY B0, `(.L_x_2776) ;  /* 0x000011b000007945 */ /* 0x000fe20003800000 */
[----:B------:R-:W-:Y:S01]  /*c710*/  MOV R82, R80 ;  /* 0x0000005000527202 */ /* 0x000fe20000000f00 */
[----:B------:R-:W-:Y:S01]  /*c720*/  IMAD.MOV.U32 R83, RZ, RZ, R81 ;  /* 0x000000ffff537224 */ /* 0x000fe200078e0051 */
[-C--:B------:R-:W-:Y:S01]  /*c730*/  MOV R108, R118.reuse ;  /* 0x00000076006c7202 */ /* 0x080fe20000000f00 */
[--C-:B------:R-:W-:Y:S01]  /*c740*/  IMAD.MOV.U32 R109, RZ, RZ, R119.reuse ;  /* 0x000000ffff6d7224 */ /* 0x100fe200078e0077 */
        /* <DEDUP_REMOVED lines=146> */
.L_x_2778:
[-C--:B------:R-:W-:Y:S01]  /*d070*/  IMAD R4, R112, R21.reuse, RZ ;  /* 0x0000001570047224 */ /* 0x080fe200078e02ff */
[----:B------:R-:W-:-:S04]  /*d080*/  IADD3 R21, R20, R21, RZ ;  /* 0x0000001514157210 */ /* 0x000fc80007ffe0ff */
[----:B------:R-:W-:Y:S01]  /*d090*/  SHF.R.U32.HI R9, RZ, 0x2, R4 ;  /* 0x00000002ff097819 */ /* 0x000fe20000011604 */
[----:B------:R-:W-:Y:S02]  /*d0a0*/  IMAD R10, R112, R21, RZ ;  /* 0x00000015700a7224 */ /* 0x000fe400078e02ff */
[----:B------:R-:W-:Y:S02]  /*d0b0*/  IMAD.IADD R21, R21, 0x1, R20 ;  /* 0x0000000115157824 */ /* 0x000fe400078e0214 */
[----:B------:R-:W-:Y:S01]  /*d0c0*/  IMAD.WIDE.U32 R8, R9, 0x40, R18 ;  /* 0x0000004009087825 */ /* 0x000fe200078e0012 */
[----:B------:R-:W-:-:S03]  /*d0d0*/  SHF.R.U32.HI R11, RZ, 0x2, R10 ;  /* 0x00000002ff0b7819 */ /* 0x000fc6000001160a */
[C---:B------:R-:W-:Y:S01]  /*d0e0*/  IMAD R24, R112.reuse, R21, RZ ;  /* 0x0000001570187224 */ /* 0x040fe200078e02ff */
[----:B------:R-:W-:Y:S01]  /*d0f0*/  IADD3 R21, R21, R20, RZ ;  /* 0x0000001415157210 */ /* 0x000fe20007ffe0ff */
[----:B------:R-:W2:Y:S03]  /*d100*/  LDG.E.128 R36, desc[UR60][R8.64+0x30] ;  /* 0x0000303c08247981 */ /* 0x000ea6000c1e1d00 */
[----:B------:R-:W-:Y:S01]  /*d110*/  SHF.R.U32.HI R77, RZ, 0x2, R24 ;  /* 0x00000002ff4d7819 */ /* 0x000fe20000011618 */
[----:B------:R-:W-:Y:S01]  /*d120*/  IMAD R24, R112, R21, RZ ;  /* 0x0000001570187224 */ /* 0x000fe200078e02ff */
[----:B------:R-:W3:Y:S01]  /*d130*/  LDG.E.128 R4, desc[UR60][R8.64] ;  /* 0x0000003c08047981 */ /* 0x000ee2000c1e1d00 */
[----:B------:R-:W-:-:S03]  /*d140*/  IMAD.WIDE.U32 R10, R11, 0x40, R18 ;  /* 0x000000400b0a7825 */ /* 0x000fc600078e0012 */
[----:B------:R-:W-:Y:S01]  /*d150*/  SHF.R.U32.HI R109, RZ, 0x2, R24 ;  /* 0x00000002ff6d7819 */ /* 0x000fe20000011618 */
[----:B------:R-:W4:Y:S04]  /*d160*/  LDG.E.128 R12, desc[UR60][R8.64+0x10] ;  /* 0x0000103c080c7981 */ /* 0x000f28000c1e1d00 */
[----:B------:R-:W5:Y:S01]  /*d170*/  LDG.E.128 R60, desc[UR60][R10.64+0x20] ;  /* 0x0000203c0a3c7981 */ /* 0x000f62000c1e1d00 */
[----:B------:R-:W-:-:S03]  /*d180*/  IMAD.WIDE.U32 R108, R109, 0x40, R18 ;  /* 0x000000406d6c7825 */ /* 0x000fc600078e0012 */
[----:B------:R-:W3:Y:S01]  /*d190*/  LDG.E.128 R44, desc[UR60][R10.64] ;  /* 0x0000003c0a2c7981 */ /* 0x000ee2000c1e1d00 */
[----:B------:R-:W-:-:S03]  /*d1a0*/  IMAD.WIDE.U32 R76, R77, 0x40, R18 ;  /* 0x000000404d4c7825 */ /* 0x000fc600078e0012 */
[----:B------:R-:W4:Y:S04]  /*d1b0*/  LDG.E.128 R40, desc[UR60][R108.64] ;  /* 0x0000003c6c287981 */ /* 0x000f28000c1e1d00 */
        /* <DEDUP_REMOVED lines=8> */
[----:B------:R2:W4:Y:S04]  /*d240*/  LDG.E.128 R64, desc[UR60][R76.64+0x10] ;  /* 0x0000103c4c407981 */ /* 0x000528000c1e1d00 */
[----:B------:R3:W4:Y:S01]  /*d250*/  LDG.E.128 R24, desc[UR60][R108.64+0x20] ;  /* 0x0000203c6c187981 */ /* 0x000722000c1e1d00 */
[----:B------:R-:W-:-:S04]  /*d260*/  IMAD.IADD R21, R21, 0x1, R20 ;  /* 0x0000000115157824 */ /* 0x000fc800078e0214 */
[----:B------:R-:W-:-:S05]  /*d270*/  IMAD R113, R20, 0x3, R21 ;  /* 0x0000000314717824 */ /* 0x000fca00078e0215 */
[----:B------:R-:W-:Y:S01]  /*d280*/  ISETP.GE.U32.AND P0, PT, R113, R0, PT ;  /* 0x000000007100720c */ /* 0x000fe20003f06070 */
[-C--:B--2---:R-:W-:Y:S02]  /*d290*/  DMUL R76, R36, R100.reuse ;  /* 0x00000064244c7228 */ /* 0x084fe40000000000 */
[----:B------:R-:W-:-:S06]  /*d2a0*/  DMUL R134, R38, R100 ;  /* 0x0000006426867228 */ /* 0x000fcc0000000000 */
[----:B------:R-:W-:Y:S02]  /*d2b0*/  DFMA R100, R38, R164, R76 ;  /* 0x000000a42664722b */ /* 0x000fe4000000004c */
[----:B-----5:R-:W-:Y:S02]  /*d2c0*/  DMUL R76, R60, R88 ;  /* 0x000000583c4c7228 */ /* 0x020fe40000000000 */
[----:B---3--:R-:W-:Y:S02]  /*d2d0*/  DMUL R108, R44, R84 ;  /* 0x000000542c6c7228 */ /* 0x008fe40000000000 */
[----:B------:R-:W-:Y:S02]  /*d2e0*/  DMUL R126, R62, R88 ;  /* 0x000000583e7e7228 */ /* 0x000fe40000000000 */
[----:B------:R-:W-:Y:S02]  /*d2f0*/  DMUL R136, R46, R84 ;  /* 0x000000542e887228 */ /* 0x000fe40000000000 */
[----:B------:R-:W-:-:S02]  /*d300*/  DFMA R88, R62, R158, R76 ;  /* 0x0000009e3e58722b */ /* 0x000fc4000000004c */
[----:B----4-:R-:W-:Y:S02]  /*d310*/  DMUL R114, R42, R78 ;  /* 0x0000004e2a727228 */ /* 0x010fe40000000000 */
[----:B------:R-:W-:Y:S02]  /*d320*/  DFMA R84, R46, R162, R108 ;  /* 0x000000a22e54722b */ /* 0x000fe4000000006c */
[----:B------:R-:W-:Y:S02]  /*d330*/  DMUL R76, R56, R96 ;  /* 0x00000060384c7228 */ /* 0x000fe40000000000 */
[----:B------:R-:W-:Y:S02]  /*d340*/  DMUL R78, R40, R78 ;  /* 0x0000004e284e7228 */ /* 0x000fe40000000000 */
[----:B------:R-:W-:Y:S02]  /*d350*/  DMUL R110, R4, R106 ;  /* 0x0000006a046e7228 */ /* 0x000fe40000000000 */
[----:B------:R-:W-:-:S02]  /*d360*/  DMUL R108, R48, R98 ;  /* 0x00000062306c7228 */ /* 0x000fc40000000000 */
[----:B------:R-:W-:Y:S02]  /*d370*/  DMUL R118, R58, R96 ;  /* 0x000000603a767228 */ /* 0x000fe40000000000 */
[----:B------:R-:W-:Y:S02]  /*d380*/  DMUL R128, R6, R106 ;  /* 0x0000006a06807228 */ /* 0x000fe40000000000 */
[----:B------:R-:W-:Y:S02]  /*d390*/  DMUL R116, R50, R98 ;  /* 0x0000006232747228 */ /* 0x000fe40000000000 */
[----:B------:R-:W-:Y:S02]  /*d3a0*/  DFMA R96, R58, R146, R76 ;  /* 0x000000923a60722b */ /* 0x000fe4000000004c */
[-C--:B------:R-:W-:Y:S02]  /*d3b0*/  DFMA R114, R40, R148.reuse, -R114 ;  /* 0x000000942872722b */ /* 0x080fe40000000872 */
[----:B------:R-:W-:-:S02]  /*d3c0*/  DFMA R78, R42, R148, R78 ;  /* 0x000000942a4e722b */ /* 0x000fc4000000004e */
[----:B------:R-:W-:Y:S02]  /*d3d0*/  DFMA R106, R6, R170, R110 ;  /* 0x000000aa066a722b */ /* 0x000fe4000000006e */
        /* <DEDUP_REMOVED lines=8> */
[----:B------:R-:W-:Y:S02]  /*d460*/  DMUL R120, R66, R94 ;  /* 0x0000005e42787228 */ /* 0x000fe40000000000 */
[----:B------:R-:W-:Y:S02]  /*d470*/  DMUL R110, R34, R80 ;  /* 0x00000050226e7228 */ /* 0x000fe40000000000 */
[----:B------:R-:W-:-:S02]  /*d480*/  DMUL R108, R26, R82 ;  /* 0x000000521a6c7228 */ /* 0x000fc40000000000 */
[----:B------:R-:W-:Y:S02]  /*d490*/  DMUL R2, R10, R2 ;  /* 0x000000020a027228 */ /* 0x000fe40000000000 */
[----:B------:R-:W-:Y:S02]  /*d4a0*/  DFMA R80, R34, R144, R76 ;  /* 0x000000902250722b */ /* 0x000fe4000000004c */
[----:B------:R-:W-:Y:S02]  /*d4b0*/  DFMA R128, R4, R170, -R128 ;  /* 0x000000aa0480722b */ /* 0x000fe40000000880 */
[----:B------:R-:W-:Y:S02]  /*d4c0*/  DFMA R130, R12, R168, -R130 ;  /* 0x000000a80c82722b */ /* 0x000fe40000000882 */
[----:B------:R-:W-:Y:S02]  /*d4d0*/  DFMA R132, R28, R166, -R132 ;  /* 0x000000a61c84722b */ /* 0x000fe40000000884 */
[----:B------:R-:W-:-:S02]  /*d4e0*/  DFMA R134, R36, R164, -R134 ;  /* 0x000000a42486722b */ /* 0x000fc40000000886 */
[----:B------:R-:W-:Y:S02]  /*d4f0*/  DFMA R136, R44, R162, -R136 ;  /* 0x000000a22c88722b */ /* 0x000fe40000000888 */
[----:B------:R-:W-:Y:S02]  /*d500*/  DFMA R138, R52, R160, -R138 ;  /* 0x000000a0348a722b */ /* 0x000fe4000000088a */
        /* <DEDUP_REMOVED lines=9> */
[----:B------:R-:W-:-:S02]  /*d5a0*/  DMUL R104, R12, R104 ;  /* 0x000000680c687228 */ /* 0x000fc40000000000 */
[----:B------:R-:W-:Y:S02]  /*d5b0*/  DMUL R102, R28, R102 ;  /* 0x000000661c667228 */ /* 0x000fe40000000000 */
[----:B------:R-:W-:Y:S02]  /*d5c0*/  DMUL R86, R52, R86 ;  /* 0x0000005634567228 */ /* 0x000fe40000000000 */
[----:B------:R-:W-:Y:S02]  /*d5d0*/  DMUL R90, R68, R90 ;  /* 0x0000005a445a7228 */ /* 0x000fe40000000000 */
[----:B------:R-:W-:Y:S02]  /*d5e0*/  DMUL R92, R72, R92 ;  /* 0x0000005c485c7228 */ /* 0x000fe40000000000 */
[----:B------:R-:W-:Y:S02]  /*d5f0*/  DMUL R94, R64, R94 ;  /* 0x0000005e405e7228 */ /* 0x000fe40000000000 */
[----:B------:R-:W-:Y:S01]  /*d600*/  DMUL R146, R24, R82 ;  /* 0x0000005218927228 */ /* 0x000fe20000000000 */
        /* <DEDUP_REMOVED lines=40> */
[----:B------:R-:W-:Y:S06]  /*d890*/  @!P0 BRA `(.L_x_2778) ;  /* 0xfffffff400f48947 */ /* 0x000fec000383ffff */
[----:B------:R-:W-:Y:S05]  /*d8a0*/  BSYNC B1 ;  /* 0x0000000000017941 */ /* 0x000fea0003800000 */
.L_x_2777:
[----:B------:R-:W-:Y:S05]  /*d8b0*/  BSYNC B0 ;  /* 0x0000000000007941 */ /* 0x000fea0003800000 */
.L_x_2776:
[----:B------:R-:W-:Y:S01]  /*d8c0*/  ISETP.GE.U32.AND P1, PT, R21, R0, PT ;  /* 0x000000001500720c */ /* 0x000fe20003f26070 */
[----:B------:R-:W-:-:S12]  /*d8d0*/  BSSY B0, `(.L_x_2779) ;  /* 0x0000026000007945 */ /* 0x000fd80003800000 */
[----:B------:R-:W-:Y:S05]  /*d8e0*/  @P1 BRA `(.L_x_2780) ;  /* 0x0000000000901947 */ /* 0x000fea0003800000 */
[----:B------:R-:W-:-:S05]  /*d8f0*/  IMAD R4, R112, R21, RZ ;  /* 0x0000001570047224 */ /* 0x000fca00078e02ff */
[----:B------:R-:W-:-:S05]  /*d900*/  SHF.R.U32.HI R141, RZ, 0x2, R4 ;  /* 0x00000002ff8d7819 */ /* 0x000fca0000011604 */
[----:B------:R-:W-:-:S05]  /*d910*/  IMAD.WIDE.U32 R140, R141, 0x40, R18 ;  /* 0x000000408d8c7825 */ /* 0x000fca00078e0012 */
[----:B------:R0:W5:Y:S04]  /*d920*/  LDG.E.128 R4, desc[UR60][R140.64] ;  /* 0x0000003c8c047981 */ /* 0x000168000c1e1d00 */
[----:B------:R0:W5:Y:S04]  /*d930*/  LDG.E.128 R12, desc[UR60][R140.64+0x10] ;  /* 0x0000103c8c0c7981 */ /* 0x000168000c1e1d00 */
        /* <DEDUP_REMOVED lines=9> */
[----:B------:R0:W5:Y:S04]  /*d9d0*/  LDG.E.128 R52, desc[UR60][R140.64+0x10] ;  /* 0x0000103c8c347981 */ /* 0x000168000c1e1d00 */
[----:B------:R0:W5:Y:S04]  /*d9e0*/  LDG.E.128 R60, desc[UR60][R140.64+0x20] ;  /* 0x0000203c8c3c7981 */ /* 0x000168000c1e1d00 */
[----:B------:R0:W5:Y:S01]  /*d9f0*/  LDG.E.128 R68, desc[UR60][R140.64+0x30] ;  /* 0x0000303c8c447981 */ /* 0x000162000c1e1d00 */
[----:B------:R-:W-:-:S05]  /*da00*/  IMAD.IADD R113, R113, 0x1, R20 ;  /* 0x0000000171717824 */ /* 0x000fca00078e0214 */
[----:B------:R-:W-:-:S13]  /*da10*/  ISETP.GE.U32.AND P0, PT, R113, R0, PT ;  /* 0x000000007100720c */ /* 0x000fda0003f06070 */
[----:B0-----:R-:W-:Y:S05]  /*da20*/  @P0 BRA `(.L_x_2780) ;  /* 0x0000000000400947 */ /* 0x001fea0003800000 */
[----:B------:R-:W-:-:S04]  /*da30*/  IADD3 R49, R113, R20, RZ ;  /* 0x0000001471317210 */ /* 0x000fc80007ffe0ff */
[----:B------:R-:W-:-:S13]  /*da40*/  ISETP.GE.U32.AND P0, PT, R49, R0, PT ;  /* 0x000000003100720c */ /* 0x000fda0003f06070 */
[C---:B------:R-:W-:Y:S02]  /*da50*/  @!P0 IMAD R48, R112.reuse, R49, RZ ;  /* 0x0000003170308224 */ /* 0x040fe400078e02ff */
[----:B------:R-:W-:-:S03]  /*da60*/  IMAD R112, R112, R113, RZ ;  /* 0x0000007170707224 */ /* 0x000fc600078e02ff */
[----:B------:R-:W-:Y:S02]  /*da70*/  @!P0 SHF.R.U32.HI R113, RZ, 0x2, R48 ;  /* 0x00000002ff718819 */ /* 0x000fe40000011630 */
[----:B------:R-:W-:-:S03]  /*da80*/  SHF.R.U32.HI R49, RZ, 0x2, R112 ;  /* 0x00000002ff317819 */ /* 0x000fc60000011670 */
[----:B------:R-:W-:-:S04]  /*da90*/  @!P0 IMAD.WIDE.U32 R112, R113, 0x40, R18 ;  /* 0x0000004071708825 */ /* 0x000fc800078e0012 */
[----:B------:R-:W-:Y:S01]  /*daa0*/  IMAD.WIDE.U32 R18, R49, 0x40, R18 ;  /* 0x0000004031127825 */ /* 0x000fe200078e0012 */
[----:B------:R0:W5:Y:S04]  /*dab0*/  @!P0 LDG.E.128 R40, desc[UR60][R112.64] ;  /* 0x0000003c70288981 */ /* 0x000168000c1e1d00 */
[----:B------:R0:W5:Y:S04]  /*dac0*/  @!P0 LDG.E.128 R32, desc[UR60][R112.64+0x10] ;  /* 0x0000103c70208981 */ /* 0x000168000c1e1d00 */
[----:B------:R0:W5:Y:S04]  /*dad0*/  @!P0 LDG.E.128 R24, desc[UR60][R112.64+0x20] ;  /* 0x0000203c70188981 */ /* 0x000168000c1e1d00 */
[----:B------:R0:W5:Y:S04]  /*dae0*/  @!P0 LDG.E.128 R8, desc[UR60][R112.64+0x30] ;  /* 0x0000303c70088981 */ /* 0x000168000c1e1d00 */
[----:B------:R0:W5:Y:S04]  /*daf0*/  LDG.E.128 R72, desc[UR60][R18.64] ;  /* 0x0000003c12487981 */ /* 0x000168000c1e1d00 */
[----:B------:R0:W5:Y:S04]  /*db00*/  LDG.E.128 R64, desc[UR60][R18.64+0x10] ;  /* 0x0000103c12407981 */ /* 0x000168000c1e1d00 */
[----:B------:R0:W5:Y:S04]  /*db10*/  LDG.E.128 R56, desc[UR60][R18.64+0x20] ;  /* 0x0000203c12387981 */ /* 0x000168000c1e1d00 */
[----:B------:R0:W5:Y:S02]  /*db20*/  LDG.E.128 R48, desc[UR60][R18.64+0x30] ;  /* 0x0000303c12307981 */ /* 0x000164000c1e1d00 */
.L_x_2780:
[----:B------:R-:W-:Y:S05]  /*db30*/  BSYNC B0 ;  /* 0x0000000000007941 */ /* 0x000fea0003800000 */
.L_x_2779:
        /* <DEDUP_REMOVED lines=155> */
.L_x_2782:
[----:B------:R-:W-:Y:S05]  /*e4f0*/  BSYNC B0 ;  /* 0x0000000000007941 */ /* 0x000fea0003800000 */
.L_x_2781:
[C---:B-----5:R-:W-:Y:S02]  /*e500*/  DMUL R4, R106.reuse, R84 ;  /* 0x000000546a047228 */ /* 0x060fe40000000000 */
[----:B------:R-:W-:Y:S02]  /*e510*/  DMUL R106, R106, R136 ;  /* 0x000000886a6a7228 */ /* 0x000fe40000000000 */
[C---:B------:R-:W-:Y:S02]  /*e520*/  DMUL R8, R100.reuse, R90 ;  /* 0x0000005a64087228 */ /* 0x040fe40000000000 */
[----:B------:R-:W-:Y:S02]  /*e530*/  DMUL R100, R100, R124 ;  /* 0x0000007c64647228 */ /* 0x000fe40000000000 */
[----:B------:R-:W-:Y:S02]  /*e540*/  DMUL R6, R104, R86 ;  /* 0x0000005668067228 */ /* 0x000fe40000000000 */
[----:B------:R-:W-:-:S02]  /*e550*/  DFMA R106, R128, R84, R106 ;  /* 0x00000054806a722b */ /* 0x000fc4000000006a */
[C---:B------:R-:W-:Y:S02]  /*e560*/  DFMA R124, R134.reuse, R124, -R8 ;  /* 0x0000007c867c722b */ /* 0x040fe40000000808 */
[----:B------:R-:W-:Y:S02]  /*e570*/  DFMA R100, R134, R90, R100 ;  /* 0x0000005a8664722b */ /* 0x000fe40000000064 */
[----:B------:R-:W-:Y:S02]  /*e580*/  DMUL R104, R104, R138 ;  /* 0x0000008a68687228 */ /* 0x000fe40000000000 */
[----:B------:R-:W-:Y:S02]  /*e590*/  DMUL R8, R102, R126 ;  /* 0x0000007e66087228 */ /* 0x000fe40000000000 */
[----:B------:R-:W-:Y:S02]  /*e5a0*/  DMUL R10, R106, R92 ;  /* 0x0000005c6a0a7228 */ /* 0x000fe40000000000 */
[----:B------:R-:W-:-:S02]  /*e5b0*/  DFMA R4, R128, R136, -R4 ;  /* 0x000000888004722b */ /* 0x000fc40000000804 */
[----:B------:R-:W-:Y:S02]  /*e5c0*/  DMUL R106, R106, R122 ;  /* 0x0000007a6a6a7228 */ /* 0x000fe40000000000 */
[----:B------:R-:W-:Y:S02]  /*e5d0*/  DMUL R12, R100, R98 ;  /* 0x00000062640c7228 */ /* 0x000fe40000000000 */
[-C--:B------:R-:W-:Y:S02]  /*e5e0*/  DMUL R102, R102, R88.reuse ;  /* 0x0000005866667228 */ /* 0x080fe40000000000 */
[----:B------:R-:W-:Y:S02]  /*e5f0*/  DFMA R8, R132, R88, R8 ;  /* 0x000000588408722b */ /* 0x000fe40000000008 */
[----:B------:R-:W-:Y:S02]  /*e600*/  DFMA R104, R130, R86, R104 ;  /* 0x000000568268722b */ /* 0x000fe40000000068 */
[----:B------:R-:W-:-:S02]  /*e610*/  DMUL R100, R100, R116 ;  /* 0x0000007464647228 */ /* 0x000fc40000000000 */
[C---:B------:R-:W-:Y:S02]  /*e620*/  DFMA R10, R4.reuse, R122, -R10 ;  /* 0x0000007a040a722b */ /* 0x040fe4000000080a */
[----:B------:R-:W-:Y:S02]  /*e630*/  DFMA R106, R4, R92, R106 ;  /* 0x0000005c046a722b */ /* 0x000fe4000000006a */
[----:B------:R-:W-:Y:S02]  /*e640*/  DFMA R116, R124, R116, -R12 ;  /* 0x000000747c74722b */ /* 0x000fe4000000080c */
[----:B------:R-:W-:Y:S02]  /*e650*/  DFMA R6, R130, R138, -R6 ;  /* 0x0000008a8206722b */ /* 0x000fe40000000806 */
[----:B------:R-:W-:Y:S02]  /*e660*/  DFMA R102, R132, R126, -R102 ;  /* 0x0000007e8466722b */ /* 0x000fe40000000866 */
[----:B------:R-:W-:-:S02]  /*e670*/  DMUL R12, R8, R118 ;  /* 0x00000076080c7228 */ /* 0x000fc40000000000 */
[----:B------:R-:W-:Y:S02]  /*e680*/  DMUL R4, R104, R120 ;  /* 0x0000007868047228 */ /* 0x000fe40000000000 */
[----:B------:R-:W-:Y:S02]  /*e690*/  DFMA R100, R124, R98, R100 ;  /* 0x000000627c64722b */ /* 0x000fe40000000064 */
[----:B------:R-:W-:Y:S02]  /*e6a0*/  DMUL R104, R104, R94 ;  /* 0x0000005e68687228 */ /* 0x000fe40000000000 */
[----:B------:R-:W-:Y:S02]  /*e6b0*/  DFMA R12, R102, R96, R12 ;  /* 0x00000060660c722b */ /* 0x000fe4000000000c */
[----:B------:R-:W-:Y:S02]  /*e6c0*/  DFMA R4, R6, R94, R4 ;  /* 0x0000005e0604722b */ /* 0x000fe40000000004 */
[----:B------:R-:W-:-:S02]  /*e6d0*/  DMUL R8, R8, R96 ;  /* 0x0000006008087228 */ /* 0x000fc40000000000 */
[----:B------:R-:W-:Y:S02]  /*e6e0*/  DMUL R26, R100, R76 ;  /* 0x0000004c641a7228 */ /* 0x000fe40000000000 */
[----:B------:R-:W-:Y:S02]  /*e6f0*/  DMUL R32, R12, R82 ;  /* 0x000000520c207228 */ /* 0x000fe40000000000 */
[----:B------:R-:W-:Y:S02]  /*e700*/  DMUL R40, R4, R80 ;  /* 0x0000005004287228 */ /* 0x000fe40000000000 */
[----:B------:R-:W-:Y:S02]  /*e710*/  DMUL R46, R106, R114 ;  /* 0x000000726a2e7228 */ /* 0x000fe40000000000 */
[----:B------:R-:W-:Y:S02]  /*e720*/  DFMA R104, R6, R120, -R104 ;  /* 0x000000780668722b */ /* 0x000fe40000000868 */
[----:B------:R-:W-:-:S02]  /*e730*/  DFMA R8, R102, R118, -R8 ;  /* 0x000000766608722b */ /* 0x000fc40000000808 */
[----:B------:R-:W-:Y:S02]  /*e740*/  DMUL R100, R100, R2 ;  /* 0x0000000264647228 */ /* 0x000fe40000000000 */
        /* <DEDUP_REMOVED lines=10> */
[----:B0-----:R-:W-:Y:S01]  /*e7f0*/  DFMA R112, R10, R114, -R106 ;  /* 0x000000720a70722b */ /* 0x001fe2000000086a */
[----:B------:R-:W-:Y:S10]  /*e800*/  BRA `(.L_x_2742) ;  /* 0x0000002000447947 */ /* 0x000ff40003800000 */
.L_x_2759:
        /* <DEDUP_REMOVED lines=24> */
[----:B0-----:R-:W-:Y:S01]  /*e990*/  IMAD R3, R108, 0x3, R109 ;  /* 0x000000036c037824 */ /* 0x001fe200078e026d */
[----:B------:R-:W-:Y:S02]  /*e9a0*/  CS2R R56, SRZ ;  /* 0x0000000000387805 */ /* 0x000fe4000001ff00 */
[----:B------:R-:W-:-:S02]  /*e9b0*/  CS2R R50, SRZ ;  /* 0x0000000000327805 */ /* 0x000fc4000001ff00 */
[----:B------:R-:W-:Y:S02]  /*e9c0*/  CS2R R48, SRZ ;  /* 0x0000000000307805 */ /* 0x000fe4000001ff00 */
[----:B------:R-:W-:Y:S02]  /*e9d0*/  CS2R R42, SRZ ;  /* 0x00000000002a7805 */ /* 0x000fe4000001ff00 */
[----:B------:R-:W-:Y:S02]  /*e9e0*/  ISETP.GE.U32.AND P0, PT, R3, R0, PT ;  /* 0x000000000300720c */ /* 0x000fe40003f06070 */
[----:B------:R-:W-:Y:S01]  /*e9f0*/  CS2R R40, SRZ ;  /* 0x0000000000287805 */ /* 0x000fe2000001ff00 */
[----:B------:R-:W0:Y:S01]  /*ea00*/  LDC.64 R2, c[0x0][0x228] ;  /* 0x00008a00ff027b82 */ /* 0x000e220000000a00 */
[----:B------:R-:W-:Y:S02]  /*ea10*/  CS2R R34, SRZ ;  /* 0x0000000000227805 */ /* 0x000fe4000001ff00 */
[----:B------:R-:W-:-:S02]  /*ea20*/  CS2R R32, SRZ ;  /* 0x0000000000207805 */ /* 0x000fc4000001ff00 */
[----:B------:R-:W-:Y:S02]  /*ea30*/  CS2R R26, SRZ ;  /* 0x00000000001a7805 */ /* 0x000fe4000001ff00 */
[----:B------:R-:W-:Y:S02]  /*ea40*/  CS2R R24, SRZ ;  /* 0x0000000000187805 */ /* 0x000fe4000001ff00 */
[----:B------:R-:W-:Y:S02]  /*ea50*/  CS2R R10, SRZ ;  /* 0x00000000000a7805 */ /* 0x000fe4000001ff00 */
[----:B------:R-:W-:Y:S02]  /*ea60*/  CS2R R8, SRZ ;  /* 0x0000000000087805 */ /* 0x000fe4000001ff00 */
        /* <DEDUP_REMOVED lines=30> */
[-C--:B0-----:R-:W-:Y:S01]  /*ec50*/  MOV R102, R2.reuse ;  /* 0x0000000200667202 */ /* 0x081fe20000000f00 */
        /* <DEDUP_REMOVED lines=91> */
.L_x_2785:
[----:B------:R-:W-:Y:S02]  /*f210*/  SHF.R.U32.HI R5, RZ, 0x2, R109 ;  /* 0x00000002ff057819 */ /* 0x000fe4000001166d */
[----:B------:R-:W-:-:S03]  /*f220*/  IADD3 R109, R109, R108, RZ ;  /* 0x0000006c6d6d7210 */ /* 0x000fc60007ffe0ff */
[----:B------:R-:W-:Y:S01]  /*f230*/  IMAD.WIDE.U32 R4, R5, 0x40, R18 ;  /* 0x0000004005047825 */ /* 0x000fe200078e0012 */
[----:B------:R-:W-:-:S04]  /*f240*/  SHF.R.U32.HI R7, RZ, 0x2, R109 ;  /* 0x00000002ff077819 */ /* 0x000fc8000001166d */
[----:B------:R-:W2:Y:S01]  /*f250*/  LDG.E.128 R40, desc[UR60][R4.64+0x30] ;  /* 0x0000303c04287981 */ /* 0x000ea2000c1e1d00 */
[----:B------:R-:W-:Y:S02]  /*f260*/  IMAD.IADD R109, R109, 0x1, R108 ;  /* 0x000000016d6d7824 */ /* 0x000fe400078e026c */
[----:B------:R-:W-:Y:S01]  /*f270*/  IMAD.WIDE.U32 R6, R7, 0x40, R18 ;  /* 0x0000004007067825 */ /* 0x000fe200078e0012 */
[----:B------:R-:W3:Y:S02]  /*f280*/  LDG.E.128 R8, desc[UR60][R4.64] ;  /* 0x0000003c04087981 */ /* 0x000ee4000c1e1d00 */
[----:B------:R-:W-:Y:S02]  /*f290*/  SHF.R.U32.HI R105, RZ, 0x2, R109 ;  /* 0x00000002ff697819 */ /* 0x000fe4000001166d */
[----:B------:R-:W4:Y:S01]  /*f2a0*/  LDG.E.128 R64, desc[UR60][R6.64+0x20] ;  /* 0x0000203c06407981 */ /* 0x000f22000c1e1d00 */
[----:B------:R-:W-:Y:S02]  /*f2b0*/  IADD3 R109, R109, R108, RZ ;  /* 0x0000006c6d6d7210 */ /* 0x000fe40007ffe0ff */
[----:B------:R-:W-:Y:S01]  /*f2c0*/  IMAD.WIDE.U32 R104, R105, 0x40, R18 ;  /* 0x0000004069687825 */ /* 0x000fe200078e0012 */
[----:B------:R-:W5:Y:S01]  /*f2d0*/  LDG.E.128 R48, desc[UR60][R6.64] ;  /* 0x0000003c06307981 */ /* 0x000f62000c1e1d00 */
[----:B------:R-:W-:-:S03]  /*f2e0*/  SHF.R.U32.HI R107, RZ, 0x2, R109 ;  /* 0x00000002ff6b7819 */ /* 0x000fc6000001166d */
[----:B------:R-:W5:Y:S02]  /*f2f0*/  LDG.E.128 R52, desc[UR60][R104.64+0x20] ;  /* 0x0000203c68347981 */ /* 0x000f64000c1e1d00 */
[----:B------:R-:W-:Y:S02]  /*f300*/  IMAD.WIDE.U32 R106, R107, 0x40, R18 ;  /* 0x000000406b6a7825 */ /* 0x000fe400078e0012 */
[----:B------:R-:W5:Y:S04]  /*f310*/  LDG.E.128 R44, desc[UR60][R104.64+0x30] ;  /* 0x0000303c682c7981 */ /* 0x000f68000c1e1d00 */
        /* <DEDUP_REMOVED lines=8> */
[----:B------:R2:W5:Y:S04]  /*f3a0*/  LDG.E.128 R60, desc[UR60][R104.64+0x10] ;  /* 0x0000103c683c7981 */ /* 0x000568000c1e1d00 */
[----:B------:R5:W5:Y:S01]  /*f3b0*/  LDG.E.128 R12, desc[UR60][R106.64+0x20] ;  /* 0x0000203c6a0c7981 */ /* 0x000b62000c1e1d00 */
[----:B------:R-:W-:Y:S01]  /*f3c0*/  IMAD.IADD R109, R109, 0x1, R108 ;  /* 0x000000016d6d7824 */ /* 0x000fe200078e026c */
[----:B--2---:R-:W-:-:S02]  /*f3d0*/  DMUL R104, R40, R84 ;  /* 0x0000005428687228 */ /* 0x004fc40000000000 */
[----:B------:R-:W-:-:S06]  /*f3e0*/  DMUL R130, R42, R84 ;  /* 0x000000542a827228 */ /* 0x000fcc0000000000 */
[----:B------:R-:W-:Y:S02]  /*f3f0*/  DFMA R84, R42, R162, R104 ;  /* 0x000000a22a54722b */ /* 0x000fe40000000068 */
[-C--:B----4-:R-:W-:Y:S02]  /*f400*/  DMUL R104, R64, R90.reuse ;  /* 0x0000005a40687228 */ /* 0x090fe40000000000 */
[----:B------:R-:W-:Y:S02]  /*f410*/  DMUL R136, R66, R90 ;  /* 0x0000005a42887228 */ /* 0x000fe40000000000 */
[----:B---3--:R-:W-:Y:S02]  /*f420*/  DMUL R110, R8, R76 ;  /* 0x0000004c086e7228 */ /* 0x008fe40000000000 */
[----:B-----5:R-:W-:Y:S02]  /*f430*/  DMUL R106, R48, R86 ;  /* 0x00000056306a7228 */ /* 0x020fe40000000000 */
[----:B------:R-:W-:-:S02]  /*f440*/  DFMA R90, R66, R156, R104 ;  /* 0x0000009c425a722b */ /* 0x000fc40000000068 */
[----:B------:R-:W-:Y:S02]  /*f450*/  DMUL R104, R52, R98 ;  /* 0x0000006234687228 */ /* 0x000fe40000000000 */
[----:B------:R-:W-:Y:S02]  /*f460*/  DMUL R124, R10, R76 ;  /* 0x0000004c0a7c7228 */ /* 0x000fe40000000000 */
[----:B------:R-:W-:Y:S02]  /*f470*/  DMUL R116, R54, R98 ;  /* 0x0000006236747228 */ /* 0x000fe40000000000 */
[----:B------:R-:W-:Y:S02]  /*f480*/  DFMA R76, R10, R168, R110 ;  /* 0x000000a80a4c722b */ /* 0x000fe4000000006e */
[----:B------:R-:W-:Y:S02]  /*f490*/  DMUL R132, R50, R86 ;  /* 0x0000005632847228 */ /* 0x000fe40000000000 */
[----:B------:R-:W-:-:S02]  /*f4a0*/  DFMA R98, R54, R148, R104 ;  /* 0x000000943662722b */ /* 0x000fc40000000068 */
[----:B------:R-:W-:Y:S02]  /*f4b0*/  DFMA R86, R50, R160, R106 ;  /* 0x000000a03256722b */ /* 0x000fe4000000006a */
[-C--:B------:R-:W-:Y:S02]  /*f4c0*/  DMUL R104, R28, R20.reuse ;  /* 0x000000141c687228 */ /* 0x080fe40000000000 */
[----:B------:R-:W-:Y:S02]  /*f4d0*/  DMUL R110, R30, R20 ;  /* 0x000000141e6e7228 */ /* 0x000fe40000000000 */
[-C--:B------:R-:W-:Y:S02]  /*f4e0*/  DMUL R106, R44, R100.reuse ;  /* 0x000000642c6a7228 */ /* 0x080fe40000000000 */
[----:B------:R-:W-:Y:S02]  /*f4f0*/  DMUL R114, R46, R100 ;  /* 0x000000642e727228 */ /* 0x000fe40000000000 */
[----:B------:R-:W-:-:S02]  /*f500*/  DFMA R20, R30, R142, R104 ;  /* 0x0000008e1e14722b */ /* 0x000fc40000000068 */
[----:B------:R-:W-:Y:S02]  /*f510*/  DFMA R110, R28, R142, -R110 ;  /* 0x0000008e1c6e722b */ /* 0x000fe4000000086e */
[-C--:B------:R-:W-:Y:S01]  /*f520*/  DFMA R100, R46, R146.reuse, R106 ;  /* 0x000000922e64722b */ /* 0x080fe2000000006a */
[----:B------:R-:W-:Y:S01]  /*f530*/  IMAD R143, R108, 0x3, R109 ;  /* 0x000000036c8f7824 */ /* 0x000fe200078e026d */
[----:B------:R-:W-:Y:S02]  /*f540*/  DFMA R114, R44, R146, -R114 ;  /* 0x000000922c72722b */ /* 0x000fe40000000872 */
        /* <DEDUP_REMOVED lines=10> */
[----:B------:R-:W-:Y:S01]  /*f5f0*/  DMUL R102, R6, R102 ;  /* 0x0000006606667228 */ /* 0x000fe20000000000 */
[----:B------:R-:W-:Y:S01]  /*f600*/  ISETP.GE.U32.AND P0, PT, R143, R0, PT ;  /* 0x000000008f00720c */ /* 0x000fe20003f06070 */
        /* <DEDUP_REMOVED lines=11> */
[-C--:B------:R-:W-:Y:S02]  /*f6c0*/  DFMA R112, R36, R144.reuse, -R112 ;  /* 0x000000902470722b */ /* 0x080fe40000000870 */
[----:B------:R-:W-:Y:S02]  /*f6d0*/  DFMA R2, R38, R144, R2 ;  /* 0x000000902602722b */ /* 0x000fe40000000002 */
        /* <DEDUP_REMOVED lines=51> */
.L_x_2784:
[----:B------:R-:W-:Y:S05]  /*fa10*/  BSYNC B0 ;  /* 0x0000000000007941 */ /* 0x000fea0003800000 */
.L_x_2783:
[----:B------:R-:W-:Y:S01]  /*fa20*/  ISETP.GE.U32.AND P1, PT, R109, R0, PT ;  /* 0x000000006d00720c */ /* 0x000fe20003f26070 */
[----:B------:R-:W-:-:S12]  /*fa30*/  BSSY B0, `(.L_x_2786) ;  /* 0x0000022000007945 */ /* 0x000fd80003800000 */
[----:B------:R-:W-:Y:S05]  /*fa40*/  @P1 BRA `(.L_x_2787) ;  /* 0x0000000000801947 */ /* 0x000fea0003800000 */
        /* <DEDUP_REMOVED lines=18> */
[----:B------:R-:W-:Y:S02]  /*fb70*/  IADD3 R139, R141, R108, RZ ;  /* 0x0000006c8d8b7210 */ /* 0x000fe40007ffe0ff */
[----:B------:R-:W-:Y:S02]  /*fb80*/  SHF.R.U32.HI R45, RZ, 0x2, R141 ;  /* 0x00000002ff2d7819 */ /* 0x000fe4000001168d */
[----:B------:R-:W-:-:S13]  /*fb90*/  ISETP.GE.U32.AND P0, PT, R139, R0, PT ;  /* 0x000000008b00720c */ /* 0x000fda0003f06070 */
[----:B------:R-:W-:-:S05]  /*fba0*/  @!P0 SHF.R.U32.HI R139, RZ, 0x2, R139 ;  /* 0x00000002ff8b8819 */ /* 0x000fca000001168b */
        /* <DEDUP_REMOVED lines=10> */
.L_x_2787:
[----:B------:R-:W-:Y:S05]  /*fc50*/  BSYNC B0 ;  /* 0x0000000000007941 */ /* 0x000fea0003800000 */
.L_x_2786:
[----:B------:R-:W-:Y:S04]  /*fc60*/  BSSY B0, `(.L_x_2788) ;  /* 0x000009b000007945 */ /* 0x000fe80003800000 */
[----:B------:R-:W-:Y:S05]  /*fc70*/  @P1 BRA `(.L_x_2789) ;  /* 0x0000000800641947 */ /* 0x000fea0003800000 */
[C---:B0----5:R-:W-:Y:S02]  /*fc80*/  DMUL R18, R76.reuse, R10 ;  /* 0x0000000a4c127228 */ /* 0x061fe40000000000 */
[----:B------:R-:W-:Y:S02]  /*fc90*/  DMUL R76, R76, R8 ;  /* 0x000000084c4c7228 */ /* 0x000fe40000000000 */
[C---:B------:R-:W-:Y:S02]  /*fca0*/  DMUL R138, R82.reuse, R34 ;  /* 0x00000022528a7228 */ /* 0x040fe40000000000 */
[----:B------:R-:W-:Y:S02]  /*fcb0*/  DMUL R82, R82, R32 ;  /* 0x0000002052527228 */ /* 0x000fe40000000000 */
[----:B------:R-:W-:Y:S02]  /*fcc0*/  DFMA R140, R124, R8, -R18 ;  /* 0x000000087c8c722b */ /* 0x000fe40000000812 */
[----:B------:R-:W-:-:S02]  /*fcd0*/  DMUL R8, R80, R26 ;  /* 0x0000001a50087228 */ /* 0x000fc40000000000 */
[----:B------:R-:W-:Y:S02]  /*fce0*/  DFMA R138, R128, R32, -R138 ;  /* 0x00000020808a722b */ /* 0x000fe4000000088a */
[----:B------:R-:W-:Y:S02]  /*fcf0*/  DMUL R80, R80, R24 ;  /* 0x0000001850507228 */ /* 0x000fe40000000000 */
[----:B------:R-:W-:Y:S02]  /*fd00*/  DFMA R76, R124, R10, R76 ;  /* 0x0000000a7c4c722b */ /* 0x000fe4000000004c */
[----:B------:R-:W-:Y:S01]  /*fd10*/  DFMA R32, R126, R24, -R8 ;  /* 0x000000187e20722b */ /* 0x000fe20000000808 */
[----:B------:R-:W-:Y:S01]  /*fd20*/  MOV R124, R140 ;  /* 0x0000008c007c7202 */ /* 0x000fe20000000f00 */
[----:B------:R-:W-:Y:S01]  /*fd30*/  IMAD.IADD R25, R109, 0x1, R108 ;  /* 0x000000016d197824 */ /* 0x000fe200078e026c */
[C---:B------:R-:W-:Y:S01]  /*fd40*/  DMUL R10, R84.reuse, R42 ;  /* 0x0000002a540a7228 */ /* 0x040fe20000000000 */
[----:B------:R-:W-:Y:S01]  /*fd50*/  IMAD.MOV.U32 R125, RZ, RZ, R141 ;  /* 0x000000ffff7d7224 */ /* 0x000fe200078e008d */
[----:B------:R-:W-:-:S02]  /*fd60*/  DMUL R84, R84, R40 ;  /* 0x0000002854547228 */ /* 0x000fc40000000000 */
[----:B------:R-:W-:Y:S01]  /*fd70*/  ISETP.GE.U32.AND P0, PT, R25, R0, PT ;  /* 0x000000001900720c */ /* 0x000fe20003f06070 */
[----:B------:R-:W-:Y:S02]  /*fd80*/  DFMA R80, R126, R26, R80 ;  /* 0x0000001a7e50722b */ /* 0x000fe40000000050 */
[----:B------:R-:W-:Y:S01]  /*fd90*/  DFMA R82, R128, R34, R82 ;  /* 0x000000228052722b */ /* 0x000fe20000000052 */
[----:B------:R-:W-:Y:S01]  /*fda0*/  MOV R126, R32 ;  /* 0x00000020007e7202 */ /* 0x000fe20000000f00 */
[C---:B------:R-:W-:Y:S01]  /*fdb0*/  DFMA R40, R130.reuse, R40, -R10 ;  /* 0x000000288228722b */ /* 0x040fe2000000080a */
[----:B------:R-:W-:Y:S01]  /*fdc0*/  MOV R128, R138 ;  /* 0x0000008a00807202 */ /* 0x000fe20000000f00 */
[----:B------:R-:W-:Y:S01]  /*fdd0*/  DFMA R84, R130, R42, R84 ;  /* 0x0000002a8254722b */ /* 0x000fe20000000054 */
[----:B------:R-:W-:Y:S02]  /*fde0*/  IMAD.MOV.U32 R129, RZ, RZ, R139 ;  /* 0x000000ffff817224 */ /* 0x000fe400078e008b */
[----:B------:R-:W-:-:S05]  /*fdf0*/  IMAD.MOV.U32 R127, RZ, RZ, R33 ;  /* 0x000000ffff7f7224 */ /* 0x000fca00078e0021 */
[----:B------:R-:W-:Y:S01]  /*fe00*/  MOV R130, R40 ;  /* 0x0000002800827202 */ /* 0x000fe20000000f00 */
[----:B------:R-:W-:Y:S01]  /*fe10*/  IMAD.MOV.U32 R131, RZ, RZ, R41 ;  /* 0x000000ffff837224 */ /* 0x000fe200078e0029 */
[----:B------:R-:W-:Y:S06]  /*fe20*/  @P0 BRA `(.L_x_2789) ;  /* 0x0000000400f80947 */ /* 0x000fec0003800000 */
        /* <DEDUP_REMOVED lines=126> */
.L_x_2789:
[----:B------:R-:W-:Y:S05]  /*10610*/  BSYNC B0 ;  /* 0x0000000000007941 */ /* 0x000fea0003800000 */
.L_x_2788:
        /* <DEDUP_REMOVED lines=32> */
[C---:B------:R-:W-:Y:S02]  /*10820*/  DMUL R40, R4.reuse, R20 ;  /* 0x0000001404287228 */ /* 0x040fe40000000000 */
[----:B------:R-:W-:Y:S02]  /*10830*/  DMUL R38, R4, R110 ;  /* 0x0000006e04267228 */ /* 0x000fe40000000000 */
[----:B------:R-:W-:Y:S02]  /*10840*/  DFMA R80, R6, R118, -R80 ;  /* 0x000000760650722b */ /* 0x000fe40000000850 */
[----:B------:R-:W-:-:S02]  /*10850*/  DFMA R8, R82, R116, -R8 ;  /* 0x000000745208722b */ /* 0x000fc40000000808 */
[----:B------:R-:W-:Y:S02]  /*10860*/  DMUL R84, R84, R102 ;  /* 0x0000006654547228 */ /* 0x000fe40000000000 */
[----:B------:R-:W-:Y:S02]  /*10870*/  DMUL R12, R12, R106 ;  /* 0x0000006a0c0c7228 */ /* 0x000fe40000000000 */
[C---:B------:R-:W-:Y:S02]  /*10880*/  DMUL R46, R76.reuse, R112 ;  /* 0x000000704c2e7228 */ /* 0x040fe40000000000 */
        /* <DEDUP_REMOVED lines=8> */
[----:B------:R-:W-:-:S11]  /*10910*/  DFMA R112, R10, R112, -R4 ;  /* 0x000000700a70722b */ /* 0x000fd60000000804 */
.L_x_2742:
[----:B------:R-:W-:Y:S05]  /*10920*/  BSYNC B6 ;  /* 0x0000000000067941 */ /* 0x000fea0003800000 */
.L_x_2741:
[----:B------:R-:W-:Y:S02]  /*10930*/  ULDC UR4, c[0x0][0x24c] ;  /* 0x0000930000047ab9 */ /* 0x000fe40000000800 */
[----:B------:R-:W-:-:S13]  /*10940*/  ISETP.NE.AND P0, PT, RZ, UR4, PT ;  /* 0x00000004ff007c0c */ /* 0x000fda000bf05270 */
[----:B------:R-:W-:Y:S05]  /*10950*/  @!P0 BRA `(.L_x_2790) ;  /* 0x0000000400148947 */ /* 0x000fea0003800000 */
[----:B------:R-:W1:Y:S01]  /*10960*/  S2R R3, SR_CgaCtaId ;  /* 0x0000000000037919 */ /* 0x000e620000008800 */
[----:B0-----:R-:W0:Y:S01]  /*10970*/  LDC R18, c[0x0][RZ] ;  /* 0x00000000ff127b82 */ /* 0x001e220000000800 */
[----:B------:R-:W-:Y:S01]  /*10980*/  MOV R0, 0x400 ;  /* 0x0000040000007802 */ /* 0x000fe20000000f00 */
[----:B------:R-:W-:Y:S01]  /*10990*/  IMAD.MOV.U32 R114, RZ, RZ, R46 ;  /* 0x000000ffff727224 */ /* 0x000fe200078e002e */
[----:B------:R-:W-:Y:S01]  /*109a0*/  MOV R115, R47 ;  /* 0x0000002f00737202 */ /* 0x000fe20000000f00 */
[----:B------:R-:W-:Y:S01]  /*109b0*/  IMAD.MOV.U32 R43, RZ, RZ, R39 ;  /* 0x000000ffff2b7224 */ /* 0x000fe200078e0027 */
[----:B------:R-:W-:Y:S01]  /*109c0*/  IADD3 R2, R0, 0x10, RZ ;  /* 0x0000001000027810 */ /* 0x000fe20007ffe0ff */
[----:B------:R-:W-:Y:S01]  /*109d0*/  IMAD.MOV.U32 R35, RZ, RZ, R31 ;  /* 0x000000ffff237224 */ /* 0x000fe200078e001f */
[----:B------:R-:W-:Y:S01]  /*109e0*/  MOV R42, R38 ;  /* 0x00000026002a7202 */ /* 0x000fe20000000f00 */
[----:B------:R-:W2:Y:S01]  /*109f0*/  LDC R20, c[0x0][0x4] ;  /* 0x00000100ff147b82 */ /* 0x000ea20000000800 */
[----:B------:R-:W-:Y:S01]  /*10a00*/  MOV R34, R30 ;  /* 0x0000001e00227202 */ /* 0x000fe20000000f00 */
[----:B------:R-:W-:Y:S01]  /*10a10*/  IMAD.MOV.U32 R79, RZ, RZ, R27 ;  /* 0x000000ffff4f7224 */ /* 0x000fe200078e001b */
[----:B------:R-:W-:Y:S01]  /*10a20*/  MOV R78, R26 ;  /* 0x0000001a004e7202 */ /* 0x000fe20000000f00 */
[----:B0-----:R-:W-:Y:S01]  /*10a30*/  IMAD R0, R22, R18, R23 ;  /* 0x0000001216007224 */ /* 0x001fe200078e0217 */
[----:B-1----:R-:W-:-:S05]  /*10a40*/  LEA R3, R3, R2, 0x18 ;  /* 0x0000000203037211 */ /* 0x002fca00078ec0ff */
[----:B------:R-:W-:Y:S01]  /*10a50*/  IMAD R19, R0, 0x40, R3 ;  /* 0x0000004000137824 */ /* 0x000fe200078e0203 */
[----:B--2---:R-:W-:-:S04]  /*10a60*/  SHF.R.U32.HI R0, RZ, 0x1, R20 ;  /* 0x00000001ff007819 */ /* 0x004fc80000011614 */
[----:B------:R1:W-:Y:S01]  /*10a70*/  STS.128 [R19], R112 ;  /* 0x0000007013007388 */ /* 0x0003e20000000c00 */
[----:B------:R-:W-:-:S03]  /*10a80*/  ISETP.NE.AND P0, PT, R0, RZ, PT ;  /* 0x000000ff0000720c */ /* 0x000fc60003f05270 */
[----:B------:R1:W-:Y:S04]  /*10a90*/  STS.128 [R19+0x10], R40 ;  /* 0x0000102813007388 */ /* 0x0003e80000000c00 */
[----:B------:R1:W-:Y:S04]  /*10aa0*/  STS.128 [R19+0x20], R32 ;  /* 0x0000202013007388 */ /* 0x0003e80000000c00 */
[----:B------:R1:W-:Y:S02]  /*10ab0*/  STS.128 [R19+0x30], R76 ;  /* 0x0000304c13007388 */ /* 0x0003e40000000c00 */
[----:B------:R-:W-:Y:S05]  /*10ac0*/  @!P0 BRA `(.L_x_2790) ;  /* 0x0000000000b88947 */ /* 0x000fea0003800000 */
.L_x_2793:
        /* <DEDUP_REMOVED lines=8> */
[----:B0-----:R-:W-:Y:S05]  /*10b50*/  @P0 BRA `(.L_x_2792) ;  /* 0x0000000000880947 */ /* 0x001fea0003800000 */
[----:B------:R-:W-:-:S04]  /*10b60*/  IMAD R0, R5, R18, R23 ;  /* 0x0000001205007224 */ /* 0x000fc800078e0217 */
[----:B------:R-:W-:-:S05]  /*10b70*/  IMAD R0, R0, 0x40, R3 ;  /* 0x0000004000007824 */ /* 0x000fca00078e0203 */
[----:B------:R-:W0:Y:S04]  /*10b80*/  LDS.128 R4, [R0] ;  /* 0x0000000000047984 */ /* 0x000e280000000c00 */
[----:B------:R-:W2:Y:S04]  /*10b90*/  LDS.128 R8, [R0+0x10] ;  /* 0x0000100000087984 */ /* 0x000ea80000000c00 */
[----:B------:R-:W3:Y:S04]  /*10ba0*/  LDS.128 R12, [R0+0x20] ;  /* 0x00002000000c7984 */ /* 0x000ee80000000c00 */
[----:B------:R-:W4:Y:S01]  /*10bb0*/  LDS.128 R48, [R0+0x30] ;  /* 0x0000300000307984 */ /* 0x000f220000000c00 */
[----:B0-----:R-:W-:-:S02]  /*10bc0*/  DMUL R44, R46, R6 ;  /* 0x000000062e2c7228 */ /* 0x001fc40000000000 */
[----:B------:R-:W-:Y:S02]  /*10bd0*/  DMUL R46, R46, R4 ;  /* 0x000000042e2e7228 */ /* 0x000fe40000000000 */
[C---:B--2---:R-:W-:Y:S02]  /*10be0*/  DMUL R36, R38.reuse, R10 ;  /* 0x0000000a26247228 */ /* 0x044fe40000000000 */
[----:B------:R-:W-:Y:S02]  /*10bf0*/  DMUL R38, R38, R8 ;  /* 0x0000000826267228 */ /* 0x000fe40000000000 */
[C---:B---3--:R-:W-:Y:S02]  /*10c00*/  DMUL R28, R30.reuse, R14 ;  /* 0x0000000e1e1c7228 */ /* 0x048fe40000000000 */
[----:B------:R-:W-:Y:S02]  /*10c10*/  DMUL R30, R30, R12 ;  /* 0x0000000c1e1e7228 */ /* 0x000fe40000000000 */
[----:B----4-:R-:W-:-:S02]  /*10c20*/  DMUL R24, R26, R50 ;  /* 0x000000321a187228 */ /* 0x010fc40000000000 */
[----:B------:R-:W-:Y:S02]  /*10c30*/  DMUL R26, R26, R48 ;  /* 0x000000301a1a7228 */ /* 0x000fe40000000000 */
[C---:B------:R-:W-:Y:S02]  /*10c40*/  DFMA R44, R112.reuse, R4, -R44 ;  /* 0x00000004702c722b */ /* 0x040fe4000000082c */
[----:B------:R-:W-:Y:S02]  /*10c50*/  DFMA R46, R112, R6, R46 ;  /* 0x00000006702e722b */ /* 0x000fe4000000002e */
[C---:B------:R-:W-:Y:S02]  /*10c60*/  DFMA R36, R40.reuse, R8, -R36 ;  /* 0x000000082824722b */ /* 0x040fe40000000824 */
[----:B------:R-:W-:Y:S02]  /*10c70*/  DFMA R38, R40, R10, R38 ;  /* 0x0000000a2826722b */ /* 0x000fe40000000026 */
[C---:B------:R-:W-:Y:S01]  /*10c80*/  DFMA R28, R32.reuse, R12, -R28 ;  /* 0x0000000c201c722b */ /* 0x040fe2000000081c */
[----:B------:R0:W-:Y:S01]  /*10c90*/  STS.128 [R19], R44 ;  /* 0x0000002c13007388 */ /* 0x0001e20000000c00 */
[----:B------:R-:W-:Y:S01]  /*10ca0*/  DFMA R30, R32, R14, R30 ;  /* 0x0000000e201e722b */ /* 0x000fe2000000001e */
[----:B-1----:R-:W-:Y:S01]  /*10cb0*/  MOV R112, R44 ;  /* 0x0000002c00707202 */ /* 0x002fe20000000f00 */
[C---:B------:R-:W-:Y:S01]  /*10cc0*/  DFMA R24, R76.reuse, R48, -R24 ;  /* 0x000000304c18722b */ /* 0x040fe20000000818 */
[----:B------:R0:W-:Y:S01]  /*10cd0*/  STS.128 [R19+0x10], R36 ;  /* 0x0000102413007388 */ /* 0x0001e20000000c00 */
[----:B------:R-:W-:Y:S01]  /*10ce0*/  DFMA R26, R76, R50, R26 ;  /* 0x000000324c1a722b */ /* 0x000fe2000000001a */
[----:B------:R-:W-:Y:S01]  /*10cf0*/  IMAD.MOV.U32 R113, RZ, RZ, R45 ;  /* 0x000000ffff717224 */ /* 0x000fe200078e002d */
[----:B------:R-:W-:Y:S01]  /*10d00*/  MOV R40, R36 ;  /* 0x0000002400287202 */ /* 0x000fe20000000f00 */
[----:B------:R0:W-:Y:S01]  /*10d10*/  STS.128 [R19+0x20], R28 ;  /* 0x0000201c13007388 */ /* 0x0001e20000000c00 */
[----:B------:R-:W-:Y:S01]  /*10d20*/  IMAD.MOV.U32 R41, RZ, RZ, R37 ;  /* 0x000000ffff297224 */ /* 0x000fe200078e0025 */
[----:B------:R-:W-:Y:S01]  /*10d30*/  MOV R32, R28 ;  /* 0x0000001c00207202 */ /* 0x000fe20000000f00 */
[----:B------:R-:W-:Y:S01]  /*10d40*/  IMAD.MOV.U32 R33, RZ, RZ, R29 ;  /* 0x000000ffff217224 */ /* 0x000fe200078e001d */
[----:B------:R0:W-:Y:S01]  /*10d50*/  STS.128 [R19+0x30], R24 ;  /* 0x0000301813007388 */ /* 0x0001e20000000c00 */
[----:B------:R-:W-:Y:S01]  /*10d60*/  MOV R76, R24 ;  /* 0x00000018004c7202 */ /* 0x000fe20000000f00 */
[----:B------:R-:W-:-:S07]  /*10d70*/  IMAD.MOV.U32 R77, RZ, RZ, R25 ;  /* 0x000000ffff4d7224 */ /* 0x000fce00078e0019 */
.L_x_2792:
[----:B------:R-:W-:Y:S05]  /*10d80*/  BSYNC B0 ;  /* 0x0000000000007941 */ /* 0x000fea0003800000 */
.L_x_2791:
[----:B------:R-:W-:Y:S01]  /*10d90*/  MOV R0, R2 ;  /* 0x0000000200007202 */ /* 0x000fe20000000f00 */
[----:B------:R-:W-:Y:S06]  /*10da0*/  @P1 BRA `(.L_x_2793) ;  /* 0xfffffffc00481947 */ /* 0x000fec000383ffff */
.L_x_2790:
[----:B------:R-:W-:Y:S02]  /*10db0*/  ULDC UR4, c[0x0][0x248] ;  /* 0x0000920000047ab9 */ /* 0x000fe40000000800 */
[----:B------:R-:W-:-:S13]  /*10dc0*/  ISETP.NE.AND P0, PT, RZ, UR4, PT ;  /* 0x00000004ff007c0c */ /* 0x000fda000bf05270 */
[----:B------:R-:W-:Y:S05]  /*10dd0*/  @!P0 BRA `(.L_x_2794) ;  /* 0x0000000800048947 */ /* 0x000fea0003800000 */
[----:B------:R-:W2:Y:S02]  /*10de0*/  LDC R53, c[0x0][RZ] ;  /* 0x00000000ff357b82 */ /* 0x000ea40000000800 */
[----:B--2---:R-:W-:Y:S01]  /*10df0*/  ISETP.GT.AND P0, PT, R53, 0x20, PT ;  /* 0x000000203500780c */ /* 0x004fe20003f04270 */
[----:B------:R-:W-:-:S12]  /*10e00*/  IMAD.MOV.U32 R0, RZ, RZ, R53 ;  /* 0x000000ffff007224 */ /* 0x000fd800078e0035 */
[----:B------:R-:W-:Y:S05]  /*10e10*/  @!P0 BRA `(.L_x_2795) ;  /* 0x0000000400148947 */ /* 0x000fea0003800000 */
[----:B------:R-:W2:Y:S01]  /*10e20*/  S2UR UR5, SR_CgaCtaId ;  /* 0x00000000000579c3 */ /* 0x000ea20000008800 */
[----:B------:R-:W-:Y:S01]  /*10e30*/  UMOV UR4, 0x400 ;  /* 0x0000040000047882 */ /* 0x000fe20000000000 */
[----:B------:R-:W-:Y:S01]  /*10e40*/  IMAD R0, R22, R53, R23 ;  /* 0x0000003516007224 */ /* 0x000fe200078e0217 */
[----:B------:R-:W-:Y:S01]  /*10e50*/  UIADD3 UR4, UR4, 0x10, URZ ;  /* 0x0000001004047890 */ /* 0x000fe2000fffe03f */
[----:B0-----:R-:W-:Y:S01]  /*10e60*/  MOV R44, R112 ;  /* 0x00000070002c7202 */ /* 0x001fe20000000f00 */
[----:B------:R-:W-:Y:S01]  /*10e70*/  IMAD.MOV.U32 R45, RZ, RZ, R113 ;  /* 0x000000ffff2d7224 */ /* 0x000fe200078e0071 */
[----:B------:R-:W-:Y:S01]  /*10e80*/  MOV R36, R40 ;  /* 0x0000002800247202 */ /* 0x000fe20000000f00 */
[----:B------:R-:W-:Y:S01]  /*10e90*/  IMAD.MOV.U32 R37, RZ, RZ, R41 ;  /* 0x000000ffff257224 */ /* 0x000fe200078e0029 */
[----:B------:R-:W-:Y:S01]  /*10ea0*/  MOV R28, R32 ;  /* 0x00000020001c7202 */ /* 0x000fe20000000f00 */
[----:B------:R-:W-:Y:S01]  /*10eb0*/  IMAD.MOV.U32 R29, RZ, RZ, R33 ;  /* 0x000000ffff1d7224 */ /* 0x000fe200078e0021 */
[----:B------:R-:W-:Y:S01]  /*10ec0*/  MOV R24, R76 ;  /* 0x0000004c00187202 */ /* 0x000fe20000000f00 */
[----:B------:R-:W-:Y:S01]  /*10ed0*/  IMAD.MOV.U32 R25, RZ, RZ, R77 ;  /* 0x000000ffff197224 */ /* 0x000fe200078e004d */
[----:B--2---:R-:W-:-:S06]  /*10ee0*/  ULEA UR4, UR5, UR4, 0x18 ;  /* 0x0000000405047291 */ /* 0x004fcc000f8ec03f */
[----:B-1----:R-:W-:Y:S02]  /*10ef0*/  LEA R43, R0, UR4, 0x6 ;  /* 0x00000004002b7c11 */ /* 0x002fe4000f8e30ff */
[----:B------:R-:W-:-:S03]  /*10f00*/  LEA.HI R0, R53, R53, RZ, 0x1 ;  /* 0x0000003535007211 */ /* 0x000fc600078f08ff */
[----:B------:R2:W-:Y:S01]  /*10f10*/  STS.128 [R43], R44 ;  /* 0x0000002c2b007388 */ /* 0x0005e20000000c00 */
[----:B------:R-:W-:Y:S01]  /*10f20*/  SHF.R.S32.HI R2, RZ, 0x1, R0 ;  /* 0x00000001ff027819 */ /* 0x000fe20000011400 */
[----:B------:R-:W-:Y:S02]  /*10f30*/  HFMA2.MMA R0, -RZ, RZ, 0, 1.9073486328125e-06 ;  /* 0x00000020ff007435 */ /* 0x000fe400000001ff */
[----:B------:R2:W-:Y:S01]  /*10f40*/  STS.128 [R43+0x10], R36 ;  /* 0x000010242b007388 */ /* 0x0005e20000000c00 */
[----:B------:R-:W-:-:S03]  /*10f50*/  ISETP.GE.AND P0, PT, R2, 0x20, PT ;  /* 0x000000200200780c */ /* 0x000fc60003f06270 */
[----:B------:R2:W-:Y:S04]  /*10f60*/  STS.128 [R43+0x20], R28 ;  /* 0x0000201c2b007388 */ /* 0x0005e80000000c00 */
[----:B------:R2:W-:Y:S06]  /*10f70*/  STS.128 [R43+0x30], R24 ;  /* 0x000030182b007388 */ /* 0x0005ec0000000c00 */
[----:B------:R-:W-:Y:S05]  /*10f80*/  @!P0 BRA `(.L_x_2795) ;  /* 0x0000000000b88947 */ /* 0x000fea0003800000 */
[----:B------:R-:W-:-:S07]  /*10f90*/  IMAD.MOV.U32 R0, RZ, RZ, R2 ;  /* 0x000000ffff007224 */ /* 0x000fce00078e0002 */
.L_x_2798:
[----:B------:R-:W-:Y:S01]  /*10fa0*/  IADD3 R2, R23, R0, RZ ;  /* 0x0000000017027210 */ /* 0x000fe20007ffe0ff */
[----:B------:R-:W-:Y:S05]  /*10fb0*/  WARPSYNC.ALL ;  /* 0x0000000000007948 */ /* 0x000fea0003800000 */
[----:B------:R-:W-:Y:S01]  /*10fc0*/  BAR.SYNC.DEFER_BLOCKING 0x0 ;  /* 0x0000000000007b1d */ /* 0x000fe20000010000 */
[----:B------:R-:W-:-:S04]  /*10fd0*/  ISETP.GE.U32.AND P0, PT, R2, R53, PT ;  /* 0x000000350200720c */ /* 0x000fc80003f06070 */
[----:B------:R-:W-:Y:S01]  /*10fe0*/  ISETP.GE.U32.OR P0, PT, R23, R0, P0 ;  /* 0x000000001700720c */ /* 0x000fe20000706470 */
[----:B------:R-:W-:-:S12]  /*10ff0*/  BSSY B0, `(.L_x_2796) ;  /* 0x0000023000007945 */ /* 0x000fd80003800000 */
[----:B0-----:R-:W-:Y:S05]  /*11000*/  @P0 BRA `(.L_x_2797) ;  /* 0x0000000000840947 */ /* 0x001fea0003800000 */
[----:B------:R-:W-:-:S05]  /*11010*/  IMAD R42, R0, 0x40, R43 ;  /* 0x00000040002a7824 */ /* 0x000fca00078e022b */
[----:B------:R-:W2:Y:S04]  /*11020*/  LDS.128 R12, [R42+0x20] ;  /* 0x000020002a0c7984 */ /* 0x000ea80000000c00 */
[----:B------:R-:W0:Y:S04]  /*11030*/  LDS.128 R4, [R42] ;  /* 0x000000002a047984 */ /* 0x000e280000000c00 */
[----:B------:R-:W1:Y:S04]  /*11040*/  LDS.128 R48, [R42+0x30] ;  /* 0x000030002a307984 */ /* 0x000e680000000c00 */
[----:B------:R-:W3:Y:S01]  /*11050*/  LDS.128 R8, [R42+0x10] ;  /* 0x000010002a087984 */ /* 0x000ee20000000c00 */
[----:B--2---:R-:W-:-:S02]  /*11060*/  DMUL R28, R30, R12 ;  /* 0x0000000c1e1c7228 */ /* 0x004fc40000000000 */
[----:B------:R-:W-:Y:S02]  /*11070*/  DMUL R24, R30, R14 ;  /* 0x0000000e1e187228 */ /* 0x000fe40000000000 */
[C---:B0-----:R-:W-:Y:S02]  /*11080*/  DMUL R2, R46.reuse, R6 ;  /* 0x000000062e027228 */ /* 0x041fe40000000000 */
[----:B------:R-:W-:Y:S02]  /*11090*/  DMUL R46, R46, R4 ;  /* 0x000000042e2e7228 */ /* 0x000fe40000000000 */
[C---:B-1----:R-:W-:Y:S02]  /*110a0*/  DMUL R36, R26.reuse, R48 ;  /* 0x000000301a247228 */ /* 0x042fe40000000000 */
[----:B------:R-:W-:Y:S02]  /*110b0*/  DMUL R34, R26, R50 ;  /* 0x000000321a227228 */ /* 0x000fe40000000000 */
[----:B---3--:R-:W-:-:S02]  /*110c0*/  DMUL R20, R38, R8 ;  /* 0x0000000826147228 */ /* 0x008fc40000000000 */
[----:B------:R-:W-:Y:S02]  /*110d0*/  DMUL R18, R38, R10 ;  /* 0x0000000a26127228 */ /* 0x000fe40000000000 */
[----:B------:R-:W-:Y:S02]  /*110e0*/  DFMA R30, R32, R14, R28 ;  /* 0x0000000e201e722b */ /* 0x000fe4000000001c */
[----:B------:R-:W-:Y:S02]  /*110f0*/  DFMA R26, R76, R50, R36 ;  /* 0x000000324c1a722b */ /* 0x000fe40000000024 */
[----:B------:R-:W-:Y:S02]  /*11100*/  DFMA R28, R32, R12, -R24 ;  /* 0x0000000c201c722b */ /* 0x000fe40000000818 */
[----:B------:R-:W-:Y:S02]  /*11110*/  DFMA R46, R112, R6, R46 ;  /* 0x00000006702e722b */ /* 0x000fe4000000002e */
[----:B------:R-:W-:-:S02]  /*11120*/  DFMA R38, R40, R10, R20 ;  /* 0x0000000a2826722b */ /* 0x000fc40000000014 */
[----:B------:R-:W-:Y:S01]  /*11130*/  DFMA R44, R112, R4, -R2 ;  /* 0x00000004702c722b */ /* 0x000fe20000000802 */
[----:B------:R0:W-:Y:S01]  /*11140*/  STS.128 [R43+0x20], R28 ;  /* 0x0000201c2b007388 */ /* 0x0001e20000000c00 */
[----:B------:R-:W-:Y:S02]  /*11150*/  DFMA R36, R40, R8, -R18 ;  /* 0x000000082824722b */ /* 0x000fe40000000812 */
[----:B------:R-:W-:Y:S01]  /*11160*/  DFMA R24, R76, R48, -R34 ;  /* 0x000000304c18722b */ /* 0x000fe20000000822 */
[----:B------:R-:W-:Y:S01]  /*11170*/  MOV R32, R28 ;  /* 0x0000001c00207202 */ /* 0x000fe20000000f00 */
[----:B------:R-:W-:Y:S01]  /*11180*/  IMAD.MOV.U32 R33, RZ, RZ, R29 ;  /* 0x000000ffff217224 */ /* 0x000fe200078e001d */
[----:B------:R0:W-:Y:S03]  /*11190*/  STS.128 [R43], R44 ;  /* 0x0000002c2b007388 */ /* 0x0001e60000000c00 */
        /* <DEDUP_REMOVED lines=8> */
.L_x_2797:
[----:B------:R-:W-:Y:S05]  /*11220*/  BSYNC B0 ;  /* 0x0000000000007941 */ /* 0x000fea0003800000 */
.L_x_2796:
[----:B------:R-:W-:-:S04]  /*11230*/  SHF.R.S32.HI R0, RZ, 0x1, R0 ;  /* 0x00000001ff007819 */ /* 0x000fc80000011400 */
[----:B------:R-:W-:-:S13]  /*11240*/  ISETP.GE.AND P0, PT, R0, 0x20, PT ;  /* 0x000000200000780c */ /* 0x000fda0003f06270 */
[----:B------:R-:W-:Y:S05]  /*11250*/  @P0 BRA `(.L_x_2798) ;  /* 0xfffffffc00500947 */ /* 0x000fea000383ffff */
[----:B------:R-:W-:-:S11]  /*11260*/  HFMA2.MMA R0, -RZ, RZ, 0, 1.9073486328125e-06 ;  /* 0x00000020ff007435 */ /* 0x000fd600000001ff */
.L_x_2795:
[----:B------:R-:W-:Y:S01]  /*11270*/  ISETP.GE.AND P0, PT, R0, 0x2, PT ;  /* 0x000000020000780c */ /* 0x000fe20003f06270 */
[----:B------:R-:W-:Y:S05]  /*11280*/  WARPSYNC.ALL ;  /* 0x0000000000007948 */ /* 0x000fea0003800000 */
[----:B------:R-:W-:Y:S07]  /*11290*/  BAR.SYNC.DEFER_BLOCKING 0x0 ;  /* 0x0000000000007b1d */ /* 0x000fee0000010000 */
[----:B------:R-:W-:Y:S05]  /*112a0*/  @!P0 BRA `(.L_x_2794) ;  /* 0x0000000000d08947 */ /* 0x000fea0003800000 */
[----:B-1----:R-:W-:-:S07]  /*112b0*/  IMAD.MOV.U32 R35, RZ, RZ, 0x1 ;  /* 0x00000001ff237424 */ /* 0x002fce00078e00ff */
.L_x_2799:
[----:B------:R-:W-:Y:S04]  /*112c0*/  SHFL.DOWN PT, R5, R47, R35, 0x1f ;  /* 0x08001f232f057589 */ /* 0x000fe800000e0000 */
[----:B------:R-:W1:Y:S04]  /*112d0*/  SHFL.DOWN PT, R4, R46, R35, 0x1f ;  /* 0x08001f232e047589 */ /* 0x000e6800000e0000 */
[----:B------:R-:W-:Y:S04]  /*112e0*/  SHFL.DOWN PT, R3, R113, R35, 0x1f ;  /* 0x08001f2371037589 */ /* 0x000fe800000e0000 */
[----:B------:R-:W3:Y:S04]  /*112f0*/  SHFL.DOWN PT, R2, R112, R35, 0x1f ;  /* 0x08001f2370027589 */ /* 0x000ee800000e0000 */
[----:B------:R-:W-:Y:S04]  /*11300*/  SHFL.DOWN PT, R11, R39, R35, 0x1f ;  /* 0x08001f23270b7589 */ /* 0x000fe800000e0000 */
[----:B------:R-:W4:Y:S04]  /*11310*/  SHFL.DOWN PT, R10, R38, R35, 0x1f ;  /* 0x08001f23260a7589 */ /* 0x000f2800000e0000 */
[----:B------:R-:W-:Y:S04]  /*11320*/  SHFL.DOWN PT, R15, R31, R35, 0x1f ;  /* 0x08001f231f0f7589 */ /* 0x000fe800000e0000 */
[----:B------:R-:W5:Y:S01]  /*11330*/  SHFL.DOWN PT, R14, R30, R35, 0x1f ;  /* 0x08001f231e0e7589 */ /* 0x000f6200000e0000 */
[----:B-1----:R-:W-:-:S03]  /*11340*/  DMUL R6, R4, R46 ;  /* 0x0000002e04067228 */ /* 0x002fc60000000000 */
[----:B0-2---:R-:W-:Y:S04]  /*11350*/  SHFL.DOWN PT, R25, R27, R35, 0x1f ;  /* 0x08001f231b197589 */ /* 0x005fe800000e0000 */
[----:B------:R-:W0:Y:S01]  /*11360*/  SHFL.DOWN PT, R24, R26, R35, 0x1f ;  /* 0x08001f231a187589 */ /* 0x000e2200000e0000 */
[C---:B---3--:R-:W-:Y:S02]  /*11370*/  DMUL R46, R2.reuse, R46 ;  /* 0x0000002e022e7228 */ /* 0x048fe40000000000 */
[----:B------:R-:W-:Y:S01]  /*11380*/  DFMA R6, R2, R112, -R6 ;  /* 0x000000700206722b */ /* 0x000fe20000000806 */
[----:B------:R-:W-:Y:S04]  /*11390*/  SHFL.DOWN PT, R9, R41, R35, 0x1f ;  /* 0x08001f2329097589 */ /* 0x000fe800000e0000 */
[----:B------:R-:W1:Y:S01]  /*113a0*/  SHFL.DOWN PT, R8, R40, R35, 0x1f ;  /* 0x08001f2328087589 */ /* 0x000e6200000e0000 */
[----:B----4-:R-:W-:-:S02]  /*113b0*/  DMUL R2, R10, R38 ;  /* 0x000000260a027228 */ /* 0x010fc40000000000 */
[----:B------:R-:W-:Y:S01]  /*113c0*/  DFMA R46, R4, R112, R46 ;  /* 0x00000070042e722b */ /* 0x000fe2000000002e */
[----:B------:R-:W-:Y:S01]  /*113d0*/  SHFL.DOWN PT, R13, R33, R35, 0x1f ;  /* 0x08001f23210d7589 */ /* 0x000fe200000e0000 */
[----:B------:R-:W-:Y:S01]  /*113e0*/  IMAD.MOV.U32 R112, RZ, RZ, R6 ;  /* 0x000000ffff707224 */ /* 0x000fe200078e0006 */
[----:B------:R-:W-:Y:S02]  /*113f0*/  MOV R113, R7 ;  /* 0x0000000700717202 */ /* 0x000fe40000000f00 */
[----:B------:R-:W2:Y:S01]  /*11400*/  SHFL.DOWN PT, R12, R32, R35, 0x1f ;  /* 0x08001f23200c7589 */ /* 0x000ea200000e0000 */
[----:B-----5:R-:W-:-:S03]  /*11410*/  DMUL R18, R14, R30 ;  /* 0x0000001e0e127228 */ /* 0x020fc60000000000 */
[----:B------:R-:W-:Y:S04]  /*11420*/  SHFL.DOWN PT, R21, R77, R35, 0x1f ;  /* 0x08001f234d157589 */ /* 0x000fe800000e0000 */
[----:B------:R3:W4:Y:S01]  /*11430*/  SHFL.DOWN PT, R20, R76, R35, 0x1f ;  /* 0x08001f234c147589 */ /* 0x00072200000e0000 */
[----:B0-----:R-:W-:Y:S02]  /*11440*/  DMUL R28, R24, R26 ;  /* 0x0000001a181c7228 */ /* 0x001fe40000000000 */
[C---:B-1----:R-:W-:Y:S01]  /*11450*/  DFMA R2, R8.reuse, R40, -R2 ;  /* 0x000000280802722b */ /* 0x042fe20000000802 */
[----:B---3--:R-:W-:Y:S01]  /*11460*/  SHF.L.U32 R35, R35, 0x1, RZ ;  /* 0x0000000123237819 */ /* 0x008fe200000006ff */
[----:B------:R-:W-:-:S03]  /*11470*/  DMUL R38, R8, R38 ;  /* 0x0000002608267228 */ /* 0x000fc60000000000 */
[----:B------:R-:W-:Y:S01]  /*11480*/  ISETP.GE.AND P0, PT, R35, R0, PT ;  /* 0x000000002300720c */ /* 0x000fe20003f06270 */
[C---:B--2---:R-:W-:Y:S02]  /*11490*/  DFMA R18, R12.reuse, R32, -R18 ;  /* 0x000000200c12722b */ /* 0x044fe40000000812 */
[----:B------:R-:W-:Y:S02]  /*114a0*/  DMUL R30, R12, R30 ;  /* 0x0000001e0c1e7228 */ /* 0x000fe40000000000 */
[----:B------:R-:W-:Y:S01]  /*114b0*/  DFMA R38, R10, R40, R38 ;  /* 0x000000280a26722b */ /* 0x000fe20000000026 */
[----:B------:R-:W-:Y:S01]  /*114c0*/  IMAD.MOV.U32 R40, RZ, RZ, R2 ;  /* 0x000000ffff287224 */ /* 0x000fe200078e0002 */
[----:B------:R-:W-:Y:S01]  /*114d0*/  MOV R41, R3 ;  /* 0x0000000300297202 */ /* 0x000fe20000000f00 */
[C---:B----4-:R-:W-:Y:S02]  /*114e0*/  DFMA R28, R20.reuse, R76, -R28 ;  /* 0x0000004c141c722b */ /* 0x050fe4000000081c */
[----:B------:R-:W-:-:S02]  /*114f0*/  DMUL R26, R20, R26 ;  /* 0x0000001a141a7228 */ /* 0x000fc40000000000 */
[----:B------:R-:W-:Y:S01]  /*11500*/  DFMA R30, R14, R32, R30 ;  /* 0x000000200e1e722b */ /* 0x000fe2000000001e */
[----:B------:R-:W-:Y:S01]  /*11510*/  IMAD.MOV.U32 R32, RZ, RZ, R18 ;  /* 0x000000ffff207224 */ /* 0x000fe200078e0012 */
[----:B------:R-:W-:-:S04]  /*11520*/  MOV R33, R19 ;  /* 0x0000001300217202 */ /* 0x000fc80000000f00 */
[----:B------:R-:W-:Y:S01]  /*11530*/  DFMA R26, R24, R76, R26 ;  /* 0x0000004c181a722b */ /* 0x000fe2000000001a */
[----:B------:R-:W-:Y:S01]  /*11540*/  IMAD.MOV.U32 R76, RZ, RZ, R28 ;  /* 0x000000ffff4c7224 */ /* 0x000fe200078e001c */
[----:B------:R-:W-:Y:S01]  /*11550*/  MOV R77, R29 ;  /* 0x0000001d004d7202 */ /* 0x000fe20000000f00 */
[----:B------:R-:W-:Y:S08]  /*11560*/  @!P0 BRA `(.L_x_2799) ;  /* 0xfffffffc00548947 */ /* 0x000ff0000383ffff */
[----:B------:R-:W-:Y:S01]  /*11570*/  IMAD.MOV.U32 R112, RZ, RZ, R6 ;  /* 0x000000ffff707224 */ /* 0x000fe200078e0006 */
[----:B------:R-:W-:Y:S01]  /*11580*/  MOV R113, R7 ;  /* 0x0000000700717202 */ /* 0x000fe20000000f00 */
[----:B------:R-:W-:Y:S01]  /*11590*/  IMAD.MOV.U32 R40, RZ, RZ, R2 ;  /* 0x000000ffff287224 */ /* 0x000fe200078e0002 */
[----:B------:R-:W-:Y:S01]  /*115a0*/  MOV R41, R3 ;  /* 0x0000000300297202 */ /* 0x000fe20000000f00 */
[----:B------:R-:W-:Y:S01]  /*115b0*/  IMAD.MOV.U32 R32, RZ, RZ, R18 ;  /* 0x000000ffff207224 */ /* 0x000fe200078e0012 */
[----:B------:R-:W-:Y:S01]  /*115c0*/  MOV R33, R19 ;  /* 0x0000001300217202 */ /* 0x000fe20000000f00 */
[----:B------:R-:W-:Y:S01]  /*115d0*/  IMAD.MOV.U32 R76, RZ, RZ, R28 ;  /* 0x000000ffff4c7224 */ /* 0x000fe200078e001c */
[----:B------:R-:W-:-:S07]  /*115e0*/  MOV R77, R29 ;  /* 0x0000001d004d7202 */ /* 0x000fce0000000f00 */
.L_x_2794:
[----:B------:R-:W3:Y:S01]  /*115f0*/  LDC R12, c[0x0][0x404] ;  /* 0x00010100ff0c7b82 */ /* 0x000ee20000000800 */
[----:B01----:R-:W-:Y:S02]  /*11600*/  CS2R R18, SRZ ;  /* 0x0000000000127805 */ /* 0x003fe4000001ff00 */
[----:B---3--:R-:W-:-:S13]  /*11610*/  ISETP.NE.AND P1, PT, R12, RZ, PT ;  /* 0x000000ff0c00720c */ /* 0x008fda0003f25270 */
        /* <DEDUP_REMOVED lines=274> */
.L_x_2800:
        /* <DEDUP_REMOVED lines=278> */
.L_x_2801:
[----:B------:R-:W-:Y:S02]  /*138a0*/  IADD3 R6, P0, R18, UR4, RZ ;  /* 0x0000000412067c10 */ /* 0x000fe4000ff1e0ff */
[----:B--2---:R-:W-:-:S03]  /*138b0*/  CS2R R24, SRZ ;  /* 0x0000000000187805 */ /* 0x004fc6000001ff00 */
        /* <DEDUP_REMOVED lines=276> */
.L_x_2802:
        /* <DEDUP_REMOVED lines=277> */
.L_x_2803:
[----:B------:R-:W-:Y:S01]  /*15b50*/  ULDC.64 UR6, c[0x0][0x618] ;  /* 0x0001860000067ab9 */ /* 0x000fe20000000a00 */
[----:B------:R-:W-:Y:S02]  /*15b60*/  CS2R R2, SRZ ;  /* 0x0000000000027805 */ /* 0x000fe4000001ff00 */
[----:B------:R-:W-:Y:S01]  /*15b70*/  ISETP.NE.U32.AND P0, PT, RZ, UR6, PT ;  /* 0x00000006ff007c0c */ /* 0x000fe2000bf05070 */
[----:B------:R-:W-:Y:S01]  /*15b80*/  HFMA2.MMA R72, -RZ, RZ, 0, 0 ;  /* 0x00000000ff487435 */ /* 0x000fe200000001ff */
[----:B------:R-:W-:Y:S02]  /*15b90*/  IADD3 R28, P2, R24, UR4, RZ ;  /* 0x00000004181c7c10 */ /* 0x000fe4000ff5e0ff */
[----:B------:R-:W-:-:S03]  /*15ba0*/  ISETP.NE.AND.EX P0, PT, RZ, UR7, PT, P0 ;  /* 0x00000007ff007c0c */ /* 0x000fc6000bf05300 */
[----:B------:R-:W-:-:S10]  /*15bb0*/  IMAD.X R29, RZ, RZ, UR5, P2 ;  /* 0x00000005ff1d7e24 */ /* 0x000fd400090e06ff */
[----:B------:R-:W-:Y:S01]  /*15bc0*/  @P0 IADD3 R2, P3, R19, UR6, RZ ;  /* 0x0000000613020c10 */ /* 0x000fe2000ff7e0ff */
[----:B------:R-:W-:Y:S02]  /*15bd0*/  ULDC UR6, c[0x0][0x250] ;  /* 0x0000940000067ab9 */ /* 0x000fe40000000800 */
[----:B------:R-:W-:Y:S02]  /*15be0*/  ISETP.NE.AND P4, PT, RZ, UR6, PT ;  /* 0x00000006ff007c0c */ /* 0x000fe4000bf85270 */
[----:B------:R-:W-:-:S05]  /*15bf0*/  @P0 IMAD.X R3, RZ, RZ, UR7, P3 ;  /* 0x00000007ff030e24 */ /* 0x000fca00098e06ff */
[----:B------:R-:W-:-:S06]  /*15c00*/  @P0 MOV R72, R3 ;  /* 0x0000000300480202 */ /* 0x000fcc0000000f00 */
[----:B------:R-:W-:Y:S05]  /*15c10*/  @!P4 BRA `(.L_x_2804) ;  /* 0x0000007000c4c947 */ /* 0x000fea0003800000 */
[----:B------:R-:W0:Y:S01]  /*15c20*/  S2R R0, SR_CTAID.X ;  /* 0x0000000000007919 */ /* 0x000e220000002500 */
[----:B------:R-:W-:Y:S01]  /*15c30*/  ULDC UR6, c[0x0][0x254] ;  /* 0x0000950000067ab9 */ /* 0x000fe20000000800 */
[----:B------:R-:W-:Y:S01]  /*15c40*/  CS2R R44, SRZ ;  /* 0x00000000002c7805 */ /* 0x000fe2000001ff00 */
[----:B------:R-:W-:Y:S01]  /*15c50*/  IMAD R5, R23, UR6, RZ ;  /* 0x0000000617057c24 */ /* 0x000fe2000f8e02ff */
[----:B------:R-:W-:-:S03]  /*15c60*/  ULDC UR6, c[0x0][0x258] ;  /* 0x0000960000067ab9 */ /* 0x000fc60000000800 */
[----:B------:R-:W-:Y:S01]  /*15c70*/  IMAD R5, R22, UR6, R5 ;  /* 0x0000000616057c24 */ /* 0x000fe2000f8e0205 */
[----:B------:R-:W-:-:S03]  /*15c80*/  ULDC UR6, c[0x0][0x240] ;  /* 0x0000900000067ab9 */ /* 0x000fc60000000800 */
[----:B0-----:R-:W-:-:S04]  /*15c90*/  IMAD R5, R0, UR6, R5 ;  /* 0x0000000600057c24 */ /* 0x001fc8000f8e0205 */
[----:B------:R-:W-:Y:S01]  /*15ca0*/  IMAD.SHL.U32 R11, R5, 0x4, RZ ;  /* 0x00000004050b7824 */ /* 0x000fe200078e00ff */
        /* <DEDUP_REMOVED lines=274> */
.L_x_2805:
[----:B------:R-:W-:-:S04]  /*16dd0*/  IADD3 R4, P0, R45, UR4, RZ ;  /* 0x000000042d047c10 */ /* 0x000fc8000ff1e0ff */
[----:B------:R-:W-:Y:S01]  /*16de0*/  IADD3.X R5, RZ, UR5, RZ, P0, !PT ;  /* 0x00000005ff057c10 */ /* 0x000fe200087fe4ff */
[----:B------:R-:W-:Y:S08]  /*16df0*/  @!P1 BRA `(.L_x_2806) ;  /* 0x0000001000489947 */ /* 0x000ff00003800000 */
[----:B------:R-:W-:Y:S01]  /*16e00*/  MOV R6, RZ ;  /* 0x000000ff00067202 */ /* 0x000fe20000000f00 */
[----:B------:R-:W-:Y:S01]  /*16e10*/  VIADD R7, R11, 0x1 ;  /* 0x000000010b077836 */ /* 0x000fe20000000000 */
        /* <DEDUP_REMOVED lines=272> */
.L_x_2806:
[----:B------:R-:W-:Y:S02]  /*17f20*/  IADD3 R6, P0, R44, UR4, RZ ;  /* 0x000000042c067c10 */ /* 0x000fe4000ff1e0ff */
[----:B------:R-:W-:Y:S02]  /*17f30*/  CS2R R36, SRZ ;  /* 0x0000000000247805 */ /* 0x000fe4000001ff00 */
        /* <DEDUP_REMOVED lines=276> */
.L_x_2807:
        /* <DEDUP_REMOVED lines=277> */
.L_x_2808:
        /* <DEDUP_REMOVED lines=16> */
.L_x_2810:
[----:B------:R-:W-:Y:S05]  /*1a2d0*/  BSYNC B0 ;  /* 0x0000000000007941 */ /* 0x000fea0003800000 */
.L_x_2809:
[----:B------:R-:W-:Y:S01]  /*1a2e0*/  PRMT R12, R12, 0x9910, RZ ;  /* 0x000099100c0c7816 */ /* 0x000fe200000000ff */
[----:B------:R-:W-:Y:S01]  /*1a2f0*/  BSSY B0, `(.L_x_2811) ;  /* 0x0000018000007945 */ /* 0x000fe20003800000 */
[----:B------:R-:W-:Y:S02]  /*1a300*/  LOP3.LUT P0, RZ, R23, R22, RZ, 0xfc, !PT ;  /* 0x0000001617ff7212 */ /* 0x000fe4000780fcff */
[----:B------:R-:W-:-:S13]  /*1a310*/  ISETP.NE.AND P1, PT, R12, RZ, PT ;  /* 0x000000ff0c00720c */ /* 0x000fda0003f25270 */
[----:B------:R-:W-:Y:S05]  /*1a320*/  @!P1 BRA `(.L_x_2812) ;  /* 0x0000000000509947 */ /* 0x000fea0003800000 */
[----:B------:R-:W0:Y:S01]  /*1a330*/  S2UR UR4, SR_CTAID.Y ;  /* 0x00000000000479c3 */ /* 0x000e220000002600 */
[----:B------:R-:W-:Y:S01]  /*1a340*/  ISETP.NE.AND P2, PT, R18, RZ, PT ;  /* 0x000000ff1200720c */ /* 0x000fe20003f45270 */
[----:B------:R-:W-:Y:S01]  /*1a350*/  IMAD.MOV.U32 R115, RZ, RZ, R47 ;  /* 0x000000ffff737224 */ /* 0x000fe200078e002f */
[----:B------:R-:W-:Y:S01]  /*1a360*/  MOV R114, R46 ;  /* 0x0000002e00727202 */ /* 0x000fe20000000f00 */
[----:B------:R-:W-:Y:S01]  /*1a370*/  IMAD.MOV.U32 R43, RZ, RZ, R39 ;  /* 0x000000ffff2b7224 */ /* 0x000fe200078e0027 */
[----:B------:R-:W-:Y:S01]  /*1a380*/  MOV R42, R38 ;  /* 0x00000026002a7202 */ /* 0x000fe20000000f00 */
[----:B------:R-:W-:Y:S01]  /*1a390*/  IMAD.MOV.U32 R29, RZ, RZ, R33 ;  /* 0x000000ffff1d7224 */ /* 0x000fe200078e0021 */
[----:B------:R-:W-:Y:S01]  /*1a3a0*/  MOV R28, R32 ;  /* 0x00000020001c7202 */ /* 0x000fe20000000f00 */
[----:B------:R-:W0:Y:S01]  /*1a3b0*/  LDC R15, c[0x0][0x10] ;  /* 0x00000400ff0f7b82 */ /* 0x000e220000000800 */
[----:B------:R-:W-:Y:S01]  /*1a3c0*/  MOV R24, R76 ;  /* 0x0000004c00187202 */ /* 0x000fe20000000f00 */
[----:B------:R-:W-:-:S06]  /*1a3d0*/  IMAD.MOV.U32 R25, RZ, RZ, R77 ;  /* 0x000000ffff197224 */ /* 0x000fcc00078e004d */
[----:B------:R-:W1:Y:S01]  /*1a3e0*/  LDC.64 R12, c[0x0][0x620] ;  /* 0x00018800ff0c7b82 */ /* 0x000e620000000a00 */
[----:B0-----:R-:W-:Y:S01]  /*1a3f0*/  IMAD R14, R0, R15, UR4 ;  /* 0x00000004000e7e24 */ /* 0x001fe2000f8e020f */
[----:B------:R-:W-:-:S03]  /*1a400*/  ULDC UR4, c[0x0][0x0] ;  /* 0x0000000000047ab9 */ /* 0x000fc60000000800 */
[----:B------:R-:W-:-:S04]  /*1a410*/  @!P2 IMAD R14, R14, UR4, R23 ;  /* 0x000000040e0eac24 */ /* 0x000fc8000f8e0217 */
[----:B-1----:R-:W-:-:S05]  /*1a420*/  IMAD.WIDE.U32 R12, R14, 0x40, R12 ;  /* 0x000000400e0c7825 */ /* 0x002fca00078e000c */
[----:B------:R0:W-:Y:S04]  /*1a430*/  STG.E.128 desc[UR60][R12.64], R112 ;  /* 0x000000700c007986 */ /* 0x0001e8000c101d3c */
[----:B------:R0:W-:Y:S04]  /*1a440*/  STG.E.128 desc[UR60][R12.64+0x10], R40 ;  /* 0x000010280c007986 */ /* 0x0001e8000c101d3c */
[----:B------:R0:W-:Y:S04]  /*1a450*/  STG.E.128 desc[UR60][R12.64+0x20], R28 ;  /* 0x0000201c0c007986 */ /* 0x0001e8000c101d3c */
[----:B------:R0:W-:Y:S02]  /*1a460*/  STG.E.128 desc[UR60][R12.64+0x30], R24 ;  /* 0x000030180c007986 */ /* 0x0001e4000c101d3c */
.L_x_2812:
[----:B------:R-:W-:Y:S05]  /*1a470*/  BSYNC B0 ;  /* 0x0000000000007941 */ /* 0x000fea0003800000 */
.L_x_2811:
        /* <DEDUP_REMOVED lines=35> */
.L_x_2814:
[----:B------:R-:W-:Y:S05]  /*1a6b0*/  BSYNC B0 ;  /* 0x0000000000007941 */ /* 0x000fea0003800000 */
.L_x_2813:
        /* <DEDUP_REMOVED lines=18> */
[----:B------:R-:W-:Y:S01]  /*1a7e0*/  ULDC.64 UR12, c[0x0][0x228] ;  /* 0x00008a00000c7ab9 */ /* 0x000fe20000000a00 */
[----:B------:R-:W-:Y:S01]  /*1a7f0*/  IMAD.U32 R56, RZ, RZ, UR10 ;  /* 0x0000000aff387e24 */ /* 0x000fe2000f8e00ff */
[----:B------:R-:W-:Y:S01]  /*1a800*/  MOV R57, UR11 ;  /* 0x0000000b00397c02 */ /* 0x000fe20008000f00 */
[----:B------:R-:W-:Y:S01]  /*1a810*/  IMAD.U32 R34, RZ, RZ, UR12 ;  /* 0x0000000cff227e24 */ /* 0x000fe2000f8e00ff */
[----:B------:R-:W-:Y:S01]  /*1a820*/  MOV R35, UR13 ;  /* 0x0000000d00237c02 */ /* 0x000fe20008000f00 */
[----:B------:R-:W-:Y:S04]  /*1a830*/  BSSY B0, `(.L_x_2815) ;  /* 0x000009a000007945 */ /* 0x000fe80003800000 */
        /* <DEDUP_REMOVED lines=8> */
[----:B------:R-:W-:Y:S01]  /*1a8c0*/  ISETP.GE.U32.AND P0, PT, R12, UR8, PT ;  /* 0x000000080c007c0c */ /* 0x000fe2000bf06070 */
[----:B------:R-:W-:Y:S01]  /*1a8d0*/  IMAD.U32 R49, RZ, RZ, UR11 ;  /* 0x0000000bff317e24 */ /* 0x000fe2000f8e00ff */
[----:B------:R-:W-:Y:S01]  /*1a8e0*/  MOV R48, UR10 ;  /* 0x0000000a00307c02 */ /* 0x000fe20008000f00 */
[----:B------:R-:W-:Y:S01]  /*1a8f0*/  IMAD.U32 R40, RZ, RZ, UR10 ;  /* 0x0000000aff287e24 */ /* 0x000fe2000f8e00ff */
[----:B------:R-:W-:Y:S01]  /*1a900*/  MOV R26, UR12 ;  /* 0x0000000c001a7c02 */ /* 0x000fe20008000f00 */
[----:B------:R-:W-:Y:S01]  /*1a910*/  IMAD.U32 R19, RZ, RZ, UR13 ;  /* 0x0000000dff137e24 */ /* 0x000fe2000f8e00ff */
[----:B------:R-:W-:-:S02]  /*1a920*/  MOV R27, UR13 ;  /* 0x0000000d001b7c02 */ /* 0x000fc40008000f00 */
[----:B------:R-:W-:Y:S02]  /*1a930*/  MOV R41, UR11 ;  /* 0x0000000b00297c02 */ /* 0x000fe40008000f00 */
[----:B------:R-:W-:-:S03]  /*1a940*/  MOV R18, UR12 ;  /* 0x0000000c00127c02 */ /* 0x000fc60008000f00 */
[----:B------:R-:W-:Y:S05]  /*1a950*/  @P0 BRA `(.L_x_2817) ;  /* 0x00000008001c0947 */ /* 0x000fea0003800000 */
[----:B------:R-:W-:Y:S01]  /*1a960*/  ULDC UR7, c[0x0][0x10] ;  /* 0x0000040000077ab9 */ /* 0x000fe20000000800 */
[----:B------:R-:W0:Y:S01]  /*1a970*/  LDC R63, c[0x0][0x4] ;  /* 0x00000100ff3f7b82 */ /* 0x000e220000000800 */
[----:B------:R-:W-:Y:S01]  /*1a980*/  BSSY B1, `(.L_x_2818) ;  /* 0x0000034000017945 */ /* 0x000fe20003800000 */
[----:B------:R-:W-:Y:S01]  /*1a990*/  MOV R60, R12 ;  /* 0x0000000c003c7202 */ /* 0x000fe20000000f00 */
[----:B------:R-:W-:Y:S01]  /*1a9a0*/  IMAD.U32 R13, RZ, RZ, UR11 ;  /* 0x0000000bff0d7e24 */ /* 0x000fe2000f8e00ff */
[----:B------:R-:W-:Y:S01]  /*1a9b0*/  MOV R12, UR10 ;  /* 0x0000000a000c7c02 */ /* 0x000fe20008000f00 */
[----:B------:R-:W-:Y:S01]  /*1a9c0*/  IMAD.U32 R16, RZ, RZ, UR10 ;  /* 0x0000000aff107e24 */ /* 0x000fe2000f8e00ff */
[----:B------:R-:W-:Y:S01]  /*1a9d0*/  MOV R14, UR10 ;  /* 0x0000000a000e7c02 */ /* 0x000fe20008000f00 */
[----:B------:R-:W-:Y:S01]  /*1a9e0*/  IMAD.U32 R21, RZ, RZ, UR11 ;  /* 0x0000000bff157e24 */ /* 0x000fe2000f8e00ff */
[----:B------:R-:W1:Y:S01]  /*1a9f0*/  LDC.64 R46, c[0x0][0x620] ;  /* 0x00018800ff2e7b82 */ /* 0x000e620000000a00 */
[----:B------:R-:W-:Y:S01]  /*1aa00*/  MOV R15, UR11 ;  /* 0x0000000b000f7c02 */ /* 0x000fe20008000f00 */
[----:B------:R-:W-:Y:S01]  /*1aa10*/  IMAD.U32 R26, RZ, RZ, UR12 ;  /* 0x0000000cff1a7e24 */ /* 0x000fe2000f8e00ff */
[----:B------:R-:W-:Y:S01]  /*1aa20*/  MOV R17, UR11 ;  /* 0x0000000b00117c02 */ /* 0x000fe20008000f00 */
[----:B------:R-:W-:Y:S01]  /*1aa30*/  IMAD.U32 R19, RZ, RZ, UR13 ;  /* 0x0000000dff137e24 */ /* 0x000fe2000f8e00ff */
[----:B------:R-:W-:Y:S01]  /*1aa40*/  MOV R20, UR10 ;  /* 0x0000000a00147c02 */ /* 0x000fe20008000f00 */
[----:B------:R-:W-:Y:S01]  /*1aa50*/  IMAD R61, R0, UR7, RZ ;  /* 0x00000007003d7c24 */ /* 0x000fe2000f8e02ff */
[----:B------:R-:W-:-:S02]  /*1aa60*/  MOV R30, UR12 ;  /* 0x0000000c001e7c02 */ /* 0x000fc40008000f00 */
[----:B------:R-:W-:Y:S02]  /*1aa70*/  MOV R31, UR13 ;  /* 0x0000000d001f7c02 */ /* 0x000fe40008000f00 */
[----:B------:R-:W-:Y:S02]  /*1aa80*/  MOV R27, UR13 ;  /* 0x0000000d001b7c02 */ /* 0x000fe40008000f00 */
[----:B------:R-:W-:Y:S01]  /*1aa90*/  MOV R18, UR12 ;  /* 0x0000000c00127c02 */ /* 0x000fe20008000f00 */
[----:B0-----:R-:W-:-:S07]  /*1aaa0*/  IMAD R63, R63, UR6, RZ ;  /* 0x000000063f3f7c24 */ /* 0x001fce000f8e02ff */
.L_x_2819:
[----:B------:R-:W-:-:S05]  /*1aab0*/  IADD3 R25, R61, R60, RZ ;  /* 0x0000003c3d197210 */ /* 0x000fca0007ffe0ff */
[----:B-1----:R-:W-:-:S05]  /*1aac0*/  IMAD.WIDE.U32 R24, R25, 0x40, R46 ;  /* 0x0000004019187825 */ /* 0x002fca00078e002e */
[----:B------:R-:W2:Y:S04]  /*1aad0*/  LDG.E.128 R40, desc[UR60][R24.64] ;  /* 0x0000003c18287981 */ /* 0x000ea8000c1e1d00 */
[----:B------:R-:W3:Y:S04]  /*1aae0*/  LDG.E.128 R48, desc[UR60][R24.64+0x10] ;  /* 0x0000103c18307981 */ /* 0x000ee8000c1e1d00 */
[----:B------:R-:W4:Y:S04]  /*1aaf0*/  LDG.E.128 R52, desc[UR60][R24.64+0x20] ;  /* 0x0000203c18347981 */ /* 0x000f28000c1e1d00 */
[----:B------:R-:W5:Y:S01]  /*1ab00*/  LDG.E.128 R56, desc[UR60][R24.64+0x30] ;  /* 0x0000303c18387981 */ /* 0x000f62000c1e1d00 */
[----:B------:R-:W-:-:S04]  /*1ab10*/  IADD3 R60, R63, R60, RZ ;  /* 0x0000003c3f3c7210 */ /* 0x000fc80007ffe0ff */
[----:B------:R-:W-:Y:S01]  /*1ab20*/  ISETP.GE.U32.AND P0, PT, R60, UR8, PT ;  /* 0x000000083c007c0c */ /* 0x000fe2000bf06070 */
[-C--:B--2---:R-:W-:Y:S02]  /*1ab30*/  DMUL R28, R42, R34.reuse ;  /* 0x000000222a1c7228 */ /* 0x084fe40000000000 */
[----:B------:R-:W-:Y:S02]  /*1ab40*/  DMUL R34, R40, R34 ;  /* 0x0000002228227228 */ /* 0x000fe40000000000 */
[-C--:B---3--:R-:W-:Y:S02]  /*1ab50*/  DMUL R32, R50, R30.reuse ;  /* 0x0000001e32207228 */ /* 0x088fe40000000000 */
[----:B------:R-:W-:Y:S02]  /*1ab60*/  DMUL R30, R48, R30 ;  /* 0x0000001e301e7228 */ /* 0x000fe40000000000 */
[-C--:B------:R-:W-:Y:S02]  /*1ab70*/  DFMA R28, R40, R12.reuse, -R28 ;  /* 0x0000000c281c722b */ /* 0x080fe4000000081c */
[----:B------:R-:W-:-:S02]  /*1ab80*/  DFMA R34, R42, R12, R34 ;  /* 0x0000000c2a22722b */ /* 0x000fc40000000022 */
[----:B----4-:R-:W-:Y:S02]  /*1ab90*/  DMUL R12, R54, R26 ;  /* 0x0000001a360c7228 */ /* 0x010fe40000000000 */
[----:B-----5:R-:W-:Y:S02]  /*1aba0*/  DMUL R38, R58, R18 ;  /* 0x000000123a267228 */ /* 0x020fe40000000000 */
[----:B------:R-:W-:Y:S02]  /*1abb0*/  DFMA R32, R48, R14, -R32 ;  /* 0x0000000e3020722b */ /* 0x000fe40000000820 */
[C---:B------:R-:W-:Y:S02]  /*1abc0*/  DMUL R26, R52.reuse, R26 ;  /* 0x0000001a341a7228 */ /* 0x040fe40000000000 */
[----:B------:R-:W-:Y:S02]  /*1abd0*/  DFMA R48, R52, R16, -R12 ;  /* 0x000000103430722b */ /* 0x000fe4000000080c */
[C---:B------:R-:W-:Y:S01]  /*1abe0*/  DFMA R40, R56.reuse, R20, -R38 ;  /* 0x000000143828722b */ /* 0x040fe20000000826 */
[----:B------:R-:W-:Y:S01]  /*1abf0*/  IMAD.MOV.U32 R12, RZ, RZ, R28 ;  /* 0x000000ffff0c7224 */ /* 0x000fe200078e001c */
[----:B------:R-:W-:Y:S01]  /*1ac00*/  DMUL R18, R56, R18 ;  /* 0x0000001238127228 */ /* 0x000fe20000000000 */
[----:B------:R-:W-:Y:S01]  /*1ac10*/  MOV R13, R29 ;  /* 0x0000001d000d7202 */ /* 0x000fe20000000f00 */
[----:B------:R-:W-:-:S02]  /*1ac20*/  DFMA R30, R50, R14, R30 ;  /* 0x0000000e321e722b */ /* 0x000fc4000000001e */
[----:B------:R-:W-:Y:S01]  /*1ac30*/  DFMA R26, R54, R16, R26 ;  /* 0x00000010361a722b */ /* 0x000fe2000000001a */
[----:B------:R-:W-:Y:S01]  /*1ac40*/  MOV R14, R32 ;  /* 0x00000020000e7202 */ /* 0x000fe20000000f00 */
[----:B------:R-:W-:Y:S01]  /*1ac50*/  IMAD.MOV.U32 R15, RZ, RZ, R33 ;  /* 0x000000ffff0f7224 */ /* 0x000fe200078e0021 */
[----:B------:R-:W-:Y:S01]  /*1ac60*/  MOV R16, R48 ;  /* 0x0000003000107202 */ /* 0x000fe20000000f00 */
[----:B------:R-:W-:Y:S01]  /*1ac70*/  DFMA R18, R58, R20, R18 ;  /* 0x000000143a12722b */ /* 0x000fe20000000012 */
[----:B------:R-:W-:Y:S01]  /*1ac80*/  MOV R17, R49 ;  /* 0x0000003100117202 */ /* 0x000fe20000000f00 */
[----:B------:R-:W-:Y:S01]  /*1ac90*/  IMAD.MOV.U32 R20, RZ, RZ, R40 ;  /* 0x000000ffff147224 */ /* 0x000fe200078e0028 */
[----:B------:R-:W-:Y:S01]  /*1aca0*/  MOV R21, R41 ;  /* 0x0000002900157202 */ /* 0x000fe20000000f00 */
[----:B------:R-:W-:Y:S07]  /*1acb0*/  @!P0 BRA `(.L_x_2819) ;  /* 0xfffffffc007c8947 */ /* 0x000fee000383ffff */
[----:B------:R-:W-:Y:S05]  /*1acc0*/  BSYNC B1 ;  /* 0x0000000000017941 */ /* 0x000fea0003800000 */
.L_x_2818:
[----:B------:R-:W-:Y:S01]  /*1acd0*/  MOV R56, R28 ;  /* 0x0000001c00387202 */ /* 0x000fe20000000f00 */
[----:B------:R-:W-:Y:S01]  /*1ace0*/  IMAD.MOV.U32 R57, RZ, RZ, R29 ;  /* 0x000000ffff397224 */ /* 0x000fe200078e001d */
[----:B------:R-:W-:Y:S02]  /*1acf0*/  MOV R52, R32 ;  /* 0x0000002000347202 */ /* 0x000fe40000000f00 */
[----:B------:R-:W-:Y:S01]  /*1ad00*/  MOV R53, R33 ;  /* 0x0000002100357202 */ /* 0x000fe20000000f00 */
[----:B------:R-:W-:Y:S06]  /*1ad10*/  BRA `(.L_x_2817) ;  /* 0x00000004002c7947 */ /* 0x000fec0003800000 */
.L_x_2816:
[----:B------:R-:W-:Y:S01]  /*1ad20*/  ULDC UR7, c[0x0][0x244] ;  /* 0x0000910000077ab9 */ /* 0x000fe20000000800 */
[----:B------:R-:W-:Y:S01]  /*1ad30*/  IMAD.U32 R52, RZ, RZ, UR10 ;  /* 0x0000000aff347e24 */ /* 0x000fe2000f8e00ff */
[----:B------:R-:W-:Y:S01]  /*1ad40*/  ISETP.GE.U32.AND P0, PT, R22, UR7, PT ;  /* 0x0000000716007c0c */ /* 0x000fe2000bf06070 */
[----:B------:R-:W-:Y:S01]  /*1ad50*/  IMAD.U32 R31, RZ, RZ, UR13 ;  /* 0x0000000dff1f7e24 */ /* 0x000fe2000f8e00ff */
[----:B------:R-:W-:Y:S01]  /*1ad60*/  MOV R53, UR11 ;  /* 0x0000000b00357c02 */ /* 0x000fe20008000f00 */
[----:B------:R-:W-:Y:S01]  /*1ad70*/  IMAD.U32 R26, RZ, RZ, UR12 ;  /* 0x0000000cff1a7e24 */ /* 0x000fe2000f8e00ff */
[----:B------:R-:W-:Y:S01]  /*1ad80*/  MOV R30, UR12 ;  /* 0x0000000c001e7c02 */ /* 0x000fe20008000f00 */
[----:B------:R-:W-:Y:S01]  /*1ad90*/  IMAD.U32 R41, RZ, RZ, UR11 ;  /* 0x0000000bff297e24 */ /* 0x000fe2000f8e00ff */
[----:B------:R-:W-:Y:S02]  /*1ada0*/  MOV R48, UR10 ;  /* 0x0000000a00307c02 */ /* 0x000fe40008000f00 */
[----:B------:R-:W-:-:S02]  /*1adb0*/  MOV R49, UR11 ;  /* 0x0000000b00317c02 */ /* 0x000fc40008000f00 */
[----:B------:R-:W-:Y:S02]  /*1adc0*/  MOV R27, UR13 ;  /* 0x0000000d001b7c02 */ /* 0x000fe40008000f00 */
[----:B------:R-:W-:Y:S02]  /*1add0*/  MOV R40, UR10 ;  /* 0x0000000a00287c02 */ /* 0x000fe40008000f00 */
[----:B------:R-:W-:Y:S02]  /*1ade0*/  MOV R18, UR12 ;  /* 0x0000000c00127c02 */ /* 0x000fe40008000f00 */
[----:B------:R-:W-:Y:S01]  /*1adf0*/  MOV R19, UR13 ;  /* 0x0000000d00137c02 */ /* 0x000fe20008000f00 */
[----:B------:R-:W-:Y:S06]  /*1ae00*/  @P0 BRA `(.L_x_2817) ;  /* 0x0000000000f00947 */ /* 0x000fec0003800000 */
[----:B------:R-:W-:Y:S01]  /*1ae10*/  ULDC UR6, c[0x0][0x10] ;  /* 0x0000040000067ab9 */ /* 0x000fe20000000800 */
[----:B------:R-:W0:Y:S01]  /*1ae20*/  LDC R60, c[0x0][RZ] ;  /* 0x00000000ff3c7b82 */ /* 0x000e220000000800 */
[----:B------:R-:W-:Y:S01]  /*1ae30*/  BSSY B1, `(.L_x_2820) ;  /* 0x0000035000017945 */ /* 0x000fe20003800000 */
[----:B------:R-:W-:Y:S01]  /*1ae40*/  IMAD.MOV.U32 R61, RZ, RZ, R22 ;  /* 0x000000ffff3d7224 */ /* 0x000fe200078e0016 */
[----:B------:R-:W-:Y:S01]  /*1ae50*/  MOV R12, UR10 ;  /* 0x0000000a000c7c02 */ /* 0x000fe20008000f00 */
[----:B------:R-:W-:Y:S01]  /*1ae60*/  IMAD.U32 R14, RZ, RZ, UR10 ;  /* 0x0000000aff0e7e24 */ /* 0x000fe2000f8e00ff */
[----:B------:R-:W-:Y:S01]  /*1ae70*/  MOV R13, UR11 ;  /* 0x0000000b000d7c02 */ /* 0x000fe20008000f00 */
[----:B------:R-:W-:Y:S01]  /*1ae80*/  IMAD.U32 R17, RZ, RZ, UR11 ;  /* 0x0000000bff117e24 */ /* 0x000fe2000f8e00ff */
[----:B------:R-:W-:Y:S01]  /*1ae90*/  MOV R15, UR11 ;  /* 0x0000000b000f7c02 */ /* 0x000fe20008000f00 */
[----:B------:R-:W1:Y:S01]  /*1aea0*/  LDC.64 R46, c[0x0][0x620] ;  /* 0x00018800ff2e7b82 */ /* 0x000e620000000a00 */
[----:B------:R-:W-:Y:S01]  /*1aeb0*/  MOV R16, UR10 ;  /* 0x0000000a00107c02 */ /* 0x000fe20008000f00 */
[----:B------:R-:W-:Y:S01]  /*1aec0*/  IMAD.U32 R30, RZ, RZ, UR12 ;  /* 0x0000000cff1e7e24 */ /* 0x000fe2000f8e00ff */
[----:B------:R-:W-:Y:S01]  /*1aed0*/  MOV R20, UR10 ;  /* 0x0000000a00147c02 */ /* 0x000fe20008000f00 */
[----:B------:R-:W-:Y:S01]  /*1aee0*/  IMAD.U32 R27, RZ, RZ, UR13 ;  /* 0x0000000dff1b7e24 */ /* 0x000fe2000f8e00ff */
[----:B------:R-:W-:Y:S01]  /*1aef0*/  MOV R21, UR11 ;  /* 0x0000000b00157c02 */ /* 0x000fe20008000f00 */
[----:B------:R-:W-:Y:S01]  /*1af00*/  IMAD R0, R0, UR6, RZ ;  /* 0x0000000600007c24 */ /* 0x000fe2000f8e02ff */
[----:B------:R-:W-:Y:S01]  /*1af10*/  MOV R31, UR13 ;  /* 0x0000000d001f7c02 */ /* 0x000fe20008000f00 */
[----:B------:R-:W2:Y:S01]  /*1af20*/  LDC R62, c[0x0][0x4] ;  /* 0x00000100ff3e7b82 */ /* 0x000ea20000000800 */
[----:B------:R-:W-:-:S02]  /*1af30*/  MOV R26, UR12 ;  /* 0x0000000c001a7c02 */ /* 0x000fc40008000f00 */
[----:B------:R-:W-:Y:S02]  /*1af40*/  MOV R18, UR12 ;  /* 0x0000000c00127c02 */ /* 0x000fe40008000f00 */
[----:B------:R-:W-:-:S07]  /*1af50*/  MOV R19, UR13 ;  /* 0x0000000d00137c02 */ /* 0x000fce0008000f00 */
.L_x_2821:
[----:B------:R-:W-:-:S04]  /*1af60*/  IMAD.IADD R24, R0, 0x1, R61 ;  /* 0x0000000100187824 */ /* 0x000fc800078e023d */
[----:B0-----:R-:W-:-:S04]  /*1af70*/  IMAD R25, R24, R60, R23 ;  /* 0x0000003c18197224 */ /* 0x001fc800078e0217 */
[----:B-1----:R-:W-:-:S05]  /*1af80*/  IMAD.WIDE.U32 R24, R25, 0x40, R46 ;  /* 0x0000004019187825 */ /* 0x002fca00078e002e */
[----:B------:R-:W3:Y:S04]  /*1af90*/  LDG.E.128 R40, desc[UR60][R24.64] ;  /* 0x0000003c18287981 */ /* 0x000ee8000c1e1d00 */
[----:B------:R-:W4:Y:S04]  /*1afa0*/  LDG.E.128 R48, desc[UR60][R24.64+0x10] ;  /* 0x0000103c18307981 */ /* 0x000f28000c1e1d00 */
[----:B------:R-:W5:Y:S04]  /*1afb0*/  LDG.E.128 R52, desc[UR60][R24.64+0x20] ;  /* 0x0000203c18347981 */ /* 0x000f68000c1e1d00 */
[----:B------:R-:W5:Y:S01]  /*1afc0*/  LDG.E.128 R56, desc[UR60][R24.64+0x30] ;  /* 0x0000303c18387981 */ /* 0x000f62000c1e1d00 */
[----:B--2---:R-:W-:-:S04]  /*1afd0*/  IADD3 R61, R62, R61, RZ ;  /* 0x0000003d3e3d7210 */ /* 0x004fc80007ffe0ff */
[----:B------:R-:W-:Y:S01]  /*1afe0*/  ISETP.GE.U32.AND P0, PT, R61, UR7, PT ;  /* 0x000000073d007c0c */ /* 0x000fe2000bf06070 */
[-C--:B---3--:R-:W-:Y:S02]  /*1aff0*/  DMUL R28, R42, R34.reuse ;  /* 0x000000222a1c7228 */ /* 0x088fe40000000000 */
[----:B------:R-:W-:Y:S02]  /*1b000*/  DMUL R34, R40, R34 ;  /* 0x0000002228227228 */ /* 0x000fe40000000000 */
[-C--:B----4-:R-:W-:Y:S02]  /*1b010*/  DMUL R32, R50, R30.reuse ;  /* 0x0000001e32207228 */ /* 0x090fe40000000000 */
[----:B------:R-:W-:Y:S02]  /*1b020*/  DMUL R30, R48, R30 ;  /* 0x0000001e301e7228 */ /* 0x000fe40000000000 */
[-C--:B------:R-:W-:Y:S02]  /*1b030*/  DFMA R28, R40, R12.reuse, -R28 ;  /* 0x0000000c281c722b */ /* 0x080fe4000000081c */
[----:B------:R-:W-:-:S02]  /*1b040*/  DFMA R34, R42, R12, R34 ;  /* 0x0000000c2a22722b */ /* 0x000fc40000000022 */
[----:B-----5:R-:W-:Y:S02]  /*1b050*/  DMUL R12, R54, R26 ;  /* 0x0000001a360c7228 */ /* 0x020fe40000000000 */
[----:B------:R-:W-:Y:S02]  /*1b060*/  DMUL R38, R58, R18 ;  /* 0x000000123a267228 */ /* 0x000fe40000000000 */
[----:B------:R-:W-:Y:S02]  /*1b070*/  DFMA R32, R48, R14, -R32 ;  /* 0x0000000e3020722b */ /* 0x000fe40000000820 */
[C---:B------:R-:W-:Y:S02]  /*1b080*/  DMUL R26, R52.reuse, R26 ;  /* 0x0000001a341a7228 */ /* 0x040fe40000000000 */
[----:B------:R-:W-:Y:S02]  /*1b090*/  DFMA R48, R52, R16, -R12 ;  /* 0x000000103430722b */ /* 0x000fe4000000080c */
[C---:B------:R-:W-:Y:S01]  /*1b0a0*/  DFMA R40, R56.reuse, R20, -R38 ;  /* 0x000000143828722b */ /* 0x040fe20000000826 */
[----:B------:R-:W-:Y:S01]  /*1b0b0*/  MOV R12, R28 ;  /* 0x0000001c000c7202 */ /* 0x000fe20000000f00 */
[----:B------:R-:W-:Y:S01]  /*1b0c0*/  DMUL R18, R56, R18 ;  /* 0x0000001238127228 */ /* 0x000fe20000000000 */
[----:B------:R-:W-:Y:S01]  /*1b0d0*/  IMAD.MOV.U32 R13, RZ, RZ, R29 ;  /* 0x000000ffff0d7224 */ /* 0x000fe200078e001d */
        /* <DEDUP_REMOVED lines=11> */
.L_x_2820:
[----:B------:R-:W-:Y:S01]  /*1b190*/  MOV R56, R28 ;  /* 0x0000001c00387202 */ /* 0x000fe20000000f00 */
[----:B------:R-:W-:Y:S01]  /*1b1a0*/  IMAD.MOV.U32 R52, RZ, RZ, R32 ;  /* 0x000000ffff347224 */ /* 0x000fe200078e0020 */
[----:B------:R-:W-:Y:S02]  /*1b1b0*/  MOV R57, R29 ;  /* 0x0000001d00397202 */ /* 0x000fe40000000f00 */
[----:B------:R-:W-:-:S07]  /*1b1c0*/  MOV R53, R33 ;  /* 0x0000002100357202 */ /* 0x000fce0000000f00 */
.L_x_2817:
[----:B------:R-:W-:Y:S05]  /*1b1d0*/  BSYNC B0 ;  /* 0x0000000000007941 */ /* 0x000fea0003800000 */
.L_x_2815:
[----:B------:R-:W0:Y:S01]  /*1b1e0*/  LDC R46, c[0x0][RZ] ;  /* 0x00000000ff2e7b82 */ /* 0x000e220000000800 */
[----:B------:R-:W-:Y:S01]  /*1b1f0*/  UIADD3 UR4, UR4, 0x10, URZ ;  /* 0x0000001004047890 */ /* 0x000fe2000fffe03f */
[----:B------:R-:W-:Y:S01]  /*1b200*/  MOV R58, R34 ;  /* 0x00000022003a7202 */ /* 0x000fe20000000f00 */
[----:B------:R-:W-:Y:S01]  /*1b210*/  IMAD.MOV.U32 R59, RZ, RZ, R35 ;  /* 0x000000ffff3b7224 */ /* 0x000fe200078e0023 */
[----:B------:R-:W-:Y:S01]  /*1b220*/  MOV R54, R30 ;  /* 0x0000001e00367202 */ /* 0x000fe20000000f00 */
[----:B------:R-:W-:Y:S01]  /*1b230*/  ULEA UR4, UR5, UR4, 0x18 ;  /* 0x0000000405047291 */ /* 0x000fe2000f8ec03f */
[----:B------:R-:W-:Y:S01]  /*1b240*/  MOV R55, R31 ;  /* 0x0000001f00377202 */ /* 0x000fe20000000f00 */
[----:B------:R-:W-:Y:S01]  /*1b250*/  IMAD.MOV.U32 R50, RZ, RZ, R26 ;  /* 0x000000ffff327224 */ /* 0x000fe200078e001a */
[----:B------:R-:W-:Y:S01]  /*1b260*/  MOV R51, R27 ;  /* 0x0000001b00337202 */ /* 0x000fe20000000f00 */
[----:B------:R-:W-:Y:S01]  /*1b270*/  IMAD.MOV.U32 R43, RZ, RZ, R19 ;  /* 0x000000ffff2b7224 */ /* 0x000fe200078e0013 */
[----:B------:R-:W-:Y:S01]  /*1b280*/  MOV R42, R18 ;  /* 0x00000012002a7202 */ /* 0x000fe20000000f00 */
[----:B------:R-:W-:-:S02]  /*1b290*/  ULDC UR6, c[0x0][0x4] ;  /* 0x0000010000067ab9 */ /* 0x000fc40000000800 */
[----:B------:R-:W-:-:S06]  /*1b2a0*/  USHF.R.U32.HI UR5, URZ, 0x1, UR6 ;  /* 0x000000013f057899 */ /* 0x000fcc0008011606 */
[----:B------:R-:W-:Y:S01]  /*1b2b0*/  ISETP.NE.AND P0, PT, RZ, UR5, PT ;  /* 0x00000005ff007c0c */ /* 0x000fe2000bf05270 */
[----:B0-----:R-:W-:-:S05]  /*1b2c0*/  IMAD R0, R22, R46, R23 ;  /* 0x0000002e16007224 */ /* 0x001fca00078e0217 */
[----:B------:R-:W-:-:S05]  /*1b2d0*/  LEA R47, R0, UR4, 0x6 ;  /* 0x00000004002f7c11 */ /* 0x000fca000f8e30ff */
[----:B------:R0:W-:Y:S04]  /*1b2e0*/  STS.128 [R47], R56 ;  /* 0x000000382f007388 */ /* 0x0001e80000000c00 */
[----:B------:R0:W-:Y:S04]  /*1b2f0*/  STS.128 [R47+0x10], R52 ;  /* 0x000010342f007388 */ /* 0x0001e80000000c00 */
[----:B------:R0:W-:Y:S04]  /*1b300*/  STS.128 [R47+0x20], R48 ;  /* 0x000020302f007388 */ /* 0x0001e80000000c00 */
[----:B------:R0:W-:Y:S01]  /*1b310*/  STS.128 [R47+0x30], R40 ;  /* 0x000030282f007388 */ /* 0x0001e20000000c00 */
[----:B------:R-:W-:Y:S05]  /*1b320*/  @!P0 BRA `(.L_x_2822) ;  /* 0x0000000000b88947 */ /* 0x000fea0003800000 */
[----:B------:R-:W-:-:S07]  /*1b330*/  MOV R13, UR5 ;  /* 0x00000005000d7c02 */ /* 0x000fce0008000f00 */
.L_x_2825:
        /* <DEDUP_REMOVED lines=10> */
[----:B------:R-:W1:Y:S04]  /*1b3e0*/  LDS.128 R12, [R0] ;  /* 0x00000000000c7984 */ /* 0x000e680000000c00 */
[----:B------:R-:W2:Y:S04]  /*1b3f0*/  LDS.128 R60, [R0+0x10] ;  /* 0x00001000003c7984 */ /* 0x000ea80000000c00 */
[----:B------:R-:W3:Y:S04]  /*1b400*/  LDS.128 R64, [R0+0x20] ;  /* 0x0000200000407984 */ /* 0x000ee80000000c00 */
[----:B------:R-:W4:Y:S01]  /*1b410*/  LDS.128 R68, [R0+0x30] ;  /* 0x0000300000447984 */ /* 0x000f220000000c00 */
[----:B-1----:R-:W-:-:S02]  /*1b420*/  DMUL R32, R34, R14 ;  /* 0x0000000e22207228 */ /* 0x002fc40000000000 */
        /* <DEDUP_REMOVED lines=14> */
[----:B0-----:R-:W-:Y:S01]  /*1b510*/  IMAD.MOV.U32 R56, RZ, RZ, R32 ;  /* 0x000000ffff387224 */ /* 0x001fe200078e0020 */
[C---:B------:R-:W-:Y:S01]  /*1b520*/  DFMA R16, R40.reuse, R68, -R16 ;  /* 0x000000442810722b */ /* 0x040fe20000000810 */
[----:B------:R1:W-:Y:S01]  /*1b530*/  STS.128 [R47+0x10], R28 ;  /* 0x0000101c2f007388 */ /* 0x0003e20000000c00 */
[----:B------:R-:W-:Y:S01]  /*1b540*/  DFMA R18, R40, R70, R18 ;  /* 0x000000462812722b */ /* 0x000fe20000000012 */
[----:B------:R-:W-:Y:S01]  /*1b550*/  MOV R57, R33 ;  /* 0x0000002100397202 */ /* 0x000fe20000000f00 */
[----:B------:R-:W-:Y:S01]  /*1b560*/  IMAD.MOV.U32 R53, RZ, RZ, R29 ;  /* 0x000000ffff357224 */ /* 0x000fe200078e001d */
[----:B------:R1:W-:Y:S01]  /*1b570*/  STS.128 [R47+0x20], R24 ;  /* 0x000020182f007388 */ /* 0x0003e20000000c00 */
[----:B------:R-:W-:-:S02]  /*1b580*/  MOV R52, R28 ;  /* 0x0000001c00347202 */ /* 0x000fc40000000f00 */
[----:B------:R-:W-:Y:S01]  /*1b590*/  MOV R48, R24 ;  /* 0x0000001800307202 */ /* 0x000fe20000000f00 */
[----:B------:R1:W-:Y:S01]  /*1b5a0*/  STS.128 [R47+0x30], R16 ;  /* 0x000030102f007388 */ /* 0x0003e20000000c00 */
[----:B------:R-:W-:Y:S01]  /*1b5b0*/  MOV R49, R25 ;  /* 0x0000001900317202 */ /* 0x000fe20000000f00 */
[----:B------:R-:W-:Y:S01]  /*1b5c0*/  IMAD.MOV.U32 R40, RZ, RZ, R16 ;  /* 0x000000ffff287224 */ /* 0x000fe200078e0010 */
[----:B------:R-:W-:-:S07]  /*1b5d0*/  MOV R41, R17 ;  /* 0x0000001100297202 */ /* 0x000fce0000000f00 */
.L_x_2824:
[----:B------:R-:W-:Y:S05]  /*1b5e0*/  BSYNC B0 ;  /* 0x0000000000007941 */ /* 0x000fea0003800000 */
.L_x_2823:
[----:B------:R-:W-:Y:S01]  /*1b5f0*/  MOV R13, R20 ;  /* 0x00000014000d7202 */ /* 0x000fe20000000f00 */
[----:B------:R-:W-:Y:S06]  /*1b600*/  @P2 BRA `(.L_x_2825) ;  /* 0xfffffffc004c2947 */ /* 0x000fec000383ffff */
.L_x_2822:
[----:B------:R-:W-:Y:S02]  /*1b610*/  ULDC UR4, c[0x0][0x248] ;  /* 0x0000920000047ab9 */ /* 0x000fe40000000800 */
[----:B------:R-:W-:-:S13]  /*1b620*/  ISETP.NE.AND P0, PT, RZ, UR4, PT ;  /* 0x00000004ff007c0c */ /* 0x000fda000bf05270 */
[----:B------:R-:W-:Y:S05]  /*1b630*/  @!P0 BRA `(.L_x_2826) ;  /* 0x0000000400e08947 */ /* 0x000fea0003800000 */
[----:B------:R-:W-:Y:S01]  /*1b640*/  ISETP.GT.AND P0, PT, R46, 0x20, PT ;  /* 0x000000202e00780c */ /* 0x000fe20003f04270 */
[----:B------:R-:W-:-:S12]  /*1b650*/  IMAD.MOV.U32 R0, RZ, RZ, R46 ;  /* 0x000000ffff007224 */ /* 0x000fd800078e002e */
[----:B------:R-:W-:Y:S05]  /*1b660*/  @!P0 BRA `(.L_x_2827) ;  /* 0x0000000000f88947 */ /* 0x000fea0003800000 */
[----:B-1----:R-:W-:Y:S01]  /*1b670*/  MOV R32, R56 ;  /* 0x0000003800207202 */ /* 0x002fe20000000f00 */
[----:B------:R-:W-:Y:S01]  /*1b680*/  IMAD.MOV.U32 R28, RZ, RZ, R52 ;  /* 0x000000ffff1c7224 */ /* 0x000fe200078e0034 */
[----:B------:R-:W-:Y:S01]  /*1b690*/  MOV R33, R57 ;  /* 0x0000003900217202 */ /* 0x000fe20000000f00 */
[----:B------:R-:W-:Y:S01]  /*1b6a0*/  IMAD.MOV.U32 R25, RZ, RZ, R49 ;  /* 0x000000ffff197224 */ /* 0x000fe200078e0031 */
[----:B------:R-:W-:Y:S02]  /*1b6b0*/  MOV R29, R53 ;  /* 0x00000035001d7202 */ /* 0x000fe40000000f00 */
[----:B------:R-:W-:Y:S01]  /*1b6c0*/  MOV R24, R48 ;  /* 0x0000003000187202 */ /* 0x000fe20000000f00 */
[----:B------:R2:W-:Y:S01]  /*1b6d0*/  STS.128 [R47], R32 ;  /* 0x000000202f007388 */ /* 0x0005e20000000c00 */
[----:B------:R-:W-:Y:S02]  /*1b6e0*/  MOV R16, R40 ;  /* 0x0000002800107202 */ /* 0x000fe40000000f00 */
[----:B------:R-:W-:Y:S01]  /*1b6f0*/  MOV R17, R41 ;  /* 0x0000002900117202 */ /* 0x000fe20000000f00 */
[----:B------:R2:W-:Y:S01]  /*1b700*/  STS.128 [R47+0x10], R28 ;  /* 0x0000101c2f007388 */ /* 0x0005e20000000c00 */
[----:B------:R-:W-:-:S03]  /*1b710*/  LEA.HI R0, R46, R46, RZ, 0x1 ;  /* 0x0000002e2e007211 */ /* 0x000fc600078f08ff */
[----:B------:R2:W-:Y:S01]  /*1b720*/  STS.128 [R47+0x20], R24 ;  /* 0x000020182f007388 */ /* 0x0005e20000000c00 */
[----:B------:R-:W-:Y:S01]  /*1b730*/  SHF.R.S32.HI R12, RZ, 0x1, R0 ;  /* 0x00000001ff0c7819 */ /* 0x000fe20000011400 */
[----:B------:R-:W-:Y:S02]  /*1b740*/  IMAD.MOV.U32 R0, RZ, RZ, 0x20 ;  /* 0x00000020ff007424 */ /* 0x000fe400078e00ff */
[----:B------:R2:W-:Y:S01]  /*1b750*/  STS.128 [R47+0x30], R16 ;  /* 0x000030102f007388 */ /* 0x0005e20000000c00 */
[----:B------:R-:W-:-:S13]  /*1b760*/  ISETP.GE.AND P0, PT, R12, 0x20, PT ;  /* 0x000000200c00780c */ /* 0x000fda0003f06270 */
[----:B------:R-:W-:Y:S05]  /*1b770*/  @!P0 BRA `(.L_x_2827) ;  /* 0x0000000000b48947 */ /* 0x000fea0003800000 */
[----:B------:R-:W-:-:S07]  /*1b780*/  MOV R0, R12 ;  /* 0x0000000c00007202 */ /* 0x000fce0000000f00 */
.L_x_2830:
[----:B------:R-:W-:Y:S01]  /*1b790*/  IADD3 R12, R23, R0, RZ ;  /* 0x00000000170c7210 */ /* 0x000fe20007ffe0ff */
[----:B------:R-:W-:Y:S03]  /*1b7a0*/  BAR.SYNC.DEFER_BLOCKING 0x0 ;  /* 0x0000000000007b1d */ /* 0x000fe60000010000 */
[----:B------:R-:W-:-:S03]  /*1b7b0*/  ISETP.GE.U32.AND P0, PT, R12, R46, PT ;  /* 0x0000002e0c00720c */ /* 0x000fc60003f06070 */
[----:B------:R-:W-:Y:S01]  /*1b7c0*/  BSSY B0, `(.L_x_2828) ;  /* 0x0000024000007945 */ /* 0x000fe20003800000 */
[----:B------:R-:W-:-:S13]  /*1b7d0*/  ISETP.GE.U32.OR P0, PT, R23, R0, P0 ;  /* 0x000000001700720c */ /* 0x000fda0000706470 */
[----:B-1----:R-:W-:Y:S05]  /*1b7e0*/  @P0 BRA `(.L_x_2829) ;  /* 0x0000000000840947 */ /* 0x002fea0003800000 */
[----:B------:R-:W-:-:S05]  /*1b7f0*/  IMAD R22, R0, 0x40, R47 ;  /* 0x0000004000167824 */ /* 0x000fca00078e022f */
[----:B------:R-:W2:Y:S04]  /*1b800*/  LDS.128 R68, [R22+0x30] ;  /* 0x0000300016447984 */ /* 0x000ea80000000c00 */
[----:B------:R-:W1:Y:S04]  /*1b810*/  LDS.128 R12, [R22] ;  /* 0x00000000160c7984 */ /* 0x000e680000000c00 */
[----:B------:R-:W3:Y:S04]  /*1b820*/  LDS.128 R60, [R22+0x10] ;  /* 0x00001000163c7984 */ /* 0x000ee80000000c00 */
[----:B------:R-:W4:Y:S01]  /*1b830*/  LDS.128 R64, [R22+0x20] ;  /* 0x0000200016407984 */ /* 0x000f220000000c00 */
[----:B--2---:R-:W-:-:S02]  /*1b840*/  DMUL R32, R18, R68 ;  /* 0x0000004412207228 */ /* 0x004fc40000000000 */
[----:B0-----:R-:W-:Y:S02]  /*1b850*/  DMUL R42, R18, R70 ;  /* 0x00000046122a7228 */ /* 0x001fe40000000000 */
[C---:B-1----:R-:W-:Y:S02]  /*1b860*/  DMUL R16, R34.reuse, R14 ;  /* 0x0000000e22107228 */ /* 0x042fe40000000000 */
[----:B------:R-:W-:Y:S02]  /*1b870*/  DMUL R34, R34, R12 ;  /* 0x0000000c22227228 */ /* 0x000fe40000000000 */
[C---:B---3--:R-:W-:Y:S02]  /*1b880*/  DMUL R24, R30.reuse, R60 ;  /* 0x0000003c1e187228 */ /* 0x048fe40000000000 */
[----:B------:R-:W-:Y:S02]  /*1b890*/  DMUL R20, R30, R62 ;  /* 0x0000003e1e147228 */ /* 0x000fe40000000000 */
[----:B----4-:R-:W-:-:S02]  /*1b8a0*/  DMUL R28, R26, R64 ;  /* 0x000000401a1c7228 */ /* 0x010fc40000000000 */
[----:B------:R-:W-:Y:S02]  /*1b8b0*/  DMUL R38, R26, R66 ;  /* 0x000000421a267228 */ /* 0x000fe40000000000 */
[----:B------:R-:W-:Y:S02]  /*1b8c0*/  DFMA R18, R40, R70, R32 ;  /* 0x000000462812722b */ /* 0x000fe40000000020 */
[----:B------:R-:W-:Y:S02]  /*1b8d0*/  DFMA R30, R52, R62, R24 ;  /* 0x0000003e341e722b */ /* 0x000fe40000000018 */
[----:B------:R-:W-:Y:S02]  /*1b8e0*/  DFMA R26, R48, R66, R28 ;  /* 0x00000042301a722b */ /* 0x000fe4000000001c */
[C---:B------:R-:W-:Y:S02]  /*1b8f0*/  DFMA R32, R56.reuse, R12, -R16 ;  /* 0x0000000c3820722b */ /* 0x040fe40000000810 */
[----:B------:R-:W-:-:S02]  /*1b900*/  DFMA R34, R56, R14, R34 ;  /* 0x0000000e3822722b */ /* 0x000fc40000000022 */
[----:B------:R-:W-:Y:S02]  /*1b910*/  DFMA R28, R52, R60, -R20 ;  /* 0x0000003c341c722b */ /* 0x000fe40000000814 */
[----:B------:R-:W-:Y:S02]  /*1b920*/  DFMA R24, R48, R64, -R38 ;  /* 0x000000403018722b */ /* 0x000fe40000000826 */
[----:B------:R-:W-:Y:S01]  /*1b930*/  DFMA R16, R40, R68, -R42 ;  /* 0x000000442810722b */ /* 0x000fe2000000082a */
[----:B------:R1:W-:Y:S01]  /*1b940*/  STS.128 [R47], R32 ;  /* 0x000000202f007388 */ /* 0x0003e20000000c00 */
[----:B------:R-:W-:Y:S02]  /*1b950*/  MOV R56, R32 ;  /* 0x0000002000387202 */ /* 0x000fe40000000f00 */
[----:B------:R-:W-:Y:S01]  /*1b960*/  MOV R57, R33 ;  /* 0x0000002100397202 */ /* 0x000fe20000000f00 */
[----:B------:R1:W-:Y:S01]  /*1b970*/  STS.128 [R47+0x10], R28 ;  /* 0x0000101c2f007388 */ /* 0x0003e20000000c00 */
[----:B------:R-:W-:Y:S01]  /*1b980*/  IMAD.MOV.U32 R52, RZ, RZ, R28 ;  /* 0x000000ffff347224 */ /* 0x000fe200078e001c */
[----:B------:R-:W-:Y:S01]  /*1b990*/  MOV R53, R29 ;  /* 0x0000001d00357202 */ /* 0x000fe20000000f00 */
[----:B------:R-:W-:Y:S01]  /*1b9a0*/  IMAD.MOV.U32 R49, RZ, RZ, R25 ;  /* 0x000000ffff317224 */ /* 0x000fe200078e0019 */
[----:B------:R1:W-:Y:S01]  /*1b9b0*/  STS.128 [R47+0x20], R24 ;  /* 0x000020182f007388 */ /* 0x0003e20000000c00 */
[----:B------:R-:W-:-:S02]  /*1b9c0*/  MOV R48, R24 ;  /* 0x0000001800307202 */ /* 0x000fc40000000f00 */
[----:B------:R-:W-:Y:S01]  /*1b9d0*/  MOV R40, R16 ;  /* 0x0000001000287202 */ /* 0x000fe20000000f00 */
[----:B------:R1:W-:Y:S01]  /*1b9e0*/  STS.128 [R47+0x30], R16 ;  /* 0x000030102f007388 */ /* 0x0003e20000000c00 */
[----:B------:R-:W-:-:S07]  /*1b9f0*/  MOV R41, R17 ;  /* 0x0000001100297202 */ /* 0x000fce0000000f00 */
.L_x_2829:
[----:B------:R-:W-:Y:S05]  /*1ba00*/  BSYNC B0 ;  /* 0x0000000000007941 */ /* 0x000fea0003800000 */
.L_x_2828:
[----:B------:R-:W-:-:S04]  /*1ba10*/  SHF.R.S32.HI R0, RZ, 0x1, R0 ;  /* 0x00000001ff007819 */ /* 0x000fc80000011400 */
[----:B------:R-:W-:-:S13]  /*1ba20*/  ISETP.GE.AND P0, PT, R0, 0x20, PT ;  /* 0x000000200000780c */ /* 0x000fda0003f06270 */
[----:B------:R-:W-:Y:S05]  /*1ba30*/  @P0 BRA `(.L_x_2830) ;  /* 0xfffffffc00540947 */ /* 0x000fea000383ffff */
[----:B------:R-:W-:-:S07]  /*1ba40*/  IMAD.MOV.U32 R0, RZ, RZ, 0x20 ;  /* 0x00000020ff007424 */ /* 0x000fce00078e00ff */
.L_x_2827:
[----:B------:R-:W-:Y:S01]  /*1ba50*/  BAR.SYNC.DEFER_BLOCKING 0x0 ;  /* 0x0000000000007b1d */ /* 0x000fe20000010000 */
[----:B------:R-:W-:-:S13]  /*1ba60*/  ISETP.GE.AND P0, PT, R0, 0x2, PT ;  /* 0x000000020000780c */ /* 0x000fda0003f06270 */
[----:B------:R-:W-:Y:S05]  /*1ba70*/  @!P0 BRA `(.L_x_2826) ;  /* 0x0000000000d08947 */ /* 0x000fea0003800000 */
[----:B0-----:R-:W-:-:S11]  /*1ba80*/  HFMA2.MMA R51, -RZ, RZ, 0, 5.9604644775390625e-08 ;  /* 0x00000001ff337435 */ /* 0x001fd600000001ff */
.L_x_2831:
[----:B------:R-:W-:Y:S04]  /*1ba90*/  SHFL.DOWN PT, R15, R35, R51, 0x1f ;  /* 0x08001f33230f7589 */ /* 0x000fe800000e0000 */
[----:B------:R-:W0:Y:S04]  /*1baa0*/  SHFL.DOWN PT, R14, R34, R51, 0x1f ;  /* 0x08001f33220e7589 */ /* 0x000e2800000e0000 */
[----:B------:R-:W-:Y:S04]  /*1bab0*/  SHFL.DOWN PT, R13, R57, R51, 0x1f ;  /* 0x08001f33390d7589 */ /* 0x000fe800000e0000 */
[----:B------:R-:W3:Y:S04]  /*1bac0*/  SHFL.DOWN PT, R12, R56, R51, 0x1f ;  /* 0x08001f33380c7589 */ /* 0x000ee800000e0000 */
[----:B------:R-:W-:Y:S04]  /*1bad0*/  SHFL.DOWN PT, R23, R31, R51, 0x1f ;  /* 0x08001f331f177589 */ /* 0x000fe800000e0000 */
[----:B------:R-:W4:Y:S04]  /*1bae0*/  SHFL.DOWN PT, R22, R30, R51, 0x1f ;  /* 0x08001f331e167589 */ /* 0x000f2800000e0000 */
[----:B-12---:R-:W-:Y:S04]  /*1baf0*/  SHFL.DOWN PT, R29, R27, R51, 0x1f ;  /* 0x08001f331b1d7589 */ /* 0x006fe800000e0000 */
[----:B------:R-:W1:Y:S01]  /*1bb00*/  SHFL.DOWN PT, R28, R26, R51, 0x1f ;  /* 0x08001f331a1c7589 */ /* 0x000e6200000e0000 */
[----:B0-----:R-:W-:-:S03]  /*1bb10*/  DMUL R16, R14, R34 ;  /* 0x000000220e107228 */ /* 0x001fc60000000000 */
[----:B------:R-:W-:Y:S04]  /*1bb20*/  SHFL.DOWN PT, R43, R19, R51, 0x1f ;  /* 0x08001f33132b7589 */ /* 0x000fe800000e0000 */
[----:B------:R-:W0:Y:S01]  /*1bb30*/  SHFL.DOWN PT, R42, R18, R51, 0x1f ;  /* 0x08001f33122a7589 */ /* 0x000e2200000e0000 */
[C---:B---3--:R-:W-:Y:S02]  /*1bb40*/  DMUL R34, R12.reuse, R34 ;  /* 0x000000220c227228 */ /* 0x048fe40000000000 */
[----:B------:R-:W-:Y:S01]  /*1bb50*/  DFMA R16, R12, R56, -R16 ;  /* 0x000000380c10722b */ /* 0x000fe20000000810 */
[----:B------:R-:W-:Y:S04]  /*1bb60*/  SHFL.DOWN PT, R21, R53, R51, 0x1f ;  /* 0x08001f3335157589 */ /* 0x000fe800000e0000 */
[----:B------:R-:W2:Y:S01]  /*1bb70*/  SHFL.DOWN PT, R20, R52, R51, 0x1f ;  /* 0x08001f3334147589 */ /* 0x000ea200000e0000 */
[----:B----4-:R-:W-:-:S02]  /*1bb80*/  DMUL R12, R22, R30 ;  /* 0x0000001e160c7228 */ /* 0x010fc40000000000 */
[----:B------:R-:W-:Y:S01]  /*1bb90*/  DFMA R34, R14, R56, R34 ;  /* 0x000000380e22722b */ /* 0x000fe20000000022 */
[----:B------:R-:W-:Y:S01]  /*1bba0*/  SHFL.DOWN PT, R25, R49, R51, 0x1f ;  /* 0x08001f3331197589 */ /* 0x000fe200000e0000 */
[----:B------:R-:W-:Y:S01]  /*1bbb0*/  IMAD.MOV.U32 R56, RZ, RZ, R16 ;  /* 0x000000ffff387224 */ /* 0x000fe200078e0010 */
[----:B------:R-:W-:Y:S02]  /*1bbc0*/  MOV R57, R17 ;  /* 0x0000001100397202 */ /* 0x000fe40000000f00 */
[----:B------:R-:W3:Y:S01]  /*1bbd0*/  SHFL.DOWN PT, R24, R48, R51, 0x1f ;  /* 0x08001f3330187589 */ /* 0x000ee200000e0000 */
[----:B-1----:R-:W-:-:S03]  /*1bbe0*/  DMUL R32, R28, R26 ;  /* 0x0000001a1c207228 */ /* 0x002fc60000000000 */
[----:B------:R-:W-:Y:S04]  /*1bbf0*/  SHFL.DOWN PT, R39, R41, R51, 0x1f ;  /* 0x08001f3329277589 */ /* 0x000fe800000e0000 */
[----:B------:R1:W4:Y:S01]  /*1bc00*/  SHFL.DOWN PT, R38, R40, R51, 0x1f ;  /* 0x08001f3328267589 */ /* 0x00032200000e0000 */
[----:B0-----:R-:W-:Y:S02]  /*1bc10*/  DMUL R46, R42, R18 ;  /* 0x000000122a2e7228 */ /* 0x001fe40000000000 */
[C---:B--2---:R-:W-:Y:S01]  /*1bc20*/  DFMA R12, R20.reuse, R52, -R12 ;  /* 0x00000034140c722b */ /* 0x044fe2000000080c */
[----:B-1----:R-:W-:Y:S01]  /*1bc30*/  SHF.L.U32 R51, R51, 0x1, RZ ;  /* 0x0000000133337819 */ /* 0x002fe200000006ff */
[----:B------:R-:W-:-:S03]  /*1bc40*/  DMUL R30, R20, R30 ;  /* 0x0000001e141e7228 */ /* 0x000fc60000000000 */
[----:B------:R-:W-:Y:S01]  /*1bc50*/  ISETP.GE.AND P0, PT, R51, R0, PT ;  /* 0x000000003300720c */ /* 0x000fe20003f06270 */
[C---:B---3--:R-:W-:Y:S02]  /*1bc60*/  DFMA R32, R24.reuse, R48, -R32 ;  /* 0x000000301820722b */ /* 0x048fe40000000820 */
[----:B------:R-:W-:Y:S02]  /*1bc70*/  DMUL R26, R24, R26 ;  /* 0x0000001a181a7228 */ /* 0x000fe40000000000 */
[----:B------:R-:W-:Y:S01]  /*1bc80*/  DFMA R30, R22, R52, R30 ;  /* 0x00000034161e722b */ /* 0x000fe2000000001e */
[----:B------:R-:W-:Y:S01]  /*1bc90*/  MOV R52, R12 ;  /* 0x0000000c00347202 */ /* 0x000fe20000000f00 */
[----:B------:R-:W-:Y:S01]  /*1bca0*/  IMAD.MOV.U32 R53, RZ, RZ, R13 ;  /* 0x000000ffff357224 */ /* 0x000fe200078e000d */
[C---:B----4-:R-:W-:Y:S02]  /*1bcb0*/  DFMA R46, R38.reuse, R40, -R46 ;  /* 0x00000028262e722b */ /* 0x050fe4000000082e */
[----:B------:R-:W-:-:S02]  /*1bcc0*/  DMUL R18, R38, R18 ;  /* 0x0000001226127228 */ /* 0x000fc40000000000 */
[----:B------:R-:W-:Y:S01]  /*1bcd0*/  DFMA R26, R28, R48, R26 ;  /* 0x000000301c1a722b */ /* 0x000fe2000000001a */
[----:B------:R-:W-:Y:S02]  /*1bce0*/  MOV R48, R32 ;  /* 0x0000002000307202 */ /* 0x000fe40000000f00 */
[----:B------:R-:W-:-:S03]  /*1bcf0*/  MOV R49, R33 ;  /* 0x0000002100317202 */ /* 0x000fc60000000f00 */
[----:B------:R-:W-:Y:S01]  /*1bd00*/  DFMA R18, R42, R40, R18 ;  /* 0x000000282a12722b */ /* 0x000fe20000000012 */
[----:B------:R-:W-:Y:S01]  /*1bd10*/  IMAD.MOV.U32 R40, RZ, RZ, R46 ;  /* 0x000000ffff287224 */ /* 0x000fe200078e002e */
[----:B------:R-:W-:Y:S01]  /*1bd20*/  MOV R41, R47 ;  /* 0x0000002f00297202 */ /* 0x000fe20000000f00 */
[----:B------:R-:W-:Y:S08]  /*1bd30*/  @!P0 BRA `(.L_x_2831) ;  /* 0xfffffffc00548947 */ /* 0x000ff0000383ffff */
[----:B------:R-:W-:Y:S01]  /*1bd40*/  MOV R56, R16 ;  /* 0x0000001000387202 */ /* 0x000fe20000000f00 */
[----:B------:R-:W-:Y:S01]  /*1bd50*/  IMAD.MOV.U32 R57, RZ, RZ, R17 ;  /* 0x000000ffff397224 */ /* 0x000fe200078e0011 */
[----:B------:R-:W-:Y:S01]  /*1bd60*/  MOV R52, R12 ;  /* 0x0000000c00347202 */ /* 0x000fe20000000f00 */
[----:B------:R-:W-:Y:S01]  /*1bd70*/  IMAD.MOV.U32 R48, RZ, RZ, R32 ;  /* 0x000000ffff307224 */ /* 0x000fe200078e0020 */
[----:B------:R-:W-:Y:S01]  /*1bd80*/  MOV R53, R13 ;  /* 0x0000000d00357202 */ /* 0x000fe20000000f00 */
[----:B------:R-:W-:Y:S01]  /*1bd90*/  IMAD.MOV.U32 R41, RZ, RZ, R47 ;  /* 0x000000ffff297224 */ /* 0x000fe200078e002f */
[----:B------:R-:W-:Y:S02]  /*1bda0*/  MOV R49, R33 ;  /* 0x0000002100317202 */ /* 0x000fe40000000f00 */
[----:B------:R-:W-:-:S07]  /*1bdb0*/  MOV R40, R46 ;  /* 0x0000002e00287202 */ /* 0x000fce0000000f00 */
.L_x_2826:
        /* <DEDUP_REMOVED lines=10> */
[----:B------:R-:W4:Y:S04]  /*1be60*/  LDG.E.128 R12, desc[UR60][R2.64+0x10] ;  /* 0x0000103c020c7981 */ /* 0x000f28000c1e1d00 */
[----:B------:R-:W1:Y:S04]  /*1be70*/  LDG.E.128 R20, desc[UR60][R2.64+0x20] ;  /* 0x0000203c02147981 */ /* 0x000e68000c1e1d00 */
[----:B------:R-:W5:Y:S01]  /*1be80*/  LDG.E.128 R60, desc[UR60][R2.64+0x30] ;  /* 0x0000303c023c7981 */ /* 0x000f62000c1e1d00 */
[----:B---3--:R-:W-:-:S02]  /*1be90*/  DMUL R8, R34, R6 ;  /* 0x0000000622087228 */ /* 0x008fc40000000000 */
[----:B------:R-:W-:Y:S02]  /*1bea0*/  DMUL R6, R56, R6 ;  /* 0x0000000638067228 */ /* 0x000fe40000000000 */
[-C--:B----4-:R-:W-:Y:S02]  /*1beb0*/  DMUL R10, R30, R14.reuse ;  /* 0x0000000e1e0a7228 */ /* 0x090fe40000000000 */
[----:B------:R-:W-:Y:S02]  /*1bec0*/  DMUL R14, R52, R14 ;  /* 0x0000000e340e7228 */ /* 0x000fe40000000000 */
[----:B0-----:R-:W-:Y:S02]  /*1bed0*/  DFMA R56, R56, R4, -R8 ;  /* 0x000000043838722b */ /* 0x001fe40000000808 */
[----:B-12---:R-:W-:Y:S02]  /*1bee0*/  DMUL R16, R26, R22 ;  /* 0x000000161a107228 */ /* 0x006fe40000000000 */
[----:B-----5:R-:W-:-:S02]  /*1bef0*/  DMUL R8, R18, R62 ;  /* 0x0000003e12087228 */ /* 0x020fc40000000000 */
[----:B------:R-:W-:Y:S02]  /*1bf00*/  DMUL R22, R48, R22 ;  /* 0x0000001630167228 */ /* 0x000fe40000000000 */
[----:B------:R-:W-:Y:S02]  /*1bf10*/  DMUL R62, R40, R62 ;  /* 0x0000003e283e7228 */ /* 0x000fe40000000000 */
[----:B------:R-:W-:Y:S02]  /*1bf20*/  DFMA R52, R52, R12, -R10 ;  /* 0x0000000c3434722b */ /* 0x000fe4000000080a */
[----:B------:R-:W-:Y:S02]  /*1bf30*/  DFMA R48, R48, R20, -R16 ;  /* 0x000000143030722b */ /* 0x000fe40000000810 */
[----:B------:R-:W-:Y:S02]  /*1bf40*/  DFMA R40, R40, R60, -R8 ;  /* 0x0000003c2828722b */ /* 0x000fe40000000808 */
[----:B------:R-:W-:-:S02]  /*1bf50*/  DFMA R34, R34, R4, R6 ;  /* 0x000000042222722b */ /* 0x000fc40000000006 */
[----:B------:R-:W-:Y:S02]  /*1bf60*/  DFMA R30, R30, R12, R14 ;  /* 0x0000000c1e1e722b */ /* 0x000fe4000000000e */
[----:B------:R-:W-:Y:S02]  /*1bf70*/  DFMA R26, R26, R20, R22 ;  /* 0x000000141a1a722b */ /* 0x000fe40000000016 */
[----:B------:R-:W-:-:S11]  /*1bf80*/  DFMA R18, R18, R60, R62 ;  /* 0x0000003c1212722b */ /* 0x000fd6000000003e */
.L_x_2833:
[----:B------:R-:W-:Y:S05]  /*1bf90*/  @!P1 BRA `(.L_x_2834) ;  /* 0x00000004008c9947 */ /* 0x000fea0003800000 */
[----:B-12---:R-:W1:Y:S02]  /*1bfa0*/  LDC R16, c[0x0][0x63c] ;  /* 0x00018f00ff107b82 */ /* 0x006e640000000800 */
        /* <DEDUP_REMOVED lines=19> */
.L_x_2835:
        /* <DEDUP_REMOVED lines=24> */
.L_x_2836:
        /* <DEDUP_REMOVED lines=23> */
[----:B0-23--:R-:W-:Y:S05]  /*1c3d0*/  CALL.ABS.NOINC R2 ;  /* 0x0000000002007343 */ /* 0x00dfea0003c00000 */
.L_x_2837:
[----:B------:R-:W-:Y:S01]  /*1c3e0*/  ULDC.64 UR4, c[0x0][0x608] ;  /* 0x0001820000047ab9 */ /* 0x000fe20000000a00 */
[----:B------:R-:W-:Y:S02]  /*1c3f0*/  MOV R24, R48 ;  /* 0x0000003000187202 */ /* 0x000fe40000000f00 */
[----:B-1----:R-:W-:Y:S02]  /*1c400*/  IADD3 R2, P0, R37, UR4, RZ ;  /* 0x0000000425027c10 */ /* 0x002fe4000ff1e0ff */
        /* <DEDUP_REMOVED lines=21> */
.L_x_2838:
[----:B------:R-:W-:Y:S01]  /*1c560*/  ULDC.64 UR4, c[0x0][0x608] ;  /* 0x0001820000047ab9 */ /* 0x000fe20000000a00 */
[----:B------:R-:W-:Y:S02]  /*1c570*/  MOV R16, R40 ;  /* 0x0000002800107202 */ /* 0x000fe40000000f00 */
[----:B------:R-:W-:Y:S02]  /*1c580*/  IADD3 R36, P0, R36, UR4, RZ ;  /* 0x0000000424247c10 */ /* 0x000fe4000ff1e0ff */
[----:B------:R-:W-:-:S03]  /*1c590*/  MOV R17, R41 ;  /* 0x0000002900117202 */ /* 0x000fc60000000f00 */
[----:B------:R-:W-:-:S05]  /*1c5a0*/  IMAD.X R37, RZ, RZ, UR5, P0 ;  /* 0x00000005ff257e24 */ /* 0x000fca00080e06ff */
[----:B------:R-:W-:Y:S01]  /*1c5b0*/  STG.E.128 desc[UR60][R36.64], R16 ;  /* 0x0000001024007986 */ /* 0x000fe2000c101d3c */
[----:B------:R-:W-:Y:S05]  /*1c5c0*/  EXIT ;  /* 0x000000000000794d */ /* 0x000fea0003800000 */
.L_x_2834:
[----:B-12---:R-:W-:Y:S01]  /*1c5d0*/  MOV R32, R56 ;  /* 0x0000003800207202 */ /* 0x006fe20000000f00 */
[----:B------:R-:W-:Y:S01]  /*1c5e0*/  IMAD.MOV.U32 R28, RZ, RZ, R52 ;  /* 0x000000ffff1c7224 */ /* 0x000fe200078e0034 */
[----:B------:R-:W-:Y:S01]  /*1c5f0*/  MOV R33, R57 ;  /* 0x0000003900217202 */ /* 0x000fe20000000f00 */
[----:B------:R-:W-:Y:S01]  /*1c600*/  IMAD.MOV.U32 R25, RZ, RZ, R49 ;  /* 0x000000ffff197224 */ /* 0x000fe200078e0031 */
[----:B------:R-:W-:Y:S02]  /*1c610*/  MOV R29, R53 ;  /* 0x00000035001d7202 */ /* 0x000fe40000000f00 */
[----:B------:R-:W-:Y:S01]  /*1c620*/  MOV R24, R48 ;  /* 0x0000003000187202 */ /* 0x000fe20000000f00 */
[----:B------:R-:W-:Y:S01]  /*1c630*/  STG.E.128 desc[UR60][R2.64], R32 ;  /* 0x0000002002007986 */ /* 0x000fe2000c101d3c */
[----:B------:R-:W-:Y:S02]  /*1c640*/  MOV R16, R40 ;  /* 0x0000002800107202 */ /* 0x000fe40000000f00 */
[----:B------:R-:W-:Y:S01]  /*1c650*/  MOV R17, R41 ;  /* 0x0000002900117202 */ /* 0x000fe20000000f00 */
[----:B------:R-:W-:Y:S04]  /*1c660*/  STG.E.128 desc[UR60][R2.64+0x10], R28 ;  /* 0x0000101c02007986 */ /* 0x000fe8000c101d3c */
[----:B------:R-:W-:Y:S04]  /*1c670*/  STG.E.128 desc[UR60][R2.64+0x20], R24 ;  /* 0x0000201802007986 */ /* 0x000fe8000c101d3c */
[----:B------:R-:W-:Y:S01]  /*1c680*/  STG.E.128 desc[UR60][R2.64+0x30], R16 ;  /* 0x0000301002007986 */ /* 0x000fe2000c101d3c */
[----:B------:R-:W-:Y:S05]  /*1c690*/  EXIT ;  /* 0x000000000000794d */ /* 0x000fea0003800000 */
.L_x_2832:
[----:B------:R-:W-:Y:S01]  /*1c6a0*/  ISETP.NE.AND P0, PT, RZ, UR36, PT ;  /* 0x00000024ff007c0c */ /* 0x000fe2000bf05270 */
[----:B------:R-:W-:Y:S02]  /*1c6b0*/  ULDC.U8 UR4, c[0x0][0x639] ;  /* 0x00018e4000047ab9 */ /* 0x000fe40000000000 */
[----:B------:R-:W-:-:S10]  /*1c6c0*/  ISETP.NE.AND P1, PT, RZ, UR4, PT ;  /* 0x00000004ff007c0c */ /* 0x000fd4000bf25270 */
[----:B------:R-:W-:Y:S05]  /*1c6d0*/  @!P0 BRA `(.L_x_2839) ;  /* 0x0000000000508947 */ /* 0x000fea0003800000 */
[----:B------:R-:W3:Y:S04]  /*1c6e0*/  LDG.E.128 R12, desc[UR60][R4.64] ;  /* 0x0000003c040c7981 */ /* 0x000ee8000c1e1d00 */
[----:B------:R-:W1:Y:S04]  /*1c6f0*/  LDG.E.128 R20, desc[UR60][R6.64] ;  /* 0x0000003c06147981 */ /* 0x000e68000c1e1d00 */
[----:B------:R-:W4:Y:S04]  /*1c700*/  LDG.E.128 R60, desc[UR60][R8.64] ;  /* 0x0000003c083c7981 */ /* 0x000f28000c1e1d00 */
[----:B------:R-:W5:Y:S01]  /*1c710*/  LDG.E.128 R64, desc[UR60][R10.64] ;  /* 0x0000003c0a407981 */ /* 0x000f62000c1e1d00 */
[----:B---3--:R-:W-:-:S02]  /*1c720*/  DMUL R2, R34, R14 ;  /* 0x0000000e22027228 */ /* 0x008fc40000000000 */
[----:B------:R-:W-:Y:S02]  /*1c730*/  DMUL R14, R56, R14 ;  /* 0x0000000e380e7228 */ /* 0x000fe40000000000 */
[-C--:B-12---:R-:W-:Y:S02]  /*1c740*/  DMUL R16, R30, R22.reuse ;  /* 0x000000161e107228 */ /* 0x086fe40000000000 */
[----:B------:R-:W-:Y:S02]  /*1c750*/  DMUL R22, R52, R22 ;  /* 0x0000001634167228 */ /* 0x000fe40000000000 */
[----:B0-----:R-:W-:Y:S02]  /*1c760*/  DFMA R56, R56, R12, -R2 ;  /* 0x0000000c3838722b */ /* 0x001fe40000000802 */
[----:B----4-:R-:W-:Y:S02]  /*1c770*/  DMUL R24, R26, R62 ;  /* 0x0000003e1a187228 */ /* 0x010fe40000000000 */
        /* <DEDUP_REMOVED lines=10> */
.L_x_2839:
        /* <DEDUP_REMOVED lines=21> */
.L_x_2841:
[----:B------:R-:W-:Y:S01]  /*1c970*/  ULDC.64 UR4, c[0x0][0x608] ;  /* 0x0001820000047ab9 */ /* 0x000fe20000000a00 */
[----:B------:R-:W-:Y:S01]  /*1c980*/  IMAD.MOV.U32 R32, RZ, RZ, R56 ;  /* 0x000000ffff207224 */ /* 0x000fe200078e0038 */
[----:B------:R-:W-:Y:S02]  /*1c990*/  IADD3 R2, P0, R45, UR4, RZ ;  /* 0x000000042d027c10 */ /* 0x000fe4000ff1e0ff */
[----:B------:R-:W-:Y:S02]  /*1c9a0*/  MOV R33, R57 ;  /* 0x0000003900217202 */ /* 0x000fe40000000f00 */
[----:B------:R-:W-:Y:S02]  /*1c9b0*/  IADD3.X R3, RZ, UR5, RZ, P0, !PT ;  /* 0x00000005ff037c10 */ /* 0x000fe400087fe4ff */
[----:B------:R-:W-:-:S03]  /*1c9c0*/  ISETP.NE.AND P6, PT, R16, 0x1, PT ;  /* 0x000000011000780c */ /* 0x000fc60003fc5270 */
[----:B------:R1:W-:Y:S10]  /*1c9d0*/  STG.E.128 desc[UR60][R2.64], R32 ;  /* 0x0000002002007986 */ /* 0x0003f4000c101d3c */
        /* <DEDUP_REMOVED lines=17> */
.L_x_2842:
        /* <DEDUP_REMOVED lines=12> */
[----:B-1----:R1:W3:Y:S01]  /*1cbb0*/  LDC.64 R2, c[0x4][R0] ;  /* 0x0100000000027b82 */ /* 0x0022e20000000a00 */
        /* <DEDUP_REMOVED lines=11> */
.L_x_2843:
[----:B------:R-:W-:Y:S01]  /*1cc70*/  ULDC.64 UR4, c[0x0][0x608] ;  /* 0x0001820000047ab9 */ /* 0x000fe20000000a00 */
[----:B------:R-:W-:Y:S01]  /*1cc80*/  IMAD.MOV.U32 R24, RZ, RZ, R48 ;  /* 0x000000ffff187224 */ /* 0x000fe200078e0030 */
[----:B-1----:R-:W-:Y:S02]  /*1cc90*/  IADD3 R2, P0, R37, UR4, RZ ;  /* 0x0000000425027c10 */ /* 0x002fe4000ff1e0ff */
        /* <DEDUP_REMOVED lines=21> */
.L_x_2844:
[----:B------:R-:W-:Y:S01]  /*1cdf0*/  ULDC.64 UR4, c[0x0][0x608] ;  /* 0x0001820000047ab9 */ /* 0x000fe20000000a00 */
[----:B------:R-:W-:Y:S01]  /*1ce00*/  IMAD.MOV.U32 R16, RZ, RZ, R40 ;  /* 0x000000ffff107224 */ /* 0x000fe200078e0028 */
[----:B------:R-:W-:Y:S02]  /*1ce10*/  IADD3 R36, P0, R36, UR4, RZ ;  /* 0x0000000424247c10 */ /* 0x000fe4000ff1e0ff */
[----:B------:R-:W-:Y:S02]  /*1ce20*/  MOV R17, R41 ;  /* 0x0000002900117202 */ /* 0x000fe40000000f00 */
[----:B------:R-:W-:-:S05]  /*1ce30*/  IADD3.X R37, RZ, UR5, RZ, P0, !PT ;  /* 0x00000005ff257c10 */ /* 0x000fca00087fe4ff */
[----:B------:R-:W-:Y:S01]  /*1ce40*/  STG.E.128 desc[UR60][R36.64], R16 ;  /* 0x0000001024007986 */ /* 0x000fe2000c101d3c */
[----:B------:R-:W-:Y:S05]  /*1ce50*/  EXIT ;  /* 0x000000000000794d */ /* 0x000fea0003800000 */
.L_x_2840:
[----:B-12---:R-:W-:Y:S01]  /*1ce60*/  IMAD.MOV.U32 R32, RZ, RZ, R56 ;  /* 0x000000ffff207224 */ /* 0x006fe200078e0038 */
[----:B------:R-:W-:Y:S01]  /*1ce70*/  MOV R33, R57 ;  /* 0x0000003900217202 */ /* 0x000fe20000000f00 */
[----:B------:R-:W-:Y:S01]  /*1ce80*/  IMAD.MOV.U32 R29, RZ, RZ, R53 ;  /* 0x000000ffff1d7224 */ /* 0x000fe200078e0035 */
[----:B------:R-:W-:Y:S01]  /*1ce90*/  MOV R28, R52 ;  /* 0x00000034001c7202 */ /* 0x000fe20000000f00 */
[----:B------:R-:W-:Y:S01]  /*1cea0*/  IMAD.MOV.U32 R16, RZ, RZ, R40 ;  /* 0x000000ffff107224 */ /* 0x000fe200078e0028 */
        /* <DEDUP_REMOVED lines=8> */
.L_x_2804:
        /* <DEDUP_REMOVED lines=19> */
[----:B------:R-:W2:Y:S04]  /*1d060*/  LDG.E.128 R4, desc[UR60][R2.64] ;  /* 0x0000003c02047981 */ /* 0x000ea8000c1e1d00 */
[----:B------:R-:W3:Y:S04]  /*1d070*/  LDG.E.128 R12, desc[UR60][R2.64+0x10] ;  /* 0x0000103c020c7981 */ /* 0x000ee8000c1e1d00 */
[----:B------:R-:W4:Y:S04]  /*1d080*/  LDG.E.128 R20, desc[UR60][R2.64+0x20] ;  /* 0x0000203c02147981 */ /* 0x000f28000c1e1d00 */
[----:B------:R-:W5:Y:S01]  /*1d090*/  LDG.E.128 R48, desc[UR60][R2.64+0x30] ;  /* 0x0000303c02307981 */ /* 0x000f62000c1e1d00 */
[----:B--2---:R-:W-:-:S02]  /*1d0a0*/  DMUL R8, R46, R6 ;  /* 0x000000062e087228 */ /* 0x004fc40000000000 */
[----:B------:R-:W-:Y:S02]  /*1d0b0*/  DMUL R6, R112, R6 ;  /* 0x0000000670067228 */ /* 0x000fe40000000000 */
[-C--:B---3--:R-:W-:Y:S02]  /*1d0c0*/  DMUL R10, R38, R14.reuse ;  /* 0x0000000e260a7228 */ /* 0x088fe40000000000 */
[----:B------:R-:W-:Y:S02]  /*1d0d0*/  DMUL R14, R40, R14 ;  /* 0x0000000e280e7228 */ /* 0x000fe40000000000 */
[----:B------:R-:W-:Y:S02]  /*1d0e0*/  DFMA R112, R112, R4, -R8 ;  /* 0x000000047070722b */ /* 0x000fe40000000808 */
        /* <DEDUP_REMOVED lines=11> */
.L_x_2846:
        /* <DEDUP_REMOVED lines=21> */
.L_x_2848:
        /* <DEDUP_REMOVED lines=24> */
.L_x_2849:
        /* <DEDUP_REMOVED lines=23> */
[----:B-12---:R-:W-:Y:S05]  /*1d5e0*/  CALL.ABS.NOINC R2 ;  /* 0x0000000002007343 */ /* 0x006fea0003c00000 */
.L_x_2850:
[----:B------:R-:W-:Y:S01]  /*1d5f0*/  ULDC.64 UR4, c[0x0][0x608] ;  /* 0x0001820000047ab9 */ /* 0x000fe20000000a00 */
[----:B------:R-:W-:Y:S01]  /*1d600*/  MOV R28, R32 ;  /* 0x00000020001c7202 */ /* 0x000fe20000000f00 */
[----:B------:R-:W-:Y:S01]  /*1d610*/  IMAD.MOV.U32 R29, RZ, RZ, R33 ;  /* 0x000000ffff1d7224 */ /* 0x000fe200078e0021 */
[----:B0-----:R-:W-:Y:S02]  /*1d620*/  IADD3 R2, P0, R25, UR4, RZ ;  /* 0x0000000419027c10 */ /* 0x001fe4000ff1e0ff */
        /* <DEDUP_REMOVED lines=20> */
.L_x_2851:
[----:B------:R-:W-:Y:S01]  /*1d770*/  ULDC.64 UR4, c[0x0][0x608] ;  /* 0x0001820000047ab9 */ /* 0x000fe20000000a00 */
[----:B------:R-:W-:Y:S01]  /*1d780*/  IMAD.MOV.U32 R78, RZ, RZ, R26 ;  /* 0x000000ffff4e7224 */ /* 0x000fe200078e001a */
[----:B------:R-:W-:Y:S02]  /*1d790*/  IADD3 R24, P0, R24, UR4, RZ ;  /* 0x0000000418187c10 */ /* 0x000fe4000ff1e0ff */
[----:B------:R-:W-:Y:S02]  /*1d7a0*/  MOV R79, R27 ;  /* 0x0000001b004f7202 */ /* 0x000fe40000000f00 */
[----:B------:R-:W-:-:S05]  /*1d7b0*/  IADD3.X R25, RZ, UR5, RZ, P0, !PT ;  /* 0x00000005ff197c10 */ /* 0x000fca00087fe4ff */
[----:B------:R-:W-:Y:S01]  /*1d7c0*/  STG.E.128 desc[UR60][R24.64], R76 ;  /* 0x0000004c18007986 */ /* 0x000fe2000c101d3c */
[----:B------:R-:W-:Y:S05]  /*1d7d0*/  EXIT ;  /* 0x000000000000794d */ /* 0x000fea0003800000 */
.L_x_2847:
[----:B------:R-:W-:Y:S01]  /*1d7e0*/  MOV R44, R112 ;  /* 0x00000070002c7202 */ /* 0x000fe20000000f00 */
[----:B------:R-:W-:Y:S01]  /*1d7f0*/  IMAD.MOV.U32 R45, RZ, RZ, R113 ;  /* 0x000000ffff2d7224 */ /* 0x000fe200078e0071 */
[----:B------:R-:W-:Y:S01]  /*1d800*/  MOV R36, R40 ;  /* 0x0000002800247202 */ /* 0x000fe20000000f00 */
[----:B------:R-:W-:Y:S01]  /*1d810*/  IMAD.MOV.U32 R28, RZ, RZ, R32 ;  /* 0x000000ffff1c7224 */ /* 0x000fe200078e0020 */
[----:B------:R-:W-:Y:S01]  /*1d820*/  MOV R37, R41 ;  /* 0x0000002900257202 */ /* 0x000fe20000000f00 */
[----:B------:R-:W-:Y:S01]  /*1d830*/  IMAD.MOV.U32 R25, RZ, RZ, R77 ;  /* 0x000000ffff197224 */ /* 0x000fe200078e004d */
[----:B------:R-:W-:Y:S01]  /*1d840*/  MOV R29, R33 ;  /* 0x00000021001d7202 */ /* 0x000fe20000000f00 */
[----:B------:R-:W-:Y:S01]  /*1d850*/  STG.E.128 desc[UR60][R2.64], R44 ;  /* 0x0000002c02007986 */ /* 0x000fe2000c101d3c */
[----:B------:R-:W-:-:S03]  /*1d860*/  MOV R24, R76 ;  /* 0x0000004c00187202 */ /* 0x000fc60000000f00 */
[----:B------:R-:W-:Y:S04]  /*1d870*/  STG.E.128 desc[UR60][R2.64+0x10], R36 ;  /* 0x0000102402007986 */ /* 0x000fe8000c101d3c */
[----:B------:R-:W-:Y:S04]  /*1d880*/  STG.E.128 desc[UR60][R2.64+0x20], R28 ;  /* 0x0000201c02007986 */ /* 0x000fe8000c101d3c */
[----:B------:R-:W-:Y:S01]  /*1d890*/  STG.E.128 desc[UR60][R2.64+0x30], R24 ;  /* 0x0000301802007986 */ /* 0x000fe2000c101d3c */
[----:B------:R-:W-:Y:S05]  /*1d8a0*/  EXIT ;  /* 0x000000000000794d */ /* 0x000fea0003800000 */
.L_x_2845:
        /* <DEDUP_REMOVED lines=24> */
.L_x_2852:
        /* <DEDUP_REMOVED lines=21> */
.L_x_2854:
        /* <DEDUP_REMOVED lines=24> */
.L_x_2855:
        /* <DEDUP_REMOVED lines=23> */
[----:B-12---:R-:W-:Y:S05]  /*1de70*/  CALL.ABS.NOINC R2 ;  /* 0x0000000002007343 */ /* 0x006fea0003c00000 */
.L_x_2856:
[----:B------:R-:W-:Y:S01]  /*1de80*/  ULDC.64 UR4, c[0x0][0x608] ;  /* 0x0001820000047ab9 */ /* 0x000fe20000000a00 */
[----:B------:R-:W-:Y:S02]  /*1de90*/  MOV R28, R32 ;  /* 0x00000020001c7202 */ /* 0x000fe40000000f00 */
[----:B0-----:R-:W-:Y:S02]  /*1dea0*/  IADD3 R2, P0, R25, UR4, RZ ;  /* 0x0000000419027c10 */ /* 0x001fe4000ff1e0ff */
        /* <DEDUP_REMOVED lines=21> */
.L_x_2857:
[----:B------:R-:W-:Y:S01]  /*1e000*/  ULDC.64 UR4, c[0x0][0x608] ;  /* 0x0001820000047ab9 */ /* 0x000fe20000000a00 */
[----:B------:R-:W-:Y:S01]  /*1e010*/  MOV R78, R26 ;  /* 0x0000001a004e7202 */ /* 0x000fe20000000f00 */
[----:B------:R-:W-:Y:S01]  /*1e020*/  IMAD.MOV.U32 R79, RZ, RZ, R27 ;  /* 0x000000ffff4f7224 */ /* 0x000fe200078e001b */
[----:B------:R-:W-:-:S04]  /*1e030*/  IADD3 R24, P0, R24, UR4, RZ ;  /* 0x0000000418187c10 */ /* 0x000fc8000ff1e0ff */
[----:B------:R-:W-:-:S05]  /*1e040*/  IADD3.X R25, RZ, UR5, RZ, P0, !PT ;  /* 0x00000005ff197c10 */ /* 0x000fca00087fe4ff */
[----:B------:R-:W-:Y:S01]  /*1e050*/  STG.E.128 desc[UR60][R24.64], R76 ;  /* 0x0000004c18007986 */ /* 0x000fe2000c101d3c */
[----:B------:R-:W-:Y:S05]  /*1e060*/  EXIT ;  /* 0x000000000000794d */ /* 0x000fea0003800000 */
.L_x_2853:
[----:B------:R-:W-:Y:S01]  /*1e070*/  MOV R44, R112 ;  /* 0x00000070002c7202 */ /* 0x000fe20000000f00 */
        /* <DEDUP_REMOVED lines=12> */
.L_x_2858:
        /* <DEDUP_REMOVED lines=12> */
.L_x_8784:


//--------------------- .text._ZN2at6native13reduce_kernelILi512ELi1ENS0_8ReduceOpIfNS0_14func_wrapper_tIfNS0_55_GLOBAL__N__0955718d_22_SparseCsrTensorMath_cu_868dd54514ReductionMulOpIfEEEEjfLi4ELi4EEEEEvT1_ --------------------------
	.section	.text._ZN2at6native13reduce_kernelILi512ELi1ENS0_8ReduceOpIfNS0_14func_wrapper_tIfNS0_55_GLOBAL__N__0955718d_22_SparseCsrTensorMath_cu_868dd54514ReductionMulOpIfEEEEjfLi4ELi4EEEEEvT1_,"ax",@progbits
	.align	128
.text._ZN2at6native13reduce_kernelILi512ELi1ENS0_8ReduceOpIfNS0_14func_wrapper_tIfNS0_55_GLOBAL__N__0955718d_22_SparseCsrTensorMath_cu_868dd54514ReductionMulOpIfEEEEjfLi4ELi4EEEEEvT1_:
        .type           _ZN2at6native13reduce_kernelILi512ELi1ENS0_8ReduceOpIfNS0_14func_wrapper_tIfNS0_55_GLOBAL__N__0955718d_22_SparseCsrTensorMath_cu_868dd54514ReductionMulOpIfEEEEjfLi4ELi4EEEEEvT1_,@function
        .size           _ZN2at6native13reduce_kernelILi512ELi1ENS0_8ReduceOpIfNS0_14func_wrapper_tIfNS0_55_GLOBAL__N__0955718d_22_SparseCsrTensorMath_cu_868dd54514ReductionMulOpIfEEEEjfLi4ELi4EEEEEvT1_,(.L_x_8785 - _ZN2at6native13reduce_kernelILi512ELi1ENS0_8ReduceOpIfNS0_14func_wrapper_tIfNS0_55_GLOBAL__N__0955718d_22_SparseCsrTensorMath_cu_868dd54514ReductionMulOpIfEEEEjfLi4ELi4EEEEEvT1_)
        .other          _ZN2at6native13reduce_kernelILi512ELi1ENS0_8ReduceOpIfNS0_14func_wrapper_tIfNS0_55_GLOBAL__N__0955718d_22_SparseCsrTensorMath_cu_868dd54514ReductionMulOpIfEEEEjfLi4ELi4EEEEEvT1_,@"STO_CUDA_ENTRY STV_DEFAULT"
_ZN2at6native13reduce_kernelILi512ELi1ENS0_8ReduceOpIfNS0_14func_wrapper_tIfNS0_55_GLOBAL__N__0955718d_22_SparseCsrTensorMath_cu_868dd54514ReductionMulOpIfEEEEjfLi4ELi4EEEEEvT1_:
        /* <DEDUP_REMOVED lines=16> */
[----:B------:R-:W-:Y:S01]  /*0100*/  ULDC UR4, c[0x0][0x3f8] ;  /* 0x0000fe0000047ab9 */ /* 0x000fe20000000800 */
        /* <DEDUP_REMOVED lines=270> */
.L_x_2859:
        /* <DEDUP_REMOVED lines=10> */
[----:B------:R-:W-:Y:S01]  /*1290*/  ULDC.64 UR36, c[0x0][0x208] ;  /* 0x0000820000247ab9 */ /* 0x000fe20000000a00 */
[----:B------:R-:W-:Y:S01]  /*12a0*/  BSSY B0, `(.L_x_2860) ;  /* 0x00009b8000007945 */ /* 0x000fe20003800000 */
[----:B0-----:R-:W-:-:S02]  /*12b0*/  IMAD R17, R3, UR27, R2 ;  /* 0x0000001b03117c24 */ /* 0x001fc4000f8e0202 */
[----:B------:R-:W-:Y:S01]  /*12c0*/  IMAD R6, R3, UR4, R6 ;  /* 0x0000000403067c24 */ /* 0x000fe2000f8e0206 */
[----:B------:R-:W-:Y:S01]  /*12d0*/  ULDC UR4, c[0x0][0x220] ;  /* 0x0000880000047ab9 */ /* 0x000fe20000000800 */
        /* <DEDUP_REMOVED lines=35> */
.L_x_2868:
[----:B------:R-:W-:Y:S05]  /*1510*/  BSYNC B3 ;  /* 0x0000000000037941 */ /* 0x000fea0003800000 */
.L_x_2867:
[----:B------:R-:W-:-:S04]  /*1520*/  PRMT R4, R4, 0x9910, RZ ;  /* 0x0000991004047816 */ /* 0x000fc800000000ff */
[----:B------:R-:W-:-:S13]  /*1530*/  ISETP.NE.AND P0, PT, R4, RZ, PT ;  /* 0x000000ff0400720c */ /* 0x000fda0003f05270 */
[----:B------:R-:W-:Y:S05]  /*1540*/  @!P0 BRA `(.L_x_2866) ;  /* 0x00000000001c8947 */ /* 0x000fea0003800000 */
[----:B------:R-:W-:Y:S01]  /*1550*/  IADD3 R5, P0, R0, -R7, RZ ;  /* 0x8000000700057210 */ /* 0x000fe20007f1e0ff */
[----:B------:R-:W-:-:S03]  /*1560*/  ULDC UR4, c[0x0][0x214] ;  /* 0x0000850000047ab9 */ /* 0x000fc60000000800 */
[----:B------:R-:W-:Y:S02]  /*1570*/  IADD3.X R6, RZ, -0x1, RZ, P0, !PT ;  /* 0xffffffffff067810 */ /* 0x000fe400007fe4ff */
[----:B------:R-:W-:-:S04]  /*1580*/  LEA R4, P0, R5, R12, 0x2 ;  /* 0x0000000c05047211 */ /* 0x000fc800078010ff */
[----:B------:R-:W-:-:S05]  /*1590*/  LEA.HI.X R5, R5, R13, R6, 0x2, P0 ;  /* 0x0000000d05057211 */ /* 0x000fca00000f1406 */
[----:B------:R-:W2:Y:S02]  /*15a0*/  LDG.E R4, desc[UR36][R4.64] ;  /* 0x0000002404047981 */ /* 0x000ea4000c1e1900 */
[----:B--2---:R-:W-:-:S07]  /*15b0*/  FMUL.FTZ R9, R4, UR4 ;  /* 0x0000000404097c20 */ /* 0x004fce0008410000 */
.L_x_2866:
[----:B------:R-:W-:Y:S05]  /*15c0*/  BSYNC B2 ;  /* 0x0000000000027941 */ /* 0x000fea0003800000 */
.L_x_2865:
[C---:B------:R-:W-:Y:S02]  /*15d0*/  IADD3 R5, P0, -R7.reuse, 0x4, RZ ;  /* 0x0000000407057810 */ /* 0x040fe40007f1e1ff */
[----:B------:R-:W-:Y:S02]  /*15e0*/  IADD3 R10, R7, -0x4, R2 ;  /* 0xfffffffc070a7810 */ /* 0x000fe40007ffe002 */
[----:B------:R-:W-:Y:S01]  /*15f0*/  LEA R12, P1, R5, R12, 0x2 ;  /* 0x0000000c050c7211 */ /* 0x000fe200078210ff */
[----:B------:R-:W-:-:S05]  /*1600*/  IMAD.X R4, RZ, RZ, -0x1, P0 ;  /* 0xffffffffff047424 */ /* 0x000fca00000e06ff */
[----:B------:R-:W-:-:S07]  /*1610*/  LEA.HI.X R13, R5, R13, R4, 0x2, P1 ;  /* 0x0000000d050d7211 */ /* 0x000fce00008f1404 */
.L_x_2864:
[----:B------:R-:W-:Y:S05]  /*1620*/  BSYNC B1 ;  /* 0x0000000000017941 */ /* 0x000fea0003800000 */
.L_x_2863:
        /* <DEDUP_REMOVED lines=8> */
[----:B------:R-:W-:Y:S01]  /*16b0*/  MOV R11, R16 ;  /* 0x00000010000b7202 */ /* 0x000fe20000000f00 */
[----:B------:R-:W-:-:S07]  /*16c0*/  IMAD.MOV.U32 R2, RZ, RZ, R16 ;  /* 0x000000ffff027224 */ /* 0x000fce00078e0010 */
.L_x_2871:
[----:B------:R-:W-:Y:S01]  /*16d0*/  IMAD.WIDE.U32 R4, R17, 0x10, R12 ;  /* 0x0000001011047825 */ /* 0x000fe200078e000c */
[----:B------:R-:W-:-:S05]  /*16e0*/  ULDC UR4, c[0x0][0x224] ;  /* 0x0000890000047ab9 */ /* 0x000fca0000000800 */
[----:B------:R-:W2:Y:S01]  /*16f0*/  LDG.E.128 R4, desc[UR36][R4.64] ;  /* 0x0000002404047981 */ /* 0x000ea2000c1e1d00 */
[----:B------:R-:W-:-:S04]  /*1700*/  IADD3 R17, R17, UR4, RZ ;  /* 0x0000000411117c10 */ /* 0x000fc8000fffe0ff */
[----:B------:R-:W-:-:S04]  /*1710*/  LEA R19, R17, 0x3, 0x2 ;  /* 0x0000000311137811 */ /* 0x000fc800078e10ff */
[----:B------:R-:W-:Y:S01]  /*1720*/  ISETP.GE.U32.AND P0, PT, R19, R10, PT ;  /* 0x0000000a1300720c */ /* 0x000fe20003f06070 */
[----:B--2---:R-:W-:Y:S01]  /*1730*/  FMUL.FTZ R9, R4, R9 ;  /* 0x0000000904097220 */ /* 0x004fe20000410000 */
[----:B------:R-:W-:Y:S01]  /*1740*/  FMUL.FTZ R2, R5, R2 ;  /* 0x0000000205027220 */ /* 0x000fe20000410000 */
[----:B------:R-:W-:Y:S01]  /*1750*/  FMUL.FTZ R11, R6, R11 ;  /* 0x0000000b060b7220 */ /* 0x000fe20000410000 */
[----:B------:R-:W-:-:S09]  /*1760*/  FMUL.FTZ R16, R7, R16 ;  /* 0x0000001007107220 */ /* 0x000fd20000410000 */
[----:B------:R-:W-:Y:S05]  /*1770*/  @!P0 BRA `(.L_x_2871) ;  /* 0xfffffffc00d48947 */ /* 0x000fea000383ffff */
.L_x_2870:
[----:B------:R-:W-:Y:S05]  /*1780*/  BSYNC B1 ;  /* 0x0000000000017941 */ /* 0x000fea0003800000 */
.L_x_2869:
[----:B------:R-:W-:Y:S01]  /*1790*/  BSSY B1, `(.L_x_2872) ;  /* 0x0000008000017945 */ /* 0x000fe20003800000 */
[----:B------:R-:W-:-:S03]  /*17a0*/  PRMT R4, RZ, 0x7610, R4 ;  /* 0x00007610ff047816 */ /* 0x000fc60000000004 */
[----:B------:R-:W-:Y:S05]  /*17b0*/  @P1 BRA P2, `(.L_x_2873) ;  /* 0x0000000000141947 */ /* 0x000fea0001000000 */
[----:B------:R-:W-:Y:S01]  /*17c0*/  ISETP.NE.AND P0, PT, RZ, UR28, PT ;  /* 0x0000001cff007c0c */ /* 0x000fe2000bf05270 */
[----:B------:R-:W-:-:S12]  /*17d0*/  IMAD.MOV.U32 R4, RZ, RZ, 0x1 ;  /* 0x00000001ff047424 */ /* 0x000fd800078e00ff */
[----:B------:R-:W-:-:S04]  /*17e0*/  @P0 ISETP.NE.AND P1, PT, R8, RZ, PT ;  /* 0x000000ff0800020c */ /* 0x000fc80003f25270 */
[----:B------:R-:W-:-:S04]  /*17f0*/  @P0 SEL R5, RZ, 0x1, P1 ;  /* 0x00000001ff050807 */ /* 0x000fc80000800000 */
[----:B------:R-:W-:-:S07]  /*1800*/  @P0 PRMT R4, R5, 0x7610, R4 ;  /* 0x0000761005040816 */ /* 0x000fce0000000004 */
.L_x_2873:
[----:B------:R-:W-:Y:S05]  /*1810*/  BSYNC B1 ;  /* 0x0000000000017941 */ /* 0x000fea0003800000 */
.L_x_2872:
        /* <DEDUP_REMOVED lines=9> */
[----:B------:R-:W2:Y:S02]  /*18b0*/  LDG.E R12, desc[UR36][R12.64] ;  /* 0x000000240c0c7981 */ /* 0x000ea4000c1e1900 */
[----:B--2---:R-:W-:-:S07]  /*18c0*/  FMUL.FTZ R9, R9, R12 ;  /* 0x0000000c09097220 */ /* 0x004fce0000410000 */
.L_x_2875:
[----:B------:R-:W-:Y:S05]  /*18d0*/  BSYNC B1 ;  /* 0x0000000000017941 */ /* 0x000fea0003800000 */
.L_x_2874:
[----:B------:R-:W-:-:S04]  /*18e0*/  FMUL.FTZ R2, R2, R9 ;  /* 0x0000000902027220 */ /* 0x000fc80000410000 */
[----:B------:R-:W-:-:S04]  /*18f0*/  FMUL.FTZ R11, R2, R11 ;  /* 0x0000000b020b7220 */ /* 0x000fc80000410000 */
[----:B------:R-:W-:Y:S01]  /*1900*/  FMUL.FTZ R16, R11, R16 ;  /* 0x000000100b107220 */ /* 0x000fe20000410000 */
[----:B------:R-:W-:Y:S06]  /*1910*/  BRA `(.L_x_2861) ;  /* 0x0000009400407947 */ /* 0x000fec0003800000 */
.L_x_2862:
        /* <DEDUP_REMOVED lines=9> */
[----:B------:R-:W-:Y:S01]  /*19b0*/  MOV R5, R17 ;  /* 0x0000001100057202 */ /* 0x000fe20000000f00 */
[----:B------:R-:W-:-:S04]  /*19c0*/  IMAD.U32 R4, RZ, RZ, UR4 ;  /* 0x00000004ff047e24 */ /* 0x000fc8000f8e00ff */
[----:B------:R-:W-:Y:S02]  /*19d0*/  IMAD R7, R4, 0x3, R17 ;  /* 0x0000000304077824 */ /* 0x000fe400078e0211 */
[----:B0-----:R-:W-:Y:S01]  /*19e0*/  IMAD.MOV.U32 R6, RZ, RZ, R8 ;  /* 0x000000ffff067224 */ /* 0x001fe200078e0008 */
[----:B------:R-:W-:Y:S06]  /*19f0*/  @!P1 BRA `(.L_x_2877) ;  /* 0x0000008800a89947 */ /* 0x000fec0003800000 */
[----:B------:R-:W-:Y:S01]  /*1a00*/  ISETP.GE.U32.AND P0, PT, R7, R2, PT ;  /* 0x000000020700720c */ /* 0x000fe20003f06070 */
[----:B------:R-:W-:Y:S01]  /*1a10*/  BSSY B1, `(.L_x_2878) ;  /* 0x000042e000017945 */ /* 0x000fe20003800000 */
[----:B------:R-:W-:Y:S01]  /*1a20*/  MOV R7, R8 ;  /* 0x0000000800077202 */ /* 0x000fe20000000f00 */
[----:B------:R-:W-:-:S10]  /*1a30*/  IMAD.MOV.U32 R9, RZ, RZ, R8 ;  /* 0x000000ffff097224 */ /* 0x000fd400078e0008 */
[----:B------:R-:W-:Y:S05]  /*1a40*/  @P0 BRA `(.L_x_2879) ;  /* 0x0000004000a80947 */ /* 0x000fea0003800000 */
[----:B------:R-:W0:Y:S01]  /*1a50*/  LDC.64 R16, c[0x0][0x258] ;  /* 0x00009600ff107b82 */ /* 0x000e220000000a00 */
[----:B------:R-:W-:Y:S01]  /*1a60*/  BSSY B2, `(.L_x_2879) ;  /* 0x0000428000027945 */ /* 0x000fe20003800000 */
[----:B------:R-:W-:Y:S01]  /*1a70*/  ISETP.NE.AND P0, PT, R10, RZ, PT ;  /* 0x000000ff0a00720c */ /* 0x000fe20003f05270 */
[----:B------:R-:W-:Y:S01]  /*1a80*/  IMAD.MOV.U32 R9, RZ, RZ, R8 ;  /* 0x000000ffff097224 */ /* 0x000fe200078e0008 */
[----:B------:R-:W-:-:S11]  /*1a90*/  MOV R7, R8 ;  /* 0x0000000800077202 */ /* 0x000fd60000000f00 */
.L_x_2884:
        /* <DEDUP_REMOVED lines=286> */
.L_x_2880:
[----:B------:R-:W-:Y:S01]  /*2c80*/  LOP3.LUT R21, R10, 0xfffffffc, RZ, 0xc0, !PT ;  /* 0xfffffffc0a157812 */ /* 0x000fe200078ec0ff */
[----:B------:R-:W-:Y:S02]  /*2c90*/  ULDC UR38, c[0x0][0x224] ;  /* 0x0000890000267ab9 */ /* 0x000fe40000000800 */
[----:B------:R-:W-:Y:S02]  /*2ca0*/  MOV R4, UR38 ;  /* 0x0000002600047c02 */ /* 0x000fe40008000f00 */
[----:B------:R-:W-:-:S05]  /*2cb0*/  IADD3 R20, P1, R12, R21, RZ ;  /* 0x000000150c147210 */ /* 0x000fca0007f3e0ff */
[----:B------:R-:W-:-:S05]  /*2cc0*/  IMAD.X R21, RZ, RZ, R13, P1 ;  /* 0x000000ffff157224 */ /* 0x000fca00008e060d */
[----:B------:R1:W5:Y:S01]  /*2cd0*/  LDG.E R20, desc[UR36][R20.64] ;  /* 0x0000002414147981 */ /* 0x000362000c1e1900 */
        /* <DEDUP_REMOVED lines=236> */
[----:B-1----:R-:W-:Y:S02]  /*3ba0*/  IMAD.MOV R21, RZ, RZ, -R11 ;  /* 0x000000ffff157224 */ /* 0x002fe400078e0a0b */
[----:B------:R-:W0:Y:S01]  /*3bb0*/  @P1 LDC R23, c[0x0][0x37c] ;  /* 0x0000df00ff171b82 */ /* 0x000e220000000800 */
[----:B------:R-:W-:Y:S01]  /*3bc0*/  @P1 MOV R10, RZ ;  /* 0x000000ff000a1202 */ /* 0x000fe20000000f00 */
[----:B------:R-:W-:-:S04]  /*3bd0*/  IMAD R21, R21, UR38, R18 ;  /* 0x0000002615157c24 */ /* 0x000fc8000f8e0212 */
[----:B------:R-:W-:Y:S02]  /*3be0*/  IMAD R2, R21, UR25, R2 ;  /* 0x0000001915027c24 */ /* 0x000fe4000f8e0202 */
[----:B------:R-:W1:Y:S08]  /*3bf0*/  @P1 LDC.64 R18, c[0x0][0x380] ;  /* 0x0000e000ff121b82 */ /* 0x000e700000000a00 */
[----:B------:R-:W2:Y:S01]  /*3c00*/  @P1 LDC R22, c[0x0][0x3e8] ;  /* 0x0000fa00ff161b82 */ /* 0x000ea20000000800 */
[----:B-1----:R-:W-:-:S05]  /*3c10*/  @P1 IMAD.HI.U32 R18, R11, R18, R10 ;  /* 0x000000120b121227 */ /* 0x002fca00078e000a */
[----:B------:R-:W-:-:S04]  /*3c20*/  @P1 SHF.R.U32.HI R18, RZ, R19, R18 ;  /* 0x00000013ff121219 */ /* 0x000fc80000011612 */
[----:B------:R-:W-:-:S05]  /*3c30*/  @P1 IADD3 R10, -R18, RZ, RZ ;  /* 0x000000ff120a1210 */ /* 0x000fca0007ffe1ff */
[----:B0-----:R-:W-:-:S04]  /*3c40*/  @P1 IMAD R11, R23, R10, R11 ;  /* 0x0000000a170b1224 */ /* 0x001fc800078e020b */
[----:B--2---:R-:W-:-:S07]  /*3c50*/  @P1 IMAD R2, R11, R22, R2 ;  /* 0x000000160b021224 */ /* 0x004fce00078e0202 */
.L_x_2881:
[----:B------:R-:W-:-:S04]  /*3c60*/  LOP3.LUT R19, R2, 0xfffffffc, RZ, 0xc0, !PT ;  /* 0xfffffffc02137812 */ /* 0x000fc800078ec0ff */
[----:B------:R-:W-:-:S05]  /*3c70*/  IADD3 R18, P1, R12, R19, RZ ;  /* 0x000000130c127210 */ /* 0x000fca0007f3e0ff */
[----:B------:R-:W-:-:S05]  /*3c80*/  IMAD.X R19, RZ, RZ, R13, P1 ;  /* 0x000000ffff137224 */ /* 0x000fca00008e060d */
[----:B------:R2:W5:Y:S01]  /*3c90*/  LDG.E R11, desc[UR36][R18.64] ;  /* 0x00000024120b7981 */ /* 0x000562000c1e1900 */
[----:B------:R-:W-:Y:S01]  /*3ca0*/  IADD3 R5, R5, R4, RZ ;  /* 0x0000000405057210 */ /* 0x000fe20007ffe0ff */
[----:B------:R-:W-:Y:S01]  /*3cb0*/  IMAD.MOV.U32 R10, RZ, RZ, RZ ;  /* 0x000000ffff0a7224 */ /* 0x000fe200078e00ff */
[----:B------:R-:W-:Y:S01]  /*3cc0*/  MOV R2, RZ ;  /* 0x000000ff00027202 */ /* 0x000fe20000000f00 */
[----:B------:R-:W-:Y:S06]  /*3cd0*/  @!P0 BRA `(.L_x_2882) ;  /* 0x0000000c00d88947 */ /* 0x000fec0003800000 */
[----:B--2---:R-:W-:Y:S01]  /*3ce0*/  HFMA2.MMA R18, -RZ, RZ, 0, 0 ;  /* 0x00000000ff127435 */ /* 0x004fe200000001ff */
[----:B------:R-:W-:Y:S02]  /*3cf0*/  MOV R19, R5 ;  /* 0x0000000500137202 */ /* 0x000fe40000000f00 */
[----:B0-----:R-:W-:-:S07]  /*3d00*/  ISETP.NE.AND P1, PT, R16, 0x1, PT ;  /* 0x000000011000780c */ /* 0x001fce0003f25270 */
[----:B------:R-:W-:-:S05]  /*3d10*/  IMAD.HI.U32 R10, R5, UR30, R18 ;  /* 0x0000001e050a7c27 */ /* 0x000fca000f8e0012 */
[----:B-1----:R-:W-:-:S05]  /*3d20*/  SHF.R.U32.HI R21, RZ, UR31, R10 ;  /* 0x0000001fff157c19 */ /* 0x002fca000801160a */
        /* <DEDUP_REMOVED lines=230> */
[----:B------:R-:W-:-:S03]  /*4b90*/  @P1 MOV R22, RZ ;  /* 0x000000ff00161202 */ /* 0x000fc60000000f00 */
[----:B------:R-:W-:Y:S02]  /*4ba0*/  IMAD.MOV R21, RZ, RZ, -R23 ;  /* 0x000000ffff157224 */ /* 0x000fe400078e0a17 */
[----:B------:R-:W1:Y:S02]  /*4bb0*/  @P1 LDC R25, c[0x0][0x3e8] ;  /* 0x0000fa00ff191b82 */ /* 0x000e640000000800 */
[----:B------:R-:W-:-:S04]  /*4bc0*/  IMAD R21, R21, UR38, R24 ;  /* 0x0000002615157c24 */ /* 0x000fc8000f8e0218 */
[----:B------:R-:W-:Y:S02]  /*4bd0*/  IMAD R10, R21, UR25, R10 ;  /* 0x00000019150a7c24 */ /* 0x000fe4000f8e020a */
[----:B------:R-:W2:Y:S01]  /*4be0*/  @P1 LDC R24, c[0x0][0x37c] ;  /* 0x0000df00ff181b82 */ /* 0x000ea20000000800 */
[----:B0-----:R-:W-:-:S05]  /*4bf0*/  @P1 IMAD.HI.U32 R18, R23, R18, R22 ;  /* 0x0000001217121227 */ /* 0x001fca00078e0016 */
[----:B------:R-:W-:-:S04]  /*4c00*/  @P1 SHF.R.U32.HI R18, RZ, R19, R18 ;  /* 0x00000013ff121219 */ /* 0x000fc80000011612 */
[----:B------:R-:W-:-:S05]  /*4c10*/  @P1 IADD3 R19, -R18, RZ, RZ ;  /* 0x000000ff12131210 */ /* 0x000fca0007ffe1ff */
[----:B--2---:R-:W-:-:S04]  /*4c20*/  @P1 IMAD R23, R24, R19, R23 ;  /* 0x0000001318171224 */ /* 0x004fc800078e0217 */
[----:B-1----:R-:W-:-:S07]  /*4c30*/  @P1 IMAD R10, R23, R25, R10 ;  /* 0x00000019170a1224 */ /* 0x002fce00078e020a */
.L_x_2882:
[----:B--2---:R-:W-:-:S04]  /*4c40*/  LOP3.LUT R19, R10, 0xfffffffc, RZ, 0xc0, !PT ;  /* 0xfffffffc0a137812 */ /* 0x004fc800078ec0ff */
[----:B------:R-:W-:-:S05]  /*4c50*/  IADD3 R18, P1, R12, R19, RZ ;  /* 0x000000130c127210 */ /* 0x000fca0007f3e0ff */
[----:B------:R-:W-:-:S05]  /*4c60*/  IMAD.X R19, RZ, RZ, R13, P1 ;  /* 0x000000ffff137224 */ /* 0x000fca00008e060d */
[----:B------:R2:W5:Y:S01]  /*4c70*/  LDG.E R10, desc[UR36][R18.64] ;  /* 0x00000024120a7981 */ /* 0x000562000c1e1900 */
[----:B------:R-:W-:Y:S01]  /*4c80*/  IADD3 R5, R5, R4, RZ ;  /* 0x0000000405057210 */ /* 0x000fe20007ffe0ff */
[----:B------:R-:W-:Y:S06]  /*4c90*/  @!P0 BRA `(.L_x_2883) ;  /* 0x0000000c00d88947 */ /* 0x000fec0003800000 */
[----:B--2---:R-:W-:Y:S01]  /*4ca0*/  HFMA2.MMA R18, -RZ, RZ, 0, 0 ;  /* 0x00000000ff127435 */ /* 0x004fe200000001ff */
        /* <DEDUP_REMOVED lines=109> */
[----:B------:R-:W-:Y:S01]  /*5380*/  ULDC UR4, c[0x0][0x2e8] ;  /* 0x0000ba0000047ab9 */ /* 0x000fe20000000800 */
[----:B------:R-:W-:Y:S01]  /*5390*/  ISETP.NE.AND P1, PT, R16, 0xc, PT ;  /* 0x0000000c1000780c */ /* 0x000fe20003f25270 */
        /* <DEDUP_REMOVED lines=134> */
.L_x_2883:
[----:B--2---:R-:W-:Y:S01]  /*5c00*/  LOP3.LUT R19, R2, 0xfffffffc, RZ, 0xc0, !PT ;  /* 0xfffffffc02137812 */ /* 0x004fe200078ec0ff */
[----:B------:R-:W-:-:S03]  /*5c10*/  ULDC UR4, c[0x0][0x21c] ;  /* 0x0000870000047ab9 */ /* 0x000fc60000000800 */
[----:B------:R-:W-:-:S04]  /*5c20*/  IADD3 R18, P1, R12, R19, RZ ;  /* 0x000000130c127210 */ /* 0x000fc80007f3e0ff */
[----:B------:R-:W-:-:S05]  /*5c30*/  IADD3.X R19, RZ, R13, RZ, P1, !PT ;  /* 0x0000000dff137210 */ /* 0x000fca0000ffe4ff */
[----:B------:R-:W2:Y:S01]  /*5c40*/  LDG.E R23, desc[UR36][R18.64] ;  /* 0x0000002412177981 */ /* 0x000ea2000c1e1900 */
[----:B------:R-:W-:Y:S01]  /*5c50*/  IADD3 R5, R5, R4, RZ ;  /* 0x0000000405057210 */ /* 0x000fe20007ffe0ff */
[----:B------:R-:W-:Y:S02]  /*5c60*/  IMAD.U32 R2, RZ, RZ, UR4 ;  /* 0x00000004ff027e24 */ /* 0x000fe4000f8e00ff */
[----:B-----5:R-:W-:Y:S01]  /*5c70*/  FMUL.FTZ R9, R20, R9 ;  /* 0x0000000914097220 */ /* 0x020fe20000410000 */
[----:B------:R-:W-:Y:S01]  /*5c80*/  FMUL.FTZ R8, R11, R8 ;  /* 0x000000080b087220 */ /* 0x000fe20000410000 */
[----:B------:R-:W-:Y:S01]  /*5c90*/  FMUL.FTZ R7, R10, R7 ;  /* 0x000000070a077220 */ /* 0x000fe20000410000 */
[----:B-1----:R-:W-:-:S05]  /*5ca0*/  IMAD R21, R4, 0x3, R5 ;  /* 0x0000000304157824 */ /* 0x002fca00078e0205 */
[----:B------:R-:W-:Y:S01]  /*5cb0*/  ISETP.GE.U32.AND P1, PT, R21, R2, PT ;  /* 0x000000021500720c */ /* 0x000fe20003f26070 */
[----:B--2---:R-:W-:-:S12]  /*5cc0*/  FMUL.FTZ R6, R23, R6 ;  /* 0x0000000617067220 */ /* 0x004fd80000410000 */
[----:B------:R-:W-:Y:S05]  /*5cd0*/  @!P1 BRA `(.L_x_2884) ;  /* 0xffffffbc00709947 */ /* 0x000fea000383ffff */
[----:B------:R-:W-:Y:S05]  /*5ce0*/  BSYNC B2 ;  /* 0x0000000000027941 */ /* 0x000fea0003800000 */
.L_x_2879:
[----:B------:R-:W-:Y:S05]  /*5cf0*/  BSYNC B1 ;  /* 0x0000000000017941 */ /* 0x000fea0003800000 */
.L_x_2878:
[----:B------:R-:W-:Y:S01]  /*5d00*/  ISETP.GE.U32.AND P0, PT, R5, R2, PT ;  /* 0x000000020500720c */ /* 0x000fe20003f06070 */
[----:B------:R-:W-:-:S12]  /*5d10*/  BSSY B1, `(.L_x_2885) ;  /* 0x0000466000017945 */ /* 0x000fd80003800000 */
[----:B------:R-:W-:Y:S05]  /*5d20*/  @P0 BRA `(.L_x_2886) ;  /* 0x0000004400900947 */ /* 0x000fea0003800000 */
[----:B------:R-:W1:Y:S01]  /*5d30*/  LDC R21, c[0x0][0x258] ;  /* 0x00009600ff157b82 */ /* 0x000e620000000800 */
[----:B------:R-:W-:Y:S01]  /*5d40*/  HFMA2.MMA R20, -RZ, RZ, 0, 0 ;  /* 0x00000000ff147435 */ /* 0x000fe200000001ff */
[----:B-1----:R-:W-:-:S13]  /*5d50*/  ISETP.NE.AND P1, PT, R21, RZ, PT ;  /* 0x000000ff1500720c */ /* 0x002fda0003f25270 */
[----:B------:R-:W-:Y:S05]  /*5d60*/  @!P1 BRA `(.L_x_2887) ;  /* 0x0000001000449947 */ /* 0x000fea0003800000 */
[----:B0-----:R-:W-:Y:S01]  /*5d70*/  MOV R16, RZ ;  /* 0x000000ff00107202 */ /* 0x001fe20000000f00 */
        /* <DEDUP_REMOVED lines=272> */
.L_x_2887:
[----:B0-----:R-:W-:-:S04]  /*6e80*/  LOP3.LUT R17, R20, 0xfffffffc, RZ, 0xc0, !PT ;  /* 0xfffffffc14117812 */ /* 0x001fc800078ec0ff */
[----:B------:R-:W-:-:S04]  /*6e90*/  IADD3 R16, P2, R12, R17, RZ ;  /* 0x000000110c107210 */ /* 0x000fc80007f5e0ff */
[----:B------:R-:W-:-:S05]  /*6ea0*/  IADD3.X R17, RZ, R13, RZ, P2, !PT ;  /* 0x0000000dff117210 */ /* 0x000fca00017fe4ff */
[----:B------:R1:W5:Y:S01]  /*6eb0*/  LDG.E R20, desc[UR36][R16.64] ;  /* 0x0000002410147981 */ /* 0x000362000c1e1900 */
[----:B------:R-:W-:-:S05]  /*6ec0*/  IMAD.IADD R19, R5, 0x1, R4 ;  /* 0x0000000105137824 */ /* 0x000fca00078e0204 */
        /* <DEDUP_REMOVED lines=276> */
.L_x_2888:
[----:B------:R-:W-:-:S04]  /*8010*/  LOP3.LUT R11, R11, 0xfffffffc, RZ, 0xc0, !PT ;  /* 0xfffffffc0b0b7812 */ /* 0x000fc800078ec0ff */
[----:B------:R-:W-:-:S04]  /*8020*/  IADD3 R16, P2, R12, R11, RZ ;  /* 0x0000000b0c107210 */ /* 0x000fc80007f5e0ff */
[----:B------:R-:W-:-:S05]  /*8030*/  IADD3.X R17, RZ, R13, RZ, P2, !PT ;  /* 0x0000000dff117210 */ /* 0x000fca00017fe4ff */
[----:B------:R1:W5:Y:S01]  /*8040*/  LDG.E R11, desc[UR36][R16.64] ;  /* 0x00000024100b7981 */ /* 0x000362000c1e1900 */
[----:B------:R-:W-:-:S04]  /*8050*/  IADD3 R19, R19, R4, RZ ;  /* 0x0000000413137210 */ /* 0x000fc80007ffe0ff */
[----:B------:R-:W-:-:S13]  /*8060*/  ISETP.GE.U32.AND P2, PT, R19, R2, PT ;  /* 0x000000021300720c */ /* 0x000fda0003f46070 */
[----:B-1----:R-:W-:Y:S05]  /*8070*/  @P2 BRA `(.L_x_2886) ;  /* 0x0000002000bc2947 */ /* 0x002fea0003800000 */
        /* <DEDUP_REMOVED lines=274> */
.L_x_2889:
[----:B------:R-:W-:-:S04]  /*91a0*/  LOP3.LUT R25, R10, 0xfffffffc, RZ, 0xc0, !PT ;  /* 0xfffffffc0a197812 */ /* 0x000fc800078ec0ff */
[----:B------:R-:W-:-:S05]  /*91b0*/  IADD3 R24, P2, R12, R25, RZ ;  /* 0x000000190c187210 */ /* 0x000fca0007f5e0ff */
[----:B------:R-:W-:-:S05]  /*91c0*/  IMAD.X R25, RZ, RZ, R13, P2 ;  /* 0x000000ffff197224 */ /* 0x000fca00010e060d */
[----:B------:R1:W5:Y:S01]  /*91d0*/  LDG.E R10, desc[UR36][R24.64] ;  /* 0x00000024180a7981 */ /* 0x000362000c1e1900 */
        /* <DEDUP_REMOVED lines=277> */
.L_x_2890:
[----:B------:R-:W-:-:S04]  /*a330*/  LOP3.LUT R17, R22, 0xfffffffc, RZ, 0xc0, !PT ;  /* 0xfffffffc16117812 */ /* 0x000fc800078ec0ff */
[----:B------:R-:W-:-:S04]  /*a340*/  IADD3 R12, P1, R12, R17, RZ ;  /* 0x000000110c0c7210 */ /* 0x000fc80007f3e0ff */
[----:B------:R-:W-:-:S05]  /*a350*/  IADD3.X R13, RZ, R13, RZ, P1, !PT ;  /* 0x0000000dff0d7210 */ /* 0x000fca0000ffe4ff */
[----:B------:R1:W5:Y:S04]  /*a360*/  LDG.E R23, desc[UR36][R12.64] ;  /* 0x000000240c177981 */ /* 0x000368000c1e1900 */
.L_x_2886:
[----:B------:R-:W-:Y:S05]  /*a370*/  BSYNC B1 ;  /* 0x0000000000017941 */ /* 0x000fea0003800000 */
.L_x_2885:
[----:B------:R-:W-:Y:S04]  /*a380*/  BSSY B1, `(.L_x_2891) ;  /* 0x000000d000017945 */ /* 0x000fe80003800000 */
[----:B------:R-:W-:Y:S05]  /*a390*/  @P0 BRA `(.L_x_2892) ;  /* 0x00000000002c0947 */ /* 0x000fea0003800000 */
[----:B------:R-:W-:Y:S02]  /*a3a0*/  IMAD.IADD R5, R5, 0x1, R4 ;  /* 0x0000000105057824 */ /* 0x000fe400078e0204 */
[----:B-----5:R-:W-:-:S03]  /*a3b0*/  FMUL.FTZ R9, R9, R20 ;  /* 0x0000001409097220 */ /* 0x020fc60000410000 */
[----:B------:R-:W-:-:S13]  /*a3c0*/  ISETP.GE.U32.AND P0, PT, R5, R2, PT ;  /* 0x000000020500720c */ /* 0x000fda0003f06070 */
[----:B------:R-:W-:Y:S05]  /*a3d0*/  @P0 BRA `(.L_x_2892) ;  /* 0x00000000001c0947 */ /* 0x000fea0003800000 */
[----:B------:R-:W-:Y:S01]  /*a3e0*/  IADD3 R5, R5, R4, RZ ;  /* 0x0000000405057210 */ /* 0x000fe20007ffe0ff */
[----:B------:R-:W-:-:S03]  /*a3f0*/  FMUL.FTZ R8, R8, R11 ;  /* 0x0000000b08087220 */ /* 0x000fc60000410000 */
[----:B------:R-:W-:-:S13]  /*a400*/  ISETP.GE.U32.AND P0, PT, R5, R2, PT ;  /* 0x000000020500720c */ /* 0x000fda0003f06070 */
[----:B------:R-:W-:Y:S01]  /*a410*/  @!P0 IADD3 R5, R5, R4, RZ ;  /* 0x0000000405058210 */ /* 0x000fe20007ffe0ff */
[----:B------:R-:W-:-:S03]  /*a420*/  @!P0 FMUL.FTZ R7, R7, R10 ;  /* 0x0000000a07078220 */ /* 0x000fc60000410000 */
[----:B------:R-:W-:-:S13]  /*a430*/  ISETP.GE.U32.OR P1, PT, R5, R2, P0 ;  /* 0x000000020500720c */ /* 0x000fda0000726470 */
[----:B------:R-:W-:-:S07]  /*a440*/  @!P1 FMUL.FTZ R6, R6, R23 ;  /* 0x0000001706069220 */ /* 0x000fce0000410000 */
.L_x_2892:
[----:B------:R-:W-:Y:S05]  /*a450*/  BSYNC B1 ;  /* 0x0000000000017941 */ /* 0x000fea0003800000 */
.L_x_2891:
[----:B------:R-:W-:-:S04]  /*a460*/  FMUL.FTZ R8, R8, R9 ;  /* 0x0000000908087220 */ /* 0x000fc80000410000 */
[----:B------:R-:W-:-:S04]  /*a470*/  FMUL.FTZ R7, R8, R7 ;  /* 0x0000000708077220 */ /* 0x000fc80000410000 */
[----:B0-----:R-:W-:Y:S01]  /*a480*/  FMUL.FTZ R16, R7, R6 ;  /* 0x0000000607107220 */ /* 0x001fe20000410000 */
[----:B------:R-:W-:Y:S06]  /*a490*/  BRA `(.L_x_2861) ;  /* 0x0000000800607947 */ /* 0x000fec0003800000 */
.L_x_2877:
        /* <DEDUP_REMOVED lines=10> */
.L_x_2896:
        /* <DEDUP_REMOVED lines=8> */
[----:B------:R-:W2:Y:S01]  /*a5c0*/  LDG.E R8, desc[UR36][R8.64] ;  /* 0x0000002408087981 */ /* 0x000ea2000c1e1900 */
[----:B------:R-:W-:-:S04]  /*a5d0*/  IMAD.WIDE.U32 R10, R11, 0x4, R12 ;  /* 0x000000040b0a7825 */ /* 0x000fc800078e000c */
[--C-:B------:R-:W-:Y:S02]  /*a5e0*/  IMAD.WIDE.U32 R16, R17, 0x4, R12.reuse ;  /* 0x0000000411107825 */ /* 0x100fe400078e000c */
[----:B------:R-:W3:Y:S02]  /*a5f0*/  LDG.E R11, desc[UR36][R10.64] ;  /* 0x000000240a0b7981 */ /* 0x000ee4000c1e1900 */
[----:B------:R-:W-:Y:S02]  /*a600*/  IMAD.WIDE.U32 R18, R19, 0x4, R12 ;  /* 0x0000000413127825 */ /* 0x000fe400078e000c */
[----:B------:R-:W4:Y:S04]  /*a610*/  LDG.E R16, desc[UR36][R16.64] ;  /* 0x0000002410107981 */ /* 0x000f28000c1e1900 */
[----:B------:R-:W5:Y:S01]  /*a620*/  LDG.E R19, desc[UR36][R18.64] ;  /* 0x0000002412137981 */ /* 0x000f62000c1e1900 */
[----:B------:R-:W-:-:S04]  /*a630*/  IMAD.IADD R5, R23, 0x1, R4 ;  /* 0x0000000117057824 */ /* 0x000fc800078e0204 */
[----:B------:R-:W-:-:S05]  /*a640*/  IMAD R23, R4, 0x3, R5 ;  /* 0x0000000304177824 */ /* 0x000fca00078e0205 */
[----:B------:R-:W-:Y:S01]  /*a650*/  ISETP.GE.U32.AND P0, PT, R23, R2, PT ;  /* 0x000000021700720c */ /* 0x000fe20003f06070 */
[----:B--2---:R-:W-:Y:S01]  /*a660*/  FMUL.FTZ R21, R8, R21 ;  /* 0x0000001508157220 */ /* 0x004fe20000410000 */
[----:B---3--:R-:W-:Y:S01]  /*a670*/  FMUL.FTZ R20, R11, R20 ;  /* 0x000000140b147220 */ /* 0x008fe20000410000 */
[----:B----4-:R-:W-:Y:S01]  /*a680*/  FMUL.FTZ R7, R16, R7 ;  /* 0x0000000710077220 */ /* 0x010fe20000410000 */
[----:B-----5:R-:W-:-:S09]  /*a690*/  FMUL.FTZ R6, R19, R6 ;  /* 0x0000000613067220 */ /* 0x020fd20000410000 */
[----:B------:R-:W-:Y:S05]  /*a6a0*/  @!P0 BRA `(.L_x_2896) ;  /* 0xfffffffc00a48947 */ /* 0x000fea000383ffff */
[----:B------:R-:W-:Y:S05]  /*a6b0*/  BSYNC B2 ;  /* 0x0000000000027941 */ /* 0x000fea0003800000 */
.L_x_2895:
[----:B------:R-:W-:Y:S01]  /*a6c0*/  MOV R17, R11 ;  /* 0x0000000b00117202 */ /* 0x000fe20000000f00 */
[----:B------:R-:W-:Y:S01]  /*a6d0*/  IMAD.MOV.U32 R11, RZ, RZ, R19 ;  /* 0x000000ffff0b7224 */ /* 0x000fe200078e0013 */
[----:B------:R-:W-:-:S07]  /*a6e0*/  MOV R10, R8 ;  /* 0x00000008000a7202 */ /* 0x000fce0000000f00 */
.L_x_2894:
[----:B------:R-:W-:Y:S05]  /*a6f0*/  BSYNC B1 ;  /* 0x0000000000017941 */ /* 0x000fea0003800000 */
.L_x_2893:
[----:B------:R-:W-:Y:S01]  /*a700*/  ISETP.GE.U32.AND P1, PT, R5, R2, PT ;  /* 0x000000020500720c */ /* 0x000fe20003f26070 */
[----:B------:R-:W-:-:S12]  /*a710*/  BSSY B1, `(.L_x_2897) ;  /* 0x0000016000017945 */ /* 0x000fd80003800000 */
[----:B------:R-:W-:Y:S05]  /*a720*/  @P1 BRA `(.L_x_2898) ;  /* 0x0000000000501947 */ /* 0x000fea0003800000 */
[----:B------:R-:W-:-:S04]  /*a730*/  IMAD R9, R22, R5, RZ ;  /* 0x0000000516097224 */ /* 0x000fc800078e02ff */
[----:B------:R-:W-:-:S05]  /*a740*/  IMAD.WIDE.U32 R8, R9, 0x4, R12 ;  /* 0x0000000409087825 */ /* 0x000fca00078e000c */
[----:B------:R0:W5:Y:S01]  /*a750*/  LDG.E R10, desc[UR36][R8.64] ;  /* 0x00000024080a7981 */ /* 0x000162000c1e1900 */
[----:B------:R-:W-:-:S04]  /*a760*/  IADD3 R19, R5, R4, RZ ;  /* 0x0000000405137210 */ /* 0x000fc80007ffe0ff */
[----:B------:R-:W-:-:S13]  /*a770*/  ISETP.GE.U32.AND P0, PT, R19, R2, PT ;  /* 0x000000021300720c */ /* 0x000fda0003f06070 */
[----:B0-----:R-:W-:Y:S05]  /*a780*/  @P0 BRA `(.L_x_2898) ;  /* 0x0000000000380947 */ /* 0x001fea0003800000 */
[----:B------:R-:W-:-:S04]  /*a790*/  IMAD R9, R22, R19, RZ ;  /* 0x0000001316097224 */ /* 0x000fc800078e02ff */
[----:B------:R-:W-:-:S05]  /*a7a0*/  IMAD.WIDE.U32 R8, R9, 0x4, R12 ;  /* 0x0000000409087825 */ /* 0x000fca00078e000c */
[----:B------:R0:W5:Y:S01]  /*a7b0*/  LDG.E R17, desc[UR36][R8.64] ;  /* 0x0000002408117981 */ /* 0x000162000c1e1900 */
[----:B------:R-:W-:-:S04]  /*a7c0*/  IADD3 R19, R19, R4, RZ ;  /* 0x0000000413137210 */ /* 0x000fc80007ffe0ff */
[----:B------:R-:W-:-:S13]  /*a7d0*/  ISETP.GE.U32.AND P0, PT, R19, R2, PT ;  /* 0x000000021300720c */ /* 0x000fda0003f06070 */
[----:B0-----:R-:W-:Y:S05]  /*a7e0*/  @P0 BRA `(.L_x_2898) ;  /* 0x0000000000200947 */ /* 0x001fea0003800000 */
[----:B------:R-:W-:Y:S02]  /*a7f0*/  IMAD.IADD R23, R19, 0x1, R4 ;  /* 0x0000000113177824 */ /* 0x000fe400078e0204 */
[----:B------:R-:W-:-:S03]  /*a800*/  IMAD R9, R22, R19, RZ ;  /* 0x0000001316097224 */ /* 0x000fc600078e02ff */
[----:B------:R-:W-:Y:S01]  /*a810*/  ISETP.GE.U32.AND P0, PT, R23, R2, PT ;  /* 0x000000021700720c */ /* 0x000fe20003f06070 */
[----:B------:R-:W-:-:S05]  /*a820*/  IMAD.WIDE.U32 R8, R9, 0x4, R12 ;  /* 0x0000000409087825 */ /* 0x000fca00078e000c */
[----:B------:R0:W5:Y:S07]  /*a830*/  LDG.E R16, desc[UR36][R8.64] ;  /* 0x0000002408107981 */ /* 0x00016e000c1e1900 */
[----:B------:R-:W-:-:S04]  /*a840*/  @!P0 IMAD R19, R22, R23, RZ ;  /* 0x0000001716138224 */ /* 0x000fc800078e02ff */
[----:B------:R-:W-:-:S05]  /*a850*/  @!P0 IMAD.WIDE.U32 R12, R19, 0x4, R12 ;  /* 0x00000004130c8825 */ /* 0x000fca00078e000c */
[----:B------:R0:W5:Y:S02]  /*a860*/  @!P0 LDG.E R11, desc[UR36][R12.64] ;  /* 0x000000240c0b8981 */ /* 0x000164000c1e1900 */
.L_x_2898:
[----:B------:R-:W-:Y:S05]  /*a870*/  BSYNC B1 ;  /* 0x0000000000017941 */ /* 0x000fea0003800000 */
.L_x_2897:
[----:B------:R-:W-:Y:S04]  /*a880*/  BSSY B1, `(.L_x_2899) ;  /* 0x000000d000017945 */ /* 0x000fe80003800000 */
[----:B------:R-:W-:Y:S05]  /*a890*/  @P1 BRA `(.L_x_2900) ;  /* 0x00000000002c1947 */ /* 0x000fea0003800000 */
[----:B------:R-:W-:Y:S01]  /*a8a0*/  IADD3 R5, R5, R4, RZ ;  /* 0x0000000405057210 */ /* 0x000fe20007ffe0ff */
[----:B-----5:R-:W-:-:S03]  /*a8b0*/  FMUL.FTZ R21, R21, R10 ;  /* 0x0000000a15157220 */ /* 0x020fc60000410000 */
[----:B------:R-:W-:-:S13]  /*a8c0*/  ISETP.GE.U32.AND P0, PT, R5, R2, PT ;  /* 0x000000020500720c */ /* 0x000fda0003f06070 */
[----:B------:R-:W-:Y:S05]  /*a8d0*/  @P0 BRA `(.L_x_2900) ;  /* 0x00000000001c0947 */ /* 0x000fea0003800000 */
[----:B------:R-:W-:Y:S01]  /*a8e0*/  IADD3 R5, R5, R4, RZ ;  /* 0x0000000405057210 */ /* 0x000fe20007ffe0ff */
[----:B------:R-:W-:-:S03]  /*a8f0*/  FMUL.FTZ R20, R20, R17 ;  /* 0x0000001114147220 */ /* 0x000fc60000410000 */
[----:B------:R-:W-:-:S13]  /*a900*/  ISETP.GE.U32.AND P0, PT, R5, R2, PT ;  /* 0x000000020500720c */ /* 0x000fda0003f06070 */
[----:B------:R-:W-:Y:S02]  /*a910*/  @!P0 IMAD.IADD R5, R5, 0x1, R4 ;  /* 0x0000000105058824 */ /* 0x000fe400078e0204 */
[----:B------:R-:W-:-:S03]  /*a920*/  @!P0 FMUL.FTZ R7, R7, R16 ;  /* 0x0000001007078220 */ /* 0x000fc60000410000 */
[----:B------:R-:W-:-:S13]  /*a930*/  ISETP.GE.U32.OR P1, PT, R5, R2, P0 ;  /* 0x000000020500720c */ /* 0x000fda0000726470 */
[----:B------:R-:W-:-:S07]  /*a940*/  @!P1 FMUL.FTZ R6, R6, R11 ;  /* 0x0000000b06069220 */ /* 0x000fce0000410000 */
.L_x_2900:
[----:B------:R-:W-:Y:S05]  /*a950*/  BSYNC B1 ;  /* 0x0000000000017941 */ /* 0x000fea0003800000 */
.L_x_2899:
[----:B------:R-:W-:-:S04]  /*a960*/  FMUL.FTZ R20, R21, R20 ;  /* 0x0000001415147220 */ /* 0x000fc80000410000 */
[----:B------:R-:W-:-:S04]  /*a970*/  FMUL.FTZ R7, R20, R7 ;  /* 0x0000000714077220 */ /* 0x000fc80000410000 */
[----:B-----5:R-:W-:Y:S01]  /*a980*/  FMUL.FTZ R16, R7, R6 ;  /* 0x0000000607107220 */ /* 0x020fe20000410000 */
[----:B------:R-:W-:Y:S06]  /*a990*/  BRA `(.L_x_2861) ;  /* 0x0000000400207947 */ /* 0x000fec0003800000 */
.L_x_2876:
[----:B------:R-:W0:Y:S01]  /*a9a0*/  LDC R4, c[0x0][0x224] ;  /* 0x00008900ff047b82 */ /* 0x000e220000000800 */
[----:B------:R-:W-:Y:S07]  /*a9b0*/  BSSY B1, `(.L_x_2901) ;  /* 0x0000021000017945 */ /* 0x000fee0003800000 */
[----:B------:R-:W1:Y:S01]  /*a9c0*/  LDC R6, c[0x0][0x214] ;  /* 0x00008500ff067b82 */ /* 0x000e620000000800 */
[----:B0-----:R-:W-:-:S05]  /*a9d0*/  IMAD R5, R4, 0x3, R17 ;  /* 0x0000000304057824 */ /* 0x001fca00078e0211 */
[----:B------:R-:W-:Y:S02]  /*a9e0*/  ISETP.GE.U32.AND P0, PT, R5, R2, PT ;  /* 0x000000020500720c */ /* 0x000fe40003f06070 */
[-C--:B-1----:R-:W-:Y:S01]  /*a9f0*/  MOV R16, R6.reuse ;  /* 0x0000000600107202 */ /* 0x082fe20000000f00 */
[----:B------:R-:W-:Y:S01]  /*aa00*/  IMAD.MOV.U32 R5, RZ, RZ, R6 ;  /* 0x000000ffff057224 */ /* 0x000fe200078e0006 */
[----:B------:R-:W-:-:S09]  /*aa10*/  MOV R7, R6 ;  /* 0x0000000600077202 */ /* 0x000fd20000000f00 */
[----:B------:R-:W-:Y:S05]  /*aa20*/  @P0 BRA `(.L_x_2902) ;  /* 0x0000000000640947 */ /* 0x000fea0003800000 */
[----:B------:R-:W-:Y:S01]  /*aa30*/  BSSY B2, `(.L_x_2903) ;  /* 0x0000016000027945 */ /* 0x000fe20003800000 */
[-C--:B------:R-:W-:Y:S02]  /*aa40*/  MOV R7, R6.reuse ;  /* 0x0000000600077202 */ /* 0x080fe40000000f00 */
[----:B------:R-:W-:-:S07]  /*aa50*/  MOV R5, R6 ;  /* 0x0000000600057202 */ /* 0x000fce0000000f00 */
.L_x_2904:
[C---:B------:R-:W-:Y:S02]  /*aa60*/  IMAD.IADD R11, R17.reuse, 0x1, R4 ;  /* 0x00000001110b7824 */ /* 0x040fe400078e0204 */
[----:B------:R-:W-:-:S03]  /*aa70*/  IMAD.WIDE.U32 R8, R17, 0x4, R12 ;  /* 0x0000000411087825 */ /* 0x000fc600078e000c */
[CC--:B------:R-:W-:Y:S01]  /*aa80*/  IADD3 R19, R11.reuse, R4.reuse, RZ ;  /* 0x000000040b137210 */ /* 0x0c0fe20007ffe0ff */
[--C-:B------:R-:W-:Y:S02]  /*aa90*/  IMAD.WIDE.U32 R10, R11, 0x4, R12.reuse ;  /* 0x000000040b0a7825 */ /* 0x100fe400078e000c */
[----:B------:R-:W2:Y:S01]  /*aaa0*/  LDG.E R8, desc[UR36][R8.64] ;  /* 0x0000002408087981 */ /* 0x000ea2000c1e1900 */
[C---:B------:R-:W-:Y:S01]  /*aab0*/  IADD3 R23, R19.reuse, R4, RZ ;  /* 0x0000000413177210 */ /* 0x040fe20007ffe0ff */
[--C-:B------:R-:W-:Y:S02]  /*aac0*/  IMAD.WIDE.U32 R18, R19, 0x4, R12.reuse ;  /* 0x0000000413127825 */ /* 0x100fe400078e000c */
[----:B------:R-:W3:Y:S02]  /*aad0*/  LDG.E R11, desc[UR36][R10.64] ;  /* 0x000000240a0b7981 */ /* 0x000ee4000c1e1900 */
[C---:B------:R-:W-:Y:S02]  /*aae0*/  IMAD.WIDE.U32 R20, R23.reuse, 0x4, R12 ;  /* 0x0000000417147825 */ /* 0x040fe400078e000c */
        /* <DEDUP_REMOVED lines=11> */
.L_x_2903:
[----:B------:R-:W-:Y:S02]  /*aba0*/  MOV R10, R8 ;  /* 0x00000008000a7202 */ /* 0x000fe40000000f00 */
[----:B------:R-:W-:-:S07]  /*abb0*/  MOV R19, R21 ;  /* 0x0000001500137202 */ /* 0x000fce0000000f00 */
.L_x_2902:
[----:B------:R-:W-:Y:S05]  /*abc0*/  BSYNC B1 ;  /* 0x0000000000017941 */ /* 0x000fea0003800000 */
.L_x_2901:
[----:B------:R-:W-:Y:S01]  /*abd0*/  ISETP.GE.U32.AND P1, PT, R17, R2, PT ;  /* 0x000000021100720c */ /* 0x000fe20003f26070 */
[----:B------:R-:W-:-:S12]  /*abe0*/  BSSY B1, `(.L_x_2905) ;  /* 0x0000012000017945 */ /* 0x000fd80003800000 */
[----:B------:R-:W-:Y:S05]  /*abf0*/  @P1 BRA `(.L_x_2906) ;  /* 0x0000000000401947 */ /* 0x000fea0003800000 */
[----:B------:R-:W-:-:S05]  /*ac00*/  IMAD.WIDE.U32 R8, R17, 0x4, R12 ;  /* 0x0000000411087825 */ /* 0x000fca00078e000c */
[----:B------:R0:W5:Y:S01]  /*ac10*/  LDG.E R10, desc[UR36][R8.64] ;  /* 0x00000024080a7981 */ /* 0x000162000c1e1900 */
[----:B------:R-:W-:-:S05]  /*ac20*/  IMAD.IADD R21, R17, 0x1, R4 ;  /* 0x0000000111157824 */ /* 0x000fca00078e0204 */
[----:B------:R-:W-:-:S13]  /*ac30*/  ISETP.GE.U32.AND P0, PT, R21, R2, PT ;  /* 0x000000021500720c */ /* 0x000fda0003f06070 */
[----:B0-----:R-:W-:Y:S05]  /*ac40*/  @P0 BRA `(.L_x_2906) ;  /* 0x00000000002c0947 */ /* 0x001fea0003800000 */
[----:B------:R-:W-:-:S05]  /*ac50*/  IMAD.WIDE.U32 R8, R21, 0x4, R12 ;  /* 0x0000000415087825 */ /* 0x000fca00078e000c */
[----:B------:R0:W5:Y:S01]  /*ac60*/  LDG.E R11, desc[UR36][R8.64] ;  /* 0x00000024080b7981 */ /* 0x000162000c1e1900 */
[----:B------:R-:W-:-:S04]  /*ac70*/  IADD3 R21, R21, R4, RZ ;  /* 0x0000000415157210 */ /* 0x000fc80007ffe0ff */
[----:B------:R-:W-:-:S13]  /*ac80*/  ISETP.GE.U32.AND P0, PT, R21, R2, PT ;  /* 0x000000021500720c */ /* 0x000fda0003f06070 */
[----:B0-----:R-:W-:Y:S05]  /*ac90*/  @P0 BRA `(.L_x_2906) ;  /* 0x0000000000180947 */ /* 0x001fea0003800000 */
[C---:B------:R-:W-:Y:S01]  /*aca0*/  IADD3 R23, R21.reuse, R4, RZ ;  /* 0x0000000415177210 */ /* 0x040fe20007ffe0ff */
[----:B------:R-:W-:-:S03]  /*acb0*/  IMAD.WIDE.U32 R8, R21, 0x4, R12 ;  /* 0x0000000415087825 */ /* 0x000fc600078e000c */
[C---:B------:R-:W-:Y:S02]  /*acc0*/  ISETP.GE.U32.AND P0, PT, R23.reuse, R2, PT ;  /* 0x000000021700720c */ /* 0x040fe40003f06070 */
[----:B------:R0:W5:Y:S11]  /*acd0*/  LDG.E R18, desc[UR36][R8.64] ;  /* 0x0000002408127981 */ /* 0x000176000c1e1900 */
[----:B------:R-:W-:-:S05]  /*ace0*/  @!P0 IMAD.WIDE.U32 R12, R23, 0x4, R12 ;  /* 0x00000004170c8825 */ /* 0x000fca00078e000c */
[----:B------:R0:W5:Y:S02]  /*acf0*/  @!P0 LDG.E R19, desc[UR36][R12.64] ;  /* 0x000000240c138981 */ /* 0x000164000c1e1900 */
.L_x_2906:
[----:B------:R-:W-:Y:S05]  /*ad00*/  BSYNC B1 ;  /* 0x0000000000017941 */ /* 0x000fea0003800000 */
.L_x_2905:
[----:B------:R-:W-:Y:S04]  /*ad10*/  BSSY B1, `(.L_x_2907) ;  /* 0x000000d000017945 */ /* 0x000fe80003800000 */
[----:B------:R-:W-:Y:S05]  /*ad20*/  @P1 BRA `(.L_x_2908) ;  /* 0x00000000002c1947 */ /* 0x000fea0003800000 */
[----:B0-----:R-:W-:Y:S02]  /*ad30*/  IMAD.IADD R9, R17, 0x1, R4 ;  /* 0x0000000111097824 */ /* 0x001fe400078e0204 */
        /* <DEDUP_REMOVED lines=10> */
.L_x_2908:
[----:B------:R-:W-:Y:S05]  /*ade0*/  BSYNC B1 ;  /* 0x0000000000017941 */ /* 0x000fea0003800000 */
.L_x_2907:
[----:B------:R-:W-:-:S04]  /*adf0*/  FMUL.FTZ R6, R5, R6 ;  /* 0x0000000605067220 */ /* 0x000fc80000410000 */
[----:B------:R-:W-:-:S04]  /*ae00*/  FMUL.FTZ R7, R6, R7 ;  /* 0x0000000706077220 */ /* 0x000fc80000410000 */
[----:B------:R-:W-:-:S07]  /*ae10*/  FMUL.FTZ R16, R7, R16 ;  /* 0x0000001007107220 */ /* 0x000fce0000410000 */
.L_x_2861:
[----:B------:R-:W-:Y:S05]  /*ae20*/  BSYNC B0 ;  /* 0x0000000000007941 */ /* 0x000fea0003800000 */
.L_x_2860:
        /* <DEDUP_REMOVED lines=13> */
[----:B------:R2:W-:Y:S10]  /*af00*/  STS [R5], R16 ;  /* 0x0000001005007388 */ /* 0x0005f40000000800 */
[----:B--2---:R-:W-:Y:S05]  /*af10*/  @!P0 BRA `(.L_x_2909) ;  /* 0x0000000000348947 */ /* 0x004fea0003800000 */
[----:B------:R-:W-:-:S07]  /*af20*/  IMAD.U32 R2, RZ, RZ, UR5 ;  /* 0x00000005ff027e24 */ /* 0x000fce000f8e00ff */
.L_x_2910:
[----:B------:R-:W-:Y:S01]  /*af30*/  IADD3 R7, R3, R2, RZ ;  /* 0x0000000203077210 */ /* 0x000fe20007ffe0ff */
[----:B------:R-:W-:Y:S03]  /*af40*/  BAR.SYNC.DEFER_BLOCKING 0x0 ;  /* 0x0000000000007b1d */ /* 0x000fe60000010000 */
[----:B------:R-:W-:-:S04]  /*af50*/  ISETP.GE.U32.AND P0, PT, R7, UR7, PT ;  /* 0x0000000707007c0c */ /* 0x000fc8000bf06070 */
[----:B------:R-:W-:-:S13]  /*af60*/  ISETP.GE.U32.OR P0, PT, R3, R2, P0 ;  /* 0x000000020300720c */ /* 0x000fda0000706470 */
[----:B------:R-:W-:-:S05]  /*af70*/  @!P0 IMAD R4, R7, UR6, R0 ;  /* 0x0000000607048c24 */ /* 0x000fca000f8e0200 */
[----:B------:R-:W-:-:S05]  /*af80*/  @!P0 LEA R4, R4, UR4, 0x2 ;  /* 0x0000000404048c11 */ /* 0x000fca000f8e10ff */
[----:B------:R-:W2:Y:S02]  /*af90*/  @!P0 LDS R7, [R4] ;  /* 0x0000000004078984 */ /* 0x000ea40000000800 */
[----:B--2---:R-:W-:-:S05]  /*afa0*/  @!P0 FMUL.FTZ R16, R16, R7 ;  /* 0x0000000710108220 */ /* 0x004fca0000410000 */
[----:B------:R2:W-:Y:S01]  /*afb0*/  @!P0 STS [R5], R16 ;  /* 0x0000001005008388 */ /* 0x0005e20000000800 */
[----:B------:R-:W-:Y:S02]  /*afc0*/  ISETP.GT.AND P0, PT, R2, 0x1, PT ;  /* 0x000000010200780c */ /* 0x000fe40003f04270 */
[----:B------:R-:W-:-:S11]  /*afd0*/  SHF.R.S32.HI R2, RZ, 0x1, R2 ;  /* 0x00000001ff027819 */ /* 0x000fd60000011402 */
[----:B--2---:R-:W-:Y:S05]  /*afe0*/  @P0 BRA `(.L_x_2910) ;  /* 0xfffffffc00d00947 */ /* 0x004fea000383ffff */
.L_x_2909:
[----:B------:R-:W-:Y:S02]  /*aff0*/  ULDC UR4, c[0x0][0x230] ;  /* 0x00008c0000047ab9 */ /* 0x000fe40000000800 */
[----:B------:R-:W-:-:S13]  /*b000*/  ISETP.NE.AND P0, PT, RZ, UR4, PT ;  /* 0x00000004ff007c0c */ /* 0x000fda000bf05270 */
[----:B------:R-:W-:Y:S05]  /*b010*/  @!P0 BRA `(.L_x_2911) ;  /* 0x0000000000948947 */ /* 0x000fea0003800000 */
[----:B0-----:R-:W0:Y:S02]  /*b020*/  LDC R9, c[0x0][RZ] ;  /* 0x00000000ff097b82 */ /* 0x001e240000000800 */
[----:B0-----:R-:W-:Y:S02]  /*b030*/  ISETP.GT.AND P0, PT, R9, 0x20, PT ;  /* 0x000000200900780c */ /* 0x001fe40003f04270 */
[----:B------:R-:W-:-:S11]  /*b040*/  MOV R2, R9 ;  /* 0x0000000900027202 */ /* 0x000fd60000000f00 */
[----:B------:R-:W-:Y:S05]  /*b050*/  @!P0 BRA `(.L_x_2912) ;  /* 0x0000000000608947 */ /* 0x000fea0003800000 */
[----:B------:R-:W0:Y:S01]  /*b060*/  S2UR UR5, SR_CgaCtaId ;  /* 0x00000000000579c3 */ /* 0x000e220000008800 */
[----:B------:R-:W-:Y:S01]  /*b070*/  UMOV UR4, 0x400 ;  /* 0x0000040000047882 */ /* 0x000fe20000000000 */
[----:B------:R-:W-:Y:S01]  /*b080*/  IMAD R2, R3, R9, R0 ;  /* 0x0000000903027224 */ /* 0x000fe200078e0200 */
[----:B------:R-:W-:-:S04]  /*b090*/  UIADD3 UR4, UR4, 0x10, URZ ;  /* 0x0000001004047890 */ /* 0x000fc8000fffe03f */
[----:B0-----:R-:W-:-:S06]  /*b0a0*/  ULEA UR4, UR5, UR4, 0x18 ;  /* 0x0000000405047291 */ /* 0x001fcc000f8ec03f */
[----:B------:R-:W-:Y:S02]  /*b0b0*/  LEA R5, R2, UR4, 0x2 ;  /* 0x0000000402057c11 */ /* 0x000fe4000f8e10ff */
[----:B------:R-:W-:-:S03]  /*b0c0*/  LEA.HI R2, R9, R9, RZ, 0x1 ;  /* 0x0000000909027211 */ /* 0x000fc600078f08ff */
[----:B------:R0:W-:Y:S01]  /*b0d0*/  STS [R5], R16 ;  /* 0x0000001005007388 */ /* 0x0001e20000000800 */
[----:B------:R-:W-:Y:S01]  /*b0e0*/  SHF.R.S32.HI R4, RZ, 0x1, R2 ;  /* 0x00000001ff047819 */ /* 0x000fe20000011402 */
[----:B------:R-:W-:-:S03]  /*b0f0*/  IMAD.MOV.U32 R2, RZ, RZ, 0x20 ;  /* 0x00000020ff027424 */ /* 0x000fc600078e00ff */
[----:B------:R-:W-:-:S13]  /*b100*/  ISETP.GE.AND P0, PT, R4, 0x20, PT ;  /* 0x000000200400780c */ /* 0x000fda0003f06270 */
[----:B0-----:R-:W-:Y:S05]  /*b110*/  @!P0 BRA `(.L_x_2912) ;  /* 0x0000000000308947 */ /* 0x001fea0003800000 */
.L_x_2913:
[----:B------:R-:W-:Y:S01]  /*b120*/  IADD3 R2, R0, R4, RZ ;  /* 0x0000000400027210 */ /* 0x000fe20007ffe0ff */
[----:B------:R-:W-:Y:S03]  /*b130*/  BAR.SYNC.DEFER_BLOCKING 0x0 ;  /* 0x0000000000007b1d */ /* 0x000fe60000010000 */
[----:B------:R-:W-:-:S04]  /*b140*/  ISETP.GE.U32.AND P0, PT, R2, R9, PT ;  /* 0x000000090200720c */ /* 0x000fc80003f06070 */
[----:B------:R-:W-:-:S13]  /*b150*/  ISETP.GE.U32.OR P0, PT, R0, R4, P0 ;  /* 0x000000040000720c */ /* 0x000fda0000706470 */
[----:B------:R-:W-:Y:S02]  /*b160*/  @!P0 LEA R2, R4, R5, 0x2 ;  /* 0x0000000504028211 */ /* 0x000fe400078e10ff */
[----:B------:R-:W-:-:S03]  /*b170*/  SHF.R.S32.HI R4, RZ, 0x1, R4 ;  /* 0x00000001ff047819 */ /* 0x000fc60000011404 */
[----:B------:R-:W0:Y:S02]  /*b180*/  @!P0 LDS R7, [R2] ;  /* 0x0000000002078984 */ /* 0x000e240000000800 */
[----:B0-----:R-:W-:-:S05]  /*b190*/  @!P0 FMUL.FTZ R16, R16, R7 ;  /* 0x0000000710108220 */ /* 0x001fca0000410000 */
[----:B------:R0:W-:Y:S01]  /*b1a0*/  @!P0 STS [R5], R16 ;  /* 0x0000001005008388 */ /* 0x0001e20000000800 */
[----:B------:R-:W-:-:S13]  /*b1b0*/  ISETP.GE.AND P0, PT, R4, 0x20, PT ;  /* 0x000000200400780c */ /* 0x000fda0003f06270 */
[----:B0-----:R-:W-:Y:S05]  /*b1c0*/  @P0 BRA `(.L_x_2913) ;  /* 0xfffffffc00d40947 */ /* 0x001fea000383ffff */
[----:B------:R-:W-:-:S07]  /*b1d0*/  IMAD.MOV.U32 R2, RZ, RZ, 0x20 ;  /* 0x00000020ff027424 */ /* 0x000fce00078e00ff */
.L_x_2912:
[----:B------:R-:W-:Y:S01]  /*b1e0*/  BAR.SYNC.DEFER_BLOCKING 0x0 ;  /* 0x0000000000007b1d */ /* 0x000fe20000010000 */
[----:B------:R-:W-:-:S13]  /*b1f0*/  ISETP.GE.AND P0, PT, R2, 0x2, PT ;  /* 0x000000020200780c */ /* 0x000fda0003f06270 */
[----:B------:R-:W-:Y:S05]  /*b200*/  @!P0 BRA `(.L_x_2911) ;  /* 0x0000000000188947 */ /* 0x000fea0003800000 */
[----:B------:R-:W-:-:S11]  /*b210*/  HFMA2.MMA R5, -RZ, RZ, 0, 5.9604644775390625e-08 ;  /* 0x00000001ff057435 */ /* 0x000fd600000001ff */
.L_x_2914:
[----:B------:R0:W2:Y:S02]  /*b220*/  SHFL.DOWN PT, R7, R16, R5, 0x1f ;  /* 0x08001f0510077589 */ /* 0x0000a400000e0000 */
[----:B0-----:R-:W-:-:S04]  /*b230*/  SHF.L.U32 R5, R5, 0x1, RZ ;  /* 0x0000000105057819 */ /* 0x001fc800000006ff */
[----:B------:R-:W-:Y:S01]  /*b240*/  ISETP.GE.AND P0, PT, R5, R2, PT ;  /* 0x000000020500720c */ /* 0x000fe20003f06270 */
[----:B--2---:R-:W-:-:S12]  /*b250*/  FMUL.FTZ R16, R7, R16 ;  /* 0x0000001007107220 */ /* 0x004fd80000410000 */
[----:B------:R-:W-:Y:S05]  /*b260*/  @!P0 BRA `(.L_x_2914) ;  /* 0xfffffffc00ec8947 */ /* 0x000fea000383ffff */
.L_x_2911:
[----:B01----:R-:W0:Y:S01]  /*b270*/  LDC R13, c[0x0][0x3ec] ;  /* 0x0000fb00ff0d7b82 */ /* 0x003e220000000800 */
[----:B------:R-:W-:Y:S01]  /*b280*/  IMAD.MOV.U32 R17, RZ, RZ, RZ ;  /* 0x000000ffff117224 */ /* 0x000fe200078e00ff */
[----:B0-----:R-:W-:-:S13]  /*b290*/  ISETP.NE.AND P1, PT, R13, RZ, PT ;  /* 0x000000ff0d00720c */ /* 0x001fda0003f25270 */
[----:B------:R-:W-:Y:S05]  /*b2a0*/  @!P1 BRA `(.L_x_2915) ;  /* 0x0000001000449947 */ /* 0x000fea0003800000 */
        /* <DEDUP_REMOVED lines=273> */
.L_x_2915:
        /* <DEDUP_REMOVED lines=15> */
[----:B------:R-:W-:Y:S01]  /*c4b0*/  ULDC UR6, c[0x0][0x23c] ;  /* 0x00008f0000067ab9 */ /* 0x000fe20000000800 */
[----:B------:R-:W-:Y:S01]  /*c4c0*/  MOV R17, RZ ;  /* 0x000000ff00117202 */ /* 0x000fe20000000f00 */
[----:B------:R-:W-:Y:S01]  /*c4d0*/  IMAD R6, R0, UR6, RZ ;  /* 0x0000000600067c24 */ /* 0x000fe2000f8e02ff */
[----:B------:R-:W-:-:S03]  /*c4e0*/  ULDC UR6, c[0x0][0x240] ;  /* 0x0000900000067ab9 */ /* 0x000fc60000000800 */
[----:B------:R-:W-:Y:S01]  /*c4f0*/  IMAD R7, R3, UR6, R6 ;  /* 0x0000000603077c24 */ /* 0x000fe2000f8e0206 */
[----:B------:R-:W-:-:S03]  /*c500*/  ULDC UR6, c[0x0][0x228] ;  /* 0x00008a0000067ab9 */ /* 0x000fc60000000800 */
[----:B0-----:R-:W-:Y:S01]  /*c510*/  IMAD R7, R2, UR6, R7 ;  /* 0x0000000602077c24 */ /* 0x001fe2000f8e0207 */
        /* <DEDUP_REMOVED lines=8> */
[----:B-----5:R-:W-:-:S04]  /*c5a0*/  IMAD.MOV R11, RZ, RZ, -R9 ;  /* 0x000000ffff0b7224 */ /* 0x020fc800078e0a09 */
        /* <DEDUP_REMOVED lines=265> */
.L_x_2917:
        /* <DEDUP_REMOVED lines=17> */
.L_x_2919:
[----:B0-----:R-:W-:Y:S05]  /*d750*/  BSYNC B0 ;  /* 0x0000000000007941 */ /* 0x001fea0003800000 */
.L_x_2918:
        /* <DEDUP_REMOVED lines=8> */
[----:B------:R-:W1:Y:S01]  /*d7e0*/  LDC.64 R8, c[0x0][0x608] ;  /* 0x00018200ff087b82 */ /* 0x000e620000000a00 */
[----:B0-----:R-:W-:Y:S01]  /*d7f0*/  IMAD R11, R2, R11, UR4 ;  /* 0x00000004020b7e24 */ /* 0x001fe2000f8e020b */
[----:B------:R-:W-:-:S03]  /*d800*/  ULDC UR4, c[0x0][0x0] ;  /* 0x0000000000047ab9 */ /* 0x000fc60000000800 */
[----:B------:R-:W-:-:S04]  /*d810*/  @!P2 IMAD R11, R11, UR4, R0 ;  /* 0x000000040b0bac24 */ /* 0x000fc8000f8e0200 */
[----:B-1----:R-:W-:-:S05]  /*d820*/  IMAD.WIDE.U32 R8, R11, 0x4, R8 ;  /* 0x000000040b087825 */ /* 0x002fca00078e0008 */
[----:B------:R0:W-:Y:S02]  /*d830*/  STG.E desc[UR36][R8.64], R16 ;  /* 0x0000001008007986 */ /* 0x0001e4000c101924 */
.L_x_2921:
[----:B------:R-:W-:Y:S05]  /*d840*/  BSYNC B0 ;  /* 0x0000000000007941 */ /* 0x000fea0003800000 */
.L_x_2920:
        /* <DEDUP_REMOVED lines=14> */
[----:B-----5:R-:W1:Y:S01]  /*d930*/  S2R R10, SR_LANEID ;  /* 0x00000000000a7919 */ /* 0x020e620000000000 */
        /* <DEDUP_REMOVED lines=20> */
.L_x_2923:
[----:B------:R-:W-:Y:S05]  /*da80*/  BSYNC B0 ;  /* 0x0000000000007941 */ /* 0x000fea0003800000 */
.L_x_2922:
        /* <DEDUP_REMOVED lines=15> */
[----:B------:R-:W-:Y:S01]  /*db80*/  ULDC UR4, c[0x0][0x214] ;  /* 0x0000850000047ab9 */ /* 0x000fe20000000800 */
        /* <DEDUP_REMOVED lines=13> */
[----:B------:R-:W1:Y:S01]  /*dc60*/  LDC.64 R8, c[0x0][0x608] ;  /* 0x00018200ff087b82 */ /* 0x000e620000000a00 */
[----:B0-----:R-:W-:-:S07]  /*dc70*/  IMAD R14, R14, UR4, RZ ;  /* 0x000000040e0e7c24 */ /* 0x001fce000f8e02ff */
.L_x_2928:
[----:B------:R-:W-:-:S04]  /*dc80*/  IMAD.IADD R11, R2, 0x1, R13 ;  /* 0x00000001020b7824 */ /* 0x000fc800078e020d */
[----:B-1----:R-:W-:-:S06]  /*dc90*/  IMAD.WIDE.U32 R10, R11, 0x4, R8 ;  /* 0x000000040b0a7825 */ /* 0x002fcc00078e0008 */
[----:B------:R-:W2:Y:S01]  /*dca0*/  LDG.E R11, desc[UR36][R10.64] ;  /* 0x000000240a0b7981 */ /* 0x000ea2000c1e1900 */
[----:B------:R-:W-:-:S04]  /*dcb0*/  IADD3 R13, R14, R13, RZ ;  /* 0x0000000d0e0d7210 */ /* 0x000fc80007ffe0ff */
[----:B------:R-:W-:Y:S01]  /*dcc0*/  ISETP.GE.U32.AND P0, PT, R13, UR6, PT ;  /* 0x000000060d007c0c */ /* 0x000fe2000bf06070 */
[----:B--2---:R-:W-:-:S12]  /*dcd0*/  FMUL.FTZ R16, R11, R16 ;  /* 0x000000100b107220 */ /* 0x004fd80000410000 */
[----:B------:R-:W-:Y:S05]  /*dce0*/  @!P0 BRA `(.L_x_2928) ;  /* 0xfffffffc00e48947 */ /* 0x000fea000383ffff */
[----:B------:R-:W-:Y:S05]  /*dcf0*/  BSYNC B1 ;  /* 0x0000000000017941 */ /* 0x000fea0003800000 */
.L_x_2927:
[----:B------:R-:W-:Y:S05]  /*dd00*/  BRA `(.L_x_2926) ;  /* 0x0000000000447947 */ /* 0x000fea0003800000 */
.L_x_2925:
[----:B------:R-:W-:Y:S02]  /*dd10*/  ULDC UR5, c[0x0][0x22c] ;  /* 0x00008b0000057ab9 */ /* 0x000fe40000000800 */
[----:B------:R-:W-:-:S13]  /*dd20*/  ISETP.GE.U32.AND P0, PT, R3, UR5, PT ;  /* 0x0000000503007c0c */ /* 0x000fda000bf06070 */
[----:B------:R-:W-:Y:S05]  /*dd30*/  @P0 BRA `(.L_x_2926) ;  /* 0x0000000000380947 */ /* 0x000fea0003800000 */
[----:B------:R-:W-:Y:S01]  /*dd40*/  ULDC UR4, c[0x0][0x10] ;  /* 0x0000040000047ab9 */ /* 0x000fe20000000800 */
[----:B------:R-:W0:Y:S01]  /*dd50*/  LDC R14, c[0x0][RZ] ;  /* 0x00000000ff0e7b82 */ /* 0x000e220000000800 */
[----:B------:R-:W-:Y:S01]  /*dd60*/  MOV R13, R3 ;  /* 0x00000003000d7202 */ /* 0x000fe20000000f00 */
[----:B------:R-:W-:-:S06]  /*dd70*/  IMAD R2, R2, UR4, RZ ;  /* 0x0000000402027c24 */ /* 0x000fcc000f8e02ff */
[----:B------:R-:W1:Y:S08]  /*dd80*/  LDC.64 R8, c[0x0][0x608] ;  /* 0x00018200ff087b82 */ /* 0x000e700000000a00 */
[----:B-----5:R-:W2:Y:S02]  /*dd90*/  LDC R18, c[0x0][0x4] ;  /* 0x00000100ff127b82 */ /* 0x020ea40000000800 */
.L_x_2929:
[----:B------:R-:W-:-:S04]  /*dda0*/  IMAD.IADD R11, R2, 0x1, R13 ;  /* 0x00000001020b7824 */ /* 0x000fc800078e020d */
[----:B0-----:R-:W-:-:S04]  /*ddb0*/  IMAD R11, R11, R14, R0 ;  /* 0x0000000e0b0b7224 */ /* 0x001fc800078e0200 */
[----:B-1----:R-:W-:-:S06]  /*ddc0*/  IMAD.WIDE.U32 R10, R11, 0x4, R8 ;  /* 0x000000040b0a7825 */ /* 0x002fcc00078e0008 */
[----:B------:R-:W3:Y:S01]  /*ddd0*/  LDG.E R11, desc[UR36][R10.64] ;  /* 0x000000240a0b7981 */ /* 0x000ee2000c1e1900 */
[----:B--2---:R-:W-:-:S04]  /*dde0*/  IADD3 R13, R18, R13, RZ ;  /* 0x0000000d120d7210 */ /* 0x004fc80007ffe0ff */
[----:B------:R-:W-:Y:S01]  /*ddf0*/  ISETP.GE.U32.AND P0, PT, R13, UR5, PT ;  /* 0x000000050d007c0c */ /* 0x000fe2000bf06070 */
[----:B---3--:R-:W-:-:S12]  /*de00*/  FMUL.FTZ R16, R11, R16 ;  /* 0x000000100b107220 */ /* 0x008fd80000410000 */
[----:B------:R-:W-:Y:S05]  /*de10*/  @!P0 BRA `(.L_x_2929) ;  /* 0xfffffffc00e08947 */ /* 0x000fea000383ffff */
.L_x_2926:
[----:B------:R-:W-:Y:S05]  /*de20*/  BSYNC B0 ;  /* 0x0000000000007941 */ /* 0x000fea0003800000 */
.L_x_2924:
        /* <DEDUP_REMOVED lines=8> */
[----:B0-----:R-:W-:-:S05]  /*deb0*/  IMAD R2, R3, R13, R0 ;  /* 0x0000000d03027224 */ /* 0x001fca00078e0200 */
[----:B------:R-:W-:-:S05]  /*dec0*/  LEA R9, R2, UR7, 0x2 ;  /* 0x0000000702097c11 */ /* 0x000fca000f8e10ff */
[----:B------:R0:W-:Y:S02]  /*ded0*/  STS [R9], R16 ;  /* 0x0000001009007388 */ /* 0x0001e40000000800 */
[----:B------:R-:W-:Y:S05]  /*dee0*/  @!P0 BRA `(.L_x_2930) ;  /* 0x0000000000348947 */ /* 0x000fea0003800000 */
[----:B------:R-:W-:-:S07]  /*def0*/  MOV R2, UR4 ;  /* 0x0000000400027c02 */ /* 0x000fce0008000f00 */
.L_x_2931:
[----:B------:R-:W-:Y:S01]  /*df00*/  IMAD.IADD R8, R3, 0x1, R2 ;  /* 0x0000000103087824 */ /* 0x000fe200078e0202 */
[----:B------:R-:W-:Y:S04]  /*df10*/  BAR.SYNC.DEFER_BLOCKING 0x0 ;  /* 0x0000000000007b1d */ /* 0x000fe80000010000 */
[----:B------:R-:W-:-:S04]  /*df20*/  ISETP.GE.U32.AND P0, PT, R8, UR5, PT ;  /* 0x0000000508007c0c */ /* 0x000fc8000bf06070 */
[----:B------:R-:W-:-:S13]  /*df30*/  ISETP.GE.U32.OR P0, PT, R3, R2, P0 ;  /* 0x000000020300720c */ /* 0x000fda0000706470 */
[----:B------:R-:W-:-:S05]  /*df40*/  @!P0 IMAD R8, R8, R13, R0 ;  /* 0x0000000d08088224 */ /* 0x000fca00078e0200 */
[----:B------:R-:W-:-:S05]  /*df50*/  @!P0 LEA R8, R8, UR7, 0x2 ;  /* 0x0000000708088c11 */ /* 0x000fca000f8e10ff */
[----:B-----5:R-:W0:Y:S02]  /*df60*/  @!P0 LDS R11, [R8] ;  /* 0x00000000080b8984 */ /* 0x020e240000000800 */
[----:B0-----:R-:W-:-:S05]  /*df70*/  @!P0 FMUL.FTZ R16, R16, R11 ;  /* 0x0000000b10108220 */ /* 0x001fca0000410000 */
[----:B------:R1:W-:Y:S01]  /*df80*/  @!P0 STS [R9], R16 ;  /* 0x0000001009008388 */ /* 0x0003e20000000800 */
[----:B------:R-:W-:Y:S02]  /*df90*/  ISETP.GT.AND P0, PT, R2, 0x1, PT ;  /* 0x000000010200780c */ /* 0x000fe40003f04270 */
[----:B------:R-:W-:-:S11]  /*dfa0*/  SHF.R.S32.HI R2, RZ, 0x1, R2 ;  /* 0x00000001ff027819 */ /* 0x000fd60000011402 */
[----:B-1----:R-:W-:Y:S05]  /*dfb0*/  @P0 BRA `(.L_x_2931) ;  /* 0xfffffffc00d00947 */ /* 0x002fea000383ffff */
.L_x_2930:
[----:B------:R-:W-:Y:S05]  /*dfc0*/  @!P2 BRA `(.L_x_2932) ;  /* 0x000000000078a947 */ /* 0x000fea0003800000 */
[----:B------:R-:W-:Y:S02]  /*dfd0*/  ISETP.GT.AND P0, PT, R13, 0x20, PT ;  /* 0x000000200d00780c */ /* 0x000fe40003f04270 */
[----:B------:R-:W-:-:S11]  /*dfe0*/  MOV R2, R13 ;  /* 0x0000000d00027202 */ /* 0x000fd60000000f00 */
[----:B------:R-:W-:Y:S05]  /*dff0*/  @!P0 BRA `(.L_x_2933) ;  /* 0x0000000000488947 */ /* 0x000fea0003800000 */
[----:B------:R-:W-:Y:S01]  /*e000*/  LEA.HI R2, R13, R13, RZ, 0x1 ;  /* 0x0000000d0d027211 */ /* 0x000fe200078f08ff */
[----:B------:R1:W-:Y:S03]  /*e010*/  STS [R9], R16 ;  /* 0x0000001009007388 */ /* 0x0003e60000000800 */
[----:B------:R-:W-:Y:S01]  /*e020*/  SHF.R.S32.HI R3, RZ, 0x1, R2 ;  /* 0x00000001ff037819 */ /* 0x000fe20000011402 */
[----:B------:R-:W-:-:S03]  /*e030*/  HFMA2.MMA R2, -RZ, RZ, 0, 1.9073486328125e-06 ;  /* 0x00000020ff027435 */ /* 0x000fc600000001ff */
[----:B------:R-:W-:-:S13]  /*e040*/  ISETP.GE.AND P0, PT, R3, 0x20, PT ;  /* 0x000000200300780c */ /* 0x000fda0003f06270 */
[----:B-1----:R-:W-:Y:S05]  /*e050*/  @!P0 BRA `(.L_x_2933) ;  /* 0x0000000000308947 */ /* 0x002fea0003800000 */
.L_x_2934:
[----:B------:R-:W-:Y:S01]  /*e060*/  IMAD.IADD R2, R0, 0x1, R3 ;  /* 0x0000000100027824 */ /* 0x000fe200078e0203 */
[----:B------:R-:W-:Y:S04]  /*e070*/  BAR.SYNC.DEFER_BLOCKING 0x0 ;  /* 0x0000000000007b1d */ /* 0x000fe80000010000 */
[----:B------:R-:W-:-:S04]  /*e080*/  ISETP.GE.U32.AND P0, PT, R2, R13, PT ;  /* 0x0000000d0200720c */ /* 0x000fc80003f06070 */
[----:B------:R-:W-:-:S13]  /*e090*/  ISETP.GE.U32.OR P0, PT, R0, R3, P0 ;  /* 0x000000030000720c */ /* 0x000fda0000706470 */
[----:B------:R-:W-:Y:S02]  /*e0a0*/  @!P0 LEA R2, R3, R9, 0x2 ;  /* 0x0000000903028211 */ /* 0x000fe400078e10ff */
[----:B------:R-:W-:-:S03]  /*e0b0*/  SHF.R.S32.HI R3, RZ, 0x1, R3 ;  /* 0x00000001ff037819 */ /* 0x000fc60000011403 */
[----:B-----5:R-:W0:Y:S02]  /*e0c0*/  @!P0 LDS R11, [R2] ;  /* 0x00000000020b8984 */ /* 0x020e240000000800 */
[----:B0-----:R-:W-:-:S05]  /*e0d0*/  @!P0 FMUL.FTZ R16, R16, R11 ;  /* 0x0000000b10108220 */ /* 0x001fca0000410000 */
[----:B------:R1:W-:Y:S01]  /*e0e0*/  @!P0 STS [R9], R16 ;  /* 0x0000001009008388 */ /* 0x0003e20000000800 */
[----:B------:R-:W-:-:S13]  /*e0f0*/  ISETP.GE.AND P0, PT, R3, 0x20, PT ;  /* 0x000000200300780c */ /* 0x000fda0003f06270 */
[----:B-1----:R-:W-:Y:S05]  /*e100*/  @P0 BRA `(.L_x_2934) ;  /* 0xfffffffc00d40947 */ /* 0x002fea000383ffff */
[----:B------:R-:W-:-:S07]  /*e110*/  MOV R2, 0x20 ;  /* 0x0000002000027802 */ /* 0x000fce0000000f00 */
.L_x_2933:
[----:B------:R-:W-:Y:S01]  /*e120*/  BAR.SYNC.DEFER_BLOCKING 0x0 ;  /* 0x0000000000007b1d */ /* 0x000fe20000010000 */
[----:B------:R-:W-:-:S13]  /*e130*/  ISETP.GE.AND P0, PT, R2, 0x2, PT ;  /* 0x000000020200780c */ /* 0x000fda0003f06270 */
[----:B------:R-:W-:Y:S05]  /*e140*/  @!P0 BRA `(.L_x_2932) ;  /* 0x0000000000188947 */ /* 0x000fea0003800000 */
[----:B------:R-:W-:-:S07]  /*e150*/  IMAD.MOV.U32 R3, RZ, RZ, 0x1 ;  /* 0x00000001ff037424 */ /* 0x000fce00078e00ff */
.L_x_2935:
[----:B0-----:R0:W1:Y:S02]  /*e160*/  SHFL.DOWN PT, R9, R16, R3, 0x1f ;  /* 0x08001f0310097589 */ /* 0x00106400000e0000 */
[----:B0-----:R-:W-:-:S04]  /*e170*/  SHF.L.U32 R3, R3, 0x1, RZ ;  /* 0x0000000103037819 */ /* 0x001fc800000006ff */
[----:B------:R-:W-:Y:S01]  /*e180*/  ISETP.GE.AND P0, PT, R3, R2, PT ;  /* 0x000000020300720c */ /* 0x000fe20003f06270 */
[----:B-1----:R-:W-:-:S12]  /*e190*/  FMUL.FTZ R16, R9, R16 ;  /* 0x0000001009107220 */ /* 0x002fd80000410000 */
[----:B------:R-:W-:Y:S05]  /*e1a0*/  @!P0 BRA `(.L_x_2935) ;  /* 0xfffffffc00ec8947 */ /* 0x000fea000383ffff */
.L_x_2932:
        /* <DEDUP_REMOVED lines=9> */
[----:B------:R-:W0:Y:S02]  /*e240*/  LDG.E R3, desc[UR36][R4.64] ;  /* 0x0000002404037981 */ /* 0x000e24000c1e1900 */
[----:B0-----:R-:W-:-:S07]  /*e250*/  FMUL.FTZ R16, R16, R3 ;  /* 0x0000000310107220 */ /* 0x001fce0000410000 */
.L_x_2937:
        /* <DEDUP_REMOVED lines=8> */
[----:B------:R-:W-:Y:S01]  /*e2e0*/  IMAD.U32 R5, RZ, RZ, UR5 ;  /* 0x00000005ff057e24 */ /* 0x000fe2000f8e00ff */
[----:B------:R-:W-:Y:S01]  /*e2f0*/  ULDC.64 UR4, c[0x4][0x640] ;  /* 0x0101900000047ab9 */ /* 0x000fe20000000a00 */
[----:B------:R-:W1:Y:S01]  /*e300*/  LDC.64 R2, c[0x4][R2] ;  /* 0x0100000002027b82 */ /* 0x000e620000000a00 */
        /* <DEDUP_REMOVED lines=9> */
.L_x_2939:
[----:B------:R-:W-:Y:S02]  /*e3a0*/  ULDC.64 UR4, c[0x0][0x5f0] ;  /* 0x00017c0000047ab9 */ /* 0x000fe40000000a00 */
[----:B------:R-:W-:-:S04]  /*e3b0*/  IADD3 R2, P0, R17, UR4, RZ ;  /* 0x0000000411027c10 */ /* 0x000fc8000ff1e0ff */
[----:B------:R-:W-:-:S05]  /*e3c0*/  IADD3.X R3, RZ, UR5, RZ, P0, !PT ;  /* 0x00000005ff037c10 */ /* 0x000fca00087fe4ff */
[----:B------:R-:W-:Y:S01]  /*e3d0*/  STG.E desc[UR36][R2.64], R16 ;  /* 0x0000001002007986 */ /* 0x000fe2000c101924 */
[----:B------:R-:W-:Y:S05]  /*e3e0*/  EXIT ;  /* 0x000000000000794d */ /* 0x000fea0003800000 */
.L_x_2938:
[----:B------:R-:W-:Y:S01]  /*e3f0*/  STG.E desc[UR36][R4.64], R16 ;  /* 0x0000001004007986 */ /* 0x000fe2000c101924 */
[----:B------:R-:W-:Y:S05]  /*e400*/  EXIT ;  /* 0x000000000000794d */ /* 0x000fea0003800000 */
.L_x_2936:
[----:B------:R-:W-:Y:S01]  /*e410*/  ISETP.NE.AND P0, PT, RZ, UR38, PT ;  /* 0x00000026ff007c0c */ /* 0x000fe2000bf05270 */
[----:B------:R-:W-:Y:S02]  /*e420*/  ULDC.U8 UR4, c[0x0][0x621] ;  /* 0x0001884000047ab9 */ /* 0x000fe40000000000 */
[----:B------:R-:W-:-:S10]  /*e430*/  ISETP.NE.AND P1, PT, RZ, UR4, PT ;  /* 0x00000004ff007c0c */ /* 0x000fd4000bf25270 */
[----:B------:R-:W-:Y:S05]  /*e440*/  @!P0 BRA `(.L_x_2940) ;  /* 0x0000000000088947 */ /* 0x000fea0003800000 */
[----:B------:R-:W0:Y:S02]  /*e450*/  LDG.E R3, desc[UR36][R6.64] ;  /* 0x0000002406037981 */ /* 0x000e24000c1e1900 */
[----:B0-----:R-:W-:-:S07]  /*e460*/  FMUL.FTZ R16, R16, R3 ;  /* 0x0000000310107220 */ /* 0x001fce0000410000 */
.L_x_2940:
[----:B------:R-:W-:Y:S05]  /*e470*/  @!P1 BRA `(.L_x_2941) ;  /* 0x0000000000609947 */ /* 0x000fea0003800000 */
[----:B------:R-:W1:Y:S02]  /*e480*/  LDC R0, c[0x0][0x624] ;  /* 0x00018900ff007b82 */ /* 0x000e640000000800 */
[----:B-1----:R-:W-:-:S13]  /*e490*/  ISETP.NE.AND P0, PT, R0, 0x1, PT ;  /* 0x000000010000780c */ /* 0x002fda0003f05270 */
[----:B------:R-:W-:Y:S05]  /*e4a0*/  @!P0 BRA `(.L_x_2942) ;  /* 0x0000000000408947 */ /* 0x000fea0003800000 */
[----:B------:R-:W-:Y:S01]  /*e4b0*/  MOV R2, 0x660 ;  /* 0x0000066000027802 */ /* 0x000fe20000000f00 */
[----:B------:R-:W-:Y:S01]  /*e4c0*/  ULDC.64 UR4, c[0x4][0x650] ;  /* 0x0101940000047ab9 */ /* 0x000fe20000000a00 */
[----:B------:R-:W-:Y:S01]  /*e4d0*/  ULDC.64 UR6, c[0x4][0x3c8] ;  /* 0x0100f20000067ab9 */ /* 0x000fe20000000a00 */
[----:B------:R-:W-:Y:S01]  /*e4e0*/  IMAD.U32 R4, RZ, RZ, UR4 ;  /* 0x00000004ff047e24 */ /* 0x000fe2000f8e00ff */
[----:B------:R-:W-:Y:S01]  /*e4f0*/  MOV R5, UR5 ;  /* 0x0000000500057c02 */ /* 0x000fe20008000f00 */
[----:B------:R-:W-:Y:S01]  /*e500*/  ULDC.64 UR4, c[0x4][0x640] ;  /* 0x0101900000047ab9 */ /* 0x000fe20000000a00 */
[----:B------:R-:W1:Y:S01]  /*e510*/  LDC.64 R2, c[0x4][R2] ;  /* 0x0100000002027b82 */ /* 0x000e620000000a00 */
[----:B------:R-:W-:Y:S01]  /*e520*/  HFMA2.MMA R12, -RZ, RZ, 0, 5.9604644775390625e-08 ;  /* 0x00000001ff0c7435 */ /* 0x000fe200000001ff */
[----:B------:R-:W-:Y:S01]  /*e530*/  MOV R6, UR4 ;  /* 0x0000000400067c02 */ /* 0x000fe20008000f00 */
[----:B------:R-:W-:Y:S01]  /*e540*/  IMAD.U32 R7, RZ, RZ, UR5 ;  /* 0x00000005ff077e24 */ /* 0x000fe2000f8e00ff */
[----:B-----5:R-:W-:Y:S01]  /*e550*/  MOV R10, UR6 ;  /* 0x00000006000a7c02 */ /* 0x020fe20008000f00 */
[----:B------:R-:W-:Y:S01]  /*e560*/  IMAD.MOV.U32 R8, RZ, RZ, 0x2ef ;  /* 0x000002efff087424 */ /* 0x000fe200078e00ff */
[----:B------:R-:W-:-:S02]  /*e570*/  MOV R11, UR7 ;  /* 0x00000007000b7c02 */ /* 0x000fc40008000f00 */
[----:B------:R-:W-:-:S07]  /*e580*/  MOV R13, RZ ;  /* 0x000000ff000d7202 */ /* 0x000fce0000000f00 */
[----:B------:R-:W-:-:S07]  /*e590*/  LEPC R20, `(.L_x_2942) ;  /* 0x000000001014794e */ /* 0x000fce0000000000 */
[----:B01----:R-:W-:Y:S05]  /*e5a0*/  CALL.ABS.NOINC R2 ;  /* 0x0000000002007343 */ /* 0x003fea0003c00000 */
.L_x_2942:
[----:B------:R-:W-:Y:S02]  /*e5b0*/  ULDC.64 UR4, c[0x0][0x5f0] ;  /* 0x00017c0000047ab9 */ /* 0x000fe40000000a00 */
[----:B------:R-:W-:-:S05]  /*e5c0*/  IADD3 R2, P0, R17, UR4, RZ ;  /* 0x0000000411027c10 */ /* 0x000fca000ff1e0ff */
[----:B------:R-:W-:-:S05]  /*e5d0*/  IMAD.X R3, RZ, RZ, UR5, P0 ;  /* 0x00000005ff037e24 */ /* 0x000fca00080e06ff */
[----:B------:R-:W-:Y:S01]  /*e5e0*/  STG.E desc[UR36][R2.64], R16 ;  /* 0x0000001002007986 */ /* 0x000fe2000c101924 */
[----:B------:R-:W-:Y:S05]  /*e5f0*/  EXIT ;  /* 0x000000000000794d */ /* 0x000fea0003800000 */
.L_x_2941:
[----:B------:R-:W-:Y:S01]  /*e600*/  STG.E desc[UR36][R6.64], R16 ;  /* 0x0000001006007986 */ /* 0x000fe2000c101924 */
[----:B------:R-:W-:Y:S05]  /*e610*/  EXIT ;  /* 0x000000000000794d */ /* 0x000fea0003800000 */
.L_x_2916:
        /* <DEDUP_REMOVED lines=19> */
[----:B------:R-:W2:Y:S02]  /*e750*/  LDG.E R3, desc[UR36][R4.64] ;  /* 0x0000002404037981 */ /* 0x000ea4000c1e1900 */
[----:B--2---:R-:W-:-:S07]  /*e760*/  FMUL.FTZ R16, R16, R3 ;  /* 0x0000000310107220 */ /* 0x004fce0000410000 */
.L_x_2944:
        /* <DEDUP_REMOVED lines=19> */
[----:B0-----:R-:W-:Y:S05]  /*e8a0*/  CALL.ABS.NOINC R2 ;  /* 0x0000000002007343 */ /* 0x001fea0003c00000 */
.L_x_2946:
[----:B------:R-:W-:Y:S02]  /*e8b0*/  ULDC.64 UR4, c[0x0][0x5f0] ;  /* 0x00017c0000047ab9 */ /* 0x000fe40000000a00 */
[----:B------:R-:W-:-:S04]  /*e8c0*/  IADD3 R2, P0, R17, UR4, RZ ;  /* 0x0000000411027c10 */ /* 0x000fc8000ff1e0ff */
[----:B------:R-:W-:-:S05]  /*e8d0*/  IADD3.X R3, RZ, UR5, RZ, P0, !PT ;  /* 0x00000005ff037c10 */ /* 0x000fca00087fe4ff */
[----:B------:R-:W-:Y:S01]  /*e8e0*/  STG.E desc[UR36][R2.64], R16 ;  /* 0x0000001002007986 */ /* 0x000fe2000c101924 */
[----:B------:R-:W-:Y:S05]  /*e8f0*/  EXIT ;  /* 0x000000000000794d */ /* 0x000fea0003800000 */
.L_x_2945:
[----:B------:R-:W-:Y:S01]  /*e900*/  STG.E desc[UR36][R4.64], R16 ;  /* 0x0000001004007986 */ /* 0x000fe2000c101924 */
[----:B------:R-:W-:Y:S05]  /*e910*/  EXIT ;  /* 0x000000000000794d */ /* 0x000fea0003800000 */
.L_x_2943:
[----:B------:R-:W-:Y:S01]  /*e920*/  ISETP.NE.AND P0, PT, RZ, UR38, PT ;  /* 0x00000026ff007c0c */ /* 0x000fe2000bf05270 */
[----:B------:R-:W-:Y:S02]  /*e930*/  ULDC.U8 UR4, c[0x0][0x621] ;  /* 0x0001884000047ab9 */ /* 0x000fe40000000000 */
[----:B------:R-:W-:-:S10]  /*e940*/  ISETP.NE.AND P1, PT, RZ, UR4, PT ;  /* 0x00000004ff007c0c */ /* 0x000fd4000bf25270 */
[----:B------:R-:W-:Y:S05]  /*e950*/  @!P0 BRA `(.L_x_2947) ;  /* 0x0000000000088947 */ /* 0x000fea0003800000 */
[----:B------:R-:W2:Y:S02]  /*e960*/  LDG.E R3, desc[UR36][R6.64] ;  /* 0x0000002406037981 */ /* 0x000ea4000c1e1900 */
[----:B--2---:R-:W-:-:S07]  /*e970*/  FMUL.FTZ R16, R16, R3 ;  /* 0x0000000310107220 */ /* 0x004fce0000410000 */
.L_x_2947:
        /* <DEDUP_REMOVED lines=19> */
[----:B0-----:R-:W-:Y:S05]  /*eab0*/  CALL.ABS.NOINC R2 ;  /* 0x0000000002007343 */ /* 0x001fea0003c00000 */
.L_x_2949:
[----:B------:R-:W-:Y:S02]  /*eac0*/  ULDC.64 UR4, c[0x0][0x5f0] ;  /* 0x00017c0000047ab9 */ /* 0x000fe40000000a00 */
[----:B------:R-:W-:-:S04]  /*ead0*/  IADD3 R2, P0, R17, UR4, RZ ;  /* 0x0000000411027c10 */ /* 0x000fc8000ff1e0ff */
[----:B------:R-:W-:-:S05]  /*eae0*/  IADD3.X R3, RZ, UR5, RZ, P0, !PT ;  /* 0x00000005ff037c10 */ /* 0x000fca00087fe4ff */
[----:B------:R-:W-:Y:S01]  /*eaf0*/  STG.E desc[UR36][R2.64], R16 ;  /* 0x0000001002007986 */ /* 0x000fe2000c101924 */
[----:B------:R-:W-:Y:S05]  /*eb00*/  EXIT ;  /* 0x000000000000794d */ /* 0x000fea0003800000 */
.L_x_2948:
[----:B------:R-:W-:Y:S01]  /*eb10*/  STG.E desc[UR36][R6.64], R16 ;  /* 0x0000001006007986 */ /* 0x000fe2000c101924 */
[----:B------:R-:W-:Y:S05]  /*eb20*/  EXIT ;  /* 0x000000000000794d */ /* 0x000fea0003800000 */
.L_x_2950:
        /* <DEDUP_REMOVED lines=13> */
.L_x_8785:


//--------------------- .text._ZN2at6native13reduce_kernelILi256ELi2ENS0_8ReduceOpIfNS0_14func_wrapper_tIfNS0_55_GLOBAL__N__0955718d_22_SparseCsrTensorMath_cu_868dd54514ReductionMulOpIfEEEEjfLi4ELi4EEEEEvT1_ --------------------------
	.section	.text._ZN2at6native13reduce_kernelILi256ELi2ENS0_8ReduceOpIfNS0_14func_wrapper_tIfNS0_55_GLOBAL__N__0955718d_22_SparseCsrTensorMath_cu_868dd54514ReductionMulOpIfEEEEjfLi4ELi4EEEEEvT1_,"ax",@progbits
	.align	128
.text._ZN2at6native13reduce_kernelILi256ELi2ENS0_8ReduceOpIfNS0_14func_wrapper_tIfNS0_55_GLOBAL__N__0955718d_22_SparseCsrTensorMath_cu_868dd54514ReductionMulOpIfEEEEjfLi4ELi4EEEEEvT1_:
        .type           _ZN2at6native13reduce_kernelILi256ELi2ENS0_8ReduceOpIfNS0_14func_wrapper_tIfNS0_55_GLOBAL__N__0955718d_22_SparseCsrTensorMath_cu_868dd54514ReductionMulOpIfEEEEjfLi4ELi4EEEEEvT1_,@function
        .size           _ZN2at6native13reduce_kernelILi256ELi2ENS0_8ReduceOpIfNS0_14func_wrapper_tIfNS0_55_GLOBAL__N__0955718d_22_SparseCsrTensorMath_cu_868dd54514ReductionMulOpIfEEEEjfLi4ELi4EEEEEvT1_,(.L_x_8786 - _ZN2at6native13reduce_kernelILi256ELi2ENS0_8ReduceOpIfNS0_14func_wrapper_tIfNS0_55_GLOBAL__N__0955718d_22_SparseCsrTensorMath_cu_868dd54514ReductionMulOpIfEEEEjfLi4ELi4EEEEEvT1_)
        .other          _ZN2at6native13reduce_kernelILi256ELi2ENS0_8ReduceOpIfNS0_14func_wrapper_tIfNS0_55_GLOBAL__N__0955718d_22_SparseCsrTensorMath_cu_868dd54514ReductionMulOpIfEEEEjfLi4ELi4EEEEEvT1_,@"STO_CUDA_ENTRY STV_DEFAULT"
_ZN2at6native13reduce_kernelILi256ELi2ENS0_8ReduceOpIfNS0_14func_wrapper_tIfNS0_55_GLOBAL__N__0955718d_22_SparseCsrTensorMath_cu_868dd54514ReductionMulOpIfEEEEjfLi4ELi4EEEEEvT1_:
        /* <DEDUP_REMOVED lines=288> */
.L_x_2951:
        /* <DEDUP_REMOVED lines=11> */
[----:B0-----:R-:W-:-:S02]  /*12b0*/  IMAD R3, R2, UR5, R3 ;  /* 0x0000000502037c24 */ /* 0x001fc4000f8e0203 */
        /* <DEDUP_REMOVED lines=32> */
.L_x_2955:
[----:B------:R-:W0:Y:S01]  /*14c0*/  LDC R10, c[0x0][0x214] ;  /* 0x00008500ff0a7b82 */ /* 0x000e220000000800 */
        /* <DEDUP_REMOVED lines=24> */
.L_x_2961:
[----:B------:R-:W-:Y:S05]  /*1650*/  BSYNC B2 ;  /* 0x0000000000027941 */ /* 0x000fea0003800000 */
.L_x_2960:
[----:B------:R-:W-:-:S04]  /*1660*/  PRMT R0, R0, 0x9910, RZ ;  /* 0x0000991000007816 */ /* 0x000fc800000000ff */
[----:B------:R-:W-:-:S13]  /*1670*/  ISETP.NE.AND P0, PT, R0, RZ, PT ;  /* 0x000000ff0000720c */ /* 0x000fda0003f05270 */
[----:B------:R-:W-:Y:S05]  /*1680*/  @!P0 BRA `(.L_x_2959) ;  /* 0x00000000001c8947 */ /* 0x000fea0003800000 */
[----:B------:R-:W-:Y:S01]  /*1690*/  IADD3 R3, P0, R23, -R6, RZ ;  /* 0x8000000617037210 */ /* 0x000fe20007f1e0ff */
[----:B------:R-:W-:-:S04]  /*16a0*/  ULDC UR4, c[0x0][0x214] ;  /* 0x0000850000047ab9 */ /* 0x000fc80000000800 */
[----:B------:R-:W-:Y:S01]  /*16b0*/  IMAD.X R0, RZ, RZ, -0x1, P0 ;  /* 0xffffffffff007424 */ /* 0x000fe200000e06ff */
[----:B------:R-:W-:-:S04]  /*16c0*/  LEA R4, P0, R3, R18, 0x2 ;  /* 0x0000001203047211 */ /* 0x000fc800078010ff */
[----:B------:R-:W-:-:S05]  /*16d0*/  LEA.HI.X R5, R3, R19, R0, 0x2, P0 ;  /* 0x0000001303057211 */ /* 0x000fca00000f1400 */
[----:B------:R-:W2:Y:S02]  /*16e0*/  LDG.E R4, desc[UR60][R4.64] ;  /* 0x0000003c04047981 */ /* 0x000ea4000c1e1900 */
[----:B--2---:R-:W-:-:S07]  /*16f0*/  FMUL.FTZ R3, R4, UR4 ;  /* 0x0000000404037c20 */ /* 0x004fce0008410000 */
.L_x_2959:
[----:B------:R-:W-:Y:S05]  /*1700*/  BSYNC B1 ;  /* 0x0000000000017941 */ /* 0x000fea0003800000 */
.L_x_2958:
[----:B------:R-:W0:Y:S01]  /*1710*/  LDC R7, c[0x0][0x21c] ;  /* 0x00008700ff077b82 */ /* 0x000e220000000800 */
[----:B------:R-:W-:-:S04]  /*1720*/  IADD3 R5, P0, -R6, 0x4, RZ ;  /* 0x0000000406057810 */ /* 0x000fc80007f1e1ff */
[----:B------:R-:W-:Y:S02]  /*1730*/  LEA R18, P1, R5, R18, 0x2 ;  /* 0x0000001205127211 */ /* 0x000fe400078210ff */
[----:B------:R-:W-:-:S04]  /*1740*/  IADD3.X R4, RZ, -0x1, RZ, P0, !PT ;  /* 0xffffffffff047810 */ /* 0x000fc800007fe4ff */
[----:B------:R-:W-:Y:S02]  /*1750*/  LEA.HI.X R19, R5, R19, R4, 0x2, P1 ;  /* 0x0000001305137211 */ /* 0x000fe400008f1404 */
[----:B0-----:R-:W-:-:S07]  /*1760*/  IADD3 R0, R6, -0x4, R7 ;  /* 0xfffffffc06007810 */ /* 0x001fce0007ffe007 */
.L_x_2957:
[----:B------:R-:W-:Y:S05]  /*1770*/  BSYNC B0 ;  /* 0x0000000000007941 */ /* 0x000fea0003800000 */
.L_x_2956:
[----:B------:R-:W0:Y:S01]  /*1780*/  LDC.64 R6, c[0x0][0x230] ;  /* 0x00008c00ff067b82 */ /* 0x000e220000000a00 */
[----:B------:R-:W-:Y:S01]  /*1790*/  BSSY B0, `(.L_x_2962) ;  /* 0x0000018000007945 */ /* 0x000fe20003800000 */
[----:B------:R-:W-:Y:S01]  /*17a0*/  ISETP.NE.AND P2, PT, R2, RZ, PT ;  /* 0x000000ff0200720c */ /* 0x000fe20003f45270 */
[----:B------:R-:W-:Y:S01]  /*17b0*/  IMAD.MOV.U32 R8, RZ, RZ, R10 ;  /* 0x000000ffff087224 */ /* 0x000fe200078e000a */
[----:B------:R-:W-:-:S04]  /*17c0*/  MOV R11, R10 ;  /* 0x0000000a000b7202 */ /* 0x000fc80000000f00 */
[----:B------:R-:W1:Y:S01]  /*17d0*/  LDC R12, c[0x0][0x238] ;  /* 0x00008e00ff0c7b82 */ /* 0x000e620000000800 */
[----:B0-----:R-:W-:Y:S01]  /*17e0*/  IMAD R6, R23, R6, RZ ;  /* 0x0000000617067224 */ /* 0x001fe200078e02ff */
[----:B------:R-:W-:-:S03]  /*17f0*/  ISETP.NE.AND P1, PT, R7, RZ, PT ;  /* 0x000000ff0700720c */ /* 0x000fc60003f25270 */
[----:B------:R-:W-:-:S04]  /*1800*/  IMAD R5, R2, R7, R6 ;  /* 0x0000000702057224 */ /* 0x000fc800078e0206 */
[----:B-1----:R-:W-:-:S05]  /*1810*/  IMAD R9, R16, R12, R5 ;  /* 0x0000000c10097224 */ /* 0x002fca00078e0205 */
[----:B------:R-:W-:-:S04]  /*1820*/  LEA R5, R9, 0x3, 0x2 ;  /* 0x0000000309057811 */ /* 0x000fc800078e10ff */
[----:B------:R-:W-:-:S13]  /*1830*/  ISETP.GE.U32.AND P0, PT, R5, R0, PT ;  /* 0x000000000500720c */ /* 0x000fda0003f06070 */
[----:B------:R-:W-:Y:S05]  /*1840*/  @P0 BRA `(.L_x_2963) ;  /* 0x0000000000300947 */ /* 0x000fea0003800000 */
[----:B------:R-:W-:-:S07]  /*1850*/  IMAD.MOV.U32 R11, RZ, RZ, R10 ;  /* 0x000000ffff0b7224 */ /* 0x000fce00078e000a */
.L_x_2964:
        /* <DEDUP_REMOVED lines=11> */
.L_x_2963:
[----:B------:R-:W-:Y:S05]  /*1910*/  BSYNC B0 ;  /* 0x0000000000007941 */ /* 0x000fea0003800000 */
.L_x_2962:
[----:B------:R-:W-:Y:S01]  /*1920*/  BSSY B0, `(.L_x_2965) ;  /* 0x0000008000007945 */ /* 0x000fe20003800000 */
[----:B------:R-:W-:-:S03]  /*1930*/  PRMT R4, RZ, 0x7610, R4 ;  /* 0x00007610ff047816 */ /* 0x000fc60000000004 */
[----:B------:R-:W-:Y:S05]  /*1940*/  @P1 BRA P2, `(.L_x_2966) ;  /* 0x0000000000141947 */ /* 0x000fea0001000000 */
[----:B------:R-:W-:Y:S01]  /*1950*/  ISETP.NE.AND P0, PT, R12, RZ, PT ;  /* 0x000000ff0c00720c */ /* 0x000fe20003f05270 */
[----:B------:R-:W-:-:S12]  /*1960*/  IMAD.MOV.U32 R4, RZ, RZ, 0x1 ;  /* 0x00000001ff047424 */ /* 0x000fd800078e00ff */
[----:B------:R-:W-:-:S04]  /*1970*/  @P0 ISETP.NE.AND P1, PT, R16, RZ, PT ;  /* 0x000000ff1000020c */ /* 0x000fc80003f25270 */
[----:B------:R-:W-:-:S04]  /*1980*/  @P0 SEL R5, RZ, 0x1, P1 ;  /* 0x00000001ff050807 */ /* 0x000fc80000800000 */
[----:B------:R-:W-:-:S07]  /*1990*/  @P0 PRMT R4, R5, 0x7610, R4 ;  /* 0x0000761005040816 */ /* 0x000fce0000000004 */
.L_x_2966:
[----:B------:R-:W-:Y:S05]  /*19a0*/  BSYNC B0 ;  /* 0x0000000000007941 */ /* 0x000fea0003800000 */
.L_x_2965:
        /* <DEDUP_REMOVED lines=11> */
.L_x_2968:
[----:B------:R-:W-:Y:S05]  /*1a60*/  BSYNC B0 ;  /* 0x0000000000007941 */ /* 0x000fea0003800000 */
.L_x_2967:
[----:B------:R-:W-:Y:S01]  /*1a70*/  FMUL.FTZ R10, R10, R3 ;  /* 0x000000030a0a7220 */ /* 0x000fe20000410000 */
[----:B------:R-:W-:-:S03]  /*1a80*/  IMAD.MOV.U32 R19, RZ, RZ, RZ ;  /* 0x000000ffff137224 */ /* 0x000fc600078e00ff */
[----:B------:R-:W-:-:S04]  /*1a90*/  FMUL.FTZ R11, R10, R11 ;  /* 0x0000000b0a0b7220 */ /* 0x000fc80000410000 */
[----:B------:R-:W-:Y:S01]  /*1aa0*/  FMUL.FTZ R18, R11, R8 ;  /* 0x000000080b127220 */ /* 0x000fe20000410000 */
[----:B------:R-:W-:Y:S06]  /*1ab0*/  BRA `(.L_x_2953) ;  /* 0x0000009800747947 */ /* 0x000fec0003800000 */
.L_x_2954:
        /* <DEDUP_REMOVED lines=23> */
[----:B------:R-:W0:Y:S01]  /*1c30*/  LDC.64 R12, c[0x0][0x258] ;  /* 0x00009600ff0c7b82 */ /* 0x000e220000000a00 */
        /* <DEDUP_REMOVED lines=8> */
.L_x_2977:
        /* <DEDUP_REMOVED lines=297> */
.L_x_2973:
[----:B------:R-:W-:Y:S01]  /*2f50*/  LOP3.LUT R15, R10, 0xfffffff8, RZ, 0xc0, !PT ;  /* 0xfffffff80a0f7812 */ /* 0x000fe200078ec0ff */
[----:B------:R-:W-:-:S03]  /*2f60*/  ULDC UR36, c[0x0][0x224] ;  /* 0x0000890000247ab9 */ /* 0x000fc60000000800 */
[----:B------:R-:W-:-:S04]  /*2f70*/  IADD3 R14, P1, R18, R15, RZ ;  /* 0x0000000f120e7210 */ /* 0x000fc80007f3e0ff */
[----:B------:R-:W-:-:S06]  /*2f80*/  IADD3.X R15, RZ, R19, RZ, P1, !PT ;  /* 0x00000013ff0f7210 */ /* 0x000fcc0000ffe4ff */
[----:B------:R-:W5:Y:S01]  /*2f90*/  LDG.E.64 R14, desc[UR60][R14.64] ;  /* 0x0000003c0e0e7981 */ /* 0x000f62000c1e1b00 */
[----:B------:R-:W-:-:S05]  /*2fa0*/  IMAD.U32 R10, RZ, RZ, UR36 ;  /* 0x00000024ff0a7e24 */ /* 0x000fca000f8e00ff */
        /* <DEDUP_REMOVED lines=247> */
.L_x_2974:
        /* <DEDUP_REMOVED lines=253> */
.L_x_2975:
[----:B------:R-:W-:-:S04]  /*4ef0*/  LOP3.LUT R25, R28, 0xfffffff8, RZ, 0xc0, !PT ;  /* 0xfffffff81c197812 */ /* 0x000fc800078ec0ff */
[----:B------:R-:W-:-:S05]  /*4f00*/  IADD3 R24, P1, R18, R25, RZ ;  /* 0x0000001912187210 */ /* 0x000fca0007f3e0ff */
[----:B------:R-:W-:-:S06]  /*4f10*/  IMAD.X R25, RZ, RZ, R19, P1 ;  /* 0x000000ffff197224 */ /* 0x000fcc00008e0613 */
[----:B------:R-:W5:Y:S01]  /*4f20*/  LDG.E.64 R24, desc[UR60][R24.64] ;  /* 0x0000003c18187981 */ /* 0x000f62000c1e1b00 */
[----:B------:R-:W-:Y:S01]  /*4f30*/  IADD3 R11, R11, R10, RZ ;  /* 0x0000000a0b0b7210 */ /* 0x000fe20007ffe0ff */
        /* <DEDUP_REMOVED lines=246> */
.L_x_2976:
[----:B------:R-:W-:Y:S01]  /*5ea0*/  LOP3.LUT R27, R22, 0xfffffff8, RZ, 0xc0, !PT ;  /* 0xfffffff8161b7812 */ /* 0x000fe200078ec0ff */
[----:B------:R-:W-:-:S03]  /*5eb0*/  ULDC UR4, c[0x0][0x21c] ;  /* 0x0000870000047ab9 */ /* 0x000fc60000000800 */
[----:B------:R-:W-:-:S04]  /*5ec0*/  IADD3 R26, P1, R18, R27, RZ ;  /* 0x0000001b121a7210 */ /* 0x000fc80007f3e0ff */
[----:B------:R-:W-:-:S06]  /*5ed0*/  IADD3.X R27, RZ, R19, RZ, P1, !PT ;  /* 0x00000013ff1b7210 */ /* 0x000fcc0000ffe4ff */
[----:B------:R-:W2:Y:S01]  /*5ee0*/  LDG.E.64 R26, desc[UR60][R26.64] ;  /* 0x0000003c1a1a7981 */ /* 0x000ea2000c1e1b00 */
[----:B------:R-:W-:Y:S01]  /*5ef0*/  IADD3 R11, R11, R10, RZ ;  /* 0x0000000a0b0b7210 */ /* 0x000fe20007ffe0ff */
[----:B------:R-:W-:Y:S02]  /*5f00*/  IMAD.U32 R22, RZ, RZ, UR4 ;  /* 0x00000004ff167e24 */ /* 0x000fe4000f8e00ff */
[----:B-----5:R-:W-:Y:S01]  /*5f10*/  FMUL.FTZ R3, R14, R3 ;  /* 0x000000030e037220 */ /* 0x020fe20000410000 */
[----:B------:R-:W-:Y:S01]  /*5f20*/  FMUL.FTZ R0, R15, R0 ;  /* 0x000000000f007220 */ /* 0x000fe20000410000 */
[----:B------:R-:W-:Y:S01]  /*5f30*/  FMUL.FTZ R5, R20, R5 ;  /* 0x0000000514057220 */ /* 0x000fe20000410000 */
[----:B------:R-:W-:Y:S02]  /*5f40*/  IMAD R29, R10, 0x3, R11 ;  /* 0x000000030a1d7824 */ /* 0x000fe400078e020b */
[----:B------:R-:W-:Y:S01]  /*5f50*/  FMUL.FTZ R4, R21, R4 ;  /* 0x0000000415047220 */ /* 0x000fe20000410000 */
[----:B------:R-:W-:Y:S01]  /*5f60*/  FMUL.FTZ R7, R24, R7 ;  /* 0x0000000718077220 */ /* 0x000fe20000410000 */
[----:B------:R-:W-:Y:S01]  /*5f70*/  FMUL.FTZ R6, R25, R6 ;  /* 0x0000000619067220 */ /* 0x000fe20000410000 */
[----:B------:R-:W-:Y:S01]  /*5f80*/  ISETP.GE.U32.AND P1, PT, R29, R22, PT ;  /* 0x000000161d00720c */ /* 0x000fe20003f26070 */
[----:B--2---:R-:W-:Y:S01]  /*5f90*/  FMUL.FTZ R9, R26, R9 ;  /* 0x000000091a097220 */ /* 0x004fe20000410000 */
[----:B------:R-:W-:-:S11]  /*5fa0*/  FMUL.FTZ R8, R27, R8 ;  /* 0x000000081b087220 */ /* 0x000fd60000410000 */
[----:B------:R-:W-:Y:S05]  /*5fb0*/  @!P1 BRA `(.L_x_2977) ;  /* 0xffffffbc00409947 */ /* 0x000fea000383ffff */
[----:B------:R-:W-:Y:S05]  /*5fc0*/  BSYNC B1 ;  /* 0x0000000000017941 */ /* 0x000fea0003800000 */
.L_x_2972:
[----:B------:R-:W-:Y:S05]  /*5fd0*/  BSYNC B0 ;  /* 0x0000000000007941 */ /* 0x000fea0003800000 */
.L_x_2971:
        /* <DEDUP_REMOVED lines=280> */
.L_x_2980:
[----:B------:R-:W-:-:S04]  /*7160*/  LOP3.LUT R15, R29, 0xfffffff8, RZ, 0xc0, !PT ;  /* 0xfffffff81d0f7812 */ /* 0x000fc800078ec0ff */
[----:B------:R-:W-:-:S04]  /*7170*/  IADD3 R14, P2, R18, R15, RZ ;  /* 0x0000000f120e7210 */ /* 0x000fc80007f5e0ff */
[----:B------:R-:W-:-:S06]  /*7180*/  IADD3.X R15, RZ, R19, RZ, P2, !PT ;  /* 0x00000013ff0f7210 */ /* 0x000fcc00017fe4ff */
[----:B------:R-:W5:Y:S01]  /*7190*/  LDG.E.64 R14, desc[UR60][R14.64] ;  /* 0x0000003c0e0e7981 */ /* 0x000f62000c1e1b00 */
        /* <DEDUP_REMOVED lines=20> */
[----:B0-----:R-:W-:-:S05]  /*72e0*/  IMAD.HI.U32 R12, R21, UR7, R20 ;  /* 0x00000007150c7c27 */ /* 0x001fca000f8e0014 */
        /* <DEDUP_REMOVED lines=256> */
.L_x_2981:
        /* <DEDUP_REMOVED lines=281> */
.L_x_2982:
[----:B------:R-:W-:-:S04]  /*9480*/  LOP3.LUT R25, R29, 0xfffffff8, RZ, 0xc0, !PT ;  /* 0xfffffff81d197812 */ /* 0x000fc800078ec0ff */
[----:B------:R-:W-:-:S05]  /*9490*/  IADD3 R24, P2, R18, R25, RZ ;  /* 0x0000001912187210 */ /* 0x000fca0007f5e0ff */
[----:B------:R-:W-:-:S06]  /*94a0*/  IMAD.X R25, RZ, RZ, R19, P2 ;  /* 0x000000ffff197224 */ /* 0x000fcc00010e0613 */
[----:B------:R-:W5:Y:S01]  /*94b0*/  LDG.E.64 R24, desc[UR60][R24.64] ;  /* 0x0000003c18187981 */ /* 0x000f62000c1e1b00 */
        /* <DEDUP_REMOVED lines=277> */
.L_x_2983:
[----:B------:R-:W-:-:S04]  /*a610*/  LOP3.LUT R27, R29, 0xfffffff8, RZ, 0xc0, !PT ;  /* 0xfffffff81d1b7812 */ /* 0x000fc800078ec0ff */
[----:B------:R-:W-:-:S04]  /*a620*/  IADD3 R26, P1, R18, R27, RZ ;  /* 0x0000001b121a7210 */ /* 0x000fc80007f3e0ff */
[----:B------:R-:W-:-:S06]  /*a630*/  IADD3.X R27, RZ, R19, RZ, P1, !PT ;  /* 0x00000013ff1b7210 */ /* 0x000fcc0000ffe4ff */
[----:B------:R-:W5:Y:S03]  /*a640*/  LDG.E.64 R26, desc[UR60][R26.64] ;  /* 0x0000003c1a1a7981 */ /* 0x000f66000c1e1b00 */
.L_x_2979:
[----:B------:R-:W-:Y:S05]  /*a650*/  BSYNC B0 ;  /* 0x0000000000007941 */ /* 0x000fea0003800000 */
.L_x_2978:
[----:B------:R-:W-:Y:S04]  /*a660*/  BSSY B0, `(.L_x_2984) ;  /* 0x0000012000007945 */ /* 0x000fe80003800000 */
[----:B------:R-:W-:Y:S05]  /*a670*/  @P0 BRA `(.L_x_2985) ;  /* 0x0000000000400947 */ /* 0x000fea0003800000 */
[----:B------:R-:W-:Y:S02]  /*a680*/  IMAD.IADD R11, R11, 0x1, R10 ;  /* 0x000000010b0b7824 */ /* 0x000fe400078e020a */
[----:B-----5:R-:W-:Y:S01]  /*a690*/  FMUL.FTZ R3, R3, R14 ;  /* 0x0000000e03037220 */ /* 0x020fe20000410000 */
[----:B------:R-:W-:Y:S02]  /*a6a0*/  FMUL.FTZ R0, R0, R15 ;  /* 0x0000000f00007220 */ /* 0x000fe40000410000 */
[----:B------:R-:W-:-:S13]  /*a6b0*/  ISETP.GE.U32.AND P0, PT, R11, R22, PT ;  /* 0x000000160b00720c */ /* 0x000fda0003f06070 */
[----:B------:R-:W-:Y:S05]  /*a6c0*/  @P0 BRA `(.L_x_2985) ;  /* 0x00000000002c0947 */ /* 0x000fea0003800000 */
[----:B------:R-:W-:Y:S01]  /*a6d0*/  IADD3 R11, R11, R10, RZ ;  /* 0x0000000a0b0b7210 */ /* 0x000fe20007ffe0ff */
[----:B------:R-:W-:Y:S01]  /*a6e0*/  FMUL.FTZ R5, R5, R20 ;  /* 0x0000001405057220 */ /* 0x000fe20000410000 */
[----:B------:R-:W-:Y:S02]  /*a6f0*/  FMUL.FTZ R4, R4, R21 ;  /* 0x0000001504047220 */ /* 0x000fe40000410000 */
[----:B------:R-:W-:-:S13]  /*a700*/  ISETP.GE.U32.AND P0, PT, R11, R22, PT ;  /* 0x000000160b00720c */ /* 0x000fda0003f06070 */
[----:B------:R-:W-:Y:S05]  /*a710*/  @P0 BRA `(.L_x_2985) ;  /* 0x0000000000180947 */ /* 0x000fea0003800000 */
[----:B------:R-:W-:Y:S01]  /*a720*/  IADD3 R11, R11, R10, RZ ;  /* 0x0000000a0b0b7210 */ /* 0x000fe20007ffe0ff */
[----:B------:R-:W-:Y:S01]  /*a730*/  FMUL.FTZ R7, R7, R24 ;  /* 0x0000001807077220 */ /* 0x000fe20000410000 */
[----:B------:R-:W-:Y:S02]  /*a740*/  FMUL.FTZ R6, R6, R25 ;  /* 0x0000001906067220 */ /* 0x000fe40000410000 */
[----:B------:R-:W-:-:S13]  /*a750*/  ISETP.GE.U32.AND P0, PT, R11, R22, PT ;  /* 0x000000160b00720c */ /* 0x000fda0003f06070 */
[----:B------:R-:W-:Y:S01]  /*a760*/  @!P0 FMUL.FTZ R9, R9, R26 ;  /* 0x0000001a09098220 */ /* 0x000fe20000410000 */
[----:B------:R-:W-:-:S07]  /*a770*/  @!P0 FMUL.FTZ R8, R8, R27 ;  /* 0x0000001b08088220 */ /* 0x000fce0000410000 */
.L_x_2985:
[----:B------:R-:W-:Y:S05]  /*a780*/  BSYNC B0 ;  /* 0x0000000000007941 */ /* 0x000fea0003800000 */
.L_x_2984:
[----:B------:R-:W-:Y:S01]  /*a790*/  FMUL.FTZ R11, R4, R0 ;  /* 0x00000000040b7220 */ /* 0x000fe20000410000 */
[----:B------:R-:W-:-:S03]  /*a7a0*/  FMUL.FTZ R0, R5, R3 ;  /* 0x0000000305007220 */ /* 0x000fc60000410000 */
[----:B------:R-:W-:Y:S01]  /*a7b0*/  FMUL.FTZ R11, R11, R6 ;  /* 0x000000060b0b7220 */ /* 0x000fe20000410000 */
[----:B------:R-:W-:-:S03]  /*a7c0*/  FMUL.FTZ R0, R0, R7 ;  /* 0x0000000700007220 */ /* 0x000fc60000410000 */
[----:B------:R-:W-:Y:S01]  /*a7d0*/  FMUL.FTZ R19, R11, R8 ;  /* 0x000000080b137220 */ /* 0x000fe20000410000 */
[----:B------:R-:W-:Y:S01]  /*a7e0*/  FMUL.FTZ R18, R0, R9 ;  /* 0x0000000900127220 */ /* 0x000fe20000410000 */
[----:B------:R-:W-:Y:S06]  /*a7f0*/  BRA `(.L_x_2953) ;  /* 0x0000000c00247947 */ /* 0x000fec0003800000 */
.L_x_2970:
[----:B------:R-:W-:Y:S01]  /*a800*/  ISETP.GE.U32.AND P0, PT, R3, R22, PT ;  /* 0x000000160300720c */ /* 0x000fe20003f06070 */
[----:B------:R-:W-:Y:S01]  /*a810*/  BSSY B0, `(.L_x_2986) ;  /* 0x000002f000007945 */ /* 0x000fe20003800000 */
[--C-:B------:R-:W-:Y:S01]  /*a820*/  IMAD.MOV.U32 R3, RZ, RZ, R0.reuse ;  /* 0x000000ffff037224 */ /* 0x100fe200078e0000 */
[-C--:B------:R-:W-:Y:S01]  /*a830*/  MOV R5, R0.reuse ;  /* 0x0000000000057202 */ /* 0x080fe20000000f00 */
[----:B------:R-:W-:Y:S01]  /*a840*/  IMAD.MOV.U32 R7, RZ, RZ, R0 ;  /* 0x000000ffff077224 */ /* 0x000fe200078e0000 */
[-C--:B------:R-:W-:Y:S02]  /*a850*/  MOV R4, R0.reuse ;  /* 0x0000000000047202 */ /* 0x080fe40000000f00 */
[-C--:B------:R-:W-:Y:S02]  /*a860*/  MOV R6, R0.reuse ;  /* 0x0000000000067202 */ /* 0x080fe40000000f00 */
[----:B------:R-:W-:-:S04]  /*a870*/  MOV R9, R0 ;  /* 0x0000000000097202 */ /* 0x000fc80000000f00 */
[----:B------:R-:W-:Y:S05]  /*a880*/  @P0 BRA `(.L_x_2987) ;  /* 0x00000000009c0947 */ /* 0x000fea0003800000 */
[----:B------:R-:W-:Y:S01]  /*a890*/  BSSY B1, `(.L_x_2987) ;  /* 0x0000026000017945 */ /* 0x000fe20003800000 */
[--C-:B------:R-:W-:Y:S01]  /*a8a0*/  IMAD.MOV.U32 R3, RZ, RZ, R0.reuse ;  /* 0x000000ffff037224 */ /* 0x100fe200078e0000 */
[-C--:B------:R-:W-:Y:S01]  /*a8b0*/  MOV R5, R0.reuse ;  /* 0x0000000000057202 */ /* 0x080fe20000000f00 */
[----:B------:R-:W-:Y:S01]  /*a8c0*/  IMAD.MOV.U32 R7, RZ, RZ, R0 ;  /* 0x000000ffff077224 */ /* 0x000fe200078e0000 */
[-C--:B------:R-:W-:Y:S02]  /*a8d0*/  MOV R4, R0.reuse ;  /* 0x0000000000047202 */ /* 0x080fe40000000f00 */
[-C--:B------:R-:W-:Y:S02]  /*a8e0*/  MOV R6, R0.reuse ;  /* 0x0000000000067202 */ /* 0x080fe40000000f00 */
[----:B------:R-:W-:-:S07]  /*a8f0*/  MOV R9, R0 ;  /* 0x0000000000097202 */ /* 0x000fce0000000f00 */
.L_x_2988:
[----:B------:R-:W-:Y:S02]  /*a900*/  IMAD.IADD R13, R10, 0x1, R11 ;  /* 0x000000010a0d7824 */ /* 0x000fe400078e020b */
[C---:B------:R-:W-:Y:S02]  /*a910*/  IMAD R12, R26.reuse, R11, RZ ;  /* 0x0000000b1a0c7224 */ /* 0x040fe400078e02ff */
[C---:B------:R-:W-:Y:S01]  /*a920*/  IMAD R14, R26.reuse, R13, RZ ;  /* 0x0000000d1a0e7224 */ /* 0x040fe200078e02ff */
[-C--:B------:R-:W-:Y:S02]  /*a930*/  IADD3 R15, R13, R10.reuse, RZ ;  /* 0x0000000a0d0f7210 */ /* 0x080fe40007ffe0ff */
[----:B------:R-:W-:Y:S02]  /*a940*/  SHF.R.U32.HI R13, RZ, 0x1, R12 ;  /* 0x00000001ff0d7819 */ /* 0x000fe4000001160c */
[----:B------:R-:W-:Y:S01]  /*a950*/  IADD3 R11, R15, R10, RZ ;  /* 0x0000000a0f0b7210 */ /* 0x000fe20007ffe0ff */
[----:B------:R-:W-:Y:S01]  /*a960*/  IMAD R20, R26, R15, RZ ;  /* 0x0000000f1a147224 */ /* 0x000fe200078e02ff */
[----:B------:R-:W-:Y:S01]  /*a970*/  SHF.R.U32.HI R15, RZ, 0x1, R14 ;  /* 0x00000001ff0f7819 */ /* 0x000fe2000001160e */
[----:B------:R-:W-:-:S03]  /*a980*/  IMAD.WIDE.U32 R12, R13, 0x8, R18 ;  /* 0x000000080d0c7825 */ /* 0x000fc600078e0012 */
[----:B------:R-:W-:Y:S01]  /*a990*/  SHF.R.U32.HI R25, RZ, 0x1, R20 ;  /* 0x00000001ff197819 */ /* 0x000fe20000011614 */
[----:B------:R-:W-:Y:S02]  /*a9a0*/  IMAD R21, R26, R11, RZ ;  /* 0x0000000b1a157224 */ /* 0x000fe400078e02ff */
[----:B------:R-:W-:Y:S01]  /*a9b0*/  IMAD.WIDE.U32 R14, R15, 0x8, R18 ;  /* 0x000000080f0e7825 */ /* 0x000fe200078e0012 */
[----:B------:R-:W2:Y:S02]  /*a9c0*/  LDG.E.64 R12, desc[UR60][R12.64] ;  /* 0x0000003c0c0c7981 */ /* 0x000ea4000c1e1b00 */
[----:B------:R-:W-:Y:S01]  /*a9d0*/  SHF.R.U32.HI R21, RZ, 0x1, R21 ;  /* 0x00000001ff157819 */ /* 0x000fe20000011615 */
[--C-:B------:R-:W-:Y:S02]  /*a9e0*/  IMAD.WIDE.U32 R24, R25, 0x8, R18.reuse ;  /* 0x0000000819187825 */ /* 0x100fe400078e0012 */
[----:B------:R-:W3:Y:S02]  /*a9f0*/  LDG.E.64 R14, desc[UR60][R14.64] ;  /* 0x0000003c0e0e7981 */ /* 0x000ee4000c1e1b00 */
[----:B------:R-:W-:-:S02]  /*aa00*/  IMAD.WIDE.U32 R20, R21, 0x8, R18 ;  /* 0x0000000815147825 */ /* 0x000fc400078e0012 */
[----:B------:R-:W4:Y:S04]  /*aa10*/  LDG.E.64 R24, desc[UR60][R24.64] ;  /* 0x0000003c18187981 */ /* 0x000f28000c1e1b00 */
[----:B------:R-:W5:Y:S01]  /*aa20*/  LDG.E.64 R20, desc[UR60][R20.64] ;  /* 0x0000003c14147981 */ /* 0x000f62000c1e1b00 */
[----:B------:R-:W-:-:S04]  /*aa30*/  IMAD.IADD R11, R11, 0x1, R10 ;  /* 0x000000010b0b7824 */ /* 0x000fc800078e020a */
[----:B------:R-:W-:-:S05]  /*aa40*/  IMAD R27, R10, 0x3, R11 ;  /* 0x000000030a1b7824 */ /* 0x000fca00078e020b */
[----:B------:R-:W-:Y:S01]  /*aa50*/  ISETP.GE.U32.AND P0, PT, R27, R22, PT ;  /* 0x000000161b00720c */ /* 0x000fe20003f06070 */
[----:B--2---:R-:W-:Y:S01]  /*aa60*/  FMUL.FTZ R9, R12, R9 ;  /* 0x000000090c097220 */ /* 0x004fe20000410000 */
[----:B------:R-:W-:Y:S01]  /*aa70*/  FMUL.FTZ R6, R13, R6 ;  /* 0x000000060d067220 */ /* 0x000fe20000410000 */
[----:B---3--:R-:W-:Y:S01]  /*aa80*/  FMUL.FTZ R7, R14, R7 ;  /* 0x000000070e077220 */ /* 0x008fe20000410000 */
[----:B------:R-:W-:Y:S01]  /*aa90*/  FMUL.FTZ R4, R15, R4 ;  /* 0x000000040f047220 */ /* 0x000fe20000410000 */
[----:B----4-:R-:W-:Y:S01]  /*aaa0*/  FMUL.FTZ R5, R24, R5 ;  /* 0x0000000518057220 */ /* 0x010fe20000410000 */
[----:B------:R-:W-:Y:S01]  /*aab0*/  FMUL.FTZ R0, R25, R0 ;  /* 0x0000000019007220 */ /* 0x000fe20000410000 */
[----:B-----5:R-:W-:Y:S01]  /*aac0*/  FMUL.FTZ R3, R20, R3 ;  /* 0x0000000314037220 */ /* 0x020fe20000410000 */
[----:B------:R-:W-:-:S05]  /*aad0*/  FMUL.FTZ R8, R21, R8 ;  /* 0x0000000815087220 */ /* 0x000fca0000410000 */
[----:B------:R-:W-:Y:S05]  /*aae0*/  @!P0 BRA `(.L_x_2988) ;  /* 0xfffffffc00848947 */ /* 0x000fea000383ffff */
[----:B------:R-:W-:Y:S05]  /*aaf0*/  BSYNC B1 ;  /* 0x0000000000017941 */ /* 0x000fea0003800000 */
.L_x_2987:
[----:B------:R-:W-:Y:S05]  /*ab00*/  BSYNC B0 ;  /* 0x0000000000007941 */ /* 0x000fea0003800000 */
.L_x_2986:
[----:B------:R-:W-:Y:S01]  /*ab10*/  ISETP.GE.U32.AND P1, PT, R11, R22, PT ;  /* 0x000000160b00720c */ /* 0x000fe20003f26070 */
[----:B------:R-:W-:-:S12]  /*ab20*/  BSSY B0, `(.L_x_2989) ;  /* 0x000001a000007945 */ /* 0x000fd80003800000 */
[----:B------:R-:W-:Y:S05]  /*ab30*/  @P1 BRA `(.L_x_2990) ;  /* 0x0000000000601947 */ /* 0x000fea0003800000 */
[----:B------:R-:W-:-:S05]  /*ab40*/  IMAD R12, R26, R11, RZ ;  /* 0x0000000b1a0c7224 */ /* 0x000fca00078e02ff */
[----:B------:R-:W-:-:S05]  /*ab50*/  SHF.R.U32.HI R13, RZ, 0x1, R12 ;  /* 0x00000001ff0d7819 */ /* 0x000fca000001160c */
[----:B------:R-:W-:-:S06]  /*ab60*/  IMAD.WIDE.U32 R12, R13, 0x8, R18 ;  /* 0x000000080d0c7825 */ /* 0x000fcc00078e0012 */
[----:B------:R-:W5:Y:S01]  /*ab70*/  LDG.E.64 R12, desc[UR60][R12.64] ;  /* 0x0000003c0c0c7981 */ /* 0x000f62000c1e1b00 */
[----:B------:R-:W-:-:S04]  /*ab80*/  IADD3 R27, R11, R10, RZ ;  /* 0x0000000a0b1b7210 */ /* 0x000fc80007ffe0ff */
[----:B------:R-:W-:-:S13]  /*ab90*/  ISETP.GE.U32.AND P0, PT, R27, R22, PT ;  /* 0x000000161b00720c */ /* 0x000fda0003f06070 */
        /* <DEDUP_REMOVED lines=16> */
[----:B------:R-:W5:Y:S04]  /*aca0*/  LDG.E.64 R24, desc[UR60][R24.64] ;  /* 0x0000003c18187981 */ /* 0x000f68000c1e1b00 */
[----:B------:R0:W5:Y:S02]  /*acb0*/  @!P0 LDG.E.64 R20, desc[UR60][R18.64] ;  /* 0x0000003c12148981 */ /* 0x000164000c1e1b00 */
.L_x_2990:
[----:B------:R-:W-:Y:S05]  /*acc0*/  BSYNC B0 ;  /* 0x0000000000007941 */ /* 0x000fea0003800000 */
.L_x_2989:
[----:B------:R-:W-:Y:S04]  /*acd0*/  BSSY B0, `(.L_x_2991) ;  /* 0x0000012000007945 */ /* 0x000fe80003800000 */
[----:B------:R-:W-:Y:S05]  /*ace0*/  @P1 BRA `(.L_x_2992) ;  /* 0x0000000000401947 */ /* 0x000fea0003800000 */
[----:B------:R-:W-:Y:S01]  /*acf0*/  IADD3 R11, R11, R10, RZ ;  /* 0x0000000a0b0b7210 */ /* 0x000fe20007ffe0ff */
        /* <DEDUP_REMOVED lines=9> */
[----:B------:R-:W-:Y:S02]  /*ad90*/  IMAD.IADD R11, R11, 0x1, R10 ;  /* 0x000000010b0b7824 */ /* 0x000fe400078e020a */
[----:B------:R-:W-:Y:S01]  /*ada0*/  FMUL.FTZ R5, R5, R24 ;  /* 0x0000001805057220 */ /* 0x000fe20000410000 */
[----:B------:R-:W-:Y:S02]  /*adb0*/  FMUL.FTZ R0, R0, R25 ;  /* 0x0000001900007220 */ /* 0x000fe40000410000 */
[----:B------:R-:W-:-:S13]  /*adc0*/  ISETP.GE.U32.AND P0, PT, R11, R22, PT ;  /* 0x000000160b00720c */ /* 0x000fda0003f06070 */
[----:B------:R-:W-:Y:S01]  /*add0*/  @!P0 FMUL.FTZ R3, R3, R20 ;  /* 0x0000001403038220 */ /* 0x000fe20000410000 */
[----:B------:R-:W-:-:S07]  /*ade0*/  @!P0 FMUL.FTZ R8, R8, R21 ;  /* 0x0000001508088220 */ /* 0x000fce0000410000 */
.L_x_2992:
[----:B------:R-:W-:Y:S05]  /*adf0*/  BSYNC B0 ;  /* 0x0000000000007941 */ /* 0x000fea0003800000 */
.L_x_2991:
[----:B------:R-:W-:Y:S01]  /*ae00*/  FMUL.FTZ R11, R6, R4 ;  /* 0x00000004060b7220 */ /* 0x000fe20000410000 */
[----:B------:R-:W-:-:S03]  /*ae10*/  FMUL.FTZ R4, R9, R7 ;  /* 0x0000000709047220 */ /* 0x000fc60000410000 */
[----:B------:R-:W-:Y:S01]  /*ae20*/  FMUL.FTZ R11, R11, R0 ;  /* 0x000000000b0b7220 */ /* 0x000fe20000410000 */
[----:B------:R-:W-:-:S03]  /*ae30*/  FMUL.FTZ R4, R4, R5 ;  /* 0x0000000504047220 */ /* 0x000fc60000410000 */
[----:B0-----:R-:W-:Y:S01]  /*ae40*/  FMUL.FTZ R19, R11, R8 ;  /* 0x000000080b137220 */ /* 0x001fe20000410000 */
[----:B------:R-:W-:Y:S01]  /*ae50*/  FMUL.FTZ R18, R4, R3 ;  /* 0x0000000304127220 */ /* 0x000fe20000410000 */
[----:B------:R-:W-:Y:S06]  /*ae60*/  BRA `(.L_x_2953) ;  /* 0x0000000400887947 */ /* 0x000fec0003800000 */
.L_x_2969:
[----:B------:R-:W0:Y:S01]  /*ae70*/  LDC R0, c[0x0][0x224] ;  /* 0x00008900ff007b82 */ /* 0x000e220000000800 */
[----:B------:R-:W-:Y:S07]  /*ae80*/  BSSY B0, `(.L_x_2993) ;  /* 0x000002f000007945 */ /* 0x000fee0003800000 */
[----:B------:R-:W1:Y:S01]  /*ae90*/  LDC R6, c[0x0][0x214] ;  /* 0x00008500ff067b82 */ /* 0x000e620000000800 */
        /* <DEDUP_REMOVED lines=8> */
[----:B------:R-:W-:-:S03]  /*af20*/  MOV R25, R6 ;  /* 0x0000000600197202 */ /* 0x000fc60000000f00 */
        /* <DEDUP_REMOVED lines=8> */
.L_x_2995:
[----:B------:R-:W-:Y:S02]  /*afb0*/  IADD3 R13, R3, R0, RZ ;  /* 0x00000000030d7210 */ /* 0x000fe40007ffe0ff */
[----:B------:R-:W-:-:S03]  /*afc0*/  SHF.R.U32.HI R11, RZ, 0x1, R3 ;  /* 0x00000001ff0b7819 */ /* 0x000fc60000011603 */
[----:B------:R-:W-:Y:S01]  /*afd0*/  IMAD.IADD R15, R13, 0x1, R0 ;  /* 0x000000010d0f7824 */ /* 0x000fe200078e0200 */
[----:B------:R-:W-:Y:S01]  /*afe0*/  SHF.R.U32.HI R13, RZ, 0x1, R13 ;  /* 0x00000001ff0d7819 */ /* 0x000fe2000001160d */
[----:B------:R-:W-:-:S03]  /*aff0*/  IMAD.WIDE.U32 R10, R11, 0x8, R18 ;  /* 0x000000080b0a7825 */ /* 0x000fc600078e0012 */
[----:B------:R-:W-:Y:S01]  /*b000*/  IADD3 R3, R15, R0, RZ ;  /* 0x000000000f037210 */ /* 0x000fe20007ffe0ff */
[----:B------:R-:W-:Y:S01]  /*b010*/  IMAD.WIDE.U32 R12, R13, 0x8, R18 ;  /* 0x000000080d0c7825 */ /* 0x000fe200078e0012 */
[----:B------:R-:W-:Y:S01]  /*b020*/  SHF.R.U32.HI R21, RZ, 0x1, R15 ;  /* 0x00000001ff157819 */ /* 0x000fe2000001160f */
[----:B------:R-:W2:Y:S01]  /*b030*/  LDG.E.64 R10, desc[UR60][R10.64] ;  /* 0x0000003c0a0a7981 */ /* 0x000ea2000c1e1b00 */
[----:B------:R-:W-:-:S03]  /*b040*/  SHF.R.U32.HI R15, RZ, 0x1, R3 ;  /* 0x00000001ff0f7819 */ /* 0x000fc60000011603 */
[--C-:B------:R-:W-:Y:S01]  /*b050*/  IMAD.WIDE.U32 R20, R21, 0x8, R18.reuse ;  /* 0x0000000815147825 */ /* 0x100fe200078e0012 */
[----:B------:R-:W3:Y:S03]  /*b060*/  LDG.E.64 R12, desc[UR60][R12.64] ;  /* 0x0000003c0c0c7981 */ /* 0x000ee6000c1e1b00 */
[----:B------:R-:W-:Y:S02]  /*b070*/  IMAD.WIDE.U32 R14, R15, 0x8, R18 ;  /* 0x000000080f0e7825 */ /* 0x000fe400078e0012 */
[----:B------:R-:W4:Y:S04]  /*b080*/  LDG.E.64 R20, desc[UR60][R20.64] ;  /* 0x0000003c14147981 */ /* 0x000f28000c1e1b00 */
[----:B------:R-:W5:Y:S01]  /*b090*/  LDG.E.64 R14, desc[UR60][R14.64] ;  /* 0x0000003c0e0e7981 */ /* 0x000f62000c1e1b00 */
[----:B------:R-:W-:-:S05]  /*b0a0*/  IADD3 R3, R3, R0, RZ ;  /* 0x0000000003037210 */ /* 0x000fca0007ffe0ff */
        /* <DEDUP_REMOVED lines=12> */
.L_x_2994:
[----:B------:R-:W-:Y:S05]  /*b170*/  BSYNC B0 ;  /* 0x0000000000007941 */ /* 0x000fea0003800000 */
.L_x_2993:
[----:B------:R-:W-:Y:S01]  /*b180*/  ISETP.GE.U32.AND P1, PT, R3, R22, PT ;  /* 0x000000160300720c */ /* 0x000fe20003f26070 */
[----:B------:R-:W-:-:S12]  /*b190*/  BSSY B0, `(.L_x_2996) ;  /* 0x0000016000007945 */ /* 0x000fd80003800000 */
[----:B------:R-:W-:Y:S05]  /*b1a0*/  @P1 BRA `(.L_x_2997) ;  /* 0x0000000000501947 */ /* 0x000fea0003800000 */
[----:B------:R-:W-:-:S05]  /*b1b0*/  SHF.R.U32.HI R11, RZ, 0x1, R3 ;  /* 0x00000001ff0b7819 */ /* 0x000fca0000011603 */
[----:B------:R-:W-:-:S06]  /*b1c0*/  IMAD.WIDE.U32 R10, R11, 0x8, R18 ;  /* 0x000000080b0a7825 */ /* 0x000fcc00078e0012 */
[----:B------:R-:W5:Y:S01]  /*b1d0*/  LDG.E.64 R10, desc[UR60][R10.64] ;  /* 0x0000003c0a0a7981 */ /* 0x000f62000c1e1b00 */
[----:B------:R-:W-:-:S05]  /*b1e0*/  IMAD.IADD R27, R3, 0x1, R0 ;  /* 0x00000001031b7824 */ /* 0x000fca00078e0200 */
[----:B------:R-:W-:-:S13]  /*b1f0*/  ISETP.GE.U32.AND P0, PT, R27, R22, PT ;  /* 0x000000161b00720c */ /* 0x000fda0003f06070 */
[----:B------:R-:W-:Y:S05]  /*b200*/  @P0 BRA `(.L_x_2997) ;  /* 0x0000000000380947 */ /* 0x000fea0003800000 */
[----:B------:R-:W-:-:S05]  /*b210*/  SHF.R.U32.HI R13, RZ, 0x1, R27 ;  /* 0x00000001ff0d7819 */ /* 0x000fca000001161b */
[----:B------:R-:W-:-:S06]  /*b220*/  IMAD.WIDE.U32 R12, R13, 0x8, R18 ;  /* 0x000000080d0c7825 */ /* 0x000fcc00078e0012 */
[----:B------:R-:W5:Y:S01]  /*b230*/  LDG.E.64 R12, desc[UR60][R12.64] ;  /* 0x0000003c0c0c7981 */ /* 0x000f62000c1e1b00 */
[----:B------:R-:W-:-:S04]  /*b240*/  IADD3 R27, R27, R0, RZ ;  /* 0x000000001b1b7210 */ /* 0x000fc80007ffe0ff */
[----:B------:R-:W-:-:S13]  /*b250*/  ISETP.GE.U32.AND P0, PT, R27, R22, PT ;  /* 0x000000161b00720c */ /* 0x000fda0003f06070 */
[----:B------:R-:W-:Y:S05]  /*b260*/  @P0 BRA `(.L_x_2997) ;  /* 0x0000000000200947 */ /* 0x000fea0003800000 */
[----:B------:R-:W-:Y:S02]  /*b270*/  IADD3 R29, R27, R0, RZ ;  /* 0x000000001b1d7210 */ /* 0x000fe40007ffe0ff */
[----:B------:R-:W-:Y:S02]  /*b280*/  SHF.R.U32.HI R21, RZ, 0x1, R27 ;  /* 0x00000001ff157819 */ /* 0x000fe4000001161b */
[----:B------:R-:W-:-:S03]  /*b290*/  ISETP.GE.U32.AND P0, PT, R29, R22, PT ;  /* 0x000000161d00720c */ /* 0x000fc60003f06070 */
[----:B------:R-:W-:-:S06]  /*b2a0*/  IMAD.WIDE.U32 R20, R21, 0x8, R18 ;  /* 0x0000000815147825 */ /* 0x000fcc00078e0012 */
[----:B------:R-:W5:Y:S04]  /*b2b0*/  LDG.E.64 R20, desc[UR60][R20.64] ;  /* 0x0000003c14147981 */ /* 0x000f68000c1e1b00 */
[----:B------:R-:W-:-:S05]  /*b2c0*/  @!P0 SHF.R.U32.HI R27, RZ, 0x1, R29 ;  /* 0x00000001ff1b8819 */ /* 0x000fca000001161d */
[----:B------:R-:W-:-:S05]  /*b2d0*/  @!P0 IMAD.WIDE.U32 R18, R27, 0x8, R18 ;  /* 0x000000081b128825 */ /* 0x000fca00078e0012 */
[----:B------:R0:W5:Y:S02]  /*b2e0*/  @!P0 LDG.E.64 R14, desc[UR60][R18.64] ;  /* 0x0000003c120e8981 */ /* 0x000164000c1e1b00 */
.L_x_2997:
[----:B------:R-:W-:Y:S05]  /*b2f0*/  BSYNC B0 ;  /* 0x0000000000007941 */ /* 0x000fea0003800000 */
.L_x_2996:
        /* <DEDUP_REMOVED lines=18> */
.L_x_2999:
[----:B------:R-:W-:Y:S05]  /*b420*/  BSYNC B0 ;  /* 0x0000000000007941 */ /* 0x000fea0003800000 */
.L_x_2998:
[----:B------:R-:W-:Y:S01]  /*b430*/  FMUL.FTZ R3, R24, R8 ;  /* 0x0000000818037220 */ /* 0x000fe20000410000 */
[----:B------:R-:W-:-:S03]  /*b440*/  FMUL.FTZ R0, R25, R9 ;  /* 0x0000000919007220 */ /* 0x000fc60000410000 */
[----:B------:R-:W-:Y:S01]  /*b450*/  FMUL.FTZ R3, R3, R6 ;  /* 0x0000000603037220 */ /* 0x000fe20000410000 */
[----:B------:R-:W-:-:S03]  /*b460*/  FMUL.FTZ R0, R0, R7 ;  /* 0x0000000700007220 */ /* 0x000fc60000410000 */
[----:B0-----:R-:W-:Y:S01]  /*b470*/  FMUL.FTZ R19, R3, R4 ;  /* 0x0000000403137220 */ /* 0x001fe20000410000 */
[----:B------:R-:W-:-:S07]  /*b480*/  FMUL.FTZ R18, R0, R5 ;  /* 0x0000000500127220 */ /* 0x000fce0000410000 */
.L_x_2953:
[----:B------:R-:W-:Y:S05]  /*b490*/  BSYNC B6 ;  /* 0x0000000000067941 */ /* 0x000fea0003800000 */
.L_x_2952:
[----:B------:R-:W-:Y:S02]  /*b4a0*/  ULDC UR4, c[0x0][0x234] ;  /* 0x00008d0000047ab9 */ /* 0x000fe40000000800 */
[----:B------:R-:W-:-:S13]  /*b4b0*/  ISETP.NE.AND P0, PT, RZ, UR4, PT ;  /* 0x00000004ff007c0c */ /* 0x000fda000bf05270 */
[----:B------:R-:W-:Y:S05]  /*b4c0*/  @!P0 BRA `(.L_x_3000) ;  /* 0x0000000000688947 */ /* 0x000fea0003800000 */
[----:B------:R-:W1:Y:S01]  /*b4d0*/  S2R R4, SR_CgaCtaId ;  /* 0x0000000000047919 */ /* 0x000e620000008800 */
[----:B------:R-:W2:Y:S01]  /*b4e0*/  LDC R8, c[0x0][RZ] ;  /* 0x00000000ff087b82 */ /* 0x000ea20000000800 */
[----:B------:R-:W-:-:S05]  /*b4f0*/  MOV R0, 0x400 ;  /* 0x0000040000007802 */ /* 0x000fca0000000f00 */
[----:B------:R-:W-:Y:S02]  /*b500*/  VIADD R3, R0, 0x10 ;  /* 0x0000001000037836 */ /* 0x000fe40000000000 */
[----:B------:R-:W3:Y:S01]  /*b510*/  LDC R5, c[0x0][0x4] ;  /* 0x00000100ff057b82 */ /* 0x000ee20000000800 */
[----:B--2---:R-:W-:Y:S02]  /*b520*/  IMAD R0, R2, R8, R23 ;  /* 0x0000000802007224 */ /* 0x004fe400078e0217 */
[----:B-1----:R-:W-:Y:S02]  /*b530*/  LEA R3, R4, R3, 0x18 ;  /* 0x0000000304037211 */ /* 0x002fe400078ec0ff */
[----:B---3--:R-:W-:Y:S02]  /*b540*/  SHF.R.U32.HI R4, RZ, 0x1, R5 ;  /* 0x00000001ff047819 */ /* 0x008fe40000011605 */
[----:B------:R-:W-:Y:S02]  /*b550*/  LEA R0, R0, R3, 0x3 ;  /* 0x0000000300007211 */ /* 0x000fe400078e18ff */
[----:B------:R-:W-:-:S03]  /*b560*/  ISETP.NE.AND P0, PT, R4, RZ, PT ;  /* 0x000000ff0400720c */ /* 0x000fc60003f05270 */
[----:B------:R1:W-:Y:S10]  /*b570*/  STS.64 [R0], R18 ;  /* 0x0000001200007388 */ /* 0x0003f40000000a00 */
[----:B------:R-:W-:Y:S05]  /*b580*/  @!P0 BRA `(.L_x_3000) ;  /* 0x0000000000388947 */ /* 0x000fea0003800000 */
.L_x_3001:
[----:B------:R-:W-:Y:S01]  /*b590*/  IADD3 R6, R2, R4, RZ ;  /* 0x0000000402067210 */ /* 0x000fe20007ffe0ff */
[----:B------:R-:W-:Y:S05]  /*b5a0*/  WARPSYNC.ALL ;  /* 0x0000000000007948 */ /* 0x000fea0003800000 */
[----:B------:R-:W-:Y:S01]  /*b5b0*/  BAR.SYNC.DEFER_BLOCKING 0x0 ;  /* 0x0000000000007b1d */ /* 0x000fe20000010000 */
[----:B------:R-:W-:-:S04]  /*b5c0*/  ISETP.GE.U32.AND P0, PT, R6, R5, PT ;  /* 0x000000050600720c */ /* 0x000fc80003f06070 */
[----:B------:R-:W-:-:S13]  /*b5d0*/  ISETP.GE.U32.OR P0, PT, R2, R4, P0 ;  /* 0x000000040200720c */ /* 0x000fda0000706470 */
[----:B------:R-:W-:-:S04]  /*b5e0*/  @!P0 IMAD R6, R6, R8, R23 ;  /* 0x0000000806068224 */ /* 0x000fc800078e0217 */
[----:B------:R-:W-:-:S06]  /*b5f0*/  @!P0 IMAD R6, R6, 0x8, R3 ;  /* 0x0000000806068824 */ /* 0x000fcc00078e0203 */
[----:B------:R-:W1:Y:S02]  /*b600*/  @!P0 LDS.64 R6, [R6] ;  /* 0x0000000006068984 */ /* 0x000e640000000a00 */
[----:B-1----:R-:W-:Y:S01]  /*b610*/  @!P0 FMUL.FTZ R18, R18, R6 ;  /* 0x0000000612128220 */ /* 0x002fe20000410000 */
[----:B------:R-:W-:-:S05]  /*b620*/  @!P0 FMUL.FTZ R19, R19, R7 ;  /* 0x0000000713138220 */ /* 0x000fca0000410000 */
[----:B------:R2:W-:Y:S01]  /*b630*/  @!P0 STS.64 [R0], R18 ;  /* 0x0000001200008388 */ /* 0x0005e20000000a00 */
[----:B------:R-:W-:Y:S02]  /*b640*/  ISETP.GT.AND P0, PT, R4, 0x1, PT ;  /* 0x000000010400780c */ /* 0x000fe40003f04270 */
[----:B------:R-:W-:-:S11]  /*b650*/  SHF.R.S32.HI R4, RZ, 0x1, R4 ;  /* 0x00000001ff047819 */ /* 0x000fd60000011404 */
[----:B--2---:R-:W-:Y:S05]  /*b660*/  @P0 BRA `(.L_x_3001) ;  /* 0xfffffffc00c80947 */ /* 0x004fea000383ffff */
.L_x_3000:
        /* <DEDUP_REMOVED lines=10> */
[----:B------:R-:W-:-:S04]  /*b710*/  UIADD3 UR4, UR4, 0x10, URZ ;  /* 0x0000001004047890 */ /* 0x000fc8000fffe03f */
        /* <DEDUP_REMOVED lines=8> */
.L_x_3004:
[----:B------:R-:W-:Y:S01]  /*b7a0*/  IMAD.IADD R0, R23, 0x1, R4 ;  /* 0x0000000117007824 */ /* 0x000fe200078e0204 */
[----:B------:R-:W-:Y:S05]  /*b7b0*/  WARPSYNC.ALL ;  /* 0x0000000000007948 */ /* 0x000fea0003800000 */
[----:B------:R-:W-:Y:S01]  /*b7c0*/  BAR.SYNC.DEFER_BLOCKING 0x0 ;  /* 0x0000000000007b1d */ /* 0x000fe20000010000 */
[----:B------:R-:W-:-:S04]  /*b7d0*/  ISETP.GE.U32.AND P0, PT, R0, R5, PT ;  /* 0x000000050000720c */ /* 0x000fc80003f06070 */
[----:B------:R-:W-:-:S13]  /*b7e0*/  ISETP.GE.U32.OR P0, PT, R23, R4, P0 ;  /* 0x000000041700720c */ /* 0x000fda0000706470 */
[----:B------:R-:W-:Y:S02]  /*b7f0*/  @!P0 LEA R0, R4, R3, 0x3 ;  /* 0x0000000304008211 */ /* 0x000fe400078e18ff */
[----:B------:R-:W-:-:S03]  /*b800*/  SHF.R.S32.HI R4, RZ, 0x1, R4 ;  /* 0x00000001ff047819 */ /* 0x000fc60000011404 */
[----:B------:R-:W1:Y:S02]  /*b810*/  @!P0 LDS.64 R6, [R0] ;  /* 0x0000000000068984 */ /* 0x000e640000000a00 */
[----:B-1----:R-:W-:Y:S01]  /*b820*/  @!P0 FMUL.FTZ R18, R18, R6 ;  /* 0x0000000612128220 */ /* 0x002fe20000410000 */
[----:B------:R-:W-:-:S05]  /*b830*/  @!P0 FMUL.FTZ R19, R19, R7 ;  /* 0x0000000713138220 */ /* 0x000fca0000410000 */
[----:B------:R1:W-:Y:S01]  /*b840*/  @!P0 STS.64 [R3], R18 ;  /* 0x0000001203008388 */ /* 0x0003e20000000a00 */
[----:B------:R-:W-:-:S13]  /*b850*/  ISETP.GE.AND P0, PT, R4, 0x20, PT ;  /* 0x000000200400780c */ /* 0x000fda0003f06270 */
[----:B-1----:R-:W-:Y:S05]  /*b860*/  @P0 BRA `(.L_x_3004) ;  /* 0xfffffffc00cc0947 */ /* 0x002fea000383ffff */
[----:B------:R-:W-:-:S07]  /*b870*/  MOV R0, 0x20 ;  /* 0x0000002000007802 */ /* 0x000fce0000000f00 */
.L_x_3003:
[----:B------:R-:W-:Y:S01]  /*b880*/  ISETP.GE.AND P0, PT, R0, 0x2, PT ;  /* 0x000000020000780c */ /* 0x000fe20003f06270 */
[----:B------:R-:W-:Y:S05]  /*b890*/  WARPSYNC.ALL ;  /* 0x0000000000007948 */ /* 0x000fea0003800000 */
[----:B------:R-:W-:Y:S07]  /*b8a0*/  BAR.SYNC.DEFER_BLOCKING 0x0 ;  /* 0x0000000000007b1d */ /* 0x000fee0000010000 */
[----:B------:R-:W-:Y:S05]  /*b8b0*/  @!P0 BRA `(.L_x_3002) ;  /* 0x0000000000208947 */ /* 0x000fea0003800000 */
[----:B------:R-:W-:-:S07]  /*b8c0*/  IMAD.MOV.U32 R3, RZ, RZ, 0x1 ;  /* 0x00000001ff037424 */ /* 0x000fce00078e00ff */
.L_x_3005:
[----:B------:R-:W1:Y:S04]  /*b8d0*/  SHFL.DOWN PT, R5, R18, R3, 0x1f ;  /* 0x08001f0312057589 */ /* 0x000e6800000e0000 */
[----:B------:R2:W3:Y:S02]  /*b8e0*/  SHFL.DOWN PT, R4, R19, R3, 0x1f ;  /* 0x08001f0313047589 */ /* 0x0004e400000e0000 */
[----:B--2---:R-:W-:-:S04]  /*b8f0*/  SHF.L.U32 R3, R3, 0x1, RZ ;  /* 0x0000000103037819 */ /* 0x004fc800000006ff */
[----:B------:R-:W-:Y:S01]  /*b900*/  ISETP.GE.AND P0, PT, R3, R0, PT ;  /* 0x000000000300720c */ /* 0x000fe20003f06270 */
[----:B-1----:R-:W-:Y:S01]  /*b910*/  FMUL.FTZ R18, R5, R18 ;  /* 0x0000001205127220 */ /* 0x002fe20000410000 */
[----:B---3--:R-:W-:-:S11]  /*b920*/  FMUL.FTZ R19, R4, R19 ;  /* 0x0000001304137220 */ /* 0x008fd60000410000 */
[----:B------:R-:W-:Y:S05]  /*b930*/  @!P0 BRA `(.L_x_3005) ;  /* 0xfffffffc00e48947 */ /* 0x000fea000383ffff */
.L_x_3002:
[----:B-----5:R-:W2:Y:S01]  /*b940*/  LDC R14, c[0x0][0x3ec] ;  /* 0x0000fb00ff0e7b82 */ /* 0x020ea20000000800 */
[----:B------:R-:W-:Y:S01]  /*b950*/  HFMA2.MMA R22, -RZ, RZ, 0, 0 ;  /* 0x00000000ff167435 */ /* 0x000fe200000001ff */
[----:B------:R-:W-:Y:S01]  /*b960*/  IMAD.MOV.U32 R24, RZ, RZ, RZ ;  /* 0x000000ffff187224 */ /* 0x000fe200078e00ff */
[----:B--2---:R-:W-:-:S13]  /*b970*/  ISETP.NE.AND P1, PT, R14, RZ, PT ;  /* 0x000000ff0e00720c */ /* 0x004fda0003f25270 */
        /* <DEDUP_REMOVED lines=274> */
.L_x_3006:
        /* <DEDUP_REMOVED lines=272> */
[----:B-1----:R-:W-:-:S05]  /*dba0*/  IMAD.HI.U32 R0, R5, UR9, R4 ;  /* 0x0000000905007c27 */ /* 0x002fca000f8e0004 */
[----:B------:R-:W-:Y:S01]  /*dbb0*/  SHF.R.U32.HI R0, RZ, UR6, R0 ;  /* 0x00000006ff007c19 */ /* 0x000fe20008011600 */
[----:B------:R-:W-:-:S04]  /*dbc0*/  ULDC UR6, c[0x0][0x5dc] ;  /* 0x0001770000067ab9 */ /* 0x000fc80000000800 */
[----:B------:R-:W-:-:S04]  /*dbd0*/  IMAD.MOV R3, RZ, RZ, -R0 ;  /* 0x000000ffff037224 */ /* 0x000fc800078e0a00 */
[----:B------:R-:W-:-:S04]  /*dbe0*/  IMAD R5, R3, UR8, R5 ;  /* 0x0000000803057c24 */ /* 0x000fc8000f8e0205 */
[----:B------:R-:W-:-:S07]  /*dbf0*/  IMAD R22, R5, UR6, R22 ;  /* 0x0000000605167c24 */ /* 0x000fce000f8e0216 */
.L_x_3007:
        /* <DEDUP_REMOVED lines=13> */
[----:B-1----:R-:W1:Y:S01]  /*dcd0*/  S2R R0, SR_CTAID.X ;  /* 0x0000000000007919 */ /* 0x002e620000002500 */
[----:B------:R-:W-:Y:S01]  /*dce0*/  ULDC UR6, c[0x0][0x23c] ;  /* 0x00008f0000067ab9 */ /* 0x000fe20000000800 */
[----:B------:R-:W-:Y:S01]  /*dcf0*/  HFMA2.MMA R22, -RZ, RZ, 0, 0 ;  /* 0x00000000ff167435 */ /* 0x000fe200000001ff */
[----:B------:R-:W-:Y:S01]  /*dd00*/  IMAD R7, R23, UR6, RZ ;  /* 0x0000000617077c24 */ /* 0x000fe2000f8e02ff */
[----:B------:R-:W-:Y:S01]  /*dd10*/  ULDC UR6, c[0x0][0x240] ;  /* 0x0000900000067ab9 */ /* 0x000fe20000000800 */
[----:B------:R-:W-:Y:S02]  /*dd20*/  IMAD.MOV.U32 R24, RZ, RZ, RZ ;  /* 0x000000ffff187224 */ /* 0x000fe400078e00ff */
[----:B------:R-:W-:Y:S01]  /*dd30*/  IMAD R7, R2, UR6, R7 ;  /* 0x0000000602077c24 */ /* 0x000fe2000f8e0207 */
[----:B------:R-:W-:-:S03]  /*dd40*/  ULDC UR6, c[0x0][0x228] ;  /* 0x00008a0000067ab9 */ /* 0x000fc60000000800 */
[----:B-1----:R-:W-:-:S05]  /*dd50*/  IMAD R7, R0, UR6, R7 ;  /* 0x0000000600077c24 */ /* 0x002fca000f8e0207 */
[----:B------:R-:W-:Y:S01]  /*dd60*/  SHF.L.U32 R9, R7, 0x1, RZ ;  /* 0x0000000107097819 */ /* 0x000fe200000006ff */
        /* <DEDUP_REMOVED lines=274> */
.L_x_3009:
[----:B------:R-:W-:-:S04]  /*ee90*/  IADD3 R6, P0, R24, UR4, RZ ;  /* 0x0000000418067c10 */ /* 0x000fc8000ff1e0ff */
[----:B------:R-:W-:Y:S01]  /*eea0*/  IADD3.X R7, RZ, UR5, RZ, P0, !PT ;  /* 0x00000005ff077c10 */ /* 0x000fe200087fe4ff */
[----:B------:R-:W-:Y:S08]  /*eeb0*/  @!P1 BRA `(.L_x_3010) ;  /* 0x0000001000489947 */ /* 0x000ff00003800000 */
[----:B0-----:R-:W-:Y:S01]  /*eec0*/  IADD3 R13, R9, 0x1, RZ ;  /* 0x00000001090d7810 */ /* 0x001fe20007ffe0ff */
        /* <DEDUP_REMOVED lines=273> */
.L_x_3010:
        /* <DEDUP_REMOVED lines=16> */
.L_x_3012:
[----:B------:R-:W-:Y:S05]  /*100e0*/  BSYNC B0 ;  /* 0x0000000000007941 */ /* 0x000fea0003800000 */
.L_x_3011:
[----:B------:R-:W-:Y:S01]  /*100f0*/  PRMT R10, R10, 0x9910, RZ ;  /* 0x000099100a0a7816 */ /* 0x000fe200000000ff */
[----:B------:R-:W-:Y:S01]  /*10100*/  BSSY B0, `(.L_x_3013) ;  /* 0x000000e000007945 */ /* 0x000fe20003800000 */
[----:B------:R-:W-:Y:S02]  /*10110*/  LOP3.LUT P0, RZ, R23, R2, RZ, 0xfc, !PT ;  /* 0x0000000217ff7212 */ /* 0x000fe4000780fcff */
[----:B------:R-:W-:-:S13]  /*10120*/  ISETP.NE.AND P1, PT, R10, RZ, PT ;  /* 0x000000ff0a00720c */ /* 0x000fda0003f25270 */
[----:B------:R-:W-:Y:S05]  /*10130*/  @!P1 BRA `(.L_x_3014) ;  /* 0x0000000000289947 */ /* 0x000fea0003800000 */
[----:B------:R-:W1:Y:S01]  /*10140*/  S2UR UR4, SR_CTAID.Y ;  /* 0x00000000000479c3 */ /* 0x000e620000002600 */
[----:B------:R-:W-:-:S07]  /*10150*/  ISETP.NE.AND P2, PT, R16, RZ, PT ;  /* 0x000000ff1000720c */ /* 0x000fce0003f45270 */
[----:B0-----:R-:W1:Y:S08]  /*10160*/  LDC R13, c[0x0][0x10] ;  /* 0x00000400ff0d7b82 */ /* 0x001e700000000800 */
[----:B------:R-:W0:Y:S01]  /*10170*/  LDC.64 R10, c[0x0][0x608] ;  /* 0x00018200ff0a7b82 */ /* 0x000e220000000a00 */
[----:B-1----:R-:W-:Y:S01]  /*10180*/  IMAD R12, R0, R13, UR4 ;  /* 0x00000004000c7e24 */ /* 0x002fe2000f8e020d */
[----:B------:R-:W-:-:S03]  /*10190*/  ULDC UR4, c[0x0][0x0] ;  /* 0x0000000000047ab9 */ /* 0x000fc60000000800 */
[----:B------:R-:W-:-:S04]  /*101a0*/  @!P2 IMAD R12, R12, UR4, R23 ;  /* 0x000000040c0cac24 */ /* 0x000fc8000f8e0217 */
[----:B0-----:R-:W-:-:S05]  /*101b0*/  IMAD.WIDE.U32 R10, R12, 0x8, R10 ;  /* 0x000000080c0a7825 */ /* 0x001fca00078e000a */
[----:B------:R1:W-:Y:S04]  /*101c0*/  STG.E desc[UR60][R10.64], R18 ;  /* 0x000000120a007986 */ /* 0x0003e8000c10193c */
[----:B------:R1:W-:Y:S02]  /*101d0*/  STG.E desc[UR60][R10.64+0x4], R19 ;  /* 0x000004130a007986 */ /* 0x0003e4000c10193c */
.L_x_3014:
[----:B------:R-:W-:Y:S05]  /*101e0*/  BSYNC B0 ;  /* 0x0000000000007941 */ /* 0x000fea0003800000 */
.L_x_3013:
        /* <DEDUP_REMOVED lines=18> */
[----:B0-----:R-:W0:Y:S01]  /*10310*/  POPC R13, UR4 ;  /* 0x00000004000d7d09 */ /* 0x001e220008000000 */
[----:B-1----:R-:W-:Y:S01]  /*10320*/  IMAD.WIDE.U32 R10, R0, 0x4, R10 ;  /* 0x00000004000a7825 */ /* 0x002fe200078e000a */
[----:B--2---:R-:W-:-:S13]  /*10330*/  ISETP.EQ.U32.AND P0, PT, R14, R15, PT ;  /* 0x0000000f0e00720c */ /* 0x004fda0003f02070 */
[----:B0-----:R-:W2:Y:S01]  /*10340*/  @P0 ATOMG.E.ADD.STRONG.GPU PT, R11, desc[UR60][R10.64], R13 ;  /* 0x0000000d0a0b09a8 */ /* 0x001ea200081ee1fc */
        /* <DEDUP_REMOVED lines=13> */
.L_x_3016:
[----:B------:R-:W-:Y:S05]  /*10420*/  BSYNC B0 ;  /* 0x0000000000007941 */ /* 0x000fea0003800000 */
.L_x_3015:
        /* <DEDUP_REMOVED lines=23> */
[----:B0-----:R-:W-:Y:S02]  /*105a0*/  IMAD R12, R2, UR6, R23 ;  /* 0x00000006020c7c24 */ /* 0x001fe4000f8e0217 */
[----:B------:R-:W-:-:S03]  /*105b0*/  IMAD.U32 R17, RZ, RZ, UR9 ;  /* 0x00000009ff117e24 */ /* 0x000fc6000f8e00ff */
        /* <DEDUP_REMOVED lines=10> */
.L_x_3021:
[----:B------:R-:W-:-:S04]  /*10660*/  IMAD.IADD R13, R15, 0x1, R14 ;  /* 0x000000010f0d7824 */ /* 0x000fc800078e020e */
[----:B-1----:R-:W-:-:S05]  /*10670*/  IMAD.WIDE.U32 R12, R13, 0x8, R10 ;  /* 0x000000080d0c7825 */ /* 0x002fca00078e000a */
[----:B------:R-:W2:Y:S04]  /*10680*/  LDG.E R21, desc[UR60][R12.64] ;  /* 0x0000003c0c157981 */ /* 0x000ea8000c1e1900 */
[----:B------:R-:W3:Y:S01]  /*10690*/  LDG.E R0, desc[UR60][R12.64+0x4] ;  /* 0x0000043c0c007981 */ /* 0x000ee2000c1e1900 */
[----:B------:R-:W-:-:S04]  /*106a0*/  IADD3 R14, R19, R14, RZ ;  /* 0x0000000e130e7210 */ /* 0x000fc80007ffe0ff */
[----:B------:R-:W-:Y:S01]  /*106b0*/  ISETP.GE.U32.AND P0, PT, R14, UR8, PT ;  /* 0x000000080e007c0c */ /* 0x000fe2000bf06070 */
[----:B--2---:R-:W-:Y:S01]  /*106c0*/  FMUL.FTZ R16, R21, R16 ;  /* 0x0000001015107220 */ /* 0x004fe20000410000 */
[----:B---3--:R-:W-:-:S11]  /*106d0*/  FMUL.FTZ R17, R0, R17 ;  /* 0x0000001100117220 */ /* 0x008fd60000410000 */
[----:B------:R-:W-:Y:S05]  /*106e0*/  @!P0 BRA `(.L_x_3021) ;  /* 0xfffffffc00dc8947 */ /* 0x000fea000383ffff */
[----:B------:R-:W-:Y:S05]  /*106f0*/  BSYNC B1 ;  /* 0x0000000000017941 */ /* 0x000fea0003800000 */
.L_x_3020:
[----:B------:R-:W-:Y:S05]  /*10700*/  BRA `(.L_x_3019) ;  /* 0x0000000000547947 */ /* 0x000fea0003800000 */
.L_x_3018:
[----:B------:R-:W-:Y:S01]  /*10710*/  ULDC UR7, c[0x0][0x22c] ;  /* 0x00008b0000077ab9 */ /* 0x000fe20000000800 */
[----:B------:R-:W-:Y:S02]  /*10720*/  MOV R17, UR9 ;  /* 0x0000000900117c02 */ /* 0x000fe40008000f00 */
[----:B------:R-:W-:-:S13]  /*10730*/  ISETP.GE.U32.AND P0, PT, R2, UR7, PT ;  /* 0x0000000702007c0c */ /* 0x000fda000bf06070 */
[----:B------:R-:W-:Y:S05]  /*10740*/  @P0 BRA `(.L_x_3019) ;  /* 0x0000000000440947 */ /* 0x000fea0003800000 */
[----:B------:R-:W-:Y:S01]  /*10750*/  ULDC UR6, c[0x0][0x10] ;  /* 0x0000040000067ab9 */ /* 0x000fe20000000800 */
[----:B------:R-:W1:Y:S01]  /*10760*/  LDC R18, c[0x0][RZ] ;  /* 0x00000000ff127b82 */ /* 0x000e620000000800 */
[----:B------:R-:W-:Y:S01]  /*10770*/  IMAD.MOV.U32 R15, RZ, RZ, R2 ;  /* 0x000000ffff0f7224 */ /* 0x000fe200078e0002 */
[----:B------:R-:W-:Y:S01]  /*10780*/  MOV R17, UR9 ;  /* 0x0000000900117c02 */ /* 0x000fe20008000f00 */
[----:B------:R-:W-:-:S05]  /*10790*/  IMAD R0, R0, UR6, RZ ;  /* 0x0000000600007c24 */ /* 0x000fca000f8e02ff */
[----:B------:R-:W2:Y:S08]  /*107a0*/  LDC.64 R10, c[0x0][0x608] ;  /* 0x00018200ff0a7b82 */ /* 0x000eb00000000a00 */
[----:B------:R-:W3:Y:S02]  /*107b0*/  LDC R20, c[0x0][0x4] ;  /* 0x00000100ff147b82 */ /* 0x000ee40000000800 */
.L_x_3022:
[----:B0-----:R-:W-:-:S05]  /*107c0*/  IADD3 R12, R0, R15, RZ ;  /* 0x0000000f000c7210 */ /* 0x001fca0007ffe0ff */
[----:B-1----:R-:W-:-:S04]  /*107d0*/  IMAD R13, R12, R18, R23 ;  /* 0x000000120c0d7224 */ /* 0x002fc800078e0217 */
[----:B--2---:R-:W-:-:S05]  /*107e0*/  IMAD.WIDE.U32 R12, R13, 0x8, R10 ;  /* 0x000000080d0c7825 */ /* 0x004fca00078e000a */
[----:B------:R-:W2:Y:S04]  /*107f0*/  LDG.E R19, desc[UR60][R12.64] ;  /* 0x0000003c0c137981 */ /* 0x000ea8000c1e1900 */
[----:B------:R-:W4:Y:S01]  /*10800*/  LDG.E R14, desc[UR60][R12.64+0x4] ;  /* 0x0000043c0c0e7981 */ /* 0x000f22000c1e1900 */
[----:B---3--:R-:W-:-:S05]  /*10810*/  IMAD.IADD R15, R20, 0x1, R15 ;  /* 0x00000001140f7824 */ /* 0x008fca00078e020f */
[----:B------:R-:W-:Y:S01]  /*10820*/  ISETP.GE.U32.AND P0, PT, R15, UR7, PT ;  /* 0x000000070f007c0c */ /* 0x000fe2000bf06070 */
[----:B--2---:R-:W-:Y:S01]  /*10830*/  FMUL.FTZ R16, R19, R16 ;  /* 0x0000001013107220 */ /* 0x004fe20000410000 */
[----:B----4-:R-:W-:-:S11]  /*10840*/  FMUL.FTZ R17, R14, R17 ;  /* 0x000000110e117220 */ /* 0x010fd60000410000 */
[----:B------:R-:W-:Y:S05]  /*10850*/  @!P0 BRA `(.L_x_3022) ;  /* 0xfffffffc00d88947 */ /* 0x000fea000383ffff */
.L_x_3019:
[----:B------:R-:W-:Y:S05]  /*10860*/  BSYNC B0 ;  /* 0x0000000000007941 */ /* 0x000fea0003800000 */
.L_x_3017:
[----:B------:R-:W1:Y:S01]  /*10870*/  LDC R14, c[0x0][RZ] ;  /* 0x00000000ff0e7b82 */ /* 0x000e620000000800 */
[----:B------:R-:W-:Y:S01]  /*10880*/  UIADD3 UR4, UR4, 0x10, URZ ;  /* 0x0000001004047890 */ /* 0x000fe2000fffe03f */
[----:B------:R-:W-:Y:S01]  /*10890*/  ULDC UR6, c[0x0][0x4] ;  /* 0x0000010000067ab9 */ /* 0x000fe20000000800 */
[----:B------:R-:W-:Y:S02]  /*108a0*/  ULDC UR7, c[0x0][0x230] ;  /* 0x00008c0000077ab9 */ /* 0x000fe40000000800 */
[----:B------:R-:W-:Y:S01]  /*108b0*/  ULEA UR4, UR5, UR4, 0x18 ;  /* 0x0000000405047291 */ /* 0x000fe2000f8ec03f */
[----:B------:R-:W-:Y:S01]  /*108c0*/  ISETP.NE.AND P2, PT, RZ, UR7, PT ;  /* 0x00000007ff007c0c */ /* 0x000fe2000bf45270 */
[----:B------:R-:W-:-:S06]  /*108d0*/  USHF.R.U32.HI UR5, URZ, 0x1, UR6 ;  /* 0x000000013f057899 */ /* 0x000fcc0008011606 */
[----:B------:R-:W-:Y:S01]  /*108e0*/  ISETP.NE.AND P0, PT, RZ, UR5, PT ;  /* 0x00000005ff007c0c */ /* 0x000fe2000bf05270 */
[----:B-1----:R-:W-:-:S05]  /*108f0*/  IMAD R0, R2, R14, R23 ;  /* 0x0000000e02007224 */ /* 0x002fca00078e0217 */
[----:B------:R-:W-:-:S05]  /*10900*/  LEA R0, R0, UR4, 0x3 ;  /* 0x0000000400007c11 */ /* 0x000fca000f8e18ff */
[----:B------:R1:W-:Y:S02]  /*10910*/  STS.64 [R0], R16 ;  /* 0x0000001000007388 */ /* 0x0003e40000000a00 */
[----:B------:R-:W-:Y:S05]  /*10920*/  @!P0 BRA `(.L_x_3023) ;  /* 0x0000000000388947 */ /* 0x000fea0003800000 */
[----:B------:R-:W-:-:S07]  /*10930*/  MOV R11, UR5 ;  /* 0x00000005000b7c02 */ /* 0x000fce0008000f00 */
.L_x_3024:
[----:B------:R-:W-:Y:S01]  /*10940*/  IADD3 R10, R2, R11, RZ ;  /* 0x0000000b020a7210 */ /* 0x000fe20007ffe0ff */
[----:B------:R-:W-:Y:S03]  /*10950*/  BAR.SYNC.DEFER_BLOCKING 0x0 ;  /* 0x0000000000007b1d */ /* 0x000fe60000010000 */
[----:B------:R-:W-:-:S04]  /*10960*/  ISETP.GE.U32.AND P0, PT, R10, UR6, PT ;  /* 0x000000060a007c0c */ /* 0x000fc8000bf06070 */
[----:B------:R-:W-:-:S13]  /*10970*/  ISETP.GE.U32.OR P0, PT, R2, R11, P0 ;  /* 0x0000000b0200720c */ /* 0x000fda0000706470 */
[----:B------:R-:W-:-:S05]  /*10980*/  @!P0 IMAD R10, R10, R14, R23 ;  /* 0x0000000e0a0a8224 */ /* 0x000fca00078e0217 */
[----:B------:R-:W-:-:S05]  /*10990*/  @!P0 LEA R10, R10, UR4, 0x3 ;  /* 0x000000040a0a8c11 */ /* 0x000fca000f8e18ff */
[----:B0-----:R-:W1:Y:S02]  /*109a0*/  @!P0 LDS.64 R12, [R10] ;  /* 0x000000000a0c8984 */ /* 0x001e640000000a00 */
[----:B-1----:R-:W-:Y:S01]  /*109b0*/  @!P0 FMUL.FTZ R16, R16, R12 ;  /* 0x0000000c10108220 */ /* 0x002fe20000410000 */
[----:B------:R-:W-:-:S05]  /*109c0*/  @!P0 FMUL.FTZ R17, R17, R13 ;  /* 0x0000000d11118220 */ /* 0x000fca0000410000 */
[----:B------:R2:W-:Y:S01]  /*109d0*/  @!P0 STS.64 [R0], R16 ;  /* 0x0000001000008388 */ /* 0x0005e20000000a00 */
[----:B------:R-:W-:Y:S02]  /*109e0*/  ISETP.GT.AND P0, PT, R11, 0x1, PT ;  /* 0x000000010b00780c */ /* 0x000fe40003f04270 */
[----:B------:R-:W-:-:S11]  /*109f0*/  SHF.R.S32.HI R11, RZ, 0x1, R11 ;  /* 0x00000001ff0b7819 */ /* 0x000fd6000001140b */
[----:B--2---:R-:W-:Y:S05]  /*10a00*/  @P0 BRA `(.L_x_3024) ;  /* 0xfffffffc00cc0947 */ /* 0x004fea000383ffff */
.L_x_3023:
[----:B------:R-:W-:Y:S05]  /*10a10*/  @!P2 BRA `(.L_x_3025) ;  /* 0x000000000084a947 */ /* 0x000fea0003800000 */
[----:B------:R-:W-:Y:S01]  /*10a20*/  ISETP.GT.AND P0, PT, R14, 0x20, PT ;  /* 0x000000200e00780c */ /* 0x000fe20003f04270 */
[----:B------:R-:W-:-:S12]  /*10a30*/  IMAD.MOV.U32 R2, RZ, RZ, R14 ;  /* 0x000000ffff027224 */ /* 0x000fd800078e000e */
[----:B------:R-:W-:Y:S05]  /*10a40*/  @!P0 BRA `(.L_x_3026) ;  /* 0x00000000004c8947 */ /* 0x000fea0003800000 */
[----:B------:R-:W-:Y:S01]  /*10a50*/  LEA.HI R2, R14, R14, RZ, 0x1 ;  /* 0x0000000e0e027211 */ /* 0x000fe200078f08ff */
[----:B------:R2:W-:Y:S03]  /*10a60*/  STS.64 [R0], R16 ;  /* 0x0000001000007388 */ /* 0x0005e60000000a00 */
[----:B------:R-:W-:Y:S01]  /*10a70*/  SHF.R.S32.HI R10, RZ, 0x1, R2 ;  /* 0x00000001ff0a7819 */ /* 0x000fe20000011402 */
[----:B------:R-:W-:-:S03]  /*10a80*/  HFMA2.MMA R2, -RZ, RZ, 0, 1.9073486328125e-06 ;  /* 0x00000020ff027435 */ /* 0x000fc600000001ff */
[----:B------:R-:W-:-:S13]  /*10a90*/  ISETP.GE.AND P0, PT, R10, 0x20, PT ;  /* 0x000000200a00780c */ /* 0x000fda0003f06270 */
[----:B--2---:R-:W-:Y:S05]  /*10aa0*/  @!P0 BRA `(.L_x_3026) ;  /* 0x0000000000348947 */ /* 0x004fea0003800000 */
.L_x_3027:
[----:B------:R-:W-:Y:S01]  /*10ab0*/  IADD3 R2, R23, R10, RZ ;  /* 0x0000000a17027210 */ /* 0x000fe20007ffe0ff */
[----:B------:R-:W-:Y:S03]  /*10ac0*/  BAR.SYNC.DEFER_BLOCKING 0x0 ;  /* 0x0000000000007b1d */ /* 0x000fe60000010000 */
[----:B------:R-:W-:-:S04]  /*10ad0*/  ISETP.GE.U32.AND P0, PT, R2, R14, PT ;  /* 0x0000000e0200720c */ /* 0x000fc80003f06070 */
[----:B------:R-:W-:-:S13]  /*10ae0*/  ISETP.GE.U32.OR P0, PT, R23, R10, P0 ;  /* 0x0000000a1700720c */ /* 0x000fda0000706470 */
[----:B------:R-:W-:Y:S01]  /*10af0*/  @!P0 IMAD R2, R10, 0x8, R0 ;  /* 0x000000080a028824 */ /* 0x000fe200078e0200 */
[----:B------:R-:W-:-:S04]  /*10b00*/  SHF.R.S32.HI R10, RZ, 0x1, R10 ;  /* 0x00000001ff0a7819 */ /* 0x000fc8000001140a */
[----:B0-----:R-:W1:Y:S02]  /*10b10*/  @!P0 LDS.64 R12, [R2] ;  /* 0x00000000020c8984 */ /* 0x001e640000000a00 */
[----:B-1----:R-:W-:Y:S01]  /*10b20*/  @!P0 FMUL.FTZ R16, R16, R12 ;  /* 0x0000000c10108220 */ /* 0x002fe20000410000 */
[----:B------:R-:W-:-:S05]  /*10b30*/  @!P0 FMUL.FTZ R17, R17, R13 ;  /* 0x0000000d11118220 */ /* 0x000fca0000410000 */
[----:B------:R2:W-:Y:S01]  /*10b40*/  @!P0 STS.64 [R0], R16 ;  /* 0x0000001000008388 */ /* 0x0005e20000000a00 */
[----:B------:R-:W-:-:S13]  /*10b50*/  ISETP.GE.AND P0, PT, R10, 0x20, PT ;  /* 0x000000200a00780c */ /* 0x000fda0003f06270 */
[----:B--2---:R-:W-:Y:S05]  /*10b60*/  @P0 BRA `(.L_x_3027) ;  /* 0xfffffffc00d00947 */ /* 0x004fea000383ffff */
[----:B------:R-:W-:-:S07]  /*10b70*/  MOV R2, 0x20 ;  /* 0x0000002000027802 */ /* 0x000fce0000000f00 */
.L_x_3026:
[----:B------:R-:W-:Y:S01]  /*10b80*/  BAR.SYNC.DEFER_BLOCKING 0x0 ;  /* 0x0000000000007b1d */ /* 0x000fe20000010000 */
[----:B------:R-:W-:-:S13]  /*10b90*/  ISETP.GE.AND P0, PT, R2, 0x2, PT ;  /* 0x000000020200780c */ /* 0x000fda0003f06270 */
[----:B------:R-:W-:Y:S05]  /*10ba0*/  @!P0 BRA `(.L_x_3025) ;  /* 0x0000000000208947 */ /* 0x000fea0003800000 */
[----:B------:R-:W-:-:S11]  /*10bb0*/  HFMA2.MMA R11, -RZ, RZ, 0, 5.9604644775390625e-08 ;  /* 0x00000001ff0b7435 */ /* 0x000fd600000001ff */
.L_x_3028:
[----:B0-----:R-:W0:Y:S04]  /*10bc0*/  SHFL.DOWN PT, R13, R16, R11, 0x1f ;  /* 0x08001f0b100d7589 */ /* 0x001e2800000e0000 */
[----:B-1----:R1:W2:Y:S02]  /*10bd0*/  SHFL.DOWN PT, R0, R17, R11, 0x1f ;  /* 0x08001f0b11007589 */ /* 0x0022a400000e0000 */
[----:B-1----:R-:W-:-:S05]  /*10be0*/  IMAD.SHL.U32 R11, R11, 0x2, RZ ;  /* 0x000000020b0b7824 */ /* 0x002fca00078e00ff */
[----:B------:R-:W-:Y:S01]  /*10bf0*/  ISETP.GE.AND P0, PT, R11, R2, PT ;  /* 0x000000020b00720c */ /* 0x000fe20003f06270 */
[----:B0-----:R-:W-:Y:S01]  /*10c00*/  FMUL.FTZ R16, R13, R16 ;  /* 0x000000100d107220 */ /* 0x001fe20000410000 */
[----:B--2---:R-:W-:-:S11]  /*10c10*/  FMUL.FTZ R17, R0, R17 ;  /* 0x0000001100117220 */ /* 0x004fd60000410000 */
[----:B------:R-:W-:Y:S05]  /*10c20*/  @!P0 BRA `(.L_x_3028) ;  /* 0xfffffffc00e48947 */ /* 0x000fea000383ffff */
.L_x_3025:
        /* <DEDUP_REMOVED lines=9> */
[----:B------:R-:W2:Y:S04]  /*10cc0*/  LDG.E R3, desc[UR60][R4.64] ;  /* 0x0000003c04037981 */ /* 0x000ea8000c1e1900 */
[----:B-1----:R-:W3:Y:S01]  /*10cd0*/  LDG.E R0, desc[UR60][R4.64+0x4] ;  /* 0x0000043c04007981 */ /* 0x002ee2000c1e1900 */
[----:B--2---:R-:W-:Y:S01]  /*10ce0*/  FMUL.FTZ R16, R16, R3 ;  /* 0x0000000310107220 */ /* 0x004fe20000410000 */
[----:B---3--:R-:W-:-:S07]  /*10cf0*/  FMUL.FTZ R17, R17, R0 ;  /* 0x0000000011117220 */ /* 0x008fce0000410000 */
.L_x_3030:
        /* <DEDUP_REMOVED lines=17> */
[----:B0-----:R-:W-:Y:S01]  /*10e10*/  IMAD.MOV.U32 R13, RZ, RZ, RZ ;  /* 0x000000ffff0d7224 */ /* 0x001fe200078e00ff */
[----:B-1----:R-:W-:-:S07]  /*10e20*/  MOV R12, 0x1 ;  /* 0x00000001000c7802 */ /* 0x002fce0000000f00 */
[----:B------:R-:W-:-:S07]  /*10e30*/  LEPC R20, `(.L_x_3032) ;  /* 0x000000001014794e */ /* 0x000fce0000000000 */
[----:B--2---:R-:W-:Y:S05]  /*10e40*/  CALL.ABS.NOINC R2 ;  /* 0x0000000002007343 */ /* 0x004fea0003c00000 */
.L_x_3032:
[----:B------:R-:W-:Y:S01]  /*10e50*/  ULDC.64 UR4, c[0x0][0x5f0] ;  /* 0x00017c0000047ab9 */ /* 0x000fe20000000a00 */
[----:B------:R-:W-:Y:S02]  /*10e60*/  ISETP.NE.AND P6, PT, R18, 0x1, PT ;  /* 0x000000011200780c */ /* 0x000fe40003fc5270 */
[----:B------:R-:W-:-:S04]  /*10e70*/  IADD3 R24, P0, R24, UR4, RZ ;  /* 0x0000000418187c10 */ /* 0x000fc8000ff1e0ff */
[----:B------:R-:W-:-:S05]  /*10e80*/  IADD3.X R25, RZ, UR5, RZ, P0, !PT ;  /* 0x00000005ff197c10 */ /* 0x000fca00087fe4ff */
[----:B------:R1:W-:Y:S02]  /*10e90*/  STG.E desc[UR60][R24.64], R16 ;  /* 0x0000001018007986 */ /* 0x0003e4000c10193c */
        /* <DEDUP_REMOVED lines=12> */
[----:B0-----:R-:W-:Y:S01]  /*10f60*/  IMAD.MOV.U32 R12, RZ, RZ, 0x1 ;  /* 0x00000001ff0c7424 */ /* 0x001fe200078e00ff */
[----:B------:R-:W-:-:S02]  /*10f70*/  MOV R11, UR7 ;  /* 0x00000007000b7c02 */ /* 0x000fc40008000f00 */
[----:B--2---:R-:W-:-:S07]  /*10f80*/  MOV R13, RZ ;  /* 0x000000ff000d7202 */ /* 0x004fce0000000f00 */
[----:B------:R-:W-:-:S07]  /*10f90*/  LEPC R20, `(.L_x_3033) ;  /* 0x000000001014794e */ /* 0x000fce0000000000 */
[----:B-1-3--:R-:W-:Y:S05]  /*10fa0*/  CALL.ABS.NOINC R2 ;  /* 0x0000000002007343 */ /* 0x00afea0003c00000 */
.L_x_3033:
[----:B------:R-:W-:Y:S02]  /*10fb0*/  ULDC.64 UR4, c[0x0][0x5f0] ;  /* 0x00017c0000047ab9 */ /* 0x000fe40000000a00 */
[----:B------:R-:W-:-:S04]  /*10fc0*/  IADD3 R22, P0, R22, UR4, RZ ;  /* 0x0000000416167c10 */ /* 0x000fc8000ff1e0ff */
[----:B------:R-:W-:-:S05]  /*10fd0*/  IADD3.X R23, RZ, UR5, RZ, P0, !PT ;  /* 0x00000005ff177c10 */ /* 0x000fca00087fe4ff */
[----:B------:R-:W-:Y:S01]  /*10fe0*/  STG.E desc[UR60][R22.64], R17 ;  /* 0x0000001116007986 */ /* 0x000fe2000c10193c */
[----:B------:R-:W-:Y:S05]  /*10ff0*/  EXIT ;  /* 0x000000000000794d */ /* 0x000fea0003800000 */
.L_x_3031:
[----:B------:R-:W-:Y:S04]  /*11000*/  STG.E desc[UR60][R4.64], R16 ;  /* 0x0000001004007986 */ /* 0x000fe8000c10193c */
[----:B------:R-:W-:Y:S01]  /*11010*/  STG.E desc[UR60][R4.64+0x4], R17 ;  /* 0x0000041104007986 */ /* 0x000fe2000c10193c */
[----:B------:R-:W-:Y:S05]  /*11020*/  EXIT ;  /* 0x000000000000794d */ /* 0x000fea0003800000 */
.L_x_3029:
        /* <DEDUP_REMOVED lines=8> */
.L_x_3034:
        /* <DEDUP_REMOVED lines=12> */
[----:B0-----:R-:W-:Y:S01]  /*11170*/  HFMA2.MMA R12, -RZ, RZ, 0, 5.9604644775390625e-08 ;  /* 0x00000001ff0c7435 */ /* 0x001fe200000001ff */
[----:B------:R-:W-:Y:S01]  /*11180*/  MOV R6, UR4 ;  /* 0x0000000400067c02 */ /* 0x000fe20008000f00 */
[----:B------:R-:W-:Y:S01]  /*11190*/  IMAD.U32 R7, RZ, RZ, UR5 ;  /* 0x00000005ff077e24 */ /* 0x000fe2000f8e00ff */
[----:B------:R-:W-:Y:S01]  /*111a0*/  MOV R10, UR6 ;  /* 0x00000006000a7c02 */ /* 0x000fe20008000f00 */
[----:B------:R-:W-:Y:S01]  /*111b0*/  IMAD.MOV.U32 R8, RZ, RZ, 0x2ef ;  /* 0x000002efff087424 */ /* 0x000fe200078e00ff */
[----:B------:R-:W-:-:S02]  /*111c0*/  MOV R11, UR7 ;  /* 0x00000007000b7c02 */ /* 0x000fc40008000f00 */
[----:B-1----:R-:W-:-:S07]  /*111d0*/  MOV R13, RZ ;  /* 0x000000ff000d7202 */ /* 0x002fce0000000f00 */
[----:B------:R-:W-:-:S07]  /*111e0*/  LEPC R20, `(.L_x_3036) ;  /* 0x000000001014794e */ /* 0x000fce0000000000 */
[----:B--2---:R-:W-:Y:S05]  /*111f0*/  CALL.ABS.NOINC R2 ;  /* 0x0000000002007343 */ /* 0x004fea0003c00000 */
.L_x_3036:
[----:B------:R-:W-:Y:S01]  /*11200*/  ULDC.64 UR4, c[0x0][0x5f0] ;  /* 0x00017c0000047ab9 */ /* 0x000fe20000000a00 */
[----:B------:R-:W-:Y:S02]  /*11210*/  ISETP.NE.AND P6, PT, R18, 0x1, PT ;  /* 0x000000011200780c */ /* 0x000fe40003fc5270 */
[----:B------:R-:W-:-:S05]  /*11220*/  IADD3 R24, P0, R24, UR4, RZ ;  /* 0x0000000418187c10 */ /* 0x000fca000ff1e0ff */
[----:B------:R-:W-:-:S05]  /*11230*/  IMAD.X R25, RZ, RZ, UR5, P0 ;  /* 0x00000005ff197e24 */ /* 0x000fca00080e06ff */
[----:B------:R1:W-:Y:S01]  /*11240*/  STG.E desc[UR60][R24.64], R16 ;  /* 0x0000001018007986 */ /* 0x0003e2000c10193c */
        /* <DEDUP_REMOVED lines=14> */
[----:B--2---:R-:W-:-:S07]  /*11330*/  MOV R12, 0x1 ;  /* 0x00000001000c7802 */ /* 0x004fce0000000f00 */
[----:B------:R-:W-:-:S07]  /*11340*/  LEPC R20, `(.L_x_3037) ;  /* 0x000000001014794e */ /* 0x000fce0000000000 */
[----:B-1-3--:R-:W-:Y:S05]  /*11350*/  CALL.ABS.NOINC R2 ;  /* 0x0000000002007343 */ /* 0x00afea0003c00000 */
.L_x_3037:
[----:B------:R-:W-:Y:S02]  /*11360*/  ULDC.64 UR4, c[0x0][0x5f0] ;  /* 0x00017c0000047ab9 */ /* 0x000fe40000000a00 */
[----:B------:R-:W-:-:S04]  /*11370*/  IADD3 R22, P0, R22, UR4, RZ ;  /* 0x0000000416167c10 */ /* 0x000fc8000ff1e0ff */
[----:B------:R-:W-:-:S05]  /*11380*/  IADD3.X R23, RZ, UR5, RZ, P0, !PT ;  /* 0x00000005ff177c10 */ /* 0x000fca00087fe4ff */
[----:B------:R-:W-:Y:S01]  /*11390*/  STG.E desc[UR60][R22.64], R17 ;  /* 0x0000001116007986 */ /* 0x000fe2000c10193c */
[----:B------:R-:W-:Y:S05]  /*113a0*/  EXIT ;  /* 0x000000000000794d */ /* 0x000fea0003800000 */
.L_x_3035:
[----:B------:R-:W-:Y:S04]  /*113b0*/  STG.E desc[UR60][R6.64], R16 ;  /* 0x0000001006007986 */ /* 0x000fe8000c10193c */
[----:B------:R-:W-:Y:S01]  /*113c0*/  STG.E desc[UR60][R8.64], R17 ;  /* 0x0000001108007986 */ /* 0x000fe2000c10193c */
[----:B------:R-:W-:Y:S05]  /*113d0*/  EXIT ;  /* 0x000000000000794d */ /* 0x000fea0003800000 */
.L_x_3008:
        /* <DEDUP_REMOVED lines=11> */
[----:B-1----:R-:W1:Y:S01]  /*11490*/  LDC.U8 R0, c[0x0][0x620] ;  /* 0x00018800ff007b82 */ /* 0x002e620000000000 */
[----:B------:R-:W-:-:S04]  /*114a0*/  ISETP.NE.U32.AND P0, PT, R4, RZ, PT ;  /* 0x000000ff0400720c */ /* 0x000fc80003f05070 */
[----:B------:R-:W-:-:S13]  /*114b0*/  ISETP.NE.AND.EX P0, PT, R3, RZ, PT, P0 ;  /* 0x000000ff0300720c */ /* 0x000fda0003f05300 */
[----:B------:R-:W-:Y:S05]  /*114c0*/  @!P0 BRA `(.L_x_3038) ;  /* 0x0000000000ec8947 */ /* 0x000fea0003800000 */
[----:B-1----:R-:W-:Y:S01]  /*114d0*/  ISETP.NE.AND P0, PT, R0, RZ, PT ;  /* 0x000000ff0000720c */ /* 0x002fe20003f05270 */
[----:B------:R-:W-:Y:S02]  /*114e0*/  ULDC.U8 UR4, c[0x0][0x621] ;  /* 0x0001884000047ab9 */ /* 0x000fe40000000000 */
[----:B------:R-:W-:-:S10]  /*114f0*/  ISETP.NE.AND P1, PT, RZ, UR4, PT ;  /* 0x00000004ff007c0c */ /* 0x000fd4000bf25270 */
[----:B------:R-:W-:Y:S05]  /*11500*/  @!P0 BRA `(.L_x_3039) ;  /* 0x0000000000108947 */ /* 0x000fea0003800000 */
[----:B------:R-:W2:Y:S04]  /*11510*/  LDG.E R3, desc[UR60][R4.64] ;  /* 0x0000003c04037981 */ /* 0x000ea8000c1e1900 */
[----:B------:R-:W3:Y:S01]  /*11520*/  LDG.E R0, desc[UR60][R4.64+0x4] ;  /* 0x0000043c04007981 */ /* 0x000ee2000c1e1900 */
[----:B--2---:R-:W-:Y:S01]  /*11530*/  FMUL.FTZ R18, R18, R3 ;  /* 0x0000000312127220 */ /* 0x004fe20000410000 */
[----:B---3--:R-:W-:-:S07]  /*11540*/  FMUL.FTZ R19, R19, R0 ;  /* 0x0000000013137220 */ /* 0x008fce0000410000 */
.L_x_3039:
        /* <DEDUP_REMOVED lines=18> */
[----:B-1----:R-:W-:-:S07]  /*11670*/  MOV R13, RZ ;  /* 0x000000ff000d7202 */ /* 0x002fce0000000f00 */
[----:B------:R-:W-:-:S07]  /*11680*/  LEPC R20, `(.L_x_3041) ;  /* 0x000000001014794e */ /* 0x000fce0000000000 */
[----:B--2---:R-:W-:Y:S05]  /*11690*/  CALL.ABS.NOINC R2 ;  /* 0x0000000002007343 */ /* 0x004fea0003c00000 */
.L_x_3041:
        /* <DEDUP_REMOVED lines=19> */
[----:B--2---:R-:W-:-:S07]  /*117d0*/  MOV R13, RZ ;  /* 0x000000ff000d7202 */ /* 0x004fce0000000f00 */
[----:B------:R-:W-:-:S07]  /*117e0*/  LEPC R20, `(.L_x_3042) ;  /* 0x000000001014794e */ /* 0x000fce0000000000 */
[----:B-1-3--:R-:W-:Y:S05]  /*117f0*/  CALL.ABS.NOINC R2 ;  /* 0x0000000002007343 */ /* 0x00afea0003c00000 */
.L_x_3042:
[----:B------:R-:W-:Y:S02]  /*11800*/  ULDC.64 UR4, c[0x0][0x5f0] ;  /* 0x00017c0000047ab9 */ /* 0x000fe40000000a00 */
[----:B------:R-:W-:-:S05]  /*11810*/  IADD3 R22, P0, R22, UR4, RZ ;  /* 0x0000000416167c10 */ /* 0x000fca000ff1e0ff */
[----:B------:R-:W-:-:S05]  /*11820*/  IMAD.X R23, RZ, RZ, UR5, P0 ;  /* 0x00000005ff177e24 */ /* 0x000fca00080e06ff */
[----:B------:R-:W-:Y:S01]  /*11830*/  STG.E desc[UR60][R22.64], R19 ;  /* 0x0000001316007986 */ /* 0x000fe2000c10193c */
[----:B------:R-:W-:Y:S05]  /*11840*/  EXIT ;  /* 0x000000000000794d */ /* 0x000fea0003800000 */
.L_x_3040:
[----:B------:R-:W-:Y:S04]  /*11850*/  STG.E desc[UR60][R4.64], R18 ;  /* 0x0000001204007986 */ /* 0x000fe8000c10193c */
[----:B------:R-:W-:Y:S01]  /*11860*/  STG.E desc[UR60][R4.64+0x4], R19 ;  /* 0x0000041304007986 */ /* 0x000fe2000c10193c */
[----:B------:R-:W-:Y:S05]  /*11870*/  EXIT ;  /* 0x000000000000794d */ /* 0x000fea0003800000 */
.L_x_3038:
        /* <DEDUP_REMOVED lines=8> */
.L_x_3043:
        /* <DEDUP_REMOVED lines=21> */
.L_x_3045:
        /* <DEDUP_REMOVED lines=22> */
.L_x_3046:
[----:B------:R-:W-:Y:S02]  /*11bb0*/  ULDC.64 UR4, c[0x0][0x5f0] ;  /* 0x00017c0000047ab9 */ /* 0x000fe40000000a00 */
[----:B------:R-:W-:-:S04]  /*11bc0*/  IADD3 R22, P0, R22, UR4, RZ ;  /* 0x0000000416167c10 */ /* 0x000fc8000ff1e0ff */
[----:B------:R-:W-:-:S05]  /*11bd0*/  IADD3.X R23, RZ, UR5, RZ, P0, !PT ;  /* 0x00000005ff177c10 */ /* 0x000fca00087fe4ff */
[----:B------:R-:W-:Y:S01]  /*11be0*/  STG.E desc[UR60][R22.64], R19 ;  /* 0x0000001316007986 */ /* 0x000fe2000c10193c */
[----:B------:R-:W-:Y:S05]  /*11bf0*/  EXIT ;  /* 0x000000000000794d */ /* 0x000fea0003800000 */
.L_x_3044:
[----:B------:R-:W-:Y:S04]  /*11c00*/  STG.E desc[UR60][R6.64], R18 ;  /* 0x0000001206007986 */ /* 0x000fe8000c10193c */
[----:B------:R-:W-:Y:S01]  /*11c10*/  STG.E desc[UR60][R8.64], R19 ;  /* 0x0000001308007986 */ /* 0x000fe2000c10193c */
[----:B------:R-:W-:Y:S05]  /*11c20*/  EXIT ;  /* 0x000000000000794d */ /* 0x000fea0003800000 */
.L_x_3047:
        /* <DEDUP_REMOVED lines=13> */
.L_x_8786:


//--------------------- .text._ZN2at6native13reduce_kernelILi128ELi4ENS0_8ReduceOpIfNS0_14func_wrapper_tIfNS0_55_GLOBAL__N__0955718d_22_SparseCsrTensorMath_cu_868dd54514ReductionMulOpIfEEEEjfLi4ELi4EEEEEvT1_ --------------------------
	.section	.text._ZN2at6native13reduce_kernelILi128ELi4ENS0_8ReduceOpIfNS0_14func_wrapper_tIfNS0_55_GLOBAL__N__0955718d_22_SparseCsrTensorMath_cu_868dd54514ReductionMulOpIfEEEEjfLi4ELi4EEEEEvT1_,"ax",@progbits
	.align	128
.text._ZN2at6native13reduce_kernelILi128ELi4ENS0_8ReduceOpIfNS0_14func_wrapper_tIfNS0_55_GLOBAL__N__0955718d_22_SparseCsrTensorMath_cu_868dd54514ReductionMulOpIfEEEEjfLi4ELi4EEEEEvT1_:
        .type           _ZN2at6native13reduce_kernelILi128ELi4ENS0_8ReduceOpIfNS0_14func_wrapper_tIfNS0_55_GLOBAL__N__0955718d_22_SparseCsrTensorMath_cu_868dd54514ReductionMulOpIfEEEEjfLi4ELi4EEEEEvT1_,@function
        .size           _ZN2at6native13reduce_kernelILi128ELi4ENS0_8ReduceOpIfNS0_14func_wrapper_tIfNS0_55_GLOBAL__N__0955718d_22_SparseCsrTensorMath_cu_868dd54514ReductionMulOpIfEEEEjfLi4ELi4EEEEEvT1_,(.L_x_8787 - _ZN2at6native13reduce_kernelILi128ELi4ENS0_8ReduceOpIfNS0_14func_wrapper_tIfNS0_55_GLOBAL__N__0955718d_22_SparseCsrTensorMath_cu_868dd54514ReductionMulOpIfEEEEjfLi4ELi4EEEEEvT1_)
        .other          _ZN2at6native13reduce_kernelILi128ELi4ENS0_8ReduceOpIfNS0_14func_wrapper_tIfNS0_55_GLOBAL__N__0955718d_22_SparseCsrTensorMath_cu_868dd54514ReductionMulOpIfEEEEjfLi4ELi4EEEEEvT1_,@"STO_CUDA_ENTRY STV_DEFAULT"
_ZN2at6native13reduce_kernelILi128ELi4ENS0_8ReduceOpIfNS0_14func_wrapper_tIfNS0_55_GLOBAL__N__0955718d_22_SparseCsrTensorMath_cu_868dd54514ReductionMulOpIfEEEEjfLi4ELi4EEEEEvT1_:
[----:B------:R-:W0:Y:S01]  /*0000*/  LDC R1, c[0x0][0x28] ;  /* 0x00000a00ff017b82 */ /* 0x000e220000000800 */
[----:B------:R-:W1:Y:S07]  /*0010*/  S2R R17, SR_TID.X ;  /* 0x0000000000117919 */ /* 0x000e6e0000002100 */
[----:B------:R-:W2:Y:S01]  /*0020*/  LDC R3, c[0x0][0x3ec] ;  /* 0x0000fb00ff037b82 */ /* 0x000ea20000000800 */
[----:B------:R-:W-:Y:S01]  /*0030*/  ULDC.64 UR8, c[0x0][0x238] ;  /* 0x00008e0000087ab9 */ /* 0x000fe20000000a00 */
[----:B------:R-:W-:Y:S01]  /*0040*/  ULDC.64 UR6, c[0x0][0x230] ;  /* 0x00008c0000067ab9 */ /* 0x000fe20000000a00 */
[----:B------:R-:W3:Y:S01]  /*0050*/  S2R R2, SR_TID.Y ;  /* 0x0000000000027919 */ /* 0x000ee20000002200 */
[----:B------:R-:W-:Y:S01]  /*0060*/  ULDC UR5, c[0x0][0x240] ;  /* 0x0000900000057ab9 */ /* 0x000fe20000000800 */
[----:B------:R-:W4:Y:S03]  /*0070*/  S2R R16, SR_CTAID.Y ;  /* 0x0000000000107919 */ /* 0x000f260000002600 */
[----:B------:R-:W5:Y:S08]  /*0080*/  S2UR UR4, SR_CTAID.X ;  /* 0x00000000000479c3 */ /* 0x000f700000002500 */
[----:B------:R-:W5:Y:S01]  /*0090*/  LDC R0, c[0x0][0x228] ;  /* 0x00008a00ff007b82 */ /* 0x000f620000000800 */
[----:B--2---:R-:W-:Y:S01]  /*00a0*/  ISETP.NE.AND P0, PT, R3, RZ, PT ;  /* 0x000000ff0300720c */ /* 0x004fe20003f05270 */
[----:B-1----:R-:W-:-:S02]  /*00b0*/  IMAD R5, R17, UR9, RZ ;  /* 0x0000000911057c24 */ /* 0x002fc4000f8e02ff */
[----:B------:R-:W-:Y:S02]  /*00c0*/  IMAD R7, R17, UR6, RZ ;  /* 0x0000000611077c24 */ /* 0x000fe4000f8e02ff */
[C---:B---3--:R-:W-:Y:S02]  /*00d0*/  IMAD R5, R2.reuse, UR5, R5 ;  /* 0x0000000502057c24 */ /* 0x048fe4000f8e0205 */
        /* <DEDUP_REMOVED lines=279> */
.L_x_3048:
[----:B------:R-:W-:Y:S01]  /*1250*/  ULDC UR4, c[0x0][0x21c] ;  /* 0x0000870000047ab9 */ /* 0x000fe20000000800 */
[----:B------:R-:W-:Y:S01]  /*1260*/  ULDC.64 UR60, c[0x0][0x208] ;  /* 0x00008200003c7ab9 */ /* 0x000fe20000000a00 */
[----:B------:R-:W-:Y:S01]  /*1270*/  MOV R42, UR4 ;  /* 0x00000004002a7c02 */ /* 0x000fe20008000f00 */
[----:B------:R-:W-:Y:S01]  /*1280*/  ULDC UR4, c[0x0][0x220] ;  /* 0x0000880000047ab9 */ /* 0x000fe20000000800 */
[----:B------:R-:W-:Y:S02]  /*1290*/  BSSY B6, `(.L_x_3049) ;  /* 0x0000a88000067945 */ /* 0x000fe40003800000 */
        /* <DEDUP_REMOVED lines=25> */
.L_x_3052:
[----:B------:R-:W0:Y:S01]  /*1430*/  LDC R8, c[0x0][0x214] ;  /* 0x00008500ff087b82 */ /* 0x000e220000000800 */
[----:B------:R-:W-:Y:S01]  /*1440*/  SHF.R.U64 R0, R40, 0x2, R41 ;  /* 0x0000000228007819 */ /* 0x000fe20000001229 */
[----:B------:R-:W-:Y:S01]  /*1450*/  ULDC UR4, c[0x0][0x21c] ;  /* 0x0000870000047ab9 */ /* 0x000fe20000000800 */
[----:B------:R-:W-:Y:S02]  /*1460*/  BSSY B0, `(.L_x_3053) ;  /* 0x0000028000007945 */ /* 0x000fe40003800000 */
[----:B------:R-:W-:Y:S01]  /*1470*/  LOP3.LUT R6, R0, 0x3, RZ, 0xc0, !PT ;  /* 0x0000000300067812 */ /* 0x000fe200078ec0ff */
[----:B------:R-:W-:-:S03]  /*1480*/  IMAD.U32 R0, RZ, RZ, UR4 ;  /* 0x00000004ff007e24 */ /* 0x000fc6000f8e00ff */
        /* <DEDUP_REMOVED lines=19> */
.L_x_3058:
[----:B------:R-:W-:Y:S05]  /*15c0*/  BSYNC B2 ;  /* 0x0000000000027941 */ /* 0x000fea0003800000 */
.L_x_3057:
        /* <DEDUP_REMOVED lines=10> */
.L_x_3056:
[----:B------:R-:W-:Y:S05]  /*1670*/  BSYNC B1 ;  /* 0x0000000000017941 */ /* 0x000fea0003800000 */
.L_x_3055:
[----:B------:R-:W0:Y:S01]  /*1680*/  LDC R7, c[0x0][0x21c] ;  /* 0x00008700ff077b82 */ /* 0x000e220000000800 */
[----:B------:R-:W-:-:S04]  /*1690*/  IADD3 R5, P0, -R6, 0x4, RZ ;  /* 0x0000000406057810 */ /* 0x000fc80007f1e1ff */
[----:B------:R-:W-:Y:S01]  /*16a0*/  LEA R40, P1, R5, R40, 0x2 ;  /* 0x0000002805287211 */ /* 0x000fe200078210ff */
[----:B------:R-:W-:-:S05]  /*16b0*/  IMAD.X R4, RZ, RZ, -0x1, P0 ;  /* 0xffffffffff047424 */ /* 0x000fca00000e06ff */
[----:B------:R-:W-:Y:S02]  /*16c0*/  LEA.HI.X R41, R5, R41, R4, 0x2, P1 ;  /* 0x0000002905297211 */ /* 0x000fe400008f1404 */
[----:B0-----:R-:W-:-:S07]  /*16d0*/  IADD3 R0, R6, -0x4, R7 ;  /* 0xfffffffc06007810 */ /* 0x001fce0007ffe007 */
.L_x_3054:
[----:B------:R-:W-:Y:S05]  /*16e0*/  BSYNC B0 ;  /* 0x0000000000007941 */ /* 0x000fea0003800000 */
.L_x_3053:
        /* <DEDUP_REMOVED lines=13> */
[----:B------:R-:W-:-:S07]  /*17c0*/  MOV R11, R8 ;  /* 0x00000008000b7202 */ /* 0x000fce0000000f00 */
.L_x_3061:
[----:B------:R-:W-:Y:S01]  /*17d0*/  IMAD.WIDE.U32 R4, R9, 0x10, R40 ;  /* 0x0000001009047825 */ /* 0x000fe200078e0028 */
[----:B------:R-:W-:-:S05]  /*17e0*/  ULDC UR4, c[0x0][0x224] ;  /* 0x0000890000047ab9 */ /* 0x000fca0000000800 */
[----:B------:R-:W2:Y:S01]  /*17f0*/  LDG.E.128 R4, desc[UR60][R4.64] ;  /* 0x0000003c04047981 */ /* 0x000ea2000c1e1d00 */
[----:B------:R-:W-:-:S05]  /*1800*/  VIADD R9, R9, UR4 ;  /* 0x0000000409097c36 */ /* 0x000fca0008000000 */
[----:B------:R-:W-:-:S04]  /*1810*/  LEA R13, R9, 0x3, 0x2 ;  /* 0x00000003090d7811 */ /* 0x000fc800078e10ff */
[----:B------:R-:W-:Y:S01]  /*1820*/  ISETP.GE.U32.AND P0, PT, R13, R0, PT ;  /* 0x000000000d00720c */ /* 0x000fe20003f06070 */
[----:B--2---:R-:W-:Y:S01]  /*1830*/  FMUL.FTZ R3, R4, R3 ;  /* 0x0000000304037220 */ /* 0x004fe20000410000 */
[----:B------:R-:W-:Y:S01]  /*1840*/  FMUL.FTZ R8, R5, R8 ;  /* 0x0000000805087220 */ /* 0x000fe20000410000 */
[----:B------:R-:W-:Y:S01]  /*1850*/  FMUL.FTZ R11, R6, R11 ;  /* 0x0000000b060b7220 */ /* 0x000fe20000410000 */
[----:B------:R-:W-:-:S09]  /*1860*/  FMUL.FTZ R24, R7, R24 ;  /* 0x0000001807187220 */ /* 0x000fd20000410000 */
[----:B------:R-:W-:Y:S05]  /*1870*/  @!P0 BRA `(.L_x_3061) ;  /* 0xfffffffc00d48947 */ /* 0x000fea000383ffff */
.L_x_3060:
[----:B------:R-:W-:Y:S05]  /*1880*/  BSYNC B0 ;  /* 0x0000000000007941 */ /* 0x000fea0003800000 */
.L_x_3059:
        /* <DEDUP_REMOVED lines=8> */
.L_x_3063:
[----:B------:R-:W-:Y:S05]  /*1910*/  BSYNC B0 ;  /* 0x0000000000007941 */ /* 0x000fea0003800000 */
.L_x_3062:
        /* <DEDUP_REMOVED lines=11> */
.L_x_3065:
[----:B------:R-:W-:Y:S05]  /*19d0*/  BSYNC B0 ;  /* 0x0000000000007941 */ /* 0x000fea0003800000 */
.L_x_3064:
[----:B------:R-:W-:Y:S01]  /*19e0*/  FMUL.FTZ R8, R8, R3 ;  /* 0x0000000308087220 */ /* 0x000fe20000410000 */
[----:B------:R-:W-:Y:S01]  /*19f0*/  IMAD.MOV.U32 R25, RZ, RZ, RZ ;  /* 0x000000ffff197224 */ /* 0x000fe200078e00ff */
[----:B------:R-:W-:Y:S02]  /*1a00*/  CS2R R26, SRZ ;  /* 0x00000000001a7805 */ /* 0x000fe4000001ff00 */
[----:B------:R-:W-:-:S04]  /*1a10*/  FMUL.FTZ R11, R8, R11 ;  /* 0x0000000b080b7220 */ /* 0x000fc80000410000 */
[----:B------:R-:W-:Y:S01]  /*1a20*/  FMUL.FTZ R24, R11, R24 ;  /* 0x000000180b187220 */ /* 0x000fe20000410000 */
[----:B------:R-:W-:Y:S06]  /*1a30*/  BRA `(.L_x_3050) ;  /* 0x000000a000347947 */ /* 0x000fec0003800000 */
.L_x_3051:
        /* <DEDUP_REMOVED lines=29> */
[----:B------:R-:W-:Y:S01]  /*1c10*/  MOV R39, R5 ;  /* 0x0000000500277202 */ /* 0x000fe20000000f00 */
        /* <DEDUP_REMOVED lines=18> */
.L_x_3074:
        /* <DEDUP_REMOVED lines=297> */
.L_x_3070:
[----:B------:R-:W-:Y:S01]  /*2fd0*/  LOP3.LUT R21, R0, 0xfffffff0, RZ, 0xc0, !PT ;  /* 0xfffffff000157812 */ /* 0x000fe200078ec0ff */
[----:B------:R-:W-:-:S03]  /*2fe0*/  ULDC UR36, c[0x0][0x224] ;  /* 0x0000890000247ab9 */ /* 0x000fc60000000800 */
[----:B------:R-:W-:-:S04]  /*2ff0*/  IADD3 R20, P1, R40, R21, RZ ;  /* 0x0000001528147210 */ /* 0x000fc80007f3e0ff */
[----:B------:R-:W-:-:S06]  /*3000*/  IADD3.X R21, RZ, R41, RZ, P1, !PT ;  /* 0x00000029ff157210 */ /* 0x000fcc0000ffe4ff */
[----:B------:R-:W5:Y:S01]  /*3010*/  LDG.E.128 R20, desc[UR60][R20.64] ;  /* 0x0000003c14147981 */ /* 0x000f62000c1e1d00 */
[----:B------:R-:W-:-:S05]  /*3020*/  IMAD.U32 R0, RZ, RZ, UR36 ;  /* 0x00000024ff007e24 */ /* 0x000fca000f8e00ff */
[----:B------:R-:W-:Y:S01]  /*3030*/  IADD3 R43, R43, R0, RZ ;  /* 0x000000002b2b7210 */ /* 0x000fe20007ffe0ff */
[----:B------:R-:W-:Y:S06]  /*3040*/  @!P0 BRA `(.L_x_3071) ;  /* 0x0000000c00d08947 */ /* 0x000fec0003800000 */
[----:B------:R-:W-:Y:S01]  /*3050*/  HFMA2.MMA R42, -RZ, RZ, 0, 0 ;  /* 0x00000000ff2a7435 */ /* 0x000fe200000001ff */
[----:B0-----:R-:W-:-:S09]  /*3060*/  ISETP.NE.AND P1, PT, R36, 0x1, PT ;  /* 0x000000012400780c */ /* 0x001fd20003f25270 */
        /* <DEDUP_REMOVED lines=242> */
.L_x_3071:
        /* <DEDUP_REMOVED lines=253> */
.L_x_3072:
[----:B------:R-:W-:-:S04]  /*4f60*/  LOP3.LUT R9, R24, 0xfffffff0, RZ, 0xc0, !PT ;  /* 0xfffffff018097812 */ /* 0x000fc800078ec0ff */
[----:B------:R-:W-:-:S05]  /*4f70*/  IADD3 R8, P1, R40, R9, RZ ;  /* 0x0000000928087210 */ /* 0x000fca0007f3e0ff */
[----:B------:R-:W-:-:S06]  /*4f80*/  IMAD.X R9, RZ, RZ, R41, P1 ;  /* 0x000000ffff097224 */ /* 0x000fcc00008e0629 */
[----:B------:R-:W5:Y:S01]  /*4f90*/  LDG.E.128 R8, desc[UR60][R8.64] ;  /* 0x0000003c08087981 */ /* 0x000f62000c1e1d00 */
        /* <DEDUP_REMOVED lines=246> */
.L_x_3073:
[----:B------:R-:W-:Y:S01]  /*5f00*/  LOP3.LUT R25, R42, 0xfffffff0, RZ, 0xc0, !PT ;  /* 0xfffffff02a197812 */ /* 0x000fe200078ec0ff */
[----:B------:R-:W-:-:S03]  /*5f10*/  ULDC UR4, c[0x0][0x21c] ;  /* 0x0000870000047ab9 */ /* 0x000fc60000000800 */
[----:B------:R-:W-:-:S05]  /*5f20*/  IADD3 R24, P1, R40, R25, RZ ;  /* 0x0000001928187210 */ /* 0x000fca0007f3e0ff */
[----:B------:R-:W-:-:S06]  /*5f30*/  IMAD.X R25, RZ, RZ, R41, P1 ;  /* 0x000000ffff197224 */ /* 0x000fcc00008e0629 */
[----:B------:R-:W2:Y:S01]  /*5f40*/  LDG.E.128 R24, desc[UR60][R24.64] ;  /* 0x0000003c18187981 */ /* 0x000ea2000c1e1d00 */
[----:B------:R-:W-:Y:S01]  /*5f50*/  IADD3 R43, R43, R0, RZ ;  /* 0x000000002b2b7210 */ /* 0x000fe20007ffe0ff */
[----:B-----5:R-:W-:Y:S01]  /*5f60*/  FMUL.FTZ R39, R20, R39 ;  /* 0x0000002714277220 */ /* 0x020fe20000410000 */
[----:B------:R-:W-:Y:S01]  /*5f70*/  MOV R42, UR4 ;  /* 0x00000004002a7c02 */ /* 0x000fe20008000f00 */
[----:B------:R-:W-:Y:S01]  /*5f80*/  FMUL.FTZ R38, R21, R38 ;  /* 0x0000002615267220 */ /* 0x000fe20000410000 */
[----:B------:R-:W-:Y:S01]  /*5f90*/  FMUL.FTZ R35, R22, R35 ;  /* 0x0000002316237220 */ /* 0x000fe20000410000 */
[----:B------:R-:W-:Y:S02]  /*5fa0*/  IMAD R45, R0, 0x3, R43 ;  /* 0x00000003002d7824 */ /* 0x000fe400078e022b */
[----:B------:R-:W-:Y:S01]  /*5fb0*/  FMUL.FTZ R34, R23, R34 ;  /* 0x0000002217227220 */ /* 0x000fe20000410000 */
[----:B------:R-:W-:Y:S01]  /*5fc0*/  FMUL.FTZ R33, R12, R33 ;  /* 0x000000210c217220 */ /* 0x000fe20000410000 */
[----:B------:R-:W-:Y:S01]  /*5fd0*/  FMUL.FTZ R32, R13, R32 ;  /* 0x000000200d207220 */ /* 0x000fe20000410000 */
[----:B------:R-:W-:Y:S01]  /*5fe0*/  FMUL.FTZ R31, R14, R31 ;  /* 0x0000001f0e1f7220 */ /* 0x000fe20000410000 */
[----:B------:R-:W-:Y:S01]  /*5ff0*/  ISETP.GE.U32.AND P1, PT, R45, R42, PT ;  /* 0x0000002a2d00720c */ /* 0x000fe20003f26070 */
[----:B------:R-:W-:Y:S01]  /*6000*/  FMUL.FTZ R30, R15, R30 ;  /* 0x0000001e0f1e7220 */ /* 0x000fe20000410000 */
[----:B------:R-:W-:Y:S01]  /*6010*/  FMUL.FTZ R29, R8, R29 ;  /* 0x0000001d081d7220 */ /* 0x000fe20000410000 */
[----:B------:R-:W-:Y:S01]  /*6020*/  FMUL.FTZ R28, R9, R28 ;  /* 0x0000001c091c7220 */ /* 0x000fe20000410000 */
[----:B------:R-:W-:Y:S01]  /*6030*/  FMUL.FTZ R7, R10, R7 ;  /* 0x000000070a077220 */ /* 0x000fe20000410000 */
[----:B------:R-:W-:Y:S01]  /*6040*/  FMUL.FTZ R16, R11, R16 ;  /* 0x000000100b107220 */ /* 0x000fe20000410000 */
[----:B--2---:R-:W-:Y:S01]  /*6050*/  FMUL.FTZ R5, R24, R5 ;  /* 0x0000000518057220 */ /* 0x004fe20000410000 */
[----:B------:R-:W-:Y:S01]  /*6060*/  FMUL.FTZ R6, R25, R6 ;  /* 0x0000000619067220 */ /* 0x000fe20000410000 */
[----:B------:R-:W-:Y:S01]  /*6070*/  FMUL.FTZ R3, R26, R3 ;  /* 0x000000031a037220 */ /* 0x000fe20000410000 */
[----:B------:R-:W-:-:S04]  /*6080*/  FMUL.FTZ R4, R27, R4 ;  /* 0x000000041b047220 */ /* 0x000fc80000410000 */
[----:B------:R-:W-:Y:S05]  /*6090*/  @!P1 BRA `(.L_x_3074) ;  /* 0xffffffbc00289947 */ /* 0x000fea000383ffff */
[----:B------:R-:W-:Y:S05]  /*60a0*/  BSYNC B1 ;  /* 0x0000000000017941 */ /* 0x000fea0003800000 */
.L_x_3069:
[----:B------:R-:W-:Y:S05]  /*60b0*/  BSYNC B0 ;  /* 0x0000000000007941 */ /* 0x000fea0003800000 */
.L_x_3068:
[----:B------:R-:W-:Y:S01]  /*60c0*/  ISETP.GE.U32.AND P0, PT, R43, R42, PT ;  /* 0x0000002a2b00720c */ /* 0x000fe20003f06070 */
[----:B------:R-:W-:-:S12]  /*60d0*/  BSSY B0, `(.L_x_3075) ;  /* 0x0000466000007945 */ /* 0x000fd80003800000 */
[----:B------:R-:W-:Y:S05]  /*60e0*/  @P0 BRA `(.L_x_3076) ;  /* 0x0000004400900947 */ /* 0x000fea0003800000 */
[----:B------:R-:W1:Y:S01]  /*60f0*/  LDC R44, c[0x0][0x258] ;  /* 0x00009600ff2c7b82 */ /* 0x000e620000000800 */
[----:B------:R-:W-:Y:S01]  /*6100*/  IMAD.MOV.U32 R45, RZ, RZ, RZ ;  /* 0x000000ffff2d7224 */ /* 0x000fe200078e00ff */
[----:B-1----:R-:W-:-:S13]  /*6110*/  ISETP.NE.AND P1, PT, R44, RZ, PT ;  /* 0x000000ff2c00720c */ /* 0x002fda0003f25270 */
        /* <DEDUP_REMOVED lines=247> */
[----:B0-----:R-:W-:Y:S01]  /*7090*/  IMAD.HI.U32 R36, R21, UR4, R20 ;  /* 0x0000000415247c27 */ /* 0x001fe2000f8e0014 */
        /* <DEDUP_REMOVED lines=26> */
.L_x_3077:
[----:B------:R-:W-:-:S04]  /*7240*/  LOP3.LUT R21, R45, 0xfffffff0, RZ, 0xc0, !PT ;  /* 0xfffffff02d157812 */ /* 0x000fc800078ec0ff */
[----:B------:R-:W-:-:S04]  /*7250*/  IADD3 R20, P2, R40, R21, RZ ;  /* 0x0000001528147210 */ /* 0x000fc80007f5e0ff */
[----:B------:R-:W-:-:S06]  /*7260*/  IADD3.X R21, RZ, R41, RZ, P2, !PT ;  /* 0x00000029ff157210 */ /* 0x000fcc00017fe4ff */
[----:B------:R-:W5:Y:S01]  /*7270*/  LDG.E.128 R20, desc[UR60][R20.64] ;  /* 0x0000003c14147981 */ /* 0x000f62000c1e1d00 */
[----:B0-----:R-:W-:-:S04]  /*7280*/  IADD3 R37, R43, R0, RZ ;  /* 0x000000002b257210 */ /* 0x001fc80007ffe0ff */
        /* <DEDUP_REMOVED lines=276> */
.L_x_3078:
[----:B------:R-:W-:-:S04]  /*83d0*/  LOP3.LUT R13, R45, 0xfffffff0, RZ, 0xc0, !PT ;  /* 0xfffffff02d0d7812 */ /* 0x000fc800078ec0ff */
[----:B------:R-:W-:-:S05]  /*83e0*/  IADD3 R12, P2, R40, R13, RZ ;  /* 0x0000000d280c7210 */ /* 0x000fca0007f5e0ff */
[----:B------:R-:W-:-:S06]  /*83f0*/  IMAD.X R13, RZ, RZ, R41, P2 ;  /* 0x000000ffff0d7224 */ /* 0x000fcc00010e0629 */
[----:B------:R-:W5:Y:S01]  /*8400*/  LDG.E.128 R12, desc[UR60][R12.64] ;  /* 0x0000003c0c0c7981 */ /* 0x000f62000c1e1d00 */
        /* <DEDUP_REMOVED lines=277> */
.L_x_3079:
        /* <DEDUP_REMOVED lines=281> */
.L_x_3080:
[----:B------:R-:W-:-:S04]  /*a6f0*/  LOP3.LUT R25, R45, 0xfffffff0, RZ, 0xc0, !PT ;  /* 0xfffffff02d197812 */ /* 0x000fc800078ec0ff */
[----:B------:R-:W-:-:S04]  /*a700*/  IADD3 R24, P1, R40, R25, RZ ;  /* 0x0000001928187210 */ /* 0x000fc80007f3e0ff */
[----:B------:R-:W-:-:S06]  /*a710*/  IADD3.X R25, RZ, R41, RZ, P1, !PT ;  /* 0x00000029ff197210 */ /* 0x000fcc0000ffe4ff */
[----:B------:R-:W5:Y:S03]  /*a720*/  LDG.E.128 R24, desc[UR60][R24.64] ;  /* 0x0000003c18187981 */ /* 0x000f66000c1e1d00 */
.L_x_3076:
[----:B------:R-:W-:Y:S05]  /*a730*/  BSYNC B0 ;  /* 0x0000000000007941 */ /* 0x000fea0003800000 */
.L_x_3075:
[----:B------:R-:W-:Y:S04]  /*a740*/  BSSY B0, `(.L_x_3081) ;  /* 0x000001a000007945 */ /* 0x000fe80003800000 */
[----:B------:R-:W-:Y:S05]  /*a750*/  @P0 BRA `(.L_x_3082) ;  /* 0x0000000000600947 */ /* 0x000fea0003800000 */
[----:B------:R-:W-:Y:S01]  /*a760*/  IADD3 R43, R43, R0, RZ ;  /* 0x000000002b2b7210 */ /* 0x000fe20007ffe0ff */
[----:B-----5:R-:W-:Y:S01]  /*a770*/  FMUL.FTZ R39, R39, R20 ;  /* 0x0000001427277220 */ /* 0x020fe20000410000 */
[----:B------:R-:W-:Y:S01]  /*a780*/  FMUL.FTZ R38, R38, R21 ;  /* 0x0000001526267220 */ /* 0x000fe20000410000 */
[----:B------:R-:W-:Y:S01]  /*a790*/  FMUL.FTZ R35, R35, R22 ;  /* 0x0000001623237220 */ /* 0x000fe20000410000 */
[----:B------:R-:W-:Y:S01]  /*a7a0*/  ISETP.GE.U32.AND P0, PT, R43, R42, PT ;  /* 0x0000002a2b00720c */ /* 0x000fe20003f06070 */
[----:B------:R-:W-:-:S12]  /*a7b0*/  FMUL.FTZ R34, R34, R23 ;  /* 0x0000001722227220 */ /* 0x000fd80000410000 */
[----:B------:R-:W-:Y:S05]  /*a7c0*/  @P0 BRA `(.L_x_3082) ;  /* 0x0000000000440947 */ /* 0x000fea0003800000 */
[----:B------:R-:W-:Y:S02]  /*a7d0*/  IMAD.IADD R21, R43, 0x1, R0 ;  /* 0x000000012b157824 */ /* 0x000fe400078e0200 */
[----:B------:R-:W-:Y:S01]  /*a7e0*/  FMUL.FTZ R33, R33, R12 ;  /* 0x0000000c21217220 */ /* 0x000fe20000410000 */
[----:B------:R-:W-:Y:S01]  /*a7f0*/  FMUL.FTZ R32, R32, R13 ;  /* 0x0000000d20207220 */ /* 0x000fe20000410000 */
[----:B------:R-:W-:Y:S01]  /*a800*/  FMUL.FTZ R31, R31, R14 ;  /* 0x0000000e1f1f7220 */ /* 0x000fe20000410000 */
[----:B------:R-:W-:Y:S01]  /*a810*/  FMUL.FTZ R30, R30, R15 ;  /* 0x0000000f1e1e7220 */ /* 0x000fe20000410000 */
[----:B------:R-:W-:-:S13]  /*a820*/  ISETP.GE.U32.AND P0, PT, R21, R42, PT ;  /* 0x0000002a1500720c */ /* 0x000fda0003f06070 */
[----:B------:R-:W-:Y:S05]  /*a830*/  @P0 BRA `(.L_x_3082) ;  /* 0x0000000000280947 */ /* 0x000fea0003800000 */
[----:B------:R-:W-:Y:S01]  /*a840*/  IADD3 R13, R21, R0, RZ ;  /* 0x00000000150d7210 */ /* 0x000fe20007ffe0ff */
[----:B------:R-:W-:Y:S01]  /*a850*/  FMUL.FTZ R29, R29, R8 ;  /* 0x000000081d1d7220 */ /* 0x000fe20000410000 */
[----:B------:R-:W-:Y:S01]  /*a860*/  FMUL.FTZ R28, R28, R9 ;  /* 0x000000091c1c7220 */ /* 0x000fe20000410000 */
[----:B------:R-:W-:Y:S01]  /*a870*/  FMUL.FTZ R7, R7, R10 ;  /* 0x0000000a07077220 */ /* 0x000fe20000410000 */
[----:B------:R-:W-:Y:S01]  /*a880*/  ISETP.GE.U32.AND P0, PT, R13, R42, PT ;  /* 0x0000002a0d00720c */ /* 0x000fe20003f06070 */
[----:B------:R-:W-:-:S12]  /*a890*/  FMUL.FTZ R16, R16, R11 ;  /* 0x0000000b10107220 */ /* 0x000fd80000410000 */
[----:B------:R-:W-:Y:S01]  /*a8a0*/  @!P0 FMUL.FTZ R5, R5, R24 ;  /* 0x0000001805058220 */ /* 0x000fe20000410000 */
[----:B------:R-:W-:Y:S01]  /*a8b0*/  @!P0 FMUL.FTZ R6, R6, R25 ;  /* 0x0000001906068220 */ /* 0x000fe20000410000 */
[----:B------:R-:W-:Y:S01]  /*a8c0*/  @!P0 FMUL.FTZ R3, R3, R26 ;  /* 0x0000001a03038220 */ /* 0x000fe20000410000 */
[----:B------:R-:W-:-:S07]  /*a8d0*/  @!P0 FMUL.FTZ R4, R4, R27 ;  /* 0x0000001b04048220 */ /* 0x000fce0000410000 */
.L_x_3082:
[----:B------:R-:W-:Y:S05]  /*a8e0*/  BSYNC B0 ;  /* 0x0000000000007941 */ /* 0x000fea0003800000 */
.L_x_3081:
[----:B-----5:R-:W-:Y:S01]  /*a8f0*/  FMUL.FTZ R11, R30, R34 ;  /* 0x000000221e0b7220 */ /* 0x020fe20000410000 */
[----:B------:R-:W-:Y:S01]  /*a900*/  FMUL.FTZ R8, R31, R35 ;  /* 0x000000231f087220 */ /* 0x000fe20000410000 */
        /* <DEDUP_REMOVED lines=10> */
[----:B------:R-:W-:Y:S06]  /*a9b0*/  BRA `(.L_x_3050) ;  /* 0x0000001000547947 */ /* 0x000fec0003800000 */
.L_x_3067:
        /* <DEDUP_REMOVED lines=31> */
[----:B------:R-:W-:-:S07]  /*abb0*/  MOV R33, R5 ;  /* 0x0000000500217202 */ /* 0x000fce0000000f00 */
.L_x_3085:
[----:B------:R-:W-:Y:S02]  /*abc0*/  IMAD.IADD R9, R0, 0x1, R43 ;  /* 0x0000000100097824 */ /* 0x000fe400078e022b */
[----:B------:R-:W-:-:S03]  /*abd0*/  IMAD R43, R38, R43, RZ ;  /* 0x0000002b262b7224 */ /* 0x000fc600078e02ff */
[-C--:B------:R-:W-:Y:S01]  /*abe0*/  IADD3 R11, R9, R0.reuse, RZ ;  /* 0x00000000090b7210 */ /* 0x080fe20007ffe0ff */
[C---:B------:R-:W-:Y:S01]  /*abf0*/  IMAD R9, R38.reuse, R9, RZ ;  /* 0x0000000926097224 */ /* 0x040fe200078e02ff */
        /* <DEDUP_REMOVED lines=8> */
[----:B------:R-:W2:Y:S02]  /*ac80*/  LDG.E.128 R20, desc[UR60][R20.64] ;  /* 0x0000003c14147981 */ /* 0x000ea4000c1e1d00 */
[----:B------:R-:W-:Y:S01]  /*ac90*/  SHF.R.U32.HI R13, RZ, 0x2, R8 ;  /* 0x00000002ff0d7819 */ /* 0x000fe20000011608 */
[--C-:B------:R-:W-:Y:S02]  /*aca0*/  IMAD.WIDE.U32 R8, R11, 0x10, R40.reuse ;  /* 0x000000100b087825 */ /* 0x100fe400078e0028 */
[----:B------:R-:W3:Y:S02]  /*acb0*/  LDG.E.128 R24, desc[UR60][R24.64] ;  /* 0x0000003c18187981 */ /* 0x000ee4000c1e1d00 */
[----:B------:R-:W-:-:S02]  /*acc0*/  IMAD.WIDE.U32 R12, R13, 0x10, R40 ;  /* 0x000000100d0c7825 */ /* 0x000fc400078e0028 */
[----:B------:R-:W4:Y:S04]  /*acd0*/  LDG.E.128 R8, desc[UR60][R8.64] ;  /* 0x0000003c08087981 */ /* 0x000f28000c1e1d00 */
[----:B------:R-:W5:Y:S01]  /*ace0*/  LDG.E.128 R12, desc[UR60][R12.64] ;  /* 0x0000003c0c0c7981 */ /* 0x000f62000c1e1d00 */
[----:B------:R-:W-:-:S04]  /*acf0*/  IMAD.IADD R43, R43, 0x1, R0 ;  /* 0x000000012b2b7824 */ /* 0x000fc800078e0200 */
[----:B------:R-:W-:-:S05]  /*ad00*/  IMAD R39, R0, 0x3, R43 ;  /* 0x0000000300277824 */ /* 0x000fca00078e022b */
[----:B------:R-:W-:Y:S01]  /*ad10*/  ISETP.GE.U32.AND P0, PT, R39, R42, PT ;  /* 0x0000002a2700720c */ /* 0x000fe20003f06070 */
[----:B--2---:R-:W-:Y:S01]  /*ad20*/  FMUL.FTZ R33, R20, R33 ;  /* 0x0000002114217220 */ /* 0x004fe20000410000 */
[----:B------:R-:W-:Y:S01]  /*ad30*/  FMUL.FTZ R32, R21, R32 ;  /* 0x0000002015207220 */ /* 0x000fe20000410000 */
[----:B------:R-:W-:Y:S01]  /*ad40*/  FMUL.FTZ R31, R22, R31 ;  /* 0x0000001f161f7220 */ /* 0x000fe20000410000 */
[----:B------:R-:W-:Y:S01]  /*ad50*/  FMUL.FTZ R30, R23, R30 ;  /* 0x0000001e171e7220 */ /* 0x000fe20000410000 */
[----:B---3--:R-:W-:Y:S01]  /*ad60*/  FMUL.FTZ R29, R24, R29 ;  /* 0x0000001d181d7220 */ /* 0x008fe20000410000 */
[----:B------:R-:W-:Y:S01]  /*ad70*/  FMUL.FTZ R28, R25, R28 ;  /* 0x0000001c191c7220 */ /* 0x000fe20000410000 */
[----:B------:R-:W-:Y:S01]  /*ad80*/  FMUL.FTZ R7, R26, R7 ;  /* 0x000000071a077220 */ /* 0x000fe20000410000 */
[----:B------:R-:W-:Y:S01]  /*ad90*/  FMUL.FTZ R16, R27, R16 ;  /* 0x000000101b107220 */ /* 0x000fe20000410000 */
[----:B----4-:R-:W-:Y:S01]  /*ada0*/  FMUL.FTZ R35, R8, R35 ;  /* 0x0000002308237220 */ /* 0x010fe20000410000 */
[----:B------:R-:W-:Y:S01]  /*adb0*/  FMUL.FTZ R34, R9, R34 ;  /* 0x0000002209227220 */ /* 0x000fe20000410000 */
[----:B------:R-:W-:Y:S01]  /*adc0*/  FMUL.FTZ R37, R10, R37 ;  /* 0x000000250a257220 */ /* 0x000fe20000410000 */
[----:B------:R-:W-:Y:S01]  /*add0*/  FMUL.FTZ R36, R11, R36 ;  /* 0x000000240b247220 */ /* 0x000fe20000410000 */
[----:B-----5:R-:W-:Y:S01]  /*ade0*/  FMUL.FTZ R3, R12, R3 ;  /* 0x000000030c037220 */ /* 0x020fe20000410000 */
[----:B------:R-:W-:Y:S01]  /*adf0*/  FMUL.FTZ R6, R13, R6 ;  /* 0x000000060d067220 */ /* 0x000fe20000410000 */
[----:B------:R-:W-:Y:S01]  /*ae00*/  FMUL.FTZ R5, R14, R5 ;  /* 0x000000050e057220 */ /* 0x000fe20000410000 */
[----:B------:R-:W-:Y:S01]  /*ae10*/  FMUL.FTZ R4, R15, R4 ;  /* 0x000000040f047220 */ /* 0x000fe20000410000 */
[----:B------:R-:W-:Y:S06]  /*ae20*/  @!P0 BRA `(.L_x_3085) ;  /* 0xfffffffc00648947 */ /* 0x000fec000383ffff */
[----:B------:R-:W-:Y:S05]  /*ae30*/  BSYNC B1 ;  /* 0x0000000000017941 */ /* 0x000fea0003800000 */
.L_x_3084:
[----:B------:R-:W-:Y:S05]  /*ae40*/  BSYNC B0 ;  /* 0x0000000000007941 */ /* 0x000fea0003800000 */
.L_x_3083:
[----:B------:R-:W-:Y:S01]  /*ae50*/  ISETP.GE.U32.AND P1, PT, R43, R42, PT ;  /* 0x0000002a2b00720c */ /* 0x000fe20003f26070 */
[----:B------:R-:W-:-:S12]  /*ae60*/  BSSY B0, `(.L_x_3086) ;  /* 0x000001a000007945 */ /* 0x000fd80003800000 */
        /* <DEDUP_REMOVED lines=25> */
.L_x_3087:
[----:B------:R-:W-:Y:S05]  /*b000*/  BSYNC B0 ;  /* 0x0000000000007941 */ /* 0x000fea0003800000 */
.L_x_3086:
        /* <DEDUP_REMOVED lines=9> */
[----:B------:R-:W-:Y:S01]  /*b0a0*/  IADD3 R21, R43, R0, RZ ;  /* 0x000000002b157210 */ /* 0x000fe20007ffe0ff */
[----:B------:R-:W-:Y:S01]  /*b0b0*/  FMUL.FTZ R29, R29, R24 ;  /* 0x000000181d1d7220 */ /* 0x000fe20000410000 */
        /* <DEDUP_REMOVED lines=11> */
[----:B------:R-:W-:Y:S01]  /*b170*/  @!P0 FMUL.FTZ R3, R3, R12 ;  /* 0x0000000c03038220 */ /* 0x000fe20000410000 */
[----:B------:R-:W-:Y:S01]  /*b180*/  @!P0 FMUL.FTZ R6, R6, R13 ;  /* 0x0000000d06068220 */ /* 0x000fe20000410000 */
[----:B------:R-:W-:Y:S01]  /*b190*/  @!P0 FMUL.FTZ R5, R5, R14 ;  /* 0x0000000e05058220 */ /* 0x000fe20000410000 */
[----:B------:R-:W-:-:S07]  /*b1a0*/  @!P0 FMUL.FTZ R4, R4, R15 ;  /* 0x0000000f04048220 */ /* 0x000fce0000410000 */
.L_x_3089:
[----:B------:R-:W-:Y:S05]  /*b1b0*/  BSYNC B0 ;  /* 0x0000000000007941 */ /* 0x000fea0003800000 */
.L_x_3088:
        /* <DEDUP_REMOVED lines=13> */
.L_x_3066:
        /* <DEDUP_REMOVED lines=36> */
.L_x_3092:
[----:B------:R-:W-:Y:S01]  /*b4d0*/  IMAD.IADD R9, R39, 0x1, R4 ;  /* 0x0000000127097824 */ /* 0x000fe200078e0204 */
[----:B------:R-:W-:-:S04]  /*b4e0*/  SHF.R.U32.HI R21, RZ, 0x2, R39 ;  /* 0x00000002ff157819 */ /* 0x000fc80000011627 */
[-C--:B------:R-:W-:Y:S01]  /*b4f0*/  IADD3 R11, R9, R4.reuse, RZ ;  /* 0x00000004090b7210 */ /* 0x080fe20007ffe0ff */
[----:B------:R-:W-:Y:S01]  /*b500*/  IMAD.WIDE.U32 R20, R21, 0x10, R40 ;  /* 0x0000001015147825 */ /* 0x000fe200078e0028 */
[----:B------:R-:W-:Y:S02]  /*b510*/  SHF.R.U32.HI R25, RZ, 0x2, R9 ;  /* 0x00000002ff197819 */ /* 0x000fe40000011609 */
[----:B------:R-:W-:Y:S02]  /*b520*/  IADD3 R39, R11, R4, RZ ;  /* 0x000000040b277210 */ /* 0x000fe40007ffe0ff */
[----:B------:R-:W-:Y:S01]  /*b530*/  SHF.R.U32.HI R9, RZ, 0x2, R11 ;  /* 0x00000002ff097819 */ /* 0x000fe2000001160b */
[----:B------:R-:W-:Y:S01]  /*b540*/  IMAD.WIDE.U32 R24, R25, 0x10, R40 ;  /* 0x0000001019187825 */ /* 0x000fe200078e0028 */
[----:B------:R-:W-:Y:S01]  /*b550*/  SHF.R.U32.HI R13, RZ, 0x2, R39 ;  /* 0x00000002ff0d7819 */ /* 0x000fe20000011627 */
[----:B------:R-:W2:Y:S02]  /*b560*/  LDG.E.128 R20, desc[UR60][R20.64] ;  /* 0x0000003c14147981 */ /* 0x000ea4000c1e1d00 */
[----:B------:R-:W-:-:S02]  /*b570*/  IMAD.WIDE.U32 R8, R9, 0x10, R40 ;  /* 0x0000001009087825 */ /* 0x000fc400078e0028 */
[----:B------:R-:W3:Y:S02]  /*b580*/  LDG.E.128 R24, desc[UR60][R24.64] ;  /* 0x0000003c18187981 */ /* 0x000ee4000c1e1d00 */
[----:B------:R-:W-:Y:S02]  /*b590*/  IMAD.WIDE.U32 R12, R13, 0x10, R40 ;  /* 0x000000100d0c7825 */ /* 0x000fe400078e0028 */
        /* <DEDUP_REMOVED lines=23> */
.L_x_3091:
[----:B------:R-:W-:Y:S05]  /*b710*/  BSYNC B0 ;  /* 0x0000000000007941 */ /* 0x000fea0003800000 */
.L_x_3090:
        /* <DEDUP_REMOVED lines=12> */
[----:B------:R-:W-:-:S04]  /*b7e0*/  IADD3 R43, R43, R4, RZ ;  /* 0x000000042b2b7210 */ /* 0x000fc80007ffe0ff */
[----:B------:R-:W-:-:S13]  /*b7f0*/  ISETP.GE.U32.AND P0, PT, R43, R42, PT ;  /* 0x0000002a2b00720c */ /* 0x000fda0003f06070 */
[----:B------:R-:W-:Y:S05]  /*b800*/  @P0 BRA `(.L_x_3094) ;  /* 0x0000000000200947 */ /* 0x000fea0003800000 */
[----:B------:R-:W-:Y:S01]  /*b810*/  IMAD.IADD R11, R43, 0x1, R4 ;  /* 0x000000012b0b7824 */ /* 0x000fe200078e0204 */
[----:B------:R-:W-:-:S04]  /*b820*/  SHF.R.U32.HI R9, RZ, 0x2, R43 ;  /* 0x00000002ff097819 */ /* 0x000fc8000001162b */
[----:B------:R-:W-:Y:S01]  /*b830*/  ISETP.GE.U32.AND P0, PT, R11, R42, PT ;  /* 0x0000002a0b00720c */ /* 0x000fe20003f06070 */
[----:B------:R-:W-:-:S12]  /*b840*/  IMAD.WIDE.U32 R8, R9, 0x10, R40 ;  /* 0x0000001009087825 */ /* 0x000fd800078e0028 */
[----:B------:R-:W-:-:S05]  /*b850*/  @!P0 SHF.R.U32.HI R11, RZ, 0x2, R11 ;  /* 0x00000002ff0b8819 */ /* 0x000fca000001160b */
[----:B------:R-:W-:Y:S02]  /*b860*/  @!P0 IMAD.WIDE.U32 R40, R11, 0x10, R40 ;  /* 0x000000100b288825 */ /* 0x000fe400078e0028 */
[----:B------:R-:W5:Y:S04]  /*b870*/  LDG.E.128 R8, desc[UR60][R8.64] ;  /* 0x0000003c08087981 */ /* 0x000f68000c1e1d00 */
[----:B------:R0:W5:Y:S02]  /*b880*/  @!P0 LDG.E.128 R12, desc[UR60][R40.64] ;  /* 0x0000003c280c8981 */ /* 0x000164000c1e1d00 */
.L_x_3094:
[----:B------:R-:W-:Y:S05]  /*b890*/  BSYNC B0 ;  /* 0x0000000000007941 */ /* 0x000fea0003800000 */
.L_x_3093:
        /* <DEDUP_REMOVED lines=26> */
.L_x_3096:
[----:B------:R-:W-:Y:S05]  /*ba40*/  BSYNC B0 ;  /* 0x0000000000007941 */ /* 0x000fea0003800000 */
.L_x_3095:
        /* <DEDUP_REMOVED lines=11> */
[----:B------:R-:W-:-:S07]  /*bb00*/  FMUL.FTZ R24, R4, R3 ;  /* 0x0000000304187220 */ /* 0x000fce0000410000 */
.L_x_3050:
[----:B------:R-:W-:Y:S05]  /*bb10*/  BSYNC B6 ;  /* 0x0000000000067941 */ /* 0x000fea0003800000 */
.L_x_3049:
[----:B------:R-:W-:Y:S02]  /*bb20*/  ULDC UR4, c[0x0][0x234] ;  /* 0x00008d0000047ab9 */ /* 0x000fe40000000800 */
[----:B------:R-:W-:-:S13]  /*bb30*/  ISETP.NE.AND P0, PT, RZ, UR4, PT ;  /* 0x00000004ff007c0c */ /* 0x000fda000bf05270 */
[----:B------:R-:W-:Y:S05]  /*bb40*/  @!P0 BRA `(.L_x_3097) ;  /* 0x0000000000708947 */ /* 0x000fea0003800000 */
[----:B------:R-:W1:Y:S01]  /*bb50*/  S2R R4, SR_CgaCtaId ;  /* 0x0000000000047919 */ /* 0x000e620000008800 */
[----:B------:R-:W2:Y:S01]  /*bb60*/  LDC R12, c[0x0][RZ] ;  /* 0x00000000ff0c7b82 */ /* 0x000ea20000000800 */
[----:B------:R-:W-:-:S04]  /*bb70*/  MOV R0, 0x400 ;  /* 0x0000040000007802 */ /* 0x000fc80000000f00 */
[----:B------:R-:W-:-:S03]  /*bb80*/  IADD3 R3, R0, 0x10, RZ ;  /* 0x0000001000037810 */ /* 0x000fc60007ffe0ff */
[----:B------:R-:W3:Y:S01]  /*bb90*/  LDC R5, c[0x0][0x4] ;  /* 0x00000100ff057b82 */ /* 0x000ee20000000800 */
[----:B--2---:R-:W-:Y:S01]  /*bba0*/  IMAD R0, R2, R12, R17 ;  /* 0x0000000c02007224 */ /* 0x004fe200078e0211 */
[----:B-1----:R-:W-:Y:S02]  /*bbb0*/  LEA R3, R4, R3, 0x18 ;  /* 0x0000000304037211 */ /* 0x002fe400078ec0ff */
[----:B---3--:R-:W-:Y:S02]  /*bbc0*/  SHF.R.U32.HI R4, RZ, 0x1, R5 ;  /* 0x00000001ff047819 */ /* 0x008fe40000011605 */
[----:B------:R-:W-:Y:S02]  /*bbd0*/  LEA R0, R0, R3, 0x4 ;  /* 0x0000000300007211 */ /* 0x000fe400078e20ff */
[----:B------:R-:W-:-:S03]  /*bbe0*/  ISETP.NE.AND P0, PT, R4, RZ, PT ;  /* 0x000000ff0400720c */ /* 0x000fc60003f05270 */
[----:B------:R1:W-:Y:S10]  /*bbf0*/  STS.128 [R0], R24 ;  /* 0x0000001800007388 */ /* 0x0003f40000000c00 */
[----:B------:R-:W-:Y:S05]  /*bc00*/  @!P0 BRA `(.L_x_3097) ;  /* 0x0000000000408947 */ /* 0x000fea0003800000 */
.L_x_3098:
[----:B------:R-:W-:Y:S01]  /*bc10*/  IMAD.IADD R6, R2, 0x1, R4 ;  /* 0x0000000102067824 */ /* 0x000fe200078e0204 */
[----:B------:R-:W-:Y:S05]  /*bc20*/  WARPSYNC.ALL ;  /* 0x0000000000007948 */ /* 0x000fea0003800000 */
[----:B------:R-:W-:Y:S01]  /*bc30*/  BAR.SYNC.DEFER_BLOCKING 0x0 ;  /* 0x0000000000007b1d */ /* 0x000fe20000010000 */
[----:B------:R-:W-:-:S04]  /*bc40*/  ISETP.GE.U32.AND P0, PT, R6, R5, PT ;  /* 0x000000050600720c */ /* 0x000fc80003f06070 */
[----:B------:R-:W-:-:S13]  /*bc50*/  ISETP.GE.U32.OR P0, PT, R2, R4, P0 ;  /* 0x000000040200720c */ /* 0x000fda0000706470 */
[----:B------:R-:W-:-:S05]  /*bc60*/  @!P0 IMAD R6, R6, R12, R17 ;  /* 0x0000000c06068224 */ /* 0x000fca00078e0211 */
[----:B------:R-:W-:-:S05]  /*bc70*/  @!P0 LEA R6, R6, R3, 0x4 ;  /* 0x0000000306068211 */ /* 0x000fca00078e20ff */
[----:B------:R-:W1:Y:S02]  /*bc80*/  @!P0 LDS.128 R8, [R6] ;  /* 0x0000000006088984 */ /* 0x000e640000000c00 */
[----:B-12---:R-:W-:Y:S01]  /*bc90*/  @!P0 FMUL.FTZ R24, R24, R8 ;  /* 0x0000000818188220 */ /* 0x006fe20000410000 */
[----:B------:R-:W-:Y:S01]  /*bca0*/  @!P0 FMUL.FTZ R25, R25, R9 ;  /* 0x0000000919198220 */ /* 0x000fe20000410000 */
[----:B------:R-:W-:Y:S01]  /*bcb0*/  @!P0 FMUL.FTZ R26, R26, R10 ;  /* 0x0000000a1a1a8220 */ /* 0x000fe20000410000 */
[----:B------:R-:W-:-:S05]  /*bcc0*/  @!P0 FMUL.FTZ R27, R27, R11 ;  /* 0x0000000b1b1b8220 */ /* 0x000fca0000410000 */
[----:B------:R2:W-:Y:S01]  /*bcd0*/  @!P0 STS.128 [R0], R24 ;  /* 0x0000001800008388 */ /* 0x0005e20000000c00 */
[----:B------:R-:W-:Y:S02]  /*bce0*/  ISETP.GT.AND P0, PT, R4, 0x1, PT ;  /* 0x000000010400780c */ /* 0x000fe40003f04270 */
[----:B------:R-:W-:-:S11]  /*bcf0*/  SHF.R.S32.HI R4, RZ, 0x1, R4 ;  /* 0x00000001ff047819 */ /* 0x000fd60000011404 */
[----:B------:R-:W-:Y:S05]  /*bd00*/  @P0 BRA `(.L_x_3098) ;  /* 0xfffffffc00c00947 */ /* 0x000fea000383ffff */
.L_x_3097:
[----:B------:R-:W-:Y:S02]  /*bd10*/  ULDC UR4, c[0x0][0x230] ;  /* 0x00008c0000047ab9 */ /* 0x000fe40000000800 */
[----:B------:R-:W-:-:S13]  /*bd20*/  ISETP.NE.AND P0, PT, RZ, UR4, PT ;  /* 0x00000004ff007c0c */ /* 0x000fda000bf05270 */
[----:B------:R-:W-:Y:S05]  /*bd30*/  @!P0 BRA `(.L_x_3099) ;  /* 0x0000000000c08947 */ /* 0x000fea0003800000 */
[----:B------:R-:W3:Y:S02]  /*bd40*/  LDC R5, c[0x0][RZ] ;  /* 0x00000000ff057b82 */ /* 0x000ee40000000800 */
[----:B---3--:R-:W-:Y:S02]  /*bd50*/  ISETP.GT.AND P0, PT, R5, 0x20, PT ;  /* 0x000000200500780c */ /* 0x008fe40003f04270 */
[----:B-12---:R-:W-:-:S11]  /*bd60*/  MOV R0, R5 ;  /* 0x0000000500007202 */ /* 0x006fd60000000f00 */
        /* <DEDUP_REMOVED lines=8> */
[----:B------:R1:W-:Y:S01]  /*bdf0*/  STS.128 [R3], R24 ;  /* 0x0000001803007388 */ /* 0x0003e20000000c00 */
[----:B------:R-:W-:Y:S01]  /*be00*/  SHF.R.S32.HI R4, RZ, 0x1, R0 ;  /* 0x00000001ff047819 */ /* 0x000fe20000011400 */
[----:B------:R-:W-:-:S03]  /*be10*/  IMAD.MOV.U32 R0, RZ, RZ, 0x20 ;  /* 0x00000020ff007424 */ /* 0x000fc600078e00ff */
[----:B------:R-:W-:-:S13]  /*be20*/  ISETP.GE.AND P0, PT, R4, 0x20, PT ;  /* 0x000000200400780c */ /* 0x000fda0003f06270 */
[----:B-1----:R-:W-:Y:S05]  /*be30*/  @!P0 BRA `(.L_x_3100) ;  /* 0x0000000000408947 */ /* 0x002fea0003800000 */
.L_x_3101:
[----:B------:R-:W-:Y:S01]  /*be40*/  IADD3 R0, R17, R4, RZ ;  /* 0x0000000411007210 */ /* 0x000fe20007ffe0ff */
[----:B------:R-:W-:Y:S05]  /*be50*/  WARPSYNC.ALL ;  /* 0x0000000000007948 */ /* 0x000fea0003800000 */
[----:B------:R-:W-:Y:S01]  /*be60*/  BAR.SYNC.DEFER_BLOCKING 0x0 ;  /* 0x0000000000007b1d */ /* 0x000fe20000010000 */
[----:B------:R-:W-:-:S04]  /*be70*/  ISETP.GE.U32.AND P0, PT, R0, R5, PT ;  /* 0x000000050000720c */ /* 0x000fc80003f06070 */
[----:B------:R-:W-:-:S13]  /*be80*/  ISETP.GE.U32.OR P0, PT, R17, R4, P0 ;  /* 0x000000041100720c */ /* 0x000fda0000706470 */
[----:B------:R-:W-:Y:S02]  /*be90*/  @!P0 LEA R0, R4, R3, 0x4 ;  /* 0x0000000304008211 */ /* 0x000fe400078e20ff */
[----:B------:R-:W-:-:S03]  /*bea0*/  SHF.R.S32.HI R4, RZ, 0x1, R4 ;  /* 0x00000001ff047819 */ /* 0x000fc60000011404 */
[----:B-1----:R-:W1:Y:S02]  /*beb0*/  @!P0 LDS.128 R8, [R0] ;  /* 0x0000000000088984 */ /* 0x002e640000000c00 */
[----:B-1----:R-:W-:Y:S01]  /*bec0*/  @!P0 FMUL.FTZ R24, R24, R8 ;  /* 0x0000000818188220 */ /* 0x002fe20000410000 */
[----:B------:R-:W-:Y:S01]  /*bed0*/  @!P0 FMUL.FTZ R25, R25, R9 ;  /* 0x0000000919198220 */ /* 0x000fe20000410000 */
[----:B------:R-:W-:Y:S01]  /*bee0*/  @!P0 FMUL.FTZ R26, R26, R10 ;  /* 0x0000000a1a1a8220 */ /* 0x000fe20000410000 */
[----:B------:R-:W-:-:S05]  /*bef0*/  @!P0 FMUL.FTZ R27, R27, R11 ;  /* 0x0000000b1b1b8220 */ /* 0x000fca0000410000 */
[----:B------:R1:W-:Y:S01]  /*bf00*/  @!P0 STS.128 [R3], R24 ;  /* 0x0000001803008388 */ /* 0x0003e20000000c00 */
[----:B------:R-:W-:-:S13]  /*bf10*/  ISETP.GE.AND P0, PT, R4, 0x20, PT ;  /* 0x000000200400780c */ /* 0x000fda0003f06270 */
[----:B------:R-:W-:Y:S05]  /*bf20*/  @P0 BRA `(.L_x_3101) ;  /* 0xfffffffc00c40947 */ /* 0x000fea000383ffff */
[----:B------:R-:W-:-:S07]  /*bf30*/  IMAD.MOV.U32 R0, RZ, RZ, 0x20 ;  /* 0x00000020ff007424 */ /* 0x000fce00078e00ff */
.L_x_3100:
[----:B------:R-:W-:Y:S01]  /*bf40*/  ISETP.GE.AND P0, PT, R0, 0x2, PT ;  /* 0x000000020000780c */ /* 0x000fe20003f06270 */
[----:B------:R-:W-:Y:S05]  /*bf50*/  WARPSYNC.ALL ;  /* 0x0000000000007948 */ /* 0x000fea0003800000 */
[----:B------:R-:W-:Y:S07]  /*bf60*/  BAR.SYNC.DEFER_BLOCKING 0x0 ;  /* 0x0000000000007b1d */ /* 0x000fee0000010000 */
[----:B------:R-:W-:Y:S05]  /*bf70*/  @!P0 BRA `(.L_x_3099) ;  /* 0x0000000000308947 */ /* 0x000fea0003800000 */
[----:B-1----:R-:W-:-:S11]  /*bf80*/  HFMA2.MMA R3, -RZ, RZ, 0, 5.9604644775390625e-08 ;  /* 0x00000001ff037435 */ /* 0x002fd600000001ff */
.L_x_3102:
[----:B------:R-:W1:Y:S04]  /*bf90*/  SHFL.DOWN PT, R5, R24, R3, 0x1f ;  /* 0x08001f0318057589 */ /* 0x000e6800000e0000 */
[----:B------:R-:W2:Y:S04]  /*bfa0*/  SHFL.DOWN PT, R4, R25, R3, 0x1f ;  /* 0x08001f0319047589 */ /* 0x000ea800000e0000 */
[----:B------:R-:W3:Y:S04]  /*bfb0*/  SHFL.DOWN PT, R7, R26, R3, 0x1f ;  /* 0x08001f031a077589 */ /* 0x000ee800000e0000 */
[----:B------:R4:W5:Y:S02]  /*bfc0*/  SHFL.DOWN PT, R6, R27, R3, 0x1f ;  /* 0x08001f031b067589 */ /* 0x00096400000e0000 */
[----:B----4-:R-:W-:Y:S01]  /*bfd0*/  SHF.L.U32 R3, R3, 0x1, RZ ;  /* 0x0000000103037819 */ /* 0x010fe200000006ff */
[----:B-1----:R-:W-:-:S03]  /*bfe0*/  FMUL.FTZ R24, R5, R24 ;  /* 0x0000001805187220 */ /* 0x002fc60000410000 */
[----:B------:R-:W-:Y:S01]  /*bff0*/  ISETP.GE.AND P0, PT, R3, R0, PT ;  /* 0x000000000300720c */ /* 0x000fe20003f06270 */
[----:B--2---:R-:W-:Y:S01]  /*c000*/  FMUL.FTZ R25, R4, R25 ;  /* 0x0000001904197220 */ /* 0x004fe20000410000 */
[----:B---3--:R-:W-:Y:S01]  /*c010*/  FMUL.FTZ R26, R7, R26 ;  /* 0x0000001a071a7220 */ /* 0x008fe20000410000 */
[----:B-----5:R-:W-:-:S10]  /*c020*/  FMUL.FTZ R27, R6, R27 ;  /* 0x0000001b061b7220 */ /* 0x020fd40000410000 */
[----:B------:R-:W-:Y:S05]  /*c030*/  @!P0 BRA `(.L_x_3102) ;  /* 0xfffffffc00d48947 */ /* 0x000fea000383ffff */
.L_x_3099:
[----:B------:R-:W3:Y:S01]  /*c040*/  LDC R20, c[0x0][0x3ec] ;  /* 0x0000fb00ff147b82 */ /* 0x000ee20000000800 */
[----:B------:R-:W-:Y:S01]  /*c050*/  IMAD.MOV.U32 R23, RZ, RZ, RZ ;  /* 0x000000ffff177224 */ /* 0x000fe200078e00ff */
[----:B------:R-:W-:Y:S02]  /*c060*/  MOV R28, RZ ;  /* 0x000000ff001c7202 */ /* 0x000fe40000000f00 */
[----:B---3--:R-:W-:-:S13]  /*c070*/  ISETP.NE.AND P1, PT, R20, RZ, PT ;  /* 0x000000ff1400720c */ /* 0x008fda0003f25270 */
        /* <DEDUP_REMOVED lines=9> */
[----:B-1----:R-:W-:-:S05]  /*c110*/  IADD3 R3, -R5, RZ, RZ ;  /* 0x000000ff05037210 */ /* 0x002fca0007ffe1ff */
        /* <DEDUP_REMOVED lines=259> */
[----:B--2---:R-:W-:-:S05]  /*d150*/  IMAD.HI.U32 R0, R7, UR7, R6 ;  /* 0x0000000707007c27 */ /* 0x004fca000f8e0006 */
[----:B------:R-:W-:Y:S01]  /*d160*/  SHF.R.U32.HI R0, RZ, UR4, R0 ;  /* 0x00000004ff007c19 */ /* 0x000fe20008011600 */
[----:B------:R-:W-:-:S03]  /*d170*/  ULDC UR4, c[0x0][0x5dc] ;  /* 0x0001770000047ab9 */ /* 0x000fc60000000800 */
[----:B------:R-:W-:-:S05]  /*d180*/  IADD3 R3, -R0, RZ, RZ ;  /* 0x000000ff00037210 */ /* 0x000fca0007ffe1ff */
[----:B------:R-:W-:-:S04]  /*d190*/  IMAD R3, R3, UR6, R7 ;  /* 0x0000000603037c24 */ /* 0x000fc8000f8e0207 */
[----:B------:R-:W-:-:S07]  /*d1a0*/  IMAD R28, R3, UR4, R28 ;  /* 0x00000004031c7c24 */ /* 0x000fce000f8e021c */
.L_x_3103:
[----:B------:R-:W-:Y:S02]  /*d1b0*/  ULDC.64 UR4, c[0x0][0x5f0] ;  /* 0x00017c0000047ab9 */ /* 0x000fe40000000a00 */
        /* <DEDUP_REMOVED lines=271> */
[----:B-12---:R-:W-:-:S05]  /*e2b0*/  IMAD.HI.U32 R0, R7, UR9, R6 ;  /* 0x0000000907007c27 */ /* 0x006fca000f8e0006 */
[----:B------:R-:W-:Y:S01]  /*e2c0*/  SHF.R.U32.HI R0, RZ, UR6, R0 ;  /* 0x00000006ff007c19 */ /* 0x000fe20008011600 */
[----:B------:R-:W-:-:S03]  /*e2d0*/  ULDC UR6, c[0x0][0x5dc] ;  /* 0x0001770000067ab9 */ /* 0x000fc60000000800 */
[----:B------:R-:W-:-:S05]  /*e2e0*/  IADD3 R6, -R0, RZ, RZ ;  /* 0x000000ff00067210 */ /* 0x000fca0007ffe1ff */
[----:B------:R-:W-:-:S04]  /*e2f0*/  IMAD R6, R6, UR8, R7 ;  /* 0x0000000806067c24 */ /* 0x000fc8000f8e0207 */
[----:B------:R-:W-:-:S07]  /*e300*/  IMAD R23, R6, UR6, R23 ;  /* 0x0000000606177c24 */ /* 0x000fce000f8e0217 */
.L_x_3104:
        /* <DEDUP_REMOVED lines=23> */
[----:B-1----:R-:W-:-:S05]  /*e480*/  IADD3 R3, -R9, RZ, RZ ;  /* 0x000000ff09037210 */ /* 0x002fca0007ffe1ff */
        /* <DEDUP_REMOVED lines=249> */
[----:B--2---:R-:W-:-:S05]  /*f420*/  IMAD.HI.U32 R0, R9, UR9, R8 ;  /* 0x0000000909007c27 */ /* 0x004fca000f8e0008 */
[----:B------:R-:W-:Y:S01]  /*f430*/  SHF.R.U32.HI R0, RZ, UR6, R0 ;  /* 0x00000006ff007c19 */ /* 0x000fe20008011600 */
[----:B------:R-:W-:-:S03]  /*f440*/  ULDC UR6, c[0x0][0x5dc] ;  /* 0x0001770000067ab9 */ /* 0x000fc60000000800 */
[----:B------:R-:W-:-:S05]  /*f450*/  IADD3 R3, -R0, RZ, RZ ;  /* 0x000000ff00037210 */ /* 0x000fca0007ffe1ff */
[----:B------:R-:W-:-:S04]  /*f460*/  IMAD R9, R3, UR8, R9 ;  /* 0x0000000803097c24 */ /* 0x000fc8000f8e0209 */
[----:B------:R-:W-:-:S07]  /*f470*/  IMAD R22, R9, UR6, R22 ;  /* 0x0000000609167c24 */ /* 0x000fce000f8e0216 */
.L_x_3105:
        /* <DEDUP_REMOVED lines=271> */
[----:B--2---:R-:W-:-:S05]  /*10570*/  IMAD.HI.U32 R0, R9, UR9, R8 ;  /* 0x0000000909007c27 */ /* 0x004fca000f8e0008 */
[----:B------:R-:W-:Y:S01]  /*10580*/  SHF.R.U32.HI R0, RZ, UR6, R0 ;  /* 0x00000006ff007c19 */ /* 0x000fe20008011600 */
[----:B------:R-:W-:-:S04]  /*10590*/  ULDC UR6, c[0x0][0x5dc] ;  /* 0x0001770000067ab9 */ /* 0x000fc80000000800 */
[----:B------:R-:W-:-:S04]  /*105a0*/  IMAD.MOV R3, RZ, RZ, -R0 ;  /* 0x000000ffff037224 */ /* 0x000fc800078e0a00 */
[----:B------:R-:W-:-:S04]  /*105b0*/  IMAD R9, R3, UR8, R9 ;  /* 0x0000000803097c24 */ /* 0x000fc8000f8e0209 */
[----:B------:R-:W-:-:S07]  /*105c0*/  IMAD R16, R9, UR6, R16 ;  /* 0x0000000609107c24 */ /* 0x000fce000f8e0210 */
.L_x_3106:
[----:B------:R-:W-:Y:S01]  /*105d0*/  ULDC.64 UR6, c[0x0][0x600] ;  /* 0x0001800000067ab9 */ /* 0x000fe20000000a00 */
[----:B------:R-:W-:Y:S02]  /*105e0*/  CS2R R8, SRZ ;  /* 0x0000000000087805 */ /* 0x000fe4000001ff00 */
[----:B------:R-:W-:Y:S02]  /*105f0*/  ISETP.NE.U32.AND P0, PT, RZ, UR6, PT ;  /* 0x00000006ff007c0c */ /* 0x000fe4000bf05070 */
[----:B------:R-:W-:Y:S02]  /*10600*/  IADD3 R12, P2, R16, UR4, RZ ;  /* 0x00000004100c7c10 */ /* 0x000fe4000ff5e0ff */
[----:B------:R-:W-:Y:S02]  /*10610*/  ISETP.NE.AND.EX P0, PT, RZ, UR7, PT, P0 ;  /* 0x00000007ff007c0c */ /* 0x000fe4000bf05300 */
[----:B-1----:R-:W-:Y:S01]  /*10620*/  MOV R3, RZ ;  /* 0x000000ff00037202 */ /* 0x002fe20000000f00 */
[----:B------:R-:W-:-:S10]  /*10630*/  IMAD.X R13, RZ, RZ, UR5, P2 ;  /* 0x00000005ff0d7e24 */ /* 0x000fd400090e06ff */
[----:B------:R-:W-:Y:S01]  /*10640*/  @P0 IADD3 R8, P3, R28, UR6, RZ ;  /* 0x000000061c080c10 */ /* 0x000fe2000ff7e0ff */
[----:B------:R-:W-:Y:S02]  /*10650*/  ULDC UR6, c[0x0][0x238] ;  /* 0x00008e0000067ab9 */ /* 0x000fe40000000800 */
[----:B------:R-:W-:Y:S02]  /*10660*/  ISETP.NE.AND P4, PT, RZ, UR6, PT ;  /* 0x00000006ff007c0c */ /* 0x000fe4000bf85270 */
[----:B------:R-:W-:-:S04]  /*10670*/  @P0 IADD3.X R9, RZ, UR7, RZ, P3, !PT ;  /* 0x00000007ff090c10 */ /* 0x000fc80009ffe4ff */
[----:B------:R-:W-:-:S07]  /*10680*/  @P0 MOV R3, R9 ;  /* 0x0000000900030202 */ /* 0x000fce0000000f00 */
[----:B------:R-:W-:Y:S05]  /*10690*/  @!P4 BRA `(.L_x_3107) ;  /* 0x000000600070c947 */ /* 0x000fea0003800000 */
[----:B--2---:R-:W1:Y:S01]  /*106a0*/  S2R R0, SR_CTAID.X ;  /* 0x0000000000007919 */ /* 0x004e620000002500 */
        /* <DEDUP_REMOVED lines=283> */
.L_x_3108:
        /* <DEDUP_REMOVED lines=277> */
.L_x_3109:
        /* <DEDUP_REMOVED lines=279> */
.L_x_3110:
        /* <DEDUP_REMOVED lines=277> */
.L_x_3111:
[----:B------:R-:W1:Y:S01]  /*14c70*/  LDC R28, c[0x0][0x230] ;  /* 0x00008c00ff1c7b82 */ /* 0x000e620000000800 */
[----:B------:R-:W-:Y:S01]  /*14c80*/  ULDC UR6, c[0x0][0x220] ;  /* 0x0000880000067ab9 */ /* 0x000fe20000000800 */
[----:B------:R-:W-:Y:S01]  /*14c90*/  IADD3 R20, P1, R16, UR4, RZ ;  /* 0x0000000410147c10 */ /* 0x000fe2000ff3e0ff */
[----:B------:R-:W-:Y:S01]  /*14ca0*/  BSSY B0, `(.L_x_3112) ;  /* 0x000000d000007945 */ /* 0x000fe20003800000 */
[----:B------:R-:W-:-:S03]  /*14cb0*/  PRMT R4, RZ, 0x7610, R4 ;  /* 0x00007610ff047816 */ /* 0x000fc60000000004 */
[----:B------:R-:W-:Y:S01]  /*14cc0*/  IMAD.X R21, RZ, RZ, UR5, P1 ;  /* 0x00000005ff157e24 */ /* 0x000fe200088e06ff */
[----:B-1----:R-:W-:-:S04]  /*14cd0*/  ISETP.NE.AND P0, PT, R28, RZ, PT ;  /* 0x000000ff1c00720c */ /* 0x002fc80003f05270 */
[----:B------:R-:W-:-:S04]  /*14ce0*/  ISETP.NE.AND P0, PT, R17, RZ, P0 ;  /* 0x000000ff1100720c */ /* 0x000fc80000705270 */
[----:B------:R-:W-:-:S13]  /*14cf0*/  ISETP.GE.OR P0, PT, R5, UR6, P0 ;  /* 0x0000000605007c0c */ /* 0x000fda0008706670 */
[----:B------:R-:W-:Y:S05]  /*14d00*/  @P0 BRA `(.L_x_3113) ;  /* 0x0000000000180947 */ /* 0x000fea0003800000 */
[----:B------:R-:W-:Y:S01]  /*14d10*/  ULDC UR4, c[0x0][0x234] ;  /* 0x00008d0000047ab9 */ /* 0x000fe20000000800 */
[----:B------:R-:W-:Y:S02]  /*14d20*/  MOV R4, 0x1 ;  /* 0x0000000100047802 */ /* 0x000fe40000000f00 */
[----:B------:R-:W-:-:S13]  /*14d30*/  ISETP.NE.AND P1, PT, RZ, UR4, PT ;  /* 0x00000004ff007c0c */ /* 0x000fda000bf25270 */
[----:B------:R-:W-:-:S04]  /*14d40*/  @P1 ISETP.NE.AND P0, PT, R2, RZ, PT ;  /* 0x000000ff0200120c */ /* 0x000fc80003f05270 */
[----:B------:R-:W-:-:S04]  /*14d50*/  @P1 SEL R5, RZ, 0x1, P0 ;  /* 0x00000001ff051807 */ /* 0x000fc80000000000 */
[----:B------:R-:W-:-:S07]  /*14d60*/  @P1 PRMT R4, R5, 0x7610, R4 ;  /* 0x0000761005041816 */ /* 0x000fce0000000004 */
.L_x_3113:
[----:B------:R-:W-:Y:S05]  /*14d70*/  BSYNC B0 ;  /* 0x0000000000007941 */ /* 0x000fea0003800000 */
.L_x_3112:
        /* <DEDUP_REMOVED lines=13> */
[----:B------:R1:W-:Y:S04]  /*14e50*/  STG.E desc[UR60][R4.64], R24 ;  /* 0x0000001804007986 */ /* 0x0003e8000c10193c */
[----:B------:R1:W-:Y:S04]  /*14e60*/  STG.E desc[UR60][R4.64+0x4], R25 ;  /* 0x0000041904007986 */ /* 0x0003e8000c10193c */
[----:B------:R1:W-:Y:S04]  /*14e70*/  STG.E desc[UR60][R4.64+0x8], R26 ;  /* 0x0000081a04007986 */ /* 0x0003e8000c10193c */
[----:B------:R1:W-:Y:S02]  /*14e80*/  STG.E desc[UR60][R4.64+0xc], R27 ;  /* 0x00000c1b04007986 */ /* 0x0003e4000c10193c */
.L_x_3115:
[----:B------:R-:W-:Y:S05]  /*14e90*/  BSYNC B0 ;  /* 0x0000000000007941 */ /* 0x000fea0003800000 */
.L_x_3114:
        /* <DEDUP_REMOVED lines=35> */
.L_x_3117:
[----:B------:R-:W-:Y:S05]  /*150d0*/  BSYNC B0 ;  /* 0x0000000000007941 */ /* 0x000fea0003800000 */
.L_x_3116:
        /* <DEDUP_REMOVED lines=19> */
[----:B------:R-:W-:-:S03]  /*15210*/  IMAD.U32 R24, RZ, RZ, UR9 ;  /* 0x00000009ff187e24 */ /* 0x000fc6000f8e00ff */
[----:B------:R-:W-:Y:S05]  /*15220*/  @!P0 BRA `(.L_x_3119) ;  /* 0x0000000000848947 */ /* 0x000fea0003800000 */
[----:B------:R-:W-:Y:S01]  /*15230*/  ULDC UR6, c[0x0][0x0] ;  /* 0x0000000000067ab9 */ /* 0x000fe20000000800 */
[----:B------:R-:W-:Y:S01]  /*15240*/  ULDC UR8, c[0x0][0x22c] ;  /* 0x00008b0000087ab9 */ /* 0x000fe20000000800 */
[----:B------:R-:W-:Y:S01]  /*15250*/  IMAD R4, R2, UR6, R17 ;  /* 0x0000000602047c24 */ /* 0x000fe2000f8e0211 */
[----:B------:R-:W-:Y:S01]  /*15260*/  MOV R25, UR9 ;  /* 0x0000000900197c02 */ /* 0x000fe20008000f00 */
[----:B------:R-:W-:Y:S01]  /*15270*/  IMAD.U32 R27, RZ, RZ, UR9 ;  /* 0x00000009ff1b7e24 */ /* 0x000fe2000f8e00ff */
[----:B------:R-:W-:Y:S02]  /*15280*/  MOV R26, UR9 ;  /* 0x00000009001a7c02 */ /* 0x000fe40008000f00 */
        /* <DEDUP_REMOVED lines=8> */
[----:B------:R-:W-:Y:S01]  /*15310*/  IMAD R7, R0, UR7, RZ ;  /* 0x0000000700077c24 */ /* 0x000fe2000f8e02ff */
[----:B------:R-:W-:Y:S01]  /*15320*/  MOV R27, UR9 ;  /* 0x00000009001b7c02 */ /* 0x000fe20008000f00 */
[----:B-1----:R-:W-:-:S07]  /*15330*/  IMAD R23, R23, UR6, RZ ;  /* 0x0000000617177c24 */ /* 0x002fce000f8e02ff */
.L_x_3122:
[----:B------:R-:W1:Y:S01]  /*15340*/  LDC.64 R4, c[0x0][0x608] ;  /* 0x00018200ff047b82 */ /* 0x000e620000000a00 */
[----:B------:R-:W-:-:S05]  /*15350*/  IADD3 R29, R7, R6, RZ ;  /* 0x00000006071d7210 */ /* 0x000fca0007ffe0ff */
[----:B-1----:R-:W-:-:S05]  /*15360*/  IMAD.WIDE.U32 R4, R29, 0x10, R4 ;  /* 0x000000101d047825 */ /* 0x002fca00078e0004 */
[----:B------:R-:W2:Y:S04]  /*15370*/  LDG.E R29, desc[UR60][R4.64] ;  /* 0x0000003c041d7981 */ /* 0x000ea8000c1e1900 */
[----:B------:R-:W3:Y:S04]  /*15380*/  LDG.E R0, desc[UR60][R4.64+0x4] ;  /* 0x0000043c04007981 */ /* 0x000ee8000c1e1900 */
[----:B------:R-:W4:Y:S04]  /*15390*/  LDG.E R31, desc[UR60][R4.64+0x8] ;  /* 0x0000083c041f7981 */ /* 0x000f28000c1e1900 */
[----:B------:R-:W5:Y:S01]  /*153a0*/  LDG.E R28, desc[UR60][R4.64+0xc] ;  /* 0x00000c3c041c7981 */ /* 0x000f62000c1e1900 */
[----:B------:R-:W-:-:S05]  /*153b0*/  IMAD.IADD R6, R23, 0x1, R6 ;  /* 0x0000000117067824 */ /* 0x000fca00078e0206 */
[----:B------:R-:W-:Y:S01]  /*153c0*/  ISETP.GE.U32.AND P0, PT, R6, UR8, PT ;  /* 0x0000000806007c0c */ /* 0x000fe2000bf06070 */
[----:B--2---:R-:W-:Y:S01]  /*153d0*/  FMUL.FTZ R24, R29, R24 ;  /* 0x000000181d187220 */ /* 0x004fe20000410000 */
[----:B---3--:R-:W-:Y:S01]  /*153e0*/  FMUL.FTZ R25, R0, R25 ;  /* 0x0000001900197220 */ /* 0x008fe20000410000 */
[----:B----4-:R-:W-:Y:S01]  /*153f0*/  FMUL.FTZ R26, R31, R26 ;  /* 0x0000001a1f1a7220 */ /* 0x010fe20000410000 */
[----:B-----5:R-:W-:-:S09]  /*15400*/  FMUL.FTZ R27, R28, R27 ;  /* 0x0000001b1c1b7220 */ /* 0x020fd20000410000 */
[----:B------:R-:W-:Y:S05]  /*15410*/  @!P0 BRA `(.L_x_3122) ;  /* 0xfffffffc00c88947 */ /* 0x000fea000383ffff */
[----:B------:R-:W-:Y:S05]  /*15420*/  BSYNC B1 ;  /* 0x0000000000017941 */ /* 0x000fea0003800000 */
.L_x_3121:
[----:B------:R-:W-:Y:S05]  /*15430*/  BRA `(.L_x_3120) ;  /* 0x0000000000747947 */ /* 0x000fea0003800000 */
.L_x_3119:
[----:B------:R-:W-:Y:S01]  /*15440*/  ULDC UR7, c[0x0][0x22c] ;  /* 0x00008b0000077ab9 */ /* 0x000fe20000000800 */
[----:B------:R-:W-:Y:S01]  /*15450*/  MOV R25, UR9 ;  /* 0x0000000900197c02 */ /* 0x000fe20008000f00 */
[----:B------:R-:W-:Y:S01]  /*15460*/  IMAD.U32 R27, RZ, RZ, UR9 ;  /* 0x00000009ff1b7e24 */ /* 0x000fe2000f8e00ff */
[----:B------:R-:W-:Y:S02]  /*15470*/  ISETP.GE.U32.AND P0, PT, R2, UR7, PT ;  /* 0x0000000702007c0c */ /* 0x000fe4000bf06070 */
[----:B------:R-:W-:-:S11]  /*15480*/  MOV R26, UR9 ;  /* 0x00000009001a7c02 */ /* 0x000fd60008000f00 */
[----:B------:R-:W-:Y:S05]  /*15490*/  @P0 BRA `(.L_x_3120) ;  /* 0x00000000005c0947 */ /* 0x000fea0003800000 */
[----:B------:R-:W-:Y:S01]  /*154a0*/  ULDC UR6, c[0x0][0x10] ;  /* 0x0000040000067ab9 */ /* 0x000fe20000000800 */
[----:B------:R-:W1:Y:S01]  /*154b0*/  LDC R32, c[0x0][RZ] ;  /* 0x00000000ff207b82 */ /* 0x000e620000000800 */
[----:B------:R-:W-:Y:S01]  /*154c0*/  MOV R23, R2 ;  /* 0x0000000200177202 */ /* 0x000fe20000000f00 */
[----:B------:R-:W-:Y:S01]  /*154d0*/  IMAD.U32 R26, RZ, RZ, UR9 ;  /* 0x00000009ff1a7e24 */ /* 0x000fe2000f8e00ff */
[----:B------:R-:W-:Y:S01]  /*154e0*/  MOV R25, UR9 ;  /* 0x0000000900197c02 */ /* 0x000fe20008000f00 */
[----:B------:R-:W-:Y:S01]  /*154f0*/  IMAD R0, R0, UR6, RZ ;  /* 0x0000000600007c24 */ /* 0x000fe2000f8e02ff */
[----:B------:R-:W-:-:S03]  /*15500*/  MOV R27, UR9 ;  /* 0x00000009001b7c02 */ /* 0x000fc60008000f00 */
[----:B------:R-:W2:Y:S08]  /*15510*/  LDC.64 R4, c[0x0][0x608] ;  /* 0x00018200ff047b82 */ /* 0x000eb00000000a00 */
[----:B------:R-:W3:Y:S02]  /*15520*/  LDC R34, c[0x0][0x4] ;  /* 0x00000100ff227b82 */ /* 0x000ee40000000800 */
.L_x_3123:
[----:B------:R-:W-:-:S05]  /*15530*/  IADD3 R6, R0, R23, RZ ;  /* 0x0000001700067210 */ /* 0x000fca0007ffe0ff */
[----:B-1----:R-:W-:-:S04]  /*15540*/  IMAD R7, R6, R32, R17 ;  /* 0x0000002006077224 */ /* 0x002fc800078e0211 */
[----:B--2---:R-:W-:-:S05]  /*15550*/  IMAD.WIDE.U32 R6, R7, 0x10, R4 ;  /* 0x0000001007067825 */ /* 0x004fca00078e0004 */
[----:B------:R-:W2:Y:S04]  /*15560*/  LDG.E R29, desc[UR60][R6.64] ;  /* 0x0000003c061d7981 */ /* 0x000ea8000c1e1900 */
[----:B------:R-:W4:Y:S04]  /*15570*/  LDG.E R28, desc[UR60][R6.64+0x4] ;  /* 0x0000043c061c7981 */ /* 0x000f28000c1e1900 */
[----:B------:R-:W5:Y:S04]  /*15580*/  LDG.E R31, desc[UR60][R6.64+0x8] ;  /* 0x0000083c061f7981 */ /* 0x000f68000c1e1900 */
[----:B------:R-:W5:Y:S01]  /*15590*/  LDG.E R30, desc[UR60][R6.64+0xc] ;  /* 0x00000c3c061e7981 */ /* 0x000f62000c1e1900 */
[----:B---3--:R-:W-:-:S05]  /*155a0*/  IMAD.IADD R23, R34, 0x1, R23 ;  /* 0x0000000122177824 */ /* 0x008fca00078e0217 */
[----:B------:R-:W-:Y:S01]  /*155b0*/  ISETP.GE.U32.AND P0, PT, R23, UR7, PT ;  /* 0x0000000717007c0c */ /* 0x000fe2000bf06070 */
[----:B--2---:R-:W-:Y:S01]  /*155c0*/  FMUL.FTZ R24, R29, R24 ;  /* 0x000000181d187220 */ /* 0x004fe20000410000 */
[----:B----4-:R-:W-:Y:S01]  /*155d0*/  FMUL.FTZ R25, R28, R25 ;  /* 0x000000191c197220 */ /* 0x010fe20000410000 */
[----:B-----5:R-:W-:Y:S01]  /*155e0*/  FMUL.FTZ R26, R31, R26 ;  /* 0x0000001a1f1a7220 */ /* 0x020fe20000410000 */
[----:B------:R-:W-:-:S09]  /*155f0*/  FMUL.FTZ R27, R30, R27 ;  /* 0x0000001b1e1b7220 */ /* 0x000fd20000410000 */
[----:B------:R-:W-:Y:S05]  /*15600*/  @!P0 BRA `(.L_x_3123) ;  /* 0xfffffffc00c88947 */ /* 0x000fea000383ffff */
.L_x_3120:
[----:B------:R-:W-:Y:S05]  /*15610*/  BSYNC B0 ;  /* 0x0000000000007941 */ /* 0x000fea0003800000 */
.L_x_3118:
        /* <DEDUP_REMOVED lines=10> */
[----:B------:R1:W-:Y:S02]  /*156c0*/  STS.128 [R0], R24 ;  /* 0x0000001800007388 */ /* 0x0003e40000000c00 */
[----:B------:R-:W-:Y:S05]  /*156d0*/  @!P0 BRA `(.L_x_3124) ;  /* 0x0000000000408947 */ /* 0x000fea0003800000 */
[----:B------:R-:W-:-:S07]  /*156e0*/  MOV R23, UR5 ;  /* 0x0000000500177c02 */ /* 0x000fce0008000f00 */
.L_x_3125:
[----:B------:R-:W-:Y:S01]  /*156f0*/  IADD3 R4, R2, R23, RZ ;  /* 0x0000001702047210 */ /* 0x000fe20007ffe0ff */
[----:B------:R-:W-:Y:S03]  /*15700*/  BAR.SYNC.DEFER_BLOCKING 0x0 ;  /* 0x0000000000007b1d */ /* 0x000fe60000010000 */
[----:B------:R-:W-:-:S04]  /*15710*/  ISETP.GE.U32.AND P0, PT, R4, UR6, PT ;  /* 0x0000000604007c0c */ /* 0x000fc8000bf06070 */
[----:B------:R-:W-:-:S13]  /*15720*/  ISETP.GE.U32.OR P0, PT, R2, R23, P0 ;  /* 0x000000170200720c */ /* 0x000fda0000706470 */
[----:B------:R-:W-:-:S05]  /*15730*/  @!P0 IMAD R4, R4, R28, R17 ;  /* 0x0000001c04048224 */ /* 0x000fca00078e0211 */
[----:B------:R-:W-:-:S06]  /*15740*/  @!P0 LEA R4, R4, UR4, 0x4 ;  /* 0x0000000404048c11 */ /* 0x000fcc000f8e20ff */
        /* <DEDUP_REMOVED lines=9> */
.L_x_3124:
[----:B------:R-:W-:Y:S05]  /*157e0*/  @!P2 BRA `(.L_x_3126) ;  /* 0x0000000000a0a947 */ /* 0x000fea0003800000 */
[----:B------:R-:W-:Y:S01]  /*157f0*/  ISETP.GT.AND P0, PT, R28, 0x20, PT ;  /* 0x000000201c00780c */ /* 0x000fe20003f04270 */
[----:B------:R-:W-:-:S12]  /*15800*/  IMAD.MOV.U32 R2, RZ, RZ, R28 ;  /* 0x000000ffff027224 */ /* 0x000fd800078e001c */
[----:B------:R-:W-:Y:S05]  /*15810*/  @!P0 BRA `(.L_x_3127) ;  /* 0x0000000000588947 */ /* 0x000fea0003800000 */
[----:B------:R-:W-:Y:S01]  /*15820*/  LEA.HI R2, R28, R28, RZ, 0x1 ;  /* 0x0000001c1c027211 */ /* 0x000fe200078f08ff */
[----:B------:R3:W-:Y:S03]  /*15830*/  STS.128 [R0], R24 ;  /* 0x0000001800007388 */ /* 0x0007e60000000c00 */
[----:B------:R-:W-:Y:S01]  /*15840*/  SHF.R.S32.HI R4, RZ, 0x1, R2 ;  /* 0x00000001ff047819 */ /* 0x000fe20000011402 */
[----:B------:R-:W-:-:S03]  /*15850*/  HFMA2.MMA R2, -RZ, RZ, 0, 1.9073486328125e-06 ;  /* 0x00000020ff027435 */ /* 0x000fc600000001ff */
[----:B------:R-:W-:-:S13]  /*15860*/  ISETP.GE.AND P0, PT, R4, 0x20, PT ;  /* 0x000000200400780c */ /* 0x000fda0003f06270 */
[----:B---3--:R-:W-:Y:S05]  /*15870*/  @!P0 BRA `(.L_x_3127) ;  /* 0x0000000000408947 */ /* 0x008fea0003800000 */
[----:B------:R-:W-:-:S07]  /*15880*/  MOV R2, R4 ;  /* 0x0000000400027202 */ /* 0x000fce0000000f00 */
.L_x_3128:
[----:B------:R-:W-:Y:S01]  /*15890*/  IMAD.IADD R4, R17, 0x1, R2 ;  /* 0x0000000111047824 */ /* 0x000fe200078e0202 */
[----:B------:R-:W-:Y:S04]  /*158a0*/  BAR.SYNC.DEFER_BLOCKING 0x0 ;  /* 0x0000000000007b1d */ /* 0x000fe80000010000 */
[----:B------:R-:W-:-:S04]  /*158b0*/  ISETP.GE.U32.AND P0, PT, R4, R28, PT ;  /* 0x0000001c0400720c */ /* 0x000fc80003f06070 */
[----:B------:R-:W-:-:S13]  /*158c0*/  ISETP.GE.U32.OR P0, PT, R17, R2, P0 ;  /* 0x000000021100720c */ /* 0x000fda0000706470 */
[----:B------:R-:W-:Y:S02]  /*158d0*/  @!P0 LEA R4, R2, R0, 0x4 ;  /* 0x0000000002048211 */ /* 0x000fe400078e20ff */
[----:B------:R-:W-:-:S04]  /*158e0*/  SHF.R.S32.HI R2, RZ, 0x1, R2 ;  /* 0x00000001ff027819 */ /* 0x000fc80000011402 */
[----:B------:R-:W1:Y:S02]  /*158f0*/  @!P0 LDS.128 R4, [R4] ;  /* 0x0000000004048984 */ /* 0x000e640000000c00 */
[----:B-123--:R-:W-:Y:S01]  /*15900*/  @!P0 FMUL.FTZ R24, R24, R4 ;  /* 0x0000000418188220 */ /* 0x00efe20000410000 */
[----:B------:R-:W-:Y:S01]  /*15910*/  @!P0 FMUL.FTZ R25, R25, R5 ;  /* 0x0000000519198220 */ /* 0x000fe20000410000 */
[----:B------:R-:W-:Y:S01]  /*15920*/  @!P0 FMUL.FTZ R26, R26, R6 ;  /* 0x000000061a1a8220 */ /* 0x000fe20000410000 */
[----:B------:R-:W-:-:S05]  /*15930*/  @!P0 FMUL.FTZ R27, R27, R7 ;  /* 0x000000071b1b8220 */ /* 0x000fca0000410000 */
[----:B------:R3:W-:Y:S01]  /*15940*/  @!P0 STS.128 [R0], R24 ;  /* 0x0000001800008388 */ /* 0x0007e20000000c00 */
[----:B------:R-:W-:-:S13]  /*15950*/  ISETP.GE.AND P0, PT, R2, 0x20, PT ;  /* 0x000000200200780c */ /* 0x000fda0003f06270 */
[----:B------:R-:W-:Y:S05]  /*15960*/  @P0 BRA `(.L_x_3128) ;  /* 0xfffffffc00c80947 */ /* 0x000fea000383ffff */
[----:B------:R-:W-:-:S07]  /*15970*/  MOV R2, 0x20 ;  /* 0x0000002000027802 */ /* 0x000fce0000000f00 */
.L_x_3127:
[----:B------:R-:W-:Y:S01]  /*15980*/  BAR.SYNC.DEFER_BLOCKING 0x0 ;  /* 0x0000000000007b1d */ /* 0x000fe20000010000 */
[----:B------:R-:W-:-:S13]  /*15990*/  ISETP.GE.AND P0, PT, R2, 0x2, PT ;  /* 0x000000020200780c */ /* 0x000fda0003f06270 */
[----:B------:R-:W-:Y:S05]  /*159a0*/  @!P0 BRA `(.L_x_3126) ;  /* 0x0000000000308947 */ /* 0x000fea0003800000 */
[----:B------:R-:W-:-:S07]  /*159b0*/  IMAD.MOV.U32 R5, RZ, RZ, 0x1 ;  /* 0x00000001ff057424 */ /* 0x000fce00078e00ff */
.L_x_3129:
[----:B------:R-:W4:Y:S04]  /*159c0*/  SHFL.DOWN PT, R7, R24, R5, 0x1f ;  /* 0x08001f0518077589 */ /* 0x000f2800000e0000 */
[----:B-123--:R-:W1:Y:S04]  /*159d0*/  SHFL.DOWN PT, R0, R25, R5, 0x1f ;  /* 0x08001f0519007589 */ /* 0x00ee6800000e0000 */
[----:B------:R-:W2:Y:S04]  /*159e0*/  SHFL.DOWN PT, R17, R26, R5, 0x1f ;  /* 0x08001f051a117589 */ /* 0x000ea800000e0000 */
[----:B------:R3:W5:Y:S02]  /*159f0*/  SHFL.DOWN PT, R4, R27, R5, 0x1f ;  /* 0x08001f051b047589 */ /* 0x00076400000e0000 */
[----:B---3--:R-:W-:Y:S01]  /*15a00*/  SHF.L.U32 R5, R5, 0x1, RZ ;  /* 0x0000000105057819 */ /* 0x008fe200000006ff */
[----:B----4-:R-:W-:-:S03]  /*15a10*/  FMUL.FTZ R24, R7, R24 ;  /* 0x0000001807187220 */ /* 0x010fc60000410000 */
[----:B------:R-:W-:Y:S01]  /*15a20*/  ISETP.GE.AND P0, PT, R5, R2, PT ;  /* 0x000000020500720c */ /* 0x000fe20003f06270 */
[----:B-1----:R-:W-:Y:S01]  /*15a30*/  FMUL.FTZ R25, R0, R25 ;  /* 0x0000001900197220 */ /* 0x002fe20000410000 */
[----:B--2---:R-:W-:Y:S01]  /*15a40*/  FMUL.FTZ R26, R17, R26 ;  /* 0x0000001a111a7220 */ /* 0x004fe20000410000 */
[----:B-----5:R-:W-:-:S10]  /*15a50*/  FMUL.FTZ R27, R4, R27 ;  /* 0x0000001b041b7220 */ /* 0x020fd40000410000 */
[----:B------:R-:W-:Y:S05]  /*15a60*/  @!P0 BRA `(.L_x_3129) ;  /* 0xfffffffc00d48947 */ /* 0x000fea000383ffff */
.L_x_3126:
        /* <DEDUP_REMOVED lines=9> */
[----:B------:R-:W4:Y:S04]  /*15b00*/  LDG.E R3, desc[UR60][R8.64] ;  /* 0x0000003c08037981 */ /* 0x000f28000c1e1900 */
[----:B-123--:R-:W2:Y:S04]  /*15b10*/  LDG.E R0, desc[UR60][R8.64+0x4] ;  /* 0x0000043c08007981 */ /* 0x00eea8000c1e1900 */
[----:B------:R-:W3:Y:S04]  /*15b20*/  LDG.E R5, desc[UR60][R8.64+0x8] ;  /* 0x0000083c08057981 */ /* 0x000ee8000c1e1900 */
[----:B------:R-:W5:Y:S01]  /*15b30*/  LDG.E R2, desc[UR60][R8.64+0xc] ;  /* 0x00000c3c08027981 */ /* 0x000f62000c1e1900 */
[----:B----4-:R-:W-:Y:S01]  /*15b40*/  FMUL.FTZ R24, R24, R3 ;  /* 0x0000000318187220 */ /* 0x010fe20000410000 */
[----:B--2---:R-:W-:Y:S01]  /*15b50*/  FMUL.FTZ R25, R25, R0 ;  /* 0x0000000019197220 */ /* 0x004fe20000410000 */
[----:B---3--:R-:W-:Y:S01]  /*15b60*/  FMUL.FTZ R26, R26, R5 ;  /* 0x000000051a1a7220 */ /* 0x008fe20000410000 */
[----:B-----5:R-:W-:-:S07]  /*15b70*/  FMUL.FTZ R27, R27, R2 ;  /* 0x000000021b1b7220 */ /* 0x020fce0000410000 */
.L_x_3131:
[----:B------:R-:W-:Y:S05]  /*15b80*/  @!P1 BRA `(.L_x_3132) ;  /* 0x00000004006c9947 */ /* 0x000fea0003800000 */
[----:B------:R-:W4:Y:S02]  /*15b90*/  LDC R17, c[0x0][0x624] ;  /* 0x00018900ff117b82 */ /* 0x000f240000000800 */
[----:B----4-:R-:W-:-:S04]  /*15ba0*/  ISETP.NE.AND P0, PT, R17, 0x1, PT ;  /* 0x000000011100780c */ /* 0x010fc80003f05270 */
[----:B-123--:R-:W-:-:S09]  /*15bb0*/  P2R R0, PR, RZ, 0x1 ;  /* 0x00000001ff007803 */ /* 0x00efd20000000000 */
        /* <DEDUP_REMOVED lines=17> */
.L_x_3133:
        /* <DEDUP_REMOVED lines=22> */
.L_x_3134:
        /* <DEDUP_REMOVED lines=22> */
.L_x_3135:
        /* <DEDUP_REMOVED lines=21> */
[----:B01-34-:R-:W-:Y:S05]  /*160e0*/  CALL.ABS.NOINC R2 ;  /* 0x0000000002007343 */ /* 0x01bfea0003c00000 */
.L_x_3136:
[----:B------:R-:W-:Y:S02]  /*160f0*/  ULDC.64 UR4, c[0x0][0x5f0] ;  /* 0x00017c0000047ab9 */ /* 0x000fe40000000a00 */
[----:B------:R-:W-:-:S04]  /*16100*/  IADD3 R16, P0, R16, UR4, RZ ;  /* 0x0000000410107c10 */ /* 0x000fc8000ff1e0ff */
[----:B------:R-:W-:-:S05]  /*16110*/  IADD3.X R17, RZ, UR5, RZ, P0, !PT ;  /* 0x00000005ff117c10 */ /* 0x000fca00087fe4ff */
[----:B------:R-:W-:Y:S01]  /*16120*/  STG.E desc[UR60][R16.64], R27 ;  /* 0x0000001b10007986 */ /* 0x000fe2000c10193c */
[----:B------:R-:W-:Y:S05]  /*16130*/  EXIT ;  /* 0x000000000000794d */ /* 0x000fea0003800000 */
.L_x_3132:
[----:B------:R-:W-:Y:S04]  /*16140*/  STG.E desc[UR60][R8.64], R24 ;  /* 0x0000001808007986 */ /* 0x000fe8000c10193c */
[----:B------:R-:W-:Y:S04]  /*16150*/  STG.E desc[UR60][R8.64+0x4], R25 ;  /* 0x0000041908007986 */ /* 0x000fe8000c10193c */
[----:B------:R-:W-:Y:S04]  /*16160*/  STG.E desc[UR60][R8.64+0x8], R26 ;  /* 0x0000081a08007986 */ /* 0x000fe8000c10193c */
[----:B------:R-:W-:Y:S01]  /*16170*/  STG.E desc[UR60][R8.64+0xc], R27 ;  /* 0x00000c1b08007986 */ /* 0x000fe2000c10193c */
[----:B------:R-:W-:Y:S05]  /*16180*/  EXIT ;  /* 0x000000000000794d */ /* 0x000fea0003800000 */
.L_x_3130:
        /* <DEDUP_REMOVED lines=12> */
.L_x_3137:
        /* <DEDUP_REMOVED lines=21> */
.L_x_3139:
        /* <DEDUP_REMOVED lines=22> */
.L_x_3140:
        /* <DEDUP_REMOVED lines=10> */
[----:B--2---:R2:W3:Y:S01]  /*165a0*/  LDC.64 R2, c[0x4][R0] ;  /* 0x0100000000027b82 */ /* 0x0044e20000000a00 */
        /* <DEDUP_REMOVED lines=11> */
.L_x_3141:
        /* <DEDUP_REMOVED lines=10> */
[----:B--2---:R2:W4:Y:S01]  /*16700*/  LDC.64 R2, c[0x4][R0] ;  /* 0x0100000000027b82 */ /* 0x0045220000000a00 */
        /* <DEDUP_REMOVED lines=11> */
.L_x_3142:
[----:B------:R-:W-:Y:S02]  /*167c0*/  ULDC.64 UR4, c[0x0][0x5f0] ;  /* 0x00017c0000047ab9 */ /* 0x000fe40000000a00 */
[----:B------:R-:W-:-:S05]  /*167d0*/  IADD3 R16, P0, R16, UR4, RZ ;  /* 0x0000000410107c10 */ /* 0x000fca000ff1e0ff */
[----:B------:R-:W-:-:S05]  /*167e0*/  IMAD.X R17, RZ, RZ, UR5, P0 ;  /* 0x00000005ff117e24 */ /* 0x000fca00080e06ff */
[----:B------:R-:W-:Y:S01]  /*167f0*/  STG.E desc[UR60][R16.64], R27 ;  /* 0x0000001b10007986 */ /* 0x000fe2000c10193c */
[----:B------:R-:W-:Y:S05]  /*16800*/  EXIT ;  /* 0x000000000000794d */ /* 0x000fea0003800000 */
.L_x_3138:
[----:B------:R-:W-:Y:S04]  /*16810*/  STG.E desc[UR60][R10.64], R24 ;  /* 0x000000180a007986 */ /* 0x000fe8000c10193c */
[----:B------:R-:W-:Y:S04]  /*16820*/  STG.E desc[UR60][R12.64], R25 ;  /* 0x000000190c007986 */ /* 0x000fe8000c10193c */
[----:B------:R-:W-:Y:S04]  /*16830*/  STG.E desc[UR60][R14.64], R26 ;  /* 0x0000001a0e007986 */ /* 0x000fe8000c10193c */
[----:B------:R-:W-:Y:S01]  /*16840*/  STG.E desc[UR60][R20.64], R27 ;  /* 0x0000001b14007986 */ /* 0x000fe2000c10193c */
[----:B------:R-:W-:Y:S05]  /*16850*/  EXIT ;  /* 0x000000000000794d */ /* 0x000fea0003800000 */
.L_x_3107:
        /* <DEDUP_REMOVED lines=11> */
[----:B--2---:R-:W1:Y:S01]  /*16910*/  LDC.U8 R0, c[0x0][0x620] ;  /* 0x00018800ff007b82 */ /* 0x004e620000000000 */
        /* <DEDUP_REMOVED lines=8> */
[----:B------:R-:W3:Y:S04]  /*169a0*/  LDG.E R0, desc[UR60][R8.64+0x4] ;  /* 0x0000043c08007981 */ /* 0x000ee8000c1e1900 */
[----:B------:R-:W4:Y:S04]  /*169b0*/  LDG.E R5, desc[UR60][R8.64+0x8] ;  /* 0x0000083c08057981 */ /* 0x000f28000c1e1900 */
[----:B------:R-:W5:Y:S01]  /*169c0*/  LDG.E R2, desc[UR60][R8.64+0xc] ;  /* 0x00000c3c08027981 */ /* 0x000f62000c1e1900 */
[----:B--2---:R-:W-:Y:S01]  /*169d0*/  FMUL.FTZ R24, R24, R3 ;  /* 0x0000000318187220 */ /* 0x004fe20000410000 */
[----:B---3--:R-:W-:Y:S01]  /*169e0*/  FMUL.FTZ R25, R25, R0 ;  /* 0x0000000019197220 */ /* 0x008fe20000410000 */
[----:B----4-:R-:W-:Y:S01]  /*169f0*/  FMUL.FTZ R26, R26, R5 ;  /* 0x000000051a1a7220 */ /* 0x010fe20000410000 */
[----:B-----5:R-:W-:-:S07]  /*16a00*/  FMUL.FTZ R27, R27, R2 ;  /* 0x000000021b1b7220 */ /* 0x020fce0000410000 */
.L_x_3144:
        /* <DEDUP_REMOVED lines=21> */
.L_x_3146:
        /* <DEDUP_REMOVED lines=22> */
.L_x_3147:
        /* <DEDUP_REMOVED lines=22> */
.L_x_3148:
        /* <DEDUP_REMOVED lines=21> */
[----:B01-34-:R-:W-:Y:S05]  /*16f70*/  CALL.ABS.NOINC R2 ;  /* 0x0000000002007343 */ /* 0x01bfea0003c00000 */
.L_x_3149:
[----:B------:R-:W-:Y:S02]  /*16f80*/  ULDC.64 UR4, c[0x0][0x5f0] ;  /* 0x00017c0000047ab9 */ /* 0x000fe40000000a00 */
[----:B------:R-:W-:-:S04]  /*16f90*/  IADD3 R16, P0, R16, UR4, RZ ;  /* 0x0000000410107c10 */ /* 0x000fc8000ff1e0ff */
[----:B------:R-:W-:-:S05]  /*16fa0*/  IADD3.X R17, RZ, UR5, RZ, P0, !PT ;  /* 0x00000005ff117c10 */ /* 0x000fca00087fe4ff */
[----:B------:R-:W-:Y:S01]  /*16fb0*/  STG.E desc[UR60][R16.64], R27 ;  /* 0x0000001b10007986 */ /* 0x000fe2000c10193c */
[----:B------:R-:W-:Y:S05]  /*16fc0*/  EXIT ;  /* 0x000000000000794d */ /* 0x000fea0003800000 */
.L_x_3145:
[----:B------:R-:W-:Y:S04]  /*16fd0*/  STG.E desc[UR60][R8.64], R24 ;  /* 0x0000001808007986 */ /* 0x000fe8000c10193c */
[----:B------:R-:W-:Y:S04]  /*16fe0*/  STG.E desc[UR60][R8.64+0x4], R25 ;  /* 0x0000041908007986 */ /* 0x000fe8000c10193c */
[----:B------:R-:W-:Y:S04]  /*16ff0*/  STG.E desc[UR60][R8.64+0x8], R26 ;  /* 0x0000081a08007986 */ /* 0x000fe8000c10193c */
[----:B------:R-:W-:Y:S01]  /*17000*/  STG.E desc[UR60][R8.64+0xc], R27 ;  /* 0x00000c1b08007986 */ /* 0x000fe2000c10193c */
[----:B------:R-:W-:Y:S05]  /*17010*/  EXIT ;  /* 0x000000000000794d */ /* 0x000fea0003800000 */
.L_x_3143:
        /* <DEDUP_REMOVED lines=12> */
.L_x_3150:
        /* <DEDUP_REMOVED lines=21> */
.L_x_3152:
        /* <DEDUP_REMOVED lines=22> */
.L_x_3153:
        /* <DEDUP_REMOVED lines=22> */
.L_x_3154:
        /* <DEDUP_REMOVED lines=22> */
.L_x_3155:
[----:B------:R-:W-:Y:S02]  /*17650*/  ULDC.64 UR4, c[0x0][0x5f0] ;  /* 0x00017c0000047ab9 */ /* 0x000fe40000000a00 */
[----:B------:R-:W-:-:S04]  /*17660*/  IADD3 R16, P0, R16, UR4, RZ ;  /* 0x0000000410107c10 */ /* 0x000fc8000ff1e0ff */
[----:B------:R-:W-:-:S05]  /*17670*/  IADD3.X R17, RZ, UR5, RZ, P0, !PT ;  /* 0x00000005ff117c10 */ /* 0x000fca00087fe4ff */
[----:B------:R-:W-:Y:S01]  /*17680*/  STG.E desc[UR60][R16.64], R27 ;  /* 0x0000001b10007986 */ /* 0x000fe2000c10193c */
[----:B------:R-:W-:Y:S05]  /*17690*/  EXIT ;  /* 0x000000000000794d */ /* 0x000fea0003800000 */
.L_x_3151:
[----:B------:R-:W-:Y:S04]  /*176a0*/  STG.E desc[UR60][R4.64], R24 ;  /* 0x0000001804007986 */ /* 0x000fe8000c10193c */
[----:B------:R-:W-:Y:S04]  /*176b0*/  STG.E desc[UR60][R6.64], R25 ;  /* 0x0000001906007986 */ /* 0x000fe8000c10193c */
[----:B------:R-:W-:Y:S04]  /*176c0*/  STG.E desc[UR60][R10.64], R26 ;  /* 0x0000001a0a007986 */ /* 0x000fe8000c10193c */
[----:B------:R-:W-:Y:S01]  /*176d0*/  STG.E desc[UR60][R12.64], R27 ;  /* 0x0000001b0c007986 */ /* 0x000fe2000c10193c */
[----:B------:R-:W-:Y:S05]  /*176e0*/  EXIT ;  /* 0x000000000000794d */ /* 0x000fea0003800000 */
.L_x_3156:
        /* <DEDUP_REMOVED lines=9> */
.L_x_8787:


//--------------------- .text._ZN2at6native13reduce_kernelILi512ELi1ENS0_8ReduceOpIdNS0_14func_wrapper_tIdNS0_55_GLOBAL__N__0955718d_22_SparseCsrTensorMath_cu_868dd54514ReductionMulOpIdEEEEjdLi4ELi4EEEEEvT1_ --------------------------
	.section	.text._ZN2at6native13reduce_kernelILi512ELi1ENS0_8ReduceOpIdNS0_14func_wrapper_tIdNS0_55_GLOBAL__N__0955718d_22_SparseCsrTensorMath_cu_868dd54514ReductionMulOpIdEEEEjdLi4ELi4EEEEEvT1_,"ax",@progbits
	.align	128
.text._ZN2at6native13reduce_kernelILi512ELi1ENS0_8ReduceOpIdNS0_14func_wrapper_tIdNS0_55_GLOBAL__N__0955718d_22_SparseCsrTensorMath_cu_868dd54514ReductionMulOpIdEEEEjdLi4ELi4EEEEEvT1_:
        .type           _ZN2at6native13reduce_kernelILi512ELi1ENS0_8ReduceOpIdNS0_14func_wrapper_tIdNS0_55_GLOBAL__N__0955718d_22_SparseCsrTensorMath_cu_868dd54514ReductionMulOpIdEEEEjdLi4ELi4EEEEEvT1_,@function
        .size           _ZN2at6native13reduce_kernelILi512ELi1ENS0_8ReduceOpIdNS0_14func_wrapper_tIdNS0_55_GLOBAL__N__0955718d_22_SparseCsrTensorMath_cu_868dd54514ReductionMulOpIdEEEEjdLi4ELi4EEEEEvT1_,(.L_x_8788 - _ZN2at6native13reduce_kernelILi512ELi1ENS0_8ReduceOpIdNS0_14func_wrapper_tIdNS0_55_GLOBAL__N__0955718d_22_SparseCsrTensorMath_cu_868dd54514ReductionMulOpIdEEEEjdLi4ELi4EEEEEvT1_)
        .other          _ZN2at6native13reduce_kernelILi512ELi1ENS0_8ReduceOpIdNS0_14func_wrapper_tIdNS0_55_GLOBAL__N__0955718d_22_SparseCsrTensorMath_cu_868dd54514ReductionMulOpIdEEEEjdLi4ELi4EEEEEvT1_,@"STO_CUDA_ENTRY STV_DEFAULT"
_ZN2at6native13reduce_kernelILi512ELi1ENS0_8ReduceOpIdNS0_14func_wrapper_tIdNS0_55_GLOBAL__N__0955718d_22_SparseCsrTensorMath_cu_868dd54514ReductionMulOpIdEEEEjdLi4ELi4EEEEEvT1_:
[----:B------:R-:W0:Y:S08]  /*0000*/  LDC R1, c[0x0][0x28] ;  /* 0x00000a00ff017b82 */ /* 0x000e300000000800 */
[----:B------:R-:W1:Y:S01]  /*0010*/  LDC R0, c[0x0][0x3f4] ;  /* 0x0000fd00ff007b82 */ /* 0x000e620000000800 */
[----:B------:R-:W2:Y:S01]  /*0020*/  S2R R9, SR_TID.X ;  /* 0x0000000000097919 */ /* 0x000ea20000002100 */
[----:B0-----:R-:W-:Y:S01]  /*0030*/  IADD3 R1, R1, -0x8, RZ ;  /* 0xfffffff801017810 */ /* 0x001fe20007ffe0ff */
[----:B------:R-:W-:Y:S01]  /*0040*/  IMAD.MOV.U32 R2, RZ, RZ, RZ ;  /* 0x000000ffff027224 */ /* 0x000fe200078e00ff */
[----:B-1----:R-:W-:-:S13]  /*0050*/  ISETP.NE.AND P0, PT, R0, RZ, PT ;  /* 0x000000ff0000720c */ /* 0x002fda0003f05270 */
[----:B--2---:R-:W-:Y:S05]  /*0060*/  @!P0 BRA `(.L_x_3157) ;  /* 0x0000001000648947 */ /* 0x004fea0003800000 */
        /* <DEDUP_REMOVED lines=10> */
[----:B------:R-:W-:Y:S01]  /*0110*/  HFMA2.MMA R2, -RZ, RZ, 0, 0 ;  /* 0x00000000ff027435 */ /* 0x000fe200000001ff */
[----:B------:R-:W-:-:S09]  /*0120*/  ULDC UR4, c[0x0][0x400] ;  /* 0x0001000000047ab9 */ /* 0x000fd20000000800 */
        /* <DEDUP_REMOVED lines=269> */
.L_x_3157:
        /* <DEDUP_REMOVED lines=15> */
[----:B--2---:R-:W-:Y:S01]  /*12f0*/  IMAD R5, R0, UR28, R3 ;  /* 0x0000001c00057c24 */ /* 0x004fe2000f8e0203 */
[----:B------:R-:W-:Y:S01]  /*1300*/  MOV R3, UR6 ;  /* 0x0000000600037c02 */ /* 0x000fe20008000f00 */
[----:B-1----:R-:W-:-:S03]  /*1310*/  IMAD R29, R29, UR5, R4 ;  /* 0x000000051d1d7c24 */ /* 0x002fc6000f8e0204 */
        /* <DEDUP_REMOVED lines=9> */
[----:B------:R-:W0:Y:S01]  /*13b0*/  LDC.64 R14, c[0x0][0x218] ;  /* 0x00008600ff0e7b82 */ /* 0x000e220000000a00 */
[----:B------:R-:W-:Y:S01]  /*13c0*/  SHF.R.U64 R2, R18, 0x3, R19 ;  /* 0x0000000312027819 */ /* 0x000fe20000001213 */
[----:B------:R-:W-:Y:S01]  /*13d0*/  ULDC UR4, c[0x0][0x224] ;  /* 0x0000890000047ab9 */ /* 0x000fe20000000800 */
[----:B------:R-:W-:Y:S01]  /*13e0*/  BSSY B1, `(.L_x_3161) ;  /* 0x0000026000017945 */ /* 0x000fe20003800000 */
[----:B------:R-:W-:Y:S02]  /*13f0*/  MOV R20, UR4 ;  /* 0x0000000400147c02 */ /* 0x000fe40008000f00 */
[----:B------:R-:W-:-:S04]  /*1400*/  LOP3.LUT R4, R2, 0x3, RZ, 0xc0, !PT ;  /* 0x0000000302047812 */ /* 0x000fc800078ec0ff */
[----:B------:R-:W-:Y:S01]  /*1410*/  ISETP.NE.AND P0, PT, R4, RZ, PT ;  /* 0x000000ff0400720c */ /* 0x000fe20003f05270 */
[----:B0-----:R-:W-:Y:S01]  /*1420*/  IMAD.MOV.U32 R12, RZ, RZ, R14 ;  /* 0x000000ffff0c7224 */ /* 0x001fe200078e000e */
[----:B------:R-:W-:-:S11]  /*1430*/  MOV R13, R15 ;  /* 0x0000000f000d7202 */ /* 0x000fd60000000f00 */
        /* <DEDUP_REMOVED lines=15> */
.L_x_3166:
[----:B------:R-:W-:Y:S05]  /*1530*/  BSYNC B3 ;  /* 0x0000000000037941 */ /* 0x000fea0003800000 */
.L_x_3165:
[----:B------:R-:W-:-:S04]  /*1540*/  PRMT R2, R2, 0x9910, RZ ;  /* 0x0000991002027816 */ /* 0x000fc800000000ff */
[----:B------:R-:W-:-:S13]  /*1550*/  ISETP.NE.AND P0, PT, R2, RZ, PT ;  /* 0x000000ff0200720c */ /* 0x000fda0003f05270 */
[----:B------:R-:W-:Y:S05]  /*1560*/  @!P0 BRA `(.L_x_3164) ;  /* 0x00000000001c8947 */ /* 0x000fea0003800000 */
[----:B------:R-:W-:Y:S01]  /*1570*/  IADD3 R7, P0, R9, -R4, RZ ;  /* 0x8000000409077210 */ /* 0x000fe20007f1e0ff */
[----:B------:R-:W-:-:S03]  /*1580*/  ULDC.64 UR4, c[0x0][0x218] ;  /* 0x0000860000047ab9 */ /* 0x000fc60000000a00 */
[----:B------:R-:W-:Y:S02]  /*1590*/  IADD3.X R2, RZ, -0x1, RZ, P0, !PT ;  /* 0xffffffffff027810 */ /* 0x000fe400007fe4ff */
[----:B------:R-:W-:-:S04]  /*15a0*/  LEA R6, P0, R7, R18, 0x3 ;  /* 0x0000001207067211 */ /* 0x000fc800078018ff */
[----:B------:R-:W-:-:S05]  /*15b0*/  LEA.HI.X R7, R7, R19, R2, 0x3, P0 ;  /* 0x0000001307077211 */ /* 0x000fca00000f1c02 */
[----:B------:R-:W2:Y:S02]  /*15c0*/  LDG.E.64 R12, desc[UR36][R6.64] ;  /* 0x00000024060c7981 */ /* 0x000ea4000c1e1b00 */
[----:B--2---:R-:W-:-:S11]  /*15d0*/  DMUL R12, R12, UR4 ;  /* 0x000000040c0c7c28 */ /* 0x004fd60008000000 */
.L_x_3164:
[----:B------:R-:W-:Y:S05]  /*15e0*/  BSYNC B2 ;  /* 0x0000000000027941 */ /* 0x000fea0003800000 */
.L_x_3163:
[C---:B------:R-:W-:Y:S02]  /*15f0*/  IADD3 R7, P0, -R4.reuse, 0x4, RZ ;  /* 0x0000000404077810 */ /* 0x040fe40007f1e1ff */
[----:B------:R-:W-:Y:S02]  /*1600*/  IADD3 R20, R4, -0x4, R3 ;  /* 0xfffffffc04147810 */ /* 0x000fe40007ffe003 */
[----:B------:R-:W-:Y:S01]  /*1610*/  LEA R18, P1, R7, R18, 0x3 ;  /* 0x0000001207127211 */ /* 0x000fe200078218ff */
[----:B------:R-:W-:-:S05]  /*1620*/  IMAD.X R2, RZ, RZ, -0x1, P0 ;  /* 0xffffffffff027424 */ /* 0x000fca00000e06ff */
[----:B------:R-:W-:-:S07]  /*1630*/  LEA.HI.X R19, R7, R19, R2, 0x3, P1 ;  /* 0x0000001307137211 */ /* 0x000fce00008f1c02 */
.L_x_3162:
[----:B------:R-:W-:Y:S05]  /*1640*/  BSYNC B1 ;  /* 0x0000000000017941 */ /* 0x000fea0003800000 */
.L_x_3161:
[----:B------:R-:W-:Y:S01]  /*1650*/  LEA R3, R5, 0x3, 0x2 ;  /* 0x0000000305037811 */ /* 0x000fe200078e10ff */
[----:B------:R-:W-:Y:S01]  /*1660*/  BSSY B1, `(.L_x_3167) ;  /* 0x0000018000017945 */ /* 0x000fe20003800000 */
[----:B------:R-:W-:Y:S01]  /*1670*/  ISETP.NE.AND P1, PT, RZ, UR27, PT ;  /* 0x0000001bff007c0c */ /* 0x000fe2000bf25270 */
[--C-:B------:R-:W-:Y:S01]  /*1680*/  IMAD.MOV.U32 R17, RZ, RZ, R15.reuse ;  /* 0x000000ffff117224 */ /* 0x100fe200078e000f */
[----:B------:R-:W-:Y:S01]  /*1690*/  ISETP.GE.U32.AND P0, PT, R3, R20, PT ;  /* 0x000000140300720c */ /* 0x000fe20003f06070 */
[----:B------:R-:W-:Y:S01]  /*16a0*/  IMAD.MOV.U32 R3, RZ, RZ, R15 ;  /* 0x000000ffff037224 */ /* 0x000fe200078e000f */
[----:B------:R-:W-:Y:S02]  /*16b0*/  ISETP.NE.AND P2, PT, R8, RZ, PT ;  /* 0x000000ff0800720c */ /* 0x000fe40003f45270 */
[-C--:B------:R-:W-:Y:S02]  /*16c0*/  MOV R16, R14.reuse ;  /* 0x0000000e00107202 */ /* 0x080fe40000000f00 */
[----:B------:R-:W-:-:S07]  /*16d0*/  MOV R2, R14 ;  /* 0x0000000e00027202 */ /* 0x000fce0000000f00 */
[----:B------:R-:W-:Y:S05]  /*16e0*/  @P0 BRA `(.L_x_3168) ;  /* 0x00000000003c0947 */ /* 0x000fea0003800000 */
[----:B------:R-:W-:Y:S01]  /*16f0*/  MOV R21, R5 ;  /* 0x0000000500157202 */ /* 0x000fe20000000f00 */
[----:B------:R-:W-:Y:S01]  /*1700*/  IMAD.MOV.U32 R2, RZ, RZ, R14 ;  /* 0x000000ffff027224 */ /* 0x000fe200078e000e */
[----:B------:R-:W-:-:S07]  /*1710*/  MOV R3, R15 ;  /* 0x0000000f00037202 */ /* 0x000fce0000000f00 */
.L_x_3169:
[----:B------:R-:W-:Y:S01]  /*1720*/  IMAD.WIDE.U32 R22, R21, 0x20, R18 ;  /* 0x0000002015167825 */ /* 0x000fe200078e0012 */
[----:B------:R-:W-:-:S04]  /*1730*/  ULDC UR4, c[0x0][0x22c] ;  /* 0x00008b0000047ab9 */ /* 0x000fc80000000800 */
[----:B------:R-:W2:Y:S04]  /*1740*/  LDG.E.128 R4, desc[UR36][R22.64] ;  /* 0x0000002416047981 */ /* 0x000ea8000c1e1d00 */
[----:B------:R-:W3:Y:S01]  /*1750*/  LDG.E.128 R8, desc[UR36][R22.64+0x10] ;  /* 0x0000102416087981 */ /* 0x000ee2000c1e1d00 */
[----:B------:R-:W-:-:S05]  /*1760*/  VIADD R21, R21, UR4 ;  /* 0x0000000415157c36 */ /* 0x000fca0008000000 */
[----:B------:R-:W-:-:S04]  /*1770*/  LEA R25, R21, 0x3, 0x2 ;  /* 0x0000000315197811 */ /* 0x000fc800078e10ff */
[----:B------:R-:W-:Y:S01]  /*1780*/  ISETP.GE.U32.AND P0, PT, R25, R20, PT ;  /* 0x000000141900720c */ /* 0x000fe20003f06070 */
[----:B--2---:R-:W-:Y:S02]  /*1790*/  DMUL R12, R4, R12 ;  /* 0x0000000c040c7228 */ /* 0x004fe40000000000 */
[----:B------:R-:W-:Y:S02]  /*17a0*/  DMUL R14, R6, R14 ;  /* 0x0000000e060e7228 */ /* 0x000fe40000000000 */
[----:B---3--:R-:W-:Y:S02]  /*17b0*/  DMUL R2, R8, R2 ;  /* 0x0000000208027228 */ /* 0x008fe40000000000 */
[----:B------:R-:W-:-:S06]  /*17c0*/  DMUL R16, R10, R16 ;  /* 0x000000100a107228 */ /* 0x000fcc0000000000 */
[----:B------:R-:W-:Y:S05]  /*17d0*/  @!P0 BRA `(.L_x_3169) ;  /* 0xfffffffc00d08947 */ /* 0x000fea000383ffff */
.L_x_3168:
[----:B------:R-:W-:Y:S05]  /*17e0*/  BSYNC B1 ;  /* 0x0000000000017941 */ /* 0x000fea0003800000 */
.L_x_3167:
[----:B------:R-:W-:Y:S01]  /*17f0*/  BSSY B1, `(.L_x_3170) ;  /* 0x0000008000017945 */ /* 0x000fe20003800000 */
[----:B------:R-:W-:-:S03]  /*1800*/  PRMT R4, RZ, 0x7610, R4 ;  /* 0x00007610ff047816 */ /* 0x000fc60000000004 */
[----:B------:R-:W-:Y:S05]  /*1810*/  @P1 BRA P2, `(.L_x_3171) ;  /* 0x0000000000141947 */ /* 0x000fea0001000000 */
[----:B------:R-:W-:Y:S02]  /*1820*/  ISETP.NE.AND P0, PT, RZ, UR28, PT ;  /* 0x0000001cff007c0c */ /* 0x000fe4000bf05270 */
[----:B------:R-:W-:-:S11]  /*1830*/  MOV R4, 0x1 ;  /* 0x0000000100047802 */ /* 0x000fd60000000f00 */
[----:B------:R-:W-:-:S04]  /*1840*/  @P0 ISETP.NE.AND P1, PT, R0, RZ, PT ;  /* 0x000000ff0000020c */ /* 0x000fc80003f25270 */
[----:B------:R-:W-:-:S04]  /*1850*/  @P0 SEL R0, RZ, 0x1, P1 ;  /* 0x00000001ff000807 */ /* 0x000fc80000800000 */
[----:B------:R-:W-:-:S07]  /*1860*/  @P0 PRMT R4, R0, 0x7610, R4 ;  /* 0x0000761000040816 */ /* 0x000fce0000000004 */
.L_x_3171:
[----:B------:R-:W-:Y:S05]  /*1870*/  BSYNC B1 ;  /* 0x0000000000017941 */ /* 0x000fea0003800000 */
.L_x_3170:
[----:B------:R-:W-:Y:S01]  /*1880*/  PRMT R0, R4, 0x9910, RZ ;  /* 0x0000991004007816 */ /* 0x000fe200000000ff */
[----:B------:R-:W-:Y:S03]  /*1890*/  BSSY B1, `(.L_x_3172) ;  /* 0x000000b000017945 */ /* 0x000fe60003800000 */
[----:B------:R-:W-:-:S13]  /*18a0*/  ISETP.NE.AND P0, PT, R0, RZ, PT ;  /* 0x000000ff0000720c */ /* 0x000fda0003f05270 */
[----:B------:R-:W-:Y:S05]  /*18b0*/  @!P0 BRA `(.L_x_3173) ;  /* 0x0000000000208947 */ /* 0x000fea0003800000 */
[----:B------:R-:W0:Y:S01]  /*18c0*/  S2R R5, SR_TID.X ;  /* 0x0000000000057919 */ /* 0x000e220000002100 */
[----:B------:R-:W-:-:S05]  /*18d0*/  LOP3.LUT R0, R20, 0xfffffffc, RZ, 0xc0, !PT ;  /* 0xfffffffc14007812 */ /* 0x000fca00078ec0ff */
[----:B0-----:R-:W-:-:S05]  /*18e0*/  IMAD.IADD R5, R0, 0x1, R5 ;  /* 0x0000000100057824 */ /* 0x001fca00078e0205 */
[----:B------:R-:W-:-:S13]  /*18f0*/  ISETP.GE.U32.AND P0, PT, R5, R20, PT ;  /* 0x000000140500720c */ /* 0x000fda0003f06070 */
[----:B------:R-:W-:Y:S05]  /*1900*/  @P0 BRA `(.L_x_3173) ;  /* 0x00000000000c0947 */ /* 0x000fea0003800000 */
[----:B------:R-:W-:-:S06]  /*1910*/  IMAD.WIDE R18, R5, 0x8, R18 ;  /* 0x0000000805127825 */ /* 0x000fcc00078e0212 */
[----:B------:R-:W2:Y:S02]  /*1920*/  LDG.E.64 R18, desc[UR36][R18.64] ;  /* 0x0000002412127981 */ /* 0x000ea4000c1e1b00 */
[----:B--2---:R-:W-:-:S11]  /*1930*/  DMUL R12, R12, R18 ;  /* 0x000000120c0c7228 */ /* 0x004fd60000000000 */
.L_x_3173:
[----:B------:R-:W-:Y:S05]  /*1940*/  BSYNC B1 ;  /* 0x0000000000017941 */ /* 0x000fea0003800000 */
.L_x_3172:
[----:B------:R-:W-:-:S08]  /*1950*/  DMUL R12, R14, R12 ;  /* 0x0000000c0e0c7228 */ /* 0x000fd00000000000 */
[----:B------:R-:W-:-:S08]  /*1960*/  DMUL R12, R12, R2 ;  /* 0x000000020c0c7228 */ /* 0x000fd00000000000 */
[----:B------:R-:W-:Y:S01]  /*1970*/  DMUL R16, R12, R16 ;  /* 0x000000100c107228 */ /* 0x000fe20000000000 */
[----:B------:R-:W-:Y:S10]  /*1980*/  BRA `(.L_x_3159) ;  /* 0x0000009c005c7947 */ /* 0x000ff40003800000 */
.L_x_3160:
        /* <DEDUP_REMOVED lines=9> */
[----:B------:R-:W-:Y:S01]  /*1a20*/  IMAD.MOV.U32 R0, RZ, RZ, R5 ;  /* 0x000000ffff007224 */ /* 0x000fe200078e0005 */
[----:B------:R-:W-:-:S05]  /*1a30*/  MOV R2, UR4 ;  /* 0x0000000400027c02 */ /* 0x000fca0008000f00 */
[----:B------:R-:W-:Y:S01]  /*1a40*/  IMAD R6, R2, 0x3, R5 ;  /* 0x0000000302067824 */ /* 0x000fe200078e0205 */
[----:B0-----:R-:W-:Y:S01]  /*1a50*/  MOV R16, R14 ;  /* 0x0000000e00107202 */ /* 0x001fe20000000f00 */
[----:B------:R-:W-:Y:S01]  /*1a60*/  IMAD.MOV.U32 R17, RZ, RZ, R15 ;  /* 0x000000ffff117224 */ /* 0x000fe200078e000f */
[----:B------:R-:W-:Y:S06]  /*1a70*/  @!P1 BRA `(.L_x_3175) ;  /* 0x0000009000949947 */ /* 0x000fec0003800000 */
[----:B------:R-:W-:Y:S01]  /*1a80*/  ISETP.GE.U32.AND P0, PT, R6, R3, PT ;  /* 0x000000030600720c */ /* 0x000fe20003f06070 */
[----:B------:R-:W-:Y:S01]  /*1a90*/  BSSY B1, `(.L_x_3176) ;  /* 0x000041d000017945 */ /* 0x000fe20003800000 */
[-C--:B------:R-:W-:Y:S01]  /*1aa0*/  MOV R12, R14.reuse ;  /* 0x0000000e000c7202 */ /* 0x080fe20000000f00 */
[--C-:B------:R-:W-:Y:S01]  /*1ab0*/  IMAD.MOV.U32 R13, RZ, RZ, R15.reuse ;  /* 0x000000ffff0d7224 */ /* 0x100fe200078e000f */
[----:B------:R-:W-:Y:S01]  /*1ac0*/  MOV R10, R14 ;  /* 0x0000000e000a7202 */ /* 0x000fe20000000f00 */
[----:B------:R-:W-:-:S08]  /*1ad0*/  IMAD.MOV.U32 R11, RZ, RZ, R15 ;  /* 0x000000ffff0b7224 */ /* 0x000fd000078e000f */
[----:B------:R-:W-:Y:S05]  /*1ae0*/  @P0 BRA `(.L_x_3177) ;  /* 0x00000040005c0947 */ /* 0x000fea0003800000 */
[----:B------:R-:W-:Y:S01]  /*1af0*/  BSSY B2, `(.L_x_3177) ;  /* 0x0000416000027945 */ /* 0x000fe20003800000 */
[----:B------:R-:W-:Y:S01]  /*1b00*/  ISETP.NE.AND P0, PT, R7, RZ, PT ;  /* 0x000000ff0700720c */ /* 0x000fe20003f05270 */
[--C-:B------:R-:W-:Y:S01]  /*1b10*/  IMAD.MOV.U32 R13, RZ, RZ, R15.reuse ;  /* 0x000000ffff0d7224 */ /* 0x100fe200078e000f */
[-C--:B------:R-:W-:Y:S01]  /*1b20*/  MOV R12, R14.reuse ;  /* 0x0000000e000c7202 */ /* 0x080fe20000000f00 */
[----:B------:R-:W-:Y:S01]  /*1b30*/  IMAD.MOV.U32 R11, RZ, RZ, R15 ;  /* 0x000000ffff0b7224 */ /* 0x000fe200078e000f */
[----:B------:R-:W-:-:S09]  /*1b40*/  MOV R10, R14 ;  /* 0x0000000e000a7202 */ /* 0x000fd20000000f00 */
.L_x_3182:
        /* <DEDUP_REMOVED lines=299> */
.L_x_3178:
[----:B------:R-:W-:Y:S01]  /*2e00*/  LOP3.LUT R9, R20, 0xfffffff8, RZ, 0xc0, !PT ;  /* 0xfffffff814097812 */ /* 0x000fe200078ec0ff */
[----:B------:R-:W-:Y:S02]  /*2e10*/  ULDC UR38, c[0x0][0x22c] ;  /* 0x00008b0000267ab9 */ /* 0x000fe40000000800 */
[----:B------:R-:W-:Y:S02]  /*2e20*/  MOV R2, UR38 ;  /* 0x0000002600027c02 */ /* 0x000fe40008000f00 */
[----:B------:R-:W-:-:S05]  /*2e30*/  IADD3 R8, P1, R18, R9, RZ ;  /* 0x0000000912087210 */ /* 0x000fca0007f3e0ff */
[----:B------:R-:W-:-:S06]  /*2e40*/  IMAD.X R9, RZ, RZ, R19, P1 ;  /* 0x000000ffff097224 */ /* 0x000fcc00008e0613 */
[----:B------:R-:W5:Y:S01]  /*2e50*/  LDG.E.64 R8, desc[UR36][R8.64] ;  /* 0x0000002408087981 */ /* 0x000f62000c1e1b00 */
[----:B------:R-:W-:Y:S01]  /*2e60*/  IADD3 R21, R0, R2, RZ ;  /* 0x0000000200157210 */ /* 0x000fe20007ffe0ff */
[----:B------:R-:W-:Y:S06]  /*2e70*/  @!P0 BRA `(.L_x_3179) ;  /* 0x0000000c00a48947 */ /* 0x000fec0003800000 */
        /* <DEDUP_REMOVED lines=233> */
.L_x_3179:
[----:B------:R-:W-:-:S04]  /*3d10*/  LOP3.LUT R3, R3, 0xfffffff8, RZ, 0xc0, !PT ;  /* 0xfffffff803037812 */ /* 0x000fc800078ec0ff */
[----:B------:R-:W-:-:S04]  /*3d20*/  IADD3 R6, P1, R18, R3, RZ ;  /* 0x0000000312067210 */ /* 0x000fc80007f3e0ff */
[----:B------:R-:W-:-:S06]  /*3d30*/  IADD3.X R7, RZ, R19, RZ, P1, !PT ;  /* 0x00000013ff077210 */ /* 0x000fcc0000ffe4ff */
[----:B------:R-:W5:Y:S01]  /*3d40*/  LDG.E.64 R6, desc[UR36][R6.64] ;  /* 0x0000002406067981 */ /* 0x000f62000c1e1b00 */
[----:B------:R-:W-:Y:S01]  /*3d50*/  IMAD.IADD R0, R21, 0x1, R2 ;  /* 0x0000000115007824 */ /* 0x000fe200078e0202 */
[----:B------:R-:W-:Y:S01]  /*3d60*/  MOV R3, RZ ;  /* 0x000000ff00037202 */ /* 0x000fe20000000f00 */
[----:B------:R-:W-:Y:S01]  /*3d70*/  IMAD.MOV.U32 R4, RZ, RZ, RZ ;  /* 0x000000ffff047224 */ /* 0x000fe200078e00ff */
[----:B------:R-:W-:Y:S06]  /*3d80*/  @!P0 BRA `(.L_x_3180) ;  /* 0x0000000c00b08947 */ /* 0x000fec0003800000 */
[----:B------:R-:W0:Y:S01]  /*3d90*/  LDC.64 R20, c[0x0][0x260] ;  /* 0x00009800ff147b82 */ /* 0x000e220000000a00 */
[----:B------:R-:W-:Y:S01]  /*3da0*/  HFMA2.MMA R4, -RZ, RZ, 0, 0 ;  /* 0x00000000ff047435 */ /* 0x000fe200000001ff */
[----:B------:R-:W-:-:S09]  /*3db0*/  IMAD.MOV.U32 R5, RZ, RZ, R0 ;  /* 0x000000ffff057224 */ /* 0x000fd200078e0000 */
        /* <DEDUP_REMOVED lines=222> */
[----:B------:R-:W-:-:S05]  /*4ba0*/  @P1 MOV R22, RZ ;  /* 0x000000ff00161202 */ /* 0x000fca0000000f00 */
[----:B0-----:R-:W-:-:S04]  /*4bb0*/  @P1 IMAD.HI.U32 R20, R23, R20, R22 ;  /* 0x0000001417141227 */ /* 0x001fc800078e0016 */
[----:B------:R-:W-:Y:S01]  /*4bc0*/  IMAD.MOV R22, RZ, RZ, -R23 ;  /* 0x000000ffff167224 */ /* 0x000fe200078e0a17 */
[----:B------:R-:W-:Y:S02]  /*4bd0*/  @P1 SHF.R.U32.HI R20, RZ, R21, R20 ;  /* 0x00000015ff141219 */ /* 0x000fe40000011614 */
[----:B------:R-:W0:Y:S01]  /*4be0*/  @P1 LDC R21, c[0x0][0x3f0] ;  /* 0x0000fc00ff151b82 */ /* 0x000e220000000800 */
[----:B------:R-:W-:Y:S01]  /*4bf0*/  IMAD R5, R22, UR38, R5 ;  /* 0x0000002616057c24 */ /* 0x000fe2000f8e0205 */
[----:B------:R-:W-:-:S03]  /*4c00*/  @P1 IADD3 R25, -R20, RZ, RZ ;  /* 0x000000ff14191210 */ /* 0x000fc60007ffe1ff */
[----:B------:R-:W-:-:S03]  /*4c10*/  IMAD R4, R5, UR25, R4 ;  /* 0x0000001905047c24 */ /* 0x000fc6000f8e0204 */
[----:B------:R-:W1:Y:S02]  /*4c20*/  @P1 LDC R22, c[0x0][0x384] ;  /* 0x0000e100ff161b82 */ /* 0x000e640000000800 */
[----:B-1----:R-:W-:-:S04]  /*4c30*/  @P1 IMAD R22, R22, R25, R23 ;  /* 0x0000001916161224 */ /* 0x002fc800078e0217 */
[----:B0-----:R-:W-:-:S07]  /*4c40*/  @P1 IMAD R4, R22, R21, R4 ;  /* 0x0000001516041224 */ /* 0x001fce00078e0204 */
.L_x_3180:
[----:B------:R-:W-:-:S04]  /*4c50*/  LOP3.LUT R5, R4, 0xfffffff8, RZ, 0xc0, !PT ;  /* 0xfffffff804057812 */ /* 0x000fc800078ec0ff */
[----:B------:R-:W-:-:S05]  /*4c60*/  IADD3 R4, P1, R18, R5, RZ ;  /* 0x0000000512047210 */ /* 0x000fca0007f3e0ff */
[----:B------:R-:W-:-:S06]  /*4c70*/  IMAD.X R5, RZ, RZ, R19, P1 ;  /* 0x000000ffff057224 */ /* 0x000fcc00008e0613 */
[----:B------:R-:W5:Y:S01]  /*4c80*/  LDG.E.64 R4, desc[UR36][R4.64] ;  /* 0x0000002404047981 */ /* 0x000f62000c1e1b00 */
[----:B------:R-:W-:Y:S01]  /*4c90*/  IADD3 R0, R0, R2, RZ ;  /* 0x0000000200007210 */ /* 0x000fe20007ffe0ff */
[----:B------:R-:W-:Y:S06]  /*4ca0*/  @!P0 BRA `(.L_x_3181) ;  /* 0x0000000c00b08947 */ /* 0x000fec0003800000 */
[----:B------:R-:W0:Y:S01]  /*4cb0*/  LDC.64 R20, c[0x0][0x260] ;  /* 0x00009800ff147b82 */ /* 0x000e220000000a00 */
[----:B------:R-:W-:Y:S01]  /*4cc0*/  MOV R23, R0 ;  /* 0x0000000000177202 */ /* 0x000fe20000000f00 */
[----:B------:R-:W-:-:S04]  /*4cd0*/  IMAD.MOV.U32 R22, RZ, RZ, RZ ;  /* 0x000000ffff167224 */ /* 0x000fc800078e00ff */
[----:B------:R-:W-:-:S05]  /*4ce0*/  IMAD.HI.U32 R23, R0, UR30, R22 ;  /* 0x0000001e00177c27 */ /* 0x000fca000f8e0016 */
[----:B------:R-:W-:-:S05]  /*4cf0*/  SHF.R.U32.HI R23, RZ, UR31, R23 ;  /* 0x0000001fff177c19 */ /* 0x000fca0008011617 */
[----:B------:R-:W-:Y:S01]  /*4d00*/  IMAD.MOV R3, RZ, RZ, -R23 ;  /* 0x000000ffff037224 */ /* 0x000fe200078e0a17 */
[----:B0-----:R-:W-:-:S03]  /*4d10*/  ISETP.NE.AND P1, PT, R20, 0x1, PT ;  /* 0x000000011400780c */ /* 0x001fc60003f25270 */
[----:B------:R-:W-:-:S04]  /*4d20*/  IMAD R21, R21, R3, R0 ;  /* 0x0000000315157224 */ /* 0x000fc800078e0200 */
[----:B------:R-:W-:-:S06]  /*4d30*/  IMAD R3, R21, UR4, RZ ;  /* 0x0000000415037c24 */ /* 0x000fcc000f8e02ff */
[----:B------:R-:W-:Y:S05]  /*4d40*/  @!P1 BRA `(.L_x_3181) ;  /* 0x0000000c00889947 */ /* 0x000fea0003800000 */
        /* <DEDUP_REMOVED lines=226> */
.L_x_3181:
[----:B------:R-:W-:Y:S01]  /*5b70*/  LOP3.LUT R3, R3, 0xfffffff8, RZ, 0xc0, !PT ;  /* 0xfffffff803037812 */ /* 0x000fe200078ec0ff */
[----:B------:R-:W-:-:S03]  /*5b80*/  ULDC UR4, c[0x0][0x224] ;  /* 0x0000890000047ab9 */ /* 0x000fc60000000800 */
[----:B------:R-:W-:-:S04]  /*5b90*/  IADD3 R26, P1, R18, R3, RZ ;  /* 0x00000003121a7210 */ /* 0x000fc80007f3e0ff */
[----:B------:R-:W-:-:S06]  /*5ba0*/  IADD3.X R27, RZ, R19, RZ, P1, !PT ;  /* 0x00000013ff1b7210 */ /* 0x000fcc0000ffe4ff */
[----:B------:R-:W2:Y:S01]  /*5bb0*/  LDG.E.64 R26, desc[UR36][R26.64] ;  /* 0x000000241a1a7981 */ /* 0x000ea2000c1e1b00 */
[----:B------:R-:W-:Y:S01]  /*5bc0*/  IADD3 R0, R0, R2, RZ ;  /* 0x0000000200007210 */ /* 0x000fe20007ffe0ff */
[----:B------:R-:W-:Y:S01]  /*5bd0*/  IMAD.U32 R3, RZ, RZ, UR4 ;  /* 0x00000004ff037e24 */ /* 0x000fe2000f8e00ff */
[----:B-----5:R-:W-:Y:S02]  /*5be0*/  DMUL R10, R8, R10 ;  /* 0x0000000a080a7228 */ /* 0x020fe40000000000 */
[----:B------:R-:W-:Y:S01]  /*5bf0*/  DMUL R12, R6, R12 ;  /* 0x0000000c060c7228 */ /* 0x000fe20000000000 */
[----:B------:R-:W-:Y:S01]  /*5c00*/  IMAD R20, R2, 0x3, R0 ;  /* 0x0000000302147824 */ /* 0x000fe200078e0200 */
[----:B------:R-:W-:-:S04]  /*5c10*/  DMUL R14, R4, R14 ;  /* 0x0000000e040e7228 */ /* 0x000fc80000000000 */
[----:B------:R-:W-:Y:S01]  /*5c20*/  ISETP.GE.U32.AND P1, PT, R20, R3, PT ;  /* 0x000000031400720c */ /* 0x000fe20003f26070 */
[----:B--2---:R-:W-:-:S12]  /*5c30*/  DMUL R16, R26, R16 ;  /* 0x000000101a107228 */ /* 0x004fd80000000000 */
[----:B------:R-:W-:Y:S05]  /*5c40*/  @!P1 BRA `(.L_x_3182) ;  /* 0xffffffbc00c09947 */ /* 0x000fea000383ffff */
[----:B------:R-:W-:Y:S05]  /*5c50*/  BSYNC B2 ;  /* 0x0000000000027941 */ /* 0x000fea0003800000 */
.L_x_3177:
[----:B------:R-:W-:Y:S05]  /*5c60*/  BSYNC B1 ;  /* 0x0000000000017941 */ /* 0x000fea0003800000 */
.L_x_3176:
[----:B------:R-:W-:Y:S01]  /*5c70*/  ISETP.GE.U32.AND P0, PT, R0, R3, PT ;  /* 0x000000030000720c */ /* 0x000fe20003f06070 */
[----:B------:R-:W-:-:S12]  /*5c80*/  BSSY B1, `(.L_x_3183) ;  /* 0x00004ee000017945 */ /* 0x000fd80003800000 */
[----:B------:R-:W-:Y:S05]  /*5c90*/  @P0 BRA `(.L_x_3184) ;  /* 0x0000004c00b00947 */ /* 0x000fea0003800000 */
[----:B------:R-:W0:Y:S01]  /*5ca0*/  LDC R24, c[0x0][0x260] ;  /* 0x00009800ff187b82 */ /* 0x000e220000000800 */
[----:B------:R-:W-:Y:S02]  /*5cb0*/  MOV R8, RZ ;  /* 0x000000ff00087202 */ /* 0x000fe40000000f00 */
[----:B0-----:R-:W-:-:S13]  /*5cc0*/  ISETP.NE.AND P1, PT, R24, RZ, PT ;  /* 0x000000ff1800720c */ /* 0x001fda0003f25270 */
        /* <DEDUP_REMOVED lines=257> */
[----:B------:R-:W-:Y:S01]  /*6ce0*/  ISETP.NE.AND P2, PT, R24, 0x18, PT ;  /* 0x000000181800780c */ /* 0x000fe20003f45270 */
[----:B------:R-:W-:-:S07]  /*6cf0*/  ULDC UR4, c[0x0][0x380] ;  /* 0x0000e00000047ab9 */ /* 0x000fce0000000800 */
[----:B------:R-:W-:-:S05]  /*6d00*/  IMAD.HI.U32 R22, R21, UR7, R20 ;  /* 0x0000000715167c27 */ /* 0x000fca000f8e0014 */
[----:B------:R-:W-:Y:S01]  /*6d10*/  SHF.R.U32.HI R23, RZ, UR4, R22 ;  /* 0x00000004ff177c19 */ /* 0x000fe20008011616 */
[----:B------:R-:W-:Y:S01]  /*6d20*/  @P2 IMAD.MOV.U32 R22, RZ, RZ, RZ ;  /* 0x000000ffff162224 */ /* 0x000fe200078e00ff */
[----:B------:R-:W-:Y:S02]  /*6d30*/  ULDC UR4, c[0x0][0x3ec] ;  /* 0x0000fb0000047ab9 */ /* 0x000fe40000000800 */
[----:B------:R-:W-:-:S05]  /*6d40*/  IADD3 R9, -R23, RZ, RZ ;  /* 0x000000ff17097210 */ /* 0x000fca0007ffe1ff */
[----:B------:R-:W-:Y:S02]  /*6d50*/  IMAD R9, R9, UR6, R21 ;  /* 0x0000000609097c24 */ /* 0x000fe4000f8e0215 */
[----:B------:R-:W0:Y:S02]  /*6d60*/  @P2 LDC.64 R20, c[0x0][0x388] ;  /* 0x0000e200ff142b82 */ /* 0x000e240000000a00 */
[----:B------:R-:W-:-:S06]  /*6d70*/  IMAD R8, R9, UR4, R8 ;  /* 0x0000000409087c24 */ /* 0x000fcc000f8e0208 */
[----:B------:R-:W1:Y:S01]  /*6d80*/  @P2 LDC R9, c[0x0][0x384] ;  /* 0x0000e100ff092b82 */ /* 0x000e620000000800 */
[----:B0-----:R-:W-:-:S05]  /*6d90*/  @P2 IMAD.HI.U32 R20, R23, R20, R22 ;  /* 0x0000001417142227 */ /* 0x001fca00078e0016 */
[----:B------:R-:W-:-:S04]  /*6da0*/  @P2 SHF.R.U32.HI R20, RZ, R21, R20 ;  /* 0x00000015ff142219 */ /* 0x000fc80000011614 */
[----:B------:R-:W-:Y:S02]  /*6db0*/  @P2 IADD3 R22, -R20, RZ, RZ ;  /* 0x000000ff14162210 */ /* 0x000fe40007ffe1ff */
[----:B------:R-:W0:Y:S03]  /*6dc0*/  @P2 LDC R20, c[0x0][0x3f0] ;  /* 0x0000fc00ff142b82 */ /* 0x000e260000000800 */
[----:B-1----:R-:W-:-:S04]  /*6dd0*/  @P2 IMAD R9, R9, R22, R23 ;  /* 0x0000001609092224 */ /* 0x002fc800078e0217 */
[----:B0-----:R-:W-:-:S07]  /*6de0*/  @P2 IMAD R8, R9, R20, R8 ;  /* 0x0000001409082224 */ /* 0x001fce00078e0208 */
.L_x_3185:
[----:B------:R-:W-:-:S04]  /*6df0*/  LOP3.LUT R9, R8, 0xfffffff8, RZ, 0xc0, !PT ;  /* 0xfffffff808097812 */ /* 0x000fc800078ec0ff */
[----:B------:R-:W-:-:S04]  /*6e00*/  IADD3 R8, P2, R18, R9, RZ ;  /* 0x0000000912087210 */ /* 0x000fc80007f5e0ff */
[----:B------:R-:W-:-:S06]  /*6e10*/  IADD3.X R9, RZ, R19, RZ, P2, !PT ;  /* 0x00000013ff097210 */ /* 0x000fcc00017fe4ff */
[----:B------:R-:W5:Y:S01]  /*6e20*/  LDG.E.64 R8, desc[UR36][R8.64] ;  /* 0x0000002408087981 */ /* 0x000f62000c1e1b00 */
[----:B------:R-:W-:-:S05]  /*6e30*/  IMAD.IADD R21, R0, 0x1, R2 ;  /* 0x0000000100157824 */ /* 0x000fca00078e0202 */
[----:B------:R-:W-:-:S13]  /*6e40*/  ISETP.GE.U32.AND P2, PT, R21, R3, PT ;  /* 0x000000031500720c */ /* 0x000fda0003f46070 */
[----:B------:R-:W-:Y:S05]  /*6e50*/  @P2 BRA `(.L_x_3184) ;  /* 0x0000003c00402947 */ /* 0x000fea0003800000 */
[----:B------:R-:W-:Y:S01]  /*6e60*/  MOV R6, RZ ;  /* 0x000000ff00067202 */ /* 0x000fe20000000f00 */
        /* <DEDUP_REMOVED lines=12> */
[----:B------:R0:W-:Y:S01]  /*6f30*/  STL [R1], R0 ;  /* 0x0000000001007387 */ /* 0x0001e20000100800 */
[----:B------:R-:W-:Y:S01]  /*6f40*/  MOV R22, RZ ;  /* 0x000000ff00167202 */ /* 0x000fe20000000f00 */
[----:B------:R-:W-:Y:S01]  /*6f50*/  ULDC.64 UR6, c[0x0][0x270] ;  /* 0x00009c0000067ab9 */ /* 0x000fe20000000a00 */
[----:B------:R-:W-:-:S03]  /*6f60*/  ULDC UR4, c[0x0][0x278] ;  /* 0x00009e0000047ab9 */ /* 0x000fc60000000800 */
[----:B------:R-:W-:Y:S01]  /*6f70*/  IMAD.HI.U32 R24, R23, UR7, R22 ;  /* 0x0000000717187c27 */ /* 0x000fe2000f8e0016 */
[----:B0-----:R-:W0:Y:S04]  /*6f80*/  LDC R0, c[0x0][0x260] ;  /* 0x00009800ff007b82 */ /* 0x001e280000000800 */
[----:B------:R-:W-:Y:S01]  /*6f90*/  SHF.R.U32.HI R25, RZ, UR4, R24 ;  /* 0x00000004ff197c19 */ /* 0x000fe20008011618 */
[----:B------:R-:W-:-:S03]  /*6fa0*/  ULDC UR4, c[0x0][0x394] ;  /* 0x0000e50000047ab9 */ /* 0x000fc60000000800 */
[----:B------:R-:W-:Y:S02]  /*6fb0*/  IADD3 R7, -R25, RZ, RZ ;  /* 0x000000ff19077210 */ /* 0x000fe40007ffe1ff */
[----:B0-----:R-:W-:Y:S02]  /*6fc0*/  ISETP.NE.AND P2, PT, R0, 0x2, PT ;  /* 0x000000020000780c */ /* 0x001fe40003f45270 */
[----:B------:R0:W5:Y:S01]  /*6fd0*/  LDL.LU R0, [R1] ;  /* 0x0000000001007983 */ /* 0x0001620000300800 */
[----:B------:R-:W-:-:S04]  /*6fe0*/  IMAD R7, R7, UR6, R23 ;  /* 0x0000000607077c24 */ /* 0x000fc8000f8e0217 */
[----:B------:R-:W-:-:S06]  /*6ff0*/  IMAD R6, R7, UR4, R6 ;  /* 0x0000000407067c24 */ /* 0x000fcc000f8e0206 */
[----:B0-----:R-:W-:Y:S05]  /*7000*/  @!P2 BRA `(.L_x_3186) ;  /* 0x0000001000e8a947 */ /* 0x001fea0003800000 */
[----:B-----5:R0:W-:Y:S01]  /*7010*/  STL [R1], R0 ;  /* 0x0000000001007387 */ /* 0x0201e20000100800 */
[----:B------:R-:W-:Y:S01]  /*7020*/  IMAD.MOV.U32 R24, RZ, RZ, RZ ;  /* 0x000000ffff187224 */ /* 0x000fe200078e00ff */
[----:B------:R-:W-:-:S03]  /*7030*/  ULDC.64 UR4, c[0x0][0x280] ;  /* 0x0000a00000047ab9 */ /* 0x000fc60000000a00 */
[----:B------:R-:W-:Y:S01]  /*7040*/  IMAD.HI.U32 R22, R25, UR4, R24 ;  /* 0x0000000419167c27 */ /* 0x000fe2000f8e0018 */
[----:B------:R-:W-:Y:S01]  /*7050*/  ULDC UR4, c[0x0][0x27c] ;  /* 0x00009f0000047ab9 */ /* 0x000fe20000000800 */
[----:B0-----:R-:W0:Y:S03]  /*7060*/  LDC R0, c[0x0][0x260] ;  /* 0x00009800ff007b82 */ /* 0x001e260000000800 */
[----:B------:R-:W-:-:S04]  /*7070*/  SHF.R.U32.HI R23, RZ, UR5, R22 ;  /* 0x00000005ff177c19 */ /* 0x000fc80008011616 */
[----:B------:R-:W-:Y:S02]  /*7080*/  IADD3 R7, -R23, RZ, RZ ;  /* 0x000000ff17077210 */ /* 0x000fe40007ffe1ff */
[----:B0-----:R-:W-:Y:S02]  /*7090*/  ISETP.NE.AND P2, PT, R0, 0x3, PT ;  /* 0x000000030000780c */ /* 0x001fe40003f45270 */
[----:B------:R0:W5:Y:S01]  /*70a0*/  LDL.LU R0, [R1] ;  /* 0x0000000001007983 */ /* 0x0001620000300800 */
[----:B------:R-:W-:Y:S01]  /*70b0*/  IMAD R7, R7, UR4, R25 ;  /* 0x0000000407077c24 */ /* 0x000fe2000f8e0219 */
[----:B------:R-:W-:-:S03]  /*70c0*/  ULDC UR4, c[0x0][0x398] ;  /* 0x0000e60000047ab9 */ /* 0x000fc60000000800 */
[----:B------:R-:W-:-:S06]  /*70d0*/  IMAD R6, R7, UR4, R6 ;  /* 0x0000000407067c24 */ /* 0x000fcc000f8e0206 */
[----:B0-----:R-:W-:Y:S05]  /*70e0*/  @!P2 BRA `(.L_x_3186) ;  /* 0x0000001000b0a947 */ /* 0x001fea0003800000 */
[----:B-----5:R0:W-:Y:S01]  /*70f0*/  STL [R1], R0 ;  /* 0x0000000001007387 */ /* 0x0201e20000100800 */
[----:B------:R-:W-:Y:S01]  /*7100*/  MOV R22, RZ ;  /* 0x000000ff00167202 */ /* 0x000fe20000000f00 */
[----:B------:R-:W-:Y:S01]  /*7110*/  ULDC.64 UR6, c[0x0][0x288] ;  /* 0x0000a20000067ab9 */ /* 0x000fe20000000a00 */
[----:B------:R-:W-:-:S03]  /*7120*/  ULDC UR4, c[0x0][0x290] ;  /* 0x0000a40000047ab9 */ /* 0x000fc60000000800 */
[----:B------:R-:W-:Y:S01]  /*7130*/  IMAD.HI.U32 R24, R23, UR7, R22 ;  /* 0x0000000717187c27 */ /* 0x000fe2000f8e0016 */
[----:B0-----:R-:W0:Y:S04]  /*7140*/  LDC R0, c[0x0][0x260] ;  /* 0x00009800ff007b82 */ /* 0x001e280000000800 */
[----:B------:R-:W-:Y:S01]  /*7150*/  SHF.R.U32.HI R25, RZ, UR4, R24 ;  /* 0x00000004ff197c19 */ /* 0x000fe20008011618 */
[----:B------:R-:W-:-:S04]  /*7160*/  ULDC UR4, c[0x0][0x39c] ;  /* 0x0000e70000047ab9 */ /* 0x000fc80000000800 */
[----:B------:R-:W-:Y:S01]  /*7170*/  IMAD.MOV R7, RZ, RZ, -R25 ;  /* 0x000000ffff077224 */ /* 0x000fe200078e0a19 */
[----:B0-----:R-:W-:Y:S02]  /*7180*/  ISETP.NE.AND P2, PT, R0, 0x4, PT ;  /* 0x000000040000780c */ /* 0x001fe40003f45270 */
[----:B------:R0:W5:Y:S01]  /*7190*/  LDL.LU R0, [R1] ;  /* 0x0000000001007983 */ /* 0x0001620000300800 */
[----:B------:R-:W-:-:S04]  /*71a0*/  IMAD R7, R7, UR6, R23 ;  /* 0x0000000607077c24 */ /* 0x000fc8000f8e0217 */
[----:B------:R-:W-:-:S06]  /*71b0*/  IMAD R6, R7, UR4, R6 ;  /* 0x0000000407067c24 */ /* 0x000fcc000f8e0206 */
[----:B0-----:R-:W-:Y:S05]  /*71c0*/  @!P2 BRA `(.L_x_3186) ;  /* 0x000000100078a947 */ /* 0x001fea0003800000 */
[----:B-----5:R0:W-:Y:S01]  /*71d0*/  STL [R1], R0 ;  /* 0x0000000001007387 */ /* 0x0201e20000100800 */
[----:B------:R-:W-:Y:S01]  /*71e0*/  HFMA2.MMA R24, -RZ, RZ, 0, 0 ;  /* 0x00000000ff187435 */ /* 0x000fe200000001ff */
[----:B------:R-:W-:Y:S01]  /*71f0*/  ULDC.64 UR4, c[0x0][0x298] ;  /* 0x0000a60000047ab9 */ /* 0x000fe20000000a00 */
[----:B0-----:R-:W0:Y:S08]  /*7200*/  LDC R0, c[0x0][0x260] ;  /* 0x00009800ff007b82 */ /* 0x001e300000000800 */
[----:B------:R-:W-:Y:S01]  /*7210*/  IMAD.HI.U32 R22, R25, UR4, R24 ;  /* 0x0000000419167c27 */ /* 0x000fe2000f8e0018 */
[----:B------:R-:W-:-:S04]  /*7220*/  ULDC UR4, c[0x0][0x294] ;  /* 0x0000a50000047ab9 */ /* 0x000fc80000000800 */
        /* <DEDUP_REMOVED lines=9> */
[----:B------:R-:W-:Y:S01]  /*72c0*/  IMAD.MOV.U32 R22, RZ, RZ, RZ ;  /* 0x000000ffff167224 */ /* 0x000fe200078e00ff */
[----:B------:R-:W-:Y:S01]  /*72d0*/  ULDC.64 UR6, c[0x0][0x2a0] ;  /* 0x0000a80000067ab9 */ /* 0x000fe20000000a00 */
[----:B------:R-:W-:Y:S02]  /*72e0*/  ULDC UR4, c[0x0][0x2a8] ;  /* 0x0000aa0000047ab9 */ /* 0x000fe40000000800 */
        /* <DEDUP_REMOVED lines=11> */
[----:B------:R-:W-:Y:S01]  /*73a0*/  MOV R24, RZ ;  /* 0x000000ff00187202 */ /* 0x000fe20000000f00 */
[----:B------:R-:W-:-:S04]  /*73b0*/  ULDC.64 UR4, c[0x0][0x2b0] ;  /* 0x0000ac0000047ab9 */ /* 0x000fc80000000a00 */
[----:B------:R-:W-:Y:S01]  /*73c0*/  IMAD.HI.U32 R22, R25, UR4, R24 ;  /* 0x0000000419167c27 */ /* 0x000fe2000f8e0018 */
[----:B------:R-:W-:Y:S01]  /*73d0*/  ULDC UR4, c[0x0][0x2ac] ;  /* 0x0000ab0000047ab9 */ /* 0x000fe20000000800 */
[----:B0-----:R-:W0:Y:S03]  /*73e0*/  LDC R0, c[0x0][0x260] ;  /* 0x00009800ff007b82 */ /* 0x001e260000000800 */
[----:B------:R-:W-:-:S05]  /*73f0*/  SHF.R.U32.HI R23, RZ, UR5, R22 ;  /* 0x00000005ff177c19 */ /* 0x000fca0008011616 */
[----:B------:R-:W-:Y:S01]  /*7400*/  IMAD.MOV R7, RZ, RZ, -R23 ;  /* 0x000000ffff077224 */ /* 0x000fe200078e0a17 */
[----:B0-----:R-:W-:Y:S02]  /*7410*/  ISETP.NE.AND P2, PT, R0, 0x7, PT ;  /* 0x000000070000780c */ /* 0x001fe40003f45270 */
[----:B------:R0:W5:Y:S01]  /*7420*/  LDL.LU R0, [R1] ;  /* 0x0000000001007983 */ /* 0x0001620000300800 */
[----:B------:R-:W-:Y:S01]  /*7430*/  IMAD R7, R7, UR4, R25 ;  /* 0x0000000407077c24 */ /* 0x000fe2000f8e0219 */
[----:B------:R-:W-:-:S03]  /*7440*/  ULDC UR4, c[0x0][0x3a8] ;  /* 0x0000ea0000047ab9 */ /* 0x000fc60000000800 */
[----:B------:R-:W-:-:S06]  /*7450*/  IMAD R6, R7, UR4, R6 ;  /* 0x0000000407067c24 */ /* 0x000fcc000f8e0206 */
[----:B0-----:R-:W-:Y:S05]  /*7460*/  @!P2 BRA `(.L_x_3186) ;  /* 0x0000000c00d0a947 */ /* 0x001fea0003800000 */
[----:B-----5:R0:W-:Y:S01]  /*7470*/  STL [R1], R0 ;  /* 0x0000000001007387 */ /* 0x0201e20000100800 */
[----:B------:R-:W-:Y:S01]  /*7480*/  HFMA2.MMA R22, -RZ, RZ, 0, 0 ;  /* 0x00000000ff167435 */ /* 0x000fe200000001ff */
[----:B------:R-:W-:Y:S01]  /*7490*/  ULDC.64 UR6, c[0x0][0x2b8] ;  /* 0x0000ae0000067ab9 */ /* 0x000fe20000000a00 */
[----:B------:R-:W-:Y:S01]  /*74a0*/  ULDC UR4, c[0x0][0x2c0] ;  /* 0x0000b00000047ab9 */ /* 0x000fe20000000800 */
[----:B0-----:R-:W0:Y:S07]  /*74b0*/  LDC R0, c[0x0][0x260] ;  /* 0x00009800ff007b82 */ /* 0x001e2e0000000800 */
[----:B------:R-:W-:-:S05]  /*74c0*/  IMAD.HI.U32 R24, R23, UR7, R22 ;  /* 0x0000000717187c27 */ /* 0x000fca000f8e0016 */
        /* <DEDUP_REMOVED lines=218> */
[----:B------:R-:W0:Y:S01]  /*8270*/  LDC R7, c[0x0][0x260] ;  /* 0x00009800ff077b82 */ /* 0x000e220000000800 */
[----:B------:R-:W-:Y:S01]  /*8280*/  IMAD.MOV.U32 R22, RZ, RZ, RZ ;  /* 0x000000ffff167224 */ /* 0x000fe200078e00ff */
[----:B------:R-:W-:Y:S01]  /*8290*/  ULDC.64 UR6, c[0x0][0x378] ;  /* 0x0000de0000067ab9 */ /* 0x000fe20000000a00 */
[----:B------:R-:W-:Y:S02]  /*82a0*/  ULDC UR4, c[0x0][0x380] ;  /* 0x0000e00000047ab9 */ /* 0x000fe40000000800 */
[----:B------:R-:W-:-:S05]  /*82b0*/  IMAD.HI.U32 R24, R23, UR7, R22 ;  /* 0x0000000717187c27 */ /* 0x000fca000f8e0016 */
[----:B------:R-:W-:Y:S01]  /*82c0*/  SHF.R.U32.HI R25, RZ, UR4, R24 ;  /* 0x00000004ff197c19 */ /* 0x000fe20008011618 */
[----:B------:R-:W-:Y:S01]  /*82d0*/  ULDC UR4, c[0x0][0x3ec] ;  /* 0x0000fb0000047ab9 */ /* 0x000fe20000000800 */
[----:B0-----:R-:W-:Y:S02]  /*82e0*/  ISETP.NE.AND P2, PT, R7, 0x18, PT ;  /* 0x000000180700780c */ /* 0x001fe40003f45270 */
[----:B------:R-:W-:-:S05]  /*82f0*/  IADD3 R7, -R25, RZ, RZ ;  /* 0x000000ff19077210 */ /* 0x000fca0007ffe1ff */
[----:B------:R-:W-:-:S04]  /*8300*/  IMAD R7, R7, UR6, R23 ;  /* 0x0000000607077c24 */ /* 0x000fc8000f8e0217 */
[----:B------:R-:W-:Y:S02]  /*8310*/  IMAD R6, R7, UR4, R6 ;  /* 0x0000000407067c24 */ /* 0x000fe4000f8e0206 */
[----:B------:R-:W0:Y:S01]  /*8320*/  @P2 LDC.64 R22, c[0x0][0x388] ;  /* 0x0000e200ff162b82 */ /* 0x000e220000000a00 */
[----:B------:R-:W-:-:S07]  /*8330*/  @P2 MOV R24, RZ ;  /* 0x000000ff00182202 */ /* 0x000fce0000000f00 */
[----:B------:R-:W1:Y:S01]  /*8340*/  @P2 LDC R7, c[0x0][0x384] ;  /* 0x0000e100ff072b82 */ /* 0x000e620000000800 */
[----:B0-----:R-:W-:-:S05]  /*8350*/  @P2 IMAD.HI.U32 R22, R25, R22, R24 ;  /* 0x0000001619162227 */ /* 0x001fca00078e0018 */
[----:B------:R-:W-:-:S05]  /*8360*/  @P2 SHF.R.U32.HI R22, RZ, R23, R22 ;  /* 0x00000017ff162219 */ /* 0x000fca0000011616 */
[----:B------:R-:W-:-:S04]  /*8370*/  @P2 IMAD.MOV R22, RZ, RZ, -R22 ;  /* 0x000000ffff162224 */ /* 0x000fc800078e0a16 */
[----:B-1----:R-:W-:Y:S02]  /*8380*/  @P2 IMAD R7, R7, R22, R25 ;  /* 0x0000001607072224 */ /* 0x002fe400078e0219 */
[----:B------:R-:W0:Y:S02]  /*8390*/  @P2 LDC R22, c[0x0][0x3f0] ;  /* 0x0000fc00ff162b82 */ /* 0x000e240000000800 */
[----:B0-----:R-:W-:-:S07]  /*83a0*/  @P2 IMAD R6, R7, R22, R6 ;  /* 0x0000001607062224 */ /* 0x001fce00078e0206 */
.L_x_3186:
        /* <DEDUP_REMOVED lines=9> */
[----:B------:R-:W0:Y:S01]  /*8440*/  LDC R24, c[0x0][0x260] ;  /* 0x00009800ff187b82 */ /* 0x000e220000000800 */
[----:B------:R-:W-:Y:S01]  /*8450*/  MOV R20, RZ ;  /* 0x000000ff00147202 */ /* 0x000fe20000000f00 */
[----:B------:R-:W-:-:S04]  /*8460*/  ULDC.64 UR4, c[0x0][0x268] ;  /* 0x00009a0000047ab9 */ /* 0x000fc80000000a00 */
[----:B------:R-:W-:Y:S01]  /*8470*/  IMAD.HI.U32 R22, R21, UR4, R20 ;  /* 0x0000000415167c27 */ /* 0x000fe2000f8e0014 */
[----:B------:R-:W-:-:S04]  /*8480*/  ULDC UR4, c[0x0][0x264] ;  /* 0x0000990000047ab9 */ /* 0x000fc80000000800 */
[----:B------:R-:W-:-:S04]  /*8490*/  SHF.R.U32.HI R23, RZ, UR5, R22 ;  /* 0x00000005ff177c19 */ /* 0x000fc80008011616 */
[----:B------:R-:W-:-:S05]  /*84a0*/  IADD3 R5, -R23, RZ, RZ ;  /* 0x000000ff17057210 */ /* 0x000fca0007ffe1ff */
[----:B------:R-:W-:Y:S01]  /*84b0*/  IMAD R4, R5, UR4, R21 ;  /* 0x0000000405047c24 */ /* 0x000fe2000f8e0215 */
[----:B------:R-:W-:Y:S01]  /*84c0*/  ULDC UR4, c[0x0][0x390] ;  /* 0x0000e40000047ab9 */ /* 0x000fe20000000800 */
[----:B0-----:R-:W-:Y:S02]  /*84d0*/  ISETP.NE.AND P2, PT, R24, 0x1, PT ;  /* 0x000000011800780c */ /* 0x001fe40003f45270 */
[----:B------:R-:W-:-:S11]  /*84e0*/  IMAD R4, R4, UR4, RZ ;  /* 0x0000000404047c24 */ /* 0x000fd6000f8e02ff */
[----:B------:R-:W-:Y:S05]  /*84f0*/  @!P2 BRA `(.L_x_3187) ;  /* 0x000000140020a947 */ /* 0x000fea0003800000 */
        /* <DEDUP_REMOVED lines=309> */
[----:B------:R-:W-:Y:S01]  /*9850*/  MOV R22, RZ ;  /* 0x000000ff00167202 */ /* 0x000fe20000000f00 */
[----:B------:R-:W-:Y:S01]  /*9860*/  ULDC.64 UR6, c[0x0][0x378] ;  /* 0x0000de0000067ab9 */ /* 0x000fe20000000a00 */
[----:B------:R-:W-:-:S03]  /*9870*/  ULDC UR4, c[0x0][0x380] ;  /* 0x0000e00000047ab9 */ /* 0x000fc60000000800 */
[----:B------:R-:W-:-:S05]  /*9880*/  IMAD.HI.U32 R24, R23, UR7, R22 ;  /* 0x0000000717187c27 */ /* 0x000fca000f8e0016 */
[----:B------:R-:W-:Y:S01]  /*9890*/  SHF.R.U32.HI R25, RZ, UR4, R24 ;  /* 0x00000004ff197c19 */ /* 0x000fe20008011618 */
[----:B------:R-:W-:Y:S01]  /*98a0*/  ULDC UR4, c[0x0][0x3ec] ;  /* 0x0000fb0000047ab9 */ /* 0x000fe20000000800 */
[----:B0-----:R-:W-:-:S03]  /*98b0*/  ISETP.NE.AND P2, PT, R5, 0x18, PT ;  /* 0x000000180500780c */ /* 0x001fc60003f45270 */
[----:B------:R-:W-:-:S04]  /*98c0*/  IMAD.MOV R5, RZ, RZ, -R25 ;  /* 0x000000ffff057224 */ /* 0x000fc800078e0a19 */
[----:B------:R-:W-:-:S04]  /*98d0*/  IMAD R5, R5, UR6, R23 ;  /* 0x0000000605057c24 */ /* 0x000fc8000f8e0217 */
[----:B------:R-:W-:Y:S02]  /*98e0*/  IMAD R4, R5, UR4, R4 ;  /* 0x0000000405047c24 */ /* 0x000fe4000f8e0204 */
[----:B------:R-:W0:Y:S01]  /*98f0*/  @P2 LDC.64 R22, c[0x0][0x388] ;  /* 0x0000e200ff162b82 */ /* 0x000e220000000a00 */
[----:B------:R-:W-:-:S07]  /*9900*/  @P2 MOV R24, RZ ;  /* 0x000000ff00182202 */ /* 0x000fce0000000f00 */
[----:B------:R-:W1:Y:S01]  /*9910*/  @P2 LDC R5, c[0x0][0x384] ;  /* 0x0000e100ff052b82 */ /* 0x000e620000000800 */
[----:B0-----:R-:W-:-:S05]  /*9920*/  @P2 IMAD.HI.U32 R22, R25, R22, R24 ;  /* 0x0000001619162227 */ /* 0x001fca00078e0018 */
[----:B------:R-:W-:-:S04]  /*9930*/  @P2 SHF.R.U32.HI R22, RZ, R23, R22 ;  /* 0x00000017ff162219 */ /* 0x000fc80000011616 */
[----:B------:R-:W-:-:S05]  /*9940*/  @P2 IADD3 R22, -R22, RZ, RZ ;  /* 0x000000ff16162210 */ /* 0x000fca0007ffe1ff */
[----:B-1----:R-:W-:Y:S02]  /*9950*/  @P2 IMAD R5, R5, R22, R25 ;  /* 0x0000001605052224 */ /* 0x002fe400078e0219 */
[----:B------:R-:W0:Y:S02]  /*9960*/  @P2 LDC R22, c[0x0][0x3f0] ;  /* 0x0000fc00ff162b82 */ /* 0x000e240000000800 */
[----:B0-----:R-:W-:-:S07]  /*9970*/  @P2 IMAD R4, R5, R22, R4 ;  /* 0x0000001605042224 */ /* 0x001fce00078e0204 */
.L_x_3187:
[----:B------:R-:W-:-:S04]  /*9980*/  LOP3.LUT R5, R4, 0xfffffff8, RZ, 0xc0, !PT ;  /* 0xfffffff804057812 */ /* 0x000fc800078ec0ff */
[----:B------:R-:W-:-:S05]  /*9990*/  IADD3 R4, P2, R18, R5, RZ ;  /* 0x0000000512047210 */ /* 0x000fca0007f5e0ff */
[----:B------:R-:W-:-:S06]  /*99a0*/  IMAD.X R5, RZ, RZ, R19, P2 ;  /* 0x000000ffff057224 */ /* 0x000fcc00010e0613 */
[----:B------:R-:W5:Y:S01]  /*99b0*/  LDG.E.64 R4, desc[UR36][R4.64] ;  /* 0x0000002404047981 */ /* 0x000f62000c1e1b00 */
[----:B------:R-:W-:-:S04]  /*99c0*/  IADD3 R23, R21, R2, RZ ;  /* 0x0000000215177210 */ /* 0x000fc80007ffe0ff */
[----:B------:R-:W-:-:S13]  /*99d0*/  ISETP.GE.U32.AND P2, PT, R23, R3, PT ;  /* 0x000000031700720c */ /* 0x000fda0003f46070 */
[----:B------:R-:W-:Y:S05]  /*99e0*/  @P2 BRA `(.L_x_3184) ;  /* 0x00000010005c2947 */ /* 0x000fea0003800000 */
[----:B------:R-:W-:Y:S01]  /*99f0*/  HFMA2.MMA R26, -RZ, RZ, 0, 0 ;  /* 0x00000000ff1a7435 */ /* 0x000fe200000001ff */
[----:B------:R-:W-:Y:S10]  /*9a00*/  @!P1 BRA `(.L_x_3188) ;  /* 0x0000001000449947 */ /* 0x000ff40003800000 */
[----:B------:R-:W0:Y:S01]  /*9a10*/  LDC R24, c[0x0][0x260] ;  /* 0x00009800ff187b82 */ /* 0x000e220000000800 */
        /* <DEDUP_REMOVED lines=8> */
[----:B------:R-:W-:Y:S01]  /*9aa0*/  IMAD R26, R22, UR4, RZ ;  /* 0x00000004161a7c24 */ /* 0x000fe2000f8e02ff */
[----:B0-----:R-:W-:-:S13]  /*9ab0*/  ISETP.NE.AND P1, PT, R24, 0x1, PT ;  /* 0x000000011800780c */ /* 0x001fda0003f25270 */
[----:B------:R-:W-:Y:S05]  /*9ac0*/  @!P1 BRA `(.L_x_3188) ;  /* 0x0000001000149947 */ /* 0x000fea0003800000 */
        /* <DEDUP_REMOVED lines=251> */
[----:B------:R-:W-:-:S04]  /*aa80*/  IMAD.MOV R20, RZ, RZ, -R25 ;  /* 0x000000ffff147224 */ /* 0x000fc800078e0a19 */
[----:B------:R-:W-:Y:S02]  /*aa90*/  IMAD R21, R20, UR6, R21 ;  /* 0x0000000614157c24 */ /* 0x000fe4000f8e0215 */
[----:B------:R-:W1:Y:S02]  /*aaa0*/  @P1 LDC R20, c[0x0][0x3f0] ;  /* 0x0000fc00ff141b82 */ /* 0x000e640000000800 */
[----:B------:R-:W-:Y:S02]  /*aab0*/  IMAD R26, R21, UR4, R26 ;  /* 0x00000004151a7c24 */ /* 0x000fe4000f8e021a */
[----:B0-----:R-:W-:-:S04]  /*aac0*/  @P1 IMAD.HI.U32 R22, R25, R22, R24 ;  /* 0x0000001619161227 */ /* 0x001fc800078e0018 */
[----:B------:R-:W0:Y:S01]  /*aad0*/  @P1 LDC R24, c[0x0][0x384] ;  /* 0x0000e100ff181b82 */ /* 0x000e220000000800 */
[----:B------:R-:W-:-:S04]  /*aae0*/  @P1 SHF.R.U32.HI R22, RZ, R23, R22 ;  /* 0x00000017ff161219 */ /* 0x000fc80000011616 */
[----:B------:R-:W-:-:S05]  /*aaf0*/  @P1 IADD3 R21, -R22, RZ, RZ ;  /* 0x000000ff16151210 */ /* 0x000fca0007ffe1ff */
[----:B0-----:R-:W-:-:S04]  /*ab00*/  @P1 IMAD R25, R24, R21, R25 ;  /* 0x0000001518191224 */ /* 0x001fc800078e0219 */
[----:B-1----:R-:W-:-:S07]  /*ab10*/  @P1 IMAD R26, R25, R20, R26 ;  /* 0x00000014191a1224 */ /* 0x002fce00078e021a */
.L_x_3188:
[----:B------:R-:W-:-:S04]  /*ab20*/  LOP3.LUT R27, R26, 0xfffffff8, RZ, 0xc0, !PT ;  /* 0xfffffff81a1b7812 */ /* 0x000fc800078ec0ff */
[----:B------:R-:W-:-:S04]  /*ab30*/  IADD3 R26, P1, R18, R27, RZ ;  /* 0x0000001b121a7210 */ /* 0x000fc80007f3e0ff */
[----:B------:R-:W-:-:S06]  /*ab40*/  IADD3.X R27, RZ, R19, RZ, P1, !PT ;  /* 0x00000013ff1b7210 */ /* 0x000fcc0000ffe4ff */
[----:B------:R-:W5:Y:S03]  /*ab50*/  LDG.E.64 R26, desc[UR36][R26.64] ;  /* 0x000000241a1a7981 */ /* 0x000f66000c1e1b00 */
.L_x_3184:
[----:B------:R-:W-:Y:S05]  /*ab60*/  BSYNC B1 ;  /* 0x0000000000017941 */ /* 0x000fea0003800000 */
.L_x_3183:
[----:B------:R-:W-:Y:S04]  /*ab70*/  BSSY B1, `(.L_x_3189) ;  /* 0x0000011000017945 */ /* 0x000fe80003800000 */
[----:B------:R-:W-:Y:S05]  /*ab80*/  @P0 BRA `(.L_x_3190) ;  /* 0x00000000003c0947 */ /* 0x000fea0003800000 */
[----:B-----5:R-:W-:Y:S01]  /*ab90*/  IMAD.IADD R0, R0, 0x1, R2 ;  /* 0x0000000100007824 */ /* 0x020fe200078e0202 */
[----:B------:R-:W-:-:S04]  /*aba0*/  DMUL R10, R10, R8 ;  /* 0x000000080a0a7228 */ /* 0x000fc80000000000 */
[----:B------:R-:W-:-:S13]  /*abb0*/  ISETP.GE.U32.AND P0, PT, R0, R3, PT ;  /* 0x000000030000720c */ /* 0x000fda0003f06070 */
[----:B------:R-:W-:Y:S05]  /*abc0*/  @P0 BRA `(.L_x_3190) ;  /* 0x00000000002c0947 */ /* 0x000fea0003800000 */
[----:B------:R-:W-:Y:S01]  /*abd0*/  IADD3 R0, R0, R2, RZ ;  /* 0x0000000200007210 */ /* 0x000fe20007ffe0ff */
[----:B------:R-:W-:-:S03]  /*abe0*/  DMUL R12, R12, R6 ;  /* 0x000000060c0c7228 */ /* 0x000fc60000000000 */
[----:B------:R-:W-:-:S13]  /*abf0*/  ISETP.GE.U32.AND P0, PT, R0, R3, PT ;  /* 0x000000030000720c */ /* 0x000fda0003f06070 */
[----:B------:R-:W-:Y:S01]  /*ac00*/  @!P0 DMUL R26, R16, R26 ;  /* 0x0000001a101a8228 */ /* 0x000fe20000000000 */
[----:B------:R-:W-:Y:S01]  /*ac10*/  @!P0 IADD3 R2, R0, R2, RZ ;  /* 0x0000000200028210 */ /* 0x000fe20007ffe0ff */
[----:B------:R-:W-:-:S03]  /*ac20*/  @!P0 DMUL R14, R14, R4 ;  /* 0x000000040e0e8228 */ /* 0x000fc60000000000 */
[----:B------:R-:W-:-:S05]  /*ac30*/  @!P0 ISETP.GE.U32.AND P1, PT, R2, R3, PT ;  /* 0x000000030200820c */ /* 0x000fca0003f26070 */
[----:B------:R-:W-:Y:S02]  /*ac40*/  @!P0 FSEL R0, R26, R16, !P1 ;  /* 0x000000101a008208 */ /* 0x000fe40004800000 */
[----:B------:R-:W-:-:S03]  /*ac50*/  @!P0 FSEL R27, R27, R17, !P1 ;  /* 0x000000111b1b8208 */ /* 0x000fc60004800000 */
[----:B------:R-:W-:Y:S01]  /*ac60*/  @!P0 IMAD.MOV.U32 R16, RZ, RZ, R0 ;  /* 0x000000ffff108224 */ /* 0x000fe200078e0000 */
[----:B------:R-:W-:-:S07]  /*ac70*/  @!P0 MOV R17, R27 ;  /* 0x0000001b00118202 */ /* 0x000fce0000000f00 */
.L_x_3190:
[----:B------:R-:W-:Y:S05]  /*ac80*/  BSYNC B1 ;  /* 0x0000000000017941 */ /* 0x000fea0003800000 */
.L_x_3189:
[----:B------:R-:W-:-:S08]  /*ac90*/  DMUL R10, R12, R10 ;  /* 0x0000000a0c0a7228 */ /* 0x000fd00000000000 */
[----:B------:R-:W-:-:S08]  /*aca0*/  DMUL R10, R10, R14 ;  /* 0x0000000e0a0a7228 */ /* 0x000fd00000000000 */
[----:B------:R-:W-:Y:S01]  /*acb0*/  DMUL R16, R10, R16 ;  /* 0x000000100a107228 */ /* 0x000fe20000000000 */
[----:B------:R-:W-:Y:S10]  /*acc0*/  BRA `(.L_x_3159) ;  /* 0x00000008008c7947 */ /* 0x000ff40003800000 */
.L_x_3175:
[----:B------:R-:W-:Y:S01]  /*acd0*/  ISETP.GE.U32.AND P0, PT, R6, R3, PT ;  /* 0x000000030600720c */ /* 0x000fe20003f06070 */
[----:B------:R-:W-:Y:S01]  /*ace0*/  BSSY B1, `(.L_x_3191) ;  /* 0x0000023000017945 */ /* 0x000fe20003800000 */
[-C--:B------:R-:W-:Y:S01]  /*acf0*/  MOV R20, R14.reuse ;  /* 0x0000000e00147202 */ /* 0x080fe20000000f00 */
[----:B------:R-:W-:Y:S01]  /*ad00*/  IMAD.MOV.U32 R21, RZ, RZ, R15 ;  /* 0x000000ffff157224 */ /* 0x000fe200078e000f */
[----:B------:R-:W-:Y:S02]  /*ad10*/  MOV R22, R14 ;  /* 0x0000000e00167202 */ /* 0x000fe40000000f00 */
[----:B------:R-:W-:-:S07]  /*ad20*/  MOV R23, R15 ;  /* 0x0000000f00177202 */ /* 0x000fce0000000f00 */
[----:B------:R-:W-:Y:S05]  /*ad30*/  @P0 BRA `(.L_x_3192) ;  /* 0x0000000000740947 */ /* 0x000fea0003800000 */
[----:B------:R-:W-:Y:S01]  /*ad40*/  BSSY B2, `(.L_x_3192) ;  /* 0x000001c000027945 */ /* 0x000fe20003800000 */
[----:B------:R-:W-:Y:S01]  /*ad50*/  IMAD.MOV.U32 R20, RZ, RZ, R14 ;  /* 0x000000ffff147224 */ /* 0x000fe200078e000e */
[----:B------:R-:W-:Y:S01]  /*ad60*/  MOV R21, R15 ;  /* 0x0000000f00157202 */ /* 0x000fe20000000f00 */
[----:B------:R-:W-:Y:S01]  /*ad70*/  IMAD.MOV.U32 R23, RZ, RZ, R15 ;  /* 0x000000ffff177224 */ /* 0x000fe200078e000f */
[----:B------:R-:W-:-:S07]  /*ad80*/  MOV R22, R14 ;  /* 0x0000000e00167202 */ /* 0x000fce0000000f00 */
.L_x_3193:
[-C--:B------:R-:W-:Y:S01]  /*ad90*/  IADD3 R7, R2, R0.reuse, RZ ;  /* 0x0000000002077210 */ /* 0x080fe20007ffe0ff */
[----:B------:R-:W-:-:S03]  /*ada0*/  IMAD R13, R4, R0, RZ ;  /* 0x00000000040d7224 */ /* 0x000fc600078e02ff */
[----:B------:R-:W-:Y:S01]  /*adb0*/  IADD3 R9, R7, R2, RZ ;  /* 0x0000000207097210 */ /* 0x000fe20007ffe0ff */
[----:B------:R-:W-:Y:S02]  /*adc0*/  IMAD R11, R4, R7, RZ ;  /* 0x00000007040b7224 */ /* 0x000fe400078e02ff */
[----:B------:R-:W-:-:S04]  /*add0*/  IMAD.WIDE.U32 R12, R13, 0x8, R18 ;  /* 0x000000080d0c7825 */ /* 0x000fc800078e0012 */
[----:B------:R-:W-:Y:S02]  /*ade0*/  IMAD.IADD R5, R9, 0x1, R2 ;  /* 0x0000000109057824 */ /* 0x000fe400078e0202 */
[C---:B------:R-:W-:Y:S01]  /*adf0*/  IMAD R9, R4.reuse, R9, RZ ;  /* 0x0000000904097224 */ /* 0x040fe200078e02ff */
[----:B------:R-:W2:Y:S01]  /*ae00*/  LDG.E.64 R12, desc[UR36][R12.64] ;  /* 0x000000240c0c7981 */ /* 0x000ea2000c1e1b00 */
[----:B------:R-:W-:Y:S02]  /*ae10*/  IMAD R7, R4, R5, RZ ;  /* 0x0000000504077224 */ /* 0x000fe400078e02ff */
        /* <DEDUP_REMOVED lines=9> */
[----:B--2---:R-:W-:Y:S02]  /*aeb0*/  DMUL R14, R12, R14 ;  /* 0x0000000e0c0e7228 */ /* 0x004fe40000000000 */
[----:B---3--:R-:W-:Y:S02]  /*aec0*/  DMUL R22, R10, R22 ;  /* 0x000000160a167228 */ /* 0x008fe40000000000 */
[----:B----4-:R-:W-:Y:S02]  /*aed0*/  DMUL R20, R8, R20 ;  /* 0x0000001408147228 */ /* 0x010fe40000000000 */
[----:B-----5:R-:W-:-:S06]  /*aee0*/  DMUL R16, R6, R16 ;  /* 0x0000001006107228 */ /* 0x020fcc0000000000 */
[----:B------:R-:W-:Y:S05]  /*aef0*/  @!P0 BRA `(.L_x_3193) ;  /* 0xfffffffc00a48947 */ /* 0x000fea000383ffff */
[----:B------:R-:W-:Y:S05]  /*af00*/  BSYNC B2 ;  /* 0x0000000000027941 */ /* 0x000fea0003800000 */
.L_x_3192:
[----:B------:R-:W-:Y:S05]  /*af10*/  BSYNC B1 ;  /* 0x0000000000017941 */ /* 0x000fea0003800000 */
.L_x_3191:
        /* <DEDUP_REMOVED lines=23> */
.L_x_3195:
[----:B------:R-:W-:Y:S05]  /*b090*/  BSYNC B1 ;  /* 0x0000000000017941 */ /* 0x000fea0003800000 */
.L_x_3194:
[----:B------:R-:W-:Y:S04]  /*b0a0*/  BSSY B1, `(.L_x_3196) ;  /* 0x0000011000017945 */ /* 0x000fe80003800000 */
[----:B------:R-:W-:Y:S05]  /*b0b0*/  @P1 BRA `(.L_x_3197) ;  /* 0x00000000003c1947 */ /* 0x000fea0003800000 */
[----:B------:R-:W-:Y:S01]  /*b0c0*/  IADD3 R0, R0, R2, RZ ;  /* 0x0000000200007210 */ /* 0x000fe20007ffe0ff */
[----:B-----5:R-:W-:-:S03]  /*b0d0*/  DMUL R14, R14, R12 ;  /* 0x0000000c0e0e7228 */ /* 0x020fc60000000000 */
[----:B------:R-:W-:-:S13]  /*b0e0*/  ISETP.GE.U32.AND P0, PT, R0, R3, PT ;  /* 0x000000030000720c */ /* 0x000fda0003f06070 */
[----:B------:R-:W-:Y:S05]  /*b0f0*/  @P0 BRA `(.L_x_3197) ;  /* 0x00000000002c0947 */ /* 0x000fea0003800000 */
[----:B------:R-:W-:Y:S01]  /*b100*/  IMAD.IADD R0, R0, 0x1, R2 ;  /* 0x0000000100007824 */ /* 0x000fe200078e0202 */
[----:B------:R-:W-:-:S04]  /*b110*/  DMUL R22, R22, R10 ;  /* 0x0000000a16167228 */ /* 0x000fc80000000000 */
        /* <DEDUP_REMOVED lines=9> */
.L_x_3197:
[----:B------:R-:W-:Y:S05]  /*b1b0*/  BSYNC B1 ;  /* 0x0000000000017941 */ /* 0x000fea0003800000 */
.L_x_3196:
[----:B------:R-:W-:-:S08]  /*b1c0*/  DMUL R14, R14, R22 ;  /* 0x000000160e0e7228 */ /* 0x000fd00000000000 */
[----:B------:R-:W-:-:S08]  /*b1d0*/  DMUL R14, R14, R20 ;  /* 0x000000140e0e7228 */ /* 0x000fd00000000000 */
[----:B------:R-:W-:Y:S01]  /*b1e0*/  DMUL R16, R14, R16 ;  /* 0x000000100e107228 */ /* 0x000fe20000000000 */
[----:B------:R-:W-:Y:S10]  /*b1f0*/  BRA `(.L_x_3159) ;  /* 0x0000000400407947 */ /* 0x000ff40003800000 */
.L_x_3174:
[----:B------:R-:W0:Y:S01]  /*b200*/  LDC R2, c[0x0][0x22c] ;  /* 0x00008b00ff027b82 */ /* 0x000e220000000800 */
[----:B------:R-:W-:Y:S07]  /*b210*/  BSSY B1, `(.L_x_3198) ;  /* 0x0000025000017945 */ /* 0x000fee0003800000 */
[----:B------:R-:W1:Y:S01]  /*b220*/  LDC.64 R6, c[0x0][0x218] ;  /* 0x00008600ff067b82 */ /* 0x000e620000000a00 */
[----:B0-----:R-:W-:-:S05]  /*b230*/  IMAD R0, R2, 0x3, R5 ;  /* 0x0000000302007824 */ /* 0x001fca00078e0205 */
[----:B------:R-:W-:Y:S02]  /*b240*/  ISETP.GE.U32.AND P0, PT, R0, R3, PT ;  /* 0x000000030000720c */ /* 0x000fe40003f06070 */
[----:B------:R-:W-:Y:S01]  /*b250*/  MOV R0, R5 ;  /* 0x0000000500007202 */ /* 0x000fe20000000f00 */
[----:B-1----:R-:W-:Y:S01]  /*b260*/  IMAD.MOV.U32 R17, RZ, RZ, R7 ;  /* 0x000000ffff117224 */ /* 0x002fe200078e0007 */
[-C--:B------:R-:W-:Y:S01]  /*b270*/  MOV R16, R6.reuse ;  /* 0x0000000600107202 */ /* 0x080fe20000000f00 */
[----:B------:R-:W-:Y:S01]  /*b280*/  IMAD.MOV.U32 R8, RZ, RZ, R6 ;  /* 0x000000ffff087224 */ /* 0x000fe200078e0006 */
[----:B------:R-:W-:Y:S02]  /*b290*/  MOV R4, R6 ;  /* 0x0000000600047202 */ /* 0x000fe40000000f00 */
[-C--:B------:R-:W-:Y:S02]  /*b2a0*/  MOV R5, R7.reuse ;  /* 0x0000000700057202 */ /* 0x080fe40000000f00 */
[----:B------:R-:W-:-:S03]  /*b2b0*/  MOV R9, R7 ;  /* 0x0000000700097202 */ /* 0x000fc60000000f00 */
[----:B------:R-:W-:Y:S05]  /*b2c0*/  @P0 BRA `(.L_x_3199) ;  /* 0x0000000000640947 */ /* 0x000fea0003800000 */
[----:B------:R-:W-:Y:S01]  /*b2d0*/  BSSY B2, `(.L_x_3199) ;  /* 0x0000018000027945 */ /* 0x000fe20003800000 */
[-C--:B------:R-:W-:Y:S01]  /*b2e0*/  MOV R4, R6.reuse ;  /* 0x0000000600047202 */ /* 0x080fe20000000f00 */
[----:B------:R-:W-:Y:S01]  /*b2f0*/  IMAD.MOV.U32 R5, RZ, RZ, R7 ;  /* 0x000000ffff057224 */ /* 0x000fe200078e0007 */
[----:B------:R-:W-:Y:S02]  /*b300*/  MOV R8, R6 ;  /* 0x0000000600087202 */ /* 0x000fe40000000f00 */
[----:B------:R-:W-:-:S07]  /*b310*/  MOV R9, R7 ;  /* 0x0000000700097202 */ /* 0x000fce0000000f00 */
.L_x_3200:
[C---:B------:R-:W-:Y:S02]  /*b320*/  IMAD.IADD R13, R0.reuse, 0x1, R2 ;  /* 0x00000001000d7824 */ /* 0x040fe400078e0202 */
[----:B------:R-:W-:-:S03]  /*b330*/  IMAD.WIDE.U32 R10, R0, 0x8, R18 ;  /* 0x00000008000a7825 */ /* 0x000fc600078e0012 */
[CC--:B------:R-:W-:Y:S01]  /*b340*/  IADD3 R21, R13.reuse, R2.reuse, RZ ;  /* 0x000000020d157210 */ /* 0x0c0fe20007ffe0ff */
[--C-:B------:R-:W-:Y:S02]  /*b350*/  IMAD.WIDE.U32 R12, R13, 0x8, R18.reuse ;  /* 0x000000080d0c7825 */ /* 0x100fe400078e0012 */
[----:B------:R-:W2:Y:S01]  /*b360*/  LDG.E.64 R10, desc[UR36][R10.64] ;  /* 0x000000240a0a7981 */ /* 0x000ea2000c1e1b00 */
[C---:B------:R-:W-:Y:S01]  /*b370*/  IADD3 R22, R21.reuse, R2, RZ ;  /* 0x0000000215167210 */ /* 0x040fe20007ffe0ff */
[--C-:B------:R-:W-:Y:S02]  /*b380*/  IMAD.WIDE.U32 R20, R21, 0x8, R18.reuse ;  /* 0x0000000815147825 */ /* 0x100fe400078e0012 */
[----:B------:R-:W3:Y:S02]  /*b390*/  LDG.E.64 R12, desc[UR36][R12.64] ;  /* 0x000000240c0c7981 */ /* 0x000ee4000c1e1b00 */
[C---:B------:R-:W-:Y:S02]  /*b3a0*/  IMAD.WIDE.U32 R14, R22.reuse, 0x8, R18 ;  /* 0x00000008160e7825 */ /* 0x040fe400078e0012 */
[----:B------:R-:W4:Y:S04]  /*b3b0*/  LDG.E.64 R20, desc[UR36][R20.64] ;  /* 0x0000002414147981 */ /* 0x000f28000c1e1b00 */
[----:B------:R-:W5:Y:S01]  /*b3c0*/  LDG.E.64 R14, desc[UR36][R14.64] ;  /* 0x000000240e0e7981 */ /* 0x000f62000c1e1b00 */
[----:B------:R-:W-:-:S04]  /*b3d0*/  IMAD.IADD R0, R22, 0x1, R2 ;  /* 0x0000000116007824 */ /* 0x000fc800078e0202 */
        /* <DEDUP_REMOVED lines=8> */
.L_x_3199:
[----:B------:R-:W-:Y:S05]  /*b460*/  BSYNC B1 ;  /* 0x0000000000017941 */ /* 0x000fea0003800000 */
.L_x_3198:
[----:B------:R-:W-:Y:S01]  /*b470*/  ISETP.GE.U32.AND P1, PT, R0, R3, PT ;  /* 0x000000030000720c */ /* 0x000fe20003f26070 */
[----:B------:R-:W-:-:S12]  /*b480*/  BSSY B1, `(.L_x_3201) ;  /* 0x0000012000017945 */ /* 0x000fd80003800000 */
[----:B------:R-:W-:Y:S05]  /*b490*/  @P1 BRA `(.L_x_3202) ;  /* 0x0000000000401947 */ /* 0x000fea0003800000 */
[----:B------:R-:W-:-:S06]  /*b4a0*/  IMAD.WIDE.U32 R10, R0, 0x8, R18 ;  /* 0x00000008000a7825 */ /* 0x000fcc00078e0012 */
[----:B------:R-:W5:Y:S01]  /*b4b0*/  LDG.E.64 R10, desc[UR36][R10.64] ;  /* 0x000000240a0a7981 */ /* 0x000f62000c1e1b00 */
[----:B------:R-:W-:-:S04]  /*b4c0*/  IADD3 R23, R0, R2, RZ ;  /* 0x0000000200177210 */ /* 0x000fc80007ffe0ff */
[----:B------:R-:W-:-:S13]  /*b4d0*/  ISETP.GE.U32.AND P0, PT, R23, R3, PT ;  /* 0x000000031700720c */ /* 0x000fda0003f06070 */
[----:B------:R-:W-:Y:S05]  /*b4e0*/  @P0 BRA `(.L_x_3202) ;  /* 0x00000000002c0947 */ /* 0x000fea0003800000 */
[----:B------:R-:W-:-:S06]  /*b4f0*/  IMAD.WIDE.U32 R12, R23, 0x8, R18 ;  /* 0x00000008170c7825 */ /* 0x000fcc00078e0012 */
[----:B------:R-:W5:Y:S01]  /*b500*/  LDG.E.64 R12, desc[UR36][R12.64] ;  /* 0x000000240c0c7981 */ /* 0x000f62000c1e1b00 */
[----:B------:R-:W-:-:S04]  /*b510*/  IADD3 R23, R23, R2, RZ ;  /* 0x0000000217177210 */ /* 0x000fc80007ffe0ff */
[----:B------:R-:W-:-:S13]  /*b520*/  ISETP.GE.U32.AND P0, PT, R23, R3, PT ;  /* 0x000000031700720c */ /* 0x000fda0003f06070 */
[----:B------:R-:W-:Y:S05]  /*b530*/  @P0 BRA `(.L_x_3202) ;  /* 0x0000000000180947 */ /* 0x000fea0003800000 */
[C---:B------:R-:W-:Y:S02]  /*b540*/  IMAD.IADD R22, R23.reuse, 0x1, R2 ;  /* 0x0000000117167824 */ /* 0x040fe400078e0202 */
[----:B------:R-:W-:-:S03]  /*b550*/  IMAD.WIDE.U32 R20, R23, 0x8, R18 ;  /* 0x0000000817147825 */ /* 0x000fc600078e0012 */
[----:B------:R-:W-:-:S03]  /*b560*/  ISETP.GE.U32.AND P0, PT, R22, R3, PT ;  /* 0x000000031600720c */ /* 0x000fc60003f06070 */
[----:B------:R-:W5:Y:S10]  /*b570*/  LDG.E.64 R20, desc[UR36][R20.64] ;  /* 0x0000002414147981 */ /* 0x000f74000c1e1b00 */
[----:B------:R-:W-:-:S05]  /*b580*/  @!P0 IMAD.WIDE.U32 R18, R22, 0x8, R18 ;  /* 0x0000000816128825 */ /* 0x000fca00078e0012 */
[----:B------:R0:W5:Y:S02]  /*b590*/  @!P0 LDG.E.64 R14, desc[UR36][R18.64] ;  /* 0x00000024120e8981 */ /* 0x000164000c1e1b00 */
.L_x_3202:
[----:B------:R-:W-:Y:S05]  /*b5a0*/  BSYNC B1 ;  /* 0x0000000000017941 */ /* 0x000fea0003800000 */
.L_x_3201:
[----:B------:R-:W-:Y:S04]  /*b5b0*/  BSSY B1, `(.L_x_3203) ;  /* 0x0000011000017945 */ /* 0x000fe80003800000 */
[----:B------:R-:W-:Y:S05]  /*b5c0*/  @P1 BRA `(.L_x_3204) ;  /* 0x00000000003c1947 */ /* 0x000fea0003800000 */
[----:B------:R-:W-:Y:S01]  /*b5d0*/  IADD3 R0, R0, R2, RZ ;  /* 0x0000000200007210 */ /* 0x000fe20007ffe0ff */
[----:B-----5:R-:W-:-:S03]  /*b5e0*/  DMUL R8, R8, R10 ;  /* 0x0000000a08087228 */ /* 0x020fc60000000000 */
[----:B------:R-:W-:-:S13]  /*b5f0*/  ISETP.GE.U32.AND P0, PT, R0, R3, PT ;  /* 0x000000030000720c */ /* 0x000fda0003f06070 */
[----:B------:R-:W-:Y:S05]  /*b600*/  @P0 BRA `(.L_x_3204) ;  /* 0x00000000002c0947 */ /* 0x000fea0003800000 */
[----:B------:R-:W-:Y:S01]  /*b610*/  IADD3 R0, R0, R2, RZ ;  /* 0x0000000200007210 */ /* 0x000fe20007ffe0ff */
[----:B------:R-:W-:-:S03]  /*b620*/  DMUL R6, R6, R12 ;  /* 0x0000000c06067228 */ /* 0x000fc60000000000 */
[----:B------:R-:W-:-:S13]  /*b630*/  ISETP.GE.U32.AND P0, PT, R0, R3, PT ;  /* 0x000000030000720c */ /* 0x000fda0003f06070 */
[----:B------:R-:W-:Y:S01]  /*b640*/  @!P0 DMUL R14, R16, R14 ;  /* 0x0000000e100e8228 */ /* 0x000fe20000000000 */
[----:B------:R-:W-:Y:S01]  /*b650*/  @!P0 IMAD.IADD R2, R0, 0x1, R2 ;  /* 0x0000000100028824 */ /* 0x000fe200078e0202 */
[----:B------:R-:W-:-:S04]  /*b660*/  @!P0 DMUL R4, R4, R20 ;  /* 0x0000001404048228 */ /* 0x000fc80000000000 */
[----:B------:R-:W-:-:S04]  /*b670*/  @!P0 ISETP.GE.U32.AND P1, PT, R2, R3, PT ;  /* 0x000000030200820c */ /* 0x000fc80003f26070 */
[----:B------:R-:W-:Y:S02]  /*b680*/  @!P0 FSEL R0, R14, R16, !P1 ;  /* 0x000000100e008208 */ /* 0x000fe40004800000 */
[----:B------:R-:W-:Y:S02]  /*b690*/  @!P0 FSEL R15, R15, R17, !P1 ;  /* 0x000000110f0f8208 */ /* 0x000fe40004800000 */
[----:B------:R-:W-:Y:S02]  /*b6a0*/  @!P0 MOV R16, R0 ;  /* 0x0000000000108202 */ /* 0x000fe40000000f00 */
[----:B------:R-:W-:-:S07]  /*b6b0*/  @!P0 MOV R17, R15 ;  /* 0x0000000f00118202 */ /* 0x000fce0000000f00 */
.L_x_3204:
[----:B------:R-:W-:Y:S05]  /*b6c0*/  BSYNC B1 ;  /* 0x0000000000017941 */ /* 0x000fea0003800000 */
.L_x_3203:
[----:B------:R-:W-:-:S08]  /*b6d0*/  DMUL R6, R8, R6 ;  /* 0x0000000608067228 */ /* 0x000fd00000000000 */
[----:B------:R-:W-:-:S08]  /*b6e0*/  DMUL R6, R6, R4 ;  /* 0x0000000406067228 */ /* 0x000fd00000000000 */
[----:B------:R-:W-:-:S11]  /*b6f0*/  DMUL R16, R6, R16 ;  /* 0x0000001006107228 */ /* 0x000fd60000000000 */
.L_x_3159:
[----:B------:R-:W-:Y:S05]  /*b700*/  BSYNC B0 ;  /* 0x0000000000007941 */ /* 0x000fea0003800000 */
.L_x_3158:
[----:B------:R-:W-:Y:S02]  /*b710*/  ULDC UR4, c[0x0][0x23c] ;  /* 0x00008f0000047ab9 */ /* 0x000fe40000000800 */
[----:B------:R-:W-:-:S13]  /*b720*/  ISETP.NE.AND P0, PT, RZ, UR4, PT ;  /* 0x00000004ff007c0c */ /* 0x000fda000bf05270 */
[----:B------:R-:W-:Y:S05]  /*b730*/  @!P0 BRA `(.L_x_3205) ;  /* 0x0000000000748947 */ /* 0x000fea0003800000 */
[----:B-----5:R-:W1:Y:S01]  /*b740*/  S2R R0, SR_TID.Y ;  /* 0x0000000000007919 */ /* 0x020e620000002200 */
[----:B------:R-:W2:Y:S01]  /*b750*/  S2UR UR5, SR_CgaCtaId ;  /* 0x00000000000579c3 */ /* 0x000ea20000008800 */
[----:B------:R-:W-:Y:S01]  /*b760*/  UMOV UR4, 0x400 ;  /* 0x0000040000047882 */ /* 0x000fe20000000000 */
[----:B------:R-:W-:Y:S01]  /*b770*/  ULDC UR6, c[0x0][0x0] ;  /* 0x0000000000067ab9 */ /* 0x000fe20000000800 */
[----:B------:R-:W1:Y:S01]  /*b780*/  S2R R2, SR_TID.X ;  /* 0x0000000000027919 */ /* 0x000e620000002100 */
[----:B------:R-:W-:Y:S01]  /*b790*/  UIADD3 UR4, UR4, 0x10, URZ ;  /* 0x0000001004047890 */ /* 0x000fe2000fffe03f */
[----:B------:R-:W-:-:S03]  /*b7a0*/  ULDC UR7, c[0x0][0x4] ;  /* 0x0000010000077ab9 */ /* 0x000fc60000000800 */
[----:B--2---:R-:W-:Y:S02]  /*b7b0*/  ULEA UR4, UR5, UR4, 0x18 ;  /* 0x0000000405047291 */ /* 0x004fe4000f8ec03f */
[----:B------:R-:W-:-:S06]  /*b7c0*/  USHF.R.U32.HI UR5, URZ, 0x1, UR7 ;  /* 0x000000013f057899 */ /* 0x000fcc0008011607 */
[----:B------:R-:W-:Y:S01]  /*b7d0*/  ISETP.NE.AND P0, PT, RZ, UR5, PT ;  /* 0x00000005ff007c0c */ /* 0x000fe2000bf05270 */
[----:B-1----:R-:W-:-:S05]  /*b7e0*/  IMAD R0, R0, UR6, R2 ;  /* 0x0000000600007c24 */ /* 0x002fca000f8e0202 */
[----:B------:R-:W-:-:S05]  /*b7f0*/  LEA R5, R0, UR4, 0x3 ;  /* 0x0000000400057c11 */ /* 0x000fca000f8e18ff */
[----:B------:R1:W-:Y:S02]  /*b800*/  STS.64 [R5], R16 ;  /* 0x0000001005007388 */ /* 0x0003e40000000a00 */
[----:B------:R-:W-:Y:S05]  /*b810*/  @!P0 BRA `(.L_x_3205) ;  /* 0x00000000003c8947 */ /* 0x000fea0003800000 */
[----:B------:R-:W-:-:S07]  /*b820*/  IMAD.U32 R0, RZ, RZ, UR5 ;  /* 0x00000005ff007e24 */ /* 0x000fce000f8e00ff */
.L_x_3206:
[----:B------:R-:W2:Y:S01]  /*b830*/  S2R R4, SR_TID.Y ;  /* 0x0000000000047919 */ /* 0x000ea20000002200 */
[----:B------:R-:W3:Y:S01]  /*b840*/  S2R R3, SR_TID.X ;  /* 0x0000000000037919 */ /* 0x000ee20000002100 */
[----:B------:R-:W-:Y:S01]  /*b850*/  BAR.SYNC.DEFER_BLOCKING 0x0 ;  /* 0x0000000000007b1d */ /* 0x000fe20000010000 */
[----:B--2---:R-:W-:-:S04]  /*b860*/  IADD3 R2, R4, R0, RZ ;  /* 0x0000000004027210 */ /* 0x004fc80007ffe0ff */
[----:B------:R-:W-:-:S04]  /*b870*/  ISETP.GE.U32.AND P0, PT, R2, UR7, PT ;  /* 0x0000000702007c0c */ /* 0x000fc8000bf06070 */
[----:B------:R-:W-:-:S13]  /*b880*/  ISETP.GE.U32.OR P0, PT, R4, R0, P0 ;  /* 0x000000000400720c */ /* 0x000fda0000706470 */
[----:B---3--:R-:W-:-:S05]  /*b890*/  @!P0 IMAD R2, R2, UR6, R3 ;  /* 0x0000000602028c24 */ /* 0x008fca000f8e0203 */
[----:B------:R-:W-:-:S06]  /*b8a0*/  @!P0 LEA R2, R2, UR4, 0x3 ;  /* 0x0000000402028c11 */ /* 0x000fcc000f8e18ff */
[----:B------:R-:W1:Y:S02]  /*b8b0*/  @!P0 LDS.64 R2, [R2] ;  /* 0x0000000002028984 */ /* 0x000e640000000a00 */
[----:B-1----:R-:W-:-:S07]  /*b8c0*/  @!P0 DMUL R16, R16, R2 ;  /* 0x0000000210108228 */ /* 0x002fce0000000000 */
[----:B------:R2:W-:Y:S01]  /*b8d0*/  @!P0 STS.64 [R5], R16 ;  /* 0x0000001005008388 */ /* 0x0005e20000000a00 */
[----:B------:R-:W-:Y:S02]  /*b8e0*/  ISETP.GT.AND P0, PT, R0, 0x1, PT ;  /* 0x000000010000780c */ /* 0x000fe40003f04270 */
[----:B------:R-:W-:-:S11]  /*b8f0*/  SHF.R.S32.HI R0, RZ, 0x1, R0 ;  /* 0x00000001ff007819 */ /* 0x000fd60000011400 */
[----:B--2---:R-:W-:Y:S05]  /*b900*/  @P0 BRA `(.L_x_3206) ;  /* 0xfffffffc00c80947 */ /* 0x004fea000383ffff */
.L_x_3205:
[----:B------:R-:W-:Y:S02]  /*b910*/  ULDC UR4, c[0x0][0x238] ;  /* 0x00008e0000047ab9 */ /* 0x000fe40000000800 */
[----:B------:R-:W-:-:S13]  /*b920*/  ISETP.NE.AND P0, PT, RZ, UR4, PT ;  /* 0x00000004ff007c0c */ /* 0x000fda000bf05270 */
[----:B------:R-:W-:Y:S05]  /*b930*/  @!P0 BRA `(.L_x_3207) ;  /* 0x0000000000a88947 */ /* 0x000fea0003800000 */
[----:B-----5:R-:W2:Y:S02]  /*b940*/  LDC R7, c[0x0][RZ] ;  /* 0x00000000ff077b82 */ /* 0x020ea40000000800 */
[----:B--2---:R-:W-:Y:S02]  /*b950*/  ISETP.GT.AND P0, PT, R7, 0x20, PT ;  /* 0x000000200700780c */ /* 0x004fe40003f04270 */
[----:B------:R-:W-:-:S11]  /*b960*/  MOV R0, R7 ;  /* 0x0000000700007202 */ /* 0x000fd60000000f00 */
[----:B------:R-:W-:Y:S05]  /*b970*/  @!P0 BRA `(.L_x_3208) ;  /* 0x0000000000708947 */ /* 0x000fea0003800000 */
[----:B------:R-:W2:Y:S01]  /*b980*/  S2R R2, SR_TID.Y ;  /* 0x0000000000027919 */ /* 0x000ea20000002200 */
[----:B------:R-:W3:Y:S01]  /*b990*/  S2UR UR5, SR_CgaCtaId ;  /* 0x00000000000579c3 */ /* 0x000ee20000008800 */
[----:B------:R-:W-:Y:S01]  /*b9a0*/  UMOV UR4, 0x400 ;  /* 0x0000040000047882 */ /* 0x000fe20000000000 */
[----:B------:R-:W2:Y:S01]  /*b9b0*/  S2R R3, SR_TID.X ;  /* 0x0000000000037919 */ /* 0x000ea20000002100 */
[----:B------:R-:W-:-:S04]  /*b9c0*/  UIADD3 UR4, UR4, 0x10, URZ ;  /* 0x0000001004047890 */ /* 0x000fc8000fffe03f */
[----:B---3--:R-:W-:Y:S01]  /*b9d0*/  ULEA UR4, UR5, UR4, 0x18 ;  /* 0x0000000405047291 */ /* 0x008fe2000f8ec03f */
[----:B--2---:R-:W-:-:S05]  /*b9e0*/  IMAD R0, R2, R7, R3 ;  /* 0x0000000702007224 */ /* 0x004fca00078e0203 */
[----:B-1----:R-:W-:Y:S02]  /*b9f0*/  LEA R5, R0, UR4, 0x3 ;  /* 0x0000000400057c11 */ /* 0x002fe4000f8e18ff */
[----:B------:R-:W-:-:S03]  /*ba00*/  LEA.HI R0, R7, R7, RZ, 0x1 ;  /* 0x0000000707007211 */ /* 0x000fc600078f08ff */
[----:B------:R2:W-:Y:S01]  /*ba10*/  STS.64 [R5], R16 ;  /* 0x0000001005007388 */ /* 0x0005e20000000a00 */
[----:B------:R-:W-:Y:S01]  /*ba20*/  SHF.R.S32.HI R2, RZ, 0x1, R0 ;  /* 0x00000001ff027819 */ /* 0x000fe20000011400 */
[----:B------:R-:W-:-:S03]  /*ba30*/  IMAD.MOV.U32 R0, RZ, RZ, 0x20 ;  /* 0x00000020ff007424 */ /* 0x000fc600078e00ff */
[----:B------:R-:W-:-:S13]  /*ba40*/  ISETP.GE.AND P0, PT, R2, 0x20, PT ;  /* 0x000000200200780c */ /* 0x000fda0003f06270 */
[----:B--2---:R-:W-:Y:S05]  /*ba50*/  @!P0 BRA `(.L_x_3208) ;  /* 0x0000000000388947 */ /* 0x004fea0003800000 */
[----:B------:R-:W-:-:S07]  /*ba60*/  MOV R0, R2 ;  /* 0x0000000200007202 */ /* 0x000fce0000000f00 */
.L_x_3209:
[----:B------:R-:W1:Y:S01]  /*ba70*/  S2R R3, SR_TID.X ;  /* 0x0000000000037919 */ /* 0x000e620000002100 */
[----:B------:R-:W-:Y:S01]  /*ba80*/  BAR.SYNC.DEFER_BLOCKING 0x0 ;  /* 0x0000000000007b1d */ /* 0x000fe20000010000 */
[----:B-1----:R-:W-:-:S04]  /*ba90*/  IADD3 R2, R3, R0, RZ ;  /* 0x0000000003027210 */ /* 0x002fc80007ffe0ff */
[----:B------:R-:W-:-:S04]  /*baa0*/  ISETP.GE.U32.AND P0, PT, R2, R7, PT ;  /* 0x000000070200720c */ /* 0x000fc80003f06070 */
[----:B------:R-:W-:-:S13]  /*bab0*/  ISETP.GE.U32.OR P0, PT, R3, R0, P0 ;  /* 0x000000000300720c */ /* 0x000fda0000706470 */
[----:B------:R-:W-:Y:S01]  /*bac0*/  @!P0 IMAD R2, R0, 0x8, R5 ;  /* 0x0000000800028824 */ /* 0x000fe200078e0205 */
[----:B------:R-:W-:-:S05]  /*bad0*/  SHF.R.S32.HI R0, RZ, 0x1, R0 ;  /* 0x00000001ff007819 */ /* 0x000fca0000011400 */
[----:B------:R-:W1:Y:S02]  /*bae0*/  @!P0 LDS.64 R2, [R2] ;  /* 0x0000000002028984 */ /* 0x000e640000000a00 */
[----:B-1----:R-:W-:-:S07]  /*baf0*/  @!P0 DMUL R16, R16, R2 ;  /* 0x0000000210108228 */ /* 0x002fce0000000000 */
[----:B------:R1:W-:Y:S01]  /*bb00*/  @!P0 STS.64 [R5], R16 ;  /* 0x0000001005008388 */ /* 0x0003e20000000a00 */
[----:B------:R-:W-:-:S13]  /*bb10*/  ISETP.GE.AND P0, PT, R0, 0x20, PT ;  /* 0x000000200000780c */ /* 0x000fda0003f06270 */
[----:B-1----:R-:W-:Y:S05]  /*bb20*/  @P0 BRA `(.L_x_3209) ;  /* 0xfffffffc00d00947 */ /* 0x002fea000383ffff */
[----:B------:R-:W-:-:S07]  /*bb30*/  MOV R0, 0x20 ;  /* 0x0000002000007802 */ /* 0x000fce0000000f00 */
.L_x_3208:
[----:B------:R-:W-:Y:S01]  /*bb40*/  BAR.SYNC.DEFER_BLOCKING 0x0 ;  /* 0x0000000000007b1d */ /* 0x000fe20000010000 */
[----:B------:R-:W-:-:S13]  /*bb50*/  ISETP.GE.AND P0, PT, R0, 0x2, PT ;  /* 0x000000020000780c */ /* 0x000fda0003f06270 */
[----:B------:R-:W-:Y:S05]  /*bb60*/  @!P0 BRA `(.L_x_3207) ;  /* 0x00000000001c8947 */ /* 0x000fea0003800000 */
[----:B-1----:R-:W-:-:S07]  /*bb70*/  MOV R5, 0x1 ;  /* 0x0000000100057802 */ /* 0x002fce0000000f00 */
.L_x_3210:
[----:B------:R-:W-:Y:S04]  /*bb80*/  SHFL.DOWN PT, R3, R17, R5, 0x1f ;  /* 0x08001f0511037589 */ /* 0x000fe800000e0000 */
[----:B------:R1:W2:Y:S02]  /*bb90*/  SHFL.DOWN PT, R2, R16, R5, 0x1f ;  /* 0x08001f0510027589 */ /* 0x0002a400000e0000 */
[----:B-1----:R-:W-:-:S05]  /*bba0*/  IMAD.SHL.U32 R5, R5, 0x2, RZ ;  /* 0x0000000205057824 */ /* 0x002fca00078e00ff */
[----:B------:R-:W-:Y:S01]  /*bbb0*/  ISETP.GE.AND P0, PT, R5, R0, PT ;  /* 0x000000000500720c */ /* 0x000fe20003f06270 */
[----:B--2---:R-:W-:-:S12]  /*bbc0*/  DMUL R16, R2, R16 ;  /* 0x0000001002107228 */ /* 0x004fd80000000000 */
[----:B------:R-:W-:Y:S05]  /*bbd0*/  @!P0 BRA `(.L_x_3210) ;  /* 0xfffffffc00e88947 */ /* 0x000fea000383ffff */
.L_x_3207:
[----:B-----5:R-:W2:Y:S01]  /*bbe0*/  LDC R11, c[0x0][0x3f4] ;  /* 0x0000fd00ff0b7b82 */ /* 0x020ea20000000800 */
[----:B0-----:R-:W-:Y:S02]  /*bbf0*/  MOV R18, RZ ;  /* 0x000000ff00127202 */ /* 0x001fe40000000f00 */
        /* <DEDUP_REMOVED lines=9> */
[----:B-1----:R-:W-:-:S04]  /*bc90*/  IMAD.MOV R5, RZ, RZ, -R3 ;  /* 0x000000ffff057224 */ /* 0x002fc800078e0a03 */
        /* <DEDUP_REMOVED lines=265> */
.L_x_3211:
[----:B------:R-:W-:Y:S01]  /*cd30*/  ULDC.64 UR6, c[0x0][0x608] ;  /* 0x0001820000067ab9 */ /* 0x000fe20000000a00 */
[----:B------:R-:W-:Y:S02]  /*cd40*/  CS2R R2, SRZ ;  /* 0x0000000000027805 */ /* 0x000fe4000001ff00 */
[----:B------:R-:W-:Y:S01]  /*cd50*/  ISETP.NE.U32.AND P0, PT, RZ, UR6, PT ;  /* 0x00000006ff007c0c */ /* 0x000fe2000bf05070 */
[----:B------:R-:W-:Y:S01]  /*cd60*/  ULDC.64 UR4, c[0x0][0x5f8] ;  /* 0x00017e0000047ab9 */ /* 0x000fe20000000a00 */
[----:B------:R-:W-:Y:S02]  /*cd70*/  MOV R10, RZ ;  /* 0x000000ff000a7202 */ /* 0x000fe40000000f00 */
[----:B------:R-:W-:Y:S02]  /*cd80*/  ISETP.NE.AND.EX P0, PT, RZ, UR7, PT, P0 ;  /* 0x00000007ff007c0c */ /* 0x000fe4000bf05300 */
[----:B------:R-:W-:-:S05]  /*cd90*/  IADD3 R4, P2, R18, UR4, RZ ;  /* 0x0000000412047c10 */ /* 0x000fca000ff5e0ff */
[----:B-1----:R-:W-:-:S06]  /*cda0*/  IMAD.X R5, RZ, RZ, UR5, P2 ;  /* 0x00000005ff057e24 */ /* 0x002fcc00090e06ff */
[----:B------:R-:W-:Y:S01]  /*cdb0*/  @P0 IADD3 R2, P3, R18, UR6, RZ ;  /* 0x0000000612020c10 */ /* 0x000fe2000ff7e0ff */
[----:B------:R-:W-:Y:S02]  /*cdc0*/  ULDC UR6, c[0x0][0x240] ;  /* 0x0000900000067ab9 */ /* 0x000fe40000000800 */
[----:B------:R-:W-:Y:S02]  /*cdd0*/  ISETP.NE.AND P4, PT, RZ, UR6, PT ;  /* 0x00000006ff007c0c */ /* 0x000fe4000bf85270 */
[----:B------:R-:W-:-:S04]  /*cde0*/  @P0 IADD3.X R3, RZ, UR7, RZ, P3, !PT ;  /* 0x00000007ff030c10 */ /* 0x000fc80009ffe4ff */
[----:B------:R-:W-:-:S07]  /*cdf0*/  @P0 MOV R10, R3 ;  /* 0x00000003000a0202 */ /* 0x000fce0000000f00 */
[----:B------:R-:W-:Y:S05]  /*ce00*/  @!P4 BRA `(.L_x_3212) ;  /* 0x000000200090c947 */ /* 0x000fea0003800000 */
[----:B------:R-:W0:Y:S01]  /*ce10*/  S2R R15, SR_TID.X ;  /* 0x00000000000f7919 */ /* 0x000e220000002100 */
[----:B------:R-:W-:Y:S01]  /*ce20*/  ULDC UR6, c[0x0][0x244] ;  /* 0x0000910000067ab9 */ /* 0x000fe20000000800 */
[----:B------:R-:W-:Y:S01]  /*ce30*/  HFMA2.MMA R18, -RZ, RZ, 0, 0 ;  /* 0x00000000ff127435 */ /* 0x000fe200000001ff */
[----:B------:R-:W1:Y:S01]  /*ce40*/  S2R R14, SR_TID.Y ;  /* 0x00000000000e7919 */ /* 0x000e620000002200 */
[----:B------:R-:W2:Y:S01]  /*ce50*/  S2R R0, SR_CTAID.X ;  /* 0x0000000000007919 */ /* 0x000ea20000002500 */
[----:B0-----:R-:W-:Y:S01]  /*ce60*/  IMAD R4, R15, UR6, RZ ;  /* 0x000000060f047c24 */ /* 0x001fe2000f8e02ff */
[----:B------:R-:W-:-:S03]  /*ce70*/  ULDC UR6, c[0x0][0x248] ;  /* 0x0000920000067ab9 */ /* 0x000fc60000000800 */
[----:B-1----:R-:W-:Y:S01]  /*ce80*/  IMAD R5, R14, UR6, R4 ;  /* 0x000000060e057c24 */ /* 0x002fe2000f8e0204 */
[----:B------:R-:W-:-:S03]  /*ce90*/  ULDC UR6, c[0x0][0x230] ;  /* 0x00008c0000067ab9 */ /* 0x000fc60000000800 */
[----:B--2---:R-:W-:Y:S01]  /*cea0*/  IMAD R5, R0, UR6, R5 ;  /* 0x0000000600057c24 */ /* 0x004fe2000f8e0205 */
        /* <DEDUP_REMOVED lines=274> */
.L_x_3213:
        /* <DEDUP_REMOVED lines=17> */
.L_x_3215:
[----:B0-----:R-:W-:Y:S05]  /*e0e0*/  BSYNC B0 ;  /* 0x0000000000007941 */ /* 0x001fea0003800000 */
.L_x_3214:
[----:B------:R-:W-:Y:S01]  /*e0f0*/  PRMT R6, R6, 0x9910, RZ ;  /* 0x0000991006067816 */ /* 0x000fe200000000ff */
[----:B------:R-:W-:Y:S01]  /*e100*/  BSSY B0, `(.L_x_3216) ;  /* 0x000000d000007945 */ /* 0x000fe20003800000 */
[----:B------:R-:W-:Y:S02]  /*e110*/  LOP3.LUT P0, RZ, R15, R14, RZ, 0xfc, !PT ;  /* 0x0000000e0fff7212 */ /* 0x000fe4000780fcff */
[----:B------:R-:W-:-:S13]  /*e120*/  ISETP.NE.AND P1, PT, R6, RZ, PT ;  /* 0x000000ff0600720c */ /* 0x000fda0003f25270 */
[----:B------:R-:W-:Y:S05]  /*e130*/  @!P1 BRA `(.L_x_3217) ;  /* 0x0000000000249947 */ /* 0x000fea0003800000 */
[----:B------:R-:W0:Y:S01]  /*e140*/  S2UR UR4, SR_CTAID.Y ;  /* 0x00000000000479c3 */ /* 0x000e220000002600 */
[----:B------:R-:W-:-:S07]  /*e150*/  ISETP.NE.AND P2, PT, RZ, UR9, PT ;  /* 0x00000009ff007c0c */ /* 0x000fce000bf45270 */
[----:B------:R-:W0:Y:S08]  /*e160*/  LDC R9, c[0x0][0x10] ;  /* 0x00000400ff097b82 */ /* 0x000e300000000800 */
[----:B------:R-:W1:Y:S01]  /*e170*/  LDC.64 R6, c[0x0][0x610] ;  /* 0x00018400ff067b82 */ /* 0x000e620000000a00 */
[----:B0-----:R-:W-:Y:S01]  /*e180*/  IMAD R9, R0, R9, UR4 ;  /* 0x0000000400097e24 */ /* 0x001fe2000f8e0209 */
[----:B------:R-:W-:-:S03]  /*e190*/  ULDC UR4, c[0x0][0x0] ;  /* 0x0000000000047ab9 */ /* 0x000fc60000000800 */
[----:B------:R-:W-:-:S04]  /*e1a0*/  @!P2 IMAD R9, R9, UR4, R15 ;  /* 0x000000040909ac24 */ /* 0x000fc8000f8e020f */
[----:B-1----:R-:W-:-:S05]  /*e1b0*/  IMAD.WIDE.U32 R6, R9, 0x8, R6 ;  /* 0x0000000809067825 */ /* 0x002fca00078e0006 */
[----:B------:R0:W-:Y:S02]  /*e1c0*/  STG.E.64 desc[UR36][R6.64], R16 ;  /* 0x0000001006007986 */ /* 0x0001e4000c101b24 */
.L_x_3217:
[----:B------:R-:W-:Y:S05]  /*e1d0*/  BSYNC B0 ;  /* 0x0000000000007941 */ /* 0x000fea0003800000 */
.L_x_3216:
        /* <DEDUP_REMOVED lines=35> */
.L_x_3219:
[----:B------:R-:W-:Y:S05]  /*e410*/  BSYNC B0 ;  /* 0x0000000000007941 */ /* 0x000fea0003800000 */
.L_x_3218:
        /* <DEDUP_REMOVED lines=17> */
[----:B------:R-:W-:Y:S01]  /*e530*/  MOV R16, UR4 ;  /* 0x0000000400107c02 */ /* 0x000fe20008000f00 */
[----:B------:R-:W-:-:S02]  /*e540*/  IMAD.U32 R17, RZ, RZ, UR5 ;  /* 0x00000005ff117e24 */ /* 0x000fc4000f8e00ff */
        /* <DEDUP_REMOVED lines=13> */
.L_x_3224:
[----:B------:R-:W-:-:S05]  /*e620*/  IADD3 R9, R0, R11, RZ ;  /* 0x0000000b00097210 */ /* 0x000fca0007ffe0ff */
[----:B-1----:R-:W-:-:S06]  /*e630*/  IMAD.WIDE.U32 R8, R9, 0x8, R6 ;  /* 0x0000000809087825 */ /* 0x002fcc00078e0006 */
[----:B------:R-:W2:Y:S01]  /*e640*/  LDG.E.64 R8, desc[UR36][R8.64] ;  /* 0x0000002408087981 */ /* 0x000ea2000c1e1b00 */
[----:B------:R-:W-:-:S05]  /*e650*/  IMAD.IADD R11, R12, 0x1, R11 ;  /* 0x000000010c0b7824 */ /* 0x000fca00078e020b */
[----:B------:R-:W-:Y:S01]  /*e660*/  ISETP.GE.U32.AND P0, PT, R11, UR6, PT ;  /* 0x000000060b007c0c */ /* 0x000fe2000bf06070 */
[----:B--2---:R-:W-:-:S12]  /*e670*/  DMUL R16, R8, R16 ;  /* 0x0000001008107228 */ /* 0x004fd80000000000 */
[----:B------:R-:W-:Y:S05]  /*e680*/  @!P0 BRA `(.L_x_3224) ;  /* 0xfffffffc00e48947 */ /* 0x000fea000383ffff */
[----:B------:R-:W-:Y:S05]  /*e690*/  BSYNC B1 ;  /* 0x0000000000017941 */ /* 0x000fea0003800000 */
.L_x_3223:
[----:B------:R-:W-:Y:S05]  /*e6a0*/  BRA `(.L_x_3222) ;  /* 0x00000000004c7947 */ /* 0x000fea0003800000 */
.L_x_3221:
[----:B------:R-:W0:Y:S01]  /*e6b0*/  S2R R8, SR_TID.Y ;  /* 0x0000000000087919 */ /* 0x000e220000002200 */
[----:B------:R-:W-:Y:S02]  /*e6c0*/  ULDC UR5, c[0x0][0x234] ;  /* 0x00008d0000057ab9 */ /* 0x000fe40000000800 */
[----:B0-----:R-:W-:-:S13]  /*e6d0*/  ISETP.GE.U32.AND P0, PT, R8, UR5, PT ;  /* 0x0000000508007c0c */ /* 0x001fda000bf06070 */
[----:B------:R-:W-:Y:S05]  /*e6e0*/  @P0 BRA `(.L_x_3222) ;  /* 0x00000000003c0947 */ /* 0x000fea0003800000 */
[----:B------:R-:W-:Y:S01]  /*e6f0*/  ULDC UR4, c[0x0][0x10] ;  /* 0x0000040000047ab9 */ /* 0x000fe20000000800 */
[----:B------:R-:W0:Y:S01]  /*e700*/  LDC R13, c[0x0][RZ] ;  /* 0x00000000ff0d7b82 */ /* 0x000e220000000800 */
[----:B------:R-:W-:Y:S01]  /*e710*/  MOV R11, R8 ;  /* 0x00000008000b7202 */ /* 0x000fe20000000f00 */
[----:B------:R-:W-:-:S06]  /*e720*/  IMAD R0, R0, UR4, RZ ;  /* 0x0000000400007c24 */ /* 0x000fcc000f8e02ff */
[----:B------:R-:W1:Y:S08]  /*e730*/  LDC.64 R6, c[0x0][0x610] ;  /* 0x00018400ff067b82 */ /* 0x000e700000000a00 */
[----:B------:R-:W2:Y:S02]  /*e740*/  LDC R12, c[0x0][0x4] ;  /* 0x00000100ff0c7b82 */ /* 0x000ea40000000800 */
.L_x_3225:
[----:B------:R-:W0:Y:S01]  /*e750*/  S2R R9, SR_TID.X ;  /* 0x0000000000097919 */ /* 0x000e220000002100 */
[----:B------:R-:W-:-:S05]  /*e760*/  IADD3 R8, R0, R11, RZ ;  /* 0x0000000b00087210 */ /* 0x000fca0007ffe0ff */
[----:B0-----:R-:W-:-:S04]  /*e770*/  IMAD R9, R8, R13, R9 ;  /* 0x0000000d08097224 */ /* 0x001fc800078e0209 */
[----:B-1----:R-:W-:-:S06]  /*e780*/  IMAD.WIDE.U32 R8, R9, 0x8, R6 ;  /* 0x0000000809087825 */ /* 0x002fcc00078e0006 */
[----:B------:R-:W3:Y:S01]  /*e790*/  LDG.E.64 R8, desc[UR36][R8.64] ;  /* 0x0000002408087981 */ /* 0x000ee2000c1e1b00 */
[----:B--2---:R-:W-:-:S05]  /*e7a0*/  IMAD.IADD R11, R12, 0x1, R11 ;  /* 0x000000010c0b7824 */ /* 0x004fca00078e020b */
[----:B------:R-:W-:Y:S01]  /*e7b0*/  ISETP.GE.U32.AND P0, PT, R11, UR5, PT ;  /* 0x000000050b007c0c */ /* 0x000fe2000bf06070 */
[----:B---3--:R-:W-:-:S12]  /*e7c0*/  DMUL R16, R8, R16 ;  /* 0x0000001008107228 */ /* 0x008fd80000000000 */
[----:B------:R-:W-:Y:S05]  /*e7d0*/  @!P0 BRA `(.L_x_3225) ;  /* 0xfffffffc00dc8947 */ /* 0x000fea000383ffff */
.L_x_3222:
[----:B------:R-:W-:Y:S05]  /*e7e0*/  BSYNC B0 ;  /* 0x0000000000007941 */ /* 0x000fea0003800000 */
.L_x_3220:
[----:B------:R-:W0:Y:S01]  /*e7f0*/  S2R R8, SR_TID.Y ;  /* 0x0000000000087919 */ /* 0x000e220000002200 */
[----:B------:R-:W0:Y:S01]  /*e800*/  LDC R11, c[0x0][RZ] ;  /* 0x00000000ff0b7b82 */ /* 0x000e220000000800 */
[----:B------:R-:W-:Y:S01]  /*e810*/  UIADD3 UR7, UR7, 0x10, URZ ;  /* 0x0000001007077890 */ /* 0x000fe2000fffe03f */
[----:B------:R-:W0:Y:S01]  /*e820*/  S2R R9, SR_TID.X ;  /* 0x0000000000097919 */ /* 0x000e220000002100 */
[----:B------:R-:W-:Y:S02]  /*e830*/  ULDC UR5, c[0x0][0x4] ;  /* 0x0000010000057ab9 */ /* 0x000fe40000000800 */
        /* <DEDUP_REMOVED lines=9> */
[----:B------:R-:W-:-:S07]  /*e8d0*/  MOV R0, UR4 ;  /* 0x0000000400007c02 */ /* 0x000fce0008000f00 */
.L_x_3227:
[----:B------:R-:W1:Y:S01]  /*e8e0*/  S2R R8, SR_TID.Y ;  /* 0x0000000000087919 */ /* 0x000e620000002200 */
[----:B------:R-:W2:Y:S01]  /*e8f0*/  S2R R7, SR_TID.X ;  /* 0x0000000000077919 */ /* 0x000ea20000002100 */
[----:B------:R-:W-:Y:S01]  /*e900*/  BAR.SYNC.DEFER_BLOCKING 0x0 ;  /* 0x0000000000007b1d */ /* 0x000fe20000010000 */
[----:B-1----:R-:W-:-:S04]  /*e910*/  IADD3 R6, R8, R0, RZ ;  /* 0x0000000008067210 */ /* 0x002fc80007ffe0ff */
[----:B------:R-:W-:-:S04]  /*e920*/  ISETP.GE.U32.AND P0, PT, R6, UR5, PT ;  /* 0x0000000506007c0c */ /* 0x000fc8000bf06070 */
[----:B------:R-:W-:-:S13]  /*e930*/  ISETP.GE.U32.OR P0, PT, R8, R0, P0 ;  /* 0x000000000800720c */ /* 0x000fda0000706470 */
[----:B--2---:R-:W-:-:S05]  /*e940*/  @!P0 IMAD R6, R6, R11, R7 ;  /* 0x0000000b06068224 */ /* 0x004fca00078e0207 */
[----:B------:R-:W-:-:S06]  /*e950*/  @!P0 LEA R6, R6, UR7, 0x3 ;  /* 0x0000000706068c11 */ /* 0x000fcc000f8e18ff */
[----:B------:R-:W0:Y:S02]  /*e960*/  @!P0 LDS.64 R6, [R6] ;  /* 0x0000000006068984 */ /* 0x000e240000000a00 */
[----:B0-----:R-:W-:-:S07]  /*e970*/  @!P0 DMUL R16, R16, R6 ;  /* 0x0000000610108228 */ /* 0x001fce0000000000 */
[----:B------:R1:W-:Y:S01]  /*e980*/  @!P0 STS.64 [R9], R16 ;  /* 0x0000001009008388 */ /* 0x0003e20000000a00 */
[----:B------:R-:W-:Y:S02]  /*e990*/  ISETP.GT.AND P0, PT, R0, 0x1, PT ;  /* 0x000000010000780c */ /* 0x000fe40003f04270 */
[----:B------:R-:W-:-:S11]  /*e9a0*/  SHF.R.S32.HI R0, RZ, 0x1, R0 ;  /* 0x00000001ff007819 */ /* 0x000fd60000011400 */
[----:B-1----:R-:W-:Y:S05]  /*e9b0*/  @P0 BRA `(.L_x_3227) ;  /* 0xfffffffc00c80947 */ /* 0x002fea000383ffff */
.L_x_3226:
[----:B------:R-:W-:Y:S05]  /*e9c0*/  @!P2 BRA `(.L_x_3228) ;  /* 0x000000000084a947 */ /* 0x000fea0003800000 */
[----:B------:R-:W-:Y:S01]  /*e9d0*/  ISETP.GT.AND P0, PT, R11, 0x20, PT ;  /* 0x000000200b00780c */ /* 0x000fe20003f04270 */
[----:B------:R-:W-:-:S12]  /*e9e0*/  IMAD.MOV.U32 R0, RZ, RZ, R11 ;  /* 0x000000ffff007224 */ /* 0x000fd800078e000b */
[----:B------:R-:W-:Y:S05]  /*e9f0*/  @!P0 BRA `(.L_x_3229) ;  /* 0x0000000000508947 */ /* 0x000fea0003800000 */
[----:B------:R-:W-:Y:S01]  /*ea00*/  LEA.HI R0, R11, R11, RZ, 0x1 ;  /* 0x0000000b0b007211 */ /* 0x000fe200078f08ff */
[----:B------:R1:W-:Y:S03]  /*ea10*/  STS.64 [R9], R16 ;  /* 0x0000001009007388 */ /* 0x0003e60000000a00 */
[----:B------:R-:W-:Y:S02]  /*ea20*/  SHF.R.S32.HI R6, RZ, 0x1, R0 ;  /* 0x00000001ff067819 */ /* 0x000fe40000011400 */
[----:B------:R-:W-:Y:S02]  /*ea30*/  MOV R0, 0x20 ;  /* 0x0000002000007802 */ /* 0x000fe40000000f00 */
[----:B------:R-:W-:-:S13]  /*ea40*/  ISETP.GE.AND P0, PT, R6, 0x20, PT ;  /* 0x000000200600780c */ /* 0x000fda0003f06270 */
[----:B-1----:R-:W-:Y:S05]  /*ea50*/  @!P0 BRA `(.L_x_3229) ;  /* 0x0000000000388947 */ /* 0x002fea0003800000 */
[----:B------:R-:W-:-:S07]  /*ea60*/  MOV R0, R6 ;  /* 0x0000000600007202 */ /* 0x000fce0000000f00 */
.L_x_3230:
[----:B------:R-:W1:Y:S01]  /*ea70*/  S2R R7, SR_TID.X ;  /* 0x0000000000077919 */ /* 0x000e620000002100 */
[----:B------:R-:W-:Y:S01]  /*ea80*/  BAR.SYNC.DEFER_BLOCKING 0x0 ;  /* 0x0000000000007b1d */ /* 0x000fe20000010000 */
[----:B-1----:R-:W-:-:S05]  /*ea90*/  IMAD.IADD R6, R7, 0x1, R0 ;  /* 0x0000000107067824 */ /* 0x002fca00078e0200 */
[----:B------:R-:W-:-:S04]  /*eaa0*/  ISETP.GE.U32.AND P0, PT, R6, R11, PT ;  /* 0x0000000b0600720c */ /* 0x000fc80003f06070 */
[----:B------:R-:W-:-:S13]  /*eab0*/  ISETP.GE.U32.OR P0, PT, R7, R0, P0 ;  /* 0x000000000700720c */ /* 0x000fda0000706470 */
[----:B------:R-:W-:Y:S02]  /*eac0*/  @!P0 LEA R6, R0, R9, 0x3 ;  /* 0x0000000900068211 */ /* 0x000fe400078e18ff */
[----:B------:R-:W-:-:S04]  /*ead0*/  SHF.R.S32.HI R0, RZ, 0x1, R0 ;  /* 0x00000001ff007819 */ /* 0x000fc80000011400 */
[----:B------:R-:W0:Y:S02]  /*eae0*/  @!P0 LDS.64 R6, [R6] ;  /* 0x0000000006068984 */ /* 0x000e240000000a00 */
[----:B0-----:R-:W-:-:S07]  /*eaf0*/  @!P0 DMUL R16, R16, R6 ;  /* 0x0000000610108228 */ /* 0x001fce0000000000 */
[----:B------:R1:W-:Y:S01]  /*eb00*/  @!P0 STS.64 [R9], R16 ;  /* 0x0000001009008388 */ /* 0x0003e20000000a00 */
[----:B------:R-:W-:-:S13]  /*eb10*/  ISETP.GE.AND P0, PT, R0, 0x20, PT ;  /* 0x000000200000780c */ /* 0x000fda0003f06270 */
[----:B-1----:R-:W-:Y:S05]  /*eb20*/  @P0 BRA `(.L_x_3230) ;  /* 0xfffffffc00d00947 */ /* 0x002fea000383ffff */
[----:B------:R-:W-:-:S07]  /*eb30*/  MOV R0, 0x20 ;  /* 0x0000002000007802 */ /* 0x000fce0000000f00 */
.L_x_3229:
[----:B------:R-:W-:Y:S01]  /*eb40*/  BAR.SYNC.DEFER_BLOCKING 0x0 ;  /* 0x0000000000007b1d */ /* 0x000fe20000010000 */
[----:B------:R-:W-:-:S13]  /*eb50*/  ISETP.GE.AND P0, PT, R0, 0x2, PT ;  /* 0x000000020000780c */ /* 0x000fda0003f06270 */
[----:B------:R-:W-:Y:S05]  /*eb60*/  @!P0 BRA `(.L_x_3228) ;  /* 0x00000000001c8947 */ /* 0x000fea0003800000 */
[----:B0-----:R-:W-:-:S07]  /*eb70*/  IMAD.MOV.U32 R9, RZ, RZ, 0x1 ;  /* 0x00000001ff097424 */ /* 0x001fce00078e00ff */
.L_x_3231:
[----:B------:R-:W-:Y:S04]  /*eb80*/  SHFL.DOWN PT, R7, R17, R9, 0x1f ;  /* 0x08001f0911077589 */ /* 0x000fe800000e0000 */
[----:B------:R0:W1:Y:S02]  /*eb90*/  SHFL.DOWN PT, R6, R16, R9, 0x1f ;  /* 0x08001f0910067589 */ /* 0x00006400000e0000 */
[----:B0-----:R-:W-:-:S04]  /*eba0*/  SHF.L.U32 R9, R9, 0x1, RZ ;  /* 0x0000000109097819 */ /* 0x001fc800000006ff */
[----:B------:R-:W-:Y:S01]  /*ebb0*/  ISETP.GE.AND P0, PT, R9, R0, PT ;  /* 0x000000000900720c */ /* 0x000fe20003f06270 */
[----:B-1----:R-:W-:-:S12]  /*ebc0*/  DMUL R16, R6, R16 ;  /* 0x0000001006107228 */ /* 0x002fd80000000000 */
[----:B------:R-:W-:Y:S05]  /*ebd0*/  @!P0 BRA `(.L_x_3231) ;  /* 0xfffffffc00e88947 */ /* 0x000fea000383ffff */
.L_x_3228:
        /* <DEDUP_REMOVED lines=9> */
[----:B------:R-:W0:Y:S02]  /*ec70*/  LDG.E.64 R4, desc[UR36][R2.64] ;  /* 0x0000002402047981 */ /* 0x000e24000c1e1b00 */
[----:B0-----:R-:W-:-:S11]  /*ec80*/  DMUL R16, R16, R4 ;  /* 0x0000000410107228 */ /* 0x001fd60000000000 */
.L_x_3233:
        /* <DEDUP_REMOVED lines=13> */
[----:B------:R-:W-:Y:S01]  /*ed60*/  IMAD.U32 R10, RZ, RZ, UR6 ;  /* 0x00000006ff0a7e24 */ /* 0x000fe2000f8e00ff */
[----:B------:R-:W-:Y:S01]  /*ed70*/  MOV R7, UR5 ;  /* 0x0000000500077c02 */ /* 0x000fe20008000f00 */
[----:B------:R-:W-:Y:S01]  /*ed80*/  IMAD.MOV.U32 R12, RZ, RZ, 0x1 ;  /* 0x00000001ff0c7424 */ /* 0x000fe200078e00ff */
[----:B------:R-:W-:-:S02]  /*ed90*/  MOV R11, UR7 ;  /* 0x00000007000b7c02 */ /* 0x000fc40008000f00 */
[----:B------:R-:W-:-:S07]  /*eda0*/  MOV R13, RZ ;  /* 0x000000ff000d7202 */ /* 0x000fce0000000f00 */
[----:B------:R-:W-:-:S07]  /*edb0*/  LEPC R20, `(.L_x_3235) ;  /* 0x000000001014794e */ /* 0x000fce0000000000 */
[----:B01----:R-:W-:Y:S05]  /*edc0*/  CALL.ABS.NOINC R2 ;  /* 0x0000000002007343 */ /* 0x003fea0003c00000 */
.L_x_3235:
[----:B------:R-:W-:Y:S02]  /*edd0*/  ULDC.64 UR4, c[0x0][0x5f8] ;  /* 0x00017e0000047ab9 */ /* 0x000fe40000000a00 */
[----:B------:R-:W-:-:S04]  /*ede0*/  IADD3 R18, P0, R18, UR4, RZ ;  /* 0x0000000412127c10 */ /* 0x000fc8000ff1e0ff */
[----:B------:R-:W-:-:S05]  /*edf0*/  IADD3.X R19, RZ, UR5, RZ, P0, !PT ;  /* 0x00000005ff137c10 */ /* 0x000fca00087fe4ff */
[----:B------:R-:W-:Y:S01]  /*ee00*/  STG.E.64 desc[UR36][R18.64], R16 ;  /* 0x0000001012007986 */ /* 0x000fe2000c101b24 */
[----:B------:R-:W-:Y:S05]  /*ee10*/  EXIT ;  /* 0x000000000000794d */ /* 0x000fea0003800000 */
.L_x_3234:
[----:B------:R-:W-:Y:S01]  /*ee20*/  STG.E.64 desc[UR36][R2.64], R16 ;  /* 0x0000001002007986 */ /* 0x000fe2000c101b24 */
[----:B------:R-:W-:Y:S05]  /*ee30*/  EXIT ;  /* 0x000000000000794d */ /* 0x000fea0003800000 */
.L_x_3232:
[----:B------:R-:W-:Y:S01]  /*ee40*/  ISETP.NE.AND P0, PT, RZ, UR38, PT ;  /* 0x00000026ff007c0c */ /* 0x000fe2000bf05270 */
[----:B------:R-:W-:Y:S02]  /*ee50*/  ULDC.U8 UR4, c[0x0][0x629] ;  /* 0x00018a4000047ab9 */ /* 0x000fe40000000000 */
[----:B------:R-:W-:-:S10]  /*ee60*/  ISETP.NE.AND P1, PT, RZ, UR4, PT ;  /* 0x00000004ff007c0c */ /* 0x000fd4000bf25270 */
[----:B------:R-:W-:Y:S05]  /*ee70*/  @!P0 BRA `(.L_x_3236) ;  /* 0x0000000000088947 */ /* 0x000fea0003800000 */
[----:B------:R-:W0:Y:S02]  /*ee80*/  LDG.E.64 R2, desc[UR36][R4.64] ;  /* 0x0000002404027981 */ /* 0x000e24000c1e1b00 */
[----:B0-----:R-:W-:-:S11]  /*ee90*/  DMUL R16, R16, R2 ;  /* 0x0000000210107228 */ /* 0x001fd60000000000 */
.L_x_3236:
        /* <DEDUP_REMOVED lines=20> */
.L_x_3238:
[----:B------:R-:W-:Y:S02]  /*efe0*/  ULDC.64 UR4, c[0x0][0x5f8] ;  /* 0x00017e0000047ab9 */ /* 0x000fe40000000a00 */
[----:B------:R-:W-:-:S05]  /*eff0*/  IADD3 R18, P0, R18, UR4, RZ ;  /* 0x0000000412127c10 */ /* 0x000fca000ff1e0ff */
[----:B------:R-:W-:-:S05]  /*f000*/  IMAD.X R19, RZ, RZ, UR5, P0 ;  /* 0x00000005ff137e24 */ /* 0x000fca00080e06ff */
[----:B------:R-:W-:Y:S01]  /*f010*/  STG.E.64 desc[UR36][R18.64], R16 ;  /* 0x0000001012007986 */ /* 0x000fe2000c101b24 */
[----:B------:R-:W-:Y:S05]  /*f020*/  EXIT ;  /* 0x000000000000794d */ /* 0x000fea0003800000 */
.L_x_3237:
[----:B------:R-:W-:Y:S01]  /*f030*/  STG.E.64 desc[UR36][R4.64], R16 ;  /* 0x0000001004007986 */ /* 0x000fe2000c101b24 */
[----:B------:R-:W-:Y:S05]  /*f040*/  EXIT ;  /* 0x000000000000794d */ /* 0x000fea0003800000 */
.L_x_3212:
[----:B------:R-:W-:Y:S02]  /*f050*/  ULDC UR4, c[0x0][0x228] ;  /* 0x00008a0000047ab9 */ /* 0x000fe40000000800 */
[----:B------:R-:W-:-:S13]  /*f060*/  ISETP.GE.AND P0, PT, R29, UR4, PT ;  /* 0x000000041d007c0c */ /* 0x000fda000bf06270 */
[----:B------:R-:W-:Y:S05]  /*f070*/  @P0 EXIT ;  /* 0x000000000000094d */ /* 0x000fea0003800000 */
[----:B------:R-:W0:Y:S01]  /*f080*/  S2R R0, SR_TID.X ;  /* 0x0000000000007919 */ /* 0x000e220000002100 */
        /* <DEDUP_REMOVED lines=18> */
[----:B--2---:R-:W-:-:S11]  /*f1b0*/  DMUL R16, R16, R4 ;  /* 0x0000000410107228 */ /* 0x004fd60000000000 */
.L_x_3240:
        /* <DEDUP_REMOVED lines=12> */
[----:B------:R-:W-:Y:S01]  /*f280*/  MOV R10, UR6 ;  /* 0x00000006000a7c02 */ /* 0x000fe20008000f00 */
[----:B------:R-:W-:Y:S01]  /*f290*/  IMAD.U32 R6, RZ, RZ, UR4 ;  /* 0x00000004ff067e24 */ /* 0x000fe2000f8e00ff */
[----:B------:R-:W-:Y:S01]  /*f2a0*/  MOV R7, UR5 ;  /* 0x0000000500077c02 */ /* 0x000fe20008000f00 */
[----:B------:R-:W-:Y:S01]  /*f2b0*/  IMAD.U32 R11, RZ, RZ, UR7 ;  /* 0x00000007ff0b7e24 */ /* 0x000fe2000f8e00ff */
[----:B------:R-:W-:Y:S01]  /*f2c0*/  MOV R12, 0x1 ;  /* 0x00000001000c7802 */ /* 0x000fe20000000f00 */
[----:B------:R-:W-:-:S07]  /*f2d0*/  IMAD.MOV.U32 R13, RZ, RZ, RZ ;  /* 0x000000ffff0d7224 */ /* 0x000fce00078e00ff */
[----:B------:R-:W-:-:S07]  /*f2e0*/  LEPC R20, `(.L_x_3242) ;  /* 0x000000001014794e */ /* 0x000fce0000000000 */
[----:B0-----:R-:W-:Y:S05]  /*f2f0*/  CALL.ABS.NOINC R2 ;  /* 0x0000000002007343 */ /* 0x001fea0003c00000 */
.L_x_3242:
[----:B------:R-:W-:Y:S02]  /*f300*/  ULDC.64 UR4, c[0x0][0x5f8] ;  /* 0x00017e0000047ab9 */ /* 0x000fe40000000a00 */
[----:B------:R-:W-:-:S04]  /*f310*/  IADD3 R18, P0, R18, UR4, RZ ;  /* 0x0000000412127c10 */ /* 0x000fc8000ff1e0ff */
[----:B------:R-:W-:-:S05]  /*f320*/  IADD3.X R19, RZ, UR5, RZ, P0, !PT ;  /* 0x00000005ff137c10 */ /* 0x000fca00087fe4ff */
[----:B------:R-:W-:Y:S01]  /*f330*/  STG.E.64 desc[UR36][R18.64], R16 ;  /* 0x0000001012007986 */ /* 0x000fe2000c101b24 */
[----:B------:R-:W-:Y:S05]  /*f340*/  EXIT ;  /* 0x000000000000794d */ /* 0x000fea0003800000 */
.L_x_3241:
[----:B------:R-:W-:Y:S01]  /*f350*/  STG.E.64 desc[UR36][R2.64], R16 ;  /* 0x0000001002007986 */ /* 0x000fe2000c101b24 */
[----:B------:R-:W-:Y:S05]  /*f360*/  EXIT ;  /* 0x000000000000794d */ /* 0x000fea0003800000 */
.L_x_3239:
[----:B------:R-:W-:Y:S01]  /*f370*/  ISETP.NE.AND P0, PT, RZ, UR38, PT ;  /* 0x00000026ff007c0c */ /* 0x000fe2000bf05270 */
[----:B------:R-:W-:Y:S02]  /*f380*/  ULDC.U8 UR4, c[0x0][0x629] ;  /* 0x00018a4000047ab9 */ /* 0x000fe40000000000 */
[----:B------:R-:W-:-:S10]  /*f390*/  ISETP.NE.AND P1, PT, RZ, UR4, PT ;  /* 0x00000004ff007c0c */ /* 0x000fd4000bf25270 */
[----:B------:R-:W-:Y:S05]  /*f3a0*/  @!P0 BRA `(.L_x_3243) ;  /* 0x0000000000088947 */ /* 0x000fea0003800000 */
[----:B------:R-:W2:Y:S02]  /*f3b0*/  LDG.E.64 R2, desc[UR36][R4.64] ;  /* 0x0000002404027981 */ /* 0x000ea4000c1e1b00 */
[----:B--2---:R-:W-:-:S11]  /*f3c0*/  DMUL R16, R16, R2 ;  /* 0x0000000210107228 */ /* 0x004fd60000000000 */
.L_x_3243:
        /* <DEDUP_REMOVED lines=19> */
[----:B0-----:R-:W-:Y:S05]  /*f500*/  CALL.ABS.NOINC R2 ;  /* 0x0000000002007343 */ /* 0x001fea0003c00000 */
.L_x_3245:
[----:B------:R-:W-:Y:S02]  /*f510*/  ULDC.64 UR4, c[0x0][0x5f8] ;  /* 0x00017e0000047ab9 */ /* 0x000fe40000000a00 */
[----:B------:R-:W-:-:S04]  /*f520*/  IADD3 R18, P0, R18, UR4, RZ ;  /* 0x0000000412127c10 */ /* 0x000fc8000ff1e0ff */
[----:B------:R-:W-:-:S05]  /*f530*/  IADD3.X R19, RZ, UR5, RZ, P0, !PT ;  /* 0x00000005ff137c10 */ /* 0x000fca00087fe4ff */
[----:B------:R-:W-:Y:S01]  /*f540*/  STG.E.64 desc[UR36][R18.64], R16 ;  /* 0x0000001012007986 */ /* 0x000fe2000c101b24 */
[----:B------:R-:W-:Y:S05]  /*f550*/  EXIT ;  /* 0x000000000000794d */ /* 0x000fea0003800000 */
.L_x_3244:
[----:B------:R-:W-:Y:S01]  /*f560*/  STG.E.64 desc[UR36][R4.64], R16 ;  /* 0x0000001004007986 */ /* 0x000fe2000c101b24 */
[----:B------:R-:W-:Y:S05]  /*f570*/  EXIT ;  /* 0x000000000000794d */ /* 0x000fea0003800000 */
.L_x_3246:
        /* <DEDUP_REMOVED lines=16> */
.L_x_8788:


//--------------------- .text._ZN2at6native13reduce_kernelILi256ELi2ENS0_8ReduceOpIdNS0_14func_wrapper_tIdNS0_55_GLOBAL__N__0955718d_22_SparseCsrTensorMath_cu_868dd54514ReductionMulOpIdEEEEjdLi4ELi4EEEEEvT1_ --------------------------
	.section	.text._ZN2at6native13reduce_kernelILi256ELi2ENS0_8ReduceOpIdNS0_14func_wrapper_tIdNS0_55_GLOBAL__N__0955718d_22_SparseCsrTensorMath_cu_868dd54514ReductionMulOpIdEEEEjdLi4ELi4EEEEEvT1_,"ax",@progbits
	.align	128
.text._ZN2at6native13reduce_kernelILi256ELi2ENS0_8ReduceOpIdNS0_14func_wrapper_tIdNS0_55_GLOBAL__N__0955718d_22_SparseCsrTensorMath_cu_868dd54514ReductionMulOpIdEEEEjdLi4ELi4EEEEEvT1_:
        .type           _ZN2at6native13reduce_kernelILi256ELi2ENS0_8ReduceOpIdNS0_14func_wrapper_tIdNS0_55_GLOBAL__N__0955718d_22_SparseCsrTensorMath_cu_868dd54514ReductionMulOpIdEEEEjdLi4ELi4EEEEEvT1_,@function
        .size           _ZN2at6native13reduce_kernelILi256ELi2ENS0_8ReduceOpIdNS0_14func_wrapper_tIdNS0_55_GLOBAL__N__0955718d_22_SparseCsrTensorMath_cu_868dd54514ReductionMulOpIdEEEEjdLi4ELi4EEEEEvT1_,(.L_x_8789 - _ZN2at6native13reduce_kernelILi256ELi2ENS0_8ReduceOpIdNS0_14func_wrapper_tIdNS0_55_GLOBAL__N__0955718d_22_SparseCsrTensorMath_cu_868dd54514ReductionMulOpIdEEEEjdLi4ELi4EEEEEvT1_)
        .other          _ZN2at6native13reduce_kernelILi256ELi2ENS0_8ReduceOpIdNS0_14func_wrapper_tIdNS0_55_GLOBAL__N__0955718d_22_SparseCsrTensorMath_cu_868dd54514ReductionMulOpIdEEEEjdLi4ELi4EEEEEvT1_,@"STO_CUDA_ENTRY STV_DEFAULT"
_ZN2at6native13reduce_kernelILi256ELi2ENS0_8ReduceOpIdNS0_14func_wrapper_tIdNS0_55_GLOBAL__N__0955718d_22_SparseCsrTensorMath_cu_868dd54514ReductionMulOpIdEEEEjdLi4ELi4EEEEEvT1_:
        /* <DEDUP_REMOVED lines=288> */
.L_x_3247:
        /* <DEDUP_REMOVED lines=44> */
.L_x_3251:
[----:B------:R-:W0:Y:S01]  /*14c0*/  LDC.64 R4, c[0x0][0x218] ;  /* 0x00008600ff047b82 */ /* 0x000e220000000a00 */
[----:B------:R-:W-:Y:S01]  /*14d0*/  SHF.R.U64 R0, R22, 0x3, R23 ;  /* 0x0000000316007819 */ /* 0x000fe20000001217 */
[----:B------:R-:W-:Y:S01]  /*14e0*/  ULDC UR4, c[0x0][0x224] ;  /* 0x0000890000047ab9 */ /* 0x000fe20000000800 */
[----:B------:R-:W-:Y:S02]  /*14f0*/  BSSY B0, `(.L_x_3252) ;  /* 0x0000029000007945 */ /* 0x000fe40003800000 */
[----:B------:R-:W-:Y:S02]  /*1500*/  LOP3.LUT R8, R0, 0x3, RZ, 0xc0, !PT ;  /* 0x0000000300087812 */ /* 0x000fe400078ec0ff */
[----:B------:R-:W-:Y:S02]  /*1510*/  MOV R0, UR4 ;  /* 0x0000000400007c02 */ /* 0x000fe40008000f00 */
        /* <DEDUP_REMOVED lines=20> */
.L_x_3257:
[----:B------:R-:W-:Y:S05]  /*1660*/  BSYNC B2 ;  /* 0x0000000000027941 */ /* 0x000fea0003800000 */
.L_x_3256:
        /* <DEDUP_REMOVED lines=10> */
.L_x_3255:
[----:B------:R-:W-:Y:S05]  /*1710*/  BSYNC B1 ;  /* 0x0000000000017941 */ /* 0x000fea0003800000 */
.L_x_3254:
[----:B------:R-:W0:Y:S01]  /*1720*/  LDC R7, c[0x0][0x224] ;  /* 0x00008900ff077b82 */ /* 0x000e220000000800 */
[----:B------:R-:W-:-:S04]  /*1730*/  IADD3 R3, P0, -R8, 0x4, RZ ;  /* 0x0000000408037810 */ /* 0x000fc80007f1e1ff */
[----:B------:R-:W-:Y:S01]  /*1740*/  LEA R22, P1, R3, R22, 0x3 ;  /* 0x0000001603167211 */ /* 0x000fe200078218ff */
[----:B------:R-:W-:-:S05]  /*1750*/  IMAD.X R6, RZ, RZ, -0x1, P0 ;  /* 0xffffffffff067424 */ /* 0x000fca00000e06ff */
[----:B------:R-:W-:Y:S02]  /*1760*/  LEA.HI.X R23, R3, R23, R6, 0x3, P1 ;  /* 0x0000001703177211 */ /* 0x000fe400008f1c06 */
[----:B0-----:R-:W-:-:S07]  /*1770*/  IADD3 R0, R8, -0x4, R7 ;  /* 0xfffffffc08007810 */ /* 0x001fce0007ffe007 */
.L_x_3253:
[----:B------:R-:W-:Y:S05]  /*1780*/  BSYNC B0 ;  /* 0x0000000000007941 */ /* 0x000fea0003800000 */
.L_x_3252:
        /* <DEDUP_REMOVED lines=8> */
[----:B------:R-:W1:Y:S01]  /*1810*/  LDC R28, c[0x0][0x240] ;  /* 0x00009000ff1c7b82 */ /* 0x000e620000000800 */
[----:B------:R-:W-:Y:S01]  /*1820*/  MOV R20, R4 ;  /* 0x0000000400147202 */ /* 0x000fe20000000f00 */
[----:B0-----:R-:W-:Y:S01]  /*1830*/  IMAD R6, R17, R6, RZ ;  /* 0x0000000611067224 */ /* 0x001fe200078e02ff */
[----:B------:R-:W-:-:S03]  /*1840*/  ISETP.NE.AND P1, PT, R7, RZ, PT ;  /* 0x000000ff0700720c */ /* 0x000fc60003f25270 */
[----:B------:R-:W-:-:S04]  /*1850*/  IMAD R3, R2, R7, R6 ;  /* 0x0000000702037224 */ /* 0x000fc800078e0206 */
[----:B-1----:R-:W-:-:S05]  /*1860*/  IMAD R6, R16, R28, R3 ;  /* 0x0000001c10067224 */ /* 0x002fca00078e0203 */
[----:B------:R-:W-:-:S04]  /*1870*/  LEA R3, R6, 0x3, 0x2 ;  /* 0x0000000306037811 */ /* 0x000fc800078e10ff */
[----:B------:R-:W-:-:S13]  /*1880*/  ISETP.GE.U32.AND P0, PT, R3, R0, PT ;  /* 0x000000000300720c */ /* 0x000fda0003f06070 */
[----:B------:R-:W-:Y:S05]  /*1890*/  @P0 BRA `(.L_x_3259) ;  /* 0x0000000000440947 */ /* 0x000fea0003800000 */
[----:B------:R-:W-:Y:S01]  /*18a0*/  MOV R3, R6 ;  /* 0x0000000600037202 */ /* 0x000fe20000000f00 */
[--C-:B------:R-:W-:Y:S01]  /*18b0*/  IMAD.MOV.U32 R14, RZ, RZ, R4.reuse ;  /* 0x000000ffff0e7224 */ /* 0x100fe200078e0004 */
[-C--:B------:R-:W-:Y:S01]  /*18c0*/  MOV R15, R5.reuse ;  /* 0x00000005000f7202 */ /* 0x080fe20000000f00 */
[----:B------:R-:W-:Y:S01]  /*18d0*/  IMAD.MOV.U32 R20, RZ, RZ, R4 ;  /* 0x000000ffff147224 */ /* 0x000fe200078e0004 */
[----:B------:R-:W-:-:S07]  /*18e0*/  MOV R21, R5 ;  /* 0x0000000500157202 */ /* 0x000fce0000000f00 */
.L_x_3260:
        /* <DEDUP_REMOVED lines=12> */
.L_x_3259:
[----:B------:R-:W-:Y:S05]  /*19b0*/  BSYNC B0 ;  /* 0x0000000000007941 */ /* 0x000fea0003800000 */
.L_x_3258:
[----:B------:R-:W-:Y:S01]  /*19c0*/  BSSY B0, `(.L_x_3261) ;  /* 0x0000008000007945 */ /* 0x000fe20003800000 */
[----:B------:R-:W-:-:S03]  /*19d0*/  PRMT R3, RZ, 0x7610, R3 ;  /* 0x00007610ff037816 */ /* 0x000fc60000000003 */
[----:B------:R-:W-:Y:S05]  /*19e0*/  @P1 BRA P2, `(.L_x_3262) ;  /* 0x0000000000141947 */ /* 0x000fea0001000000 */
[----:B------:R-:W-:Y:S02]  /*19f0*/  ISETP.NE.AND P0, PT, R28, RZ, PT ;  /* 0x000000ff1c00720c */ /* 0x000fe40003f05270 */
[----:B------:R-:W-:-:S11]  /*1a00*/  MOV R3, 0x1 ;  /* 0x0000000100037802 */ /* 0x000fd60000000f00 */
[----:B------:R-:W-:-:S04]  /*1a10*/  @P0 ISETP.NE.AND P1, PT, R16, RZ, PT ;  /* 0x000000ff1000020c */ /* 0x000fc80003f25270 */
[----:B------:R-:W-:-:S04]  /*1a20*/  @P0 SEL R4, RZ, 0x1, P1 ;  /* 0x00000001ff040807 */ /* 0x000fc80000800000 */
[----:B------:R-:W-:-:S07]  /*1a30*/  @P0 PRMT R3, R4, 0x7610, R3 ;  /* 0x0000761004030816 */ /* 0x000fce0000000003 */
.L_x_3262:
[----:B------:R-:W-:Y:S05]  /*1a40*/  BSYNC B0 ;  /* 0x0000000000007941 */ /* 0x000fea0003800000 */
.L_x_3261:
        /* <DEDUP_REMOVED lines=9> */
[----:B------:R-:W2:Y:S02]  /*1ae0*/  LDG.E.64 R22, desc[UR60][R22.64] ;  /* 0x0000003c16167981 */ /* 0x000ea4000c1e1b00 */
[----:B--2---:R-:W-:-:S11]  /*1af0*/  DMUL R12, R12, R22 ;  /* 0x000000160c0c7228 */ /* 0x004fd60000000000 */
.L_x_3264:
[----:B------:R-:W-:Y:S05]  /*1b00*/  BSYNC B0 ;  /* 0x0000000000007941 */ /* 0x000fea0003800000 */
.L_x_3263:
[----:B------:R-:W-:Y:S01]  /*1b10*/  DMUL R12, R20, R12 ;  /* 0x0000000c140c7228 */ /* 0x000fe20000000000 */
[----:B------:R-:W-:-:S07]  /*1b20*/  CS2R R26, SRZ ;  /* 0x00000000001a7805 */ /* 0x000fce000001ff00 */
[----:B------:R-:W-:-:S08]  /*1b30*/  DMUL R12, R12, R14 ;  /* 0x0000000e0c0c7228 */ /* 0x000fd00000000000 */
[----:B------:R-:W-:Y:S01]  /*1b40*/  DMUL R24, R12, R24 ;  /* 0x000000180c187228 */ /* 0x000fe20000000000 */
[----:B------:R-:W-:Y:S10]  /*1b50*/  BRA `(.L_x_3249) ;  /* 0x0000009800507947 */ /* 0x000ff40003800000 */
.L_x_3250:
        /* <DEDUP_REMOVED lines=9> */
[----:B------:R-:W-:-:S05]  /*1bf0*/  MOV R0, UR4 ;  /* 0x0000000400007c02 */ /* 0x000fca0008000f00 */
[----:B------:R-:W-:Y:S02]  /*1c00*/  IMAD R5, R0, 0x3, R3 ;  /* 0x0000000300057824 */ /* 0x000fe400078e0203 */
[----:B0-----:R-:W-:Y:S01]  /*1c10*/  IMAD.MOV.U32 R42, RZ, RZ, R20 ;  /* 0x000000ffff2a7224 */ /* 0x001fe200078e0014 */
[----:B------:R-:W-:Y:S01]  /*1c20*/  MOV R43, R21 ;  /* 0x00000015002b7202 */ /* 0x000fe20000000f00 */
        /* <DEDUP_REMOVED lines=31> */
.L_x_3273:
        /* <DEDUP_REMOVED lines=287> */
.L_x_3269:
        /* <DEDUP_REMOVED lines=242> */
.L_x_3270:
[----:B------:R-:W-:-:S04]  /*3f30*/  LOP3.LUT R9, R4, 0xfffffff0, RZ, 0xc0, !PT ;  /* 0xfffffff004097812 */ /* 0x000fc800078ec0ff */
[----:B------:R-:W-:-:S04]  /*3f40*/  IADD3 R8, P1, R22, R9, RZ ;  /* 0x0000000916087210 */ /* 0x000fc80007f3e0ff */
[----:B------:R-:W-:-:S06]  /*3f50*/  IADD3.X R9, RZ, R23, RZ, P1, !PT ;  /* 0x00000017ff097210 */ /* 0x000fcc0000ffe4ff */
[----:B------:R-:W5:Y:S01]  /*3f60*/  LDG.E.128 R8, desc[UR60][R8.64] ;  /* 0x0000003c08087981 */ /* 0x000f62000c1e1d00 */
[----:B------:R-:W-:Y:S01]  /*3f70*/  IMAD.IADD R25, R3, 0x1, R0 ;  /* 0x0000000103197824 */ /* 0x000fe200078e0200 */
[----:B------:R-:W-:Y:S01]  /*3f80*/  MOV R3, RZ ;  /* 0x000000ff00037202 */ /* 0x000fe20000000f00 */
[----:B------:R-:W-:Y:S01]  /*3f90*/  IMAD.MOV.U32 R4, RZ, RZ, RZ ;  /* 0x000000ffff047224 */ /* 0x000fe200078e00ff */
        /* <DEDUP_REMOVED lines=234> */
.L_x_3271:
[----:B------:R-:W-:-:S04]  /*4e40*/  LOP3.LUT R5, R4, 0xfffffff0, RZ, 0xc0, !PT ;  /* 0xfffffff004057812 */ /* 0x000fc800078ec0ff */
[----:B------:R-:W-:-:S04]  /*4e50*/  IADD3 R4, P1, R22, R5, RZ ;  /* 0x0000000516047210 */ /* 0x000fc80007f3e0ff */
[----:B------:R-:W-:-:S06]  /*4e60*/  IADD3.X R5, RZ, R23, RZ, P1, !PT ;  /* 0x00000017ff057210 */ /* 0x000fcc0000ffe4ff */
[----:B------:R-:W5:Y:S01]  /*4e70*/  LDG.E.128 R4, desc[UR60][R4.64] ;  /* 0x0000003c04047981 */ /* 0x000f62000c1e1d00 */
[----:B------:R-:W-:Y:S01]  /*4e80*/  IMAD.IADD R37, R25, 0x1, R0 ;  /* 0x0000000119257824 */ /* 0x000fe200078e0200 */
        /* <DEDUP_REMOVED lines=233> */
.L_x_3272:
[----:B------:R-:W-:Y:S01]  /*5d20*/  LOP3.LUT R3, R3, 0xfffffff0, RZ, 0xc0, !PT ;  /* 0xfffffff003037812 */ /* 0x000fe200078ec0ff */
[----:B------:R-:W-:-:S03]  /*5d30*/  ULDC UR4, c[0x0][0x224] ;  /* 0x0000890000047ab9 */ /* 0x000fc60000000800 */
[----:B------:R-:W-:-:S05]  /*5d40*/  IADD3 R24, P1, R22, R3, RZ ;  /* 0x0000000316187210 */ /* 0x000fca0007f3e0ff */
[----:B------:R-:W-:-:S06]  /*5d50*/  IMAD.X R25, RZ, RZ, R23, P1 ;  /* 0x000000ffff197224 */ /* 0x000fcc00008e0617 */
[----:B------:R-:W2:Y:S01]  /*5d60*/  LDG.E.128 R24, desc[UR60][R24.64] ;  /* 0x0000003c18187981 */ /* 0x000ea2000c1e1d00 */
[----:B------:R-:W-:Y:S01]  /*5d70*/  IADD3 R3, R37, R0, RZ ;  /* 0x0000000025037210 */ /* 0x000fe20007ffe0ff */
[----:B------:R-:W-:Y:S01]  /*5d80*/  IMAD.U32 R36, RZ, RZ, UR4 ;  /* 0x00000004ff247e24 */ /* 0x000fe2000f8e00ff */
[----:B-----5:R-:W-:Y:S02]  /*5d90*/  DMUL R28, R12, R28 ;  /* 0x0000001c0c1c7228 */ /* 0x020fe40000000000 */
[----:B------:R-:W-:Y:S01]  /*5da0*/  DMUL R30, R14, R30 ;  /* 0x0000001e0e1e7228 */ /* 0x000fe20000000000 */
[----:B------:R-:W-:Y:S01]  /*5db0*/  IMAD R37, R0, 0x3, R3 ;  /* 0x0000000300257824 */ /* 0x000fe200078e0203 */
[----:B------:R-:W-:Y:S02]  /*5dc0*/  DMUL R32, R8, R32 ;  /* 0x0000002008207228 */ /* 0x000fe40000000000 */
[----:B------:R-:W-:Y:S02]  /*5dd0*/  DMUL R34, R10, R34 ;  /* 0x000000220a227228 */ /* 0x000fe40000000000 */
[----:B------:R-:W-:Y:S01]  /*5de0*/  ISETP.GE.U32.AND P1, PT, R37, R36, PT ;  /* 0x000000242500720c */ /* 0x000fe20003f26070 */
[----:B------:R-:W-:-:S02]  /*5df0*/  DMUL R38, R4, R38 ;  /* 0x0000002604267228 */ /* 0x000fc40000000000 */
[----:B------:R-:W-:Y:S02]  /*5e00*/  DMUL R40, R6, R40 ;  /* 0x0000002806287228 */ /* 0x000fe40000000000 */
[----:B--2---:R-:W-:Y:S02]  /*5e10*/  DMUL R20, R24, R20 ;  /* 0x0000001418147228 */ /* 0x004fe40000000000 */
[----:B------:R-:W-:-:S06]  /*5e20*/  DMUL R42, R26, R42 ;  /* 0x0000002a1a2a7228 */ /* 0x000fcc0000000000 */
[----:B------:R-:W-:Y:S05]  /*5e30*/  @!P1 BRA `(.L_x_3273) ;  /* 0xffffffbc00f89947 */ /* 0x000fea000383ffff */
[----:B------:R-:W-:Y:S05]  /*5e40*/  BSYNC B1 ;  /* 0x0000000000017941 */ /* 0x000fea0003800000 */
.L_x_3268:
[----:B------:R-:W-:Y:S05]  /*5e50*/  BSYNC B0 ;  /* 0x0000000000007941 */ /* 0x000fea0003800000 */
.L_x_3267:
        /* <DEDUP_REMOVED lines=280> */
.L_x_3276:
        /* <DEDUP_REMOVED lines=281> */
.L_x_3277:
        /* <DEDUP_REMOVED lines=281> */
.L_x_3278:
        /* <DEDUP_REMOVED lines=281> */
.L_x_3279:
[----:B------:R-:W-:-:S04]  /*a490*/  LOP3.LUT R25, R24, 0xfffffff0, RZ, 0xc0, !PT ;  /* 0xfffffff018197812 */ /* 0x000fc800078ec0ff */
[----:B------:R-:W-:-:S04]  /*a4a0*/  IADD3 R24, P1, R22, R25, RZ ;  /* 0x0000001916187210 */ /* 0x000fc80007f3e0ff */
[----:B------:R-:W-:-:S06]  /*a4b0*/  IADD3.X R25, RZ, R23, RZ, P1, !PT ;  /* 0x00000017ff197210 */ /* 0x000fcc0000ffe4ff */
[----:B------:R-:W5:Y:S03]  /*a4c0*/  LDG.E.128 R24, desc[UR60][R24.64] ;  /* 0x0000003c18187981 */ /* 0x000f66000c1e1d00 */
.L_x_3275:
[----:B------:R-:W-:Y:S05]  /*a4d0*/  BSYNC B0 ;  /* 0x0000000000007941 */ /* 0x000fea0003800000 */
.L_x_3274:
[----:B------:R-:W-:Y:S04]  /*a4e0*/  BSSY B0, `(.L_x_3280) ;  /* 0x0000012000007945 */ /* 0x000fe80003800000 */
[----:B------:R-:W-:Y:S05]  /*a4f0*/  @P0 BRA `(.L_x_3281) ;  /* 0x0000000000400947 */ /* 0x000fea0003800000 */
[----:B------:R-:W-:Y:S01]  /*a500*/  IADD3 R3, R3, R0, RZ ;  /* 0x0000000003037210 */ /* 0x000fe20007ffe0ff */
[----:B-----5:R-:W-:Y:S02]  /*a510*/  DMUL R28, R28, R12 ;  /* 0x0000000c1c1c7228 */ /* 0x020fe40000000000 */
[----:B------:R-:W-:Y:S01]  /*a520*/  DMUL R30, R30, R14 ;  /* 0x0000000e1e1e7228 */ /* 0x000fe20000000000 */
[----:B------:R-:W-:-:S13]  /*a530*/  ISETP.GE.U32.AND P0, PT, R3, R36, PT ;  /* 0x000000240300720c */ /* 0x000fda0003f06070 */
[----:B------:R-:W-:Y:S05]  /*a540*/  @P0 BRA `(.L_x_3281) ;  /* 0x00000000002c0947 */ /* 0x000fea0003800000 */
[----:B------:R-:W-:Y:S01]  /*a550*/  IMAD.IADD R3, R3, 0x1, R0 ;  /* 0x0000000103037824 */ /* 0x000fe200078e0200 */
[----:B------:R-:W-:Y:S02]  /*a560*/  DMUL R32, R32, R8 ;  /* 0x0000000820207228 */ /* 0x000fe40000000000 */
[----:B------:R-:W-:Y:S02]  /*a570*/  DMUL R34, R34, R10 ;  /* 0x0000000a22227228 */ /* 0x000fe40000000000 */
[----:B------:R-:W-:-:S13]  /*a580*/  ISETP.GE.U32.AND P0, PT, R3, R36, PT ;  /* 0x000000240300720c */ /* 0x000fda0003f06070 */
[----:B------:R-:W-:Y:S05]  /*a590*/  @P0 BRA `(.L_x_3281) ;  /* 0x0000000000180947 */ /* 0x000fea0003800000 */
[----:B------:R-:W-:Y:S01]  /*a5a0*/  IADD3 R3, R3, R0, RZ ;  /* 0x0000000003037210 */ /* 0x000fe20007ffe0ff */
[----:B------:R-:W-:Y:S02]  /*a5b0*/  DMUL R38, R38, R4 ;  /* 0x0000000426267228 */ /* 0x000fe40000000000 */
[----:B------:R-:W-:Y:S01]  /*a5c0*/  DMUL R40, R40, R6 ;  /* 0x0000000628287228 */ /* 0x000fe20000000000 */
[----:B------:R-:W-:-:S13]  /*a5d0*/  ISETP.GE.U32.AND P0, PT, R3, R36, PT ;  /* 0x000000240300720c */ /* 0x000fda0003f06070 */
[----:B------:R-:W-:Y:S02]  /*a5e0*/  @!P0 DMUL R20, R20, R24 ;  /* 0x0000001814148228 */ /* 0x000fe40000000000 */
[----:B------:R-:W-:-:S11]  /*a5f0*/  @!P0 DMUL R42, R42, R26 ;  /* 0x0000001a2a2a8228 */ /* 0x000fd60000000000 */
.L_x_3281:
[----:B------:R-:W-:Y:S05]  /*a600*/  BSYNC B0 ;  /* 0x0000000000007941 */ /* 0x000fea0003800000 */
.L_x_3280:
[----:B------:R-:W-:Y:S02]  /*a610*/  DMUL R30, R34, R30 ;  /* 0x0000001e221e7228 */ /* 0x000fe40000000000 */
[----:B------:R-:W-:-:S06]  /*a620*/  DMUL R28, R32, R28 ;  /* 0x0000001c201c7228 */ /* 0x000fcc0000000000 */
[----:B------:R-:W-:Y:S02]  /*a630*/  DMUL R30, R30, R40 ;  /* 0x000000281e1e7228 */ /* 0x000fe40000000000 */
[----:B------:R-:W-:-:S06]  /*a640*/  DMUL R28, R28, R38 ;  /* 0x000000261c1c7228 */ /* 0x000fcc0000000000 */
[----:B-----5:R-:W-:Y:S02]  /*a650*/  DMUL R26, R30, R42 ;  /* 0x0000002a1e1a7228 */ /* 0x020fe40000000000 */
[----:B------:R-:W-:Y:S01]  /*a660*/  DMUL R24, R28, R20 ;  /* 0x000000141c187228 */ /* 0x000fe20000000000 */
[----:B------:R-:W-:Y:S10]  /*a670*/  BRA `(.L_x_3249) ;  /* 0x0000000c00887947 */ /* 0x000ff40003800000 */
.L_x_3266:
[----:B------:R-:W-:Y:S01]  /*a680*/  ISETP.GE.U32.AND P0, PT, R5, R36, PT ;  /* 0x000000240500720c */ /* 0x000fe20003f06070 */
[----:B------:R-:W-:Y:S01]  /*a690*/  BSSY B0, `(.L_x_3282) ;  /* 0x000003b000007945 */ /* 0x000fe20003800000 */
[-C--:B------:R-:W-:Y:S01]  /*a6a0*/  MOV R24, R20.reuse ;  /* 0x0000001400187202 */ /* 0x080fe20000000f00 */
[--C-:B------:R-:W-:Y:S01]  /*a6b0*/  IMAD.MOV.U32 R25, RZ, RZ, R21.reuse ;  /* 0x000000ffff197224 */ /* 0x100fe200078e0015 */
[-C--:B------:R-:W-:Y:S01]  /*a6c0*/  MOV R40, R20.reuse ;  /* 0x0000001400287202 */ /* 0x080fe20000000f00 */
[--C-:B------:R-:W-:Y:S01]  /*a6d0*/  IMAD.MOV.U32 R38, RZ, RZ, R20.reuse ;  /* 0x000000ffff267224 */ /* 0x100fe200078e0014 */
[-C--:B------:R-:W-:Y:S01]  /*a6e0*/  MOV R41, R21.reuse ;  /* 0x0000001500297202 */ /* 0x080fe20000000f00 */
[----:B------:R-:W-:Y:S01]  /*a6f0*/  IMAD.MOV.U32 R5, RZ, RZ, R21 ;  /* 0x000000ffff057224 */ /* 0x000fe200078e0015 */
[----:B------:R-:W-:Y:S01]  /*a700*/  MOV R39, R21 ;  /* 0x0000001500277202 */ /* 0x000fe20000000f00 */
[----:B------:R-:W-:Y:S01]  /*a710*/  IMAD.MOV.U32 R26, RZ, RZ, R20 ;  /* 0x000000ffff1a7224 */ /* 0x000fe200078e0014 */
[----:B------:R-:W-:-:S02]  /*a720*/  MOV R4, R20 ;  /* 0x0000001400047202 */ /* 0x000fc40000000f00 */
[----:B------:R-:W-:Y:S02]  /*a730*/  MOV R6, R20 ;  /* 0x0000001400067202 */ /* 0x000fe40000000f00 */
        /* <DEDUP_REMOVED lines=12> */
[-C--:B------:R-:W-:Y:S02]  /*a800*/  MOV R4, R20.reuse ;  /* 0x0000001400047202 */ /* 0x080fe40000000f00 */
[----:B------:R-:W-:-:S02]  /*a810*/  MOV R6, R20 ;  /* 0x0000001400067202 */ /* 0x000fc40000000f00 */
[-C--:B------:R-:W-:Y:S02]  /*a820*/  MOV R7, R21.reuse ;  /* 0x0000001500077202 */ /* 0x080fe40000000f00 */
[----:B------:R-:W-:-:S07]  /*a830*/  MOV R27, R21 ;  /* 0x00000015001b7202 */ /* 0x000fce0000000f00 */
.L_x_3284:
[-C--:B------:R-:W-:Y:S01]  /*a840*/  IADD3 R9, R0, R3.reuse, RZ ;  /* 0x0000000300097210 */ /* 0x080fe20007ffe0ff */
[----:B------:R-:W-:-:S04]  /*a850*/  IMAD R8, R16, R3, RZ ;  /* 0x0000000310087224 */ /* 0x000fc800078e02ff */
[----:B------:R-:W-:Y:S01]  /*a860*/  IMAD.IADD R11, R9, 0x1, R0 ;  /* 0x00000001090b7824 */ /* 0x000fe200078e0200 */
[----:B------:R-:W-:Y:S01]  /*a870*/  SHF.R.U32.HI R29, RZ, 0x1, R8 ;  /* 0x00000001ff1d7819 */ /* 0x000fe20000011608 */
[----:B------:R-:W-:-:S03]  /*a880*/  IMAD R9, R16, R9, RZ ;  /* 0x0000000910097224 */ /* 0x000fc600078e02ff */
        /* <DEDUP_REMOVED lines=17> */
[----:B--2---:R-:W-:Y:S02]  /*a9a0*/  DMUL R26, R28, R26 ;  /* 0x0000001a1c1a7228 */ /* 0x004fe40000000000 */
[----:B------:R-:W-:Y:S02]  /*a9b0*/  DMUL R20, R30, R20 ;  /* 0x000000141e147228 */ /* 0x000fe40000000000 */
[----:B---3--:R-:W-:Y:S02]  /*a9c0*/  DMUL R6, R32, R6 ;  /* 0x0000000620067228 */ /* 0x008fe40000000000 */
[----:B------:R-:W-:Y:S02]  /*a9d0*/  DMUL R4, R34, R4 ;  /* 0x0000000422047228 */ /* 0x000fe40000000000 */
[----:B----4-:R-:W-:Y:S02]  /*a9e0*/  DMUL R38, R8, R38 ;  /* 0x0000002608267228 */ /* 0x010fe40000000000 */
[----:B------:R-:W-:-:S02]  /*a9f0*/  DMUL R40, R10, R40 ;  /* 0x000000280a287228 */ /* 0x000fc40000000000 */
[----:B-----5:R-:W-:Y:S02]  /*aa00*/  DMUL R24, R12, R24 ;  /* 0x000000180c187228 */ /* 0x020fe40000000000 */
[----:B------:R-:W-:Y:S01]  /*aa10*/  DMUL R42, R14, R42 ;  /* 0x0000002a0e2a7228 */ /* 0x000fe20000000000 */
[----:B------:R-:W-:Y:S10]  /*aa20*/  @!P0 BRA `(.L_x_3284) ;  /* 0xfffffffc00848947 */ /* 0x000ff4000383ffff */
[----:B------:R-:W-:Y:S05]  /*aa30*/  BSYNC B1 ;  /* 0x0000000000017941 */ /* 0x000fea0003800000 */
.L_x_3283:
[----:B------:R-:W-:Y:S05]  /*aa40*/  BSYNC B0 ;  /* 0x0000000000007941 */ /* 0x000fea0003800000 */
.L_x_3282:
        /* <DEDUP_REMOVED lines=27> */
.L_x_3286:
[----:B------:R-:W-:Y:S05]  /*ac00*/  BSYNC B0 ;  /* 0x0000000000007941 */ /* 0x000fea0003800000 */
.L_x_3285:
[----:B------:R-:W-:Y:S04]  /*ac10*/  BSSY B0, `(.L_x_3287) ;  /* 0x0000012000007945 */ /* 0x000fe80003800000 */
[----:B------:R-:W-:Y:S05]  /*ac20*/  @P1 BRA `(.L_x_3288) ;  /* 0x0000000000401947 */ /* 0x000fea0003800000 */
[----:B------:R-:W-:Y:S01]  /*ac30*/  IMAD.IADD R3, R3, 0x1, R0 ;  /* 0x0000000103037824 */ /* 0x000fe200078e0200 */
[----:B-----5:R-:W-:Y:S02]  /*ac40*/  DMUL R26, R26, R28 ;  /* 0x0000001c1a1a7228 */ /* 0x020fe40000000000 */
[----:B------:R-:W-:Y:S02]  /*ac50*/  DMUL R20, R20, R30 ;  /* 0x0000001e14147228 */ /* 0x000fe40000000000 */
[----:B------:R-:W-:-:S13]  /*ac60*/  ISETP.GE.U32.AND P0, PT, R3, R36, PT ;  /* 0x000000240300720c */ /* 0x000fda0003f06070 */
[----:B------:R-:W-:Y:S05]  /*ac70*/  @P0 BRA `(.L_x_3288) ;  /* 0x00000000002c0947 */ /* 0x000fea0003800000 */
[----:B------:R-:W-:Y:S01]  /*ac80*/  IADD3 R3, R3, R0, RZ ;  /* 0x0000000003037210 */ /* 0x000fe20007ffe0ff */
[----:B------:R-:W-:Y:S02]  /*ac90*/  DMUL R6, R6, R32 ;  /* 0x0000002006067228 */ /* 0x000fe40000000000 */
[----:B------:R-:W-:Y:S01]  /*aca0*/  DMUL R4, R4, R34 ;  /* 0x0000002204047228 */ /* 0x000fe20000000000 */
        /* <DEDUP_REMOVED lines=8> */
.L_x_3288:
[----:B------:R-:W-:Y:S05]  /*ad30*/  BSYNC B0 ;  /* 0x0000000000007941 */ /* 0x000fea0003800000 */
.L_x_3287:
[----:B------:R-:W-:Y:S02]  /*ad40*/  DMUL R4, R20, R4 ;  /* 0x0000000414047228 */ /* 0x000fe40000000000 */
[----:B------:R-:W-:-:S06]  /*ad50*/  DMUL R6, R26, R6 ;  /* 0x000000061a067228 */ /* 0x000fcc0000000000 */
[----:B------:R-:W-:Y:S02]  /*ad60*/  DMUL R4, R4, R40 ;  /* 0x0000002804047228 */ /* 0x000fe40000000000 */
[----:B------:R-:W-:-:S06]  /*ad70*/  DMUL R6, R6, R38 ;  /* 0x0000002606067228 */ /* 0x000fcc0000000000 */
[----:B------:R-:W-:Y:S02]  /*ad80*/  DMUL R26, R4, R42 ;  /* 0x0000002a041a7228 */ /* 0x000fe40000000000 */
[----:B------:R-:W-:Y:S01]  /*ad90*/  DMUL R24, R6, R24 ;  /* 0x0000001806187228 */ /* 0x000fe20000000000 */
[----:B------:R-:W-:Y:S10]  /*ada0*/  BRA `(.L_x_3249) ;  /* 0x0000000400bc7947 */ /* 0x000ff40003800000 */
.L_x_3265:
[----:B------:R-:W0:Y:S01]  /*adb0*/  LDC R0, c[0x0][0x22c] ;  /* 0x00008b00ff007b82 */ /* 0x000e220000000800 */
[----:B------:R-:W-:Y:S07]  /*adc0*/  BSSY B0, `(.L_x_3289) ;  /* 0x000003c000007945 */ /* 0x000fee0003800000 */
[----:B------:R-:W1:Y:S01]  /*add0*/  LDC.64 R4, c[0x0][0x218] ;  /* 0x00008600ff047b82 */ /* 0x000e620000000a00 */
        /* <DEDUP_REMOVED lines=8> */
[----:B------:R-:W-:Y:S01]  /*ae60*/  IMAD.MOV.U32 R7, RZ, RZ, R5 ;  /* 0x000000ffff077224 */ /* 0x000fe200078e0005 */
[-C--:B------:R-:W-:Y:S01]  /*ae70*/  MOV R41, R5.reuse ;  /* 0x0000000500297202 */ /* 0x080fe20000000f00 */
[----:B------:R-:W-:Y:S01]  /*ae80*/  IMAD.MOV.U32 R26, RZ, RZ, R4 ;  /* 0x000000ffff1a7224 */ /* 0x000fe200078e0004 */
[----:B------:R-:W-:-:S02]  /*ae90*/  MOV R39, R5 ;  /* 0x0000000500277202 */ /* 0x000fc40000000f00 */
[-C--:B------:R-:W-:Y:S02]  /*aea0*/  MOV R6, R4.reuse ;  /* 0x0000000400067202 */ /* 0x080fe40000000f00 */
        /* <DEDUP_REMOVED lines=17> */
.L_x_3291:
        /* <DEDUP_REMOVED lines=8> */
[----:B------:R-:W2:Y:S01]  /*b040*/  LDG.E.128 R28, desc[UR60][R28.64] ;  /* 0x0000003c1c1c7981 */ /* 0x000ea2000c1e1d00 */
[----:B------:R-:W-:-:S03]  /*b050*/  SHF.R.U32.HI R13, RZ, 0x1, R37 ;  /* 0x00000001ff0d7819 */ /* 0x000fc60000011625 */
[--C-:B------:R-:W-:Y:S01]  /*b060*/  IMAD.WIDE.U32 R8, R9, 0x10, R22.reuse ;  /* 0x0000001009087825 */ /* 0x100fe200078e0016 */
[----:B------:R-:W3:Y:S03]  /*b070*/  LDG.E.128 R32, desc[UR60][R32.64] ;  /* 0x0000003c20207981 */ /* 0x000ee6000c1e1d00 */
[----:B------:R-:W-:Y:S02]  /*b080*/  IMAD.WIDE.U32 R12, R13, 0x10, R22 ;  /* 0x000000100d0c7825 */ /* 0x000fe400078e0016 */
        /* <DEDUP_REMOVED lines=15> */
.L_x_3290:
[----:B------:R-:W-:Y:S05]  /*b180*/  BSYNC B0 ;  /* 0x0000000000007941 */ /* 0x000fea0003800000 */
.L_x_3289:
[----:B------:R-:W-:Y:S01]  /*b190*/  ISETP.GE.U32.AND P1, PT, R3, R36, PT ;  /* 0x000000240300720c */ /* 0x000fe20003f26070 */
[----:B------:R-:W-:-:S12]  /*b1a0*/  BSSY B0, `(.L_x_3292) ;  /* 0x0000016000007945 */ /* 0x000fd80003800000 */
[----:B------:R-:W-:Y:S05]  /*b1b0*/  @P1 BRA `(.L_x_3293) ;  /* 0x0000000000501947 */ /* 0x000fea0003800000 */
[----:B------:R-:W-:-:S05]  /*b1c0*/  SHF.R.U32.HI R29, RZ, 0x1, R3 ;  /* 0x00000001ff1d7819 */ /* 0x000fca0000011603 */
[----:B------:R-:W-:-:S06]  /*b1d0*/  IMAD.WIDE.U32 R28, R29, 0x10, R22 ;  /* 0x000000101d1c7825 */ /* 0x000fcc00078e0016 */
[----:B------:R-:W5:Y:S01]  /*b1e0*/  LDG.E.128 R28, desc[UR60][R28.64] ;  /* 0x0000003c1c1c7981 */ /* 0x000f62000c1e1d00 */
[----:B------:R-:W-:-:S05]  /*b1f0*/  IMAD.IADD R37, R3, 0x1, R0 ;  /* 0x0000000103257824 */ /* 0x000fca00078e0200 */
        /* <DEDUP_REMOVED lines=16> */
.L_x_3293:
[----:B------:R-:W-:Y:S05]  /*b300*/  BSYNC B0 ;  /* 0x0000000000007941 */ /* 0x000fea0003800000 */
.L_x_3292:
        /* <DEDUP_REMOVED lines=18> */
.L_x_3295:
[----:B------:R-:W-:Y:S05]  /*b430*/  BSYNC B0 ;  /* 0x0000000000007941 */ /* 0x000fea0003800000 */
.L_x_3294:
[----:B------:R-:W-:Y:S02]  /*b440*/  DMUL R4, R20, R4 ;  /* 0x0000000414047228 */ /* 0x000fe40000000000 */
[----:B------:R-:W-:-:S06]  /*b450*/  DMUL R6, R26, R6 ;  /* 0x000000061a067228 */ /* 0x000fcc0000000000 */
[----:B------:R-:W-:Y:S02]  /*b460*/  DMUL R4, R4, R40 ;  /* 0x0000002804047228 */ /* 0x000fe40000000000 */
[----:B------:R-:W-:-:S06]  /*b470*/  DMUL R6, R6, R38 ;  /* 0x0000002606067228 */ /* 0x000fcc0000000000 */
[----:B------:R-:W-:Y:S02]  /*b480*/  DMUL R26, R4, R42 ;  /* 0x0000002a041a7228 */ /* 0x000fe40000000000 */
[----:B------:R-:W-:-:S11]  /*b490*/  DMUL R24, R6, R24 ;  /* 0x0000001806187228 */ /* 0x000fd60000000000 */
.L_x_3249:
[----:B------:R-:W-:Y:S05]  /*b4a0*/  BSYNC B6 ;  /* 0x0000000000067941 */ /* 0x000fea0003800000 */
.L_x_3248:
[----:B------:R-:W-:Y:S02]  /*b4b0*/  ULDC UR4, c[0x0][0x23c] ;  /* 0x00008f0000047ab9 */ /* 0x000fe40000000800 */
[----:B------:R-:W-:-:S13]  /*b4c0*/  ISETP.NE.AND P0, PT, RZ, UR4, PT ;  /* 0x00000004ff007c0c */ /* 0x000fda000bf05270 */
[----:B------:R-:W-:Y:S05]  /*b4d0*/  @!P0 BRA `(.L_x_3296) ;  /* 0x0000000000688947 */ /* 0x000fea0003800000 */
[----:B------:R-:W1:Y:S01]  /*b4e0*/  S2R R4, SR_CgaCtaId ;  /* 0x0000000000047919 */ /* 0x000e620000008800 */
[----:B-----5:R-:W2:Y:S01]  /*b4f0*/  LDC R8, c[0x0][RZ] ;  /* 0x00000000ff087b82 */ /* 0x020ea20000000800 */
[----:B------:R-:W-:-:S05]  /*b500*/  MOV R0, 0x400 ;  /* 0x0000040000007802 */ /* 0x000fca0000000f00 */
[----:B------:R-:W-:Y:S02]  /*b510*/  VIADD R3, R0, 0x10 ;  /* 0x0000001000037836 */ /* 0x000fe40000000000 */
[----:B------:R-:W3:Y:S01]  /*b520*/  LDC R10, c[0x0][0x4] ;  /* 0x00000100ff0a7b82 */ /* 0x000ee20000000800 */
[----:B--2---:R-:W-:Y:S02]  /*b530*/  IMAD R0, R2, R8, R17 ;  /* 0x0000000802007224 */ /* 0x004fe400078e0211 */
[----:B-1----:R-:W-:-:S04]  /*b540*/  LEA R3, R4, R3, 0x18 ;  /* 0x0000000304037211 */ /* 0x002fc800078ec0ff */
[----:B------:R-:W-:Y:S02]  /*b550*/  LEA R9, R0, R3, 0x4 ;  /* 0x0000000300097211 */ /* 0x000fe400078e20ff */
[----:B---3--:R-:W-:-:S03]  /*b560*/  SHF.R.U32.HI R0, RZ, 0x1, R10 ;  /* 0x00000001ff007819 */ /* 0x008fc6000001160a */
[----:B------:R1:W-:Y:S01]  /*b570*/  STS.128 [R9], R24 ;  /* 0x0000001809007388 */ /* 0x0003e20000000c00 */
[----:B------:R-:W-:-:S13]  /*b580*/  ISETP.NE.AND P0, PT, R0, RZ, PT ;  /* 0x000000ff0000720c */ /* 0x000fda0003f05270 */
[----:B------:R-:W-:Y:S05]  /*b590*/  @!P0 BRA `(.L_x_3296) ;  /* 0x0000000000388947 */ /* 0x000fea0003800000 */
.L_x_3297:
[----:B------:R-:W-:Y:S01]  /*b5a0*/  IADD3 R5, R2, R0, RZ ;  /* 0x0000000002057210 */ /* 0x000fe20007ffe0ff */
[----:B------:R-:W-:Y:S05]  /*b5b0*/  WARPSYNC.ALL ;  /* 0x0000000000007948 */ /* 0x000fea0003800000 */
[----:B------:R-:W-:Y:S01]  /*b5c0*/  BAR.SYNC.DEFER_BLOCKING 0x0 ;  /* 0x0000000000007b1d */ /* 0x000fe20000010000 */
[----:B------:R-:W-:-:S04]  /*b5d0*/  ISETP.GE.U32.AND P0, PT, R5, R10, PT ;  /* 0x0000000a0500720c */ /* 0x000fc80003f06070 */
[----:B------:R-:W-:-:S13]  /*b5e0*/  ISETP.GE.U32.OR P0, PT, R2, R0, P0 ;  /* 0x000000000200720c */ /* 0x000fda0000706470 */
[----:B------:R-:W-:-:S04]  /*b5f0*/  @!P0 IMAD R4, R5, R8, R17 ;  /* 0x0000000805048224 */ /* 0x000fc800078e0211 */
[----:B------:R-:W-:-:S06]  /*b600*/  @!P0 IMAD R4, R4, 0x10, R3 ;  /* 0x0000001004048824 */ /* 0x000fcc00078e0203 */
[----:B------:R-:W1:Y:S02]  /*b610*/  @!P0 LDS.128 R4, [R4] ;  /* 0x0000000004048984 */ /* 0x000e640000000c00 */
[----:B-12---:R-:W-:Y:S02]  /*b620*/  @!P0 DMUL R24, R24, R4 ;  /* 0x0000000418188228 */ /* 0x006fe40000000000 */
[----:B------:R-:W-:-:S07]  /*b630*/  @!P0 DMUL R26, R26, R6 ;  /* 0x000000061a1a8228 */ /* 0x000fce0000000000 */
[----:B------:R2:W-:Y:S01]  /*b640*/  @!P0 STS.128 [R9], R24 ;  /* 0x0000001809008388 */ /* 0x0005e20000000c00 */
[----:B------:R-:W-:Y:S02]  /*b650*/  ISETP.GT.AND P0, PT, R0, 0x1, PT ;  /* 0x000000010000780c */ /* 0x000fe40003f04270 */
[----:B------:R-:W-:-:S11]  /*b660*/  SHF.R.S32.HI R0, RZ, 0x1, R0 ;  /* 0x00000001ff007819 */ /* 0x000fd60000011400 */
[----:B------:R-:W-:Y:S05]  /*b670*/  @P0 BRA `(.L_x_3297) ;  /* 0xfffffffc00c80947 */ /* 0x000fea000383ffff */
.L_x_3296:
[----:B------:R-:W-:Y:S02]  /*b680*/  ULDC UR4, c[0x0][0x238] ;  /* 0x00008e0000047ab9 */ /* 0x000fe40000000800 */
[----:B------:R-:W-:-:S13]  /*b690*/  ISETP.NE.AND P0, PT, RZ, UR4, PT ;  /* 0x00000004ff007c0c */ /* 0x000fda000bf05270 */
[----:B------:R-:W-:Y:S05]  /*b6a0*/  @!P0 BRA `(.L_x_3298) ;  /* 0x0000000000b48947 */ /* 0x000fea0003800000 */
[----:B-12--5:R-:W1:Y:S02]  /*b6b0*/  LDC R9, c[0x0][RZ] ;  /* 0x00000000ff097b82 */ /* 0x026e640000000800 */
[----:B-1----:R-:W-:Y:S02]  /*b6c0*/  ISETP.GT.AND P0, PT, R9, 0x20, PT ;  /* 0x000000200900780c */ /* 0x002fe40003f04270 */
[----:B------:R-:W-:-:S11]  /*b6d0*/  MOV R0, R9 ;  /* 0x0000000900007202 */ /* 0x000fd60000000f00 */
        /* <DEDUP_REMOVED lines=10> */
[----:B------:R-:W-:-:S03]  /*b780*/  HFMA2.MMA R0, -RZ, RZ, 0, 1.9073486328125e-06 ;  /* 0x00000020ff007435 */ /* 0x000fc600000001ff */
[----:B------:R-:W-:-:S13]  /*b790*/  ISETP.GE.AND P0, PT, R4, 0x20, PT ;  /* 0x000000200400780c */ /* 0x000fda0003f06270 */
[----:B-1----:R-:W-:Y:S05]  /*b7a0*/  @!P0 BRA `(.L_x_3299) ;  /* 0x00000000003c8947 */ /* 0x002fea0003800000 */
[----:B------:R-:W-:-:S07]  /*b7b0*/  IMAD.MOV.U32 R0, RZ, RZ, R4 ;  /* 0x000000ffff007224 */ /* 0x000fce00078e0004 */
.L_x_3300:
[----:B------:R-:W-:Y:S01]  /*b7c0*/  IADD3 R4, R17, R0, RZ ;  /* 0x0000000011047210 */ /* 0x000fe20007ffe0ff */
[----:B------:R-:W-:Y:S05]  /*b7d0*/  WARPSYNC.ALL ;  /* 0x0000000000007948 */ /* 0x000fea0003800000 */
[----:B------:R-:W-:Y:S01]  /*b7e0*/  BAR.SYNC.DEFER_BLOCKING 0x0 ;  /* 0x0000000000007b1d */ /* 0x000fe20000010000 */
[----:B------:R-:W-:-:S04]  /*b7f0*/  ISETP.GE.U32.AND P0, PT, R4, R9, PT ;  /* 0x000000090400720c */ /* 0x000fc80003f06070 */
[----:B------:R-:W-:-:S13]  /*b800*/  ISETP.GE.U32.OR P0, PT, R17, R0, P0 ;  /* 0x000000001100720c */ /* 0x000fda0000706470 */
[----:B------:R-:W-:Y:S02]  /*b810*/  @!P0 LEA R4, R0, R3, 0x4 ;  /* 0x0000000300048211 */ /* 0x000fe400078e20ff */
[----:B------:R-:W-:-:S04]  /*b820*/  SHF.R.S32.HI R0, RZ, 0x1, R0 ;  /* 0x00000001ff007819 */ /* 0x000fc80000011400 */
[----:B-1----:R-:W1:Y:S02]  /*b830*/  @!P0 LDS.128 R4, [R4] ;  /* 0x0000000004048984 */ /* 0x002e640000000c00 */
[----:B-1----:R-:W-:Y:S02]  /*b840*/  @!P0 DMUL R24, R24, R4 ;  /* 0x0000000418188228 */ /* 0x002fe40000000000 */
[----:B------:R-:W-:-:S07]  /*b850*/  @!P0 DMUL R26, R26, R6 ;  /* 0x000000061a1a8228 */ /* 0x000fce0000000000 */
[----:B------:R1:W-:Y:S01]  /*b860*/  @!P0 STS.128 [R3], R24 ;  /* 0x0000001803008388 */ /* 0x0003e20000000c00 */
[----:B------:R-:W-:-:S13]  /*b870*/  ISETP.GE.AND P0, PT, R0, 0x20, PT ;  /* 0x000000200000780c */ /* 0x000fda0003f06270 */
[----:B------:R-:W-:Y:S05]  /*b880*/  @P0 BRA `(.L_x_3300) ;  /* 0xfffffffc00cc0947 */ /* 0x000fea000383ffff */
[----:B------:R-:W-:-:S07]  /*b890*/  IMAD.MOV.U32 R0, RZ, RZ, 0x20 ;  /* 0x00000020ff007424 */ /* 0x000fce00078e00ff */
.L_x_3299:
[----:B------:R-:W-:Y:S01]  /*b8a0*/  ISETP.GE.AND P0, PT, R0, 0x2, PT ;  /* 0x000000020000780c */ /* 0x000fe20003f06270 */
[----:B------:R-:W-:Y:S05]  /*b8b0*/  WARPSYNC.ALL ;  /* 0x0000000000007948 */ /* 0x000fea0003800000 */
[----:B------:R-:W-:Y:S07]  /*b8c0*/  BAR.SYNC.DEFER_BLOCKING 0x0 ;  /* 0x0000000000007b1d */ /* 0x000fee0000010000 */
[----:B------:R-:W-:Y:S05]  /*b8d0*/  @!P0 BRA `(.L_x_3298) ;  /* 0x0000000000288947 */ /* 0x000fea0003800000 */
[----:B-1----:R-:W-:-:S07]  /*b8e0*/  MOV R3, 0x1 ;  /* 0x0000000100037802 */ /* 0x002fce0000000f00 */
.L_x_3301:
[----:B------:R-:W-:Y:S04]  /*b8f0*/  SHFL.DOWN PT, R5, R25, R3, 0x1f ;  /* 0x08001f0319057589 */ /* 0x000fe800000e0000 */
[----:B------:R-:W1:Y:S04]  /*b900*/  SHFL.DOWN PT, R4, R24, R3, 0x1f ;  /* 0x08001f0318047589 */ /* 0x000e6800000e0000 */
[----:B------:R-:W-:Y:S04]  /*b910*/  SHFL.DOWN PT, R7, R27, R3, 0x1f ;  /* 0x08001f031b077589 */ /* 0x000fe800000e0000 */
[----:B------:R2:W3:Y:S02]  /*b920*/  SHFL.DOWN PT, R6, R26, R3, 0x1f ;  /* 0x08001f031a067589 */ /* 0x0004e400000e0000 */
[----:B--2---:R-:W-:-:S04]  /*b930*/  SHF.L.U32 R3, R3, 0x1, RZ ;  /* 0x0000000103037819 */ /* 0x004fc800000006ff */
[----:B------:R-:W-:Y:S01]  /*b940*/  ISETP.GE.AND P0, PT, R3, R0, PT ;  /* 0x000000000300720c */ /* 0x000fe20003f06270 */
[----:B-1----:R-:W-:Y:S02]  /*b950*/  DMUL R24, R4, R24 ;  /* 0x0000001804187228 */ /* 0x002fe40000000000 */
[----:B---3--:R-:W-:-:S10]  /*b960*/  DMUL R26, R6, R26 ;  /* 0x0000001a061a7228 */ /* 0x008fd40000000000 */
[----:B------:R-:W-:Y:S05]  /*b970*/  @!P0 BRA `(.L_x_3301) ;  /* 0xfffffffc00dc8947 */ /* 0x000fea000383ffff */
.L_x_3298:
[----:B-----5:R-:W3:Y:S01]  /*b980*/  LDC R10, c[0x0][0x3f4] ;  /* 0x0000fd00ff0a7b82 */ /* 0x020ee20000000800 */
[----:B------:R-:W-:Y:S01]  /*b990*/  IMAD.MOV.U32 R16, RZ, RZ, RZ ;  /* 0x000000ffff107224 */ /* 0x000fe200078e00ff */
[----:B0-----:R-:W-:Y:S02]  /*b9a0*/  MOV R22, RZ ;  /* 0x000000ff00167202 */ /* 0x001fe40000000f00 */
[----:B---3--:R-:W-:-:S13]  /*b9b0*/  ISETP.NE.AND P1, PT, R10, RZ, PT ;  /* 0x000000ff0a00720c */ /* 0x008fda0003f25270 */
        /* <DEDUP_REMOVED lines=274> */
.L_x_3302:
        /* <DEDUP_REMOVED lines=10> */
[----:B-12---:R-:W-:Y:S01]  /*cb80*/  SHF.R.U32.HI R9, RZ, UR6, R8 ;  /* 0x00000006ff097c19 */ /* 0x006fe20008011608 */
        /* <DEDUP_REMOVED lines=267> */
.L_x_3303:
[----:B------:R-:W-:Y:S01]  /*dc40*/  ULDC.64 UR6, c[0x0][0x608] ;  /* 0x0001820000067ab9 */ /* 0x000fe20000000a00 */
[----:B------:R-:W-:Y:S02]  /*dc50*/  CS2R R4, SRZ ;  /* 0x0000000000047805 */ /* 0x000fe4000001ff00 */
[----:B------:R-:W-:Y:S01]  /*dc60*/  ISETP.NE.U32.AND P0, PT, RZ, UR6, PT ;  /* 0x00000006ff007c0c */ /* 0x000fe2000bf05070 */
[----:B-1----:R-:W-:Y:S01]  /*dc70*/  IMAD.MOV.U32 R3, RZ, RZ, RZ ;  /* 0x000000ffff037224 */ /* 0x002fe200078e00ff */
[----:B------:R-:W-:Y:S02]  /*dc80*/  IADD3 R8, P2, R16, UR4, RZ ;  /* 0x0000000410087c10 */ /* 0x000fe4000ff5e0ff */
[----:B------:R-:W-:Y:S02]  /*dc90*/  ISETP.NE.AND.EX P0, PT, RZ, UR7, PT, P0 ;  /* 0x00000007ff007c0c */ /* 0x000fe4000bf05300 */
[----:B--2---:R-:W-:-:S11]  /*dca0*/  IADD3.X R9, RZ, UR5, RZ, P2, !PT ;  /* 0x00000005ff097c10 */ /* 0x004fd600097fe4ff */
[----:B------:R-:W-:Y:S01]  /*dcb0*/  @P0 IADD3 R4, P3, R22, UR6, RZ ;  /* 0x0000000616040c10 */ /* 0x000fe2000ff7e0ff */
[----:B------:R-:W-:Y:S02]  /*dcc0*/  ULDC UR6, c[0x0][0x240] ;  /* 0x0000900000067ab9 */ /* 0x000fe40000000800 */
[----:B------:R-:W-:Y:S02]  /*dcd0*/  ISETP.NE.AND P4, PT, RZ, UR6, PT ;  /* 0x00000006ff007c0c */ /* 0x000fe4000bf85270 */
[----:B------:R-:W-:-:S04]  /*dce0*/  @P0 IADD3.X R5, RZ, UR7, RZ, P3, !PT ;  /* 0x00000007ff050c10 */ /* 0x000fc80009ffe4ff */
[----:B------:R-:W-:-:S07]  /*dcf0*/  @P0 MOV R3, R5 ;  /* 0x0000000500030202 */ /* 0x000fce0000000f00 */
[----:B------:R-:W-:Y:S05]  /*dd00*/  @!P4 BRA `(.L_x_3304) ;  /* 0x0000003400e0c947 */ /* 0x000fea0003800000 */
[----:B------:R-:W0:Y:S01]  /*dd10*/  S2R R0, SR_CTAID.X ;  /* 0x0000000000007919 */ /* 0x000e220000002500 */
[----:B------:R-:W-:Y:S01]  /*dd20*/  ULDC UR6, c[0x0][0x244] ;  /* 0x0000910000067ab9 */ /* 0x000fe20000000800 */
[----:B------:R-:W-:Y:S01]  /*dd30*/  IMAD.MOV.U32 R16, RZ, RZ, RZ ;  /* 0x000000ffff107224 */ /* 0x000fe200078e00ff */
[----:B------:R-:W-:Y:S01]  /*dd40*/  MOV R18, RZ ;  /* 0x000000ff00127202 */ /* 0x000fe20000000f00 */
[----:B------:R-:W-:Y:S01]  /*dd50*/  IMAD R7, R17, UR6, RZ ;  /* 0x0000000611077c24 */ /* 0x000fe2000f8e02ff */
[----:B------:R-:W-:-:S03]  /*dd60*/  ULDC UR6, c[0x0][0x248] ;  /* 0x0000920000067ab9 */ /* 0x000fc60000000800 */
[----:B------:R-:W-:Y:S01]  /*dd70*/  IMAD R7, R2, UR6, R7 ;  /* 0x0000000602077c24 */ /* 0x000fe2000f8e0207 */
[----:B------:R-:W-:-:S03]  /*dd80*/  ULDC UR6, c[0x0][0x230] ;  /* 0x00008c0000067ab9 */ /* 0x000fc60000000800 */
[----:B0-----:R-:W-:-:S05]  /*dd90*/  IMAD R7, R0, UR6, R7 ;  /* 0x0000000600077c24 */ /* 0x001fca000f8e0207 */
        /* <DEDUP_REMOVED lines=275> */
.L_x_3305:
        /* <DEDUP_REMOVED lines=277> */
.L_x_3306:
        /* <DEDUP_REMOVED lines=16> */
.L_x_3308:
[----:B------:R-:W-:Y:S05]  /*10120*/  BSYNC B0 ;  /* 0x0000000000007941 */ /* 0x000fea0003800000 */
.L_x_3307:
        /* <DEDUP_REMOVED lines=15> */
.L_x_3310:
[----:B------:R-:W-:Y:S05]  /*10220*/  BSYNC B0 ;  /* 0x0000000000007941 */ /* 0x000fea0003800000 */
.L_x_3309:
        /* <DEDUP_REMOVED lines=35> */
.L_x_3312:
[----:B------:R-:W-:Y:S05]  /*10460*/  BSYNC B0 ;  /* 0x0000000000007941 */ /* 0x000fea0003800000 */
.L_x_3311:
        /* <DEDUP_REMOVED lines=24> */
[----:B------:R-:W-:Y:S01]  /*105f0*/  IMAD R10, R2, UR6, R17 ;  /* 0x00000006020a7c24 */ /* 0x000fe2000f8e0211 */
[----:B------:R-:W-:Y:S01]  /*10600*/  MOV R26, UR10 ;  /* 0x0000000a001a7c02 */ /* 0x000fe20008000f00 */
[----:B------:R-:W-:-:S03]  /*10610*/  IMAD.U32 R27, RZ, RZ, UR11 ;  /* 0x0000000bff1b7e24 */ /* 0x000fc6000f8e00ff */
[----:B------:R-:W-:-:S13]  /*10620*/  ISETP.GE.U32.AND P0, PT, R10, UR8, PT ;  /* 0x000000080a007c0c */ /* 0x000fda000bf06070 */
[----:B------:R-:W-:Y:S05]  /*10630*/  @P0 BRA `(.L_x_3315) ;  /* 0x0000000000ac0947 */ /* 0x000fea0003800000 */
[----:B------:R-:W-:Y:S01]  /*10640*/  ULDC UR7, c[0x0][0x10] ;  /* 0x0000040000077ab9 */ /* 0x000fe20000000800 */
[----:B------:R-:W0:Y:S01]  /*10650*/  LDC R22, c[0x0][0x4] ;  /* 0x00000100ff167b82 */ /* 0x000e220000000800 */
[----:B------:R-:W-:Y:S01]  /*10660*/  BSSY B1, `(.L_x_3316) ;  /* 0x0000010000017945 */ /* 0x000fe20003800000 */
[----:B------:R-:W-:Y:S01]  /*10670*/  MOV R19, R10 ;  /* 0x0000000a00137202 */ /* 0x000fe20000000f00 */
[----:B------:R-:W-:Y:S01]  /*10680*/  IMAD.U32 R27, RZ, RZ, UR11 ;  /* 0x0000000bff1b7e24 */ /* 0x000fe2000f8e00ff */
[----:B------:R-:W-:Y:S01]  /*10690*/  MOV R26, UR10 ;  /* 0x0000000a001a7c02 */ /* 0x000fe20008000f00 */
[----:B------:R-:W-:-:S03]  /*106a0*/  IMAD R0, R0, UR7, RZ ;  /* 0x0000000700007c24 */ /* 0x000fc6000f8e02ff */
[----:B------:R-:W1:Y:S01]  /*106b0*/  LDC.64 R20, c[0x0][0x610] ;  /* 0x00018400ff147b82 */ /* 0x000e620000000a00 */
[----:B0-----:R-:W-:-:S07]  /*106c0*/  IMAD R22, R22, UR6, RZ ;  /* 0x0000000616167c24 */ /* 0x001fce000f8e02ff */
.L_x_3317:
[----:B------:R-:W-:-:S05]  /*106d0*/  IADD3 R11, R0, R19, RZ ;  /* 0x00000013000b7210 */ /* 0x000fca0007ffe0ff */
[----:B-1----:R-:W-:-:S05]  /*106e0*/  IMAD.WIDE.U32 R10, R11, 0x10, R20 ;  /* 0x000000100b0a7825 */ /* 0x002fca00078e0014 */
[----:B------:R-:W2:Y:S04]  /*106f0*/  LDG.E.64 R12, desc[UR60][R10.64] ;  /* 0x0000003c0a0c7981 */ /* 0x000ea8000c1e1b00 */
[----:B------:R-:W3:Y:S01]  /*10700*/  LDG.E.64 R14, desc[UR60][R10.64+0x8] ;  /* 0x0000083c0a0e7981 */ /* 0x000ee2000c1e1b00 */
[----:B------:R-:W-:-:S04]  /*10710*/  IADD3 R19, R22, R19, RZ ;  /* 0x0000001316137210 */ /* 0x000fc80007ffe0ff */
[----:B------:R-:W-:Y:S01]  /*10720*/  ISETP.GE.U32.AND P0, PT, R19, UR8, PT ;  /* 0x0000000813007c0c */ /* 0x000fe2000bf06070 */
[----:B--2---:R-:W-:Y:S02]  /*10730*/  DMUL R24, R12, R24 ;  /* 0x000000180c187228 */ /* 0x004fe40000000000 */
[----:B---3--:R-:W-:-:S10]  /*10740*/  DMUL R26, R14, R26 ;  /* 0x0000001a0e1a7228 */ /* 0x008fd40000000000 */
[----:B------:R-:W-:Y:S05]  /*10750*/  @!P0 BRA `(.L_x_3317) ;  /* 0xfffffffc00dc8947 */ /* 0x000fea000383ffff */
[----:B------:R-:W-:Y:S05]  /*10760*/  BSYNC B1 ;  /* 0x0000000000017941 */ /* 0x000fea0003800000 */
.L_x_3316:
[----:B------:R-:W-:Y:S05]  /*10770*/  BRA `(.L_x_3315) ;  /* 0x00000000005c7947 */ /* 0x000fea0003800000 */
.L_x_3314:
[----:B------:R-:W-:Y:S01]  /*10780*/  ULDC UR7, c[0x0][0x234] ;  /* 0x00008d0000077ab9 */ /* 0x000fe20000000800 */
[----:B------:R-:W-:Y:S01]  /*10790*/  IMAD.U32 R26, RZ, RZ, UR10 ;  /* 0x0000000aff1a7e24 */ /* 0x000fe2000f8e00ff */
[----:B------:R-:W-:Y:S02]  /*107a0*/  ISETP.GE.U32.AND P0, PT, R2, UR7, PT ;  /* 0x0000000702007c0c */ /* 0x000fe4000bf06070 */
[----:B------:R-:W-:-:S11]  /*107b0*/  MOV R27, UR11 ;  /* 0x0000000b001b7c02 */ /* 0x000fd60008000f00 */
[----:B------:R-:W-:Y:S05]  /*107c0*/  @P0 BRA `(.L_x_3315) ;  /* 0x0000000000480947 */ /* 0x000fea0003800000 */
[----:B------:R-:W-:Y:S01]  /*107d0*/  ULDC UR6, c[0x0][0x10] ;  /* 0x0000040000067ab9 */ /* 0x000fe20000000800 */
[----:B------:R-:W0:Y:S01]  /*107e0*/  LDC R22, c[0x0][RZ] ;  /* 0x00000000ff167b82 */ /* 0x000e220000000800 */
[----:B------:R-:W-:Y:S01]  /*107f0*/  MOV R19, R2 ;  /* 0x0000000200137202 */ /* 0x000fe20000000f00 */
[----:B------:R-:W-:Y:S01]  /*10800*/  IMAD.U32 R26, RZ, RZ, UR10 ;  /* 0x0000000aff1a7e24 */ /* 0x000fe2000f8e00ff */
[----:B------:R-:W-:Y:S01]  /*10810*/  MOV R27, UR11 ;  /* 0x0000000b001b7c02 */ /* 0x000fe20008000f00 */
[----:B------:R-:W-:-:S04]  /*10820*/  IMAD R0, R0, UR6, RZ ;  /* 0x0000000600007c24 */ /* 0x000fc8000f8e02ff */
[----:B------:R-:W1:Y:S08]  /*10830*/  LDC.64 R20, c[0x0][0x610] ;  /* 0x00018400ff147b82 */ /* 0x000e700000000a00 */
[----:B------:R-:W2:Y:S02]  /*10840*/  LDC R28, c[0x0][0x4] ;  /* 0x00000100ff1c7b82 */ /* 0x000ea40000000800 */
.L_x_3318:
[----:B------:R-:W-:-:S05]  /*10850*/  IADD3 R10, R0, R19, RZ ;  /* 0x00000013000a7210 */ /* 0x000fca0007ffe0ff */
[----:B0-----:R-:W-:-:S04]  /*10860*/  IMAD R11, R10, R22, R17 ;  /* 0x000000160a0b7224 */ /* 0x001fc800078e0211 */
[----:B-1----:R-:W-:-:S05]  /*10870*/  IMAD.WIDE.U32 R10, R11, 0x10, R20 ;  /* 0x000000100b0a7825 */ /* 0x002fca00078e0014 */
[----:B------:R-:W3:Y:S04]  /*10880*/  LDG.E.64 R12, desc[UR60][R10.64] ;  /* 0x0000003c0a0c7981 */ /* 0x000ee8000c1e1b00 */
[----:B------:R-:W4:Y:S01]  /*10890*/  LDG.E.64 R14, desc[UR60][R10.64+0x8] ;  /* 0x0000083c0a0e7981 */ /* 0x000f22000c1e1b00 */
[----:B--2---:R-:W-:-:S05]  /*108a0*/  IMAD.IADD R19, R28, 0x1, R19 ;  /* 0x000000011c137824 */ /* 0x004fca00078e0213 */
[----:B------:R-:W-:Y:S01]  /*108b0*/  ISETP.GE.U32.AND P0, PT, R19, UR7, PT ;  /* 0x0000000713007c0c */ /* 0x000fe2000bf06070 */
[----:B---3--:R-:W-:Y:S02]  /*108c0*/  DMUL R24, R12, R24 ;  /* 0x000000180c187228 */ /* 0x008fe40000000000 */
[----:B----4-:R-:W-:-:S10]  /*108d0*/  DMUL R26, R14, R26 ;  /* 0x0000001a0e1a7228 */ /* 0x010fd40000000000 */
[----:B------:R-:W-:Y:S05]  /*108e0*/  @!P0 BRA `(.L_x_3318) ;  /* 0xfffffffc00d88947 */ /* 0x000fea000383ffff */
.L_x_3315:
[----:B------:R-:W-:Y:S05]  /*108f0*/  BSYNC B0 ;  /* 0x0000000000007941 */ /* 0x000fea0003800000 */
.L_x_3313:
        /* <DEDUP_REMOVED lines=10> */
[----:B------:R0:W-:Y:S02]  /*109a0*/  STS.128 [R11], R24 ;  /* 0x000000180b007388 */ /* 0x0001e40000000c00 */
[----:B------:R-:W-:Y:S05]  /*109b0*/  @!P0 BRA `(.L_x_3319) ;  /* 0x0000000000388947 */ /* 0x000fea0003800000 */
[----:B------:R-:W-:-:S07]  /*109c0*/  MOV R19, UR5 ;  /* 0x0000000500137c02 */ /* 0x000fce0008000f00 */
.L_x_3320:
[----:B------:R-:W-:Y:S01]  /*109d0*/  IADD3 R0, R2, R19, RZ ;  /* 0x0000001302007210 */ /* 0x000fe20007ffe0ff */
[----:B------:R-:W-:Y:S03]  /*109e0*/  BAR.SYNC.DEFER_BLOCKING 0x0 ;  /* 0x0000000000007b1d */ /* 0x000fe60000010000 */
[----:B------:R-:W-:-:S04]  /*109f0*/  ISETP.GE.U32.AND P0, PT, R0, UR6, PT ;  /* 0x0000000600007c0c */ /* 0x000fc8000bf06070 */
[----:B------:R-:W-:-:S13]  /*10a00*/  ISETP.GE.U32.OR P0, PT, R2, R19, P0 ;  /* 0x000000130200720c */ /* 0x000fda0000706470 */
[----:B------:R-:W-:-:S05]  /*10a10*/  @!P0 IMAD R0, R0, R10, R17 ;  /* 0x0000000a00008224 */ /* 0x000fca00078e0211 */
[----:B------:R-:W-:-:S05]  /*10a20*/  @!P0 LEA R0, R0, UR4, 0x4 ;  /* 0x0000000400008c11 */ /* 0x000fca000f8e20ff */
[----:B------:R-:W0:Y:S02]  /*10a30*/  @!P0 LDS.128 R12, [R0] ;  /* 0x00000000000c8984 */ /* 0x000e240000000c00 */
[----:B01----:R-:W-:Y:S02]  /*10a40*/  @!P0 DMUL R24, R24, R12 ;  /* 0x0000000c18188228 */ /* 0x003fe40000000000 */
[----:B------:R-:W-:-:S07]  /*10a50*/  @!P0 DMUL R26, R26, R14 ;  /* 0x0000000e1a1a8228 */ /* 0x000fce0000000000 */
[----:B------:R1:W-:Y:S01]  /*10a60*/  @!P0 STS.128 [R11], R24 ;  /* 0x000000180b008388 */ /* 0x0003e20000000c00 */
[----:B------:R-:W-:Y:S02]  /*10a70*/  ISETP.GT.AND P0, PT, R19, 0x1, PT ;  /* 0x000000011300780c */ /* 0x000fe40003f04270 */
[----:B------:R-:W-:-:S11]  /*10a80*/  SHF.R.S32.HI R19, RZ, 0x1, R19 ;  /* 0x00000001ff137819 */ /* 0x000fd60000011413 */
[----:B------:R-:W-:Y:S05]  /*10a90*/  @P0 BRA `(.L_x_3320) ;  /* 0xfffffffc00cc0947 */ /* 0x000fea000383ffff */
.L_x_3319:
[----:B------:R-:W-:Y:S05]  /*10aa0*/  @!P2 BRA `(.L_x_3321) ;  /* 0x00000000008ca947 */ /* 0x000fea0003800000 */
[----:B------:R-:W-:Y:S01]  /*10ab0*/  ISETP.GT.AND P0, PT, R10, 0x20, PT ;  /* 0x000000200a00780c */ /* 0x000fe20003f04270 */
[----:B------:R-:W-:-:S12]  /*10ac0*/  IMAD.MOV.U32 R0, RZ, RZ, R10 ;  /* 0x000000ffff007224 */ /* 0x000fd800078e000a */
[----:B------:R-:W-:Y:S05]  /*10ad0*/  @!P0 BRA `(.L_x_3322) ;  /* 0x00000000004c8947 */ /* 0x000fea0003800000 */
[----:B------:R-:W-:Y:S01]  /*10ae0*/  LEA.HI R0, R10, R10, RZ, 0x1 ;  /* 0x0000000a0a007211 */ /* 0x000fe200078f08ff */
[----:B------:R2:W-:Y:S03]  /*10af0*/  STS.128 [R11], R24 ;  /* 0x000000180b007388 */ /* 0x0005e60000000c00 */
[----:B------:R-:W-:Y:S02]  /*10b00*/  SHF.R.S32.HI R2, RZ, 0x1, R0 ;  /* 0x00000001ff027819 */ /* 0x000fe40000011400 */
[----:B------:R-:W-:Y:S02]  /*10b10*/  MOV R0, 0x20 ;  /* 0x0000002000007802 */ /* 0x000fe40000000f00 */
[----:B------:R-:W-:-:S13]  /*10b20*/  ISETP.GE.AND P0, PT, R2, 0x20, PT ;  /* 0x000000200200780c */ /* 0x000fda0003f06270 */
[----:B--2---:R-:W-:Y:S05]  /*10b30*/  @!P0 BRA `(.L_x_3322) ;  /* 0x0000000000348947 */ /* 0x004fea0003800000 */
.L_x_3323:
[----:B------:R-:W-:Y:S01]  /*10b40*/  IADD3 R0, R17, R2, RZ ;  /* 0x0000000211007210 */ /* 0x000fe20007ffe0ff */
[----:B------:R-:W-:Y:S03]  /*10b50*/  BAR.SYNC.DEFER_BLOCKING 0x0 ;  /* 0x0000000000007b1d */ /* 0x000fe60000010000 */
[----:B------:R-:W-:-:S04]  /*10b60*/  ISETP.GE.U32.AND P0, PT, R0, R10, PT ;  /* 0x0000000a0000720c */ /* 0x000fc80003f06070 */
[----:B------:R-:W-:-:S13]  /*10b70*/  ISETP.GE.U32.OR P0, PT, R17, R2, P0 ;  /* 0x000000021100720c */ /* 0x000fda0000706470 */
[----:B------:R-:W-:Y:S01]  /*10b80*/  @!P0 IMAD R12, R2, 0x10, R11 ;  /* 0x00000010020c8824 */ /* 0x000fe200078e020b */
[----:B------:R-:W-:-:S05]  /*10b90*/  SHF.R.S32.HI R2, RZ, 0x1, R2 ;  /* 0x00000001ff027819 */ /* 0x000fca0000011402 */
[----:B------:R-:W0:Y:S02]  /*10ba0*/  @!P0 LDS.128 R12, [R12] ;  /* 0x000000000c0c8984 */ /* 0x000e240000000c00 */
[----:B012---:R-:W-:Y:S02]  /*10bb0*/  @!P0 DMUL R24, R24, R12 ;  /* 0x0000000c18188228 */ /* 0x007fe40000000000 */
[----:B------:R-:W-:-:S07]  /*10bc0*/  @!P0 DMUL R26, R26, R14 ;  /* 0x0000000e1a1a8228 */ /* 0x000fce0000000000 */
[----:B------:R2:W-:Y:S01]  /*10bd0*/  @!P0 STS.128 [R11], R24 ;  /* 0x000000180b008388 */ /* 0x0005e20000000c00 */
[----:B------:R-:W-:-:S13]  /*10be0*/  ISETP.GE.AND P0, PT, R2, 0x20, PT ;  /* 0x000000200200780c */ /* 0x000fda0003f06270 */
[----:B------:R-:W-:Y:S05]  /*10bf0*/  @P0 BRA `(.L_x_3323) ;  /* 0xfffffffc00d00947 */ /* 0x000fea000383ffff */
[----:B------:R-:W-:-:S07]  /*10c00*/  MOV R0, 0x20 ;  /* 0x0000002000007802 */ /* 0x000fce0000000f00 */
.L_x_3322:
[----:B------:R-:W-:Y:S01]  /*10c10*/  BAR.SYNC.DEFER_BLOCKING 0x0 ;  /* 0x0000000000007b1d */ /* 0x000fe20000010000 */
[----:B------:R-:W-:-:S13]  /*10c20*/  ISETP.GE.AND P0, PT, R0, 0x2, PT ;  /* 0x000000020000780c */ /* 0x000fda0003f06270 */
[----:B------:R-:W-:Y:S05]  /*10c30*/  @!P0 BRA `(.L_x_3321) ;  /* 0x0000000000288947 */ /* 0x000fea0003800000 */
[----:B------:R-:W-:-:S07]  /*10c40*/  MOV R15, 0x1 ;  /* 0x00000001000f7802 */ /* 0x000fce0000000f00 */
.L_x_3324:
[----:B012---:R-:W-:Y:S04]  /*10c50*/  SHFL.DOWN PT, R11, R25, R15, 0x1f ;  /* 0x08001f0f190b7589 */ /* 0x007fe800000e0000 */
[----:B------:R-:W0:Y:S04]  /*10c60*/  SHFL.DOWN PT, R10, R24, R15, 0x1f ;  /* 0x08001f0f180a7589 */ /* 0x000e2800000e0000 */
[----:B------:R-:W-:Y:S04]  /*10c70*/  SHFL.DOWN PT, R13, R27, R15, 0x1f ;  /* 0x08001f0f1b0d7589 */ /* 0x000fe800000e0000 */
[----:B------:R1:W2:Y:S02]  /*10c80*/  SHFL.DOWN PT, R12, R26, R15, 0x1f ;  /* 0x08001f0f1a0c7589 */ /* 0x0002a400000e0000 */
[----:B-1----:R-:W-:-:S05]  /*10c90*/  IMAD.SHL.U32 R15, R15, 0x2, RZ ;  /* 0x000000020f0f7824 */ /* 0x002fca00078e00ff */
[----:B------:R-:W-:Y:S01]  /*10ca0*/  ISETP.GE.AND P0, PT, R15, R0, PT ;  /* 0x000000000f00720c */ /* 0x000fe20003f06270 */
[----:B0-----:R-:W-:Y:S02]  /*10cb0*/  DMUL R24, R10, R24 ;  /* 0x000000180a187228 */ /* 0x001fe40000000000 */
[----:B--2---:R-:W-:-:S10]  /*10cc0*/  DMUL R26, R12, R26 ;  /* 0x0000001a0c1a7228 */ /* 0x004fd40000000000 */
[----:B------:R-:W-:Y:S05]  /*10cd0*/  @!P0 BRA `(.L_x_3324) ;  /* 0xfffffffc00dc8947 */ /* 0x000fea000383ffff */
.L_x_3321:
        /* <DEDUP_REMOVED lines=9> */
[----:B------:R-:W0:Y:S04]  /*10d70*/  LDG.E.64 R2, desc[UR60][R4.64] ;  /* 0x0000003c04027981 */ /* 0x000e28000c1e1b00 */
[----:B------:R-:W3:Y:S01]  /*10d80*/  LDG.E.64 R6, desc[UR60][R4.64+0x8] ;  /* 0x0000083c04067981 */ /* 0x000ee2000c1e1b00 */
[----:B012---:R-:W-:Y:S02]  /*10d90*/  DMUL R24, R24, R2 ;  /* 0x0000000218187228 */ /* 0x007fe40000000000 */
[----:B---3--:R-:W-:-:S11]  /*10da0*/  DMUL R26, R26, R6 ;  /* 0x000000061a1a7228 */ /* 0x008fd60000000000 */
.L_x_3326:
        /* <DEDUP_REMOVED lines=15> */
[----:B012---:R-:W-:Y:S01]  /*10ea0*/  IMAD.U32 R11, RZ, RZ, UR5 ;  /* 0x00000005ff0b7e24 */ /* 0x007fe2000f8e00ff */
[----:B------:R-:W-:Y:S01]  /*10eb0*/  MOV R10, UR4 ;  /* 0x00000004000a7c02 */ /* 0x000fe20008000f00 */
[----:B------:R-:W-:Y:S01]  /*10ec0*/  IMAD.MOV.U32 R13, RZ, RZ, RZ ;  /* 0x000000ffff0d7224 */ /* 0x000fe200078e00ff */
[----:B---3--:R-:W-:-:S07]  /*10ed0*/  MOV R12, 0x1 ;  /* 0x00000001000c7802 */ /* 0x008fce0000000f00 */
[----:B------:R-:W-:-:S07]  /*10ee0*/  LEPC R20, `(.L_x_3328) ;  /* 0x000000001014794e */ /* 0x000fce0000000000 */
[----:B----4-:R-:W-:Y:S05]  /*10ef0*/  CALL.ABS.NOINC R2 ;  /* 0x0000000002007343 */ /* 0x010fea0003c00000 */
.L_x_3328:
[----:B------:R-:W-:Y:S01]  /*10f00*/  ULDC.64 UR4, c[0x0][0x5f8] ;  /* 0x00017e0000047ab9 */ /* 0x000fe20000000a00 */
[----:B------:R-:W-:Y:S02]  /*10f10*/  ISETP.NE.AND P6, PT, R17, 0x1, PT ;  /* 0x000000011100780c */ /* 0x000fe40003fc5270 */
        /* <DEDUP_REMOVED lines=16> */
[----:B012---:R-:W-:-:S02]  /*11020*/  MOV R11, UR7 ;  /* 0x00000007000b7c02 */ /* 0x007fc40008000f00 */
[----:B----4-:R-:W-:-:S07]  /*11030*/  MOV R13, RZ ;  /* 0x000000ff000d7202 */ /* 0x010fce0000000f00 */
[----:B------:R-:W-:-:S07]  /*11040*/  LEPC R20, `(.L_x_3329) ;  /* 0x000000001014794e */ /* 0x000fce0000000000 */
[----:B---3--:R-:W-:Y:S05]  /*11050*/  CALL.ABS.NOINC R2 ;  /* 0x0000000002007343 */ /* 0x008fea0003c00000 */
.L_x_3329:
[----:B------:R-:W-:Y:S02]  /*11060*/  ULDC.64 UR4, c[0x0][0x5f8] ;  /* 0x00017e0000047ab9 */ /* 0x000fe40000000a00 */
[----:B------:R-:W-:-:S04]  /*11070*/  IADD3 R16, P0, R16, UR4, RZ ;  /* 0x0000000410107c10 */ /* 0x000fc8000ff1e0ff */
[----:B------:R-:W-:-:S05]  /*11080*/  IADD3.X R17, RZ, UR5, RZ, P0, !PT ;  /* 0x00000005ff117c10 */ /* 0x000fca00087fe4ff */
[----:B------:R-:W-:Y:S01]  /*11090*/  STG.E.64 desc[UR60][R16.64], R26 ;  /* 0x0000001a10007986 */ /* 0x000fe2000c101b3c */
[----:B------:R-:W-:Y:S05]  /*110a0*/  EXIT ;  /* 0x000000000000794d */ /* 0x000fea0003800000 */
.L_x_3327:
[----:B------:R-:W-:Y:S04]  /*110b0*/  STG.E.64 desc[UR60][R4.64], R24 ;  /* 0x0000001804007986 */ /* 0x000fe8000c101b3c */
[----:B------:R-:W-:Y:S01]  /*110c0*/  STG.E.64 desc[UR60][R4.64+0x8], R26 ;  /* 0x0000081a04007986 */ /* 0x000fe2000c101b3c */
[----:B------:R-:W-:Y:S05]  /*110d0*/  EXIT ;  /* 0x000000000000794d */ /* 0x000fea0003800000 */
.L_x_3325:
        /* <DEDUP_REMOVED lines=8> */
.L_x_3330:
        /* <DEDUP_REMOVED lines=17> */
[----:B012---:R-:W-:-:S02]  /*11270*/  MOV R11, UR7 ;  /* 0x00000007000b7c02 */ /* 0x007fc40008000f00 */
[----:B---3--:R-:W-:-:S07]  /*11280*/  MOV R13, RZ ;  /* 0x000000ff000d7202 */ /* 0x008fce0000000f00 */
[----:B------:R-:W-:-:S07]  /*11290*/  LEPC R20, `(.L_x_3332) ;  /* 0x000000001014794e */ /* 0x000fce0000000000 */
[----:B----4-:R-:W-:Y:S05]  /*112a0*/  CALL.ABS.NOINC R2 ;  /* 0x0000000002007343 */ /* 0x010fea0003c00000 */
.L_x_3332:
[----:B------:R-:W-:Y:S01]  /*112b0*/  ULDC.64 UR4, c[0x0][0x5f8] ;  /* 0x00017e0000047ab9 */ /* 0x000fe20000000a00 */
[----:B------:R-:W-:Y:S02]  /*112c0*/  ISETP.NE.AND P6, PT, R17, 0x1, PT ;  /* 0x000000011100780c */ /* 0x000fe40003fc5270 */
[----:B------:R-:W-:-:S05]  /*112d0*/  IADD3 R18, P0, R18, UR4, RZ ;  /* 0x0000000412127c10 */ /* 0x000fca000ff1e0ff */
[----:B------:R-:W-:-:S05]  /*112e0*/  IMAD.X R19, RZ, RZ, UR5, P0 ;  /* 0x00000005ff137e24 */ /* 0x000fca00080e06ff */
[----:B------:R3:W-:Y:S01]  /*112f0*/  STG.E.64 desc[UR60][R18.64], R24 ;  /* 0x0000001812007986 */ /* 0x0007e2000c101b3c */
        /* <DEDUP_REMOVED lines=14> */
[----:B----4-:R-:W-:-:S07]  /*113e0*/  MOV R12, 0x1 ;  /* 0x00000001000c7802 */ /* 0x010fce0000000f00 */
[----:B------:R-:W-:-:S07]  /*113f0*/  LEPC R20, `(.L_x_3333) ;  /* 0x000000001014794e */ /* 0x000fce0000000000 */
[----:B---3--:R-:W-:Y:S05]  /*11400*/  CALL.ABS.NOINC R2 ;  /* 0x0000000002007343 */ /* 0x008fea0003c00000 */
.L_x_3333:
[----:B------:R-:W-:Y:S02]  /*11410*/  ULDC.64 UR4, c[0x0][0x5f8] ;  /* 0x00017e0000047ab9 */ /* 0x000fe40000000a00 */
[----:B------:R-:W-:-:S04]  /*11420*/  IADD3 R16, P0, R16, UR4, RZ ;  /* 0x0000000410107c10 */ /* 0x000fc8000ff1e0ff */
[----:B------:R-:W-:-:S05]  /*11430*/  IADD3.X R17, RZ, UR5, RZ, P0, !PT ;  /* 0x00000005ff117c10 */ /* 0x000fca00087fe4ff */
[----:B------:R-:W-:Y:S01]  /*11440*/  STG.E.64 desc[UR60][R16.64], R26 ;  /* 0x0000001a10007986 */ /* 0x000fe2000c101b3c */
[----:B------:R-:W-:Y:S05]  /*11450*/  EXIT ;  /* 0x000000000000794d */ /* 0x000fea0003800000 */
.L_x_3331:
[----:B------:R-:W-:Y:S04]  /*11460*/  STG.E.64 desc[UR60][R6.64], R24 ;  /* 0x0000001806007986 */ /* 0x000fe8000c101b3c */
[----:B------:R-:W-:Y:S01]  /*11470*/  STG.E.64 desc[UR60][R8.64], R26 ;  /* 0x0000001a08007986 */ /* 0x000fe2000c101b3c */
[----:B------:R-:W-:Y:S05]  /*11480*/  EXIT ;  /* 0x000000000000794d */ /* 0x000fea0003800000 */
.L_x_3304:
        /* <DEDUP_REMOVED lines=21> */
[----:B--2---:R-:W-:Y:S02]  /*115e0*/  DMUL R24, R24, R2 ;  /* 0x0000000218187228 */ /* 0x004fe40000000000 */
[----:B---3--:R-:W-:-:S11]  /*115f0*/  DMUL R26, R26, R6 ;  /* 0x000000061a1a7228 */ /* 0x008fd60000000000 */
.L_x_3335:
        /* <DEDUP_REMOVED lines=21> */
.L_x_3337:
        /* <DEDUP_REMOVED lines=22> */
.L_x_3338:
[----:B------:R-:W-:Y:S02]  /*118b0*/  ULDC.64 UR4, c[0x0][0x5f8] ;  /* 0x00017e0000047ab9 */ /* 0x000fe40000000a00 */
[----:B------:R-:W-:-:S05]  /*118c0*/  IADD3 R16, P0, R16, UR4, RZ ;  /* 0x0000000410107c10 */ /* 0x000fca000ff1e0ff */
[----:B------:R-:W-:-:S05]  /*118d0*/  IMAD.X R17, RZ, RZ, UR5, P0 ;  /* 0x00000005ff117e24 */ /* 0x000fca00080e06ff */
[----:B------:R-:W-:Y:S01]  /*118e0*/  STG.E.64 desc[UR60][R16.64], R26 ;  /* 0x0000001a10007986 */ /* 0x000fe2000c101b3c */
[----:B------:R-:W-:Y:S05]  /*118f0*/  EXIT ;  /* 0x000000000000794d */ /* 0x000fea0003800000 */
.L_x_3336:
[----:B------:R-:W-:Y:S04]  /*11900*/  STG.E.64 desc[UR60][R4.64], R24 ;  /* 0x0000001804007986 */ /* 0x000fe8000c101b3c */
[----:B------:R-:W-:Y:S01]  /*11910*/  STG.E.64 desc[UR60][R4.64+0x8], R26 ;  /* 0x0000081a04007986 */ /* 0x000fe2000c101b3c */
[----:B------:R-:W-:Y:S05]  /*11920*/  EXIT ;  /* 0x000000000000794d */ /* 0x000fea0003800000 */
.L_x_3334:
        /* <DEDUP_REMOVED lines=8> */
.L_x_3339:
        /* <DEDUP_REMOVED lines=21> */
.L_x_3341:
        /* <DEDUP_REMOVED lines=22> */
.L_x_3342:
[----:B------:R-:W-:Y:S02]  /*11c60*/  ULDC.64 UR4, c[0x0][0x5f8] ;  /* 0x00017e0000047ab9 */ /* 0x000fe40000000a00 */
[----:B------:R-:W-:-:S04]  /*11c70*/  IADD3 R16, P0, R16, UR4, RZ ;  /* 0x0000000410107c10 */ /* 0x000fc8000ff1e0ff */
[----:B------:R-:W-:-:S05]  /*11c80*/  IADD3.X R17, RZ, UR5, RZ, P0, !PT ;  /* 0x00000005ff117c10 */ /* 0x000fca00087fe4ff */
[----:B------:R-:W-:Y:S01]  /*11c90*/  STG.E.64 desc[UR60][R16.64], R26 ;  /* 0x0000001a10007986 */ /* 0x000fe2000c101b3c */
[----:B------:R-:W-:Y:S05]  /*11ca0*/  EXIT ;  /* 0x000000000000794d */ /* 0x000fea0003800000 */
.L_x_3340:
[----:B------:R-:W-:Y:S04]  /*11cb0*/  STG.E.64 desc[UR60][R6.64], R24 ;  /* 0x0000001806007986 */ /* 0x000fe8000c101b3c */
[----:B------:R-:W-:Y:S01]  /*11cc0*/  STG.E.64 desc[UR60][R8.64], R26 ;  /* 0x0000001a08007986 */ /* 0x000fe2000c101b3c */
[----:B------:R-:W-:Y:S05]  /*11cd0*/  EXIT ;  /* 0x000000000000794d */ /* 0x000fea0003800000 */
.L_x_3343:
        /* <DEDUP_REMOVED lines=10> */
.L_x_8789:


//--------------------- .text._ZN2at6native13reduce_kernelILi128ELi4ENS0_8ReduceOpIdNS0_14func_wrapper_tIdNS0_55_GLOBAL__N__0955718d_22_SparseCsrTensorMath_cu_868dd54514ReductionMulOpIdEEEEjdLi4ELi4EEEEEvT1_ --------------------------
	.section	.text._ZN2at6native13reduce_kernelILi128ELi4ENS0_8ReduceOpIdNS0_14func_wrapper_tIdNS0_55_GLOBAL__N__0955718d_22_SparseCsrTensorMath_cu_868dd54514ReductionMulOpIdEEEEjdLi4ELi4EEEEEvT1_,"ax",@progbits
	.align	128
.text._ZN2at6native13reduce_kernelILi128ELi4ENS0_8ReduceOpIdNS0_14func_wrapper_tIdNS0_55_GLOBAL__N__0955718d_22_SparseCsrTensorMath_cu_868dd54514ReductionMulOpIdEEEEjdLi4ELi4EEEEEvT1_:
        .type           _ZN2at6native13reduce_kernelILi128ELi4ENS0_8ReduceOpIdNS0_14func_wrapper_tIdNS0_55_GLOBAL__N__0955718d_22_SparseCsrTensorMath_cu_868dd54514ReductionMulOpIdEEEEjdLi4ELi4EEEEEvT1_,@function
        .size           _ZN2at6native13reduce_kernelILi128ELi4ENS0_8ReduceOpIdNS0_14func_wrapper_tIdNS0_55_GLOBAL__N__0955718d_22_SparseCsrTensorMath_cu_868dd54514ReductionMulOpIdEEEEjdLi4ELi4EEEEEvT1_,(.L_x_8790 - _ZN2at6native13reduce_kernelILi128ELi4ENS0_8ReduceOpIdNS0_14func_wrapper_tIdNS0_55_GLOBAL__N__0955718d_22_SparseCsrTensorMath_cu_868dd54514ReductionMulOpIdEEEEjdLi4ELi4EEEEEvT1_)
        .other          _ZN2at6native13reduce_kernelILi128ELi4ENS0_8ReduceOpIdNS0_14func_wrapper_tIdNS0_55_GLOBAL__N__0955718d_22_SparseCsrTensorMath_cu_868dd54514ReductionMulOpIdEEEEjdLi4ELi4EEEEEvT1_,@"STO_CUDA_ENTRY STV_DEFAULT"
_ZN2at6native13reduce_kernelILi128ELi4ENS0_8ReduceOpIdNS0_14func_wrapper_tIdNS0_55_GLOBAL__N__0955718d_22_SparseCsrTensorMath_cu_868dd54514ReductionMulOpIdEEEEjdLi4ELi4EEEEEvT1_:
        /* <DEDUP_REMOVED lines=293> */
.L_x_3344:
        /* <DEDUP_REMOVED lines=30> */
.L_x_3348:
[----:B------:R-:W0:Y:S01]  /*1430*/  LDC.64 R8, c[0x0][0x218] ;  /* 0x00008600ff087b82 */ /* 0x000e220000000a00 */
[----:B------:R-:W-:Y:S01]  /*1440*/  SHF.R.U64 R0, R18, 0x3, R19 ;  /* 0x0000000312007819 */ /* 0x000fe20000001213 */
[----:B------:R-:W-:Y:S01]  /*1450*/  ULDC UR4, c[0x0][0x224] ;  /* 0x0000890000047ab9 */ /* 0x000fe20000000800 */
[----:B------:R-:W-:Y:S02]  /*1460*/  BSSY B0, `(.L_x_3349) ;  /* 0x0000029000007945 */ /* 0x000fe40003800000 */
[----:B------:R-:W-:Y:S01]  /*1470*/  LOP3.LUT R11, R0, 0x3, RZ, 0xc0, !PT ;  /* 0x00000003000b7812 */ /* 0x000fe200078ec0ff */
[----:B------:R-:W-:-:S03]  /*1480*/  IMAD.U32 R0, RZ, RZ, UR4 ;  /* 0x00000004ff007e24 */ /* 0x000fc6000f8e00ff */
[----:B------:R-:W-:Y:S02]  /*1490*/  ISETP.NE.AND P0, PT, R11, RZ, PT ;  /* 0x000000ff0b00720c */ /* 0x000fe40003f05270 */
[----:B0-----:R-:W-:Y:S01]  /*14a0*/  MOV R4, R8 ;  /* 0x0000000800047202 */ /* 0x001fe20000000f00 */
[----:B------:R-:W-:-:S10]  /*14b0*/  IMAD.MOV.U32 R5, RZ, RZ, R9 ;  /* 0x000000ffff057224 */ /* 0x000fd400078e0009 */
        /* <DEDUP_REMOVED lines=17> */
.L_x_3354:
[----:B------:R-:W-:Y:S05]  /*15d0*/  BSYNC B2 ;  /* 0x0000000000027941 */ /* 0x000fea0003800000 */
.L_x_3353:
[----:B------:R-:W-:-:S04]  /*15e0*/  PRMT R0, R0, 0x9910, RZ ;  /* 0x0000991000007816 */ /* 0x000fc800000000ff */
[----:B------:R-:W-:-:S13]  /*15f0*/  ISETP.NE.AND P0, PT, R0, RZ, PT ;  /* 0x000000ff0000720c */ /* 0x000fda0003f05270 */
[----:B------:R-:W-:Y:S05]  /*1600*/  @!P0 BRA `(.L_x_3352) ;  /* 0x00000000001c8947 */ /* 0x000fea0003800000 */
[----:B------:R-:W-:Y:S01]  /*1610*/  IADD3 R3, P0, R16, -R11, RZ ;  /* 0x8000000b10037210 */ /* 0x000fe20007f1e0ff */
[----:B------:R-:W-:-:S04]  /*1620*/  ULDC.64 UR4, c[0x0][0x218] ;  /* 0x0000860000047ab9 */ /* 0x000fc80000000a00 */
[----:B------:R-:W-:Y:S01]  /*1630*/  IMAD.X R0, RZ, RZ, -0x1, P0 ;  /* 0xffffffffff007424 */ /* 0x000fe200000e06ff */
[----:B------:R-:W-:-:S04]  /*1640*/  LEA R6, P0, R3, R18, 0x3 ;  /* 0x0000001203067211 */ /* 0x000fc800078018ff */
[----:B------:R-:W-:-:S05]  /*1650*/  LEA.HI.X R7, R3, R19, R0, 0x3, P0 ;  /* 0x0000001303077211 */ /* 0x000fca00000f1c00 */
[----:B------:R-:W2:Y:S02]  /*1660*/  LDG.E.64 R4, desc[UR60][R6.64] ;  /* 0x0000003c06047981 */ /* 0x000ea4000c1e1b00 */
[----:B--2---:R-:W-:-:S11]  /*1670*/  DMUL R4, R4, UR4 ;  /* 0x0000000404047c28 */ /* 0x004fd60008000000 */
.L_x_3352:
[----:B------:R-:W-:Y:S05]  /*1680*/  BSYNC B1 ;  /* 0x0000000000017941 */ /* 0x000fea0003800000 */
.L_x_3351:
[----:B------:R-:W0:Y:S01]  /*1690*/  LDC R0, c[0x0][0x224] ;  /* 0x00008900ff007b82 */ /* 0x000e220000000800 */
[----:B------:R-:W-:-:S04]  /*16a0*/  IADD3 R3, P0, -R11, 0x4, RZ ;  /* 0x000000040b037810 */ /* 0x000fc80007f1e1ff */
[----:B------:R-:W-:Y:S02]  /*16b0*/  LEA R18, P1, R3, R18, 0x3 ;  /* 0x0000001203127211 */ /* 0x000fe400078218ff */
[----:B------:R-:W-:-:S04]  /*16c0*/  IADD3.X R6, RZ, -0x1, RZ, P0, !PT ;  /* 0xffffffffff067810 */ /* 0x000fc800007fe4ff */
[----:B------:R-:W-:Y:S02]  /*16d0*/  LEA.HI.X R19, R3, R19, R6, 0x3, P1 ;  /* 0x0000001303137211 */ /* 0x000fe400008f1c06 */
[----:B0-----:R-:W-:-:S07]  /*16e0*/  IADD3 R0, R11, -0x4, R0 ;  /* 0xfffffffc0b007810 */ /* 0x001fce0007ffe000 */
.L_x_3350:
[----:B------:R-:W-:Y:S05]  /*16f0*/  BSYNC B0 ;  /* 0x0000000000007941 */ /* 0x000fea0003800000 */
.L_x_3349:
        /* <DEDUP_REMOVED lines=8> */
[----:B------:R-:W-:Y:S01]  /*1780*/  IMAD R6, R2, R7, R6 ;  /* 0x0000000702067224 */ /* 0x000fe200078e0206 */
[----:B------:R-:W-:-:S03]  /*1790*/  MOV R7, R9 ;  /* 0x0000000900077202 */ /* 0x000fc60000000f00 */
[----:B-1----:R-:W-:Y:S02]  /*17a0*/  IMAD R10, R17, R20, R6 ;  /* 0x00000014110a7224 */ /* 0x002fe400078e0206 */
[----:B------:R-:W-:-:S03]  /*17b0*/  IMAD.MOV.U32 R6, RZ, RZ, R8 ;  /* 0x000000ffff067224 */ /* 0x000fc600078e0008 */
[----:B------:R-:W-:-:S04]  /*17c0*/  LEA R3, R10, 0x3, 0x2 ;  /* 0x000000030a037811 */ /* 0x000fc800078e10ff */
[----:B------:R-:W-:-:S13]  /*17d0*/  ISETP.GE.U32.AND P0, PT, R3, R0, PT ;  /* 0x000000000300720c */ /* 0x000fda0003f06070 */
[----:B------:R-:W-:Y:S05]  /*17e0*/  @P0 BRA `(.L_x_3356) ;  /* 0x00000000003c0947 */ /* 0x000fea0003800000 */
[----:B------:R-:W-:Y:S01]  /*17f0*/  IMAD.MOV.U32 R3, RZ, RZ, R10 ;  /* 0x000000ffff037224 */ /* 0x000fe200078e000a */
[----:B------:R-:W-:Y:S01]  /*1800*/  MOV R6, R8 ;  /* 0x0000000800067202 */ /* 0x000fe20000000f00 */
[----:B------:R-:W-:-:S07]  /*1810*/  IMAD.MOV.U32 R7, RZ, RZ, R9 ;  /* 0x000000ffff077224 */ /* 0x000fce00078e0009 */
.L_x_3357:
[----:B------:R-:W-:Y:S01]  /*1820*/  IMAD.WIDE.U32 R10, R3, 0x20, R18 ;  /* 0x00000020030a7825 */ /* 0x000fe200078e0012 */
[----:B------:R-:W-:-:S04]  /*1830*/  ULDC UR4, c[0x0][0x22c] ;  /* 0x00008b0000047ab9 */ /* 0x000fc80000000800 */
[----:B------:R-:W2:Y:S04]  /*1840*/  LDG.E.128 R12, desc[UR60][R10.64] ;  /* 0x0000003c0a0c7981 */ /* 0x000ea8000c1e1d00 */
[----:B------:R-:W3:Y:S01]  /*1850*/  LDG.E.128 R24, desc[UR60][R10.64+0x10] ;  /* 0x0000103c0a187981 */ /* 0x000ee2000c1e1d00 */
[----:B------:R-:W-:-:S04]  /*1860*/  IADD3 R3, R3, UR4, RZ ;  /* 0x0000000403037c10 */ /* 0x000fc8000fffe0ff */
[----:B------:R-:W-:-:S04]  /*1870*/  LEA R21, R3, 0x3, 0x2 ;  /* 0x0000000303157811 */ /* 0x000fc800078e10ff */
[----:B------:R-:W-:Y:S01]  /*1880*/  ISETP.GE.U32.AND P0, PT, R21, R0, PT ;  /* 0x000000001500720c */ /* 0x000fe20003f06070 */
[----:B--2---:R-:W-:Y:S02]  /*1890*/  DMUL R4, R12, R4 ;  /* 0x000000040c047228 */ /* 0x004fe40000000000 */
[----:B------:R-:W-:Y:S02]  /*18a0*/  DMUL R8, R14, R8 ;  /* 0x000000080e087228 */ /* 0x000fe40000000000 */
[----:B---3--:R-:W-:Y:S02]  /*18b0*/  DMUL R6, R24, R6 ;  /* 0x0000000618067228 */ /* 0x008fe40000000000 */
[----:B------:R-:W-:-:S06]  /*18c0*/  DMUL R68, R26, R68 ;  /* 0x000000441a447228 */ /* 0x000fcc0000000000 */
[----:B------:R-:W-:Y:S05]  /*18d0*/  @!P0 BRA `(.L_x_3357) ;  /* 0xfffffffc00d08947 */ /* 0x000fea000383ffff */
.L_x_3356:
[----:B------:R-:W-:Y:S05]  /*18e0*/  BSYNC B0 ;  /* 0x0000000000007941 */ /* 0x000fea0003800000 */
.L_x_3355:
        /* <DEDUP_REMOVED lines=8> */
.L_x_3359:
[----:B------:R-:W-:Y:S05]  /*1970*/  BSYNC B0 ;  /* 0x0000000000007941 */ /* 0x000fea0003800000 */
.L_x_3358:
        /* <DEDUP_REMOVED lines=10> */
[----:B--2---:R-:W-:-:S11]  /*1a20*/  DMUL R4, R4, R18 ;  /* 0x0000001204047228 */ /* 0x004fd60000000000 */
.L_x_3361:
[----:B------:R-:W-:Y:S05]  /*1a30*/  BSYNC B0 ;  /* 0x0000000000007941 */ /* 0x000fea0003800000 */
.L_x_3360:
[----:B------:R-:W-:Y:S01]  /*1a40*/  DMUL R4, R8, R4 ;  /* 0x0000000408047228 */ /* 0x000fe20000000000 */
[----:B------:R-:W-:Y:S02]  /*1a50*/  CS2R R70, SRZ ;  /* 0x0000000000467805 */ /* 0x000fe4000001ff00 */
[----:B------:R-:W-:Y:S02]  /*1a60*/  CS2R R72, SRZ ;  /* 0x0000000000487805 */ /* 0x000fe4000001ff00 */
[----:B------:R-:W-:-:S03]  /*1a70*/  CS2R R74, SRZ ;  /* 0x00000000004a7805 */ /* 0x000fc6000001ff00 */
[----:B------:R-:W-:-:S08]  /*1a80*/  DMUL R4, R4, R6 ;  /* 0x0000000604047228 */ /* 0x000fd00000000000 */
[----:B------:R-:W-:Y:S01]  /*1a90*/  DMUL R68, R4, R68 ;  /* 0x0000004404447228 */ /* 0x000fe20000000000 */
[----:B------:R-:W-:Y:S10]  /*1aa0*/  BRA `(.L_x_3346) ;  /* 0x000000a400447947 */ /* 0x000ff40003800000 */
.L_x_3347:
        /* <DEDUP_REMOVED lines=76> */
.L_x_3370:
        /* <DEDUP_REMOVED lines=287> */
.L_x_3366:
        /* <DEDUP_REMOVED lines=243> */
.L_x_3367:
[----:B-1----:R-:W-:-:S04]  /*4090*/  LOP3.LUT R13, R4, 0xffffffe0, RZ, 0xc0, !PT ;  /* 0xffffffe0040d7812 */ /* 0x002fc800078ec0ff */
[----:B------:R-:W-:-:S05]  /*40a0*/  IADD3 R12, P1, R18, R13, RZ ;  /* 0x0000000d120c7210 */ /* 0x000fca0007f3e0ff */
[----:B------:R-:W-:-:S05]  /*40b0*/  IMAD.X R13, RZ, RZ, R19, P1 ;  /* 0x000000ffff0d7224 */ /* 0x000fca00008e0613 */
[----:B------:R1:W5:Y:S04]  /*40c0*/  LDG.E.128 R32, desc[UR60][R12.64] ;  /* 0x0000003c0c207981 */ /* 0x000368000c1e1d00 */
[----:B------:R1:W5:Y:S01]  /*40d0*/  LDG.E.128 R28, desc[UR60][R12.64+0x10] ;  /* 0x0000103c0c1c7981 */ /* 0x000362000c1e1d00 */
        /* <DEDUP_REMOVED lines=238> */
.L_x_3368:
[----:B------:R-:W-:-:S04]  /*4fc0*/  LOP3.LUT R5, R4, 0xffffffe0, RZ, 0xc0, !PT ;  /* 0xffffffe004057812 */ /* 0x000fc800078ec0ff */
[----:B------:R-:W-:-:S04]  /*4fd0*/  IADD3 R4, P1, R18, R5, RZ ;  /* 0x0000000512047210 */ /* 0x000fc80007f3e0ff */
[----:B------:R-:W-:-:S05]  /*4fe0*/  IADD3.X R5, RZ, R19, RZ, P1, !PT ;  /* 0x00000013ff057210 */ /* 0x000fca0000ffe4ff */
[----:B------:R2:W5:Y:S04]  /*4ff0*/  LDG.E.128 R24, desc[UR60][R4.64] ;  /* 0x0000003c04187981 */ /* 0x000568000c1e1d00 */
[----:B-1----:R2:W5:Y:S01]  /*5000*/  LDG.E.128 R12, desc[UR60][R4.64+0x10] ;  /* 0x0000103c040c7981 */ /* 0x002562000c1e1d00 */
[----:B------:R-:W-:Y:S01]  /*5010*/  IMAD.IADD R0, R0, 0x1, R3 ;  /* 0x0000000100007824 */ /* 0x000fe200078e0203 */
[----:B------:R-:W-:Y:S06]  /*5020*/  @!P0 BRA `(.L_x_3369) ;  /* 0x0000000c00a88947 */ /* 0x000fec0003800000 */
[----:B--2---:R-:W-:Y:S01]  /*5030*/  HFMA2.MMA R4, -RZ, RZ, 0, 0 ;  /* 0x00000000ff047435 */ /* 0x004fe200000001ff */
        /* <DEDUP_REMOVED lines=233> */
.L_x_3369:
[----:B--2---:R-:W-:Y:S01]  /*5ed0*/  LOP3.LUT R5, R17, 0xffffffe0, RZ, 0xc0, !PT ;  /* 0xffffffe011057812 */ /* 0x004fe200078ec0ff */
[----:B------:R-:W-:-:S03]  /*5ee0*/  ULDC UR4, c[0x0][0x224] ;  /* 0x0000890000047ab9 */ /* 0x000fc60000000800 */
[----:B------:R-:W-:-:S05]  /*5ef0*/  IADD3 R4, P1, R18, R5, RZ ;  /* 0x0000000512047210 */ /* 0x000fca0007f3e0ff */
[----:B------:R-:W-:-:S05]  /*5f00*/  IMAD.X R5, RZ, RZ, R19, P1 ;  /* 0x000000ffff057224 */ /* 0x000fca00008e0613 */
[----:B------:R-:W2:Y:S04]  /*5f10*/  LDG.E.128 R48, desc[UR60][R4.64] ;  /* 0x0000003c04307981 */ /* 0x000ea8000c1e1d00 */
[----:B------:R1:W3:Y:S01]  /*5f20*/  LDG.E.128 R44, desc[UR60][R4.64+0x10] ;  /* 0x0000103c042c7981 */ /* 0x0002e2000c1e1d00 */
[----:B------:R-:W-:Y:S01]  /*5f30*/  IADD3 R0, R0, R3, RZ ;  /* 0x0000000300007210 */ /* 0x000fe20007ffe0ff */
[----:B-----5:R-:W-:Y:S02]  /*5f40*/  DMUL R60, R40, R60 ;  /* 0x0000003c283c7228 */ /* 0x020fe40000000000 */
[----:B------:R-:W-:Y:S02]  /*5f50*/  DMUL R58, R42, R58 ;  /* 0x0000003a2a3a7228 */ /* 0x000fe40000000000 */
[----:B------:R-:W-:-:S02]  /*5f60*/  DMUL R56, R36, R56 ;  /* 0x0000003824387228 */ /* 0x000fc40000000000 */
[----:B------:R-:W-:Y:S01]  /*5f70*/  DMUL R54, R38, R54 ;  /* 0x0000003626367228 */ /* 0x000fe20000000000 */
[----:B-1----:R-:W-:Y:S01]  /*5f80*/  IMAD R4, R3, 0x3, R0 ;  /* 0x0000000303047824 */ /* 0x002fe200078e0200 */
[----:B------:R-:W-:Y:S01]  /*5f90*/  DMUL R52, R32, R52 ;  /* 0x0000003420347228 */ /* 0x000fe20000000000 */
[----:B------:R-:W-:Y:S01]  /*5fa0*/  IMAD.U32 R5, RZ, RZ, UR4 ;  /* 0x00000004ff057e24 */ /* 0x000fe2000f8e00ff */
[----:B------:R-:W-:Y:S02]  /*5fb0*/  DMUL R20, R34, R20 ;  /* 0x0000001422147228 */ /* 0x000fe40000000000 */
[----:B------:R-:W-:Y:S02]  /*5fc0*/  DMUL R10, R28, R10 ;  /* 0x0000000a1c0a7228 */ /* 0x000fe40000000000 */
[----:B------:R-:W-:Y:S01]  /*5fd0*/  ISETP.GE.U32.AND P1, PT, R4, R5, PT ;  /* 0x000000050400720c */ /* 0x000fe20003f26070 */
[----:B------:R-:W-:Y:S02]  /*5fe0*/  DMUL R62, R30, R62 ;  /* 0x0000003e1e3e7228 */ /* 0x000fe40000000000 */
[----:B------:R-:W-:-:S02]  /*5ff0*/  DMUL R64, R24, R64 ;  /* 0x0000004018407228 */ /* 0x000fc40000000000 */
[----:B------:R-:W-:Y:S02]  /*6000*/  DMUL R66, R26, R66 ;  /* 0x000000421a427228 */ /* 0x000fe40000000000 */
[----:B------:R-:W-:Y:S02]  /*6010*/  DMUL R70, R12, R70 ;  /* 0x000000460c467228 */ /* 0x000fe40000000000 */
[----:B------:R-:W-:Y:S02]  /*6020*/  DMUL R76, R14, R76 ;  /* 0x0000004c0e4c7228 */ /* 0x000fe40000000000 */
[----:B--2---:R-:W-:Y:S02]  /*6030*/  DMUL R6, R48, R6 ;  /* 0x0000000630067228 */ /* 0x004fe40000000000 */
[----:B------:R-:W-:Y:S02]  /*6040*/  DMUL R8, R50, R8 ;  /* 0x0000000832087228 */ /* 0x000fe40000000000 */
[----:B---3--:R-:W-:-:S02]  /*6050*/  DMUL R72, R44, R72 ;  /* 0x000000482c487228 */ /* 0x008fc40000000000 */
[----:B------:R-:W-:Y:S01]  /*6060*/  DMUL R74, R46, R74 ;  /* 0x0000004a2e4a7228 */ /* 0x000fe20000000000 */
[----:B------:R-:W-:Y:S10]  /*6070*/  @!P1 BRA `(.L_x_3370) ;  /* 0xffffffbc00bc9947 */ /* 0x000ff4000383ffff */
[----:B------:R-:W-:Y:S05]  /*6080*/  BSYNC B1 ;  /* 0x0000000000017941 */ /* 0x000fea0003800000 */
.L_x_3365:
[----:B------:R-:W-:Y:S05]  /*6090*/  BSYNC B0 ;  /* 0x0000000000007941 */ /* 0x000fea0003800000 */
.L_x_3364:
        /* <DEDUP_REMOVED lines=270> */
[----:B0-----:R-:W-:-:S05]  /*7180*/  IADD3 R69, -R39, RZ, RZ ;  /* 0x000000ff27457210 */ /* 0x001fca0007ffe1ff */
[----:B------:R-:W0:Y:S08]  /*7190*/  @P2 LDC R43, c[0x0][0x384] ;  /* 0x0000e100ff2b2b82 */ /* 0x000e300000000800 */
[----:B------:R-:W2:Y:S01]  /*71a0*/  @P2 LDC R40, c[0x0][0x3f0] ;  /* 0x0000fc00ff282b82 */ /* 0x000ea20000000800 */
[----:B-1----:R-:W-:-:S05]  /*71b0*/  @P2 IMAD.HI.U32 R36, R39, R36, R38 ;  /* 0x0000002427242227 */ /* 0x002fca00078e0026 */
[----:B------:R-:W-:Y:S01]  /*71c0*/  @P2 SHF.R.U32.HI R37, RZ, R37, R36 ;  /* 0x00000025ff252219 */ /* 0x000fe20000011624 */
[----:B------:R-:W-:-:S04]  /*71d0*/  IMAD R36, R69, UR6, R41 ;  /* 0x0000000645247c24 */ /* 0x000fc8000f8e0229 */
[----:B------:R-:W-:Y:S02]  /*71e0*/  @P2 IMAD.MOV R38, RZ, RZ, -R37 ;  /* 0x000000ffff262224 */ /* 0x000fe400078e0a25 */
[----:B------:R-:W-:Y:S02]  /*71f0*/  IMAD R17, R36, UR4, R17 ;  /* 0x0000000424117c24 */ /* 0x000fe4000f8e0211 */
[----:B0-----:R-:W-:-:S04]  /*7200*/  @P2 IMAD R43, R43, R38, R39 ;  /* 0x000000262b2b2224 */ /* 0x001fc800078e0227 */
[----:B--2---:R-:W-:-:S07]  /*7210*/  @P2 IMAD R17, R43, R40, R17 ;  /* 0x000000282b112224 */ /* 0x004fce00078e0211 */
.L_x_3373:
[----:B------:R-:W-:-:S04]  /*7220*/  LOP3.LUT R17, R17, 0xffffffe0, RZ, 0xc0, !PT ;  /* 0xffffffe011117812 */ /* 0x000fc800078ec0ff */
[----:B------:R-:W-:-:S04]  /*7230*/  IADD3 R36, P2, R18, R17, RZ ;  /* 0x0000001112247210 */ /* 0x000fc80007f5e0ff */
[----:B------:R-:W-:-:S05]  /*7240*/  IADD3.X R37, RZ, R19, RZ, P2, !PT ;  /* 0x00000013ff257210 */ /* 0x000fca00017fe4ff */
[----:B------:R1:W5:Y:S04]  /*7250*/  LDG.E.128 R40, desc[UR60][R36.64] ;  /* 0x0000003c24287981 */ /* 0x000368000c1e1d00 */
[----:B------:R-:W5:Y:S01]  /*7260*/  LDG.E.128 R36, desc[UR60][R36.64+0x10] ;  /* 0x0000103c24247981 */ /* 0x000f62000c1e1d00 */
        /* <DEDUP_REMOVED lines=277> */
.L_x_3374:
[----:B------:R-:W-:-:S04]  /*83c0*/  LOP3.LUT R17, R17, 0xffffffe0, RZ, 0xc0, !PT ;  /* 0xffffffe011117812 */ /* 0x000fc800078ec0ff */
[----:B------:R-:W-:-:S05]  /*83d0*/  IADD3 R28, P2, R18, R17, RZ ;  /* 0x00000011121c7210 */ /* 0x000fca0007f5e0ff */
[----:B------:R-:W-:-:S05]  /*83e0*/  IMAD.X R29, RZ, RZ, R19, P2 ;  /* 0x000000ffff1d7224 */ /* 0x000fca00010e0613 */
[----:B------:R1:W5:Y:S04]  /*83f0*/  LDG.E.128 R32, desc[UR60][R28.64] ;  /* 0x0000003c1c207981 */ /* 0x000368000c1e1d00 */
[----:B------:R-:W5:Y:S01]  /*8400*/  LDG.E.128 R28, desc[UR60][R28.64+0x10] ;  /* 0x0000103c1c1c7981 */ /* 0x000f62000c1e1d00 */
        /* <DEDUP_REMOVED lines=266> */
[----:B------:R-:W-:-:S06]  /*94b0*/  ULDC UR4, c[0x0][0x3ec] ;  /* 0x0000fb0000047ab9 */ /* 0x000fcc0000000800 */
        /* <DEDUP_REMOVED lines=10> */
.L_x_3375:
[----:B------:R-:W-:-:S04]  /*9560*/  LOP3.LUT R13, R17, 0xffffffe0, RZ, 0xc0, !PT ;  /* 0xffffffe0110d7812 */ /* 0x000fc800078ec0ff */
[----:B------:R-:W-:-:S04]  /*9570*/  IADD3 R12, P2, R18, R13, RZ ;  /* 0x0000000d120c7210 */ /* 0x000fc80007f5e0ff */
[----:B------:R-:W-:-:S05]  /*9580*/  IADD3.X R13, RZ, R19, RZ, P2, !PT ;  /* 0x00000013ff0d7210 */ /* 0x000fca00017fe4ff */
[----:B------:R1:W5:Y:S04]  /*9590*/  LDG.E.128 R24, desc[UR60][R12.64] ;  /* 0x0000003c0c187981 */ /* 0x000368000c1e1d00 */
[----:B------:R-:W5:Y:S01]  /*95a0*/  LDG.E.128 R12, desc[UR60][R12.64+0x10] ;  /* 0x0000103c0c0c7981 */ /* 0x000f62000c1e1d00 */
        /* <DEDUP_REMOVED lines=277> */
.L_x_3376:
[----:B------:R-:W-:-:S04]  /*a700*/  LOP3.LUT R17, R17, 0xffffffe0, RZ, 0xc0, !PT ;  /* 0xffffffe011117812 */ /* 0x000fc800078ec0ff */
[----:B------:R-:W-:-:S05]  /*a710*/  IADD3 R18, P1, R18, R17, RZ ;  /* 0x0000001112127210 */ /* 0x000fca0007f3e0ff */
[----:B------:R-:W-:-:S05]  /*a720*/  IMAD.X R19, RZ, RZ, R19, P1 ;  /* 0x000000ffff137224 */ /* 0x000fca00008e0613 */
[----:B------:R1:W5:Y:S04]  /*a730*/  LDG.E.128 R48, desc[UR60][R18.64] ;  /* 0x0000003c12307981 */ /* 0x000368000c1e1d00 */
[----:B------:R1:W5:Y:S02]  /*a740*/  LDG.E.128 R44, desc[UR60][R18.64+0x10] ;  /* 0x0000103c122c7981 */ /* 0x000364000c1e1d00 */
.L_x_3372:
[----:B------:R-:W-:Y:S05]  /*a750*/  BSYNC B0 ;  /* 0x0000000000007941 */ /* 0x000fea0003800000 */
.L_x_3371:
[----:B------:R-:W-:Y:S04]  /*a760*/  BSSY B0, `(.L_x_3377) ;  /* 0x000001a000007945 */ /* 0x000fe80003800000 */
[----:B------:R-:W-:Y:S05]  /*a770*/  @P0 BRA `(.L_x_3378) ;  /* 0x0000000000600947 */ /* 0x000fea0003800000 */
[----:B------:R-:W-:Y:S01]  /*a780*/  IADD3 R0, R0, R3, RZ ;  /* 0x0000000300007210 */ /* 0x000fe20007ffe0ff */
[----:B-----5:R-:W-:Y:S02]  /*a790*/  DMUL R60, R60, R40 ;  /* 0x000000283c3c7228 */ /* 0x020fe40000000000 */
[----:B------:R-:W-:Y:S01]  /*a7a0*/  DMUL R58, R58, R42 ;  /* 0x0000002a3a3a7228 */ /* 0x000fe20000000000 */
[----:B------:R-:W-:Y:S01]  /*a7b0*/  ISETP.GE.U32.AND P0, PT, R0, R5, PT ;  /* 0x000000050000720c */ /* 0x000fe20003f06070 */
[----:B------:R-:W-:Y:S02]  /*a7c0*/  DMUL R56, R56, R36 ;  /* 0x0000002438387228 */ /* 0x000fe40000000000 */
[----:B------:R-:W-:-:S10]  /*a7d0*/  DMUL R54, R54, R38 ;  /* 0x0000002636367228 */ /* 0x000fd40000000000 */
[----:B------:R-:W-:Y:S05]  /*a7e0*/  @P0 BRA `(.L_x_3378) ;  /* 0x0000000000440947 */ /* 0x000fea0003800000 */
[----:B------:R-:W-:Y:S01]  /*a7f0*/  IMAD.IADD R0, R0, 0x1, R3 ;  /* 0x0000000100007824 */ /* 0x000fe200078e0203 */
[----:B------:R-:W-:Y:S02]  /*a800*/  DMUL R52, R52, R32 ;  /* 0x0000002034347228 */ /* 0x000fe40000000000 */
[----:B------:R-:W-:Y:S02]  /*a810*/  DMUL R20, R20, R34 ;  /* 0x0000002214147228 */ /* 0x000fe40000000000 */
[----:B------:R-:W-:Y:S01]  /*a820*/  ISETP.GE.U32.AND P0, PT, R0, R5, PT ;  /* 0x000000050000720c */ /* 0x000fe20003f06070 */
[----:B------:R-:W-:Y:S02]  /*a830*/  DMUL R10, R10, R28 ;  /* 0x0000001c0a0a7228 */ /* 0x000fe40000000000 */
[----:B------:R-:W-:-:S10]  /*a840*/  DMUL R62, R62, R30 ;  /* 0x0000001e3e3e7228 */ /* 0x000fd40000000000 */
[----:B------:R-:W-:Y:S05]  /*a850*/  @P0 BRA `(.L_x_3378) ;  /* 0x0000000000280947 */ /* 0x000fea0003800000 */
[----:B------:R-:W-:Y:S01]  /*a860*/  IADD3 R0, R0, R3, RZ ;  /* 0x0000000300007210 */ /* 0x000fe20007ffe0ff */
[----:B------:R-:W-:Y:S02]  /*a870*/  DMUL R64, R64, R24 ;  /* 0x0000001840407228 */ /* 0x000fe40000000000 */
[----:B------:R-:W-:Y:S01]  /*a880*/  DMUL R66, R66, R26 ;  /* 0x0000001a42427228 */ /* 0x000fe20000000000 */
[----:B------:R-:W-:Y:S01]  /*a890*/  ISETP.GE.U32.AND P0, PT, R0, R5, PT ;  /* 0x000000050000720c */ /* 0x000fe20003f06070 */
[----:B------:R-:W-:Y:S02]  /*a8a0*/  DMUL R70, R70, R12 ;  /* 0x0000000c46467228 */ /* 0x000fe40000000000 */
[----:B------:R-:W-:-:S10]  /*a8b0*/  DMUL R76, R76, R14 ;  /* 0x0000000e4c4c7228 */ /* 0x000fd40000000000 */
[----:B------:R-:W-:Y:S02]  /*a8c0*/  @!P0 DMUL R6, R6, R48 ;  /* 0x0000003006068228 */ /* 0x000fe40000000000 */
[----:B------:R-:W-:Y:S02]  /*a8d0*/  @!P0 DMUL R8, R8, R50 ;  /* 0x0000003208088228 */ /* 0x000fe40000000000 */
[----:B------:R-:W-:Y:S02]  /*a8e0*/  @!P0 DMUL R72, R72, R44 ;  /* 0x0000002c48488228 */ /* 0x000fe40000000000 */
[----:B------:R-:W-:-:S11]  /*a8f0*/  @!P0 DMUL R74, R74, R46 ;  /* 0x0000002e4a4a8228 */ /* 0x000fd60000000000 */
.L_x_3378:
[----:B------:R-:W-:Y:S05]  /*a900*/  BSYNC B0 ;  /* 0x0000000000007941 */ /* 0x000fea0003800000 */
.L_x_3377:
[----:B------:R-:W-:Y:S02]  /*a910*/  DMUL R20, R20, R58 ;  /* 0x0000003a14147228 */ /* 0x000fe40000000000 */
[----:B------:R-:W-:Y:S02]  /*a920*/  DMUL R54, R62, R54 ;  /* 0x000000363e367228 */ /* 0x000fe40000000000 */
        /* <DEDUP_REMOVED lines=9> */
[----:B0-----:R-:W-:Y:S01]  /*a9c0*/  DMUL R68, R52, R6 ;  /* 0x0000000634447228 */ /* 0x001fe20000000000 */
[----:B------:R-:W-:Y:S10]  /*a9d0*/  BRA `(.L_x_3346) ;  /* 0x0000001400787947 */ /* 0x000ff40003800000 */
.L_x_3363:
        /* <DEDUP_REMOVED lines=60> */
.L_x_3381:
[----:B------:R-:W-:Y:S02]  /*ada0*/  IMAD.IADD R12, R3, 0x1, R0 ;  /* 0x00000001030c7824 */ /* 0x000fe400078e0200 */
[----:B------:R-:W-:-:S03]  /*adb0*/  IMAD R0, R4, R0, RZ ;  /* 0x0000000004007224 */ /* 0x000fc600078e02ff */
[----:B------:R-:W-:Y:S01]  /*adc0*/  IADD3 R13, R12, R3, RZ ;  /* 0x000000030c0d7210 */ /* 0x000fe20007ffe0ff */
[----:B------:R-:W-:Y:S01]  /*add0*/  IMAD R12, R4, R12, RZ ;  /* 0x0000000c040c7224 */ /* 0x000fe200078e02ff */
[----:B------:R-:W-:-:S03]  /*ade0*/  SHF.R.U32.HI R41, RZ, 0x2, R0 ;  /* 0x00000002ff297819 */ /* 0x000fc60000011600 */
[----:B------:R-:W-:Y:S01]  /*adf0*/  IMAD.IADD R0, R13, 0x1, R3 ;  /* 0x000000010d007824 */ /* 0x000fe200078e0203 */
[----:B------:R-:W-:Y:S01]  /*ae00*/  SHF.R.U32.HI R49, RZ, 0x2, R12 ;  /* 0x00000002ff317819 */ /* 0x000fe2000001160c */
[C---:B------:R-:W-:Y:S02]  /*ae10*/  IMAD R13, R4.reuse, R13, RZ ;  /* 0x0000000d040d7224 */ /* 0x040fe400078e02ff */
[----:B------:R-:W-:Y:S02]  /*ae20*/  IMAD R12, R4, R0, RZ ;  /* 0x00000000040c7224 */ /* 0x000fe400078e02ff */
[----:B------:R-:W-:Y:S01]  /*ae30*/  IMAD.WIDE.U32 R40, R41, 0x20, R18 ;  /* 0x0000002029287825 */ /* 0x000fe200078e0012 */
[----:B------:R-:W-:Y:S02]  /*ae40*/  SHF.R.U32.HI R13, RZ, 0x2, R13 ;  /* 0x00000002ff0d7819 */ /* 0x000fe4000001160d */
[----:B------:R-:W-:Y:S01]  /*ae50*/  SHF.R.U32.HI R77, RZ, 0x2, R12 ;  /* 0x00000002ff4d7819 */ /* 0x000fe2000001160c */
[--C-:B------:R-:W-:Y:S01]  /*ae60*/  IMAD.WIDE.U32 R48, R49, 0x20, R18.reuse ;  /* 0x0000002031307825 */ /* 0x100fe200078e0012 */
[----:B------:R-:W2:Y:S03]  /*ae70*/  LDG.E.128 R36, desc[UR60][R40.64] ;  /* 0x0000003c28247981 */ /* 0x000ea6000c1e1d00 */
[--C-:B------:R-:W-:Y:S01]  /*ae80*/  IMAD.WIDE.U32 R24, R13, 0x20, R18.reuse ;  /* 0x000000200d187825 */ /* 0x100fe200078e0012 */
[----:B------:R-:W3:Y:S03]  /*ae90*/  LDG.E.128 R44, desc[UR60][R48.64] ;  /* 0x0000003c302c7981 */ /* 0x000ee6000c1e1d00 */
[----:B------:R-:W-:Y:S01]  /*aea0*/  IMAD.WIDE.U32 R76, R77, 0x20, R18 ;  /* 0x000000204d4c7825 */ /* 0x000fe200078e0012 */
[----:B------:R-:W4:Y:S04]  /*aeb0*/  LDG.E.128 R12, desc[UR60][R24.64] ;  /* 0x0000003c180c7981 */ /* 0x000f28000c1e1d00 */
[----:B------:R-:W5:Y:S04]  /*aec0*/  LDG.E.128 R40, desc[UR60][R40.64+0x10] ;  /* 0x0000103c28287981 */ /* 0x000f68000c1e1d00 */
[----:B------:R-:W5:Y:S04]  /*aed0*/  LDG.E.128 R48, desc[UR60][R48.64+0x10] ;  /* 0x0000103c30307981 */ /* 0x000f68000c1e1d00 */
[----:B------:R-:W5:Y:S04]  /*aee0*/  LDG.E.128 R24, desc[UR60][R24.64+0x10] ;  /* 0x0000103c18187981 */ /* 0x000f68000c1e1d00 */
[----:B------:R-:W5:Y:S04]  /*aef0*/  LDG.E.128 R28, desc[UR60][R76.64] ;  /* 0x0000003c4c1c7981 */ /* 0x000f68000c1e1d00 */
[----:B------:R0:W5:Y:S01]  /*af00*/  LDG.E.128 R32, desc[UR60][R76.64+0x10] ;  /* 0x0000103c4c207981 */ /* 0x000162000c1e1d00 */
[----:B------:R-:W-:-:S05]  /*af10*/  IADD3 R0, R0, R3, RZ ;  /* 0x0000000300007210 */ /* 0x000fca0007ffe0ff */
[----:B0-----:R-:W-:-:S05]  /*af20*/  IMAD R76, R3, 0x3, R0 ;  /* 0x00000003034c7824 */ /* 0x001fca00078e0200 */
        /* <DEDUP_REMOVED lines=16> */
[----:B------:R-:W-:Y:S01]  /*b030*/  DMUL R74, R34, R74 ;  /* 0x0000004a224a7228 */ /* 0x000fe20000000000 */
[----:B------:R-:W-:Y:S10]  /*b040*/  @!P0 BRA `(.L_x_3381) ;  /* 0xfffffffc00548947 */ /* 0x000ff4000383ffff */
[----:B------:R-:W-:Y:S05]  /*b050*/  BSYNC B1 ;  /* 0x0000000000017941 */ /* 0x000fea0003800000 */
.L_x_3380:
[----:B------:R-:W-:Y:S05]  /*b060*/  BSYNC B0 ;  /* 0x0000000000007941 */ /* 0x000fea0003800000 */
.L_x_3379:
        /* <DEDUP_REMOVED lines=15> */
[----:B------:R-:W5:Y:S01]  /*b160*/  LDG.E.128 R48, desc[UR60][R48.64+0x10] ;  /* 0x0000103c30307981 */ /* 0x000f62000c1e1d00 */
[----:B------:R-:W-:-:S04]  /*b170*/  IADD3 R76, R17, R3, RZ ;  /* 0x00000003114c7210 */ /* 0x000fc80007ffe0ff */
[----:B------:R-:W-:-:S13]  /*b180*/  ISETP.GE.U32.AND P0, PT, R76, R5, PT ;  /* 0x000000054c00720c */ /* 0x000fda0003f06070 */
[----:B0-----:R-:W-:Y:S05]  /*b190*/  @P0 BRA `(.L_x_3383) ;  /* 0x0000000000300947 */ /* 0x001fea0003800000 */
[----:B------:R-:W-:Y:S02]  /*b1a0*/  IMAD.IADD R13, R76, 0x1, R3 ;  /* 0x000000014c0d7824 */ /* 0x000fe400078e0203 */
[----:B------:R-:W-:-:S03]  /*b1b0*/  IMAD R12, R4, R76, RZ ;  /* 0x0000004c040c7224 */ /* 0x000fc600078e02ff */
[----:B------:R-:W-:Y:S02]  /*b1c0*/  ISETP.GE.U32.AND P0, PT, R13, R5, PT ;  /* 0x000000050d00720c */ /* 0x000fe40003f06070 */
[----:B------:R-:W-:-:S05]  /*b1d0*/  SHF.R.U32.HI R77, RZ, 0x2, R12 ;  /* 0x00000002ff4d7819 */ /* 0x000fca000001160c */
[----:B------:R-:W-:-:S05]  /*b1e0*/  IMAD.WIDE.U32 R76, R77, 0x20, R18 ;  /* 0x000000204d4c7825 */ /* 0x000fca00078e0012 */
[----:B------:R0:W5:Y:S01]  /*b1f0*/  LDG.E.128 R24, desc[UR60][R76.64+0x10] ;  /* 0x0000103c4c187981 */ /* 0x000162000c1e1d00 */
[----:B------:R-:W-:-:S05]  /*b200*/  @!P0 IMAD R4, R4, R13, RZ ;  /* 0x0000000d04048224 */ /* 0x000fca00078e02ff */
[----:B------:R-:W-:-:S05]  /*b210*/  @!P0 SHF.R.U32.HI R13, RZ, 0x2, R4 ;  /* 0x00000002ff0d8819 */ /* 0x000fca0000011604 */
[----:B------:R-:W-:Y:S02]  /*b220*/  @!P0 IMAD.WIDE.U32 R18, R13, 0x20, R18 ;  /* 0x000000200d128825 */ /* 0x000fe400078e0012 */
[----:B------:R0:W5:Y:S04]  /*b230*/  LDG.E.128 R12, desc[UR60][R76.64] ;  /* 0x0000003c4c0c7981 */ /* 0x000168000c1e1d00 */
[----:B------:R0:W5:Y:S04]  /*b240*/  @!P0 LDG.E.128 R28, desc[UR60][R18.64] ;  /* 0x0000003c121c8981 */ /* 0x000168000c1e1d00 */
[----:B------:R0:W5:Y:S02]  /*b250*/  @!P0 LDG.E.128 R32, desc[UR60][R18.64+0x10] ;  /* 0x0000103c12208981 */ /* 0x000164000c1e1d00 */
.L_x_3383:
[----:B------:R-:W-:Y:S05]  /*b260*/  BSYNC B0 ;  /* 0x0000000000007941 */ /* 0x000fea0003800000 */
.L_x_3382:
        /* <DEDUP_REMOVED lines=26> */
.L_x_3385:
[----:B------:R-:W-:Y:S05]  /*b410*/  BSYNC B0 ;  /* 0x0000000000007941 */ /* 0x000fea0003800000 */
.L_x_3384:
        /* <DEDUP_REMOVED lines=11> */
[----:B------:R-:W-:Y:S01]  /*b4d0*/  DMUL R68, R6, R68 ;  /* 0x0000004406447228 */ /* 0x000fe20000000000 */
[----:B------:R-:W-:Y:S10]  /*b4e0*/  BRA `(.L_x_3346) ;  /* 0x0000000800b47947 */ /* 0x000ff40003800000 */
.L_x_3362:
        /* <DEDUP_REMOVED lines=63> */
[----:B------:R-:W-:Y:S02]  /*b8e0*/  MOV R21, R7 ;  /* 0x0000000700157202 */ /* 0x000fe40000000f00 */
[----:B------:R-:W-:-:S07]  /*b8f0*/  MOV R10, R6 ;  /* 0x00000006000a7202 */ /* 0x000fce0000000f00 */
.L_x_3388:
[-C--:B------:R-:W-:Y:S02]  /*b900*/  IADD3 R4, R0, R3.reuse, RZ ;  /* 0x0000000300047210 */ /* 0x080fe40007ffe0ff */
[----:B------:R-:W-:Y:S02]  /*b910*/  SHF.R.U32.HI R41, RZ, 0x2, R0 ;  /* 0x00000002ff297819 */ /* 0x000fe40000011600 */
[----:B------:R-:W-:Y:S02]  /*b920*/  IADD3 R0, R4, R3, RZ ;  /* 0x0000000304007210 */ /* 0x000fe40007ffe0ff */
[----:B------:R-:W-:Y:S01]  /*b930*/  SHF.R.U32.HI R49, RZ, 0x2, R4 ;  /* 0x00000002ff317819 */ /* 0x000fe20000011604 */
[----:B------:R-:W-:Y:S01]  /*b940*/  IMAD.WIDE.U32 R40, R41, 0x20, R18 ;  /* 0x0000002029287825 */ /* 0x000fe200078e0012 */
[----:B------:R-:W-:-:S03]  /*b950*/  SHF.R.U32.HI R25, RZ, 0x2, R0 ;  /* 0x00000002ff197819 */ /* 0x000fc60000011600 */
[----:B------:R-:W-:Y:S01]  /*b960*/  IMAD.IADD R0, R0, 0x1, R3 ;  /* 0x0000000100007824 */ /* 0x000fe200078e0203 */
[----:B------:R-:W2:Y:S01]  /*b970*/  LDG.E.128 R36, desc[UR60][R40.64] ;  /* 0x0000003c28247981 */ /* 0x000ea2000c1e1d00 */
[----:B------:R-:W-:-:S03]  /*b980*/  IMAD.WIDE.U32 R48, R49, 0x20, R18 ;  /* 0x0000002031307825 */ /* 0x000fc600078e0012 */
[----:B------:R-:W-:Y:S01]  /*b990*/  SHF.R.U32.HI R77, RZ, 0x2, R0 ;  /* 0x00000002ff4d7819 */ /* 0x000fe20000011600 */
        /* <DEDUP_REMOVED lines=30> */
.L_x_3387:
[----:B------:R-:W-:Y:S05]  /*bb80*/  BSYNC B0 ;  /* 0x0000000000007941 */ /* 0x000fea0003800000 */
.L_x_3386:
        /* <DEDUP_REMOVED lines=14> */
[----:B------:R-:W-:-:S05]  /*bc70*/  IMAD.IADD R4, R4, 0x1, R3 ;  /* 0x0000000104047824 */ /* 0x000fca00078e0203 */
[----:B------:R-:W-:-:S13]  /*bc80*/  ISETP.GE.U32.AND P0, PT, R4, R5, PT ;  /* 0x000000050400720c */ /* 0x000fda0003f06070 */
[----:B0-----:R-:W-:Y:S05]  /*bc90*/  @P0 BRA `(.L_x_3390) ;  /* 0x0000000000280947 */ /* 0x001fea0003800000 */
[----:B------:R-:W-:Y:S02]  /*bca0*/  IADD3 R12, R4, R3, RZ ;  /* 0x00000003040c7210 */ /* 0x000fe40007ffe0ff */
[----:B------:R-:W-:Y:S02]  /*bcb0*/  SHF.R.U32.HI R77, RZ, 0x2, R4 ;  /* 0x00000002ff4d7819 */ /* 0x000fe40000011604 */
[----:B------:R-:W-:-:S03]  /*bcc0*/  ISETP.GE.U32.AND P0, PT, R12, R5, PT ;  /* 0x000000050c00720c */ /* 0x000fc60003f06070 */
[----:B------:R-:W-:-:S05]  /*bcd0*/  IMAD.WIDE.U32 R76, R77, 0x20, R18 ;  /* 0x000000204d4c7825 */ /* 0x000fca00078e0012 */
[----:B------:R0:W5:Y:S05]  /*bce0*/  LDG.E.128 R24, desc[UR60][R76.64+0x10] ;  /* 0x0000103c4c187981 */ /* 0x00016a000c1e1d00 */
[----:B------:R-:W-:-:S05]  /*bcf0*/  @!P0 SHF.R.U32.HI R13, RZ, 0x2, R12 ;  /* 0x00000002ff0d8819 */ /* 0x000fca000001160c */
[----:B------:R-:W-:Y:S02]  /*bd00*/  @!P0 IMAD.WIDE.U32 R18, R13, 0x20, R18 ;  /* 0x000000200d128825 */ /* 0x000fe400078e0012 */
[----:B------:R0:W5:Y:S04]  /*bd10*/  LDG.E.128 R12, desc[UR60][R76.64] ;  /* 0x0000003c4c0c7981 */ /* 0x000168000c1e1d00 */
[----:B------:R0:W5:Y:S04]  /*bd20*/  @!P0 LDG.E.128 R28, desc[UR60][R18.64] ;  /* 0x0000003c121c8981 */ /* 0x000168000c1e1d00 */
[----:B------:R0:W5:Y:S02]  /*bd30*/  @!P0 LDG.E.128 R32, desc[UR60][R18.64+0x10] ;  /* 0x0000103c12208981 */ /* 0x000164000c1e1d00 */
.L_x_3390:
[----:B------:R-:W-:Y:S05]  /*bd40*/  BSYNC B0 ;  /* 0x0000000000007941 */ /* 0x000fea0003800000 */
.L_x_3389:
        /* <DEDUP_REMOVED lines=26> */
.L_x_3392:
[----:B------:R-:W-:Y:S05]  /*bef0*/  BSYNC B0 ;  /* 0x0000000000007941 */ /* 0x000fea0003800000 */
.L_x_3391:
        /* <DEDUP_REMOVED lines=11> */
[----:B------:R-:W-:-:S11]  /*bfb0*/  DMUL R68, R10, R6 ;  /* 0x000000060a447228 */ /* 0x000fd60000000000 */
.L_x_3346:
[----:B------:R-:W-:Y:S05]  /*bfc0*/  BSYNC B6 ;  /* 0x0000000000067941 */ /* 0x000fea0003800000 */
.L_x_3345:
[----:B------:R-:W-:Y:S02]  /*bfd0*/  ULDC UR4, c[0x0][0x23c] ;  /* 0x00008f0000047ab9 */ /* 0x000fe40000000800 */
[----:B------:R-:W-:-:S13]  /*bfe0*/  ISETP.NE.AND P0, PT, RZ, UR4, PT ;  /* 0x00000004ff007c0c */ /* 0x000fda000bf05270 */
[----:B------:R-:W-:Y:S05]  /*bff0*/  @!P0 BRA `(.L_x_3393) ;  /* 0x00000000008c8947 */ /* 0x000fea0003800000 */
[----:B------:R-:W2:Y:S01]  /*c000*/  S2R R4, SR_CgaCtaId ;  /* 0x0000000000047919 */ /* 0x000ea20000008800 */
[----:B-----5:R-:W3:Y:S01]  /*c010*/  LDC R15, c[0x0][RZ] ;  /* 0x00000000ff0f7b82 */ /* 0x020ee20000000800 */
[----:B------:R-:W-:-:S04]  /*c020*/  MOV R0, 0x400 ;  /* 0x0000040000007802 */ /* 0x000fc80000000f00 */
[----:B------:R-:W-:-:S03]  /*c030*/  IADD3 R3, R0, 0x10, RZ ;  /* 0x0000001000037810 */ /* 0x000fc60007ffe0ff */
[----:B------:R-:W4:Y:S01]  /*c040*/  LDC R14, c[0x0][0x4] ;  /* 0x00000100ff0e7b82 */ /* 0x000f220000000800 */
[----:B---3--:R-:W-:Y:S01]  /*c050*/  IMAD R0, R2, R15, R16 ;  /* 0x0000000f02007224 */ /* 0x008fe200078e0210 */
[----:B--2---:R-:W-:-:S05]  /*c060*/  LEA R3, R4, R3, 0x18 ;  /* 0x0000000304037211 */ /* 0x004fca00078ec0ff */
[----:B------:R-:W-:Y:S01]  /*c070*/  IMAD R13, R0, 0x20, R3 ;  /* 0x00000020000d7824 */ /* 0x000fe200078e0203 */
[----:B----4-:R-:W-:-:S04]  /*c080*/  SHF.R.U32.HI R0, RZ, 0x1, R14 ;  /* 0x00000001ff007819 */ /* 0x010fc8000001160e */
[----:B------:R2:W-:Y:S01]  /*c090*/  STS.128 [R13], R68 ;  /* 0x000000440d007388 */ /* 0x0005e20000000c00 */
[----:B------:R-:W-:-:S03]  /*c0a0*/  ISETP.NE.AND P0, PT, R0, RZ, PT ;  /* 0x000000ff0000720c */ /* 0x000fc60003f05270 */
[----:B------:R2:W-:Y:S10]  /*c0b0*/  STS.128 [R13+0x10], R72 ;  /* 0x000010480d007388 */ /* 0x0005f40000000c00 */
[----:B------:R-:W-:Y:S05]  /*c0c0*/  @!P0 BRA `(.L_x_3393) ;  /* 0x0000000000588947 */ /* 0x000fea0003800000 */
.L_x_3396:
        /* <DEDUP_REMOVED lines=11> */
[----:B------:R-:W2:Y:S04]  /*c180*/  LDS.128 R4, [R0] ;  /* 0x0000000000047984 */ /* 0x000ea80000000c00 */
[----:B------:R-:W3:Y:S01]  /*c190*/  LDS.128 R8, [R0+0x10] ;  /* 0x0000100000087984 */ /* 0x000ee20000000c00 */
[----:B--2---:R-:W-:Y:S02]  /*c1a0*/  DMUL R68, R68, R4 ;  /* 0x0000000444447228 */ /* 0x004fe40000000000 */
[----:B------:R-:W-:Y:S02]  /*c1b0*/  DMUL R70, R70, R6 ;  /* 0x0000000646467228 */ /* 0x000fe40000000000 */
[----:B---3--:R-:W-:Y:S02]  /*c1c0*/  DMUL R72, R72, R8 ;  /* 0x0000000848487228 */ /* 0x008fe40000000000 */
[----:B------:R-:W-:-:S03]  /*c1d0*/  DMUL R74, R74, R10 ;  /* 0x0000000a4a4a7228 */ /* 0x000fc60000000000 */
[----:B------:R3:W-:Y:S04]  /*c1e0*/  STS.128 [R13], R68 ;  /* 0x000000440d007388 */ /* 0x0007e80000000c00 */
[----:B------:R3:W-:Y:S04]  /*c1f0*/  STS.128 [R13+0x10], R72 ;  /* 0x000010480d007388 */ /* 0x0007e80000000c00 */
.L_x_3395:
[----:B------:R-:W-:Y:S05]  /*c200*/  BSYNC B0 ;  /* 0x0000000000007941 */ /* 0x000fea0003800000 */
.L_x_3394:
[----:B------:R-:W-:Y:S01]  /*c210*/  IMAD.MOV.U32 R0, RZ, RZ, R12 ;  /* 0x000000ffff007224 */ /* 0x000fe200078e000c */
[----:B------:R-:W-:Y:S06]  /*c220*/  @P1 BRA `(.L_x_3396) ;  /* 0xfffffffc00a81947 */ /* 0x000fec000383ffff */
.L_x_3393:
[----:B------:R-:W-:Y:S02]  /*c230*/  ULDC UR4, c[0x0][0x238] ;  /* 0x00008e0000047ab9 */ /* 0x000fe40000000800 */
[----:B------:R-:W-:-:S13]  /*c240*/  ISETP.NE.AND P0, PT, RZ, UR4, PT ;  /* 0x00000004ff007c0c */ /* 0x000fda000bf05270 */
[----:B------:R-:W-:Y:S05]  /*c250*/  @!P0 BRA `(.L_x_3397) ;  /* 0x0000000000ec8947 */ /* 0x000fea0003800000 */
[----:B-----5:R-:W4:Y:S02]  /*c260*/  LDC R15, c[0x0][RZ] ;  /* 0x00000000ff0f7b82 */ /* 0x020f240000000800 */
[----:B----4-:R-:W-:Y:S02]  /*c270*/  ISETP.GT.AND P0, PT, R15, 0x20, PT ;  /* 0x000000200f00780c */ /* 0x010fe40003f04270 */
[----:B------:R-:W-:-:S11]  /*c280*/  MOV R0, R15 ;  /* 0x0000000f00007202 */ /* 0x000fd60000000f00 */
[----:B------:R-:W-:Y:S05]  /*c290*/  @!P0 BRA `(.L_x_3398) ;  /* 0x00000000008c8947 */ /* 0x000fea0003800000 */
[----:B------:R-:W4:Y:S01]  /*c2a0*/  S2UR UR5, SR_CgaCtaId ;  /* 0x00000000000579c3 */ /* 0x000f220000008800 */
[----:B------:R-:W-:Y:S01]  /*c2b0*/  UMOV UR4, 0x400 ;  /* 0x0000040000047882 */ /* 0x000fe20000000000 */
[----:B------:R-:W-:Y:S01]  /*c2c0*/  IMAD R0, R2, R15, R16 ;  /* 0x0000000f02007224 */ /* 0x000fe200078e0210 */
[----:B------:R-:W-:-:S04]  /*c2d0*/  UIADD3 UR4, UR4, 0x10, URZ ;  /* 0x0000001004047890 */ /* 0x000fc8000fffe03f */
[----:B----4-:R-:W-:-:S06]  /*c2e0*/  ULEA UR4, UR5, UR4, 0x18 ;  /* 0x0000000405047291 */ /* 0x010fcc000f8ec03f */
[----:B------:R-:W-:Y:S02]  /*c2f0*/  LEA R3, R0, UR4, 0x5 ;  /* 0x0000000400037c11 */ /* 0x000fe4000f8e28ff */
[----:B------:R-:W-:-:S03]  /*c300*/  LEA.HI R0, R15, R15, RZ, 0x1 ;  /* 0x0000000f0f007211 */ /* 0x000fc600078f08ff */
[----:B------:R4:W-:Y:S01]  /*c310*/  STS.128 [R3], R68 ;  /* 0x0000004403007388 */ /* 0x0009e20000000c00 */
[----:B------:R-:W-:Y:S01]  /*c320*/  SHF.R.S32.HI R4, RZ, 0x1, R0 ;  /* 0x00000001ff047819 */ /* 0x000fe20000011400 */
[----:B------:R-:W-:Y:S02]  /*c330*/  HFMA2.MMA R0, -RZ, RZ, 0, 1.9073486328125e-06 ;  /* 0x00000020ff007435 */ /* 0x000fe400000001ff */
[----:B------:R4:W-:Y:S01]  /*c340*/  STS.128 [R3+0x10], R72 ;  /* 0x0000104803007388 */ /* 0x0009e20000000c00 */
[----:B------:R-:W-:-:S13]  /*c350*/  ISETP.GE.AND P0, PT, R4, 0x20, PT ;  /* 0x000000200400780c */ /* 0x000fda0003f06270 */
[----:B------:R-:W-:Y:S05]  /*c360*/  @!P0 BRA `(.L_x_3398) ;  /* 0x0000000000588947 */ /* 0x000fea0003800000 */
[----:B--23--:R-:W-:-:S07]  /*c370*/  IMAD.MOV.U32 R13, RZ, RZ, R4 ;  /* 0x000000ffff0d7224 */ /* 0x00cfce00078e0004 */
.L_x_3401:
[----:B------:R-:W-:Y:S01]  /*c380*/  IADD3 R0, R16, R13, RZ ;  /* 0x0000000d10007210 */ /* 0x000fe20007ffe0ff */
[----:B------:R-:W-:Y:S05]  /*c390*/  WARPSYNC.ALL ;  /* 0x0000000000007948 */ /* 0x000fea0003800000 */
[----:B------:R-:W-:Y:S01]  /*c3a0*/  BAR.SYNC.DEFER_BLOCKING 0x0 ;  /* 0x0000000000007b1d */ /* 0x000fe20000010000 */
[----:B------:R-:W-:-:S04]  /*c3b0*/  ISETP.GE.U32.AND P0, PT, R0, R15, PT ;  /* 0x0000000f0000720c */ /* 0x000fc80003f06070 */
[----:B------:R-:W-:Y:S01]  /*c3c0*/  ISETP.GE.U32.OR P0, PT, R16, R13, P0 ;  /* 0x0000000d1000720c */ /* 0x000fe20000706470 */
[----:B------:R-:W-:-:S12]  /*c3d0*/  BSSY B0, `(.L_x_3399) ;  /* 0x000000b000007945 */ /* 0x000fd80003800000 */
[----:B--2---:R-:W-:Y:S05]  /*c3e0*/  @P0 BRA `(.L_x_3400) ;  /* 0x0000000000240947 */ /* 0x004fea0003800000 */
[----:B------:R-:W-:-:S05]  /*c3f0*/  LEA R0, R13, R3, 0x5 ;  /* 0x000000030d007211 */ /* 0x000fca00078e28ff */
[----:B------:R-:W4:Y:S04]  /*c400*/  LDS.128 R4, [R0] ;  /* 0x0000000000047984 */ /* 0x000f280000000c00 */
[----:B------:R-:W2:Y:S01]  /*c410*/  LDS.128 R8, [R0+0x10] ;  /* 0x0000100000087984 */ /* 0x000ea20000000c00 */
[----:B----4-:R-:W-:Y:S02]  /*c420*/  DMUL R68, R68, R4 ;  /* 0x0000000444447228 */ /* 0x010fe40000000000 */
[----:B------:R-:W-:Y:S02]  /*c430*/  DMUL R70, R70, R6 ;  /* 0x0000000646467228 */ /* 0x000fe40000000000 */
[----:B--2---:R-:W-:Y:S02]  /*c440*/  DMUL R72, R72, R8 ;  /* 0x0000000848487228 */ /* 0x004fe40000000000 */
[----:B------:R-:W-:-:S03]  /*c450*/  DMUL R74, R74, R10 ;  /* 0x0000000a4a4a7228 */ /* 0x000fc60000000000 */
[----:B------:R2:W-:Y:S04]  /*c460*/  STS.128 [R3], R68 ;  /* 0x0000004403007388 */ /* 0x0005e80000000c00 */
[----:B------:R2:W-:Y:S04]  /*c470*/  STS.128 [R3+0x10], R72 ;  /* 0x0000104803007388 */ /* 0x0005e80000000c00 */
.L_x_3400:
[----:B------:R-:W-:Y:S05]  /*c480*/  BSYNC B0 ;  /* 0x0000000000007941 */ /* 0x000fea0003800000 */
.L_x_3399:
[----:B------:R-:W-:-:S04]  /*c490*/  SHF.R.S32.HI R13, RZ, 0x1, R13 ;  /* 0x00000001ff0d7819 */ /* 0x000fc8000001140d */
[----:B------:R-:W-:-:S13]  /*c4a0*/  ISETP.GE.AND P0, PT, R13, 0x20, PT ;  /* 0x000000200d00780c */ /* 0x000fda0003f06270 */
[----:B------:R-:W-:Y:S05]  /*c4b0*/  @P0 BRA `(.L_x_3401) ;  /* 0xfffffffc00b00947 */ /* 0x000fea000383ffff */
[----:B------:R-:W-:-:S07]  /*c4c0*/  IMAD.MOV.U32 R0, RZ, RZ, 0x20 ;  /* 0x00000020ff007424 */ /* 0x000fce00078e00ff */
.L_x_3398:
[----:B------:R-:W-:Y:S01]  /*c4d0*/  ISETP.GE.AND P0, PT, R0, 0x2, PT ;  /* 0x000000020000780c */ /* 0x000fe20003f06270 */
[----:B------:R-:W-:Y:S05]  /*c4e0*/  WARPSYNC.ALL ;  /* 0x0000000000007948 */ /* 0x000fea0003800000 */
[----:B------:R-:W-:Y:S07]  /*c4f0*/  BAR.SYNC.DEFER_BLOCKING 0x0 ;  /* 0x0000000000007b1d */ /* 0x000fee0000010000 */
[----:B------:R-:W-:Y:S05]  /*c500*/  @!P0 BRA `(.L_x_3397) ;  /* 0x0000000000408947 */ /* 0x000fea0003800000 */
[----:B--2-4-:R-:W-:-:S07]  /*c510*/  MOV R3, 0x1 ;  /* 0x0000000100037802 */ /* 0x014fce0000000f00 */
.L_x_3402:
[----:B------:R-:W-:Y:S04]  /*c520*/  SHFL.DOWN PT, R5, R69, R3, 0x1f ;  /* 0x08001f0345057589 */ /* 0x000fe800000e0000 */
[----:B------:R-:W3:Y:S04]  /*c530*/  SHFL.DOWN PT, R4, R68, R3, 0x1f ;  /* 0x08001f0344047589 */ /* 0x000ee800000e0000 */
[----:B------:R-:W-:Y:S04]  /*c540*/  SHFL.DOWN PT, R7, R71, R3, 0x1f ;  /* 0x08001f0347077589 */ /* 0x000fe800000e0000 */
[----:B------:R-:W2:Y:S04]  /*c550*/  SHFL.DOWN PT, R6, R70, R3, 0x1f ;  /* 0x08001f0346067589 */ /* 0x000ea800000e0000 */
[----:B------:R-:W-:Y:S04]  /*c560*/  SHFL.DOWN PT, R9, R73, R3, 0x1f ;  /* 0x08001f0349097589 */ /* 0x000fe800000e0000 */
[----:B------:R-:W4:Y:S04]  /*c570*/  SHFL.DOWN PT, R8, R72, R3, 0x1f ;  /* 0x08001f0348087589 */ /* 0x000f2800000e0000 */
[----:B------:R-:W-:Y:S04]  /*c580*/  SHFL.DOWN PT, R11, R75, R3, 0x1f ;  /* 0x08001f034b0b7589 */ /* 0x000fe800000e0000 */
[----:B------:R5:W0:Y:S01]  /*c590*/  SHFL.DOWN PT, R10, R74, R3, 0x1f ;  /* 0x08001f034a0a7589 */ /* 0x000a2200000e0000 */
[----:B---3--:R-:W-:-:S02]  /*c5a0*/  DMUL R68, R4, R68 ;  /* 0x0000004404447228 */ /* 0x008fc40000000000 */
[----:B--2---:R-:W-:Y:S01]  /*c5b0*/  DMUL R70, R6, R70 ;  /* 0x0000004606467228 */ /* 0x004fe20000000000 */
[----:B-----5:R-:W-:-:S04]  /*c5c0*/  SHF.L.U32 R3, R3, 0x1, RZ ;  /* 0x0000000103037819 */ /* 0x020fc800000006ff */
[----:B------:R-:W-:Y:S01]  /*c5d0*/  ISETP.GE.AND P0, PT, R3, R0, PT ;  /* 0x000000000300720c */ /* 0x000fe20003f06270 */
[----:B----4-:R-:W-:Y:S02]  /*c5e0*/  DMUL R72, R8, R72 ;  /* 0x0000004808487228 */ /* 0x010fe40000000000 */
[----:B0-----:R-:W-:-:S10]  /*c5f0*/  DMUL R74, R10, R74 ;  /* 0x0000004a0a4a7228 */ /* 0x001fd40000000000 */
[----:B------:R-:W-:Y:S05]  /*c600*/  @!P0 BRA `(.L_x_3402) ;  /* 0xfffffffc00c48947 */ /* 0x000fea000383ffff */
.L_x_3397:
[----:B-----5:R-:W2:Y:S01]  /*c610*/  LDC R14, c[0x0][0x3f4] ;  /* 0x0000fd00ff0e7b82 */ /* 0x020ea20000000800 */
[----:B01----:R-:W-:Y:S01]  /*c620*/  IMAD.MOV.U32 R19, RZ, RZ, RZ ;  /* 0x000000ffff137224 */ /* 0x003fe200078e00ff */
[----:B------:R-:W-:Y:S02]  /*c630*/  MOV R24, RZ ;  /* 0x000000ff00187202 */ /* 0x000fe40000000f00 */
[----:B--2---:R-:W-:-:S13]  /*c640*/  ISETP.NE.AND P1, PT, R14, RZ, PT ;  /* 0x000000ff0e00720c */ /* 0x004fda0003f25270 */
        /* <DEDUP_REMOVED lines=9> */
[----:B----4-:R-:W-:-:S05]  /*c6e0*/  IADD3 R3, -R5, RZ, RZ ;  /* 0x000000ff05037210 */ /* 0x010fca0007ffe1ff */
        /* <DEDUP_REMOVED lines=265> */
.L_x_3403:
        /* <DEDUP_REMOVED lines=278> */
.L_x_3404:
        /* <DEDUP_REMOVED lines=23> */
[----:B----4-:R-:W-:-:S05]  /*ea50*/  IADD3 R3, -R5, RZ, RZ ;  /* 0x000000ff05037210 */ /* 0x010fca0007ffe1ff */
        /* <DEDUP_REMOVED lines=255> */
.L_x_3405:
        /* <DEDUP_REMOVED lines=9> */
[----:B---3--:R-:W-:Y:S01]  /*fae0*/  SHF.R.U32.HI R13, RZ, UR6, R12 ;  /* 0x00000006ff0d7c19 */ /* 0x008fe2000801160c */
        /* <DEDUP_REMOVED lines=267> */
.L_x_3406:
[----:B------:R-:W-:Y:S01]  /*10ba0*/  ULDC.64 UR6, c[0x0][0x608] ;  /* 0x0001820000067ab9 */ /* 0x000fe20000000a00 */
[----:B------:R-:W-:Y:S02]  /*10bb0*/  CS2R R4, SRZ ;  /* 0x0000000000047805 */ /* 0x000fe4000001ff00 */
[----:B------:R-:W-:Y:S02]  /*10bc0*/  ISETP.NE.U32.AND P0, PT, RZ, UR6, PT ;  /* 0x00000006ff007c0c */ /* 0x000fe4000bf05070 */
[----:B------:R-:W-:Y:S02]  /*10bd0*/  IADD3 R20, P2, R17, UR4, RZ ;  /* 0x0000000411147c10 */ /* 0x000fe4000ff5e0ff */
[----:B------:R-:W-:Y:S02]  /*10be0*/  ISETP.NE.AND.EX P0, PT, RZ, UR7, PT, P0 ;  /* 0x00000007ff007c0c */ /* 0x000fe4000bf05300 */
[----:B----4-:R-:W-:Y:S01]  /*10bf0*/  MOV R3, RZ ;  /* 0x000000ff00037202 */ /* 0x010fe20000000f00 */
        /* <DEDUP_REMOVED lines=9> */
[----:B------:R-:W-:Y:S01]  /*10c90*/  HFMA2.MMA R19, -RZ, RZ, 0, 0 ;  /* 0x00000000ff137435 */ /* 0x000fe200000001ff */
[----:B------:R-:W-:Y:S01]  /*10ca0*/  IMAD R7, R16, UR6, RZ ;  /* 0x0000000610077c24 */ /* 0x000fe2000f8e02ff */
[----:B------:R-:W-:Y:S01]  /*10cb0*/  ULDC UR6, c[0x0][0x248] ;  /* 0x0000920000067ab9 */ /* 0x000fe20000000800 */
[----:B------:R-:W-:Y:S02]  /*10cc0*/  IMAD.MOV.U32 R22, RZ, RZ, RZ ;  /* 0x000000ffff167224 */ /* 0x000fe400078e00ff */
[----:B------:R-:W-:Y:S01]  /*10cd0*/  IMAD R7, R2, UR6, R7 ;  /* 0x0000000602077c24 */ /* 0x000fe2000f8e0207 */
[----:B------:R-:W-:-:S03]  /*10ce0*/  ULDC UR6, c[0x0][0x230] ;  /* 0x00008c0000067ab9 */ /* 0x000fc60000000800 */
[----:B0-----:R-:W-:-:S05]  /*10cf0*/  IMAD R7, R0, UR6, R7 ;  /* 0x0000000600077c24 */ /* 0x001fca000f8e0207 */
[----:B---3--:R-:W-:Y:S01]  /*10d00*/  SHF.L.U32 R13, R7, 0x2, RZ ;  /* 0x00000002070d7819 */ /* 0x008fe200000006ff */
        /* <DEDUP_REMOVED lines=274> */
.L_x_3408:
        /* <DEDUP_REMOVED lines=277> */
.L_x_3409:
        /* <DEDUP_REMOVED lines=279> */
.L_x_3410:
        /* <DEDUP_REMOVED lines=277> */
.L_x_3411:
        /* <DEDUP_REMOVED lines=16> */
.L_x_3413:
[----:B------:R-:W-:Y:S05]  /*15340*/  BSYNC B0 ;  /* 0x0000000000007941 */ /* 0x000fea0003800000 */
.L_x_3412:
        /* <DEDUP_REMOVED lines=14> */
[----:B------:R0:W-:Y:S04]  /*15430*/  STG.E.64 desc[UR60][R14.64+0x8], R70 ;  /* 0x000008460e007986 */ /* 0x0001e8000c101b3c */
[----:B------:R0:W-:Y:S04]  /*15440*/  STG.E.64 desc[UR60][R14.64+0x10], R72 ;  /* 0x000010480e007986 */ /* 0x0001e8000c101b3c */
[----:B------:R0:W-:Y:S02]  /*15450*/  STG.E.64 desc[UR60][R14.64+0x18], R74 ;  /* 0x0000184a0e007986 */ /* 0x0001e4000c101b3c */
.L_x_3415:
[----:B------:R-:W-:Y:S05]  /*15460*/  BSYNC B0 ;  /* 0x0000000000007941 */ /* 0x000fea0003800000 */
.L_x_3414:
        /* <DEDUP_REMOVED lines=35> */
.L_x_3417:
[----:B------:R-:W-:Y:S05]  /*156a0*/  BSYNC B0 ;  /* 0x0000000000007941 */ /* 0x000fea0003800000 */
.L_x_3416:
        /* <DEDUP_REMOVED lines=29> */
[----:B------:R-:W-:Y:S02]  /*15880*/  ISETP.GE.U32.AND P0, PT, R14, UR8, PT ;  /* 0x000000080e007c0c */ /* 0x000fe4000bf06070 */
[----:B------:R-:W-:Y:S02]  /*15890*/  MOV R25, UR11 ;  /* 0x0000000b00197c02 */ /* 0x000fe40008000f00 */
[----:B------:R-:W-:-:S09]  /*158a0*/  MOV R27, UR11 ;  /* 0x0000000b001b7c02 */ /* 0x000fd20008000f00 */
        /* <DEDUP_REMOVED lines=9> */
[----:B------:R-:W-:Y:S01]  /*15940*/  IMAD R0, R0, UR7, RZ ;  /* 0x0000000700007c24 */ /* 0x000fe2000f8e02ff */
[----:B------:R-:W-:Y:S02]  /*15950*/  MOV R26, UR10 ;  /* 0x0000000a001a7c02 */ /* 0x000fe40008000f00 */
[----:B------:R-:W-:Y:S01]  /*15960*/  MOV R27, UR11 ;  /* 0x0000000b001b7c02 */ /* 0x000fe20008000f00 */
[----:B0-----:R-:W-:-:S07]  /*15970*/  IMAD R38, R38, UR6, RZ ;  /* 0x0000000626267c24 */ /* 0x001fce000f8e02ff */
.L_x_3422:
[----:B------:R-:W0:Y:S01]  /*15980*/  LDC.64 R14, c[0x0][0x610] ;  /* 0x00018400ff0e7b82 */ /* 0x000e220000000a00 */
[----:B------:R-:W-:-:S04]  /*15990*/  IMAD.IADD R21, R0, 0x1, R23 ;  /* 0x0000000100157824 */ /* 0x000fc800078e0217 */
[----:B0-----:R-:W-:-:S05]  /*159a0*/  IMAD.WIDE.U32 R14, R21, 0x20, R14 ;  /* 0x00000020150e7825 */ /* 0x001fca00078e000e */
[----:B------:R-:W2:Y:S04]  /*159b0*/  LDG.E.64 R20, desc[UR60][R14.64] ;  /* 0x0000003c0e147981 */ /* 0x000ea8000c1e1b00 */
[----:B------:R-:W3:Y:S04]  /*159c0*/  LDG.E.64 R32, desc[UR60][R14.64+0x8] ;  /* 0x0000083c0e207981 */ /* 0x000ee8000c1e1b00 */
[----:B------:R-:W4:Y:S04]  /*159d0*/  LDG.E.64 R34, desc[UR60][R14.64+0x10] ;  /* 0x0000103c0e227981 */ /* 0x000f28000c1e1b00 */
[----:B------:R-:W5:Y:S01]  /*159e0*/  LDG.E.64 R36, desc[UR60][R14.64+0x18] ;  /* 0x0000183c0e247981 */ /* 0x000f62000c1e1b00 */
[----:B------:R-:W-:-:S04]  /*159f0*/  IADD3 R23, R38, R23, RZ ;  /* 0x0000001726177210 */ /* 0x000fc80007ffe0ff */
[----:B------:R-:W-:Y:S01]  /*15a00*/  ISETP.GE.U32.AND P0, PT, R23, UR8, PT ;  /* 0x0000000817007c0c */ /* 0x000fe2000bf06070 */
[----:B--2---:R-:W-:Y:S02]  /*15a10*/  DMUL R28, R20, R28 ;  /* 0x0000001c141c7228 */ /* 0x004fe40000000000 */
[----:B---3--:R-:W-:Y:S02]  /*15a20*/  DMUL R30, R32, R30 ;  /* 0x0000001e201e7228 */ /* 0x008fe40000000000 */
[----:B----4-:R-:W-:Y:S02]  /*15a30*/  DMUL R24, R34, R24 ;  /* 0x0000001822187228 */ /* 0x010fe40000000000 */
[----:B-----5:R-:W-:-:S06]  /*15a40*/  DMUL R26, R36, R26 ;  /* 0x0000001a241a7228 */ /* 0x020fcc0000000000 */
[----:B------:R-:W-:Y:S05]  /*15a50*/  @!P0 BRA `(.L_x_3422) ;  /* 0xfffffffc00c88947 */ /* 0x000fea000383ffff */
[----:B------:R-:W-:Y:S05]  /*15a60*/  BSYNC B1 ;  /* 0x0000000000017941 */ /* 0x000fea0003800000 */
.L_x_3421:
[----:B------:R-:W-:Y:S05]  /*15a70*/  BRA `(.L_x_3420) ;  /* 0x00000000008c7947 */ /* 0x000fea0003800000 */
.L_x_3419:
[----:B------:R-:W-:Y:S01]  /*15a80*/  ULDC UR7, c[0x0][0x234] ;  /* 0x00008d0000077ab9 */ /* 0x000fe20000000800 */
[----:B------:R-:W-:Y:S01]  /*15a90*/  MOV R30, UR10 ;  /* 0x0000000a001e7c02 */ /* 0x000fe20008000f00 */
[----:B------:R-:W-:Y:S01]  /*15aa0*/  IMAD.U32 R31, RZ, RZ, UR11 ;  /* 0x0000000bff1f7e24 */ /* 0x000fe2000f8e00ff */
[----:B------:R-:W-:Y:S01]  /*15ab0*/  ISETP.GE.U32.AND P0, PT, R2, UR7, PT ;  /* 0x0000000702007c0c */ /* 0x000fe2000bf06070 */
[----:B------:R-:W-:Y:S01]  /*15ac0*/  IMAD.U32 R26, RZ, RZ, UR10 ;  /* 0x0000000aff1a7e24 */ /* 0x000fe2000f8e00ff */
[----:B------:R-:W-:Y:S02]  /*15ad0*/  MOV R24, UR10 ;  /* 0x0000000a00187c02 */ /* 0x000fe40008000f00 */
[----:B------:R-:W-:Y:S02]  /*15ae0*/  MOV R25, UR11 ;  /* 0x0000000b00197c02 */ /* 0x000fe40008000f00 */
[----:B------:R-:W-:-:S07]  /*15af0*/  MOV R27, UR11 ;  /* 0x0000000b001b7c02 */ /* 0x000fce0008000f00 */
[----:B------:R-:W-:Y:S05]  /*15b00*/  @P0 BRA `(.L_x_3420) ;  /* 0x0000000000680947 */ /* 0x000fea0003800000 */
[----:B------:R-:W-:Y:S01]  /*15b10*/  ULDC UR6, c[0x0][0x10] ;  /* 0x0000040000067ab9 */ /* 0x000fe20000000800 */
[----:B------:R-:W0:Y:S01]  /*15b20*/  LDC R40, c[0x0][RZ] ;  /* 0x00000000ff287b82 */ /* 0x000e220000000800 */
[----:B------:R-:W-:Y:S01]  /*15b30*/  MOV R23, R2 ;  /* 0x0000000200177202 */ /* 0x000fe20000000f00 */
[----:B------:R-:W-:Y:S01]  /*15b40*/  IMAD.U32 R30, RZ, RZ, UR10 ;  /* 0x0000000aff1e7e24 */ /* 0x000fe2000f8e00ff */
[----:B------:R-:W-:Y:S01]  /*15b50*/  MOV R31, UR11 ;  /* 0x0000000b001f7c02 */ /* 0x000fe20008000f00 */
[----:B------:R-:W-:Y:S01]  /*15b60*/  IMAD.U32 R25, RZ, RZ, UR11 ;  /* 0x0000000bff197e24 */ /* 0x000fe2000f8e00ff */
[----:B------:R-:W-:Y:S01]  /*15b70*/  MOV R24, UR10 ;  /* 0x0000000a00187c02 */ /* 0x000fe20008000f00 */
[----:B------:R-:W-:Y:S01]  /*15b80*/  IMAD R0, R0, UR6, RZ ;  /* 0x0000000600007c24 */ /* 0x000fe2000f8e02ff */
[----:B------:R-:W-:Y:S01]  /*15b90*/  MOV R26, UR10 ;  /* 0x0000000a001a7c02 */ /* 0x000fe20008000f00 */
[----:B------:R-:W1:Y:S01]  /*15ba0*/  LDC.64 R38, c[0x0][0x610] ;  /* 0x00018400ff267b82 */ /* 0x000e620000000a00 */
[----:B------:R-:W-:-:S07]  /*15bb0*/  MOV R27, UR11 ;  /* 0x0000000b001b7c02 */ /* 0x000fce0008000f00 */
[----:B------:R-:W2:Y:S02]  /*15bc0*/  LDC R42, c[0x0][0x4] ;  /* 0x00000100ff2a7b82 */ /* 0x000ea40000000800 */
.L_x_3423:
[----:B------:R-:W-:-:S04]  /*15bd0*/  IMAD.IADD R15, R0, 0x1, R23 ;  /* 0x00000001000f7824 */ /* 0x000fc800078e0217 */
[----:B0-----:R-:W-:-:S04]  /*15be0*/  IMAD R15, R15, R40, R16 ;  /* 0x000000280f0f7224 */ /* 0x001fc800078e0210 */
[----:B-1----:R-:W-:-:S05]  /*15bf0*/  IMAD.WIDE.U32 R14, R15, 0x20, R38 ;  /* 0x000000200f0e7825 */ /* 0x002fca00078e0026 */
[----:B------:R-:W3:Y:S04]  /*15c00*/  LDG.E.64 R20, desc[UR60][R14.64] ;  /* 0x0000003c0e147981 */ /* 0x000ee8000c1e1b00 */
[----:B------:R-:W4:Y:S04]  /*15c10*/  LDG.E.64 R32, desc[UR60][R14.64+0x8] ;  /* 0x0000083c0e207981 */ /* 0x000f28000c1e1b00 */
[----:B------:R-:W5:Y:S04]  /*15c20*/  LDG.E.64 R34, desc[UR60][R14.64+0x10] ;  /* 0x0000103c0e227981 */ /* 0x000f68000c1e1b00 */
[----:B------:R-:W5:Y:S01]  /*15c30*/  LDG.E.64 R36, desc[UR60][R14.64+0x18] ;  /* 0x0000183c0e247981 */ /* 0x000f62000c1e1b00 */
[----:B--2---:R-:W-:-:S04]  /*15c40*/  IADD3 R23, R42, R23, RZ ;  /* 0x000000172a177210 */ /* 0x004fc80007ffe0ff */
[----:B------:R-:W-:Y:S01]  /*15c50*/  ISETP.GE.U32.AND P0, PT, R23, UR7, PT ;  /* 0x0000000717007c0c */ /* 0x000fe2000bf06070 */
[----:B---3--:R-:W-:Y:S02]  /*15c60*/  DMUL R28, R20, R28 ;  /* 0x0000001c141c7228 */ /* 0x008fe40000000000 */
[----:B----4-:R-:W-:Y:S02]  /*15c70*/  DMUL R30, R32, R30 ;  /* 0x0000001e201e7228 */ /* 0x010fe40000000000 */
[----:B-----5:R-:W-:Y:S02]  /*15c80*/  DMUL R24, R34, R24 ;  /* 0x0000001822187228 */ /* 0x020fe40000000000 */
[----:B------:R-:W-:-:S06]  /*15c90*/  DMUL R26, R36, R26 ;  /* 0x0000001a241a7228 */ /* 0x000fcc0000000000 */
[----:B------:R-:W-:Y:S05]  /*15ca0*/  @!P0 BRA `(.L_x_3423) ;  /* 0xfffffffc00c88947 */ /* 0x000fea000383ffff */
.L_x_3420:
[----:B------:R-:W-:Y:S05]  /*15cb0*/  BSYNC B0 ;  /* 0x0000000000007941 */ /* 0x000fea0003800000 */
.L_x_3418:
[----:B------:R-:W0:Y:S01]  /*15cc0*/  LDC R23, c[0x0][RZ] ;  /* 0x00000000ff177b82 */ /* 0x000e220000000800 */
[----:B------:R-:W-:Y:S01]  /*15cd0*/  UIADD3 UR4, UR4, 0x10, URZ ;  /* 0x0000001004047890 */ /* 0x000fe2000fffe03f */
[----:B------:R-:W-:-:S03]  /*15ce0*/  ULDC UR6, c[0x0][0x4] ;  /* 0x0000010000067ab9 */ /* 0x000fc60000000800 */
[----:B------:R-:W-:Y:S02]  /*15cf0*/  ULEA UR4, UR5, UR4, 0x18 ;  /* 0x0000000405047291 */ /* 0x000fe4000f8ec03f */
[----:B------:R-:W-:-:S06]  /*15d00*/  USHF.R.U32.HI UR5, URZ, 0x1, UR6 ;  /* 0x000000013f057899 */ /* 0x000fcc0008011606 */
[----:B------:R-:W-:Y:S01]  /*15d10*/  ISETP.NE.AND P0, PT, RZ, UR5, PT ;  /* 0x00000005ff007c0c */ /* 0x000fe2000bf05270 */
[----:B0-----:R-:W-:-:S05]  /*15d20*/  IMAD R0, R2, R23, R16 ;  /* 0x0000001702007224 */ /* 0x001fca00078e0210 */
[----:B------:R-:W-:-:S05]  /*15d30*/  LEA R15, R0, UR4, 0x5 ;  /* 0x00000004000f7c11 */ /* 0x000fca000f8e28ff */
[----:B------:R0:W-:Y:S04]  /*15d40*/  STS.128 [R15], R28 ;  /* 0x0000001c0f007388 */ /* 0x0001e80000000c00 */
[----:B------:R0:W-:Y:S01]  /*15d50*/  STS.128 [R15+0x10], R24 ;  /* 0x000010180f007388 */ /* 0x0001e20000000c00 */
[----:B------:R-:W-:Y:S05]  /*15d60*/  @!P0 BRA `(.L_x_3424) ;  /* 0x0000000000548947 */ /* 0x000fea0003800000 */
[----:B------:R-:W-:-:S07]  /*15d70*/  MOV R21, UR5 ;  /* 0x0000000500157c02 */ /* 0x000fce0008000f00 */
.L_x_3427:
[----:B------:R-:W-:Y:S01]  /*15d80*/  IMAD.IADD R0, R2, 0x1, R21 ;  /* 0x0000000102007824 */ /* 0x000fe200078e0215 */
[----:B------:R-:W-:Y:S01]  /*15d90*/  BAR.SYNC.DEFER_BLOCKING 0x0 ;  /* 0x0000000000007b1d */ /* 0x000fe20000010000 */
[----:B------:R-:W-:-:S03]  /*15da0*/  ISETP.GT.AND P2, PT, R21, 0x1, PT ;  /* 0x000000011500780c */ /* 0x000fc60003f44270 */
[----:B------:R-:W-:Y:S02]  /*15db0*/  ISETP.GE.U32.AND P0, PT, R0, UR6, PT ;  /* 0x0000000600007c0c */ /* 0x000fe4000bf06070 */
[----:B------:R-:W-:Y:S02]  /*15dc0*/  BSSY B0, `(.L_x_3425) ;  /* 0x000000e000007945 */ /* 0x000fe40003800000 */
[----:B------:R-:W-:Y:S02]  /*15dd0*/  ISETP.GE.U32.OR P0, PT, R2, R21, P0 ;  /* 0x000000150200720c */ /* 0x000fe40000706470 */
[----:B------:R-:W-:-:S11]  /*15de0*/  SHF.R.S32.HI R21, RZ, 0x1, R21 ;  /* 0x00000001ff157819 */ /* 0x000fd60000011415 */
[----:B-1----:R-:W-:Y:S05]  /*15df0*/  @P0 BRA `(.L_x_3426) ;  /* 0x0000000000280947 */ /* 0x002fea0003800000 */
[----:B------:R-:W-:-:S05]  /*15e00*/  IMAD R0, R0, R23, R16 ;  /* 0x0000001700007224 */ /* 0x000fca00078e0210 */
[----:B------:R-:W-:-:S05]  /*15e10*/  LEA R0, R0, UR4, 0x5 ;  /* 0x0000000400007c11 */ /* 0x000fca000f8e28ff */
[----:B------:R-:W0:Y:S04]  /*15e20*/  LDS.128 R32, [R0] ;  /* 0x0000000000207984 */ /* 0x000e280000000c00 */
[----:B------:R-:W1:Y:S01]  /*15e30*/  LDS.128 R36, [R0+0x10] ;  /* 0x0000100000247984 */ /* 0x000e620000000c00 */
[----:B0-----:R-:W-:Y:S02]  /*15e40*/  DMUL R28, R28, R32 ;  /* 0x000000201c1c7228 */ /* 0x001fe40000000000 */
[----:B------:R-:W-:Y:S02]  /*15e50*/  DMUL R30, R30, R34 ;  /* 0x000000221e1e7228 */ /* 0x000fe40000000000 */
[----:B-1----:R-:W-:Y:S02]  /*15e60*/  DMUL R24, R24, R36 ;  /* 0x0000002418187228 */ /* 0x002fe40000000000 */
[----:B------:R-:W-:-:S03]  /*15e70*/  DMUL R26, R26, R38 ;  /* 0x000000261a1a7228 */ /* 0x000fc60000000000 */
[----:B------:R1:W-:Y:S04]  /*15e80*/  STS.128 [R15], R28 ;  /* 0x0000001c0f007388 */ /* 0x0003e80000000c00 */
[----:B------:R1:W-:Y:S04]  /*15e90*/  STS.128 [R15+0x10], R24 ;  /* 0x000010180f007388 */ /* 0x0003e80000000c00 */
.L_x_3426:
[----:B------:R-:W-:Y:S05]  /*15ea0*/  BSYNC B0 ;  /* 0x0000000000007941 */ /* 0x000fea0003800000 */
.L_x_3425:
[----:B------:R-:W-:Y:S05]  /*15eb0*/  @P2 BRA `(.L_x_3427) ;  /* 0xfffffffc00b02947 */ /* 0x000fea000383ffff */
.L_x_3424:
[----:B------:R-:W-:Y:S02]  /*15ec0*/  ULDC UR4, c[0x0][0x238] ;  /* 0x00008e0000047ab9 */ /* 0x000fe40000000800 */
[----:B------:R-:W-:-:S13]  /*15ed0*/  ISETP.NE.AND P0, PT, RZ, UR4, PT ;  /* 0x00000004ff007c0c */ /* 0x000fda000bf05270 */
[----:B------:R-:W-:Y:S05]  /*15ee0*/  @!P0 BRA `(.L_x_3428) ;  /* 0x0000000000c48947 */ /* 0x000fea0003800000 */
[----:B------:R-:W-:Y:S02]  /*15ef0*/  ISETP.GT.AND P0, PT, R23, 0x20, PT ;  /* 0x000000201700780c */ /* 0x000fe40003f04270 */
[----:B------:R-:W-:-:S11]  /*15f00*/  MOV R0, R23 ;  /* 0x0000001700007202 */ /* 0x000fd60000000f00 */
[----:B------:R-:W-:Y:S05]  /*15f10*/  @!P0 BRA `(.L_x_3429) ;  /* 0x00000000006c8947 */ /* 0x000fea0003800000 */
[----:B------:R-:W-:Y:S01]  /*15f20*/  LEA.HI R0, R23, R23, RZ, 0x1 ;  /* 0x0000001717007211 */ /* 0x000fe200078f08ff */
[----:B------:R2:W-:Y:S03]  /*15f30*/  STS.128 [R15], R28 ;  /* 0x0000001c0f007388 */ /* 0x0005e60000000c00 */
[----:B------:R-:W-:Y:S01]  /*15f40*/  SHF.R.S32.HI R2, RZ, 0x1, R0 ;  /* 0x00000001ff027819 */ /* 0x000fe20000011400 */
[----:B------:R2:W-:Y:S01]  /*15f50*/  STS.128 [R15+0x10], R24 ;  /* 0x000010180f007388 */ /* 0x0005e20000000c00 */
[----:B------:R-:W-:Y:S02]  /*15f60*/  HFMA2.MMA R0, -RZ, RZ, 0, 1.9073486328125e-06 ;  /* 0x00000020ff007435 */ /* 0x000fe400000001ff */
[----:B------:R-:W-:-:S13]  /*15f70*/  ISETP.GE.AND P0, PT, R2, 0x20, PT ;  /* 0x000000200200780c */ /* 0x000fda0003f06270 */
[----:B--2---:R-:W-:Y:S05]  /*15f80*/  @!P0 BRA `(.L_x_3429) ;  /* 0x0000000000508947 */ /* 0x004fea0003800000 */
.L_x_3432:
[----:B------:R-:W-:Y:S01]  /*15f90*/  IMAD.IADD R0, R16, 0x1, R2 ;  /* 0x0000000110007824 */ /* 0x000fe200078e0202 */
[----:B------:R-:W-:Y:S04]  /*15fa0*/  BAR.SYNC.DEFER_BLOCKING 0x0 ;  /* 0x0000000000007b1d */ /* 0x000fe80000010000 */
[----:B------:R-:W-:Y:S02]  /*15fb0*/  ISETP.GE.U32.AND P0, PT, R0, R23, PT ;  /* 0x000000170000720c */ /* 0x000fe40003f06070 */
[----:B------:R-:W-:Y:S02]  /*15fc0*/  BSSY B0, `(.L_x_3430) ;  /* 0x000000c000007945 */ /* 0x000fe40003800000 */
[----:B------:R-:W-:-:S13]  /*15fd0*/  ISETP.GE.U32.OR P0, PT, R16, R2, P0 ;  /* 0x000000021000720c */ /* 0x000fda0000706470 */
[----:B--2---:R-:W-:Y:S05]  /*15fe0*/  @P0 BRA `(.L_x_3431) ;  /* 0x0000000000240947 */ /* 0x004fea0003800000 */
[----:B------:R-:W-:-:S05]  /*15ff0*/  LEA R0, R2, R15, 0x5 ;  /* 0x0000000f02007211 */ /* 0x000fca00078e28ff */
[----:B------:R-:W0:Y:S04]  /*16000*/  LDS.128 R32, [R0] ;  /* 0x0000000000207984 */ /* 0x000e280000000c00 */
[----:B------:R-:W2:Y:S01]  /*16010*/  LDS.128 R36, [R0+0x10] ;  /* 0x0000100000247984 */ /* 0x000ea20000000c00 */
[----:B01----:R-:W-:Y:S02]  /*16020*/  DMUL R28, R28, R32 ;  /* 0x000000201c1c7228 */ /* 0x003fe40000000000 */
[----:B------:R-:W-:Y:S02]  /*16030*/  DMUL R30, R30, R34 ;  /* 0x000000221e1e7228 */ /* 0x000fe40000000000 */
[----:B--2---:R-:W-:Y:S02]  /*16040*/  DMUL R24, R24, R36 ;  /* 0x0000002418187228 */ /* 0x004fe40000000000 */
[----:B------:R-:W-:-:S03]  /*16050*/  DMUL R26, R26, R38 ;  /* 0x000000261a1a7228 */ /* 0x000fc60000000000 */
[----:B------:R2:W-:Y:S04]  /*16060*/  STS.128 [R15], R28 ;  /* 0x0000001c0f007388 */ /* 0x0005e80000000c00 */
[----:B------:R2:W-:Y:S04]  /*16070*/  STS.128 [R15+0x10], R24 ;  /* 0x000010180f007388 */ /* 0x0005e80000000c00 */
.L_x_3431:
[----:B------:R-:W-:Y:S05]  /*16080*/  BSYNC B0 ;  /* 0x0000000000007941 */ /* 0x000fea0003800000 */
.L_x_3430:
[----:B------:R-:W-:-:S04]  /*16090*/  SHF.R.S32.HI R2, RZ, 0x1, R2 ;  /* 0x00000001ff027819 */ /* 0x000fc80000011402 */
[----:B------:R-:W-:-:S13]  /*160a0*/  ISETP.GE.AND P0, PT, R2, 0x20, PT ;  /* 0x000000200200780c */ /* 0x000fda0003f06270 */
[----:B------:R-:W-:Y:S05]  /*160b0*/  @P0 BRA `(.L_x_3432) ;  /* 0xfffffffc00b40947 */ /* 0x000fea000383ffff */
[----:B------:R-:W-:-:S07]  /*160c0*/  MOV R0, 0x20 ;  /* 0x0000002000007802 */ /* 0x000fce0000000f00 */
.L_x_3429:
[----:B------:R-:W-:Y:S01]  /*160d0*/  BAR.SYNC.DEFER_BLOCKING 0x0 ;  /* 0x0000000000007b1d */ /* 0x000fe20000010000 */
[----:B------:R-:W-:-:S13]  /*160e0*/  ISETP.GE.AND P0, PT, R0, 0x2, PT ;  /* 0x000000020000780c */ /* 0x000fda0003f06270 */
[----:B------:R-:W-:Y:S05]  /*160f0*/  @!P0 BRA `(.L_x_3428) ;  /* 0x0000000000408947 */ /* 0x000fea0003800000 */
[----:B------:R-:W-:-:S07]  /*16100*/  IMAD.MOV.U32 R23, RZ, RZ, 0x1 ;  /* 0x00000001ff177424 */ /* 0x000fce00078e00ff */
.L_x_3433:
[----:B012---:R-:W-:Y:S04]  /*16110*/  SHFL.DOWN PT, R15, R29, R23, 0x1f ;  /* 0x08001f171d0f7589 */ /* 0x007fe800000e0000 */
[----:B------:R-:W0:Y:S04]  /*16120*/  SHFL.DOWN PT, R14, R28, R23, 0x1f ;  /* 0x08001f171c0e7589 */ /* 0x000e2800000e0000 */
[----:B------:R-:W-:Y:S04]  /*16130*/  SHFL.DOWN PT, R21, R31, R23, 0x1f ;  /* 0x08001f171f157589 */ /* 0x000fe800000e0000 */
[----:B------:R-:W1:Y:S04]  /*16140*/  SHFL.DOWN PT, R20, R30, R23, 0x1f ;  /* 0x08001f171e147589 */ /* 0x000e6800000e0000 */
[----:B------:R-:W-:Y:S04]  /*16150*/  SHFL.DOWN PT, R33, R25, R23, 0x1f ;  /* 0x08001f1719217589 */ /* 0x000fe800000e0000 */
[----:B------:R-:W2:Y:S04]  /*16160*/  SHFL.DOWN PT, R32, R24, R23, 0x1f ;  /* 0x08001f1718207589 */ /* 0x000ea800000e0000 */
[----:B------:R-:W-:Y:S04]  /*16170*/  SHFL.DOWN PT, R35, R27, R23, 0x1f ;  /* 0x08001f171b237589 */ /* 0x000fe800000e0000 */
[----:B------:R3:W4:Y:S01]  /*16180*/  SHFL.DOWN PT, R34, R26, R23, 0x1f ;  /* 0x08001f171a227589 */ /* 0x00072200000e0000 */
[----:B0-----:R-:W-:-:S02]  /*16190*/  DMUL R28, R14, R28 ;  /* 0x0000001c0e1c7228 */ /* 0x001fc40000000000 */
[----:B-1----:R-:W-:Y:S01]  /*161a0*/  DMUL R30, R20, R30 ;  /* 0x0000001e141e7228 */ /* 0x002fe20000000000 */
[----:B---3--:R-:W-:-:S04]  /*161b0*/  SHF.L.U32 R23, R23, 0x1, RZ ;  /* 0x0000000117177819 */ /* 0x008fc800000006ff */
[----:B------:R-:W-:Y:S01]  /*161c0*/  ISETP.GE.AND P0, PT, R23, R0, PT ;  /* 0x000000001700720c */ /* 0x000fe20003f06270 */
[----:B--2---:R-:W-:Y:S02]  /*161d0*/  DMUL R24, R32, R24 ;  /* 0x0000001820187228 */ /* 0x004fe40000000000 */
[----:B----4-:R-:W-:-:S10]  /*161e0*/  DMUL R26, R34, R26 ;  /* 0x0000001a221a7228 */ /* 0x010fd40000000000 */
[----:B------:R-:W-:Y:S05]  /*161f0*/  @!P0 BRA `(.L_x_3433) ;  /* 0xfffffffc00c48947 */ /* 0x000fea000383ffff */
.L_x_3428:
        /* <DEDUP_REMOVED lines=10> */
[----:B------:R-:W3:Y:S04]  /*162a0*/  LDG.E.64 R6, desc[UR60][R4.64+0x8] ;  /* 0x0000083c04067981 */ /* 0x000ee8000c1e1b00 */
[----:B------:R-:W4:Y:S04]  /*162b0*/  LDG.E.64 R8, desc[UR60][R4.64+0x10] ;  /* 0x0000103c04087981 */ /* 0x000f28000c1e1b00 */
[----:B------:R-:W5:Y:S01]  /*162c0*/  LDG.E.64 R10, desc[UR60][R4.64+0x18] ;  /* 0x0000183c040a7981 */ /* 0x000f62000c1e1b00 */
[----:B012---:R-:W-:-:S02]  /*162d0*/  DMUL R28, R28, R2 ;  /* 0x000000021c1c7228 */ /* 0x007fc40000000000 */
[----:B---3--:R-:W-:Y:S02]  /*162e0*/  DMUL R30, R30, R6 ;  /* 0x000000061e1e7228 */ /* 0x008fe40000000000 */
[----:B----4-:R-:W-:Y:S02]  /*162f0*/  DMUL R24, R24, R8 ;  /* 0x0000000818187228 */ /* 0x010fe40000000000 */
[----:B-----5:R-:W-:-:S11]  /*16300*/  DMUL R26, R26, R10 ;  /* 0x0000000a1a1a7228 */ /* 0x020fd60000000000 */
.L_x_3435:
        /* <DEDUP_REMOVED lines=19> */
[----:B------:R-:W-:-:S07]  /*16440*/  LEPC R20, `(.L_x_3437) ;  /* 0x000000001014794e */ /* 0x000fce0000000000 */
[----:B012-4-:R-:W-:Y:S05]  /*16450*/  CALL.ABS.NOINC R2 ;  /* 0x0000000002007343 */ /* 0x017fea0003c00000 */
.L_x_3437:
        /* <DEDUP_REMOVED lines=10> */
[----:B------:R4:W0:Y:S01]  /*16500*/  LDC.64 R2, c[0x4][R0] ;  /* 0x0100000000027b82 */ /* 0x0008220000000a00 */
        /* <DEDUP_REMOVED lines=8> */
[----:B----4-:R-:W-:-:S07]  /*16590*/  MOV R13, RZ ;  /* 0x000000ff000d7202 */ /* 0x010fce0000000f00 */
[----:B------:R-:W-:-:S07]  /*165a0*/  LEPC R20, `(.L_x_3438) ;  /* 0x000000001014794e */ /* 0x000fce0000000000 */
[----:B0123--:R-:W-:Y:S05]  /*165b0*/  CALL.ABS.NOINC R2 ;  /* 0x0000000002007343 */ /* 0x00ffea0003c00000 */
.L_x_3438:
        /* <DEDUP_REMOVED lines=10> */
[----:B----4-:R4:W0:Y:S01]  /*16660*/  LDC.64 R2, c[0x4][R0] ;  /* 0x0100000000027b82 */ /* 0x0108220000000a00 */
        /* <DEDUP_REMOVED lines=8> */
[----:B----4-:R-:W-:-:S07]  /*166f0*/  MOV R12, 0x1 ;  /* 0x00000001000c7802 */ /* 0x010fce0000000f00 */
[----:B------:R-:W-:-:S07]  /*16700*/  LEPC R20, `(.L_x_3439) ;  /* 0x000000001014794e */ /* 0x000fce0000000000 */
[----:B0123--:R-:W-:Y:S05]  /*16710*/  CALL.ABS.NOINC R2 ;  /* 0x0000000002007343 */ /* 0x00ffea0003c00000 */
.L_x_3439:
        /* <DEDUP_REMOVED lines=10> */
[----:B----4-:R4:W0:Y:S01]  /*167c0*/  LDC.64 R2, c[0x4][R0] ;  /* 0x0100000000027b82 */ /* 0x0108220000000a00 */
        /* <DEDUP_REMOVED lines=11> */
.L_x_3440:
[----:B------:R-:W-:Y:S02]  /*16880*/  ULDC.64 UR4, c[0x0][0x5f8] ;  /* 0x00017e0000047ab9 */ /* 0x000fe40000000a00 */
[----:B----4-:R-:W-:-:S04]  /*16890*/  IADD3 R2, P0, R17, UR4, RZ ;  /* 0x0000000411027c10 */ /* 0x010fc8000ff1e0ff */
[----:B------:R-:W-:-:S05]  /*168a0*/  IADD3.X R3, RZ, UR5, RZ, P0, !PT ;  /* 0x00000005ff037c10 */ /* 0x000fca00087fe4ff */
[----:B------:R-:W-:Y:S01]  /*168b0*/  STG.E.64 desc[UR60][R2.64], R26 ;  /* 0x0000001a02007986 */ /* 0x000fe2000c101b3c */
[----:B------:R-:W-:Y:S05]  /*168c0*/  EXIT ;  /* 0x000000000000794d */ /* 0x000fea0003800000 */
.L_x_3436:
[----:B------:R-:W-:Y:S04]  /*168d0*/  STG.E.64 desc[UR60][R4.64], R28 ;  /* 0x0000001c04007986 */ /* 0x000fe8000c101b3c */
[----:B------:R-:W-:Y:S04]  /*168e0*/  STG.E.64 desc[UR60][R4.64+0x8], R30 ;  /* 0x0000081e04007986 */ /* 0x000fe8000c101b3c */
[----:B------:R-:W-:Y:S04]  /*168f0*/  STG.E.64 desc[UR60][R4.64+0x10], R24 ;  /* 0x0000101804007986 */ /* 0x000fe8000c101b3c */
[----:B------:R-:W-:Y:S01]  /*16900*/  STG.E.64 desc[UR60][R4.64+0x18], R26 ;  /* 0x0000181a04007986 */ /* 0x000fe2000c101b3c */
[----:B------:R-:W-:Y:S05]  /*16910*/  EXIT ;  /* 0x000000000000794d */ /* 0x000fea0003800000 */
.L_x_3434:
[----:B------:R-:W-:Y:S01]  /*16920*/  ISETP.NE.AND P0, PT, RZ, UR36, PT ;  /* 0x00000024ff007c0c */ /* 0x000fe2000bf05270 */
[----:B------:R-:W-:Y:S02]  /*16930*/  ULDC.U8 UR4, c[0x0][0x629] ;  /* 0x00018a4000047ab9 */ /* 0x000fe40000000000 */
[----:B------:R-:W-:-:S10]  /*16940*/  ISETP.NE.AND P1, PT, RZ, UR4, PT ;  /* 0x00000004ff007c0c */ /* 0x000fd4000bf25270 */
[----:B------:R-:W-:Y:S05]  /*16950*/  @!P0 BRA `(.L_x_3441) ;  /* 0x0000000000208947 */ /* 0x000fea0003800000 */
[----:B------:R-:W3:Y:S04]  /*16960*/  LDG.E.64 R2, desc[UR60][R6.64] ;  /* 0x0000003c06027981 */ /* 0x000ee8000c1e1b00 */
[----:B------:R-:W4:Y:S04]  /*16970*/  LDG.E.64 R4, desc[UR60][R8.64] ;  /* 0x0000003c08047981 */ /* 0x000f28000c1e1b00 */
[----:B012---:R-:W2:Y:S04]  /*16980*/  LDG.E.64 R14, desc[UR60][R10.64] ;  /* 0x0000003c0a0e7981 */ /* 0x007ea8000c1e1b00 */
[----:B------:R-:W5:Y:S01]  /*16990*/  LDG.E.64 R20, desc[UR60][R12.64] ;  /* 0x0000003c0c147981 */ /* 0x000f62000c1e1b00 */
[----:B---3--:R-:W-:-:S02]  /*169a0*/  DMUL R28, R28, R2 ;  /* 0x000000021c1c7228 */ /* 0x008fc40000000000 */
[----:B----4-:R-:W-:Y:S02]  /*169b0*/  DMUL R30, R30, R4 ;  /* 0x000000041e1e7228 */ /* 0x010fe40000000000 */
[----:B--2---:R-:W-:Y:S02]  /*169c0*/  DMUL R24, R24, R14 ;  /* 0x0000000e18187228 */ /* 0x004fe40000000000 */
[----:B-----5:R-:W-:-:S11]  /*169d0*/  DMUL R26, R26, R20 ;  /* 0x000000141a1a7228 */ /* 0x020fd60000000000 */
.L_x_3441:
        /* <DEDUP_REMOVED lines=21> */
.L_x_3443:
        /* <DEDUP_REMOVED lines=10> */
[----:B------:R4:W0:Y:S01]  /*16bd0*/  LDC.64 R2, c[0x4][R0] ;  /* 0x0100000000027b82 */ /* 0x0008220000000a00 */
        /* <DEDUP_REMOVED lines=11> */
.L_x_3444:
        /* <DEDUP_REMOVED lines=22> */
.L_x_3445:
        /* <DEDUP_REMOVED lines=10> */
[----:B----4-:R4:W0:Y:S01]  /*16e90*/  LDC.64 R2, c[0x4][R0] ;  /* 0x0100000000027b82 */ /* 0x0108220000000a00 */
        /* <DEDUP_REMOVED lines=11> */
.L_x_3446:
[----:B------:R-:W-:Y:S02]  /*16f50*/  ULDC.64 UR4, c[0x0][0x5f8] ;  /* 0x00017e0000047ab9 */ /* 0x000fe40000000a00 */
[----:B----4-:R-:W-:-:S05]  /*16f60*/  IADD3 R2, P0, R17, UR4, RZ ;  /* 0x0000000411027c10 */ /* 0x010fca000ff1e0ff */
[----:B------:R-:W-:-:S05]  /*16f70*/  IMAD.X R3, RZ, RZ, UR5, P0 ;  /* 0x00000005ff037e24 */ /* 0x000fca00080e06ff */
[----:B------:R-:W-:Y:S01]  /*16f80*/  STG.E.64 desc[UR60][R2.64], R26 ;  /* 0x0000001a02007986 */ /* 0x000fe2000c101b3c */
[----:B------:R-:W-:Y:S05]  /*16f90*/  EXIT ;  /* 0x000000000000794d */ /* 0x000fea0003800000 */
.L_x_3442:
[----:B------:R-:W-:Y:S04]  /*16fa0*/  STG.E.64 desc[UR60][R6.64], R28 ;  /* 0x0000001c06007986 */ /* 0x000fe8000c101b3c */
[----:B------:R-:W-:Y:S04]  /*16fb0*/  STG.E.64 desc[UR60][R8.64], R30 ;  /* 0x0000001e08007986 */ /* 0x000fe8000c101b3c */
[----:B------:R-:W-:Y:S04]  /*16fc0*/  STG.E.64 desc[UR60][R10.64], R24 ;  /* 0x000000180a007986 */ /* 0x000fe8000c101b3c */
[----:B------:R-:W-:Y:S01]  /*16fd0*/  STG.E.64 desc[UR60][R12.64], R26 ;  /* 0x0000001a0c007986 */ /* 0x000fe2000c101b3c */
[----:B------:R-:W-:Y:S05]  /*16fe0*/  EXIT ;  /* 0x000000000000794d */ /* 0x000fea0003800000 */
.L_x_3407:
        /* <DEDUP_REMOVED lines=19> */
[----:B------:R-:W3:Y:S04]  /*17120*/  LDG.E.64 R2, desc[UR60][R4.64] ;  /* 0x0000003c04027981 */ /* 0x000ee8000c1e1b00 */
[----:B------:R-:W2:Y:S04]  /*17130*/  LDG.E.64 R6, desc[UR60][R4.64+0x8] ;  /* 0x0000083c04067981 */ /* 0x000ea8000c1e1b00 */
[----:B------:R-:W4:Y:S04]  /*17140*/  LDG.E.64 R8, desc[UR60][R4.64+0x10] ;  /* 0x0000103c04087981 */ /* 0x000f28000c1e1b00 */
[----:B------:R-:W5:Y:S01]  /*17150*/  LDG.E.64 R10, desc[UR60][R4.64+0x18] ;  /* 0x0000183c040a7981 */ /* 0x000f62000c1e1b00 */
[----:B---3--:R-:W-:-:S02]  /*17160*/  DMUL R68, R68, R2 ;  /* 0x0000000244447228 */ /* 0x008fc40000000000 */
[----:B--2---:R-:W-:Y:S02]  /*17170*/  DMUL R70, R70, R6 ;  /* 0x0000000646467228 */ /* 0x004fe40000000000 */
[----:B----4-:R-:W-:Y:S02]  /*17180*/  DMUL R72, R72, R8 ;  /* 0x0000000848487228 */ /* 0x010fe40000000000 */
[----:B-----5:R-:W-:-:S11]  /*17190*/  DMUL R74, R74, R10 ;  /* 0x0000000a4a4a7228 */ /* 0x020fd60000000000 */
.L_x_3448:
        /* <DEDUP_REMOVED lines=17> */
[----:B---3--:R-:W-:Y:S01]  /*172b0*/  IMAD.MOV.U32 R13, RZ, RZ, RZ ;  /* 0x000000ffff0d7224 */ /* 0x008fe200078e00ff */
[----:B0-----:R-:W-:-:S07]  /*172c0*/  MOV R12, 0x1 ;  /* 0x00000001000c7802 */ /* 0x001fce0000000f00 */
[----:B------:R-:W-:-:S07]  /*172d0*/  LEPC R20, `(.L_x_3450) ;  /* 0x000000001014794e */ /* 0x000fce0000000000 */
[----:B-1----:R-:W-:Y:S05]  /*172e0*/  CALL.ABS.NOINC R2 ;  /* 0x0000000002007343 */ /* 0x002fea0003c00000 */
.L_x_3450:
        /* <DEDUP_REMOVED lines=19> */
[----:B-1-3--:R-:W-:-:S07]  /*17420*/  MOV R13, RZ ;  /* 0x000000ff000d7202 */ /* 0x00afce0000000f00 */
[----:B------:R-:W-:-:S07]  /*17430*/  LEPC R20, `(.L_x_3451) ;  /* 0x000000001014794e */ /* 0x000fce0000000000 */
[----:B0-2---:R-:W-:Y:S05]  /*17440*/  CALL.ABS.NOINC R2 ;  /* 0x0000000002007343 */ /* 0x005fea0003c00000 */
.L_x_3451:
        /* <DEDUP_REMOVED lines=22> */
.L_x_3452:
        /* <DEDUP_REMOVED lines=10> */
[----:B-1----:R1:W4:Y:S01]  /*17650*/  LDC.64 R2, c[0x4][R0] ;  /* 0x0100000000027b82 */ /* 0x0023220000000a00 */
        /* <DEDUP_REMOVED lines=8> */
[----:B-1----:R-:W-:-:S07]  /*176e0*/  MOV R12, 0x1 ;  /* 0x00000001000c7802 */ /* 0x002fce0000000f00 */
[----:B------:R-:W-:-:S07]  /*176f0*/  LEPC R20, `(.L_x_3453) ;  /* 0x000000001014794e */ /* 0x000fce0000000000 */
[----:B0-2-4-:R-:W-:Y:S05]  /*17700*/  CALL.ABS.NOINC R2 ;  /* 0x0000000002007343 */ /* 0x015fea0003c00000 */
.L_x_3453:
[----:B------:R-:W-:Y:S02]  /*17710*/  ULDC.64 UR4, c[0x0][0x5f8] ;  /* 0x00017e0000047ab9 */ /* 0x000fe40000000a00 */
[----:B-1----:R-:W-:-:S04]  /*17720*/  IADD3 R2, P0, R17, UR4, RZ ;  /* 0x0000000411027c10 */ /* 0x002fc8000ff1e0ff */
[----:B------:R-:W-:-:S05]  /*17730*/  IADD3.X R3, RZ, UR5, RZ, P0, !PT ;  /* 0x00000005ff037c10 */ /* 0x000fca00087fe4ff */
[----:B------:R-:W-:Y:S01]  /*17740*/  STG.E.64 desc[UR60][R2.64], R74 ;  /* 0x0000004a02007986 */ /* 0x000fe2000c101b3c */
[----:B------:R-:W-:Y:S05]  /*17750*/  EXIT ;  /* 0x000000000000794d */ /* 0x000fea0003800000 */
.L_x_3449:
[----:B------:R-:W-:Y:S04]  /*17760*/  STG.E.64 desc[UR60][R4.64], R68 ;  /* 0x0000004404007986 */ /* 0x000fe8000c101b3c */
[----:B------:R-:W-:Y:S04]  /*17770*/  STG.E.64 desc[UR60][R4.64+0x8], R70 ;  /* 0x0000084604007986 */ /* 0x000fe8000c101b3c */
[----:B------:R-:W-:Y:S04]  /*17780*/  STG.E.64 desc[UR60][R4.64+0x10], R72 ;  /* 0x0000104804007986 */ /* 0x000fe8000c101b3c */
[----:B------:R-:W-:Y:S01]  /*17790*/  STG.E.64 desc[UR60][R4.64+0x18], R74 ;  /* 0x0000184a04007986 */ /* 0x000fe2000c101b3c */
[----:B------:R-:W-:Y:S05]  /*177a0*/  EXIT ;  /* 0x000000000000794d */ /* 0x000fea0003800000 */
.L_x_3447:
[----:B0-----:R-:W-:Y:S01]  /*177b0*/  ISETP.NE.AND P0, PT, R0, RZ, PT ;  /* 0x000000ff0000720c */ /* 0x001fe20003f05270 */
[----:B------:R-:W-:Y:S02]  /*177c0*/  ULDC.U8 UR4, c[0x0][0x629] ;  /* 0x00018a4000047ab9 */ /* 0x000fe40000000000 */
[----:B------:R-:W-:-:S10]  /*177d0*/  ISETP.NE.AND P1, PT, RZ, UR4, PT ;  /* 0x00000004ff007c0c */ /* 0x000fd4000bf25270 */
[----:B------:R-:W-:Y:S05]  /*177e0*/  @!P0 BRA `(.L_x_3454) ;  /* 0x0000000000208947 */ /* 0x000fea0003800000 */
[----:B------:R-:W2:Y:S04]  /*177f0*/  LDG.E.64 R2, desc[UR60][R6.64] ;  /* 0x0000003c06027981 */ /* 0x000ea8000c1e1b00 */
[----:B------:R-:W4:Y:S04]  /*17800*/  LDG.E.64 R4, desc[UR60][R8.64] ;  /* 0x0000003c08047981 */ /* 0x000f28000c1e1b00 */
[----:B---3--:R-:W3:Y:S04]  /*17810*/  LDG.E.64 R12, desc[UR60][R10.64] ;  /* 0x0000003c0a0c7981 */ /* 0x008ee8000c1e1b00 */
[----:B------:R-:W5:Y:S01]  /*17820*/  LDG.E.64 R14, desc[UR60][R20.64] ;  /* 0x0000003c140e7981 */ /* 0x000f62000c1e1b00 */
[----:B--2---:R-:W-:-:S02]  /*17830*/  DMUL R68, R68, R2 ;  /* 0x0000000244447228 */ /* 0x004fc40000000000 */
[----:B----4-:R-:W-:Y:S02]  /*17840*/  DMUL R70, R70, R4 ;  /* 0x0000000446467228 */ /* 0x010fe40000000000 */
[----:B---3--:R-:W-:Y:S02]  /*17850*/  DMUL R72, R72, R12 ;  /* 0x0000000c48487228 */ /* 0x008fe40000000000 */
[----:B-----5:R-:W-:-:S11]  /*17860*/  DMUL R74, R74, R14 ;  /* 0x0000000e4a4a7228 */ /* 0x020fd60000000000 */
.L_x_3454:
        /* <DEDUP_REMOVED lines=18> */
[----:B0--3--:R-:W-:-:S07]  /*17990*/  MOV R13, RZ ;  /* 0x000000ff000d7202 */ /* 0x009fce0000000f00 */
[----:B------:R-:W-:-:S07]  /*179a0*/  LEPC R20, `(.L_x_3456) ;  /* 0x000000001014794e */ /* 0x000fce0000000000 */
[----:B-1----:R-:W-:Y:S05]  /*179b0*/  CALL.ABS.NOINC R2 ;  /* 0x0000000002007343 */ /* 0x002fea0003c00000 */
.L_x_3456:
        /* <DEDUP_REMOVED lines=22> */
.L_x_3457:
        /* <DEDUP_REMOVED lines=21> */
[----:B0-2---:R-:W-:Y:S05]  /*17c70*/  CALL.ABS.NOINC R2 ;  /* 0x0000000002007343 */ /* 0x005fea0003c00000 */
.L_x_3458:
        /* <DEDUP_REMOVED lines=10> */
[----:B-1----:R1:W4:Y:S01]  /*17d20*/  LDC.64 R2, c[0x4][R0] ;  /* 0x0100000000027b82 */ /* 0x0023220000000a00 */
        /* <DEDUP_REMOVED lines=10> */
[----:B0-2-4-:R-:W-:Y:S05]  /*17dd0*/  CALL.ABS.NOINC R2 ;  /* 0x0000000002007343 */ /* 0x015fea0003c00000 */
.L_x_3459:
[----:B------:R-:W-:Y:S02]  /*17de0*/  ULDC.64 UR4, c[0x0][0x5f8] ;  /* 0x00017e0000047ab9 */ /* 0x000fe40000000a00 */
[----:B-1----:R-:W-:-:S04]  /*17df0*/  IADD3 R2, P0, R17, UR4, RZ ;  /* 0x0000000411027c10 */ /* 0x002fc8000ff1e0ff */
[----:B------:R-:W-:-:S05]  /*17e00*/  IADD3.X R3, RZ, UR5, RZ, P0, !PT ;  /* 0x00000005ff037c10 */ /* 0x000fca00087fe4ff */
[----:B------:R-:W-:Y:S01]  /*17e10*/  STG.E.64 desc[UR60][R2.64], R74 ;  /* 0x0000004a02007986 */ /* 0x000fe2000c101b3c */
[----:B------:R-:W-:Y:S05]  /*17e20*/  EXIT ;  /* 0x000000000000794d */ /* 0x000fea0003800000 */
.L_x_3455:
[----:B------:R-:W-:Y:S04]  /*17e30*/  STG.E.64 desc[UR60][R6.64], R68 ;  /* 0x0000004406007986 */ /* 0x000fe8000c101b3c */
[----:B------:R-:W-:Y:S04]  /*17e40*/  STG.E.64 desc[UR60][R8.64], R70 ;  /* 0x0000004608007986 */ /* 0x000fe8000c101b3c */
[----:B------:R-:W-:Y:S04]  /*17e50*/  STG.E.64 desc[UR60][R10.64], R72 ;  /* 0x000000480a007986 */ /* 0x000fe8000c101b3c */
[----:B------:R-:W-:Y:S01]  /*17e60*/  STG.E.64 desc[UR60][R20.64], R74 ;  /* 0x0000004a14007986 */ /* 0x000fe2000c101b3c */
[----:B------:R-:W-:Y:S05]  /*17e70*/  EXIT ;  /* 0x000000000000794d */ /* 0x000fea0003800000 */
.L_x_3460:
        /* <DEDUP_REMOVED lines=16> */
.L_x_8790:


//--------------------- .text._ZN2at6native13reduce_kernelILi512ELi1ENS0_8ReduceOpIsNS0_14func_wrapper_tIsNS0_55_GLOBAL__N__0955718d_22_SparseCsrTensorMath_cu_868dd54514ReductionMulOpIsEEEEjsLi4ELi4EEEEEvT1_ --------------------------
	.section	.text._ZN2at6native13reduce_kernelILi512ELi1ENS0_8ReduceOpIsNS0_14func_wrapper_tIsNS0_55_GLOBAL__N__0955718d_22_SparseCsrTensorMath_cu_868dd54514ReductionMulOpIsEEEEjsLi4ELi4EEEEEvT1_,"ax",@progbits
	.align	128
.text._ZN2at6native13reduce_kernelILi512ELi1ENS0_8ReduceOpIsNS0_14func_wrapper_tIsNS0_55_GLOBAL__N__0955718d_22_SparseCsrTensorMath_cu_868dd54514ReductionMulOpIsEEEEjsLi4ELi4EEEEEvT1_:
        .type           _ZN2at6native13reduce_kernelILi512ELi1ENS0_8ReduceOpIsNS0_14func_wrapper_tIsNS0_55_GLOBAL__N__0955718d_22_SparseCsrTensorMath_cu_868dd54514ReductionMulOpIsEEEEjsLi4ELi4EEEEEvT1_,@function
        .size           _ZN2at6native13reduce_kernelILi512ELi1ENS0_8ReduceOpIsNS0_14func_wrapper_tIsNS0_55_GLOBAL__N__0955718d_22_SparseCsrTensorMath_cu_868dd54514ReductionMulOpIsEEEEjsLi4ELi4EEEEEvT1_,(.L_x_8791 - _ZN2at6native13reduce_kernelILi512ELi1ENS0_8ReduceOpIsNS0_14func_wrapper_tIsNS0_55_GLOBAL__N__0955718d_22_SparseCsrTensorMath_cu_868dd54514ReductionMulOpIsEEEEjsLi4ELi4EEEEEvT1_)
        .other          _ZN2at6native13reduce_kernelILi512ELi1ENS0_8ReduceOpIsNS0_14func_wrapper_tIsNS0_55_GLOBAL__N__0955718d_22_SparseCsrTensorMath_cu_868dd54514ReductionMulOpIsEEEEjsLi4ELi4EEEEEvT1_,@"STO_CUDA_ENTRY STV_DEFAULT"
_ZN2at6native13reduce_kernelILi512ELi1ENS0_8ReduceOpIsNS0_14func_wrapper_tIsNS0_55_GLOBAL__N__0955718d_22_SparseCsrTensorMath_cu_868dd54514ReductionMulOpIsEEEEjsLi4ELi4EEEEEvT1_:
        /* <DEDUP_REMOVED lines=286> */
.L_x_3461:
        /* <DEDUP_REMOVED lines=49> */
.L_x_3470:
[----:B------:R-:W-:Y:S05]  /*14f0*/  BSYNC B3 ;  /* 0x0000000000037941 */ /* 0x000fea0003800000 */
.L_x_3469:
        /* <DEDUP_REMOVED lines=8> */
[----:B------:R-:W-:Y:S02]  /*1580*/  PRMT R4, R7, 0x9910, RZ ;  /* 0x0000991007047816 */ /* 0x000fe400000000ff */
[----:B--2---:R-:W-:-:S05]  /*1590*/  PRMT R19, R16, 0x9910, RZ ;  /* 0x0000991010137816 */ /* 0x004fca00000000ff */
[----:B------:R-:W-:-:S07]  /*15a0*/  IMAD R4, R4, R19, RZ ;  /* 0x0000001304047224 */ /* 0x000fce00078e02ff */
.L_x_3468:
[----:B------:R-:W-:Y:S05]  /*15b0*/  BSYNC B2 ;  /* 0x0000000000027941 */ /* 0x000fea0003800000 */
.L_x_3467:
[C---:B------:R-:W-:Y:S02]  /*15c0*/  IADD3 R17, P0, -R11.reuse, 0x4, RZ ;  /* 0x000000040b117810 */ /* 0x040fe40007f1e1ff */
[----:B------:R-:W-:Y:S02]  /*15d0*/  IADD3 R6, R11, -0x4, R2 ;  /* 0xfffffffc0b067810 */ /* 0x000fe40007ffe002 */
[----:B------:R-:W-:Y:S01]  /*15e0*/  LEA R12, P1, R17, R12, 0x1 ;  /* 0x0000000c110c7211 */ /* 0x000fe200078208ff */
[----:B------:R-:W-:-:S05]  /*15f0*/  IMAD.X R8, RZ, RZ, -0x1, P0 ;  /* 0xffffffffff087424 */ /* 0x000fca00000e06ff */
[----:B------:R-:W-:-:S07]  /*1600*/  LEA.HI.X R13, R17, R13, R8, 0x1, P1 ;  /* 0x0000000d110d7211 */ /* 0x000fce00008f0c08 */
.L_x_3466:
[----:B------:R-:W-:Y:S05]  /*1610*/  BSYNC B1 ;  /* 0x0000000000017941 */ /* 0x000fea0003800000 */
.L_x_3465:
        /* <DEDUP_REMOVED lines=9> */
.L_x_3473:
[----:B------:R-:W-:Y:S01]  /*16b0*/  IMAD.WIDE.U32 R10, R9, 0x8, R12 ;  /* 0x00000008090a7825 */ /* 0x000fe200078e000c */
[----:B------:R-:W-:-:S05]  /*16c0*/  ULDC UR4, c[0x0][0x220] ;  /* 0x0000880000047ab9 */ /* 0x000fca0000000800 */
[----:B------:R-:W2:Y:S01]  /*16d0*/  LDG.E.64 R10, desc[UR36][R10.64] ;  /* 0x000000240a0a7981 */ /* 0x000ea2000c1e1b00 */
[----:B------:R-:W-:Y:S01]  /*16e0*/  PRMT R7, R7, 0x9910, RZ ;  /* 0x0000991007077816 */ /* 0x000fe200000000ff */
[----:B------:R-:W-:Y:S01]  /*16f0*/  VIADD R9, R9, UR4 ;  /* 0x0000000409097c36 */ /* 0x000fe20008000000 */
[----:B------:R-:W-:Y:S02]  /*1700*/  PRMT R4, R4, 0x9910, RZ ;  /* 0x0000991004047816 */ /* 0x000fe400000000ff */
[----:B------:R-:W-:Y:S02]  /*1710*/  PRMT R8, R8, 0x9910, RZ ;  /* 0x0000991008087816 */ /* 0x000fe400000000ff */
[C---:B--2---:R-:W-:Y:S02]  /*1720*/  PRMT R16, R10.reuse, 0x9910, RZ ;  /* 0x000099100a107816 */ /* 0x044fe400000000ff */
[----:B------:R-:W-:Y:S02]  /*1730*/  PRMT R17, R10, 0xbb32, RZ ;  /* 0x0000bb320a117816 */ /* 0x000fe400000000ff */
[----:B------:R-:W-:-:S02]  /*1740*/  PRMT R10, R2, 0x9910, RZ ;  /* 0x00009910020a7816 */ /* 0x000fc400000000ff */
[----:B------:R-:W-:Y:S01]  /*1750*/  MOV R2, R7 ;  /* 0x0000000700027202 */ /* 0x000fe20000000f00 */
[----:B------:R-:W-:Y:S01]  /*1760*/  IMAD R8, R8, R17, RZ ;  /* 0x0000001108087224 */ /* 0x000fe200078e02ff */
[----:B------:R-:W-:Y:S02]  /*1770*/  LEA R7, R9, 0x3, 0x2 ;  /* 0x0000000309077811 */ /* 0x000fe400078e10ff */
[----:B------:R-:W-:Y:S02]  /*1780*/  PRMT R19, R11, 0x9910, RZ ;  /* 0x000099100b137816 */ /* 0x000fe400000000ff */
[----:B------:R-:W-:Y:S02]  /*1790*/  ISETP.GE.U32.AND P0, PT, R7, R6, PT ;  /* 0x000000060700720c */ /* 0x000fe40003f06070 */
[----:B------:R-:W-:Y:S01]  /*17a0*/  PRMT R21, R11, 0xbb32, RZ ;  /* 0x0000bb320b157816 */ /* 0x000fe200000000ff */
[----:B------:R-:W-:Y:S02]  /*17b0*/  IMAD.MOV.U32 R11, RZ, RZ, R16 ;  /* 0x000000ffff0b7224 */ /* 0x000fe400078e0010 */
[----:B------:R-:W-:-:S02]  /*17c0*/  IMAD R7, R2, R19, RZ ;  /* 0x0000001302077224 */ /* 0x000fc400078e02ff */
[----:B------:R-:W-:Y:S02]  /*17d0*/  IMAD R4, R4, R11, RZ ;  /* 0x0000000b04047224 */ /* 0x000fe400078e02ff */
[----:B------:R-:W-:-:S04]  /*17e0*/  IMAD R2, R10, R21, RZ ;  /* 0x000000150a027224 */ /* 0x000fc800078e02ff */
[----:B------:R-:W-:Y:S05]  /*17f0*/  @!P0 BRA `(.L_x_3473) ;  /* 0xfffffffc00ac8947 */ /* 0x000fea000383ffff */
.L_x_3472:
[----:B------:R-:W-:Y:S05]  /*1800*/  BSYNC B1 ;  /* 0x0000000000017941 */ /* 0x000fea0003800000 */
.L_x_3471:
        /* <DEDUP_REMOVED lines=8> */
.L_x_3475:
[----:B------:R-:W-:Y:S05]  /*1890*/  BSYNC B1 ;  /* 0x0000000000017941 */ /* 0x000fea0003800000 */
.L_x_3474:
        /* <DEDUP_REMOVED lines=10> */
[----:B------:R-:W-:Y:S02]  /*1940*/  PRMT R5, R4, 0x9910, RZ ;  /* 0x0000991004057816 */ /* 0x000fe400000000ff */
[----:B--2---:R-:W-:-:S05]  /*1950*/  PRMT R4, R12, 0x9910, RZ ;  /* 0x000099100c047816 */ /* 0x004fca00000000ff */
[----:B------:R-:W-:-:S07]  /*1960*/  IMAD R4, R4, R5, RZ ;  /* 0x0000000504047224 */ /* 0x000fce00078e02ff */
.L_x_3477:
[----:B------:R-:W-:Y:S05]  /*1970*/  BSYNC B1 ;  /* 0x0000000000017941 */ /* 0x000fea0003800000 */
.L_x_3476:
        /* <DEDUP_REMOVED lines=8> */
[----:B------:R-:W-:Y:S01]  /*1a00*/  IMAD R16, R16, R5, RZ ;  /* 0x0000000510107224 */ /* 0x000fe200078e02ff */
[----:B------:R-:W-:Y:S06]  /*1a10*/  BRA `(.L_x_3463) ;  /* 0x00000098009c7947 */ /* 0x000fec0003800000 */
.L_x_3464:
        /* <DEDUP_REMOVED lines=24> */
.L_x_3487:
        /* <DEDUP_REMOVED lines=293> */
.L_x_3483:
        /* <DEDUP_REMOVED lines=251> */
.L_x_3484:
        /* <DEDUP_REMOVED lines=251> */
.L_x_3485:
        /* <DEDUP_REMOVED lines=249> */
.L_x_3486:
[----:B-1----:R-:W-:Y:S02]  /*5ce0*/  LOP3.LUT R17, R2, 0xfffffffe, RZ, 0xc0, !PT ;  /* 0xfffffffe02117812 */ /* 0x002fe400078ec0ff */
[----:B------:R-:W-:Y:S02]  /*5cf0*/  PRMT R8, R8, 0x9910, RZ ;  /* 0x0000991008087816 */ /* 0x000fe400000000ff */
[----:B------:R-:W-:Y:S01]  /*5d00*/  PRMT R19, R6, 0x9910, RZ ;  /* 0x0000991006137816 */ /* 0x000fe200000000ff */
[----:B------:R-:W-:Y:S01]  /*5d10*/  IMAD.IADD R5, R5, 0x1, R4 ;  /* 0x0000000105057824 */ /* 0x000fe200078e0204 */
[----:B------:R-:W-:Y:S01]  /*5d20*/  IADD3 R16, P1, R12, R17, RZ ;  /* 0x000000110c107210 */ /* 0x000fe20007f3e0ff */
[----:B------:R-:W-:-:S03]  /*5d30*/  ULDC UR4, c[0x0][0x218] ;  /* 0x0000860000047ab9 */ /* 0x000fc60000000800 */
[----:B------:R-:W-:-:S05]  /*5d40*/  IADD3.X R17, RZ, R13, RZ, P1, !PT ;  /* 0x0000000dff117210 */ /* 0x000fca0000ffe4ff */
[----:B------:R1:W2:Y:S01]  /*5d50*/  LDG.E.U16 R16, desc[UR36][R16.64] ;  /* 0x0000002410107981 */ /* 0x0002a2000c1e1500 */
[----:B------:R-:W-:Y:S02]  /*5d60*/  PRMT R9, R9, 0x9910, RZ ;  /* 0x0000991009097816 */ /* 0x000fe400000000ff */
[----:B------:R-:W-:Y:S01]  /*5d70*/  PRMT R2, R7, 0x9910, RZ ;  /* 0x0000991007027816 */ /* 0x000fe200000000ff */
[----:B------:R-:W-:Y:S01]  /*5d80*/  IMAD.MOV.U32 R7, RZ, RZ, R8 ;  /* 0x000000ffff077224 */ /* 0x000fe200078e0008 */
[----:B------:R-:W-:Y:S01]  /*5d90*/  MOV R6, R9 ;  /* 0x0000000900067202 */ /* 0x000fe20000000f00 */
[----:B------:R-:W-:Y:S01]  /*5da0*/  IMAD.MOV.U32 R8, RZ, RZ, R19 ;  /* 0x000000ffff087224 */ /* 0x000fe200078e0013 */
[----:B------:R-:W-:Y:S01]  /*5db0*/  MOV R9, R2 ;  /* 0x0000000200097202 */ /* 0x000fe20000000f00 */
[----:B------:R-:W-:Y:S01]  /*5dc0*/  IMAD R19, R4, 0x3, R5 ;  /* 0x0000000304137824 */ /* 0x000fe200078e0205 */
[----:B------:R-:W-:Y:S02]  /*5dd0*/  MOV R2, UR4 ;  /* 0x0000000400027c02 */ /* 0x000fe40008000f00 */
[----:B-1---5:R-:W-:-:S02]  /*5de0*/  PRMT R17, R21, 0x9910, RZ ;  /* 0x0000991015117816 */ /* 0x022fc400000000ff */
[----:B------:R-:W-:Y:S02]  /*5df0*/  ISETP.GE.U32.AND P1, PT, R19, R2, PT ;  /* 0x000000021300720c */ /* 0x000fe40003f26070 */
[----:B------:R-:W-:Y:S01]  /*5e00*/  PRMT R18, R11, 0x9910, RZ ;  /* 0x000099100b127816 */ /* 0x000fe200000000ff */
[----:B------:R-:W-:Y:S01]  /*5e10*/  IMAD R6, R6, R17, RZ ;  /* 0x0000001106067224 */ /* 0x000fe200078e02ff */
[----:B------:R-:W-:-:S03]  /*5e20*/  PRMT R22, R10, 0x9910, RZ ;  /* 0x000099100a167816 */ /* 0x000fc600000000ff */
[----:B------:R-:W-:Y:S02]  /*5e30*/  IMAD R7, R7, R18, RZ ;  /* 0x0000001207077224 */ /* 0x000fe400078e02ff */
[----:B------:R-:W-:Y:S01]  /*5e40*/  IMAD R17, R9, R22, RZ ;  /* 0x0000001609117224 */ /* 0x000fe200078e02ff */
[----:B------:R-:W-:Y:S02]  /*5e50*/  PRMT R9, R6, 0x7610, R9 ;  /* 0x0000761006097816 */ /* 0x000fe40000000009 */
[----:B--2---:R-:W-:-:S05]  /*5e60*/  PRMT R23, R16, 0x9910, RZ ;  /* 0x0000991010177816 */ /* 0x004fca00000000ff */
[----:B------:R-:W-:Y:S01]  /*5e70*/  IMAD R18, R8, R23, RZ ;  /* 0x0000001708127224 */ /* 0x000fe200078e02ff */
[----:B------:R-:W-:Y:S02]  /*5e80*/  PRMT R8, R7, 0x7610, R8 ;  /* 0x0000761007087816 */ /* 0x000fe40000000008 */
[----:B------:R-:W-:Y:S02]  /*5e90*/  PRMT R7, R17, 0x7610, R7 ;  /* 0x0000761011077816 */ /* 0x000fe40000000007 */
[----:B------:R-:W-:Y:S01]  /*5ea0*/  PRMT R6, R18, 0x7610, R6 ;  /* 0x0000761012067816 */ /* 0x000fe20000000006 */
[----:B------:R-:W-:Y:S06]  /*5eb0*/  @!P1 BRA `(.L_x_3487) ;  /* 0xffffffbc00389947 */ /* 0x000fec000383ffff */
[----:B------:R-:W-:Y:S05]  /*5ec0*/  BSYNC B2 ;  /* 0x0000000000027941 */ /* 0x000fea0003800000 */
.L_x_3482:
[----:B------:R-:W-:-:S07]  /*5ed0*/  PRMT R22, R16, 0x7610, R22 ;  /* 0x0000761010167816 */ /* 0x000fce0000000016 */
.L_x_3481:
[----:B------:R-:W-:Y:S05]  /*5ee0*/  BSYNC B1 ;  /* 0x0000000000017941 */ /* 0x000fea0003800000 */
.L_x_3480:
        /* <DEDUP_REMOVED lines=280> */
.L_x_3490:
        /* <DEDUP_REMOVED lines=276> */
[----:B------:R-:W-:-:S03]  /*81b0*/  ULDC UR4, c[0x0][0x3e0] ;  /* 0x0000f80000047ab9 */ /* 0x000fc60000000800 */
[----:B------:R-:W-:Y:S02]  /*81c0*/  @P2 IMAD.MOV R23, RZ, RZ, -R23 ;  /* 0x000000ffff172224 */ /* 0x000fe400078e0a17 */
[----:B------:R-:W-:Y:S02]  /*81d0*/  IMAD R11, R24, UR4, R11 ;  /* 0x00000004180b7c24 */ /* 0x000fe4000f8e020b */
[----:B------:R-:W-:-:S04]  /*81e0*/  @P2 IMAD R16, R16, R23, R25 ;  /* 0x0000001710102224 */ /* 0x000fc800078e0219 */
[----:B--2---:R-:W-:-:S07]  /*81f0*/  @P2 IMAD R11, R16, R26, R11 ;  /* 0x0000001a100b2224 */ /* 0x004fce00078e020b */
.L_x_3491:
        /* <DEDUP_REMOVED lines=281> */
.L_x_3492:
        /* <DEDUP_REMOVED lines=281> */
.L_x_3493:
[----:B------:R-:W-:-:S04]  /*a520*/  LOP3.LUT R23, R22, 0xfffffffe, RZ, 0xc0, !PT ;  /* 0xfffffffe16177812 */ /* 0x000fc800078ec0ff */
[----:B------:R-:W-:-:S04]  /*a530*/  IADD3 R22, P1, R12, R23, RZ ;  /* 0x000000170c167210 */ /* 0x000fc80007f3e0ff */
[----:B------:R-:W-:-:S05]  /*a540*/  IADD3.X R23, RZ, R13, RZ, P1, !PT ;  /* 0x0000000dff177210 */ /* 0x000fca0000ffe4ff */
[----:B------:R1:W5:Y:S04]  /*a550*/  LDG.E.U16 R22, desc[UR36][R22.64] ;  /* 0x0000002416167981 */ /* 0x000368000c1e1500 */
.L_x_3489:
[----:B------:R-:W-:Y:S05]  /*a560*/  BSYNC B1 ;  /* 0x0000000000017941 */ /* 0x000fea0003800000 */
.L_x_3488:
[----:B------:R-:W-:Y:S04]  /*a570*/  BSSY B1, `(.L_x_3494) ;  /* 0x0000018000017945 */ /* 0x000fe80003800000 */
[----:B------:R-:W-:Y:S05]  /*a580*/  @P0 BRA `(.L_x_3495) ;  /* 0x0000000000580947 */ /* 0x000fea0003800000 */
[----:B------:R-:W-:Y:S02]  /*a590*/  IADD3 R5, R5, R4, RZ ;  /* 0x0000000405057210 */ /* 0x000fe40007ffe0ff */
[----:B------:R-:W-:Y:S02]  /*a5a0*/  PRMT R9, R9, 0x9910, RZ ;  /* 0x0000991009097816 */ /* 0x000fe400000000ff */
[----:B------:R-:W-:Y:S02]  /*a5b0*/  ISETP.GE.U32.AND P0, PT, R5, R2, PT ;  /* 0x000000020500720c */ /* 0x000fe40003f06070 */
[----:B-----5:R-:W-:-:S05]  /*a5c0*/  PRMT R12, R21, 0x9910, RZ ;  /* 0x00009910150c7816 */ /* 0x020fca00000000ff */
[----:B------:R-:W-:-:S06]  /*a5d0*/  IMAD R9, R9, R12, RZ ;  /* 0x0000000c09097224 */ /* 0x000fcc00078e02ff */
[----:B------:R-:W-:Y:S05]  /*a5e0*/  @P0 BRA `(.L_x_3495) ;  /* 0x0000000000400947 */ /* 0x000fea0003800000 */
[----:B------:R-:W-:Y:S01]  /*a5f0*/  PRMT R12, R11, 0x9910, RZ ;  /* 0x000099100b0c7816 */ /* 0x000fe200000000ff */
[----:B------:R-:W-:Y:S01]  /*a600*/  IMAD.IADD R11, R5, 0x1, R4 ;  /* 0x00000001050b7824 */ /* 0x000fe200078e0204 */
[----:B------:R-:W-:Y:S02]  /*a610*/  PRMT R8, R8, 0x9910, RZ ;  /* 0x0000991008087816 */ /* 0x000fe400000000ff */
[----:B------:R-:W-:Y:S02]  /*a620*/  MOV R5, R12 ;  /* 0x0000000c00057202 */ /* 0x000fe40000000f00 */
[----:B------:R-:W-:-:S03]  /*a630*/  ISETP.GE.U32.AND P0, PT, R11, R2, PT ;  /* 0x000000020b00720c */ /* 0x000fc60003f06070 */
[----:B------:R-:W-:-:S10]  /*a640*/  IMAD R8, R8, R5, RZ ;  /* 0x0000000508087224 */ /* 0x000fd400078e02ff */
[----:B------:R-:W-:Y:S05]  /*a650*/  @P0 BRA `(.L_x_3495) ;  /* 0x0000000000240947 */ /* 0x000fea0003800000 */
[----:B------:R-:W-:Y:S02]  /*a660*/  IADD3 R5, R11, R4, RZ ;  /* 0x000000040b057210 */ /* 0x000fe40007ffe0ff */
[----:B------:R-:W-:Y:S02]  /*a670*/  PRMT R7, R7, 0x9910, RZ ;  /* 0x0000991007077816 */ /* 0x000fe400000000ff */
[----:B------:R-:W-:Y:S02]  /*a680*/  ISETP.GE.U32.AND P0, PT, R5, R2, PT ;  /* 0x000000020500720c */ /* 0x000fe40003f06070 */
[----:B------:R-:W-:Y:S02]  /*a690*/  PRMT R5, R6, 0x9910, RZ ;  /* 0x0000991006057816 */ /* 0x000fe400000000ff */
[----:B------:R-:W-:Y:S02]  /*a6a0*/  SEL R22, R22, 0x1, !P0 ;  /* 0x0000000116167807 */ /* 0x000fe40004000000 */
[----:B------:R-:W-:-:S02]  /*a6b0*/  PRMT R2, R10, 0x9910, RZ ;  /* 0x000099100a027816 */ /* 0x000fc400000000ff */
[----:B------:R-:W-:-:S03]  /*a6c0*/  PRMT R6, R22, 0x9910, RZ ;  /* 0x0000991016067816 */ /* 0x000fc600000000ff */
[----:B------:R-:W-:Y:S02]  /*a6d0*/  IMAD R7, R7, R2, RZ ;  /* 0x0000000207077224 */ /* 0x000fe400078e02ff */
[----:B------:R-:W-:-:S07]  /*a6e0*/  IMAD R6, R6, R5, RZ ;  /* 0x0000000506067224 */ /* 0x000fce00078e02ff */
.L_x_3495:
[----:B------:R-:W-:Y:S05]  /*a6f0*/  BSYNC B1 ;  /* 0x0000000000017941 */ /* 0x000fea0003800000 */
.L_x_3494:
        /* <DEDUP_REMOVED lines=10> */
.L_x_3479:
        /* <DEDUP_REMOVED lines=10> */
.L_x_3499:
[----:B------:R-:W-:Y:S02]  /*a840*/  IMAD.IADD R11, R4, 0x1, R5 ;  /* 0x00000001040b7824 */ /* 0x000fe400078e0205 */
[----:B------:R-:W-:-:S03]  /*a850*/  IMAD R9, R22, R5, RZ ;  /* 0x0000000516097224 */ /* 0x000fc600078e02ff */
[----:B------:R-:W-:Y:S01]  /*a860*/  IADD3 R17, R11, R4, RZ ;  /* 0x000000040b117210 */ /* 0x000fe20007ffe0ff */
[----:B------:R-:W-:-:S03]  /*a870*/  IMAD.WIDE.U32 R8, R9, 0x2, R12 ;  /* 0x0000000209087825 */ /* 0x000fc600078e000c */
[----:B------:R-:W-:Y:S01]  /*a880*/  IADD3 R5, R17, R4, RZ ;  /* 0x0000000411057210 */ /* 0x000fe20007ffe0ff */
[C---:B------:R-:W-:Y:S02]  /*a890*/  IMAD R17, R22.reuse, R17, RZ ;  /* 0x0000001116117224 */ /* 0x040fe400078e02ff */
[C---:B------:R-:W-:Y:S01]  /*a8a0*/  IMAD R11, R22.reuse, R11, RZ ;  /* 0x0000000b160b7224 */ /* 0x040fe200078e02ff */
[----:B------:R-:W2:Y:S01]  /*a8b0*/  LDG.E.U16 R8, desc[UR36][R8.64] ;  /* 0x0000002408087981 */ /* 0x000ea2000c1e1500 */
[----:B------:R-:W-:Y:S02]  /*a8c0*/  IMAD R19, R22, R5, RZ ;  /* 0x0000000516137224 */ /* 0x000fe400078e02ff */
[----:B------:R-:W-:-:S04]  /*a8d0*/  IMAD.WIDE.U32 R16, R17, 0x2, R12 ;  /* 0x0000000211107825 */ /* 0x000fc800078e000c */
[--C-:B------:R-:W-:Y:S02]  /*a8e0*/  IMAD.WIDE.U32 R18, R19, 0x2, R12.reuse ;  /* 0x0000000213127825 */ /* 0x100fe400078e000c */
[----:B------:R-:W3:Y:S02]  /*a8f0*/  LDG.E.U16 R16, desc[UR36][R16.64] ;  /* 0x0000002410107981 */ /* 0x000ee4000c1e1500 */
[----:B------:R-:W-:Y:S02]  /*a900*/  IMAD.WIDE.U32 R10, R11, 0x2, R12 ;  /* 0x000000020b0a7825 */ /* 0x000fe400078e000c */
[----:B------:R-:W4:Y:S04]  /*a910*/  LDG.E.U16 R18, desc[UR36][R18.64] ;  /* 0x0000002412127981 */ /* 0x000f28000c1e1500 */
[----:B------:R0:W5:Y:S01]  /*a920*/  LDG.E.U16 R10, desc[UR36][R10.64] ;  /* 0x000000240a0a7981 */ /* 0x000162000c1e1500 */
[----:B------:R-:W-:-:S02]  /*a930*/  IADD3 R5, R5, R4, RZ ;  /* 0x0000000405057210 */ /* 0x000fc40007ffe0ff */
[----:B------:R-:W-:-:S03]  /*a940*/  PRMT R21, R21, 0x9910, RZ ;  /* 0x0000991015157816 */ /* 0x000fc600000000ff */
[----:B0-----:R-:W-:Y:S01]  /*a950*/  IMAD R11, R4, 0x3, R5 ;  /* 0x00000003040b7824 */ /* 0x001fe200078e0205 */
[----:B------:R-:W-:-:S04]  /*a960*/  PRMT R9, R7, 0x9910, RZ ;  /* 0x0000991007097816 */ /* 0x000fc800000000ff */
[----:B------:R-:W-:Y:S02]  /*a970*/  ISETP.GE.U32.AND P0, PT, R11, R2, PT ;  /* 0x000000020b00720c */ /* 0x000fe40003f06070 */
[----:B------:R-:W-:Y:S01]  /*a980*/  PRMT R7, R6, 0x9910, RZ ;  /* 0x0000991006077816 */ /* 0x000fe200000000ff */
[----:B------:R-:W-:Y:S01]  /*a990*/  IMAD.MOV.U32 R6, RZ, RZ, R21 ;  /* 0x000000ffff067224 */ /* 0x000fe200078e0015 */
[----:B------:R-:W-:Y:S02]  /*a9a0*/  PRMT R20, R20, 0x9910, RZ ;  /* 0x0000991014147816 */ /* 0x000fe400000000ff */
[----:B--2---:R-:W-:-:S05]  /*a9b0*/  PRMT R17, R8, 0x9910, RZ ;  /* 0x0000991008117816 */ /* 0x004fca00000000ff */
[----:B------:R-:W-:Y:S01]  /*a9c0*/  IMAD R6, R6, R17, RZ ;  /* 0x0000001106067224 */ /* 0x000fe200078e02ff */
[----:B---3--:R-:W-:Y:S02]  /*a9d0*/  PRMT R24, R16, 0x9910, RZ ;  /* 0x0000991010187816 */ /* 0x008fe400000000ff */
[----:B----4-:R-:W-:-:S03]  /*a9e0*/  PRMT R26, R18, 0x9910, RZ ;  /* 0x00009910121a7816 */ /* 0x010fc600000000ff */
[----:B------:R-:W-:Y:S01]  /*a9f0*/  IMAD R9, R9, R24, RZ ;  /* 0x0000001809097224 */ /* 0x000fe200078e02ff */
[----:B-----5:R-:W-:Y:S01]  /*aa00*/  PRMT R19, R10, 0x9910, RZ ;  /* 0x000099100a137816 */ /* 0x020fe200000000ff */
[----:B------:R-:W-:Y:S01]  /*aa10*/  IMAD R11, R26, R7, RZ ;  /* 0x000000071a0b7224 */ /* 0x000fe200078e02ff */
[----:B------:R-:W-:Y:S02]  /*aa20*/  PRMT R21, R6, 0x7610, R21 ;  /* 0x0000761006157816 */ /* 0x000fe40000000015 */
[----:B------:R-:W-:Y:S01]  /*aa30*/  PRMT R7, R9, 0x7610, R7 ;  /* 0x0000761009077816 */ /* 0x000fe20000000007 */
[----:B------:R-:W-:Y:S01]  /*aa40*/  IMAD R20, R20, R19, RZ ;  /* 0x0000001314147224 */ /* 0x000fe200078e02ff */
[----:B------:R-:W-:Y:S01]  /*aa50*/  PRMT R6, R11, 0x7610, R6 ;  /* 0x000076100b067816 */ /* 0x000fe20000000006 */
[----:B------:R-:W-:Y:S06]  /*aa60*/  @!P0 BRA `(.L_x_3499) ;  /* 0xfffffffc00748947 */ /* 0x000fec000383ffff */
[----:B------:R-:W-:Y:S05]  /*aa70*/  BSYNC B2 ;  /* 0x0000000000027941 */ /* 0x000fea0003800000 */
.L_x_3498:
[----:B------:R-:W-:-:S07]  /*aa80*/  PRMT R11, R8, 0x7610, R11 ;  /* 0x00007610080b7816 */ /* 0x000fce000000000b */
.L_x_3497:
[----:B------:R-:W-:Y:S05]  /*aa90*/  BSYNC B1 ;  /* 0x0000000000017941 */ /* 0x000fea0003800000 */
.L_x_3496:
[----:B------:R-:W-:Y:S01]  /*aaa0*/  ISETP.GE.U32.AND P1, PT, R5, R2, PT ;  /* 0x000000020500720c */ /* 0x000fe20003f26070 */
[----:B------:R-:W-:-:S12]  /*aab0*/  BSSY B1, `(.L_x_3500) ;  /* 0x0000016000017945 */ /* 0x000fd80003800000 */
[----:B------:R-:W-:Y:S05]  /*aac0*/  @P1 BRA `(.L_x_3501) ;  /* 0x0000000000501947 */ /* 0x000fea0003800000 */
[----:B------:R-:W-:-:S04]  /*aad0*/  IMAD R9, R22, R5, RZ ;  /* 0x0000000516097224 */ /* 0x000fc800078e02ff */
[----:B------:R-:W-:-:S05]  /*aae0*/  IMAD.WIDE.U32 R8, R9, 0x2, R12 ;  /* 0x0000000209087825 */ /* 0x000fca00078e000c */
[----:B------:R0:W5:Y:S01]  /*aaf0*/  LDG.E.U16 R11, desc[UR36][R8.64] ;  /* 0x00000024080b7981 */ /* 0x000162000c1e1500 */
[----:B------:R-:W-:-:S04]  /*ab00*/  IADD3 R17, R5, R4, RZ ;  /* 0x0000000405117210 */ /* 0x000fc80007ffe0ff */
[----:B------:R-:W-:-:S13]  /*ab10*/  ISETP.GE.U32.AND P0, PT, R17, R2, PT ;  /* 0x000000021100720c */ /* 0x000fda0003f06070 */
[----:B0-----:R-:W-:Y:S05]  /*ab20*/  @P0 BRA `(.L_x_3501) ;  /* 0x0000000000380947 */ /* 0x001fea0003800000 */
[----:B------:R-:W-:-:S04]  /*ab30*/  IMAD R9, R22, R17, RZ ;  /* 0x0000001116097224 */ /* 0x000fc800078e02ff */
[----:B------:R-:W-:-:S05]  /*ab40*/  IMAD.WIDE.U32 R8, R9, 0x2, R12 ;  /* 0x0000000209087825 */ /* 0x000fca00078e000c */
[----:B------:R0:W5:Y:S01]  /*ab50*/  LDG.E.U16 R10, desc[UR36][R8.64] ;  /* 0x00000024080a7981 */ /* 0x000162000c1e1500 */
[----:B------:R-:W-:-:S05]  /*ab60*/  IMAD.IADD R17, R17, 0x1, R4 ;  /* 0x0000000111117824 */ /* 0x000fca00078e0204 */
        /* <DEDUP_REMOVED lines=10> */
.L_x_3501:
[----:B------:R-:W-:Y:S05]  /*ac10*/  BSYNC B1 ;  /* 0x0000000000017941 */ /* 0x000fea0003800000 */
.L_x_3500:
[----:B------:R-:W-:Y:S04]  /*ac20*/  BSSY B1, `(.L_x_3502) ;  /* 0x0000018000017945 */ /* 0x000fe80003800000 */
[----:B------:R-:W-:Y:S05]  /*ac30*/  @P1 BRA `(.L_x_3503) ;  /* 0x0000000000581947 */ /* 0x000fea0003800000 */
[----:B------:R-:W-:Y:S02]  /*ac40*/  IADD3 R5, R5, R4, RZ ;  /* 0x0000000405057210 */ /* 0x000fe40007ffe0ff */
[----:B------:R-:W-:Y:S02]  /*ac50*/  PRMT R21, R21, 0x9910, RZ ;  /* 0x0000991015157816 */ /* 0x000fe400000000ff */
[----:B------:R-:W-:Y:S02]  /*ac60*/  ISETP.GE.U32.AND P0, PT, R5, R2, PT ;  /* 0x000000020500720c */ /* 0x000fe40003f06070 */
[----:B0----5:R-:W-:-:S05]  /*ac70*/  PRMT R8, R11, 0x9910, RZ ;  /* 0x000099100b087816 */ /* 0x021fca00000000ff */
[----:B------:R-:W-:-:S06]  /*ac80*/  IMAD R21, R21, R8, RZ ;  /* 0x0000000815157224 */ /* 0x000fcc00078e02ff */
[----:B------:R-:W-:Y:S05]  /*ac90*/  @P0 BRA `(.L_x_3503) ;  /* 0x0000000000400947 */ /* 0x000fea0003800000 */
[----:B------:R-:W-:Y:S01]  /*aca0*/  IMAD.IADD R9, R5, 0x1, R4 ;  /* 0x0000000105097824 */ /* 0x000fe200078e0204 */
[----:B------:R-:W-:Y:S02]  /*acb0*/  PRMT R10, R10, 0x9910, RZ ;  /* 0x000099100a0a7816 */ /* 0x000fe400000000ff */
[----:B------:R-:W-:Y:S02]  /*acc0*/  PRMT R20, R20, 0x9910, RZ ;  /* 0x0000991014147816 */ /* 0x000fe400000000ff */
[----:B------:R-:W-:Y:S02]  /*acd0*/  ISETP.GE.U32.AND P0, PT, R9, R2, PT ;  /* 0x000000020900720c */ /* 0x000fe40003f06070 */
[----:B------:R-:W-:-:S05]  /*ace0*/  MOV R5, R10 ;  /* 0x0000000a00057202 */ /* 0x000fca0000000f00 */
[----:B------:R-:W-:-:S06]  /*acf0*/  IMAD R20, R20, R5, RZ ;  /* 0x0000000514147224 */ /* 0x000fcc00078e02ff */
        /* <DEDUP_REMOVED lines=10> */
.L_x_3503:
[----:B------:R-:W-:Y:S05]  /*ada0*/  BSYNC B1 ;  /* 0x0000000000017941 */ /* 0x000fea0003800000 */
.L_x_3502:
[----:B------:R-:W-:Y:S02]  /*adb0*/  PRMT R2, R21, 0x9910, RZ ;  /* 0x0000991015027816 */ /* 0x000fe400000000ff */
[----:B------:R-:W-:-:S05]  /*adc0*/  PRMT R5, R20, 0x9910, RZ ;  /* 0x0000991014057816 */ /* 0x000fca00000000ff */
[----:B------:R-:W-:Y:S01]  /*add0*/  IMAD R2, R2, R5, RZ ;  /* 0x0000000502027224 */ /* 0x000fe200078e02ff */
[----:B------:R-:W-:-:S04]  /*ade0*/  PRMT R5, R7, 0x9910, RZ ;  /* 0x0000991007057816 */ /* 0x000fc800000000ff */
[----:B------:R-:W-:-:S05]  /*adf0*/  PRMT R2, R2, 0x9910, RZ ;  /* 0x0000991002027816 */ /* 0x000fca00000000ff */
[----:B------:R-:W-:Y:S01]  /*ae00*/  IMAD R2, R5, R2, RZ ;  /* 0x0000000205027224 */ /* 0x000fe200078e02ff */
[----:B------:R-:W-:-:S04]  /*ae10*/  PRMT R5, R6, 0x9910, RZ ;  /* 0x0000991006057816 */ /* 0x000fc800000000ff */
[----:B-----5:R-:W-:-:S05]  /*ae20*/  PRMT R16, R2, 0x9910, RZ ;  /* 0x0000991002107816 */ /* 0x020fca00000000ff */
[----:B------:R-:W-:Y:S01]  /*ae30*/  IMAD R16, R16, R5, RZ ;  /* 0x0000000510107224 */ /* 0x000fe200078e02ff */
[----:B------:R-:W-:Y:S06]  /*ae40*/  BRA `(.L_x_3463) ;  /* 0x0000000400907947 */ /* 0x000fec0003800000 */
.L_x_3478:
        /* <DEDUP_REMOVED lines=12> */
.L_x_3507:
        /* <DEDUP_REMOVED lines=11> */
[----:B------:R-:W-:Y:S01]  /*afc0*/  PRMT R22, R7, 0x9910, RZ ;  /* 0x0000991007167816 */ /* 0x000fe200000000ff */
[----:B------:R-:W-:Y:S01]  /*afd0*/  IMAD.IADD R9, R23, 0x1, R4 ;  /* 0x0000000117097824 */ /* 0x000fe200078e0204 */
[----:B------:R-:W-:-:S04]  /*afe0*/  PRMT R7, R5, 0x9910, RZ ;  /* 0x0000991005077816 */ /* 0x000fc800000000ff */
[----:B------:R-:W-:Y:S01]  /*aff0*/  MOV R23, R7 ;  /* 0x0000000700177202 */ /* 0x000fe20000000f00 */
[----:B------:R-:W-:Y:S01]  /*b000*/  IMAD R7, R4, 0x3, R9 ;  /* 0x0000000304077824 */ /* 0x000fe200078e0209 */
[----:B------:R-:W-:-:S04]  /*b010*/  PRMT R8, R8, 0x9910, RZ ;  /* 0x0000991008087816 */ /* 0x000fc800000000ff */
[----:B------:R-:W-:Y:S02]  /*b020*/  ISETP.GE.U32.AND P0, PT, R7, R2, PT ;  /* 0x000000020700720c */ /* 0x000fe40003f06070 */
[----:B------:R-:W-:Y:S02]  /*b030*/  MOV R5, R8 ;  /* 0x0000000800057202 */ /* 0x000fe40000000f00 */
[----:B------:R-:W-:Y:S02]  /*b040*/  PRMT R6, R6, 0x9910, RZ ;  /* 0x0000991006067816 */ /* 0x000fe400000000ff */
[----:B--2---:R-:W-:Y:S02]  /*b050*/  PRMT R11, R10, 0x9910, RZ ;  /* 0x000099100a0b7816 */ /* 0x004fe400000000ff */
[----:B---3--:R-:W-:-:S03]  /*b060*/  PRMT R8, R16, 0x9910, RZ ;  /* 0x0000991010087816 */ /* 0x008fc600000000ff */
[----:B------:R-:W-:Y:S01]  /*b070*/  IMAD R6, R6, R11, RZ ;  /* 0x0000000b06067224 */ /* 0x000fe200078e02ff */
[----:B-----5:R-:W-:Y:S01]  /*b080*/  PRMT R24, R20, 0x9910, RZ ;  /* 0x0000991014187816 */ /* 0x020fe200000000ff */
[----:B------:R-:W-:Y:S01]  /*b090*/  IMAD R5, R5, R8, RZ ;  /* 0x0000000805057224 */ /* 0x000fe200078e02ff */
[----:B----4-:R-:W-:-:S03]  /*b0a0*/  PRMT R17, R18, 0x9910, RZ ;  /* 0x0000991012117816 */ /* 0x010fc600000000ff */
[----:B------:R-:W-:Y:S01]  /*b0b0*/  IMAD R11, R23, R24, RZ ;  /* 0x00000018170b7224 */ /* 0x000fe200078e02ff */
[----:B------:R-:W-:Y:S01]  /*b0c0*/  PRMT R8, R5, 0x7610, R8 ;  /* 0x0000761005087816 */ /* 0x000fe20000000008 */
[----:B------:R-:W-:-:S03]  /*b0d0*/  IMAD R7, R22, R17, RZ ;  /* 0x0000001116077224 */ /* 0x000fc600078e02ff */
[----:B------:R-:W-:Y:S01]  /*b0e0*/  PRMT R5, R11, 0x7610, R5 ;  /* 0x000076100b057816 */ /* 0x000fe20000000005 */
[----:B------:R-:W-:Y:S06]  /*b0f0*/  @!P0 BRA `(.L_x_3507) ;  /* 0xfffffffc00848947 */ /* 0x000fec000383ffff */
[----:B------:R-:W-:Y:S05]  /*b100*/  BSYNC B2 ;  /* 0x0000000000027941 */ /* 0x000fea0003800000 */
.L_x_3506:
[----:B------:R-:W-:-:S07]  /*b110*/  PRMT R17, R10, 0x7610, R17 ;  /* 0x000076100a117816 */ /* 0x000fce0000000011 */
.L_x_3505:
[----:B------:R-:W-:Y:S05]  /*b120*/  BSYNC B1 ;  /* 0x0000000000017941 */ /* 0x000fea0003800000 */
.L_x_3504:
        /* <DEDUP_REMOVED lines=10> */
[----:B------:R-:W-:-:S05]  /*b1d0*/  IMAD.IADD R19, R19, 0x1, R4 ;  /* 0x0000000113137824 */ /* 0x000fca00078e0204 */
        /* <DEDUP_REMOVED lines=8> */
.L_x_3509:
[----:B------:R-:W-:Y:S05]  /*b260*/  BSYNC B1 ;  /* 0x0000000000017941 */ /* 0x000fea0003800000 */
.L_x_3508:
[----:B------:R-:W-:Y:S04]  /*b270*/  BSSY B1, `(.L_x_3510) ;  /* 0x0000018000017945 */ /* 0x000fe80003800000 */
[----:B------:R-:W-:Y:S05]  /*b280*/  @P1 BRA `(.L_x_3511) ;  /* 0x0000000000581947 */ /* 0x000fea0003800000 */
[----:B0-----:R-:W-:Y:S02]  /*b290*/  IADD3 R11, R9, R4, RZ ;  /* 0x00000004090b7210 */ /* 0x001fe40007ffe0ff */
[----:B-----5:R-:W-:Y:S02]  /*b2a0*/  PRMT R17, R17, 0x9910, RZ ;  /* 0x0000991011117816 */ /* 0x020fe400000000ff */
[----:B------:R-:W-:Y:S02]  /*b2b0*/  ISETP.GE.U32.AND P0, PT, R11, R2, PT ;  /* 0x000000020b00720c */ /* 0x000fe40003f06070 */
[----:B------:R-:W-:Y:S01]  /*b2c0*/  PRMT R6, R6, 0x9910, RZ ;  /* 0x0000991006067816 */ /* 0x000fe200000000ff */
[----:B------:R-:W-:-:S04]  /*b2d0*/  IMAD.MOV.U32 R9, RZ, RZ, R17 ;  /* 0x000000ffff097224 */ /* 0x000fc800078e0011 */
[----:B------:R-:W-:-:S06]  /*b2e0*/  IMAD R6, R6, R9, RZ ;  /* 0x0000000906067224 */ /* 0x000fcc00078e02ff */
[----:B------:R-:W-:Y:S05]  /*b2f0*/  @P0 BRA `(.L_x_3511) ;  /* 0x00000000003c0947 */ /* 0x000fea0003800000 */
[----:B------:R-:W-:Y:S02]  /*b300*/  IADD3 R11, R11, R4, RZ ;  /* 0x000000040b0b7210 */ /* 0x000fe40007ffe0ff */
[----:B------:R-:W-:Y:S02]  /*b310*/  PRMT R8, R8, 0x9910, RZ ;  /* 0x0000991008087816 */ /* 0x000fe400000000ff */
[----:B------:R-:W-:Y:S02]  /*b320*/  ISETP.GE.U32.AND P0, PT, R11, R2, PT ;  /* 0x000000020b00720c */ /* 0x000fe40003f06070 */
[----:B------:R-:W-:-:S05]  /*b330*/  PRMT R9, R16, 0x9910, RZ ;  /* 0x0000991010097816 */ /* 0x000fca00000000ff */
        /* <DEDUP_REMOVED lines=11> */
.L_x_3511:
[----:B------:R-:W-:Y:S05]  /*b3f0*/  BSYNC B1 ;  /* 0x0000000000017941 */ /* 0x000fea0003800000 */
.L_x_3510:
[----:B------:R-:W-:Y:S02]  /*b400*/  PRMT R2, R6, 0x9910, RZ ;  /* 0x0000991006027816 */ /* 0x000fe400000000ff */
[----:B------:R-:W-:Y:S02]  /*b410*/  PRMT R9, R8, 0x9910, RZ ;  /* 0x0000991008097816 */ /* 0x000fe400000000ff */
[----:B------:R-:W-:Y:S02]  /*b420*/  PRMT R7, R7, 0x9910, RZ ;  /* 0x0000991007077816 */ /* 0x000fe400000000ff */
[----:B------:R-:W-:Y:S01]  /*b430*/  PRMT R5, R5, 0x9910, RZ ;  /* 0x0000991005057816 */ /* 0x000fe200000000ff */
[----:B------:R-:W-:-:S05]  /*b440*/  IMAD R2, R2, R9, RZ ;  /* 0x0000000902027224 */ /* 0x000fca00078e02ff */
[----:B------:R-:W-:-:S05]  /*b450*/  PRMT R2, R2, 0x9910, RZ ;  /* 0x0000991002027816 */ /* 0x000fca00000000ff */
[----:B------:R-:W-:-:S05]  /*b460*/  IMAD R2, R7, R2, RZ ;  /* 0x0000000207027224 */ /* 0x000fca00078e02ff */
[----:B-----5:R-:W-:-:S05]  /*b470*/  PRMT R16, R2, 0x9910, RZ ;  /* 0x0000991002107816 */ /* 0x020fca00000000ff */
[----:B------:R-:W-:-:S07]  /*b480*/  IMAD R16, R5, R16, RZ ;  /* 0x0000001005107224 */ /* 0x000fce00078e02ff */
.L_x_3463:
[----:B------:R-:W-:Y:S05]  /*b490*/  BSYNC B0 ;  /* 0x0000000000007941 */ /* 0x000fea0003800000 */
.L_x_3462:
        /* <DEDUP_REMOVED lines=16> */
.L_x_3513:
[----:B------:R-:W-:Y:S01]  /*b5a0*/  IADD3 R7, R3, R2, RZ ;  /* 0x0000000203077210 */ /* 0x000fe20007ffe0ff */
[----:B------:R-:W-:Y:S01]  /*b5b0*/  BAR.SYNC.DEFER_BLOCKING 0x0 ;  /* 0x0000000000007b1d */ /* 0x000fe20000010000 */
[----:B------:R-:W-:Y:S02]  /*b5c0*/  ISETP.GT.AND P1, PT, R2, 0x1, PT ;  /* 0x000000010200780c */ /* 0x000fe40003f24270 */
[----:B------:R-:W-:-:S04]  /*b5d0*/  ISETP.GE.U32.AND P0, PT, R7, UR7, PT ;  /* 0x0000000707007c0c */ /* 0x000fc8000bf06070 */
[----:B------:R-:W-:Y:S02]  /*b5e0*/  ISETP.GE.U32.OR P0, PT, R3, R2, P0 ;  /* 0x000000020300720c */ /* 0x000fe40000706470 */
[----:B------:R-:W-:-:S11]  /*b5f0*/  SHF.R.S32.HI R2, RZ, 0x1, R2 ;  /* 0x00000001ff027819 */ /* 0x000fd60000011402 */
[----:B------:R-:W-:Y:S01]  /*b600*/  @!P0 IMAD R4, R7, UR6, R0 ;  /* 0x0000000607048c24 */ /* 0x000fe2000f8e0200 */
[----:B--2---:R-:W-:-:S04]  /*b610*/  @!P0 PRMT R6, R16, 0x9910, RZ ;  /* 0x0000991010068816 */ /* 0x004fc800000000ff */
[----:B------:R-:W-:-:S06]  /*b620*/  @!P0 LEA R4, R4, UR4, 0x1 ;  /* 0x0000000404048c11 */ /* 0x000fcc000f8e08ff */
[----:B------:R-:W2:Y:S02]  /*b630*/  @!P0 LDS.U16 R4, [R4] ;  /* 0x0000000004048984 */ /* 0x000ea40000000400 */
[----:B--2---:R-:W-:-:S05]  /*b640*/  @!P0 PRMT R7, R4, 0x9910, RZ ;  /* 0x0000991004078816 */ /* 0x004fca00000000ff */
[----:B------:R-:W-:-:S05]  /*b650*/  @!P0 IMAD R6, R6, R7, RZ ;  /* 0x0000000706068224 */ /* 0x000fca00078e02ff */
[----:B------:R2:W-:Y:S01]  /*b660*/  @!P0 STS.U16 [R5], R6 ;  /* 0x0000000605008388 */ /* 0x0005e20000000400 */
[----:B------:R-:W-:Y:S01]  /*b670*/  @!P0 PRMT R16, R6, 0x7610, R16 ;  /* 0x0000761006108816 */ /* 0x000fe20000000010 */
[----:B------:R-:W-:Y:S06]  /*b680*/  @P1 BRA `(.L_x_3513) ;  /* 0xfffffffc00c41947 */ /* 0x000fec000383ffff */
.L_x_3512:
        /* <DEDUP_REMOVED lines=10> */
[----:B------:R-:W-:-:S04]  /*b730*/  UIADD3 UR4, UR4, 0x10, URZ ;  /* 0x0000001004047890 */ /* 0x000fc8000fffe03f */
[----:B---3--:R-:W-:-:S06]  /*b740*/  ULEA UR4, UR5, UR4, 0x18 ;  /* 0x0000000405047291 */ /* 0x008fcc000f8ec03f */
[----:B--2---:R-:W-:Y:S02]  /*b750*/  LEA R5, R2, UR4, 0x1 ;  /* 0x0000000402057c11 */ /* 0x004fe4000f8e08ff */
[----:B------:R-:W-:-:S03]  /*b760*/  LEA.HI R2, R7, R7, RZ, 0x1 ;  /* 0x0000000707027211 */ /* 0x000fc600078f08ff */
[----:B------:R3:W-:Y:S01]  /*b770*/  STS.U16 [R5], R16 ;  /* 0x0000001005007388 */ /* 0x0007e20000000400 */
[----:B------:R-:W-:Y:S01]  /*b780*/  SHF.R.S32.HI R4, RZ, 0x1, R2 ;  /* 0x00000001ff047819 */ /* 0x000fe20000011402 */
[----:B------:R-:W-:-:S03]  /*b790*/  IMAD.MOV.U32 R2, RZ, RZ, 0x20 ;  /* 0x00000020ff027424 */ /* 0x000fc600078e00ff */
[----:B------:R-:W-:-:S13]  /*b7a0*/  ISETP.GE.AND P0, PT, R4, 0x20, PT ;  /* 0x000000200400780c */ /* 0x000fda0003f06270 */
[----:B---3--:R-:W-:Y:S05]  /*b7b0*/  @!P0 BRA `(.L_x_3515) ;  /* 0x00000000003c8947 */ /* 0x008fea0003800000 */
.L_x_3516:
[----:B------:R-:W-:Y:S01]  /*b7c0*/  IADD3 R2, R0, R4, RZ ;  /* 0x0000000400027210 */ /* 0x000fe20007ffe0ff */
[----:B------:R-:W-:Y:S03]  /*b7d0*/  BAR.SYNC.DEFER_BLOCKING 0x0 ;  /* 0x0000000000007b1d */ /* 0x000fe60000010000 */
[----:B------:R-:W-:-:S04]  /*b7e0*/  ISETP.GE.U32.AND P0, PT, R2, R7, PT ;  /* 0x000000070200720c */ /* 0x000fc80003f06070 */
[----:B------:R-:W-:-:S13]  /*b7f0*/  ISETP.GE.U32.OR P0, PT, R0, R4, P0 ;  /* 0x000000040000720c */ /* 0x000fda0000706470 */
[----:B------:R-:W-:Y:S02]  /*b800*/  @!P0 LEA R2, R4, R5, 0x1 ;  /* 0x0000000504028211 */ /* 0x000fe400078e08ff */
[----:B0-----:R-:W-:Y:S02]  /*b810*/  @!P0 PRMT R9, R16, 0x9910, RZ ;  /* 0x0000991010098816 */ /* 0x001fe400000000ff */
[----:B------:R-:W-:Y:S02]  /*b820*/  SHF.R.S32.HI R4, RZ, 0x1, R4 ;  /* 0x00000001ff047819 */ /* 0x000fe40000011404 */
[----:B------:R-:W0:Y:S02]  /*b830*/  @!P0 LDS.U16 R2, [R2] ;  /* 0x0000000002028984 */ /* 0x000e240000000400 */
[----:B------:R-:W-:Y:S02]  /*b840*/  ISETP.GE.AND P1, PT, R4, 0x20, PT ;  /* 0x000000200400780c */ /* 0x000fe40003f26270 */
[----:B0-2---:R-:W-:-:S05]  /*b850*/  @!P0 PRMT R6, R2, 0x9910, RZ ;  /* 0x0000991002068816 */ /* 0x005fca00000000ff */
[----:B------:R-:W-:-:S05]  /*b860*/  @!P0 IMAD R6, R9, R6, RZ ;  /* 0x0000000609068224 */ /* 0x000fca00078e02ff */
[----:B------:R2:W-:Y:S01]  /*b870*/  @!P0 STS.U16 [R5], R6 ;  /* 0x0000000605008388 */ /* 0x0005e20000000400 */
[----:B------:R-:W-:Y:S01]  /*b880*/  @!P0 PRMT R16, R6, 0x7610, R16 ;  /* 0x0000761006108816 */ /* 0x000fe20000000010 */
[----:B------:R-:W-:Y:S06]  /*b890*/  @P1 BRA `(.L_x_3516) ;  /* 0xfffffffc00c81947 */ /* 0x000fec000383ffff */
[----:B------:R-:W-:-:S07]  /*b8a0*/  IMAD.MOV.U32 R2, RZ, RZ, 0x20 ;  /* 0x00000020ff027424 */ /* 0x000fce00078e00ff */
.L_x_3515:
[----:B------:R-:W-:Y:S01]  /*b8b0*/  BAR.SYNC.DEFER_BLOCKING 0x0 ;  /* 0x0000000000007b1d */ /* 0x000fe20000010000 */
[----:B------:R-:W-:-:S13]  /*b8c0*/  ISETP.GE.AND P0, PT, R2, 0x2, PT ;  /* 0x000000020200780c */ /* 0x000fda0003f06270 */
[----:B------:R-:W-:Y:S05]  /*b8d0*/  @!P0 BRA `(.L_x_3514) ;  /* 0x0000000000208947 */ /* 0x000fea0003800000 */
[----:B--2---:R-:W-:-:S11]  /*b8e0*/  HFMA2.MMA R5, -RZ, RZ, 0, 5.9604644775390625e-08 ;  /* 0x00000001ff057435 */ /* 0x004fd600000001ff */
.L_x_3517:
[----:B------:R-:W-:-:S05]  /*b8f0*/  PRMT R4, R16, 0x9910, RZ ;  /* 0x0000991010047816 */ /* 0x000fca00000000ff */
[----:B------:R2:W3:Y:S02]  /*b900*/  SHFL.DOWN PT, R6, R4, R5, 0x1f ;  /* 0x08001f0504067589 */ /* 0x0004e400000e0000 */
[----:B--2---:R-:W-:-:S04]  /*b910*/  SHF.L.U32 R5, R5, 0x1, RZ ;  /* 0x0000000105057819 */ /* 0x004fc800000006ff */
[----:B------:R-:W-:Y:S02]  /*b920*/  ISETP.GE.AND P0, PT, R5, R2, PT ;  /* 0x000000020500720c */ /* 0x000fe40003f06270 */
[----:B---3--:R-:W-:-:S05]  /*b930*/  PRMT R7, R6, 0x9910, RZ ;  /* 0x0000991006077816 */ /* 0x008fca00000000ff */
[----:B------:R-:W-:-:S06]  /*b940*/  IMAD R16, R4, R7, RZ ;  /* 0x0000000704107224 */ /* 0x000fcc00078e02ff */
[----:B------:R-:W-:Y:S05]  /*b950*/  @!P0 BRA `(.L_x_3517) ;  /* 0xfffffffc00e48947 */ /* 0x000fea000383ffff */
.L_x_3514:
        /* <DEDUP_REMOVED lines=277> */
.L_x_3518:
[----:B------:R-:W-:Y:S01]  /*cab0*/  ULDC.64 UR6, c[0x0][0x5f8] ;  /* 0x00017e0000067ab9 */ /* 0x000fe20000000a00 */
[----:B--2---:R-:W-:Y:S02]  /*cac0*/  CS2R R4, SRZ ;  /* 0x0000000000047805 */ /* 0x004fe4000001ff00 */
        /* <DEDUP_REMOVED lines=293> */
.L_x_3520:
        /* <DEDUP_REMOVED lines=17> */
.L_x_3522:
[----:B0-----:R-:W-:Y:S05]  /*de30*/  BSYNC B0 ;  /* 0x0000000000007941 */ /* 0x001fea0003800000 */
.L_x_3521:
        /* <DEDUP_REMOVED lines=14> */
.L_x_3524:
[----:B------:R-:W-:Y:S05]  /*df20*/  BSYNC B0 ;  /* 0x0000000000007941 */ /* 0x000fea0003800000 */
.L_x_3523:
        /* <DEDUP_REMOVED lines=35> */
.L_x_3526:
[----:B------:R-:W-:Y:S05]  /*e160*/  BSYNC B0 ;  /* 0x0000000000007941 */ /* 0x000fea0003800000 */
.L_x_3525:
        /* <DEDUP_REMOVED lines=31> */
.L_x_3531:
[----:B------:R-:W-:-:S04]  /*e360*/  IMAD.IADD R11, R2, 0x1, R13 ;  /* 0x00000001020b7824 */ /* 0x000fc800078e020d */
[----:B--2---:R-:W-:-:S06]  /*e370*/  IMAD.WIDE.U32 R10, R11, 0x2, R8 ;  /* 0x000000020b0a7825 */ /* 0x004fcc00078e0008 */
[----:B------:R-:W2:Y:S01]  /*e380*/  LDG.E.U16 R10, desc[UR36][R10.64] ;  /* 0x000000240a0a7981 */ /* 0x000ea2000c1e1500 */
[----:B------:R-:W-:Y:S02]  /*e390*/  IADD3 R13, R14, R13, RZ ;  /* 0x0000000d0e0d7210 */ /* 0x000fe40007ffe0ff */
[----:B------:R-:W-:Y:S02]  /*e3a0*/  PRMT R15, R16, 0x9910, RZ ;  /* 0x00009910100f7816 */ /* 0x000fe400000000ff */
[----:B------:R-:W-:Y:S02]  /*e3b0*/  ISETP.GE.U32.AND P0, PT, R13, UR6, PT ;  /* 0x000000060d007c0c */ /* 0x000fe4000bf06070 */
[----:B--2---:R-:W-:-:S05]  /*e3c0*/  PRMT R16, R10, 0x9910, RZ ;  /* 0x000099100a107816 */ /* 0x004fca00000000ff */
[----:B------:R-:W-:-:S06]  /*e3d0*/  IMAD R16, R16, R15, RZ ;  /* 0x0000000f10107224 */ /* 0x000fcc00078e02ff */
[----:B------:R-:W-:Y:S05]  /*e3e0*/  @!P0 BRA `(.L_x_3531) ;  /* 0xfffffffc00dc8947 */ /* 0x000fea000383ffff */
[----:B------:R-:W-:Y:S05]  /*e3f0*/  BSYNC B1 ;  /* 0x0000000000017941 */ /* 0x000fea0003800000 */
.L_x_3530:
[----:B------:R-:W-:Y:S05]  /*e400*/  BRA `(.L_x_3529) ;  /* 0x00000000004c7947 */ /* 0x000fea0003800000 */
.L_x_3528:
        /* <DEDUP_REMOVED lines=9> */
.L_x_3532:
[----:B-----5:R-:W-:-:S04]  /*e4a0*/  IMAD.IADD R11, R2, 0x1, R13 ;  /* 0x00000001020b7824 */ /* 0x020fc800078e020d */
[----:B0-----:R-:W-:-:S04]  /*e4b0*/  IMAD R11, R11, R14, R0 ;  /* 0x0000000e0b0b7224 */ /* 0x001fc800078e0200 */
[----:B--2---:R-:W-:-:S06]  /*e4c0*/  IMAD.WIDE.U32 R10, R11, 0x2, R8 ;  /* 0x000000020b0a7825 */ /* 0x004fcc00078e0008 */
[----:B------:R-:W2:Y:S01]  /*e4d0*/  LDG.E.U16 R10, desc[UR36][R10.64] ;  /* 0x000000240a0a7981 */ /* 0x000ea2000c1e1500 */
[----:B---3--:R-:W-:Y:S02]  /*e4e0*/  IADD3 R13, R18, R13, RZ ;  /* 0x0000000d120d7210 */ /* 0x008fe40007ffe0ff */
[----:B------:R-:W-:Y:S02]  /*e4f0*/  PRMT R15, R16, 0x9910, RZ ;  /* 0x00009910100f7816 */ /* 0x000fe400000000ff */
[----:B------:R-:W-:Y:S02]  /*e500*/  ISETP.GE.U32.AND P0, PT, R13, UR5, PT ;  /* 0x000000050d007c0c */ /* 0x000fe4000bf06070 */
[----:B--2---:R-:W-:-:S05]  /*e510*/  PRMT R16, R10, 0x9910, RZ ;  /* 0x000099100a107816 */ /* 0x004fca00000000ff */
[----:B------:R-:W-:-:S06]  /*e520*/  IMAD R16, R15, R16, RZ ;  /* 0x000000100f107224 */ /* 0x000fcc00078e02ff */
[----:B------:R-:W-:Y:S05]  /*e530*/  @!P0 BRA `(.L_x_3532) ;  /* 0xfffffffc00d88947 */ /* 0x000fea000383ffff */
.L_x_3529:
[----:B------:R-:W-:Y:S05]  /*e540*/  BSYNC B0 ;  /* 0x0000000000007941 */ /* 0x000fea0003800000 */
.L_x_3527:
        /* <DEDUP_REMOVED lines=13> */
.L_x_3534:
[----:B------:R-:W-:Y:S01]  /*e620*/  IMAD.IADD R8, R3, 0x1, R2 ;  /* 0x0000000103087824 */ /* 0x000fe200078e0202 */
[----:B------:R-:W-:Y:S01]  /*e630*/  BAR.SYNC.DEFER_BLOCKING 0x0 ;  /* 0x0000000000007b1d */ /* 0x000fe20000010000 */
[----:B------:R-:W-:-:S03]  /*e640*/  ISETP.GT.AND P3, PT, R2, 0x1, PT ;  /* 0x000000010200780c */ /* 0x000fc60003f64270 */
[----:B------:R-:W-:-:S04]  /*e650*/  ISETP.GE.U32.AND P0, PT, R8, UR5, PT ;  /* 0x0000000508007c0c */ /* 0x000fc8000bf06070 */
[----:B------:R-:W-:Y:S02]  /*e660*/  ISETP.GE.U32.OR P0, PT, R3, R2, P0 ;  /* 0x000000020300720c */ /* 0x000fe40000706470 */
[----:B------:R-:W-:-:S11]  /*e670*/  SHF.R.S32.HI R2, RZ, 0x1, R2 ;  /* 0x00000001ff027819 */ /* 0x000fd60000011402 */
[----:B------:R-:W-:Y:S01]  /*e680*/  @!P0 IMAD R8, R8, R9, R0 ;  /* 0x0000000908088224 */ /* 0x000fe200078e0200 */
[----:B--2---:R-:W-:-:S04]  /*e690*/  @!P0 PRMT R10, R16, 0x9910, RZ ;  /* 0x00009910100a8816 */ /* 0x004fc800000000ff */
[----:B------:R-:W-:-:S06]  /*e6a0*/  @!P0 LEA R8, R8, UR7, 0x1 ;  /* 0x0000000708088c11 */ /* 0x000fcc000f8e08ff */
[----:B------:R-:W2:Y:S02]  /*e6b0*/  @!P0 LDS.U16 R8, [R8] ;  /* 0x0000000008088984 */ /* 0x000ea40000000400 */
[----:B--2---:R-:W-:-:S05]  /*e6c0*/  @!P0 PRMT R13, R8, 0x9910, RZ ;  /* 0x00009910080d8816 */ /* 0x004fca00000000ff */
[----:B------:R-:W-:-:S05]  /*e6d0*/  @!P0 IMAD R10, R10, R13, RZ ;  /* 0x0000000d0a0a8224 */ /* 0x000fca00078e02ff */
[----:B------:R2:W-:Y:S01]  /*e6e0*/  @!P0 STS.U16 [R11], R10 ;  /* 0x0000000a0b008388 */ /* 0x0005e20000000400 */
[----:B0-----:R-:W-:Y:S01]  /*e6f0*/  @!P0 PRMT R16, R10, 0x7610, R16 ;  /* 0x000076100a108816 */ /* 0x001fe20000000010 */
[----:B------:R-:W-:Y:S06]  /*e700*/  @P3 BRA `(.L_x_3534) ;  /* 0xfffffffc00c43947 */ /* 0x000fec000383ffff */
.L_x_3533:
        /* <DEDUP_REMOVED lines=9> */
[----:B---3--:R-:W-:Y:S05]  /*e7a0*/  @!P0 BRA `(.L_x_3536) ;  /* 0x00000000003c8947 */ /* 0x008fea0003800000 */
.L_x_3537:
[----:B------:R-:W-:Y:S01]  /*e7b0*/  IMAD.IADD R2, R0, 0x1, R3 ;  /* 0x0000000100027824 */ /* 0x000fe200078e0203 */
[----:B------:R-:W-:Y:S04]  /*e7c0*/  BAR.SYNC.DEFER_BLOCKING 0x0 ;  /* 0x0000000000007b1d */ /* 0x000fe80000010000 */
[----:B------:R-:W-:-:S04]  /*e7d0*/  ISETP.GE.U32.AND P0, PT, R2, R9, PT ;  /* 0x000000090200720c */ /* 0x000fc80003f06070 */
[----:B------:R-:W-:-:S13]  /*e7e0*/  ISETP.GE.U32.OR P0, PT, R0, R3, P0 ;  /* 0x000000030000720c */ /* 0x000fda0000706470 */
[----:B------:R-:W-:Y:S02]  /*e7f0*/  @!P0 LEA R2, R3, R11, 0x1 ;  /* 0x0000000b03028211 */ /* 0x000fe400078e08ff */
[----:B------:R-:W-:Y:S02]  /*e800*/  @!P0 PRMT R13, R16, 0x9910, RZ ;  /* 0x00009910100d8816 */ /* 0x000fe400000000ff */
[----:B------:R-:W-:Y:S02]  /*e810*/  SHF.R.S32.HI R3, RZ, 0x1, R3 ;  /* 0x00000001ff037819 */ /* 0x000fe40000011403 */
[----:B---3--:R-:W3:Y:S02]  /*e820*/  @!P0 LDS.U16 R2, [R2] ;  /* 0x0000000002028984 */ /* 0x008ee40000000400 */
[----:B------:R-:W-:Y:S02]  /*e830*/  ISETP.GE.AND P2, PT, R3, 0x20, PT ;  /* 0x000000200300780c */ /* 0x000fe40003f46270 */
[----:B---3--:R-:W-:-:S05]  /*e840*/  @!P0 PRMT R8, R2, 0x9910, RZ ;  /* 0x0000991002088816 */ /* 0x008fca00000000ff */
[----:B------:R-:W-:-:S05]  /*e850*/  @!P0 IMAD R8, R13, R8, RZ ;  /* 0x000000080d088224 */ /* 0x000fca00078e02ff */
[----:B------:R3:W-:Y:S01]  /*e860*/  @!P0 STS.U16 [R11], R8 ;  /* 0x000000080b008388 */ /* 0x0007e20000000400 */
[----:B0-----:R-:W-:Y:S01]  /*e870*/  @!P0 PRMT R16, R8, 0x7610, R16 ;  /* 0x0000761008108816 */ /* 0x001fe20000000010 */
[----:B------:R-:W-:Y:S06]  /*e880*/  @P2 BRA `(.L_x_3537) ;  /* 0xfffffffc00c82947 */ /* 0x000fec000383ffff */
[----:B------:R-:W-:-:S07]  /*e890*/  MOV R2, 0x20 ;  /* 0x0000002000027802 */ /* 0x000fce0000000f00 */
.L_x_3536:
[----:B------:R-:W-:Y:S01]  /*e8a0*/  BAR.SYNC.DEFER_BLOCKING 0x0 ;  /* 0x0000000000007b1d */ /* 0x000fe20000010000 */
[----:B------:R-:W-:-:S13]  /*e8b0*/  ISETP.GE.AND P0, PT, R2, 0x2, PT ;  /* 0x000000020200780c */ /* 0x000fda0003f06270 */
[----:B------:R-:W-:Y:S05]  /*e8c0*/  @!P0 BRA `(.L_x_3535) ;  /* 0x0000000000208947 */ /* 0x000fea0003800000 */
[----:B------:R-:W-:-:S07]  /*e8d0*/  IMAD.MOV.U32 R3, RZ, RZ, 0x1 ;  /* 0x00000001ff037424 */ /* 0x000fce00078e00ff */
.L_x_3538:
[----:B---3--:R-:W-:-:S05]  /*e8e0*/  PRMT R8, R16, 0x9910, RZ ;  /* 0x0000991010087816 */ /* 0x008fca00000000ff */
[----:B------:R3:W0:Y:S02]  /*e8f0*/  SHFL.DOWN PT, R0, R8, R3, 0x1f ;  /* 0x08001f0308007589 */ /* 0x00062400000e0000 */
[----:B---3--:R-:W-:-:S04]  /*e900*/  SHF.L.U32 R3, R3, 0x1, RZ ;  /* 0x0000000103037819 */ /* 0x008fc800000006ff */
[----:B------:R-:W-:Y:S02]  /*e910*/  ISETP.GE.AND P0, PT, R3, R2, PT ;  /* 0x000000020300720c */ /* 0x000fe40003f06270 */
[----:B0-----:R-:W-:-:S05]  /*e920*/  PRMT R16, R0, 0x9910, RZ ;  /* 0x0000991000107816 */ /* 0x001fca00000000ff */
[----:B------:R-:W-:-:S06]  /*e930*/  IMAD R16, R8, R16, RZ ;  /* 0x0000001008107224 */ /* 0x000fcc00078e02ff */
[----:B------:R-:W-:Y:S05]  /*e940*/  @!P0 BRA `(.L_x_3538) ;  /* 0xfffffffc00e48947 */ /* 0x000fea000383ffff */
.L_x_3535:
        /* <DEDUP_REMOVED lines=9> */
[----:B------:R-:W0:Y:S01]  /*e9e0*/  LDG.E.U16 R0, desc[UR36][R4.64] ;  /* 0x0000002404007981 */ /* 0x000e22000c1e1500 */
[----:B------:R-:W-:Y:S02]  /*e9f0*/  PRMT R3, R16, 0x9910, RZ ;  /* 0x0000991010037816 */ /* 0x000fe400000000ff */
[----:B0-----:R-:W-:-:S05]  /*ea00*/  PRMT R16, R0, 0x9910, RZ ;  /* 0x0000991000107816 */ /* 0x001fca00000000ff */
[----:B------:R-:W-:-:S07]  /*ea10*/  IMAD R16, R3, R16, RZ ;  /* 0x0000001003107224 */ /* 0x000fce00078e02ff */
.L_x_3540:
[----:B------:R-:W-:Y:S05]  /*ea20*/  @!P1 BRA `(.L_x_3541) ;  /* 0x0000000000609947 */ /* 0x000fea0003800000 */
[----:B------:R-:W4:Y:S02]  /*ea30*/  LDC R0, c[0x0][0x61c] ;  /* 0x00018700ff007b82 */ /* 0x000f240000000800 */
[----:B----4-:R-:W-:-:S13]  /*ea40*/  ISETP.NE.AND P0, PT, R0, 0x1, PT ;  /* 0x000000010000780c */ /* 0x010fda0003f05270 */
[----:B------:R-:W-:Y:S05]  /*ea50*/  @!P0 BRA `(.L_x_3542) ;  /* 0x0000000000408947 */ /* 0x000fea0003800000 */
[----:B------:R-:W-:Y:S01]  /*ea60*/  MOV R2, 0x660 ;  /* 0x0000066000027802 */ /* 0x000fe20000000f00 */
[----:B------:R-:W-:Y:S01]  /*ea70*/  ULDC.64 UR4, c[0x4][0x650] ;  /* 0x0101940000047ab9 */ /* 0x000fe20000000a00 */
[----:B------:R-:W-:Y:S01]  /*ea80*/  ULDC.64 UR6, c[0x4][0x358] ;  /* 0x0100d60000067ab9 */ /* 0x000fe20000000a00 */
[----:B------:R-:W-:Y:S01]  /*ea90*/  MOV R4, UR4 ;  /* 0x0000000400047c02 */ /* 0x000fe20008000f00 */
[----:B------:R-:W-:Y:S01]  /*eaa0*/  IMAD.U32 R5, RZ, RZ, UR5 ;  /* 0x00000005ff057e24 */ /* 0x000fe2000f8e00ff */
[----:B------:R-:W-:Y:S01]  /*eab0*/  ULDC.64 UR4, c[0x4][0x640] ;  /* 0x0101900000047ab9 */ /* 0x000fe20000000a00 */
[----:B------:R-:W4:Y:S01]  /*eac0*/  LDC.64 R2, c[0x4][R2] ;  /* 0x0100000002027b82 */ /* 0x000f220000000a00 */
[----:B---3--:R-:W-:Y:S01]  /*ead0*/  HFMA2.MMA R8, -RZ, RZ, 0, 4.4763088226318359375e-05 ;  /* 0x000002efff087435 */ /* 0x008fe200000001ff */
[----:B------:R-:W-:Y:S01]  /*eae0*/  MOV R6, UR4 ;  /* 0x0000000400067c02 */ /* 0x000fe20008000f00 */
[----:B--2---:R-:W-:Y:S01]  /*eaf0*/  IMAD.U32 R10, RZ, RZ, UR6 ;  /* 0x00000006ff0a7e24 */ /* 0x004fe2000f8e00ff */
[----:B------:R-:W-:Y:S01]  /*eb00*/  MOV R7, UR5 ;  /* 0x0000000500077c02 */ /* 0x000fe20008000f00 */
[----:B------:R-:W-:Y:S01]  /*eb10*/  IMAD.MOV.U32 R12, RZ, RZ, 0x1 ;  /* 0x00000001ff0c7424 */ /* 0x000fe200078e00ff */
[----:B0-----:R-:W-:-:S02]  /*eb20*/  MOV R11, UR7 ;  /* 0x00000007000b7c02 */ /* 0x001fc40008000f00 */
[----:B------:R-:W-:-:S07]  /*eb30*/  MOV R13, RZ ;  /* 0x000000ff000d7202 */ /* 0x000fce0000000f00 */
[----:B------:R-:W-:-:S07]  /*eb40*/  LEPC R20, `(.L_x_3542) ;  /* 0x000000001014794e */ /* 0x000fce0000000000 */
[----:B-1--4-:R-:W-:Y:S05]  /*eb50*/  CALL.ABS.NOINC R2 ;  /* 0x0000000002007343 */ /* 0x012fea0003c00000 */
.L_x_3542:
[----:B------:R-:W-:Y:S02]  /*eb60*/  ULDC.64 UR4, c[0x0][0x5e8] ;  /* 0x00017a0000047ab9 */ /* 0x000fe40000000a00 */
[----:B------:R-:W-:-:S04]  /*eb70*/  IADD3 R2, P0, R17, UR4, RZ ;  /* 0x0000000411027c10 */ /* 0x000fc8000ff1e0ff */
[----:B------:R-:W-:-:S05]  /*eb80*/  IADD3.X R3, RZ, UR5, RZ, P0, !PT ;  /* 0x00000005ff037c10 */ /* 0x000fca00087fe4ff */
[----:B------:R-:W-:Y:S01]  /*eb90*/  STG.E.U16 desc[UR36][R2.64], R16 ;  /* 0x0000001002007986 */ /* 0x000fe2000c101524 */
[----:B------:R-:W-:Y:S05]  /*eba0*/  EXIT ;  /* 0x000000000000794d */ /* 0x000fea0003800000 */
.L_x_3541:
[----:B------:R-:W-:Y:S01]  /*ebb0*/  STG.E.U16 desc[UR36][R4.64], R16 ;  /* 0x0000001004007986 */ /* 0x000fe2000c101524 */
[----:B------:R-:W-:Y:S05]  /*ebc0*/  EXIT ;  /* 0x000000000000794d */ /* 0x000fea0003800000 */
.L_x_3539:
        /* <DEDUP_REMOVED lines=8> */
.L_x_3543:
[----:B------:R-:W-:Y:S05]  /*ec50*/  @!P1 BRA `(.L_x_3544) ;  /* 0x0000000000609947 */ /* 0x000fea0003800000 */
[----:B------:R-:W4:Y:S02]  /*ec60*/  LDC R0, c[0x0][0x61c] ;  /* 0x00018700ff007b82 */ /* 0x000f240000000800 */
[----:B----4-:R-:W-:-:S13]  /*ec70*/  ISETP.NE.AND P0, PT, R0, 0x1, PT ;  /* 0x000000010000780c */ /* 0x010fda0003f05270 */
[----:B------:R-:W-:Y:S05]  /*ec80*/  @!P0 BRA `(.L_x_3545) ;  /* 0x0000000000408947 */ /* 0x000fea0003800000 */
[----:B------:R-:W-:Y:S01]  /*ec90*/  MOV R2, 0x660 ;  /* 0x0000066000027802 */ /* 0x000fe20000000f00 */
[----:B------:R-:W-:Y:S01]  /*eca0*/  ULDC.64 UR4, c[0x4][0x650] ;  /* 0x0101940000047ab9 */ /* 0x000fe20000000a00 */
[----:B------:R-:W-:Y:S01]  /*ecb0*/  ULDC.64 UR6, c[0x4][0x358] ;  /* 0x0100d60000067ab9 */ /* 0x000fe20000000a00 */
[----:B------:R-:W-:Y:S01]  /*ecc0*/  IMAD.U32 R4, RZ, RZ, UR4 ;  /* 0x00000004ff047e24 */ /* 0x000fe2000f8e00ff */
[----:B------:R-:W-:Y:S01]  /*ecd0*/  MOV R5, UR5 ;  /* 0x0000000500057c02 */ /* 0x000fe20008000f00 */
[----:B------:R-:W-:Y:S01]  /*ece0*/  ULDC.64 UR4, c[0x4][0x640] ;  /* 0x0101900000047ab9 */ /* 0x000fe20000000a00 */
[----:B------:R-:W4:Y:S01]  /*ecf0*/  LDC.64 R2, c[0x4][R2] ;  /* 0x0100000002027b82 */ /* 0x000f220000000a00 */
[----:B------:R-:W-:Y:S01]  /*ed00*/  HFMA2.MMA R12, -RZ, RZ, 0, 5.9604644775390625e-08 ;  /* 0x00000001ff0c7435 */ /* 0x000fe200000001ff */
[----:B------:R-:W-:Y:S01]  /*ed10*/  MOV R6, UR4 ;  /* 0x0000000400067c02 */ /* 0x000fe20008000f00 */
[----:B------:R-:W-:Y:S01]  /*ed20*/  IMAD.U32 R7, RZ, RZ, UR5 ;  /* 0x00000005ff077e24 */ /* 0x000fe2000f8e00ff */
[----:B--2---:R-:W-:Y:S01]  /*ed30*/  MOV R10, UR6 ;  /* 0x00000006000a7c02 */ /* 0x004fe20008000f00 */
[----:B---3--:R-:W-:Y:S01]  /*ed40*/  IMAD.MOV.U32 R8, RZ, RZ, 0x2ef ;  /* 0x000002efff087424 */ /* 0x008fe200078e00ff */
[----:B0-----:R-:W-:-:S02]  /*ed50*/  MOV R11, UR7 ;  /* 0x00000007000b7c02 */ /* 0x001fc40008000f00 */
[----:B------:R-:W-:-:S07]  /*ed60*/  MOV R13, RZ ;  /* 0x000000ff000d7202 */ /* 0x000fce0000000f00 */
[----:B------:R-:W-:-:S07]  /*ed70*/  LEPC R20, `(.L_x_3545) ;  /* 0x000000001014794e */ /* 0x000fce0000000000 */
[----:B-1--4-:R-:W-:Y:S05]  /*ed80*/  CALL.ABS.NOINC R2 ;  /* 0x0000000002007343 */ /* 0x012fea0003c00000 */
.L_x_3545:
[----:B------:R-:W-:Y:S02]  /*ed90*/  ULDC.64 UR4, c[0x0][0x5e8] ;  /* 0x00017a0000047ab9 */ /* 0x000fe40000000a00 */
[----:B------:R-:W-:-:S05]  /*eda0*/  IADD3 R2, P0, R17, UR4, RZ ;  /* 0x0000000411027c10 */ /* 0x000fca000ff1e0ff */
[----:B------:R-:W-:-:S05]  /*edb0*/  IMAD.X R3, RZ, RZ, UR5, P0 ;  /* 0x00000005ff037e24 */ /* 0x000fca00080e06ff */
[----:B------:R-:W-:Y:S01]  /*edc0*/  STG.E.U16 desc[UR36][R2.64], R16 ;  /* 0x0000001002007986 */ /* 0x000fe2000c101524 */
[----:B------:R-:W-:Y:S05]  /*edd0*/  EXIT ;  /* 0x000000000000794d */ /* 0x000fea0003800000 */
.L_x_3544:
[----:B------:R-:W-:Y:S01]  /*ede0*/  STG.E.U16 desc[UR36][R6.64], R16 ;  /* 0x0000001006007986 */ /* 0x000fe2000c101524 */
[----:B------:R-:W-:Y:S05]  /*edf0*/  EXIT ;  /* 0x000000000000794d */ /* 0x000fea0003800000 */
.L_x_3519:
        /* <DEDUP_REMOVED lines=20> */
[----:B------:R-:W-:Y:S02]  /*ef40*/  PRMT R3, R16, 0x9910, RZ ;  /* 0x0000991010037816 */ /* 0x000fe400000000ff */
[----:B--2---:R-:W-:-:S05]  /*ef50*/  PRMT R16, R0, 0x9910, RZ ;  /* 0x0000991000107816 */ /* 0x004fca00000000ff */
[----:B------:R-:W-:-:S07]  /*ef60*/  IMAD R16, R3, R16, RZ ;  /* 0x0000001003107224 */ /* 0x000fce00078e02ff */
.L_x_3547:
        /* <DEDUP_REMOVED lines=20> */
.L_x_3549:
[----:B------:R-:W-:Y:S02]  /*f0b0*/  ULDC.64 UR4, c[0x0][0x5e8] ;  /* 0x00017a0000047ab9 */ /* 0x000fe40000000a00 */
[----:B------:R-:W-:-:S04]  /*f0c0*/  IADD3 R2, P0, R17, UR4, RZ ;  /* 0x0000000411027c10 */ /* 0x000fc8000ff1e0ff */
[----:B------:R-:W-:-:S05]  /*f0d0*/  IADD3.X R3, RZ, UR5, RZ, P0, !PT ;  /* 0x00000005ff037c10 */ /* 0x000fca00087fe4ff */
[----:B------:R-:W-:Y:S01]  /*f0e0*/  STG.E.U16 desc[UR36][R2.64], R16 ;  /* 0x0000001002007986 */ /* 0x000fe2000c101524 */
[----:B------:R-:W-:Y:S05]  /*f0f0*/  EXIT ;  /* 0x000000000000794d */ /* 0x000fea0003800000 */
.L_x_3548:
[----:B------:R-:W-:Y:S01]  /*f100*/  STG.E.U16 desc[UR36][R4.64], R16 ;  /* 0x0000001004007986 */ /* 0x000fe2000c101524 */
[----:B------:R-:W-:Y:S05]  /*f110*/  EXIT ;  /* 0x000000000000794d */ /* 0x000fea0003800000 */
.L_x_3546:
        /* <DEDUP_REMOVED lines=8> */
.L_x_3550:
        /* <DEDUP_REMOVED lines=20> */
.L_x_3552:
[----:B------:R-:W-:Y:S02]  /*f2e0*/  ULDC.64 UR4, c[0x0][0x5e8] ;  /* 0x00017a0000047ab9 */ /* 0x000fe40000000a00 */
[----:B------:R-:W-:-:S04]  /*f2f0*/  IADD3 R2, P0, R17, UR4, RZ ;  /* 0x0000000411027c10 */ /* 0x000fc8000ff1e0ff */
[----:B------:R-:W-:-:S05]  /*f300*/  IADD3.X R3, RZ, UR5, RZ, P0, !PT ;  /* 0x00000005ff037c10 */ /* 0x000fca00087fe4ff */
[----:B------:R-:W-:Y:S01]  /*f310*/  STG.E.U16 desc[UR36][R2.64], R16 ;  /* 0x0000001002007986 */ /* 0x000fe2000c101524 */
[----:B------:R-:W-:Y:S05]  /*f320*/  EXIT ;  /* 0x000000000000794d */ /* 0x000fea0003800000 */
.L_x_3551:
[----:B------:R-:W-:Y:S01]  /*f330*/  STG.E.U16 desc[UR36][R6.64], R16 ;  /* 0x0000001006007986 */ /* 0x000fe2000c101524 */
[----:B------:R-:W-:Y:S05]  /*f340*/  EXIT ;  /* 0x000000000000794d */ /* 0x000fea0003800000 */
.L_x_3553:
        /* <DEDUP_REMOVED lines=11> */
.L_x_8791:


//--------------------- .text._ZN2at6native13reduce_kernelILi256ELi2ENS0_8ReduceOpIsNS0_14func_wrapper_tIsNS0_55_GLOBAL__N__0955718d_22_SparseCsrTensorMath_cu_868dd54514ReductionMulOpIsEEEEjsLi4ELi4EEEEEvT1_ --------------------------
	.section	.text._ZN2at6native13reduce_kernelILi256ELi2ENS0_8ReduceOpIsNS0_14func_wrapper_tIsNS0_55_GLOBAL__N__0955718d_22_SparseCsrTensorMath_cu_868dd54514ReductionMulOpIsEEEEjsLi4ELi4EEEEEvT1_,"ax",@progbits
	.align	128
.text._ZN2at6native13reduce_kernelILi256ELi2ENS0_8ReduceOpIsNS0_14func_wrapper_tIsNS0_55_GLOBAL__N__0955718d_22_SparseCsrTensorMath_cu_868dd54514ReductionMulOpIsEEEEjsLi4ELi4EEEEEvT1_:
        .type           _ZN2at6native13reduce_kernelILi256ELi2ENS0_8ReduceOpIsNS0_14func_wrapper_tIsNS0_55_GLOBAL__N__0955718d_22_SparseCsrTensorMath_cu_868dd54514ReductionMulOpIsEEEEjsLi4ELi4EEEEEvT1_,@function
        .size           _ZN2at6native13reduce_kernelILi256ELi2ENS0_8ReduceOpIsNS0_14func_wrapper_tIsNS0_55_GLOBAL__N__0955718d_22_SparseCsrTensorMath_cu_868dd54514ReductionMulOpIsEEEEjsLi4ELi4EEEEEvT1_,(.L_x_8792 - _ZN2at6native13reduce_kernelILi256ELi2ENS0_8ReduceOpIsNS0_14func_wrapper_tIsNS0_55_GLOBAL__N__0955718d_22_SparseCsrTensorMath_cu_868dd54514ReductionMulOpIsEEEEjsLi4ELi4EEEEEvT1_)
        .other          _ZN2at6native13reduce_kernelILi256ELi2ENS0_8ReduceOpIsNS0_14func_wrapper_tIsNS0_55_GLOBAL__N__0955718d_22_SparseCsrTensorMath_cu_868dd54514ReductionMulOpIsEEEEjsLi4ELi4EEEEEvT1_,@"STO_CUDA_ENTRY STV_DEFAULT"
_ZN2at6native13reduce_kernelILi256ELi2ENS0_8ReduceOpIsNS0_14func_wrapper_tIsNS0_55_GLOBAL__N__0955718d_22_SparseCsrTensorMath_cu_868dd54514ReductionMulOpIsEEEEjsLi4ELi4EEEEEvT1_:
        /* <DEDUP_REMOVED lines=287> */
.L_x_3554:
        /* <DEDUP_REMOVED lines=43> */
.L_x_3558:
        /* <DEDUP_REMOVED lines=25> */
.L_x_3564:
[----:B------:R-:W-:Y:S05]  /*1630*/  BSYNC B2 ;  /* 0x0000000000027941 */ /* 0x000fea0003800000 */
.L_x_3563:
        /* <DEDUP_REMOVED lines=8> */
[----:B------:R-:W-:Y:S02]  /*16c0*/  PRMT R3, R6, 0x9910, RZ ;  /* 0x0000991006037816 */ /* 0x000fe400000000ff */
[----:B--2---:R-:W-:-:S05]  /*16d0*/  PRMT R0, R4, 0x9910, RZ ;  /* 0x0000991004007816 */ /* 0x004fca00000000ff */
[----:B------:R-:W-:-:S07]  /*16e0*/  IMAD R3, R3, R0, RZ ;  /* 0x0000000003037224 */ /* 0x000fce00078e02ff */
.L_x_3562:
[----:B------:R-:W-:Y:S05]  /*16f0*/  BSYNC B1 ;  /* 0x0000000000017941 */ /* 0x000fea0003800000 */
.L_x_3561:
[----:B------:R-:W0:Y:S01]  /*1700*/  LDC R0, c[0x0][0x218] ;  /* 0x00008600ff007b82 */ /* 0x000e220000000800 */
[----:B------:R-:W-:-:S04]  /*1710*/  IADD3 R5, P0, -R7, 0x4, RZ ;  /* 0x0000000407057810 */ /* 0x000fc80007f1e1ff */
[----:B------:R-:W-:Y:S02]  /*1720*/  LEA R18, P1, R5, R18, 0x1 ;  /* 0x0000001205127211 */ /* 0x000fe400078208ff */
[----:B------:R-:W-:-:S04]  /*1730*/  IADD3.X R4, RZ, -0x1, RZ, P0, !PT ;  /* 0xffffffffff047810 */ /* 0x000fc800007fe4ff */
[----:B------:R-:W-:Y:S02]  /*1740*/  LEA.HI.X R19, R5, R19, R4, 0x1, P1 ;  /* 0x0000001305137211 */ /* 0x000fe400008f0c04 */
[----:B0-----:R-:W-:-:S07]  /*1750*/  IADD3 R0, R7, -0x4, R0 ;  /* 0xfffffffc07007810 */ /* 0x001fce0007ffe000 */
.L_x_3560:
[----:B------:R-:W-:Y:S05]  /*1760*/  BSYNC B0 ;  /* 0x0000000000007941 */ /* 0x000fea0003800000 */
.L_x_3559:
        /* <DEDUP_REMOVED lines=13> */
[----:B------:R-:W-:Y:S01]  /*1840*/  IMAD.MOV.U32 R7, RZ, RZ, R9 ;  /* 0x000000ffff077224 */ /* 0x000fe200078e0009 */
[----:B------:R-:W-:Y:S01]  /*1850*/  MOV R4, R6 ;  /* 0x0000000600047202 */ /* 0x000fe20000000f00 */
[----:B------:R-:W-:-:S07]  /*1860*/  IMAD.MOV.U32 R8, RZ, RZ, R6 ;  /* 0x000000ffff087224 */ /* 0x000fce00078e0006 */
.L_x_3567:
[----:B------:R-:W-:Y:S01]  /*1870*/  IMAD.WIDE.U32 R10, R7, 0x8, R18 ;  /* 0x00000008070a7825 */ /* 0x000fe200078e0012 */
[----:B------:R-:W-:-:S05]  /*1880*/  ULDC UR4, c[0x0][0x220] ;  /* 0x0000880000047ab9 */ /* 0x000fca0000000800 */
[----:B------:R-:W2:Y:S01]  /*1890*/  LDG.E.64 R10, desc[UR58][R10.64] ;  /* 0x0000003a0a0a7981 */ /* 0x000ea2000c1e1b00 */
[----:B------:R-:W-:Y:S01]  /*18a0*/  PRMT R3, R3, 0x9910, RZ ;  /* 0x0000991003037816 */ /* 0x000fe200000000ff */
[----:B------:R-:W-:Y:S01]  /*18b0*/  VIADD R7, R7, UR4 ;  /* 0x0000000407077c36 */ /* 0x000fe20008000000 */
[----:B------:R-:W-:Y:S02]  /*18c0*/  PRMT R13, R4, 0x9910, RZ ;  /* 0x00009910040d7816 */ /* 0x000fe400000000ff */
[----:B------:R-:W-:Y:S02]  /*18d0*/  MOV R4, R3 ;  /* 0x0000000300047202 */ /* 0x000fe40000000f00 */
[----:B------:R-:W-:Y:S02]  /*18e0*/  LEA R3, R7, 0x3, 0x2 ;  /* 0x0000000307037811 */ /* 0x000fe400078e10ff */
[----:B------:R-:W-:Y:S02]  /*18f0*/  PRMT R8, R8, 0x9910, RZ ;  /* 0x0000991008087816 */ /* 0x000fe400000000ff */
[----:B------:R-:W-:-:S02]  /*1900*/  ISETP.GE.U32.AND P0, PT, R3, R0, PT ;  /* 0x000000000300720c */ /* 0x000fc40003f06070 */
[----:B--2---:R-:W-:Y:S02]  /*1910*/  PRMT R14, R11, 0x9910, RZ ;  /* 0x000099100b0e7816 */ /* 0x004fe400000000ff */
[C---:B------:R-:W-:Y:S02]  /*1920*/  PRMT R9, R10.reuse, 0x9910, RZ ;  /* 0x000099100a097816 */ /* 0x040fe400000000ff */
[----:B------:R-:W-:Y:S02]  /*1930*/  PRMT R12, R10, 0xbb32, RZ ;  /* 0x0000bb320a0c7816 */ /* 0x000fe400000000ff */
[----:B------:R-:W-:Y:S01]  /*1940*/  PRMT R10, R6, 0x9910, RZ ;  /* 0x00009910060a7816 */ /* 0x000fe200000000ff */
[----:B------:R-:W-:Y:S01]  /*1950*/  IMAD R3, R4, R9, RZ ;  /* 0x0000000904037224 */ /* 0x000fe200078e02ff */
[----:B------:R-:W-:Y:S02]  /*1960*/  MOV R6, R13 ;  /* 0x0000000d00067202 */ /* 0x000fe40000000f00 */
[----:B------:R-:W-:-:S02]  /*1970*/  MOV R13, R14 ;  /* 0x0000000e000d7202 */ /* 0x000fc40000000f00 */
[----:B------:R-:W-:Y:S01]  /*1980*/  PRMT R15, R11, 0xbb32, RZ ;  /* 0x0000bb320b0f7816 */ /* 0x000fe200000000ff */
[----:B------:R-:W-:Y:S02]  /*1990*/  IMAD.MOV.U32 R11, RZ, RZ, R12 ;  /* 0x000000ffff0b7224 */ /* 0x000fe400078e000c */
[----:B------:R-:W-:Y:S02]  /*19a0*/  IMAD R4, R6, R13, RZ ;  /* 0x0000000d06047224 */ /* 0x000fe400078e02ff */
[----:B------:R-:W-:Y:S02]  /*19b0*/  IMAD R8, R8, R11, RZ ;  /* 0x0000000b08087224 */ /* 0x000fe400078e02ff */
[----:B------:R-:W-:Y:S01]  /*19c0*/  IMAD R6, R10, R15, RZ ;  /* 0x0000000f0a067224 */ /* 0x000fe200078e02ff */
[----:B------:R-:W-:Y:S06]  /*19d0*/  @!P0 BRA `(.L_x_3567) ;  /* 0xfffffffc00a48947 */ /* 0x000fec000383ffff */
.L_x_3566:
[----:B------:R-:W-:Y:S05]  /*19e0*/  BSYNC B0 ;  /* 0x0000000000007941 */ /* 0x000fea0003800000 */
.L_x_3565:
        /* <DEDUP_REMOVED lines=8> */
.L_x_3569:
[----:B------:R-:W-:Y:S05]  /*1a70*/  BSYNC B0 ;  /* 0x0000000000007941 */ /* 0x000fea0003800000 */
.L_x_3568:
        /* <DEDUP_REMOVED lines=10> */
[----:B------:R-:W-:Y:S02]  /*1b20*/  PRMT R0, R3, 0x9910, RZ ;  /* 0x0000991003007816 */ /* 0x000fe400000000ff */
[----:B--2---:R-:W-:-:S05]  /*1b30*/  PRMT R3, R18, 0x9910, RZ ;  /* 0x0000991012037816 */ /* 0x004fca00000000ff */
[----:B------:R-:W-:-:S07]  /*1b40*/  IMAD R3, R3, R0, RZ ;  /* 0x0000000003037224 */ /* 0x000fce00078e02ff */
.L_x_3571:
[----:B------:R-:W-:Y:S05]  /*1b50*/  BSYNC B0 ;  /* 0x0000000000007941 */ /* 0x000fea0003800000 */
.L_x_3570:
[----:B------:R-:W-:Y:S02]  /*1b60*/  PRMT R3, R3, 0x9910, RZ ;  /* 0x0000991003037816 */ /* 0x000fe400000000ff */
[----:B------:R-:W-:Y:S02]  /*1b70*/  PRMT R0, R8, 0x9910, RZ ;  /* 0x0000991008007816 */ /* 0x000fe400000000ff */
[----:B------:R-:W-:Y:S02]  /*1b80*/  PRMT R6, R6, 0x9910, RZ ;  /* 0x0000991006067816 */ /* 0x000fe400000000ff */
[----:B------:R-:W-:Y:S01]  /*1b90*/  PRMT R18, RZ, 0x7610, R18 ;  /* 0x00007610ff127816 */ /* 0x000fe20000000012 */
[----:B------:R-:W-:Y:S01]  /*1ba0*/  IMAD R0, R3, R0, RZ ;  /* 0x0000000003007224 */ /* 0x000fe200078e02ff */
[----:B------:R-:W-:-:S04]  /*1bb0*/  PRMT R3, R4, 0x9910, RZ ;  /* 0x0000991004037816 */ /* 0x000fc800000000ff */
[----:B------:R-:W-:-:S05]  /*1bc0*/  PRMT R0, R0, 0x9910, RZ ;  /* 0x0000991000007816 */ /* 0x000fca00000000ff */
[----:B------:R-:W-:-:S05]  /*1bd0*/  IMAD R0, R0, R3, RZ ;  /* 0x0000000300007224 */ /* 0x000fca00078e02ff */
[----:B------:R-:W-:Y:S01]  /*1be0*/  PRMT R25, R0, 0x9910, RZ ;  /* 0x0000991000197816 */ /* 0x000fe200000000ff */
[----:B------:R-:W-:-:S04]  /*1bf0*/  IMAD.MOV.U32 R0, RZ, RZ, R6 ;  /* 0x000000ffff007224 */ /* 0x000fc800078e0006 */
[----:B------:R-:W-:Y:S01]  /*1c00*/  IMAD R25, R25, R0, RZ ;  /* 0x0000000019197224 */ /* 0x000fe200078e02ff */
[----:B------:R-:W-:Y:S06]  /*1c10*/  BRA `(.L_x_3556) ;  /* 0x000000a400087947 */ /* 0x000fec0003800000 */
.L_x_3557:
        /* <DEDUP_REMOVED lines=32> */
.L_x_3581:
        /* <DEDUP_REMOVED lines=284> */
.L_x_3577:
        /* <DEDUP_REMOVED lines=242> */
.L_x_3578:
        /* <DEDUP_REMOVED lines=243> */
.L_x_3579:
        /* <DEDUP_REMOVED lines=250> */
.L_x_3580:
[----:B------:R-:W-:Y:S01]  /*5dd0*/  LOP3.LUT R15, R26, 0xfffffffc, RZ, 0xc0, !PT ;  /* 0xfffffffc1a0f7812 */ /* 0x000fe200078ec0ff */
[----:B------:R-:W-:-:S03]  /*5de0*/  ULDC UR4, c[0x0][0x218] ;  /* 0x0000860000047ab9 */ /* 0x000fc60000000800 */
[----:B------:R-:W-:-:S05]  /*5df0*/  IADD3 R14, P1, R18, R15, RZ ;  /* 0x0000000f120e7210 */ /* 0x000fca0007f3e0ff */
[----:B------:R-:W-:-:S05]  /*5e00*/  IMAD.X R15, RZ, RZ, R19, P1 ;  /* 0x000000ffff0f7224 */ /* 0x000fca00008e0613 */
[----:B------:R1:W2:Y:S01]  /*5e10*/  LDG.E R14, desc[UR58][R14.64] ;  /* 0x0000003a0e0e7981 */ /* 0x0002a2000c1e1900 */
[----:B------:R-:W-:Y:S02]  /*5e20*/  PRMT R9, R9, 0x9910, RZ ;  /* 0x0000991009097816 */ /* 0x000fe400000000ff */
[----:B------:R-:W-:Y:S02]  /*5e30*/  PRMT R20, R25, 0x9910, RZ ;  /* 0x0000991019147816 */ /* 0x000fe400000000ff */
[----:B------:R-:W-:Y:S02]  /*5e40*/  PRMT R21, R7, 0x9910, RZ ;  /* 0x0000991007157816 */ /* 0x000fe400000000ff */
[----:B------:R-:W-:Y:S02]  /*5e50*/  PRMT R10, R10, 0x9910, RZ ;  /* 0x000099100a0a7816 */ /* 0x000fe400000000ff */
[----:B------:R-:W-:Y:S02]  /*5e60*/  PRMT R7, R12, 0x9910, RZ ;  /* 0x000099100c077816 */ /* 0x000fe400000000ff */
[----:B-1----:R-:W-:-:S02]  /*5e70*/  PRMT R15, R8, 0x9910, RZ ;  /* 0x00009910080f7816 */ /* 0x002fc400000000ff */
[----:B------:R-:W-:Y:S01]  /*5e80*/  PRMT R8, R11, 0x9910, RZ ;  /* 0x000099100b087816 */ /* 0x000fe200000000ff */
[----:B------:R-:W-:Y:S01]  /*5e90*/  IMAD R10, R10, R7, RZ ;  /* 0x000000070a0a7224 */ /* 0x000fe200078e02ff */
[----:B------:R-:W-:Y:S02]  /*5ea0*/  PRMT R26, R24, 0x9910, RZ ;  /* 0x00009910181a7816 */ /* 0x000fe400000000ff */
[----:B------:R-:W-:Y:S01]  /*5eb0*/  PRMT R29, R3, 0x9910, RZ ;  /* 0x00009910031d7816 */ /* 0x000fe200000000ff */
[----:B------:R-:W-:Y:S01]  /*5ec0*/  IMAD R9, R9, R8, RZ ;  /* 0x0000000809097224 */ /* 0x000fe200078e02ff */
[----:B------:R-:W-:Y:S01]  /*5ed0*/  IADD3 R27, R27, R0, RZ ;  /* 0x000000001b1b7210 */ /* 0x000fe20007ffe0ff */
[----:B------:R-:W-:Y:S01]  /*5ee0*/  IMAD R8, R15, R20, RZ ;  /* 0x000000140f087224 */ /* 0x000fe200078e02ff */
[----:B------:R-:W-:Y:S01]  /*5ef0*/  PRMT R15, R5, 0x9910, RZ ;  /* 0x00009910050f7816 */ /* 0x000fe200000000ff */
[----:B------:R-:W-:Y:S01]  /*5f00*/  IMAD R7, R21, R26, RZ ;  /* 0x0000001a15077224 */ /* 0x000fe200078e02ff */
[----:B------:R-:W-:Y:S01]  /*5f10*/  PRMT R3, R13, 0x9910, RZ ;  /* 0x000099100d037816 */ /* 0x000fe200000000ff */
[----:B------:R-:W-:Y:S01]  /*5f20*/  IMAD.U32 R26, RZ, RZ, UR4 ;  /* 0x00000004ff1a7e24 */ /* 0x000fe2000f8e00ff */
[----:B------:R-:W-:Y:S01]  /*5f30*/  PRMT R20, R4, 0x9910, RZ ;  /* 0x0000991004147816 */ /* 0x000fe200000000ff */
[----:B------:R-:W-:Y:S01]  /*5f40*/  IMAD.MOV.U32 R4, RZ, RZ, R15 ;  /* 0x000000ffff047224 */ /* 0x000fe200078e000f */
[----:B------:R-:W-:Y:S01]  /*5f50*/  MOV R15, R3 ;  /* 0x00000003000f7202 */ /* 0x000fe20000000f00 */
[----:B------:R-:W-:Y:S01]  /*5f60*/  IMAD R3, R0, 0x3, R27 ;  /* 0x0000000300037824 */ /* 0x000fe200078e021b */
[----:B------:R-:W-:-:S02]  /*5f70*/  PRMT R6, R6, 0x9910, RZ ;  /* 0x0000991006067816 */ /* 0x000fc400000000ff */
[----:B------:R-:W-:Y:S02]  /*5f80*/  PRMT R5, R22, 0x9910, RZ ;  /* 0x0000991016057816 */ /* 0x000fe400000000ff */
[----:B------:R-:W-:-:S03]  /*5f90*/  ISETP.GE.U32.AND P1, PT, R3, R26, PT ;  /* 0x0000001a0300720c */ /* 0x000fc60003f26070 */
[----:B------:R-:W-:Y:S02]  /*5fa0*/  IMAD R6, R6, R5, RZ ;  /* 0x0000000506067224 */ /* 0x000fe400078e02ff */
[----:B------:R-:W-:Y:S01]  /*5fb0*/  IMAD R5, R4, R15, RZ ;  /* 0x0000000f04057224 */ /* 0x000fe200078e02ff */
[C---:B--2---:R-:W-:Y:S02]  /*5fc0*/  PRMT R21, R14.reuse, 0x9910, RZ ;  /* 0x000099100e157816 */ /* 0x044fe400000000ff */
[----:B------:R-:W-:-:S03]  /*5fd0*/  PRMT R30, R14, 0xbb32, RZ ;  /* 0x0000bb320e1e7816 */ /* 0x000fc600000000ff */
[----:B------:R-:W-:Y:S02]  /*5fe0*/  IMAD R4, R20, R21, RZ ;  /* 0x0000001514047224 */ /* 0x000fe400078e02ff */
[----:B------:R-:W-:Y:S01]  /*5ff0*/  IMAD R3, R29, R30, RZ ;  /* 0x0000001e1d037224 */ /* 0x000fe200078e02ff */
[----:B------:R-:W-:Y:S06]  /*6000*/  @!P1 BRA `(.L_x_3581) ;  /* 0xffffffbc00849947 */ /* 0x000fec000383ffff */
[----:B------:R-:W-:Y:S05]  /*6010*/  BSYNC B1 ;  /* 0x0000000000017941 */ /* 0x000fea0003800000 */
.L_x_3576:
[C---:B------:R-:W-:Y:S02]  /*6020*/  PRMT R29, R14.reuse, 0x7610, R29 ;  /* 0x000076100e1d7816 */ /* 0x040fe4000000001d */
[----:B------:R-:W-:-:S07]  /*6030*/  PRMT R30, R14, 0x7632, R30 ;  /* 0x000076320e1e7816 */ /* 0x000fce000000001e */
.L_x_3575:
[----:B------:R-:W-:Y:S05]  /*6040*/  BSYNC B0 ;  /* 0x0000000000007941 */ /* 0x000fea0003800000 */
.L_x_3574:
        /* <DEDUP_REMOVED lines=280> */
.L_x_3584:
        /* <DEDUP_REMOVED lines=283> */
.L_x_3585:
        /* <DEDUP_REMOVED lines=283> */
.L_x_3586:
        /* <DEDUP_REMOVED lines=283> */
.L_x_3587:
[----:B------:R-:W-:-:S04]  /*a6e0*/  LOP3.LUT R15, R29, 0xfffffffc, RZ, 0xc0, !PT ;  /* 0xfffffffc1d0f7812 */ /* 0x000fc800078ec0ff */
[----:B------:R-:W-:-:S05]  /*a6f0*/  IADD3 R14, P1, R18, R15, RZ ;  /* 0x0000000f120e7210 */ /* 0x000fca0007f3e0ff */
[----:B------:R-:W-:-:S05]  /*a700*/  IMAD.X R15, RZ, RZ, R19, P1 ;  /* 0x000000ffff0f7224 */ /* 0x000fca00008e0613 */
[----:B------:R-:W2:Y:S02]  /*a710*/  LDG.E R14, desc[UR58][R14.64] ;  /* 0x0000003a0e0e7981 */ /* 0x000ea4000c1e1900 */
[C---:B--2---:R-:W-:Y:S02]  /*a720*/  PRMT R29, R14.reuse, 0x7610, R29 ;  /* 0x000076100e1d7816 */ /* 0x044fe4000000001d */
[----:B------:R-:W-:-:S07]  /*a730*/  PRMT R30, R14, 0x7632, R30 ;  /* 0x000076320e1e7816 */ /* 0x000fce000000001e */
.L_x_3583:
[----:B------:R-:W-:Y:S05]  /*a740*/  BSYNC B0 ;  /* 0x0000000000007941 */ /* 0x000fea0003800000 */
.L_x_3582:
[----:B------:R-:W-:Y:S04]  /*a750*/  BSSY B0, `(.L_x_3588) ;  /* 0x0000029000007945 */ /* 0x000fe80003800000 */
[----:B------:R-:W-:Y:S05]  /*a760*/  @P0 BRA `(.L_x_3589) ;  /* 0x00000000009c0947 */ /* 0x000fea0003800000 */
[----:B------:R-:W-:Y:S02]  /*a770*/  IADD3 R15, R27, R0, RZ ;  /* 0x000000001b0f7210 */ /* 0x000fe40007ffe0ff */
[----:B------:R-:W-:Y:S02]  /*a780*/  PRMT R12, R12, 0x9910, RZ ;  /* 0x000099100c0c7816 */ /* 0x000fe400000000ff */
[----:B------:R-:W-:Y:S02]  /*a790*/  ISETP.GE.U32.AND P0, PT, R15, R26, PT ;  /* 0x0000001a0f00720c */ /* 0x000fe40003f06070 */
[----:B------:R-:W-:Y:S01]  /*a7a0*/  PRMT R14, R9, 0x9910, RZ ;  /* 0x00009910090e7816 */ /* 0x000fe200000000ff */
[----:B------:R-:W-:Y:S01]  /*a7b0*/  IMAD.MOV.U32 R9, RZ, RZ, R12 ;  /* 0x000000ffff097224 */ /* 0x000fe200078e000c */
[----:B------:R-:W-:Y:S02]  /*a7c0*/  PRMT R18, R11, 0x9910, RZ ;  /* 0x000099100b127816 */ /* 0x000fe400000000ff */
[----:B------:R-:W-:-:S02]  /*a7d0*/  PRMT R10, R10, 0x9910, RZ ;  /* 0x000099100a0a7816 */ /* 0x000fc400000000ff */
[----:B------:R-:W-:Y:S01]  /*a7e0*/  MOV R11, R14 ;  /* 0x0000000e000b7202 */ /* 0x000fe20000000f00 */
[----:B------:R-:W-:Y:S02]  /*a7f0*/  IMAD.MOV.U32 R12, RZ, RZ, R18 ;  /* 0x000000ffff0c7224 */ /* 0x000fe400078e0012 */
[----:B------:R-:W-:Y:S02]  /*a800*/  IMAD R10, R10, R9, RZ ;  /* 0x000000090a0a7224 */ /* 0x000fe400078e02ff */
[----:B------:R-:W-:Y:S01]  /*a810*/  IMAD R9, R11, R12, RZ ;  /* 0x0000000c0b097224 */ /* 0x000fe200078e02ff */
[----:B------:R-:W-:Y:S06]  /*a820*/  @P0 BRA `(.L_x_3589) ;  /* 0x00000000006c0947 */ /* 0x000fec0003800000 */
[----:B------:R-:W-:Y:S02]  /*a830*/  IADD3 R15, R15, R0, RZ ;  /* 0x000000000f0f7210 */ /* 0x000fe40007ffe0ff */
[----:B------:R-:W-:Y:S02]  /*a840*/  PRMT R25, R25, 0x9910, RZ ;  /* 0x0000991019197816 */ /* 0x000fe400000000ff */
[----:B------:R-:W-:Y:S02]  /*a850*/  ISETP.GE.U32.AND P0, PT, R15, R26, PT ;  /* 0x0000001a0f00720c */ /* 0x000fe40003f06070 */
[----:B------:R-:W-:Y:S02]  /*a860*/  PRMT R8, R8, 0x9910, RZ ;  /* 0x0000991008087816 */ /* 0x000fe400000000ff */
[----:B------:R-:W-:Y:S01]  /*a870*/  PRMT R11, R7, 0x9910, RZ ;  /* 0x00009910070b7816 */ /* 0x000fe200000000ff */
[----:B------:R-:W-:Y:S01]  /*a880*/  IMAD.MOV.U32 R7, RZ, RZ, R25 ;  /* 0x000000ffff077224 */ /* 0x000fe200078e0019 */
[----:B------:R-:W-:-:S03]  /*a890*/  PRMT R12, R24, 0x9910, RZ ;  /* 0x00009910180c7816 */ /* 0x000fc600000000ff */
[----:B------:R-:W-:Y:S02]  /*a8a0*/  IMAD R8, R8, R7, RZ ;  /* 0x0000000708087224 */ /* 0x000fe400078e02ff */
[----:B------:R-:W-:Y:S02]  /*a8b0*/  IMAD R7, R11, R12, RZ ;  /* 0x0000000c0b077224 */ /* 0x000fe400078e02ff */
[----:B------:R-:W-:Y:S05]  /*a8c0*/  @P0 BRA `(.L_x_3589) ;  /* 0x0000000000440947 */ /* 0x000fea0003800000 */
        /* <DEDUP_REMOVED lines=9> */
[----:B------:R-:W-:Y:S02]  /*a960*/  @!P0 PRMT R11, R29, 0x9910, RZ ;  /* 0x000099101d0b8816 */ /* 0x000fe400000000ff */
[----:B------:R-:W-:Y:S02]  /*a970*/  @!P0 PRMT R0, R4, 0x9910, RZ ;  /* 0x0000991004008816 */ /* 0x000fe400000000ff */
[----:B------:R-:W-:Y:S02]  /*a980*/  @!P0 PRMT R15, R30, 0x9910, RZ ;  /* 0x000099101e0f8816 */ /* 0x000fe400000000ff */
[----:B------:R-:W-:Y:S01]  /*a990*/  @!P0 PRMT R14, R3, 0x9910, RZ ;  /* 0x00009910030e8816 */ /* 0x000fe200000000ff */
[----:B------:R-:W-:-:S04]  /*a9a0*/  @!P0 IMAD R0, R0, R11, RZ ;  /* 0x0000000b00008224 */ /* 0x000fc800078e02ff */
[----:B------:R-:W-:Y:S01]  /*a9b0*/  @!P0 IMAD R11, R14, R15, RZ ;  /* 0x0000000f0e0b8224 */ /* 0x000fe200078e02ff */
[----:B------:R-:W-:-:S04]  /*a9c0*/  @!P0 PRMT R4, R0, 0x7610, R4 ;  /* 0x0000761000048816 */ /* 0x000fc80000000004 */
[----:B------:R-:W-:-:S07]  /*a9d0*/  @!P0 PRMT R3, R11, 0x7610, R3 ;  /* 0x000076100b038816 */ /* 0x000fce0000000003 */
.L_x_3589:
[----:B------:R-:W-:Y:S05]  /*a9e0*/  BSYNC B0 ;  /* 0x0000000000007941 */ /* 0x000fea0003800000 */
.L_x_3588:
[----:B------:R-:W-:Y:S02]  /*a9f0*/  PRMT R0, R10, 0x9910, RZ ;  /* 0x000099100a007816 */ /* 0x000fe400000000ff */
[----:B------:R-:W-:Y:S02]  /*aa00*/  PRMT R10, R9, 0x9910, RZ ;  /* 0x00009910090a7816 */ /* 0x000fe400000000ff */
[----:B------:R-:W-:Y:S02]  /*aa10*/  PRMT R11, R7, 0x9910, RZ ;  /* 0x00009910070b7816 */ /* 0x000fe400000000ff */
[----:B------:R-:W-:Y:S02]  /*aa20*/  PRMT R9, R8, 0x9910, RZ ;  /* 0x0000991008097816 */ /* 0x000fe400000000ff */
[----:B------:R-:W-:Y:S01]  /*aa30*/  MOV R7, R10 ;  /* 0x0000000a00077202 */ /* 0x000fe20000000f00 */
[----:B------:R-:W-:Y:S01]  /*aa40*/  IMAD.MOV.U32 R8, RZ, RZ, R11 ;  /* 0x000000ffff087224 */ /* 0x000fe200078e000b */
[----:B------:R-:W-:Y:S01]  /*aa50*/  PRMT R6, R6, 0x9910, RZ ;  /* 0x0000991006067816 */ /* 0x000fe200000000ff */
[----:B------:R-:W-:Y:S01]  /*aa60*/  IMAD R0, R0, R9, RZ ;  /* 0x0000000900007224 */ /* 0x000fe200078e02ff */
[----:B------:R-:W-:Y:S01]  /*aa70*/  PRMT R4, R4, 0x9910, RZ ;  /* 0x0000991004047816 */ /* 0x000fe200000000ff */
[----:B------:R-:W-:Y:S01]  /*aa80*/  IMAD R7, R7, R8, RZ ;  /* 0x0000000807077224 */ /* 0x000fe200078e02ff */
[----:B------:R-:W-:-:S02]  /*aa90*/  PRMT R8, R5, 0x9910, RZ ;  /* 0x0000991005087816 */ /* 0x000fc400000000ff */
[----:B------:R-:W-:Y:S02]  /*aaa0*/  PRMT R0, R0, 0x9910, RZ ;  /* 0x0000991000007816 */ /* 0x000fe400000000ff */
[----:B------:R-:W-:Y:S02]  /*aab0*/  PRMT R5, R7, 0x9910, RZ ;  /* 0x0000991007057816 */ /* 0x000fe400000000ff */
[----:B------:R-:W-:Y:S01]  /*aac0*/  MOV R7, R6 ;  /* 0x0000000600077202 */ /* 0x000fe20000000f00 */
[----:B------:R-:W-:Y:S01]  /*aad0*/  IMAD.MOV.U32 R6, RZ, RZ, R8 ;  /* 0x000000ffff067224 */ /* 0x000fe200078e0008 */
[----:B------:R-:W-:-:S03]  /*aae0*/  PRMT R3, R3, 0x9910, RZ ;  /* 0x0000991003037816 */ /* 0x000fc600000000ff */
[----:B------:R-:W-:Y:S02]  /*aaf0*/  IMAD R0, R0, R7, RZ ;  /* 0x0000000700007224 */ /* 0x000fe400078e02ff */
[----:B------:R-:W-:-:S03]  /*ab00*/  IMAD R5, R5, R6, RZ ;  /* 0x0000000605057224 */ /* 0x000fc600078e02ff */
[----:B------:R-:W-:Y:S02]  /*ab10*/  PRMT R25, R0, 0x9910, RZ ;  /* 0x0000991000197816 */ /* 0x000fe400000000ff */
[----:B------:R-:W-:Y:S02]  /*ab20*/  PRMT R18, R5, 0x9910, RZ ;  /* 0x0000991005127816 */ /* 0x000fe400000000ff */
[----:B------:R-:W-:-:S03]  /*ab30*/  MOV R0, R4 ;  /* 0x0000000400007202 */ /* 0x000fc60000000f00 */
[----:B------:R-:W-:Y:S02]  /*ab40*/  IMAD R18, R18, R3, RZ ;  /* 0x0000000312127224 */ /* 0x000fe400078e02ff */
[----:B------:R-:W-:Y:S01]  /*ab50*/  IMAD R25, R25, R0, RZ ;  /* 0x0000000019197224 */ /* 0x000fe200078e02ff */
[----:B------:R-:W-:Y:S06]  /*ab60*/  BRA `(.L_x_3556) ;  /* 0x0000001400347947 */ /* 0x000fec0003800000 */
.L_x_3573:
        /* <DEDUP_REMOVED lines=16> */
.L_x_3593:
[----:B------:R-:W-:Y:S02]  /*ac70*/  IMAD.IADD R5, R0, 0x1, R27 ;  /* 0x0000000100057824 */ /* 0x000fe400078e021b */
[C---:B------:R-:W-:Y:S02]  /*ac80*/  IMAD R27, R20.reuse, R27, RZ ;  /* 0x0000001b141b7224 */ /* 0x040fe400078e02ff */
[----:B------:R-:W-:Y:S01]  /*ac90*/  IMAD R4, R20, R5, RZ ;  /* 0x0000000514047224 */ /* 0x000fe200078e02ff */
[----:B------:R-:W-:Y:S02]  /*aca0*/  IADD3 R5, R5, R0, RZ ;  /* 0x0000000005057210 */ /* 0x000fe40007ffe0ff */
[----:B------:R-:W-:Y:S02]  /*acb0*/  SHF.R.U32.HI R27, RZ, 0x1, R27 ;  /* 0x00000001ff1b7819 */ /* 0x000fe4000001161b */
[----:B------:R-:W-:-:S03]  /*acc0*/  SHF.R.U32.HI R25, RZ, 0x1, R4 ;  /* 0x00000001ff197819 */ /* 0x000fc60000011604 */
[----:B------:R-:W-:-:S04]  /*acd0*/  IMAD.WIDE.U32 R28, R27, 0x4, R18 ;  /* 0x000000041b1c7825 */ /* 0x000fc800078e0012 */
[----:B------:R-:W-:Y:S02]  /*ace0*/  IMAD.IADD R27, R5, 0x1, R0 ;  /* 0x00000001051b7824 */ /* 0x000fe400078e0200 */
[C---:B------:R-:W-:Y:S01]  /*acf0*/  IMAD R5, R20.reuse, R5, RZ ;  /* 0x0000000514057224 */ /* 0x040fe200078e02ff */
[----:B------:R-:W2:Y:S01]  /*ad00*/  LDG.E R28, desc[UR58][R28.64] ;  /* 0x0000003a1c1c7981 */ /* 0x000ea2000c1e1900 */
[----:B------:R-:W-:Y:S02]  /*ad10*/  IMAD R4, R20, R27, RZ ;  /* 0x0000001b14047224 */ /* 0x000fe400078e02ff */
[----:B------:R-:W-:Y:S01]  /*ad20*/  IMAD.WIDE.U32 R24, R25, 0x4, R18 ;  /* 0x0000000419187825 */ /* 0x000fe200078e0012 */
[----:B------:R-:W-:Y:S02]  /*ad30*/  SHF.R.U32.HI R5, RZ, 0x1, R5 ;  /* 0x00000001ff057819 */ /* 0x000fe40000011605 */
[----:B------:R-:W-:-:S03]  /*ad40*/  SHF.R.U32.HI R7, RZ, 0x1, R4 ;  /* 0x00000001ff077819 */ /* 0x000fc60000011604 */
[--C-:B------:R-:W-:Y:S01]  /*ad50*/  IMAD.WIDE.U32 R4, R5, 0x4, R18.reuse ;  /* 0x0000000405047825 */ /* 0x100fe200078e0012 */
[----:B------:R-:W3:Y:S03]  /*ad60*/  LDG.E R24, desc[UR58][R24.64] ;  /* 0x0000003a18187981 */ /* 0x000ee6000c1e1900 */
[----:B------:R-:W-:Y:S02]  /*ad70*/  IMAD.WIDE.U32 R6, R7, 0x4, R18 ;  /* 0x0000000407067825 */ /* 0x000fe400078e0012 */
[----:B------:R0:W4:Y:S04]  /*ad80*/  LDG.E R4, desc[UR58][R4.64] ;  /* 0x0000003a04047981 */ /* 0x000128000c1e1900 */
[----:B------:R1:W5:Y:S01]  /*ad90*/  LDG.E R6, desc[UR58][R6.64] ;  /* 0x0000003a06067981 */ /* 0x000362000c1e1900 */
[----:B------:R-:W-:-:S05]  /*ada0*/  IADD3 R27, R27, R0, RZ ;  /* 0x000000001b1b7210 */ /* 0x000fca0007ffe0ff */
[----:B0-----:R-:W-:Y:S01]  /*adb0*/  IMAD R5, R0, 0x3, R27 ;  /* 0x0000000300057824 */ /* 0x001fe200078e021b */
[----:B------:R-:W-:Y:S02]  /*adc0*/  PRMT R15, R10, 0x9910, RZ ;  /* 0x000099100a0f7816 */ /* 0x000fe400000000ff */
[----:B------:R-:W-:Y:S02]  /*add0*/  PRMT R12, R12, 0x9910, RZ ;  /* 0x000099100c0c7816 */ /* 0x000fe400000000ff */
[----:B------:R-:W-:Y:S02]  /*ade0*/  ISETP.GE.U32.AND P0, PT, R5, R26, PT ;  /* 0x0000001a0500720c */ /* 0x000fe40003f06070 */
[----:B------:R-:W-:Y:S02]  /*adf0*/  PRMT R9, R9, 0x9910, RZ ;  /* 0x0000991009097816 */ /* 0x000fe400000000ff */
[----:B------:R-:W-:Y:S02]  /*ae00*/  PRMT R8, R8, 0x9910, RZ ;  /* 0x0000991008087816 */ /* 0x000fe400000000ff */
[----:B------:R-:W-:Y:S01]  /*ae10*/  PRMT R32, R3, 0x9910, RZ ;  /* 0x0000991003207816 */ /* 0x000fe200000000ff */
[----:B------:R-:W-:Y:S01]  /*ae20*/  IMAD.MOV.U32 R3, RZ, RZ, R12 ;  /* 0x000000ffff037224 */ /* 0x000fe200078e000c */
[----:B------:R-:W-:-:S02]  /*ae30*/  PRMT R11, R11, 0x9910, RZ ;  /* 0x000099100b0b7816 */ /* 0x000fc400000000ff */
[----:B------:R-:W-:Y:S02]  /*ae40*/  PRMT R5, R14, 0x9910, RZ ;  /* 0x000099100e057816 */ /* 0x000fe400000000ff */
[----:B------:R-:W-:Y:S02]  /*ae50*/  PRMT R13, R13, 0x9910, RZ ;  /* 0x000099100d0d7816 */ /* 0x000fe400000000ff */
[C---:B--2---:R-:W-:Y:S02]  /*ae60*/  PRMT R10, R28.reuse, 0xbb32, RZ ;  /* 0x0000bb321c0a7816 */ /* 0x044fe400000000ff */
[----:B-1----:R-:W-:-:S03]  /*ae70*/  PRMT R7, R28, 0x9910, RZ ;  /* 0x000099101c077816 */ /* 0x002fc600000000ff */
[----:B------:R-:W-:Y:S01]  /*ae80*/  IMAD R9, R9, R10, RZ ;  /* 0x0000000a09097224 */ /* 0x000fe200078e02ff */
[----:B---3--:R-:W-:Y:S01]  /*ae90*/  PRMT R22, R24, 0x9910, RZ ;  /* 0x0000991018167816 */ /* 0x008fe200000000ff */
[----:B------:R-:W-:Y:S01]  /*aea0*/  IMAD R8, R8, R7, RZ ;  /* 0x0000000708087224 */ /* 0x000fe200078e02ff */
[----:B------:R-:W-:-:S03]  /*aeb0*/  PRMT R12, R24, 0xbb32, RZ ;  /* 0x0000bb32180c7816 */ /* 0x000fc600000000ff */
[----:B------:R-:W-:Y:S01]  /*aec0*/  IMAD R10, R15, R22, RZ ;  /* 0x000000160f0a7224 */ /* 0x000fe200078e02ff */
[C---:B----4-:R-:W-:Y:S02]  /*aed0*/  PRMT R14, R4.reuse, 0x9910, RZ ;  /* 0x00009910040e7816 */ /* 0x050fe400000000ff */
[----:B------:R-:W-:Y:S02]  /*aee0*/  PRMT R22, R4, 0xbb32, RZ ;  /* 0x0000bb3204167816 */ /* 0x000fe400000000ff */
[C---:B-----5:R-:W-:Y:S02]  /*aef0*/  PRMT R30, R6.reuse, 0x9910, RZ ;  /* 0x00009910061e7816 */ /* 0x060fe400000000ff */
[----:B------:R-:W-:Y:S01]  /*af00*/  PRMT R7, R6, 0xbb32, RZ ;  /* 0x0000bb3206077816 */ /* 0x000fe200000000ff */
[----:B------:R-:W-:Y:S02]  /*af10*/  IMAD R11, R11, R12, RZ ;  /* 0x0000000c0b0b7224 */ /* 0x000fe400078e02ff */
[----:B------:R-:W-:-:S02]  /*af20*/  IMAD R12, R3, R14, RZ ;  /* 0x0000000e030c7224 */ /* 0x000fc400078e02ff */
[----:B------:R-:W-:Y:S02]  /*af30*/  IMAD R13, R13, R22, RZ ;  /* 0x000000160d0d7224 */ /* 0x000fe400078e02ff */
[----:B------:R-:W-:Y:S02]  /*af40*/  IMAD R14, R5, R30, RZ ;  /* 0x0000001e050e7224 */ /* 0x000fe400078e02ff */
[----:B------:R-:W-:Y:S01]  /*af50*/  IMAD R3, R7, R32, RZ ;  /* 0x0000002007037224 */ /* 0x000fe200078e02ff */
[----:B------:R-:W-:Y:S06]  /*af60*/  @!P0 BRA `(.L_x_3593) ;  /* 0xfffffffc00408947 */ /* 0x000fec000383ffff */
[----:B------:R-:W-:Y:S05]  /*af70*/  BSYNC B1 ;  /* 0x0000000000017941 */ /* 0x000fea0003800000 */
.L_x_3592:
        /* <DEDUP_REMOVED lines=8> */
.L_x_3591:
[----:B------:R-:W-:Y:S05]  /*b000*/  BSYNC B0 ;  /* 0x0000000000007941 */ /* 0x000fea0003800000 */
.L_x_3590:
[----:B------:R-:W-:Y:S01]  /*b010*/  ISETP.GE.U32.AND P1, PT, R27, R26, PT ;  /* 0x0000001a1b00720c */ /* 0x000fe20003f26070 */
[----:B------:R-:W-:-:S12]  /*b020*/  BSSY B0, `(.L_x_3594) ;  /* 0x0000022000007945 */ /* 0x000fd80003800000 */
        /* <DEDUP_REMOVED lines=33> */
.L_x_3595:
[----:B------:R-:W-:Y:S05]  /*b240*/  BSYNC B0 ;  /* 0x0000000000007941 */ /* 0x000fea0003800000 */
.L_x_3594:
[----:B------:R-:W-:Y:S04]  /*b250*/  BSSY B0, `(.L_x_3596) ;  /* 0x0000025000007945 */ /* 0x000fe80003800000 */
[----:B------:R-:W-:Y:S05]  /*b260*/  @P1 BRA `(.L_x_3597) ;  /* 0x00000000008c1947 */ /* 0x000fea0003800000 */
[----:B------:R-:W-:Y:S01]  /*b270*/  PRMT R5, R15, 0x9910, RZ ;  /* 0x000099100f057816 */ /* 0x000fe200000000ff */
[----:B------:R-:W-:Y:S01]  /*b280*/  IMAD.IADD R15, R27, 0x1, R0 ;  /* 0x000000011b0f7824 */ /* 0x000fe200078e0200 */
[----:B------:R-:W-:Y:S02]  /*b290*/  PRMT R8, R8, 0x9910, RZ ;  /* 0x0000991008087816 */ /* 0x000fe400000000ff */
[----:B------:R-:W-:Y:S02]  /*b2a0*/  PRMT R9, R9, 0x9910, RZ ;  /* 0x0000991009097816 */ /* 0x000fe400000000ff */
[----:B------:R-:W-:Y:S01]  /*b2b0*/  ISETP.GE.U32.AND P0, PT, R15, R26, PT ;  /* 0x0000001a0f00720c */ /* 0x000fe20003f06070 */
[----:B------:R-:W-:Y:S01]  /*b2c0*/  IMAD R8, R8, R5, RZ ;  /* 0x0000000508087224 */ /* 0x000fe200078e02ff */
[----:B------:R-:W-:-:S05]  /*b2d0*/  PRMT R4, R28, 0x9910, RZ ;  /* 0x000099101c047816 */ /* 0x000fca00000000ff */
[----:B------:R-:W-:-:S06]  /*b2e0*/  IMAD R9, R9, R4, RZ ;  /* 0x0000000409097224 */ /* 0x000fcc00078e02ff */
[----:B------:R-:W-:Y:S05]  /*b2f0*/  @P0 BRA `(.L_x_3597) ;  /* 0x0000000000680947 */ /* 0x000fea0003800000 */
[----:B------:R-:W-:Y:S02]  /*b300*/  IADD3 R15, R15, R0, RZ ;  /* 0x000000000f0f7210 */ /* 0x000fe40007ffe0ff */
[----:B------:R-:W-:Y:S02]  /*b310*/  PRMT R10, R10, 0x9910, RZ ;  /* 0x000099100a0a7816 */ /* 0x000fe400000000ff */
[----:B------:R-:W-:Y:S02]  /*b320*/  ISETP.GE.U32.AND P0, PT, R15, R26, PT ;  /* 0x0000001a0f00720c */ /* 0x000fe40003f06070 */
[----:B------:R-:W-:Y:S02]  /*b330*/  PRMT R5, R21, 0x9910, RZ ;  /* 0x0000991015057816 */ /* 0x000fe400000000ff */
[----:B------:R-:W-:Y:S02]  /*b340*/  PRMT R11, R11, 0x9910, RZ ;  /* 0x000099100b0b7816 */ /* 0x000fe400000000ff */
[----:B------:R-:W-:Y:S01]  /*b350*/  PRMT R4, R24, 0x9910, RZ ;  /* 0x0000991018047816 */ /* 0x000fe200000000ff */
[----:B------:R-:W-:-:S04]  /*b360*/  IMAD R10, R10, R5, RZ ;  /* 0x000000050a0a7224 */ /* 0x000fc800078e02ff */
[----:B------:R-:W-:Y:S02]  /*b370*/  IMAD R11, R11, R4, RZ ;  /* 0x000000040b0b7224 */ /* 0x000fe400078e02ff */
[----:B------:R-:W-:Y:S05]  /*b380*/  @P0 BRA `(.L_x_3597) ;  /* 0x0000000000440947 */ /* 0x000fea0003800000 */
[----:B------:R-:W-:Y:S01]  /*b390*/  IMAD.IADD R5, R15, 0x1, R0 ;  /* 0x000000010f057824 */ /* 0x000fe200078e0200 */
[----:B------:R-:W-:Y:S02]  /*b3a0*/  PRMT R25, R25, 0x9910, RZ ;  /* 0x0000991019197816 */ /* 0x000fe400000000ff */
[----:B------:R-:W-:Y:S02]  /*b3b0*/  PRMT R12, R12, 0x9910, RZ ;  /* 0x000099100c0c7816 */ /* 0x000fe400000000ff */
[----:B------:R-:W-:Y:S02]  /*b3c0*/  ISETP.GE.U32.AND P0, PT, R5, R26, PT ;  /* 0x0000001a0500720c */ /* 0x000fe40003f06070 */
[----:B------:R-:W-:Y:S02]  /*b3d0*/  PRMT R5, R22, 0x9910, RZ ;  /* 0x0000991016057816 */ /* 0x000fe400000000ff */
[----:B------:R-:W-:-:S03]  /*b3e0*/  PRMT R13, R13, 0x9910, RZ ;  /* 0x000099100d0d7816 */ /* 0x000fc600000000ff */
[----:B------:R-:W-:-:S06]  /*b3f0*/  IMAD R12, R12, R5, RZ ;  /* 0x000000050c0c7224 */ /* 0x000fcc00078e02ff */
[----:B------:R-:W-:Y:S02]  /*b400*/  @!P0 PRMT R7, R7, 0x9910, RZ ;  /* 0x0000991007078816 */ /* 0x000fe400000000ff */
[----:B------:R-:W-:Y:S02]  /*b410*/  @!P0 PRMT R4, R6, 0x9910, RZ ;  /* 0x0000991006048816 */ /* 0x000fe400000000ff */
[----:B------:R-:W-:Y:S02]  /*b420*/  @!P0 PRMT R0, R14, 0x9910, RZ ;  /* 0x000099100e008816 */ /* 0x000fe400000000ff */
[----:B------:R-:W-:Y:S02]  /*b430*/  @!P0 PRMT R15, R3, 0x9910, RZ ;  /* 0x00009910030f8816 */ /* 0x000fe400000000ff */
[----:B------:R-:W-:Y:S01]  /*b440*/  MOV R6, R25 ;  /* 0x0000001900067202 */ /* 0x000fe20000000f00 */
[----:B------:R-:W-:Y:S02]  /*b450*/  @!P0 IMAD R0, R0, R7, RZ ;  /* 0x0000000700008224 */ /* 0x000fe400078e02ff */
[----:B------:R-:W-:-:S02]  /*b460*/  @!P0 IMAD R4, R4, R15, RZ ;  /* 0x0000000f04048224 */ /* 0x000fc400078e02ff */
[----:B------:R-:W-:Y:S01]  /*b470*/  IMAD R13, R13, R6, RZ ;  /* 0x000000060d0d7224 */ /* 0x000fe200078e02ff */
[----:B------:R-:W-:Y:S02]  /*b480*/  @!P0 PRMT R14, R0, 0x7610, R14 ;  /* 0x00007610000e8816 */ /* 0x000fe4000000000e */
[----:B------:R-:W-:-:S07]  /*b490*/  @!P0 PRMT R3, R4, 0x7610, R3 ;  /* 0x0000761004038816 */ /* 0x000fce0000000003 */
.L_x_3597:
[----:B------:R-:W-:Y:S05]  /*b4a0*/  BSYNC B0 ;  /* 0x0000000000007941 */ /* 0x000fea0003800000 */
.L_x_3596:
[----:B------:R-:W-:Y:S02]  /*b4b0*/  PRMT R0, R8, 0x9910, RZ ;  /* 0x0000991008007816 */ /* 0x000fe400000000ff */
[----:B------:R-:W-:Y:S02]  /*b4c0*/  PRMT R4, R9, 0x9910, RZ ;  /* 0x0000991009047816 */ /* 0x000fe400000000ff */
[----:B------:R-:W-:Y:S02]  /*b4d0*/  PRMT R7, R11, 0x9910, RZ ;  /* 0x000099100b077816 */ /* 0x000fe400000000ff */
[----:B------:R-:W-:Y:S02]  /*b4e0*/  PRMT R5, R10, 0x9910, RZ ;  /* 0x000099100a057816 */ /* 0x000fe400000000ff */
[----:B------:R-:W-:Y:S01]  /*b4f0*/  PRMT R14, R14, 0x9910, RZ ;  /* 0x000099100e0e7816 */ /* 0x000fe200000000ff */
[----:B------:R-:W-:Y:S01]  /*b500*/  IMAD R4, R4, R7, RZ ;  /* 0x0000000704047224 */ /* 0x000fe200078e02ff */
[----:B------:R-:W-:Y:S01]  /*b510*/  PRMT R7, R13, 0x9910, RZ ;  /* 0x000099100d077816 */ /* 0x000fe200000000ff */
[----:B------:R-:W-:Y:S01]  /*b520*/  IMAD R0, R0, R5, RZ ;  /* 0x0000000500007224 */ /* 0x000fe200078e02ff */
[----:B------:R-:W-:-:S02]  /*b530*/  PRMT R5, R12, 0x9910, RZ ;  /* 0x000099100c057816 */ /* 0x000fc400000000ff */
[----:B------:R-:W-:Y:S02]  /*b540*/  PRMT R4, R4, 0x9910, RZ ;  /* 0x0000991004047816 */ /* 0x000fe400000000ff */
[----:B------:R-:W-:Y:S02]  /*b550*/  PRMT R0, R0, 0x9910, RZ ;  /* 0x0000991000007816 */ /* 0x000fe400000000ff */
[----:B------:R-:W-:Y:S01]  /*b560*/  PRMT R3, R3, 0x9910, RZ ;  /* 0x0000991003037816 */ /* 0x000fe200000000ff */
[----:B------:R-:W-:Y:S02]  /*b570*/  IMAD R4, R7, R4, RZ ;  /* 0x0000000407047224 */ /* 0x000fe400078e02ff */
[----:B------:R-:W-:-:S03]  /*b580*/  IMAD R0, R5, R0, RZ ;  /* 0x0000000005007224 */ /* 0x000fc600078e02ff */
[----:B------:R-:W-:Y:S02]  /*b590*/  PRMT R18, R4, 0x9910, RZ ;  /* 0x0000991004127816 */ /* 0x000fe400000000ff */
[----:B------:R-:W-:Y:S01]  /*b5a0*/  PRMT R25, R0, 0x9910, RZ ;  /* 0x0000991000197816 */ /* 0x000fe200000000ff */
[----:B------:R-:W-:Y:S02]  /*b5b0*/  IMAD.MOV.U32 R0, RZ, RZ, R14 ;  /* 0x000000ffff007224 */ /* 0x000fe400078e000e */
[----:B------:R-:W-:Y:S02]  /*b5c0*/  IMAD R18, R18, R3, RZ ;  /* 0x0000000312127224 */ /* 0x000fe400078e02ff */
[----:B------:R-:W-:Y:S01]  /*b5d0*/  IMAD R25, R0, R25, RZ ;  /* 0x0000001900197224 */ /* 0x000fe200078e02ff */
[----:B------:R-:W-:Y:S06]  /*b5e0*/  BRA `(.L_x_3556) ;  /* 0x0000000800947947 */ /* 0x000fec0003800000 */
.L_x_3572:
        /* <DEDUP_REMOVED lines=10> */
[----:B------:R-:W-:Y:S01]  /*b690*/  IMAD.MOV.U32 R11, RZ, RZ, R7 ;  /* 0x000000ffff0b7224 */ /* 0x000fe200078e0007 */
[----:B------:R-:W-:-:S05]  /*b6a0*/  MOV R10, R7 ;  /* 0x00000007000a7202 */ /* 0x000fca0000000f00 */
        /* <DEDUP_REMOVED lines=8> */
.L_x_3601:
[----:B------:R-:W-:Y:S01]  /*b730*/  IMAD.IADD R5, R13, 0x1, R0 ;  /* 0x000000010d057824 */ /* 0x000fe200078e0200 */
[----:B------:R-:W-:-:S04]  /*b740*/  SHF.R.U32.HI R25, RZ, 0x1, R13 ;  /* 0x00000001ff197819 */ /* 0x000fc8000001160d */
[----:B------:R-:W-:Y:S01]  /*b750*/  SHF.R.U32.HI R29, RZ, 0x1, R5 ;  /* 0x00000001ff1d7819 */ /* 0x000fe20000011605 */
[----:B------:R-:W-:Y:S01]  /*b760*/  IMAD.WIDE.U32 R24, R25, 0x4, R18 ;  /* 0x0000000419187825 */ /* 0x000fe200078e0012 */
[----:B------:R-:W-:-:S03]  /*b770*/  IADD3 R5, R5, R0, RZ ;  /* 0x0000000005057210 */ /* 0x000fc60007ffe0ff */
[----:B------:R-:W-:Y:S01]  /*b780*/  IMAD.WIDE.U32 R28, R29, 0x4, R18 ;  /* 0x000000041d1c7825 */ /* 0x000fe200078e0012 */
[----:B------:R-:W2:Y:S03]  /*b790*/  LDG.E R20, desc[UR58][R24.64] ;  /* 0x0000003a18147981 */ /* 0x000ea6000c1e1900 */
[----:B------:R-:W-:Y:S01]  /*b7a0*/  IMAD.IADD R13, R5, 0x1, R0 ;  /* 0x00000001050d7824 */ /* 0x000fe200078e0200 */
[----:B------:R-:W-:Y:S01]  /*b7b0*/  SHF.R.U32.HI R15, RZ, 0x1, R5 ;  /* 0x00000001ff0f7819 */ /* 0x000fe20000011605 */
[----:B------:R-:W3:Y:S03]  /*b7c0*/  LDG.E R21, desc[UR58][R28.64] ;  /* 0x0000003a1c157981 */ /* 0x000ee6000c1e1900 */
[----:B------:R-:W-:Y:S01]  /*b7d0*/  SHF.R.U32.HI R5, RZ, 0x1, R13 ;  /* 0x00000001ff057819 */ /* 0x000fe2000001160d */
[----:B------:R-:W-:-:S04]  /*b7e0*/  IMAD.WIDE.U32 R14, R15, 0x4, R18 ;  /* 0x000000040f0e7825 */ /* 0x000fc800078e0012 */
[----:B------:R-:W-:Y:S02]  /*b7f0*/  IMAD.WIDE.U32 R4, R5, 0x4, R18 ;  /* 0x0000000405047825 */ /* 0x000fe400078e0012 */
[----:B------:R-:W4:Y:S04]  /*b800*/  LDG.E R14, desc[UR58][R14.64] ;  /* 0x0000003a0e0e7981 */ /* 0x000f28000c1e1900 */
[----:B------:R0:W5:Y:S01]  /*b810*/  LDG.E R4, desc[UR58][R4.64] ;  /* 0x0000003a04047981 */ /* 0x000162000c1e1900 */
[----:B------:R-:W-:Y:S01]  /*b820*/  IMAD.IADD R13, R13, 0x1, R0 ;  /* 0x000000010d0d7824 */ /* 0x000fe200078e0200 */
[----:B------:R-:W-:Y:S02]  /*b830*/  PRMT R11, R11, 0x9910, RZ ;  /* 0x000099100b0b7816 */ /* 0x000fe400000000ff */
[----:B------:R-:W-:-:S02]  /*b840*/  PRMT R22, R12, 0x9910, RZ ;  /* 0x000099100c167816 */ /* 0x000fc400000000ff */
[----:B------:R-:W-:Y:S02]  /*b850*/  MOV R12, R11 ;  /* 0x0000000b000c7202 */ /* 0x000fe40000000f00 */
[----:B------:R-:W-:Y:S01]  /*b860*/  PRMT R10, R10, 0x9910, RZ ;  /* 0x000099100a0a7816 */ /* 0x000fe200000000ff */
[----:B0-----:R-:W-:Y:S01]  /*b870*/  IMAD R5, R0, 0x3, R13 ;  /* 0x0000000300057824 */ /* 0x001fe200078e020d */
[----:B------:R-:W-:Y:S02]  /*b880*/  PRMT R9, R9, 0x9910, RZ ;  /* 0x0000991009097816 */ /* 0x000fe400000000ff */
[----:B------:R-:W-:Y:S02]  /*b890*/  PRMT R3, R3, 0x9910, RZ ;  /* 0x0000991003037816 */ /* 0x000fe400000000ff */
[----:B------:R-:W-:Y:S02]  /*b8a0*/  ISETP.GE.U32.AND P0, PT, R5, R26, PT ;  /* 0x0000001a0500720c */ /* 0x000fe40003f06070 */
[----:B------:R-:W-:-:S02]  /*b8b0*/  PRMT R5, R8, 0x9910, RZ ;  /* 0x0000991008057816 */ /* 0x000fc400000000ff */
[----:B------:R-:W-:Y:S02]  /*b8c0*/  PRMT R7, R7, 0x9910, RZ ;  /* 0x0000991007077816 */ /* 0x000fe400000000ff */
[C---:B--2---:R-:W-:Y:S02]  /*b8d0*/  PRMT R11, R20.reuse, 0x9910, RZ ;  /* 0x00009910140b7816 */ /* 0x044fe400000000ff */
[----:B------:R-:W-:Y:S02]  /*b8e0*/  PRMT R15, R20, 0xbb32, RZ ;  /* 0x0000bb32140f7816 */ /* 0x000fe400000000ff */
[C---:B---3--:R-:W-:Y:S01]  /*b8f0*/  PRMT R25, R21.reuse, 0x9910, RZ ;  /* 0x0000991015197816 */ /* 0x048fe200000000ff */
[----:B------:R-:W-:Y:S02]  /*b900*/  IMAD R10, R10, R11, RZ ;  /* 0x0000000b0a0a7224 */ /* 0x000fe400078e02ff */
[----:B------:R-:W-:Y:S01]  /*b910*/  IMAD R11, R12, R15, RZ ;  /* 0x0000000f0c0b7224 */ /* 0x000fe200078e02ff */
[----:B------:R-:W-:Y:S01]  /*b920*/  PRMT R15, R6, 0x9910, RZ ;  /* 0x00009910060f7816 */ /* 0x000fe200000000ff */
[----:B------:R-:W-:Y:S01]  /*b930*/  IMAD R12, R22, R25, RZ ;  /* 0x00000019160c7224 */ /* 0x000fe200078e02ff */
[----:B------:R-:W-:-:S02]  /*b940*/  PRMT R6, R21, 0xbb32, RZ ;  /* 0x0000bb3215067816 */ /* 0x000fc400000000ff */
[----:B----4-:R-:W-:-:S03]  /*b950*/  PRMT R8, R14, 0x9910, RZ ;  /* 0x000099100e087816 */ /* 0x010fc600000000ff */
[----:B------:R-:W-:Y:S01]  /*b960*/  IMAD R9, R9, R6, RZ ;  /* 0x0000000609097224 */ /* 0x000fe200078e02ff */
[----:B------:R-:W-:Y:S02]  /*b970*/  PRMT R22, R14, 0xbb32, RZ ;  /* 0x0000bb320e167816 */ /* 0x000fe400000000ff */
[C---:B-----5:R-:W-:Y:S01]  /*b980*/  PRMT R24, R4.reuse, 0x9910, RZ ;  /* 0x0000991004187816 */ /* 0x060fe200000000ff */
[----:B------:R-:W-:Y:S01]  /*b990*/  IMAD R3, R3, R8, RZ ;  /* 0x0000000803037224 */ /* 0x000fe200078e02ff */
[----:B------:R-:W-:Y:S01]  /*b9a0*/  PRMT R28, R4, 0xbb32, RZ ;  /* 0x0000bb32041c7816 */ /* 0x000fe200000000ff */
[----:B------:R-:W-:Y:S02]  /*b9b0*/  IMAD R7, R7, R22, RZ ;  /* 0x0000001607077224 */ /* 0x000fe400078e02ff */
[----:B------:R-:W-:Y:S02]  /*b9c0*/  IMAD R8, R5, R24, RZ ;  /* 0x0000001805087224 */ /* 0x000fe400078e02ff */
[----:B------:R-:W-:Y:S01]  /*b9d0*/  IMAD R6, R15, R28, RZ ;  /* 0x0000001c0f067224 */ /* 0x000fe200078e02ff */
[----:B------:R-:W-:Y:S06]  /*b9e0*/  @!P0 BRA `(.L_x_3601) ;  /* 0xfffffffc00508947 */ /* 0x000fec000383ffff */
[----:B------:R-:W-:Y:S05]  /*b9f0*/  BSYNC B1 ;  /* 0x0000000000017941 */ /* 0x000fea0003800000 */
.L_x_3600:
[C---:B------:R-:W-:Y:S02]  /*ba00*/  PRMT R25, R20.reuse, 0x7610, R25 ;  /* 0x0000761014197816 */ /* 0x040fe40000000019 */
[----:B------:R-:W-:Y:S02]  /*ba10*/  PRMT R27, R20, 0x7632, R27 ;  /* 0x00007632141b7816 */ /* 0x000fe4000000001b */
[C---:B------:R-:W-:Y:S02]  /*ba20*/  PRMT R20, R21.reuse, 0x7610, R20 ;  /* 0x0000761015147816 */ /* 0x040fe40000000014 */
[C---:B------:R-:W-:Y:S02]  /*ba30*/  PRMT R22, R14.reuse, 0x7610, R22 ;  /* 0x000076100e167816 */ /* 0x040fe40000000016 */
[----:B------:R-:W-:Y:S02]  /*ba40*/  PRMT R24, R14, 0x7632, R24 ;  /* 0x000076320e187816 */ /* 0x000fe40000000018 */
[----:B------:R-:W-:-:S02]  /*ba50*/  PRMT R21, R21, 0x7632, R21 ;  /* 0x0000763215157816 */ /* 0x000fc40000000015 */
[C---:B------:R-:W-:Y:S02]  /*ba60*/  PRMT R14, R4.reuse, 0x7610, R14 ;  /* 0x00007610040e7816 */ /* 0x040fe4000000000e */
[----:B------:R-:W-:-:S07]  /*ba70*/  PRMT R15, R4, 0x7632, R15 ;  /* 0x00007632040f7816 */ /* 0x000fce000000000f */
.L_x_3599:
[----:B------:R-:W-:Y:S05]  /*ba80*/  BSYNC B0 ;  /* 0x0000000000007941 */ /* 0x000fea0003800000 */
.L_x_3598:
        /* <DEDUP_REMOVED lines=31> */
.L_x_3603:
[----:B------:R-:W-:Y:S05]  /*bc80*/  BSYNC B0 ;  /* 0x0000000000007941 */ /* 0x000fea0003800000 */
.L_x_3602:
[----:B------:R-:W-:Y:S04]  /*bc90*/  BSSY B0, `(.L_x_3604) ;  /* 0x0000025000007945 */ /* 0x000fe80003800000 */
[----:B------:R-:W-:Y:S05]  /*bca0*/  @P1 BRA `(.L_x_3605) ;  /* 0x00000000008c1947 */ /* 0x000fea0003800000 */
[----:B------:R-:W-:Y:S01]  /*bcb0*/  IMAD.IADD R13, R13, 0x1, R0 ;  /* 0x000000010d0d7824 */ /* 0x000fe200078e0200 */
[----:B------:R-:W-:Y:S02]  /*bcc0*/  PRMT R10, R10, 0x9910, RZ ;  /* 0x000099100a0a7816 */ /* 0x000fe400000000ff */
[----:B------:R-:W-:Y:S02]  /*bcd0*/  PRMT R5, R25, 0x9910, RZ ;  /* 0x0000991019057816 */ /* 0x000fe400000000ff */
[----:B------:R-:W-:Y:S02]  /*bce0*/  ISETP.GE.U32.AND P0, PT, R13, R26, PT ;  /* 0x0000001a0d00720c */ /* 0x000fe40003f06070 */
[----:B------:R-:W-:Y:S01]  /*bcf0*/  PRMT R11, R11, 0x9910, RZ ;  /* 0x000099100b0b7816 */ /* 0x000fe200000000ff */
[----:B------:R-:W-:Y:S01]  /*bd00*/  IMAD R10, R10, R5, RZ ;  /* 0x000000050a0a7224 */ /* 0x000fe200078e02ff */
[----:B------:R-:W-:-:S05]  /*bd10*/  PRMT R4, R27, 0x9910, RZ ;  /* 0x000099101b047816 */ /* 0x000fca00000000ff */
[----:B------:R-:W-:-:S04]  /*bd20*/  IMAD R11, R11, R4, RZ ;  /* 0x000000040b0b7224 */ /* 0x000fc800078e02ff */
        /* <DEDUP_REMOVED lines=27> */
.L_x_3605:
[----:B------:R-:W-:Y:S05]  /*bee0*/  BSYNC B0 ;  /* 0x0000000000007941 */ /* 0x000fea0003800000 */
.L_x_3604:
[----:B------:R-:W-:Y:S02]  /*bef0*/  PRMT R4, R11, 0x9910, RZ ;  /* 0x000099100b047816 */ /* 0x000fe400000000ff */
[----:B------:R-:W-:Y:S02]  /*bf00*/  PRMT R9, R9, 0x9910, RZ ;  /* 0x0000991009097816 */ /* 0x000fe400000000ff */
[----:B------:R-:W-:Y:S02]  /*bf10*/  PRMT R0, R10, 0x9910, RZ ;  /* 0x000099100a007816 */ /* 0x000fe400000000ff */
[----:B------:R-:W-:Y:S01]  /*bf20*/  PRMT R5, R12, 0x9910, RZ ;  /* 0x000099100c057816 */ /* 0x000fe200000000ff */
[----:B------:R-:W-:Y:S01]  /*bf30*/  IMAD R4, R4, R9, RZ ;  /* 0x0000000904047224 */ /* 0x000fe200078e02ff */
[----:B------:R-:W-:Y:S02]  /*bf40*/  PRMT R7, R7, 0x9910, RZ ;  /* 0x0000991007077816 */ /* 0x000fe400000000ff */
[----:B------:R-:W-:Y:S01]  /*bf50*/  PRMT R6, R6, 0x9910, RZ ;  /* 0x0000991006067816 */ /* 0x000fe200000000ff */
[----:B------:R-:W-:Y:S01]  /*bf60*/  IMAD R0, R0, R5, RZ ;  /* 0x0000000500007224 */ /* 0x000fe200078e02ff */
[----:B------:R-:W-:-:S02]  /*bf70*/  PRMT R5, R3, 0x9910, RZ ;  /* 0x0000991003057816 */ /* 0x000fc400000000ff */
[----:B------:R-:W-:Y:S01]  /*bf80*/  PRMT R3, R4, 0x9910, RZ ;  /* 0x0000991004037816 */ /* 0x000fe200000000ff */
[----:B------:R-:W-:Y:S01]  /*bf90*/  IMAD.MOV.U32 R4, RZ, RZ, R7 ;  /* 0x000000ffff047224 */ /* 0x000fe200078e0007 */
[----:B------:R-:W-:Y:S02]  /*bfa0*/  PRMT R0, R0, 0x9910, RZ ;  /* 0x0000991000007816 */ /* 0x000fe400000000ff */
[----:B------:R-:W-:Y:S01]  /*bfb0*/  PRMT R8, R8, 0x9910, RZ ;  /* 0x0000991008087816 */ /* 0x000fe200000000ff */
[----:B------:R-:W-:Y:S02]  /*bfc0*/  IMAD R3, R4, R3, RZ ;  /* 0x0000000304037224 */ /* 0x000fe400078e02ff */
[----:B------:R-:W-:-:S03]  /*bfd0*/  IMAD R0, R5, R0, RZ ;  /* 0x0000000005007224 */ /* 0x000fc600078e02ff */
[----:B------:R-:W-:Y:S02]  /*bfe0*/  PRMT R18, R3, 0x9910, RZ ;  /* 0x0000991003127816 */ /* 0x000fe400000000ff */
[----:B------:R-:W-:Y:S01]  /*bff0*/  PRMT R25, R0, 0x9910, RZ ;  /* 0x0000991000197816 */ /* 0x000fe200000000ff */
[----:B------:R-:W-:Y:S01]  /*c000*/  IMAD.MOV.U32 R0, RZ, RZ, R8 ;  /* 0x000000ffff007224 */ /* 0x000fe200078e0008 */
[----:B------:R-:W-:-:S03]  /*c010*/  MOV R3, R6 ;  /* 0x0000000600037202 */ /* 0x000fc60000000f00 */
[----:B------:R-:W-:Y:S02]  /*c020*/  IMAD R25, R0, R25, RZ ;  /* 0x0000001900197224 */ /* 0x000fe400078e02ff */
[----:B------:R-:W-:-:S07]  /*c030*/  IMAD R18, R3, R18, RZ ;  /* 0x0000001203127224 */ /* 0x000fce00078e02ff */
.L_x_3556:
[----:B------:R-:W-:Y:S05]  /*c040*/  BSYNC B6 ;  /* 0x0000000000067941 */ /* 0x000fea0003800000 */
.L_x_3555:
        /* <DEDUP_REMOVED lines=16> */
.L_x_3609:
        /* <DEDUP_REMOVED lines=10> */
[----:B------:R-:W-:Y:S02]  /*c1f0*/  PRMT R25, R25, 0x9910, RZ ;  /* 0x0000991019197816 */ /* 0x000fe400000000ff */
[----:B------:R-:W-:Y:S01]  /*c200*/  PRMT R18, R18, 0x9910, RZ ;  /* 0x0000991012127816 */ /* 0x000fe200000000ff */
[----:B------:R-:W-:-:S06]  /*c210*/  IMAD R4, R4, 0x4, R3 ;  /* 0x0000000404047824 */ /* 0x000fcc00078e0203 */
[----:B------:R-:W1:Y:S02]  /*c220*/  LDS R4, [R4] ;  /* 0x0000000004047984 */ /* 0x000e640000000800 */
[C---:B-1----:R-:W-:Y:S02]  /*c230*/  PRMT R6, R4.reuse, 0x9910, RZ ;  /* 0x0000991004067816 */ /* 0x042fe400000000ff */
[----:B------:R-:W-:-:S03]  /*c240*/  PRMT R7, R4, 0xbb32, RZ ;  /* 0x0000bb3204077816 */ /* 0x000fc600000000ff */
[----:B------:R-:W-:Y:S02]  /*c250*/  IMAD R25, R25, R6, RZ ;  /* 0x0000000619197224 */ /* 0x000fe400078e02ff */
[----:B------:R-:W-:-:S05]  /*c260*/  IMAD R18, R18, R7, RZ ;  /* 0x0000000712127224 */ /* 0x000fca00078e02ff */
[----:B------:R-:W-:-:S05]  /*c270*/  PRMT R7, R25, 0x5410, R18 ;  /* 0x0000541019077816 */ /* 0x000fca0000000012 */
[----:B------:R1:W-:Y:S02]  /*c280*/  STS [R0], R7 ;  /* 0x0000000700007388 */ /* 0x0003e40000000800 */
.L_x_3608:
[----:B------:R-:W-:Y:S05]  /*c290*/  BSYNC B0 ;  /* 0x0000000000007941 */ /* 0x000fea0003800000 */
.L_x_3607:
[----:B------:R-:W-:Y:S01]  /*c2a0*/  MOV R4, R5 ;  /* 0x0000000500047202 */ /* 0x000fe20000000f00 */
[----:B------:R-:W-:Y:S06]  /*c2b0*/  @P1 BRA `(.L_x_3609) ;  /* 0xfffffffc00a41947 */ /* 0x000fec000383ffff */
.L_x_3606:
        /* <DEDUP_REMOVED lines=20> */
.L_x_3614:
[----:B-1----:R-:W-:Y:S01]  /*c400*/  IMAD.IADD R0, R2, 0x1, R4 ;  /* 0x0000000102007824 */ /* 0x002fe200078e0204 */
[----:B------:R-:W-:Y:S05]  /*c410*/  WARPSYNC.ALL ;  /* 0x0000000000007948 */ /* 0x000fea0003800000 */
[----:B------:R-:W-:Y:S01]  /*c420*/  BAR.SYNC.DEFER_BLOCKING 0x0 ;  /* 0x0000000000007b1d */ /* 0x000fe20000010000 */
[----:B------:R-:W-:-:S04]  /*c430*/  ISETP.GE.U32.AND P0, PT, R0, R5, PT ;  /* 0x000000050000720c */ /* 0x000fc80003f06070 */
[----:B------:R-:W-:Y:S01]  /*c440*/  ISETP.GE.U32.OR P0, PT, R2, R4, P0 ;  /* 0x000000040200720c */ /* 0x000fe20000706470 */
[----:B------:R-:W-:-:S12]  /*c450*/  BSSY B0, `(.L_x_3612) ;  /* 0x000000c000007945 */ /* 0x000fd80003800000 */
[----:B------:R-:W-:Y:S05]  /*c460*/  @P0 BRA `(.L_x_3613) ;  /* 0x0000000000280947 */ /* 0x000fea0003800000 */
[----:B------:R-:W-:Y:S02]  /*c470*/  LEA R0, R4, R3, 0x2 ;  /* 0x0000000304007211 */ /* 0x000fe400078e10ff */
[----:B------:R-:W-:Y:S02]  /*c480*/  PRMT R6, R25, 0x9910, RZ ;  /* 0x0000991019067816 */ /* 0x000fe400000000ff */
[----:B------:R-:W-:Y:S02]  /*c490*/  PRMT R7, R18, 0x9910, RZ ;  /* 0x0000991012077816 */ /* 0x000fe400000000ff */
[----:B------:R-:W1:Y:S02]  /*c4a0*/  LDS R0, [R0] ;  /* 0x0000000000007984 */ /* 0x000e640000000800 */
[C---:B-1----:R-:W-:Y:S02]  /*c4b0*/  PRMT R25, R0.reuse, 0x9910, RZ ;  /* 0x0000991000197816 */ /* 0x042fe400000000ff */
[----:B------:R-:W-:-:S03]  /*c4c0*/  PRMT R18, R0, 0xbb32, RZ ;  /* 0x0000bb3200127816 */ /* 0x000fc600000000ff */
[----:B------:R-:W-:Y:S02]  /*c4d0*/  IMAD R25, R6, R25, RZ ;  /* 0x0000001906197224 */ /* 0x000fe400078e02ff */
[----:B------:R-:W-:-:S05]  /*c4e0*/  IMAD R18, R7, R18, RZ ;  /* 0x0000001207127224 */ /* 0x000fca00078e02ff */
[----:B------:R-:W-:-:S05]  /*c4f0*/  PRMT R0, R25, 0x5410, R18 ;  /* 0x0000541019007816 */ /* 0x000fca0000000012 */
[----:B------:R1:W-:Y:S02]  /*c500*/  STS [R3], R0 ;  /* 0x0000000003007388 */ /* 0x0003e40000000800 */
.L_x_3613:
[----:B------:R-:W-:Y:S05]  /*c510*/  BSYNC B0 ;  /* 0x0000000000007941 */ /* 0x000fea0003800000 */
.L_x_3612:
[----:B------:R-:W-:-:S04]  /*c520*/  SHF.R.S32.HI R4, RZ, 0x1, R4 ;  /* 0x00000001ff047819 */ /* 0x000fc80000011404 */
[----:B------:R-:W-:-:S13]  /*c530*/  ISETP.GE.AND P0, PT, R4, 0x20, PT ;  /* 0x000000200400780c */ /* 0x000fda0003f06270 */
[----:B------:R-:W-:Y:S05]  /*c540*/  @P0 BRA `(.L_x_3614) ;  /* 0xfffffffc00ac0947 */ /* 0x000fea000383ffff */
[----:B-1----:R-:W-:-:S07]  /*c550*/  IMAD.MOV.U32 R0, RZ, RZ, 0x20 ;  /* 0x00000020ff007424 */ /* 0x002fce00078e00ff */
.L_x_3611:
[----:B------:R-:W-:Y:S01]  /*c560*/  ISETP.GE.AND P0, PT, R0, 0x2, PT ;  /* 0x000000020000780c */ /* 0x000fe20003f06270 */
[----:B------:R-:W-:Y:S05]  /*c570*/  WARPSYNC.ALL ;  /* 0x0000000000007948 */ /* 0x000fea0003800000 */
[----:B------:R-:W-:Y:S07]  /*c580*/  BAR.SYNC.DEFER_BLOCKING 0x0 ;  /* 0x0000000000007b1d */ /* 0x000fee0000010000 */
[----:B------:R-:W-:Y:S05]  /*c590*/  @!P0 BRA `(.L_x_3610) ;  /* 0x0000000000308947 */ /* 0x000fea0003800000 */
[----:B------:R-:W-:-:S07]  /*c5a0*/  MOV R3, 0x1 ;  /* 0x0000000100037802 */ /* 0x000fce0000000f00 */
.L_x_3615:
[----:B------:R-:W-:Y:S02]  /*c5b0*/  PRMT R4, R25, 0x9910, RZ ;  /* 0x0000991019047816 */ /* 0x000fe400000000ff */
[----:B------:R-:W-:-:S03]  /*c5c0*/  PRMT R6, R18, 0x9910, RZ ;  /* 0x0000991012067816 */ /* 0x000fc600000000ff */
[----:B------:R-:W1:Y:S04]  /*c5d0*/  SHFL.DOWN PT, R5, R4, R3, 0x1f ;  /* 0x08001f0304057589 */ /* 0x000e6800000e0000 */
[----:B------:R2:W3:Y:S02]  /*c5e0*/  SHFL.DOWN PT, R7, R6, R3, 0x1f ;  /* 0x08001f0306077589 */ /* 0x0004e400000e0000 */
[----:B--2---:R-:W-:-:S05]  /*c5f0*/  IMAD.SHL.U32 R3, R3, 0x2, RZ ;  /* 0x0000000203037824 */ /* 0x004fca00078e00ff */
[----:B------:R-:W-:Y:S02]  /*c600*/  ISETP.GE.AND P0, PT, R3, R0, PT ;  /* 0x000000000300720c */ /* 0x000fe40003f06270 */
[----:B-1----:R-:W-:Y:S02]  /*c610*/  PRMT R25, R5, 0x9910, RZ ;  /* 0x0000991005197816 */ /* 0x002fe400000000ff */
[----:B---3--:R-:W-:-:S03]  /*c620*/  PRMT R5, R7, 0x9910, RZ ;  /* 0x0000991007057816 */ /* 0x008fc600000000ff */
[----:B------:R-:W-:Y:S02]  /*c630*/  IMAD R25, R4, R25, RZ ;  /* 0x0000001904197224 */ /* 0x000fe400078e02ff */
[----:B------:R-:W-:-:S04]  /*c640*/  IMAD R18, R6, R5, RZ ;  /* 0x0000000506127224 */ /* 0x000fc800078e02ff */
[----:B------:R-:W-:Y:S05]  /*c650*/  @!P0 BRA `(.L_x_3615) ;  /* 0xfffffffc00d48947 */ /* 0x000fea000383ffff */
.L_x_3610:
        /* <DEDUP_REMOVED lines=10> */
[----:B------:R-:W-:-:S05]  /*c700*/  SHF.R.U32.HI R5, RZ, UR5, R4 ;  /* 0x00000005ff057c19 */ /* 0x000fca0008011604 */
[----:B-1----:R-:W-:-:S04]  /*c710*/  IMAD.MOV R7, RZ, RZ, -R5 ;  /* 0x000000ffff077224 */ /* 0x002fc800078e0a05 */
        /* <DEDUP_REMOVED lines=266> */
.L_x_3616:
[----:B------:R-:W-:Y:S02]  /*d7c0*/  ULDC.64 UR4, c[0x0][0x5e8] ;  /* 0x00017a0000047ab9 */ /* 0x000fe40000000a00 */
[----:B------:R-:W-:-:S04]  /*d7d0*/  IADD3 R6, P0, R22, UR4, RZ ;  /* 0x0000000416067c10 */ /* 0x000fc8000ff1e0ff */
[----:B-1----:R-:W-:Y:S01]  /*d7e0*/  IADD3.X R7, RZ, UR5, RZ, P0, !PT ;  /* 0x00000005ff077c10 */ /* 0x002fe200087fe4ff */
        /* <DEDUP_REMOVED lines=275> */
.L_x_3617:
        /* <DEDUP_REMOVED lines=296> */
.L_x_3619:
        /* <DEDUP_REMOVED lines=277> */
.L_x_3620:
[----:B------:R-:W1:Y:S01]  /*10cf0*/  LDC R15, c[0x0][0x22c] ;  /* 0x00008b00ff0f7b82 */ /* 0x000e620000000800 */
[----:B------:R-:W-:Y:S01]  /*10d00*/  ULDC UR6, c[0x0][0x21c] ;  /* 0x0000870000067ab9 */ /* 0x000fe20000000800 */
[----:B------:R-:W-:Y:S01]  /*10d10*/  IADD3 R8, P1, R16, UR4, RZ ;  /* 0x0000000410087c10 */ /* 0x000fe2000ff3e0ff */
[----:B------:R-:W-:Y:S01]  /*10d20*/  BSSY B0, `(.L_x_3621) ;  /* 0x000000d000007945 */ /* 0x000fe20003800000 */
[----:B------:R-:W-:Y:S02]  /*10d30*/  PRMT R3, RZ, 0x7610, R3 ;  /* 0x00007610ff037816 */ /* 0x000fe40000000003 */
[----:B-1----:R-:W-:-:S04]  /*10d40*/  ISETP.NE.AND P0, PT, R15, RZ, PT ;  /* 0x000000ff0f00720c */ /* 0x002fc80003f05270 */
        /* <DEDUP_REMOVED lines=10> */
.L_x_3622:
[----:B------:R-:W-:Y:S05]  /*10df0*/  BSYNC B0 ;  /* 0x0000000000007941 */ /* 0x000fea0003800000 */
.L_x_3621:
        /* <DEDUP_REMOVED lines=15> */
.L_x_3624:
[----:B------:R-:W-:Y:S05]  /*10ef0*/  BSYNC B0 ;  /* 0x0000000000007941 */ /* 0x000fea0003800000 */
.L_x_3623:
        /* <DEDUP_REMOVED lines=31> */
[----:B-1----:R-:W-:-:S05]  /*110f0*/  IMAD.IADD R3, R3, 0x1, R18 ;  /* 0x0000000103037824 */ /* 0x002fca00078e0212 */
[----:B------:R-:W-:-:S04]  /*11100*/  ISETP.NE.AND P0, PT, R3, UR4, PT ;  /* 0x0000000403007c0c */ /* 0x000fc8000bf05270 */
[----:B------:R-:W-:-:S05]  /*11110*/  SEL R3, RZ, 0x1, P0 ;  /* 0x00000001ff037807 */ /* 0x000fca0000000000 */
[----:B------:R2:W-:Y:S04]  /*11120*/  STS.U8 [UR5], R3 ;  /* 0x00000003ff007988 */ /* 0x0005e80008000005 */
.L_x_3626:
[----:B------:R-:W-:Y:S05]  /*11130*/  BSYNC B0 ;  /* 0x0000000000007941 */ /* 0x000fea0003800000 */
.L_x_3625:
        /* <DEDUP_REMOVED lines=34> */
.L_x_3631:
[----:B------:R-:W-:-:S04]  /*11360*/  IMAD.IADD R15, R0, 0x1, R3 ;  /* 0x00000001000f7824 */ /* 0x000fc800078e0203 */
[----:B--2---:R-:W-:-:S05]  /*11370*/  IMAD.WIDE.U32 R14, R15, 0x4, R10 ;  /* 0x000000040f0e7825 */ /* 0x004fca00078e000a */
[----:B------:R-:W2:Y:S04]  /*11380*/  LDG.E.U16 R13, desc[UR58][R14.64] ;  /* 0x0000003a0e0d7981 */ /* 0x000ea8000c1e1500 */
[----:B------:R-:W3:Y:S01]  /*11390*/  LDG.E.U16 R21, desc[UR58][R14.64+0x2] ;  /* 0x0000023a0e157981 */ /* 0x000ee2000c1e1500 */
[----:B------:R-:W-:Y:S02]  /*113a0*/  IADD3 R3, R20, R3, RZ ;  /* 0x0000000314037210 */ /* 0x000fe40007ffe0ff */
[----:B------:R-:W-:Y:S02]  /*113b0*/  PRMT R18, R18, 0x9910, RZ ;  /* 0x0000991012127816 */ /* 0x000fe400000000ff */
[----:B------:R-:W-:Y:S02]  /*113c0*/  ISETP.GE.U32.AND P0, PT, R3, UR8, PT ;  /* 0x0000000803007c0c */ /* 0x000fe4000bf06070 */
[----:B------:R-:W-:-:S02]  /*113d0*/  PRMT R17, R17, 0x9910, RZ ;  /* 0x0000991011117816 */ /* 0x000fc400000000ff */
[----:B--2---:R-:W-:Y:S02]  /*113e0*/  PRMT R13, R13, 0x9910, RZ ;  /* 0x000099100d0d7816 */ /* 0x004fe400000000ff */
[----:B---3--:R-:W-:-:S03]  /*113f0*/  PRMT R22, R21, 0x9910, RZ ;  /* 0x0000991015167816 */ /* 0x008fc600000000ff */
[----:B------:R-:W-:Y:S02]  /*11400*/  IMAD R18, R18, R13, RZ ;  /* 0x0000000d12127224 */ /* 0x000fe400078e02ff */
[----:B------:R-:W-:Y:S02]  /*11410*/  IMAD R17, R17, R22, RZ ;  /* 0x0000001611117224 */ /* 0x000fe400078e02ff */
[----:B------:R-:W-:Y:S05]  /*11420*/  @!P0 BRA `(.L_x_3631) ;  /* 0xfffffffc00cc8947 */ /* 0x000fea000383ffff */
[----:B------:R-:W-:Y:S05]  /*11430*/  BSYNC B1 ;  /* 0x0000000000017941 */ /* 0x000fea0003800000 */
.L_x_3630:
[----:B------:R-:W-:Y:S05]  /*11440*/  BRA `(.L_x_3629) ;  /* 0x0000000000747947 */ /* 0x000fea0003800000 */
.L_x_3628:
[----:B------:R-:W-:Y:S01]  /*11450*/  ULDC UR7, c[0x0][0x228] ;  /* 0x00008a0000077ab9 */ /* 0x000fe20000000800 */
[----:B------:R-:W-:Y:S01]  /*11460*/  IMAD.U32 R17, RZ, RZ, UR9 ;  /* 0x00000009ff117e24 */ /* 0x000fe2000f8e00ff */
[----:B------:R-:W-:-:S13]  /*11470*/  ISETP.GE.U32.AND P0, PT, R23, UR7, PT ;  /* 0x0000000717007c0c */ /* 0x000fda000bf06070 */
[----:B------:R-:W-:Y:S05]  /*11480*/  @P0 BRA `(.L_x_3629) ;  /* 0x0000000000640947 */ /* 0x000fea0003800000 */
[----:B------:R-:W-:Y:S01]  /*11490*/  ULDC UR6, c[0x0][0x10] ;  /* 0x0000040000067ab9 */ /* 0x000fe20000000800 */
[----:B------:R-:W1:Y:S01]  /*114a0*/  LDC R21, c[0x0][RZ] ;  /* 0x00000000ff157b82 */ /* 0x000e620000000800 */
[----:B------:R-:W-:Y:S01]  /*114b0*/  MOV R17, UR9 ;  /* 0x0000000900117c02 */ /* 0x000fe20008000f00 */
[----:B------:R-:W-:Y:S02]  /*114c0*/  IMAD.MOV.U32 R3, RZ, RZ, R23 ;  /* 0x000000ffff037224 */ /* 0x000fe400078e0017 */
[----:B------:R-:W-:-:S04]  /*114d0*/  IMAD R0, R0, UR6, RZ ;  /* 0x0000000600007c24 */ /* 0x000fc8000f8e02ff */
[----:B------:R-:W2:Y:S08]  /*114e0*/  LDC.64 R10, c[0x0][0x600] ;  /* 0x00018000ff0a7b82 */ /* 0x000eb00000000a00 */
[----:B------:R-:W3:Y:S02]  /*114f0*/  LDC R22, c[0x0][0x4] ;  /* 0x00000100ff167b82 */ /* 0x000ee40000000800 */
.L_x_3632:
[----:B------:R-:W-:-:S05]  /*11500*/  IADD3 R15, R0, R3, RZ ;  /* 0x00000003000f7210 */ /* 0x000fca0007ffe0ff */
[----:B-1----:R-:W-:-:S04]  /*11510*/  IMAD R15, R15, R21, R2 ;  /* 0x000000150f0f7224 */ /* 0x002fc800078e0202 */
[----:B--2---:R-:W-:-:S05]  /*11520*/  IMAD.WIDE.U32 R14, R15, 0x4, R10 ;  /* 0x000000040f0e7825 */ /* 0x004fca00078e000a */
[----:B------:R-:W2:Y:S04]  /*11530*/  LDG.E.U16 R13, desc[UR58][R14.64] ;  /* 0x0000003a0e0d7981 */ /* 0x000ea8000c1e1500 */
[----:B------:R-:W4:Y:S01]  /*11540*/  LDG.E.U16 R20, desc[UR58][R14.64+0x2] ;  /* 0x0000023a0e147981 */ /* 0x000f22000c1e1500 */
[----:B---3--:R-:W-:Y:S01]  /*11550*/  IMAD.IADD R3, R22, 0x1, R3 ;  /* 0x0000000116037824 */ /* 0x008fe200078e0203 */
[----:B------:R-:W-:Y:S02]  /*11560*/  PRMT R18, R18, 0x9910, RZ ;  /* 0x0000991012127816 */ /* 0x000fe400000000ff */
[----:B------:R-:W-:Y:S02]  /*11570*/  PRMT R24, R17, 0x9910, RZ ;  /* 0x0000991011187816 */ /* 0x000fe400000000ff */
[----:B------:R-:W-:-:S02]  /*11580*/  ISETP.GE.U32.AND P0, PT, R3, UR7, PT ;  /* 0x0000000703007c0c */ /* 0x000fc4000bf06070 */
[----:B--2---:R-:W-:Y:S01]  /*11590*/  PRMT R17, R13, 0x9910, RZ ;  /* 0x000099100d117816 */ /* 0x004fe200000000ff */
[----:B------:R-:W-:Y:S01]  /*115a0*/  IMAD.MOV.U32 R13, RZ, RZ, R18 ;  /* 0x000000ffff0d7224 */ /* 0x000fe200078e0012 */
[----:B----4-:R-:W-:-:S03]  /*115b0*/  PRMT R25, R20, 0x9910, RZ ;  /* 0x0000991014197816 */ /* 0x010fc600000000ff */
[----:B------:R-:W-:Y:S01]  /*115c0*/  IMAD.MOV.U32 R18, RZ, RZ, R17 ;  /* 0x000000ffff127224 */ /* 0x000fe200078e0011 */
[----:B------:R-:W-:Y:S02]  /*115d0*/  MOV R20, R24 ;  /* 0x0000001800147202 */ /* 0x000fe40000000f00 */
[----:B------:R-:W-:Y:S01]  /*115e0*/  MOV R17, R25 ;  /* 0x0000001900117202 */ /* 0x000fe20000000f00 */
[----:B------:R-:W-:-:S04]  /*115f0*/  IMAD R18, R13, R18, RZ ;  /* 0x000000120d127224 */ /* 0x000fc800078e02ff */
[----:B------:R-:W-:Y:S01]  /*11600*/  IMAD R17, R20, R17, RZ ;  /* 0x0000001114117224 */ /* 0x000fe200078e02ff */
[----:B------:R-:W-:Y:S06]  /*11610*/  @!P0 BRA `(.L_x_3632) ;  /* 0xfffffffc00b88947 */ /* 0x000fec000383ffff */
.L_x_3629:
[----:B------:R-:W-:Y:S05]  /*11620*/  BSYNC B0 ;  /* 0x0000000000007941 */ /* 0x000fea0003800000 */
.L_x_3627:
        /* <DEDUP_REMOVED lines=12> */
.L_x_3636:
[--C-:B-1----:R-:W-:Y:S01]  /*116f0*/  IMAD.IADD R13, R23, 0x1, R10.reuse ;  /* 0x00000001170d7824 */ /* 0x102fe200078e020a */
[----:B------:R-:W-:Y:S01]  /*11700*/  BAR.SYNC.DEFER_BLOCKING 0x0 ;  /* 0x0000000000007b1d */ /* 0x000fe20000010000 */
[----:B------:R-:W-:Y:S02]  /*11710*/  ISETP.GT.AND P2, PT, R10, 0x1, PT ;  /* 0x000000010a00780c */ /* 0x000fe40003f44270 */
[----:B-1----:R-:W-:Y:S02]  /*11720*/  SHF.R.S32.HI R11, RZ, 0x1, R10 ;  /* 0x00000001ff0b7819 */ /* 0x002fe4000001140a */
[----:B------:R-:W-:Y:S01]  /*11730*/  ISETP.GE.U32.AND P0, PT, R13, UR6, PT ;  /* 0x000000060d007c0c */ /* 0x000fe2000bf06070 */
[----:B------:R-:W-:Y:S03]  /*11740*/  BSSY B0, `(.L_x_3634) ;  /* 0x000000e000007945 */ /* 0x000fe60003800000 */
[----:B------:R-:W-:-:S13]  /*11750*/  ISETP.GE.U32.OR P0, PT, R23, R10, P0 ;  /* 0x0000000a1700720c */ /* 0x000fda0000706470 */
[----:B------:R-:W-:Y:S05]  /*11760*/  @P0 BRA `(.L_x_3635) ;  /* 0x00000000002c0947 */ /* 0x000fea0003800000 */
[----:B------:R-:W-:Y:S01]  /*11770*/  IMAD R10, R13, R3, R2 ;  /* 0x000000030d0a7224 */ /* 0x000fe200078e0202 */
[----:B------:R-:W-:Y:S02]  /*11780*/  PRMT R18, R18, 0x9910, RZ ;  /* 0x0000991012127816 */ /* 0x000fe400000000ff */
[----:B------:R-:W-:Y:S02]  /*11790*/  PRMT R17, R17, 0x9910, RZ ;  /* 0x0000991011117816 */ /* 0x000fe400000000ff */
[----:B------:R-:W-:-:S06]  /*117a0*/  LEA R10, R10, UR4, 0x2 ;  /* 0x000000040a0a7c11 */ /* 0x000fcc000f8e10ff */
[----:B------:R-:W1:Y:S02]  /*117b0*/  LDS R10, [R10] ;  /* 0x000000000a0a7984 */ /* 0x000e640000000800 */
[C---:B-1----:R-:W-:Y:S02]  /*117c0*/  PRMT R13, R10.reuse, 0x9910, RZ ;  /* 0x000099100a0d7816 */ /* 0x042fe400000000ff */
[----:B------:R-:W-:-:S03]  /*117d0*/  PRMT R14, R10, 0xbb32, RZ ;  /* 0x0000bb320a0e7816 */ /* 0x000fc600000000ff */
[----:B------:R-:W-:Y:S02]  /*117e0*/  IMAD R18, R18, R13, RZ ;  /* 0x0000000d12127224 */ /* 0x000fe400078e02ff */
[----:B------:R-:W-:-:S05]  /*117f0*/  IMAD R17, R17, R14, RZ ;  /* 0x0000000e11117224 */ /* 0x000fca00078e02ff */
[----:B------:R-:W-:-:S05]  /*11800*/  PRMT R13, R18, 0x5410, R17 ;  /* 0x00005410120d7816 */ /* 0x000fca0000000011 */
[----:B------:R1:W-:Y:S02]  /*11810*/  STS [R0], R13 ;  /* 0x0000000d00007388 */ /* 0x0003e40000000800 */
.L_x_3635:
[----:B------:R-:W-:Y:S05]  /*11820*/  BSYNC B0 ;  /* 0x0000000000007941 */ /* 0x000fea0003800000 */
.L_x_3634:
[----:B------:R-:W-:Y:S01]  /*11830*/  MOV R10, R11 ;  /* 0x0000000b000a7202 */ /* 0x000fe20000000f00 */
[----:B------:R-:W-:Y:S06]  /*11840*/  @P2 BRA `(.L_x_3636) ;  /* 0xfffffffc00a82947 */ /* 0x000fec000383ffff */
.L_x_3633:
[----:B------:R-:W-:Y:S02]  /*11850*/  ULDC UR4, c[0x0][0x22c] ;  /* 0x00008b0000047ab9 */ /* 0x000fe40000000800 */
[----:B------:R-:W-:-:S13]  /*11860*/  ISETP.NE.AND P0, PT, RZ, UR4, PT ;  /* 0x00000004ff007c0c */ /* 0x000fda000bf05270 */
[----:B------:R-:W-:Y:S05]  /*11870*/  @!P0 BRA `(.L_x_3637) ;  /* 0x0000000000b88947 */ /* 0x000fea0003800000 */
[----:B------:R-:W-:Y:S01]  /*11880*/  ISETP.GT.AND P0, PT, R3, 0x20, PT ;  /* 0x000000200300780c */ /* 0x000fe20003f04270 */
[----:B------:R-:W-:-:S12]  /*11890*/  IMAD.MOV.U32 R10, RZ, RZ, R3 ;  /* 0x000000ffff0a7224 */ /* 0x000fd800078e0003 */
[----:B------:R-:W-:Y:S05]  /*118a0*/  @!P0 BRA `(.L_x_3638) ;  /* 0x0000000000708947 */ /* 0x000fea0003800000 */
[----:B-1----:R-:W-:Y:S02]  /*118b0*/  PRMT R13, R18, 0x5410, R17 ;  /* 0x00005410120d7816 */ /* 0x002fe40000000011 */
[----:B------:R-:W-:-:S03]  /*118c0*/  LEA.HI R10, R3, R3, RZ, 0x1 ;  /* 0x00000003030a7211 */ /* 0x000fc600078f08ff */
[----:B------:R2:W-:Y:S01]  /*118d0*/  STS [R0], R13 ;  /* 0x0000000d00007388 */ /* 0x0005e20000000800 */
[----:B------:R-:W-:Y:S01]  /*118e0*/  SHF.R.S32.HI R11, RZ, 0x1, R10 ;  /* 0x00000001ff0b7819 */ /* 0x000fe2000001140a */
[----:B------:R-:W-:-:S03]  /*118f0*/  HFMA2.MMA R10, -RZ, RZ, 0, 1.9073486328125e-06 ;  /* 0x00000020ff0a7435 */ /* 0x000fc600000001ff */
[----:B------:R-:W-:-:S13]  /*11900*/  ISETP.GE.AND P0, PT, R11, 0x20, PT ;  /* 0x000000200b00780c */ /* 0x000fda0003f06270 */
[----:B--2---:R-:W-:Y:S05]  /*11910*/  @!P0 BRA `(.L_x_3638) ;  /* 0x0000000000548947 */ /* 0x004fea0003800000 */
.L_x_3641:
[----:B------:R-:W-:Y:S01]  /*11920*/  IMAD.IADD R10, R2, 0x1, R11 ;  /* 0x00000001020a7824 */ /* 0x000fe200078e020b */
[----:B------:R-:W-:Y:S04]  /*11930*/  BAR.SYNC.DEFER_BLOCKING 0x0 ;  /* 0x0000000000007b1d */ /* 0x000fe80000010000 */
[----:B------:R-:W-:Y:S02]  /*11940*/  ISETP.GE.U32.AND P0, PT, R10, R3, PT ;  /* 0x000000030a00720c */ /* 0x000fe40003f06070 */
[----:B------:R-:W-:Y:S02]  /*11950*/  BSSY B0, `(.L_x_3639) ;  /* 0x000000d000007945 */ /* 0x000fe40003800000 */
[----:B------:R-:W-:-:S13]  /*11960*/  ISETP.GE.U32.OR P0, PT, R2, R11, P0 ;  /* 0x0000000b0200720c */ /* 0x000fda0000706470 */
[----:B-1----:R-:W-:Y:S05]  /*11970*/  @P0 BRA `(.L_x_3640) ;  /* 0x0000000000280947 */ /* 0x002fea0003800000 */
        /* <DEDUP_REMOVED lines=10> */
.L_x_3640:
[----:B------:R-:W-:Y:S05]  /*11a20*/  BSYNC B0 ;  /* 0x0000000000007941 */ /* 0x000fea0003800000 */
.L_x_3639:
[----:B------:R-:W-:-:S04]  /*11a30*/  SHF.R.S32.HI R11, RZ, 0x1, R11 ;  /* 0x00000001ff0b7819 */ /* 0x000fc8000001140b */
[----:B------:R-:W-:-:S13]  /*11a40*/  ISETP.GE.AND P0, PT, R11, 0x20, PT ;  /* 0x000000200b00780c */ /* 0x000fda0003f06270 */
[----:B------:R-:W-:Y:S05]  /*11a50*/  @P0 BRA `(.L_x_3641) ;  /* 0xfffffffc00b00947 */ /* 0x000fea000383ffff */
[----:B------:R-:W-:-:S07]  /*11a60*/  IMAD.MOV.U32 R10, RZ, RZ, 0x20 ;  /* 0x00000020ff0a7424 */ /* 0x000fce00078e00ff */
.L_x_3638:
[----:B------:R-:W-:Y:S01]  /*11a70*/  BAR.SYNC.DEFER_BLOCKING 0x0 ;  /* 0x0000000000007b1d */ /* 0x000fe20000010000 */
[----:B------:R-:W-:-:S13]  /*11a80*/  ISETP.GE.AND P0, PT, R10, 0x2, PT ;  /* 0x000000020a00780c */ /* 0x000fda0003f06270 */
[----:B------:R-:W-:Y:S05]  /*11a90*/  @!P0 BRA `(.L_x_3637) ;  /* 0x0000000000308947 */ /* 0x000fea0003800000 */
[----:B------:R-:W-:-:S07]  /*11aa0*/  MOV R3, 0x1 ;  /* 0x0000000100037802 */ /* 0x000fce0000000f00 */
.L_x_3642:
[----:B-1----:R-:W-:Y:S02]  /*11ab0*/  PRMT R11, R18, 0x9910, RZ ;  /* 0x00009910120b7816 */ /* 0x002fe400000000ff */
        /* <DEDUP_REMOVED lines=10> */
.L_x_3637:
        /* <DEDUP_REMOVED lines=11> */
[----:B------:R-:W-:Y:S02]  /*11c10*/  PRMT R6, R17, 0x9910, RZ ;  /* 0x0000991011067816 */ /* 0x000fe400000000ff */
[----:B------:R-:W-:Y:S02]  /*11c20*/  PRMT R3, R18, 0x9910, RZ ;  /* 0x0000991012037816 */ /* 0x000fe400000000ff */
[----:B--2---:R-:W-:Y:S02]  /*11c30*/  PRMT R18, R0, 0x9910, RZ ;  /* 0x0000991000127816 */ /* 0x004fe400000000ff */
[----:B------:R-:W-:-:S02]  /*11c40*/  MOV R0, R6 ;  /* 0x0000000600007202 */ /* 0x000fc40000000f00 */
[----:B---3--:R-:W-:Y:S01]  /*11c50*/  PRMT R17, R2, 0x9910, RZ ;  /* 0x0000991002117816 */ /* 0x008fe200000000ff */
[----:B------:R-:W-:-:S04]  /*11c60*/  IMAD R18, R3, R18, RZ ;  /* 0x0000001203127224 */ /* 0x000fc800078e02ff */
[----:B------:R-:W-:-:S07]  /*11c70*/  IMAD R17, R0, R17, RZ ;  /* 0x0000001100117224 */ /* 0x000fce00078e02ff */
.L_x_3644:
        /* <DEDUP_REMOVED lines=18> */
[----:B-1----:R-:W-:-:S07]  /*11da0*/  IMAD.MOV.U32 R13, RZ, RZ, RZ ;  /* 0x000000ffff0d7224 */ /* 0x002fce00078e00ff */
[----:B------:R-:W-:-:S07]  /*11db0*/  LEPC R20, `(.L_x_3646) ;  /* 0x000000001014794e */ /* 0x000fce0000000000 */
[----:B0-2---:R-:W-:Y:S05]  /*11dc0*/  CALL.ABS.NOINC R2 ;  /* 0x0000000002007343 */ /* 0x005fea0003c00000 */
.L_x_3646:
        /* <DEDUP_REMOVED lines=22> */
.L_x_3647:
[----:B------:R-:W-:Y:S02]  /*11f30*/  ULDC.64 UR4, c[0x0][0x5e8] ;  /* 0x00017a0000047ab9 */ /* 0x000fe40000000a00 */
[----:B-1----:R-:W-:-:S04]  /*11f40*/  IADD3 R2, P0, R16, UR4, RZ ;  /* 0x0000000410027c10 */ /* 0x002fc8000ff1e0ff */
[----:B------:R-:W-:-:S05]  /*11f50*/  IADD3.X R3, RZ, UR5, RZ, P0, !PT ;  /* 0x00000005ff037c10 */ /* 0x000fca00087fe4ff */
[----:B------:R-:W-:Y:S01]  /*11f60*/  STG.E.U16 desc[UR58][R2.64], R17 ;  /* 0x0000001102007986 */ /* 0x000fe2000c10153a */
[----:B------:R-:W-:Y:S05]  /*11f70*/  EXIT ;  /* 0x000000000000794d */ /* 0x000fea0003800000 */
.L_x_3645:
[----:B------:R-:W-:Y:S04]  /*11f80*/  STG.E.U16 desc[UR58][R4.64], R18 ;  /* 0x0000001204007986 */ /* 0x000fe8000c10153a */
[----:B------:R-:W-:Y:S01]  /*11f90*/  STG.E.U16 desc[UR58][R4.64+0x2], R17 ;  /* 0x0000021104007986 */ /* 0x000fe2000c10153a */
[----:B------:R-:W-:Y:S05]  /*11fa0*/  EXIT ;  /* 0x000000000000794d */ /* 0x000fea0003800000 */
.L_x_3643:
        /* <DEDUP_REMOVED lines=8> */
[----:B--2---:R-:W-:Y:S01]  /*12030*/  PRMT R18, R0, 0x9910, RZ ;  /* 0x0000991000127816 */ /* 0x004fe200000000ff */
[----:B------:R-:W-:Y:S01]  /*12040*/  IMAD.MOV.U32 R0, RZ, RZ, R4 ;  /* 0x000000ffff007224 */ /* 0x000fe200078e0004 */
[----:B---3--:R-:W-:-:S03]  /*12050*/  PRMT R17, R2, 0x9910, RZ ;  /* 0x0000991002117816 */ /* 0x008fc600000000ff */
[----:B------:R-:W-:Y:S02]  /*12060*/  IMAD R18, R3, R18, RZ ;  /* 0x0000001203127224 */ /* 0x000fe400078e02ff */
[----:B------:R-:W-:-:S07]  /*12070*/  IMAD R17, R0, R17, RZ ;  /* 0x0000001100117224 */ /* 0x000fce00078e02ff */
.L_x_3648:
        /* <DEDUP_REMOVED lines=16> */
[----:B------:R-:W-:Y:S01]  /*12180*/  IMAD.U32 R11, RZ, RZ, UR7 ;  /* 0x00000007ff0b7e24 */ /* 0x000fe2000f8e00ff */
[----:B------:R-:W-:Y:S01]  /*12190*/  MOV R13, RZ ;  /* 0x000000ff000d7202 */ /* 0x000fe20000000f00 */
[----:B-1----:R-:W-:-:S07]  /*121a0*/  IMAD.MOV.U32 R12, RZ, RZ, 0x1 ;  /* 0x00000001ff0c7424 */ /* 0x002fce00078e00ff */
[----:B------:R-:W-:-:S07]  /*121b0*/  LEPC R20, `(.L_x_3650) ;  /* 0x000000001014794e */ /* 0x000fce0000000000 */
[----:B0-2---:R-:W-:Y:S05]  /*121c0*/  CALL.ABS.NOINC R2 ;  /* 0x0000000002007343 */ /* 0x005fea0003c00000 */
.L_x_3650:
        /* <DEDUP_REMOVED lines=22> */
.L_x_3651:
[----:B------:R-:W-:Y:S02]  /*12330*/  ULDC.64 UR4, c[0x0][0x5e8] ;  /* 0x00017a0000047ab9 */ /* 0x000fe40000000a00 */
[----:B-1----:R-:W-:-:S05]  /*12340*/  IADD3 R2, P0, R16, UR4, RZ ;  /* 0x0000000410027c10 */ /* 0x002fca000ff1e0ff */
[----:B------:R-:W-:-:S05]  /*12350*/  IMAD.X R3, RZ, RZ, UR5, P0 ;  /* 0x00000005ff037e24 */ /* 0x000fca00080e06ff */
[----:B------:R-:W-:Y:S01]  /*12360*/  STG.E.U16 desc[UR58][R2.64], R17 ;  /* 0x0000001102007986 */ /* 0x000fe2000c10153a */
[----:B------:R-:W-:Y:S05]  /*12370*/  EXIT ;  /* 0x000000000000794d */ /* 0x000fea0003800000 */
.L_x_3649:
[----:B------:R-:W-:Y:S04]  /*12380*/  STG.E.U16 desc[UR58][R6.64], R18 ;  /* 0x0000001206007986 */ /* 0x000fe8000c10153a */
[----:B------:R-:W-:Y:S01]  /*12390*/  STG.E.U16 desc[UR58][R8.64], R17 ;  /* 0x0000001108007986 */ /* 0x000fe2000c10153a */
[----:B------:R-:W-:Y:S05]  /*123a0*/  EXIT ;  /* 0x000000000000794d */ /* 0x000fea0003800000 */
.L_x_3618:
        /* <DEDUP_REMOVED lines=21> */
[----:B------:R-:W-:Y:S02]  /*12500*/  PRMT R3, R25, 0x9910, RZ ;  /* 0x0000991019037816 */ /* 0x000fe400000000ff */
[----:B------:R-:W-:Y:S02]  /*12510*/  PRMT R6, R18, 0x9910, RZ ;  /* 0x0000991012067816 */ /* 0x000fe400000000ff */
[----:B--2---:R-:W-:Y:S02]  /*12520*/  PRMT R25, R0, 0x9910, RZ ;  /* 0x0000991000197816 */ /* 0x004fe400000000ff */
[----:B------:R-:W-:Y:S01]  /*12530*/  MOV R0, R3 ;  /* 0x0000000300007202 */ /* 0x000fe20000000f00 */
[----:B------:R-:W-:Y:S01]  /*12540*/  IMAD.MOV.U32 R3, RZ, RZ, R6 ;  /* 0x000000ffff037224 */ /* 0x000fe200078e0006 */
[----:B---3--:R-:W-:-:S03]  /*12550*/  PRMT R18, R2, 0x9910, RZ ;  /* 0x0000991002127816 */ /* 0x008fc600000000ff */
[----:B------:R-:W-:Y:S02]  /*12560*/  IMAD R25, R0, R25, RZ ;  /* 0x0000001900197224 */ /* 0x000fe400078e02ff */
[----:B------:R-:W-:-:S07]  /*12570*/  IMAD R18, R3, R18, RZ ;  /* 0x0000001203127224 */ /* 0x000fce00078e02ff */
.L_x_3653:
        /* <DEDUP_REMOVED lines=21> */
.L_x_3655:
        /* <DEDUP_REMOVED lines=17> */
[----:B------:R-:W-:Y:S01]  /*127e0*/  IMAD.U32 R11, RZ, RZ, UR7 ;  /* 0x00000007ff0b7e24 */ /* 0x000fe2000f8e00ff */
[----:B------:R-:W-:Y:S01]  /*127f0*/  MOV R12, 0x1 ;  /* 0x00000001000c7802 */ /* 0x000fe20000000f00 */
[----:B--2---:R-:W-:-:S07]  /*12800*/  IMAD.MOV.U32 R13, RZ, RZ, RZ ;  /* 0x000000ffff0d7224 */ /* 0x004fce00078e00ff */
[----:B------:R-:W-:-:S07]  /*12810*/  LEPC R20, `(.L_x_3656) ;  /* 0x000000001014794e */ /* 0x000fce0000000000 */
[----:B01-3--:R-:W-:Y:S05]  /*12820*/  CALL.ABS.NOINC R2 ;  /* 0x0000000002007343 */ /* 0x00bfea0003c00000 */
.L_x_3656:
[----:B------:R-:W-:Y:S02]  /*12830*/  ULDC.64 UR4, c[0x0][0x5e8] ;  /* 0x00017a0000047ab9 */ /* 0x000fe40000000a00 */
[----:B------:R-:W-:-:S04]  /*12840*/  IADD3 R2, P0, R19, UR4, RZ ;  /* 0x0000000413027c10 */ /* 0x000fc8000ff1e0ff */
[----:B------:R-:W-:-:S05]  /*12850*/  IADD3.X R3, RZ, UR5, RZ, P0, !PT ;  /* 0x00000005ff037c10 */ /* 0x000fca00087fe4ff */
[----:B------:R-:W-:Y:S01]  /*12860*/  STG.E.U16 desc[UR58][R2.64], R18 ;  /* 0x0000001202007986 */ /* 0x000fe2000c10153a */
[----:B------:R-:W-:Y:S05]  /*12870*/  EXIT ;  /* 0x000000000000794d */ /* 0x000fea0003800000 */
.L_x_3654:
[----:B------:R-:W-:Y:S04]  /*12880*/  STG.E.U16 desc[UR58][R4.64], R25 ;  /* 0x0000001904007986 */ /* 0x000fe8000c10153a */
[----:B------:R-:W-:Y:S01]  /*12890*/  STG.E.U16 desc[UR58][R4.64+0x2], R18 ;  /* 0x0000021204007986 */ /* 0x000fe2000c10153a */
[----:B------:R-:W-:Y:S05]  /*128a0*/  EXIT ;  /* 0x000000000000794d */ /* 0x000fea0003800000 */
.L_x_3652:
        /* <DEDUP_REMOVED lines=14> */
.L_x_3657:
        /* <DEDUP_REMOVED lines=21> */
.L_x_3659:
        /* <DEDUP_REMOVED lines=22> */
.L_x_3660:
[----:B------:R-:W-:Y:S02]  /*12c40*/  ULDC.64 UR4, c[0x0][0x5e8] ;  /* 0x00017a0000047ab9 */ /* 0x000fe40000000a00 */
[----:B------:R-:W-:-:S04]  /*12c50*/  IADD3 R2, P0, R19, UR4, RZ ;  /* 0x0000000413027c10 */ /* 0x000fc8000ff1e0ff */
[----:B------:R-:W-:-:S05]  /*12c60*/  IADD3.X R3, RZ, UR5, RZ, P0, !PT ;  /* 0x00000005ff037c10 */ /* 0x000fca00087fe4ff */
[----:B------:R-:W-:Y:S01]  /*12c70*/  STG.E.U16 desc[UR58][R2.64], R18 ;  /* 0x0000001202007986 */ /* 0x000fe2000c10153a */
[----:B------:R-:W-:Y:S05]  /*12c80*/  EXIT ;  /* 0x000000000000794d */ /* 0x000fea0003800000 */
.L_x_3658:
[----:B------:R-:W-:Y:S04]  /*12c90*/  STG.E.U16 desc[UR58][R6.64], R25 ;  /* 0x0000001906007986 */ /* 0x000fe8000c10153a */
[----:B------:R-:W-:Y:S01]  /*12ca0*/  STG.E.U16 desc[UR58][R8.64], R18 ;  /* 0x0000001208007986 */ /* 0x000fe2000c10153a */
[----:B------:R-:W-:Y:S05]  /*12cb0*/  EXIT ;  /* 0x000000000000794d */ /* 0x000fea0003800000 */
.L_x_3661:
        /* <DEDUP_REMOVED lines=12> */
.L_x_8792:


//--------------------- .text._ZN2at6native13reduce_kernelILi128ELi4ENS0_8ReduceOpIsNS0_14func_wrapper_tIsNS0_55_GLOBAL__N__0955718d_22_SparseCsrTensorMath_cu_868dd54514ReductionMulOpIsEEEEjsLi4ELi4EEEEEvT1_ --------------------------
	.section	.text._ZN2at6native13reduce_kernelILi128ELi4ENS0_8ReduceOpIsNS0_14func_wrapper_tIsNS0_55_GLOBAL__N__0955718d_22_SparseCsrTensorMath_cu_868dd54514ReductionMulOpIsEEEEjsLi4ELi4EEEEEvT1_,"ax",@progbits
	.align	128
.text._ZN2at6native13reduce_kernelILi128ELi4ENS0_8ReduceOpIsNS0_14func_wrapper_tIsNS0_55_GLOBAL__N__0955718d_22_SparseCsrTensorMath_cu_868dd54514ReductionMulOpIsEEEEjsLi4ELi4EEEEEvT1_:
        .type           _ZN2at6native13reduce_kernelILi128ELi4ENS0_8ReduceOpIsNS0_14func_wrapper_tIsNS0_55_GLOBAL__N__0955718d_22_SparseCsrTensorMath_cu_868dd54514ReductionMulOpIsEEEEjsLi4ELi4EEEEEvT1_,@function
        .size           _ZN2at6native13reduce_kernelILi128ELi4ENS0_8ReduceOpIsNS0_14func_wrapper_tIsNS0_55_GLOBAL__N__0955718d_22_SparseCsrTensorMath_cu_868dd54514ReductionMulOpIsEEEEjsLi4ELi4EEEEEvT1_,(.L_x_8793 - _ZN2at6native13reduce_kernelILi128ELi4ENS0_8ReduceOpIsNS0_14func_wrapper_tIsNS0_55_GLOBAL__N__0955718d_22_SparseCsrTensorMath_cu_868dd54514ReductionMulOpIsEEEEjsLi4ELi4EEEEEvT1_)
        .other          _ZN2at6native13reduce_kernelILi128ELi4ENS0_8ReduceOpIsNS0_14func_wrapper_tIsNS0_55_GLOBAL__N__0955718d_22_SparseCsrTensorMath_cu_868dd54514ReductionMulOpIsEEEEjsLi4ELi4EEEEEvT1_,@"STO_CUDA_ENTRY STV_DEFAULT"
_ZN2at6native13reduce_kernelILi128ELi4ENS0_8ReduceOpIsNS0_14func_wrapper_tIsNS0_55_GLOBAL__N__0955718d_22_SparseCsrTensorMath_cu_868dd54514ReductionMulOpIsEEEEjsLi4ELi4EEEEEvT1_:
        /* <DEDUP_REMOVED lines=15> */
[----:B-----5:R-:W-:Y:S02]  /*00f0*/  IMAD R22, R5, UR4, R0 ;  /* 0x0000000405167c24 */ /* 0x020fe4000f8e0200 */
[----:B----4-:R-:W-:Y:S02]  /*0100*/  IMAD R15, R16, UR7, R15 ;  /* 0x00000007100f7c24 */ /* 0x010fe4000f8e020f */
[----:B------:R-:W-:-:S02]  /*0110*/  IMAD.MOV.U32 R0, RZ, RZ, RZ ;  /* 0x000000ffff007224 */ /* 0x000fc400078e00ff */
[----:B------:R-:W-:Y:S01]  /*0120*/  IMAD.SHL.U32 R23, R22, 0x4, RZ ;  /* 0x0000000416177824 */ /* 0x000fe200078e00ff */
[----:B0-----:R-:W-:Y:S06]  /*0130*/  @!P0 BRA `(.L_x_3662) ;  /* 0x0000001000448947 */ /* 0x001fec0003800000 */
        /* <DEDUP_REMOVED lines=273> */
.L_x_3662:
[----:B------:R-:W-:Y:S01]  /*1250*/  ULDC.64 UR4, c[0x0][0x218] ;  /* 0x0000860000047ab9 */ /* 0x000fe20000000a00 */
[----:B------:R-:W-:Y:S01]  /*1260*/  ULDC.64 UR58, c[0x0][0x208] ;  /* 0x00008200003a7ab9 */ /* 0x000fe20000000a00 */
[----:B------:R-:W-:Y:S01]  /*1270*/  IMAD.U32 R36, RZ, RZ, UR4 ;  /* 0x00000004ff247e24 */ /* 0x000fe2000f8e00ff */
[----:B------:R-:W-:Y:S04]  /*1280*/  BSSY B6, `(.L_x_3663) ;  /* 0x0000c1a000067945 */ /* 0x000fe80003800000 */
        /* <DEDUP_REMOVED lines=14> */
[----:B------:R-:W-:Y:S01]  /*1370*/  IMAD.U32 R5, RZ, RZ, UR5 ;  /* 0x00000005ff057e24 */ /* 0x000fe2000f8e00ff */
[----:B------:R-:W-:Y:S01]  /*1380*/  ULDC.64 UR4, c[0x4][0x640] ;  /* 0x0101900000047ab9 */ /* 0x000fe20000000a00 */
[----:B------:R-:W-:Y:S01]  /*1390*/  HFMA2.MMA R13, -RZ, RZ, 0, 0 ;  /* 0x00000000ff0d7435 */ /* 0x000fe200000001ff */
[----:B------:R-:W-:Y:S01]  /*13a0*/  MOV R6, UR4 ;  /* 0x0000000400067c02 */ /* 0x000fe20008000f00 */
[----:B------:R-:W-:Y:S01]  /*13b0*/  IMAD.U32 R7, RZ, RZ, UR5 ;  /* 0x00000005ff077e24 */ /* 0x000fe2000f8e00ff */
[----:B------:R-:W-:Y:S01]  /*13c0*/  MOV R11, UR7 ;  /* 0x00000007000b7c02 */ /* 0x000fe20008000f00 */
[----:B------:R-:W-:-:S02]  /*13d0*/  IMAD.U32 R10, RZ, RZ, UR6 ;  /* 0x00000006ff0a7e24 */ /* 0x000fc4000f8e00ff */
[----:B------:R-:W-:Y:S02]  /*13e0*/  IMAD.MOV.U32 R8, RZ, RZ, 0x1e3 ;  /* 0x000001e3ff087424 */ /* 0x000fe400078e00ff */
[----:B0-----:R-:W-:-:S07]  /*13f0*/  IMAD.MOV.U32 R12, RZ, RZ, 0x1 ;  /* 0x00000001ff0c7424 */ /* 0x001fce00078e00ff */
[----:B------:R-:W-:-:S07]  /*1400*/  LEPC R20, `(.L_x_3666) ;  /* 0x000000001014794e */ /* 0x000fce0000000000 */
[----:B-1----:R-:W-:Y:S05]  /*1410*/  CALL.ABS.NOINC R14 ;  /* 0x000000000e007343 */ /* 0x002fea0003c00000 */
.L_x_3666:
[----:B------:R-:W0:Y:S01]  /*1420*/  LDC.U16 R8, c[0x0][0x212] ;  /* 0x00008480ff087b82 */ /* 0x000e220000000400 */
[----:B------:R-:W-:Y:S01]  /*1430*/  SHF.R.U64 R0, R18, 0x1, R19 ;  /* 0x0000000112007819 */ /* 0x000fe20000001213 */
[----:B------:R-:W-:Y:S01]  /*1440*/  ULDC UR4, c[0x0][0x218] ;  /* 0x0000860000047ab9 */ /* 0x000fe20000000800 */
[----:B------:R-:W-:Y:S02]  /*1450*/  BSSY B0, `(.L_x_3667) ;  /* 0x0000029000007945 */ /* 0x000fe40003800000 */
[----:B------:R-:W-:Y:S01]  /*1460*/  LOP3.LUT R7, R0, 0x3, RZ, 0xc0, !PT ;  /* 0x0000000300077812 */ /* 0x000fe200078ec0ff */
[----:B------:R-:W-:-:S03]  /*1470*/  IMAD.U32 R0, RZ, RZ, UR4 ;  /* 0x00000004ff007e24 */ /* 0x000fc6000f8e00ff */
        /* <DEDUP_REMOVED lines=19> */
.L_x_3672:
[----:B------:R-:W-:Y:S05]  /*15b0*/  BSYNC B2 ;  /* 0x0000000000027941 */ /* 0x000fea0003800000 */
.L_x_3671:
        /* <DEDUP_REMOVED lines=11> */
.L_x_3670:
[----:B------:R-:W-:Y:S05]  /*1670*/  BSYNC B1 ;  /* 0x0000000000017941 */ /* 0x000fea0003800000 */
.L_x_3669:
[----:B------:R-:W0:Y:S01]  /*1680*/  LDC R0, c[0x0][0x218] ;  /* 0x00008600ff007b82 */ /* 0x000e220000000800 */
[----:B------:R-:W-:-:S04]  /*1690*/  IADD3 R5, P0, -R7, 0x4, RZ ;  /* 0x0000000407057810 */ /* 0x000fc80007f1e1ff */
[----:B------:R-:W-:Y:S01]  /*16a0*/  LEA R18, P1, R5, R18, 0x1 ;  /* 0x0000001205127211 */ /* 0x000fe200078208ff */
[----:B------:R-:W-:-:S05]  /*16b0*/  IMAD.X R4, RZ, RZ, -0x1, P0 ;  /* 0xffffffffff047424 */ /* 0x000fca00000e06ff */
[----:B------:R-:W-:Y:S02]  /*16c0*/  LEA.HI.X R19, R5, R19, R4, 0x1, P1 ;  /* 0x0000001305137211 */ /* 0x000fe400008f0c04 */
[----:B0-----:R-:W-:-:S07]  /*16d0*/  IADD3 R0, R7, -0x4, R0 ;  /* 0xfffffffc07007810 */ /* 0x001fce0007ffe000 */
.L_x_3668:
[----:B------:R-:W-:Y:S05]  /*16e0*/  BSYNC B0 ;  /* 0x0000000000007941 */ /* 0x000fea0003800000 */
.L_x_3667:
        /* <DEDUP_REMOVED lines=13> */
[----:B------:R-:W-:-:S07]  /*17c0*/  IMAD.MOV.U32 R10, RZ, RZ, R8 ;  /* 0x000000ffff0a7224 */ /* 0x000fce00078e0008 */
.L_x_3675:
        /* <DEDUP_REMOVED lines=10> */
[----:B------:R-:W-:Y:S02]  /*1870*/  MOV R4, R3 ;  /* 0x0000000300047202 */ /* 0x000fe40000000f00 */
[----:B------:R-:W-:Y:S02]  /*1880*/  LEA R3, R9, 0x3, 0x2 ;  /* 0x0000000309037811 */ /* 0x000fe400078e10ff */
[----:B------:R-:W-:Y:S02]  /*1890*/  PRMT R13, R7, 0x9910, RZ ;  /* 0x00009910070d7816 */ /* 0x000fe400000000ff */
[----:B------:R-:W-:Y:S02]  /*18a0*/  ISETP.GE.U32.AND P0, PT, R3, R0, PT ;  /* 0x000000000300720c */ /* 0x000fe40003f06070 */
[----:B------:R-:W-:Y:S01]  /*18b0*/  PRMT R15, R7, 0xbb32, RZ ;  /* 0x0000bb32070f7816 */ /* 0x000fe200000000ff */
[----:B------:R-:W-:Y:S01]  /*18c0*/  IMAD.MOV.U32 R7, RZ, RZ, R11 ;  /* 0x000000ffff077224 */ /* 0x000fe200078e000b */
[----:B------:R-:W-:Y:S01]  /*18d0*/  MOV R11, R12 ;  /* 0x0000000c000b7202 */ /* 0x000fe20000000f00 */
[----:B------:R-:W-:-:S02]  /*18e0*/  IMAD R8, R8, R13, RZ ;  /* 0x0000000d08087224 */ /* 0x000fc400078e02ff */
[----:B------:R-:W-:Y:S02]  /*18f0*/  IMAD R3, R4, R7, RZ ;  /* 0x0000000704037224 */ /* 0x000fe400078e02ff */
[----:B------:R-:W-:Y:S02]  /*1900*/  IMAD R10, R10, R11, RZ ;  /* 0x0000000b0a0a7224 */ /* 0x000fe400078e02ff */
[----:B------:R-:W-:Y:S02]  /*1910*/  IMAD R4, R6, R15, RZ ;  /* 0x0000000f06047224 */ /* 0x000fe400078e02ff */
[----:B------:R-:W-:Y:S05]  /*1920*/  @!P0 BRA `(.L_x_3675) ;  /* 0xfffffffc00a88947 */ /* 0x000fea000383ffff */
.L_x_3674:
[----:B------:R-:W-:Y:S05]  /*1930*/  BSYNC B0 ;  /* 0x0000000000007941 */ /* 0x000fea0003800000 */
.L_x_3673:
        /* <DEDUP_REMOVED lines=8> */
.L_x_3677:
[----:B------:R-:W-:Y:S05]  /*19c0*/  BSYNC B0 ;  /* 0x0000000000007941 */ /* 0x000fea0003800000 */
.L_x_3676:
        /* <DEDUP_REMOVED lines=13> */
.L_x_3679:
[----:B------:R-:W-:Y:S05]  /*1aa0*/  BSYNC B0 ;  /* 0x0000000000007941 */ /* 0x000fea0003800000 */
.L_x_3678:
[----:B------:R-:W-:Y:S02]  /*1ab0*/  PRMT R3, R3, 0x9910, RZ ;  /* 0x0000991003037816 */ /* 0x000fe400000000ff */
[----:B------:R-:W-:Y:S02]  /*1ac0*/  PRMT R0, R10, 0x9910, RZ ;  /* 0x000099100a007816 */ /* 0x000fe400000000ff */
[----:B------:R-:W-:Y:S02]  /*1ad0*/  PRMT R4, R4, 0x9910, RZ ;  /* 0x0000991004047816 */ /* 0x000fe400000000ff */
[----:B------:R-:W-:Y:S01]  /*1ae0*/  PRMT R24, RZ, 0x7610, R24 ;  /* 0x00007610ff187816 */ /* 0x000fe20000000018 */
[----:B------:R-:W-:Y:S01]  /*1af0*/  IMAD R0, R3, R0, RZ ;  /* 0x0000000003007224 */ /* 0x000fe200078e02ff */
[----:B------:R-:W-:Y:S02]  /*1b00*/  PRMT R3, R8, 0x9910, RZ ;  /* 0x0000991008037816 */ /* 0x000fe400000000ff */
[----:B------:R-:W-:-:S02]  /*1b10*/  PRMT R19, RZ, 0x7610, R19 ;  /* 0x00007610ff137816 */ /* 0x000fc40000000013 */
[----:B------:R-:W-:Y:S02]  /*1b20*/  PRMT R0, R0, 0x9910, RZ ;  /* 0x0000991000007816 */ /* 0x000fe400000000ff */
[----:B------:R-:W-:-:S03]  /*1b30*/  PRMT R16, RZ, 0x7610, R16 ;  /* 0x00007610ff107816 */ /* 0x000fc60000000010 */
[----:B------:R-:W-:-:S05]  /*1b40*/  IMAD R0, R0, R3, RZ ;  /* 0x0000000300007224 */ /* 0x000fca00078e02ff */
[----:B------:R-:W-:Y:S02]  /*1b50*/  PRMT R25, R0, 0x9910, RZ ;  /* 0x0000991000197816 */ /* 0x000fe400000000ff */
[----:B------:R-:W-:-:S05]  /*1b60*/  MOV R0, R4 ;  /* 0x0000000400007202 */ /* 0x000fca0000000f00 */
[----:B------:R-:W-:Y:S01]  /*1b70*/  IMAD R25, R25, R0, RZ ;  /* 0x0000000019197224 */ /* 0x000fe200078e02ff */
[----:B------:R-:W-:Y:S06]  /*1b80*/  BRA `(.L_x_3664) ;  /* 0x000000b800247947 */ /* 0x000fec0003800000 */
.L_x_3665:
        /* <DEDUP_REMOVED lines=9> */
[----:B------:R-:W-:Y:S02]  /*1c20*/  IMAD.MOV.U32 R37, RZ, RZ, R15 ;  /* 0x000000ffff257224 */ /* 0x000fe400078e000f */
        /* <DEDUP_REMOVED lines=14> */
[----:B------:R-:W-:-:S02]  /*1d10*/  IMAD.MOV.U32 R11, RZ, RZ, R4 ;  /* 0x000000ffff0b7224 */ /* 0x000fc400078e0004 */
[--C-:B------:R-:W-:Y:S02]  /*1d20*/  IMAD.MOV.U32 R12, RZ, RZ, R4.reuse ;  /* 0x000000ffff0c7224 */ /* 0x100fe400078e0004 */
[--C-:B------:R-:W-:Y:S02]  /*1d30*/  IMAD.MOV.U32 R14, RZ, RZ, R4.reuse ;  /* 0x000000ffff0e7224 */ /* 0x100fe400078e0004 */
[--C-:B------:R-:W-:Y:S02]  /*1d40*/  IMAD.MOV.U32 R15, RZ, RZ, R4.reuse ;  /* 0x000000ffff0f7224 */ /* 0x100fe400078e0004 */
[--C-:B------:R-:W-:Y:S02]  /*1d50*/  IMAD.MOV.U32 R20, RZ, RZ, R4.reuse ;  /* 0x000000ffff147224 */ /* 0x100fe400078e0004 */
[----:B------:R-:W-:Y:S01]  /*1d60*/  IMAD.MOV.U32 R21, RZ, RZ, R4 ;  /* 0x000000ffff157224 */ /* 0x000fe200078e0004 */
        /* <DEDUP_REMOVED lines=17> */
[----:B------:R-:W-:-:S07]  /*1e80*/  IMAD.MOV.U32 R21, RZ, RZ, R4 ;  /* 0x000000ffff157224 */ /* 0x000fce00078e0004 */
.L_x_3689:
        /* <DEDUP_REMOVED lines=283> */
[----:B------:R-:W-:Y:S02]  /*3040*/  @P1 IMAD.MOV.U32 R26, RZ, RZ, RZ ;  /* 0x000000ffff1a1224 */ /* 0x000fe400078e00ff */
[----:B------:R-:W-:-:S05]  /*3050*/  IMAD.MOV R28, RZ, RZ, -R27 ;  /* 0x000000ffff1c7224 */ /* 0x000fca00078e0a1b */
        /* <DEDUP_REMOVED lines=9> */
.L_x_3685:
[----:B------:R-:W-:Y:S01]  /*30f0*/  LOP3.LUT R29, R0, 0xfffffff8, RZ, 0xc0, !PT ;  /* 0xfffffff8001d7812 */ /* 0x000fe200078ec0ff */
[----:B------:R-:W-:-:S03]  /*3100*/  ULDC UR36, c[0x0][0x220] ;  /* 0x0000880000247ab9 */ /* 0x000fc60000000800 */
[----:B------:R-:W-:-:S05]  /*3110*/  IADD3 R28, P1, R18, R29, RZ ;  /* 0x0000001d121c7210 */ /* 0x000fca0007f3e0ff */
[----:B------:R-:W-:-:S05]  /*3120*/  IMAD.X R29, RZ, RZ, R19, P1 ;  /* 0x000000ffff1d7224 */ /* 0x000fca00008e0613 */
[----:B------:R-:W2:Y:S01]  /*3130*/  LDG.E.64 R26, desc[UR58][R28.64] ;  /* 0x0000003a1c1a7981 */ /* 0x000ea2000c1e1b00 */
[----:B------:R-:W-:-:S05]  /*3140*/  IMAD.U32 R0, RZ, RZ, UR36 ;  /* 0x00000024ff007e24 */ /* 0x000fca000f8e00ff */
[----:B------:R-:W-:Y:S02]  /*3150*/  IADD3 R37, R37, R0, RZ ;  /* 0x0000000025257210 */ /* 0x000fe40007ffe0ff */
[C---:B--2---:R-:W-:Y:S02]  /*3160*/  PRMT R24, R26.reuse, 0x7610, R24 ;  /* 0x000076101a187816 */ /* 0x044fe40000000018 */
[----:B------:R-:W-:Y:S02]  /*3170*/  PRMT R25, R26, 0x7632, R25 ;  /* 0x000076321a197816 */ /* 0x000fe40000000019 */
[C---:B------:R-:W-:Y:S02]  /*3180*/  PRMT R26, R27.reuse, 0x7610, R26 ;  /* 0x000076101b1a7816 */ /* 0x040fe4000000001a */
[----:B------:R-:W-:Y:S01]  /*3190*/  PRMT R27, R27, 0x7632, R27 ;  /* 0x000076321b1b7816 */ /* 0x000fe2000000001b */
[----:B------:R-:W-:Y:S06]  /*31a0*/  @!P0 BRA `(.L_x_3686) ;  /* 0x0000000c00c88947 */ /* 0x000fec0003800000 */
[----:B------:R-:W-:Y:S01]  /*31b0*/  IMAD.MOV.U32 R36, RZ, RZ, RZ ;  /* 0x000000ffff247224 */ /* 0x000fe200078e00ff */
[----:B------:R-:W-:Y:S01]  /*31c0*/  ULDC.64 UR36, c[0x0][0x260] ;  /* 0x0000980000247ab9 */ /* 0x000fe20000000a00 */
[----:B0-----:R-:W-:Y:S02]  /*31d0*/  ISETP.NE.AND P1, PT, R40, 0x2, PT ;  /* 0x000000022800780c */ /* 0x001fe40003f25270 */
        /* <DEDUP_REMOVED lines=239> */
.L_x_3686:
        /* <DEDUP_REMOVED lines=254> */
.L_x_3687:
        /* <DEDUP_REMOVED lines=242> */
.L_x_3688:
[----:B------:R-:W-:Y:S01]  /*5fd0*/  LOP3.LUT R29, R41, 0xfffffff8, RZ, 0xc0, !PT ;  /* 0xfffffff8291d7812 */ /* 0x000fe200078ec0ff */
[----:B------:R-:W-:-:S03]  /*5fe0*/  ULDC UR4, c[0x0][0x218] ;  /* 0x0000860000047ab9 */ /* 0x000fc60000000800 */
[----:B------:R-:W-:-:S04]  /*5ff0*/  IADD3 R28, P1, R18, R29, RZ ;  /* 0x0000001d121c7210 */ /* 0x000fc80007f3e0ff */
[----:B------:R-:W-:-:S06]  /*6000*/  IADD3.X R29, RZ, R19, RZ, P1, !PT ;  /* 0x00000013ff1d7210 */ /* 0x000fcc0000ffe4ff */
[----:B------:R-:W2:Y:S01]  /*6010*/  LDG.E.64 R28, desc[UR58][R28.64] ;  /* 0x0000003a1c1c7981 */ /* 0x000ea2000c1e1b00 */
        /* <DEDUP_REMOVED lines=10> */
[----:B------:R-:W-:Y:S01]  /*60c0*/  PRMT R36, R13, 0x9910, RZ ;  /* 0x000099100d247816 */ /* 0x000fe200000000ff */
[----:B------:R-:W-:Y:S01]  /*60d0*/  IMAD R14, R14, R37, RZ ;  /* 0x000000250e0e7224 */ /* 0x000fe200078e02ff */
[----:B------:R-:W-:Y:S02]  /*60e0*/  PRMT R12, R27, 0x9910, RZ ;  /* 0x000099101b0c7816 */ /* 0x000fe400000000ff */
[----:B------:R-:W-:Y:S02]  /*60f0*/  PRMT R16, R16, 0x9910, RZ ;  /* 0x0000991010107816 */ /* 0x000fe400000000ff */
[----:B------:R-:W-:Y:S01]  /*6100*/  PRMT R13, R26, 0x9910, RZ ;  /* 0x000099101a0d7816 */ /* 0x000fe200000000ff */
[----:B------:R-:W-:Y:S01]  /*6110*/  IMAD R15, R15, R12, RZ ;  /* 0x0000000c0f0f7224 */ /* 0x000fe200078e02ff */
[----:B------:R-:W-:-:S02]  /*6120*/  PRMT R45, R32, 0x9910, RZ ;  /* 0x00009910202d7816 */ /* 0x000fc400000000ff */
[----:B------:R-:W-:Y:S01]  /*6130*/  PRMT R41, R31, 0x9910, RZ ;  /* 0x000099101f297816 */ /* 0x000fe200000000ff */
[----:B------:R-:W-:Y:S01]  /*6140*/  IMAD R16, R16, R13, RZ ;  /* 0x0000000d10107224 */ /* 0x000fe200078e02ff */
[----:B------:R-:W-:Y:S01]  /*6150*/  PRMT R37, R8, 0x9910, RZ ;  /* 0x0000991008257816 */ /* 0x000fe200000000ff */
[----:B------:R-:W-:Y:S01]  /*6160*/  IMAD R12, R42, R45, RZ ;  /* 0x0000002d2a0c7224 */ /* 0x000fe200078e02ff */
[----:B------:R-:W-:Y:S01]  /*6170*/  PRMT R11, R11, 0x9910, RZ ;  /* 0x000099100b0b7816 */ /* 0x000fe200000000ff */
[----:B------:R-:W-:Y:S01]  /*6180*/  IMAD R13, R36, R41, RZ ;  /* 0x00000029240d7224 */ /* 0x000fe200078e02ff */
[----:B------:R-:W-:Y:S02]  /*6190*/  PRMT R8, R33, 0x9910, RZ ;  /* 0x0000991021087816 */ /* 0x000fe400000000ff */
[----:B------:R-:W-:Y:S02]  /*61a0*/  PRMT R42, R38, 0x9910, RZ ;  /* 0x00009910262a7816 */ /* 0x000fe400000000ff */
[----:B------:R-:W-:Y:S01]  /*61b0*/  PRMT R41, R7, 0x9910, RZ ;  /* 0x0000991007297816 */ /* 0x000fe200000000ff */
[----:B------:R-:W-:Y:S01]  /*61c0*/  IMAD R11, R11, R8, RZ ;  /* 0x000000080b0b7224 */ /* 0x000fe200078e02ff */
[----:B------:R-:W-:Y:S01]  /*61d0*/  PRMT R10, R10, 0x9910, RZ ;  /* 0x000099100a0a7816 */ /* 0x000fe200000000ff */
[----:B------:R-:W-:Y:S01]  /*61e0*/  IMAD R8, R37, R42, RZ ;  /* 0x0000002a25087224 */ /* 0x000fe200078e02ff */
[----:B------:R-:W-:Y:S01]  /*61f0*/  PRMT R7, R34, 0x9910, RZ ;  /* 0x0000991022077816 */ /* 0x000fe200000000ff */
[----:B------:R-:W-:Y:S01]  /*6200*/  IMAD.IADD R37, R43, 0x1, R0 ;  /* 0x000000012b257824 */ /* 0x000fe200078e0200 */
[----:B------:R-:W-:-:S02]  /*6210*/  PRMT R44, R39, 0x9910, RZ ;  /* 0x00009910272c7816 */ /* 0x000fc400000000ff */
[----:B------:R-:W-:Y:S01]  /*6220*/  PRMT R9, R9, 0x9910, RZ ;  /* 0x0000991009097816 */ /* 0x000fe200000000ff */
[----:B------:R-:W-:Y:S01]  /*6230*/  IMAD R10, R10, R7, RZ ;  /* 0x000000070a0a7224 */ /* 0x000fe200078e02ff */
[----:B------:R-:W-:Y:S01]  /*6240*/  PRMT R36, R35, 0x9910, RZ ;  /* 0x0000991023247816 */ /* 0x000fe200000000ff */
[----:B------:R-:W-:Y:S01]  /*6250*/  IMAD R7, R41, R44, RZ ;  /* 0x0000002c29077224 */ /* 0x000fe200078e02ff */
[----:B------:R-:W-:Y:S01]  /*6260*/  PRMT R44, R3, 0x9910, RZ ;  /* 0x00009910032c7816 */ /* 0x000fe200000000ff */
[----:B------:R-:W-:Y:S01]  /*6270*/  IMAD R3, R0, 0x3, R37 ;  /* 0x0000000300037824 */ /* 0x000fe200078e0225 */
[----:B------:R-:W-:Y:S01]  /*6280*/  PRMT R5, R5, 0x9910, RZ ;  /* 0x0000991005057816 */ /* 0x000fe200000000ff */
[----:B------:R-:W-:Y:S01]  /*6290*/  IMAD R9, R9, R36, RZ ;  /* 0x0000002409097224 */ /* 0x000fe200078e02ff */
[----:B------:R-:W-:Y:S01]  /*62a0*/  PRMT R42, R4, 0x9910, RZ ;  /* 0x00009910042a7816 */ /* 0x000fe200000000ff */
[----:B------:R-:W-:Y:S01]  /*62b0*/  IMAD.U32 R36, RZ, RZ, UR4 ;  /* 0x00000004ff247e24 */ /* 0x000fe2000f8e00ff */
[----:B------:R-:W-:-:S02]  /*62c0*/  MOV R4, R5 ;  /* 0x0000000500047202 */ /* 0x000fc40000000f00 */
[----:B------:R-:W-:Y:S02]  /*62d0*/  PRMT R6, R6, 0x9910, RZ ;  /* 0x0000991006067816 */ /* 0x000fe400000000ff */
[----:B------:R-:W-:Y:S02]  /*62e0*/  ISETP.GE.U32.AND P1, PT, R3, R36, PT ;  /* 0x000000240300720c */ /* 0x000fe40003f26070 */
[C---:B--2---:R-:W-:Y:S02]  /*62f0*/  PRMT R5, R28.reuse, 0x9910, RZ ;  /* 0x000099101c057816 */ /* 0x044fe400000000ff */
[----:B------:R-:W-:Y:S02]  /*6300*/  PRMT R41, R28, 0xbb32, RZ ;  /* 0x0000bb321c297816 */ /* 0x000fe400000000ff */
[C---:B------:R-:W-:Y:S01]  /*6310*/  PRMT R43, R29.reuse, 0x9910, RZ ;  /* 0x000099101d2b7816 */ /* 0x040fe200000000ff */
[----:B------:R-:W-:Y:S01]  /*6320*/  IMAD R6, R6, R5, RZ ;  /* 0x0000000506067224 */ /* 0x000fe200078e02ff */
[----:B------:R-:W-:Y:S01]  /*6330*/  PRMT R45, R29, 0xbb32, RZ ;  /* 0x0000bb321d2d7816 */ /* 0x000fe200000000ff */
[----:B------:R-:W-:-:S02]  /*6340*/  IMAD R5, R4, R41, RZ ;  /* 0x0000002904057224 */ /* 0x000fc400078e02ff */
[----:B------:R-:W-:Y:S02]  /*6350*/  IMAD R4, R42, R43, RZ ;  /* 0x0000002b2a047224 */ /* 0x000fe400078e02ff */
[----:B------:R-:W-:Y:S01]  /*6360*/  IMAD R3, R44, R45, RZ ;  /* 0x0000002d2c037224 */ /* 0x000fe200078e02ff */
[----:B------:R-:W-:Y:S06]  /*6370*/  @!P1 BRA `(.L_x_3689) ;  /* 0xffffffb800c49947 */ /* 0x000fec000383ffff */
[----:B------:R-:W-:Y:S05]  /*6380*/  BSYNC B1 ;  /* 0x0000000000017941 */ /* 0x000fea0003800000 */
.L_x_3684:
[C---:B0-----:R-:W-:Y:S02]  /*6390*/  PRMT R40, R28.reuse, 0x7610, R40 ;  /* 0x000076101c287816 */ /* 0x041fe40000000028 */
[----:B------:R-:W-:Y:S02]  /*63a0*/  PRMT R41, R28, 0x7632, R41 ;  /* 0x000076321c297816 */ /* 0x000fe40000000029 */
[C---:B------:R-:W-:Y:S02]  /*63b0*/  PRMT R44, R29.reuse, 0x7610, R44 ;  /* 0x000076101d2c7816 */ /* 0x040fe4000000002c */
[----:B------:R-:W-:-:S07]  /*63c0*/  PRMT R42, R29, 0x7632, R42 ;  /* 0x000076321d2a7816 */ /* 0x000fce000000002a */
.L_x_3683:
[----:B------:R-:W-:Y:S05]  /*63d0*/  BSYNC B0 ;  /* 0x0000000000007941 */ /* 0x000fea0003800000 */
.L_x_3682:
[----:B------:R-:W-:Y:S01]  /*63e0*/  ISETP.GE.U32.AND P0, PT, R37, R36, PT ;  /* 0x000000242500720c */ /* 0x000fe20003f06070 */
[----:B------:R-:W-:-:S12]  /*63f0*/  BSSY B0, `(.L_x_3690) ;  /* 0x0000476000007945 */ /* 0x000fd80003800000 */
[----:B------:R-:W-:Y:S05]  /*6400*/  @P0 BRA `(.L_x_3691) ;  /* 0x0000004400d00947 */ /* 0x000fea0003800000 */
[----:B------:R-:W0:Y:S01]  /*6410*/  LDC R43, c[0x0][0x254] ;  /* 0x00009500ff2b7b82 */ /* 0x000e220000000800 */
        /* <DEDUP_REMOVED lines=276> */
.L_x_3692:
[----:B------:R-:W-:-:S04]  /*7560*/  LOP3.LUT R29, R45, 0xfffffff8, RZ, 0xc0, !PT ;  /* 0xfffffff82d1d7812 */ /* 0x000fc800078ec0ff */
[----:B------:R-:W-:-:S04]  /*7570*/  IADD3 R28, P2, R18, R29, RZ ;  /* 0x0000001d121c7210 */ /* 0x000fc80007f5e0ff */
[----:B------:R-:W-:-:S05]  /*7580*/  IADD3.X R29, RZ, R19, RZ, P2, !PT ;  /* 0x00000013ff1d7210 */ /* 0x000fca00017fe4ff */
        /* <DEDUP_REMOVED lines=282> */
.L_x_3693:
        /* <DEDUP_REMOVED lines=285> */
.L_x_3694:
        /* <DEDUP_REMOVED lines=285> */
.L_x_3695:
[----:B------:R-:W-:-:S04]  /*aad0*/  LOP3.LUT R29, R42, 0xfffffff8, RZ, 0xc0, !PT ;  /* 0xfffffff82a1d7812 */ /* 0x000fc800078ec0ff */
[----:B------:R-:W-:-:S05]  /*aae0*/  IADD3 R18, P1, R18, R29, RZ ;  /* 0x0000001d12127210 */ /* 0x000fca0007f3e0ff */
[----:B------:R-:W-:-:S06]  /*aaf0*/  IMAD.X R19, RZ, RZ, R19, P1 ;  /* 0x000000ffff137224 */ /* 0x000fcc00008e0613 */
[----:B------:R-:W2:Y:S02]  /*ab00*/  LDG.E.64 R18, desc[UR58][R18.64] ;  /* 0x0000003a12127981 */ /* 0x000ea4000c1e1b00 */
[C---:B--2---:R-:W-:Y:S02]  /*ab10*/  PRMT R40, R18.reuse, 0x7610, R40 ;  /* 0x0000761012287816 */ /* 0x044fe40000000028 */
[----:B------:R-:W-:Y:S02]  /*ab20*/  PRMT R41, R18, 0x7632, R41 ;  /* 0x0000763212297816 */ /* 0x000fe40000000029 */
[C---:B------:R-:W-:Y:S02]  /*ab30*/  PRMT R44, R19.reuse, 0x7610, R44 ;  /* 0x00007610132c7816 */ /* 0x040fe4000000002c */
[----:B------:R-:W-:-:S07]  /*ab40*/  PRMT R42, R19, 0x7632, R42 ;  /* 0x00007632132a7816 */ /* 0x000fce000000002a */
.L_x_3691:
[----:B------:R-:W-:Y:S05]  /*ab50*/  BSYNC B0 ;  /* 0x0000000000007941 */ /* 0x000fea0003800000 */
.L_x_3690:
[----:B------:R-:W-:Y:S04]  /*ab60*/  BSSY B0, `(.L_x_3696) ;  /* 0x0000043000007945 */ /* 0x000fe80003800000 */
[----:B------:R-:W-:Y:S05]  /*ab70*/  @P0 BRA `(.L_x_3697) ;  /* 0x0000000400040947 */ /* 0x000fea0003800000 */
[----:B------:R-:W-:Y:S02]  /*ab80*/  IADD3 R37, R37, R0, RZ ;  /* 0x0000000025257210 */ /* 0x000fe40007ffe0ff */
[----:B------:R-:W-:Y:S02]  /*ab90*/  PRMT R24, R24, 0x9910, RZ ;  /* 0x0000991018187816 */ /* 0x000fe400000000ff */
[----:B------:R-:W-:Y:S02]  /*aba0*/  ISETP.GE.U32.AND P0, PT, R37, R36, PT ;  /* 0x000000242500720c */ /* 0x000fe40003f06070 */
[----:B------:R-:W-:Y:S02]  /*abb0*/  PRMT R25, R25, 0x9910, RZ ;  /* 0x0000991019197816 */ /* 0x000fe400000000ff */
[----:B------:R-:W-:Y:S02]  /*abc0*/  PRMT R19, R26, 0x9910, RZ ;  /* 0x000099101a137816 */ /* 0x000fe400000000ff */
[----:B------:R-:W-:-:S02]  /*abd0*/  PRMT R26, R15, 0x9910, RZ ;  /* 0x000099100f1a7816 */ /* 0x000fc400000000ff */
[----:B------:R-:W-:Y:S02]  /*abe0*/  PRMT R27, R27, 0x9910, RZ ;  /* 0x000099101b1b7816 */ /* 0x000fe400000000ff */
[----:B------:R-:W-:Y:S02]  /*abf0*/  PRMT R21, R21, 0x9910, RZ ;  /* 0x0000991015157816 */ /* 0x000fe400000000ff */
[----:B------:R-:W-:Y:S02]  /*ac00*/  PRMT R20, R20, 0x9910, RZ ;  /* 0x0000991014147816 */ /* 0x000fe400000000ff */
[----:B------:R-:W-:Y:S01]  /*ac10*/  PRMT R18, R16, 0x9910, RZ ;  /* 0x0000991010127816 */ /* 0x000fe200000000ff */
[----:B------:R-:W-:Y:S01]  /*ac20*/  IMAD.MOV.U32 R16, RZ, RZ, R24 ;  /* 0x000000ffff107224 */ /* 0x000fe200078e0018 */
[----:B------:R-:W-:Y:S01]  /*ac30*/  MOV R15, R25 ;  /* 0x00000019000f7202 */ /* 0x000fe20000000f00 */
[----:B------:R-:W-:Y:S01]  /*ac40*/  IMAD.MOV.U32 R24, RZ, RZ, R26 ;  /* 0x000000ffff187224 */ /* 0x000fe200078e001a */
[----:B------:R-:W-:Y:S01]  /*ac50*/  MOV R25, R27 ;  /* 0x0000001b00197202 */ /* 0x000fe20000000f00 */
[----:B------:R-:W-:-:S02]  /*ac60*/  IMAD R21, R21, R16, RZ ;  /* 0x0000001015157224 */ /* 0x000fc400078e02ff */
[----:B------:R-:W-:Y:S02]  /*ac70*/  IMAD R20, R20, R15, RZ ;  /* 0x0000000f14147224 */ /* 0x000fe400078e02ff */
[----:B------:R-:W-:Y:S02]  /*ac80*/  IMAD R16, R18, R19, RZ ;  /* 0x0000001312107224 */ /* 0x000fe400078e02ff */
[----:B------:R-:W-:Y:S01]  /*ac90*/  IMAD R15, R24, R25, RZ ;  /* 0x00000019180f7224 */ /* 0x000fe200078e02ff */
[----:B------:R-:W-:Y:S06]  /*aca0*/  @P0 BRA `(.L_x_3697) ;  /* 0x0000000000b80947 */ /* 0x000fec0003800000 */
[----:B------:R-:W-:Y:S01]  /*acb0*/  IMAD.IADD R37, R37, 0x1, R0 ;  /* 0x0000000125257824 */ /* 0x000fe200078e0200 */
[----:B------:R-:W-:Y:S02]  /*acc0*/  PRMT R30, R30, 0x9910, RZ ;  /* 0x000099101e1e7816 */ /* 0x000fe400000000ff */
[----:B------:R-:W-:Y:S02]  /*acd0*/  PRMT R31, R31, 0x9910, RZ ;  /* 0x000099101f1f7816 */ /* 0x000fe400000000ff */
[----:B------:R-:W-:Y:S02]  /*ace0*/  ISETP.GE.U32.AND P0, PT, R37, R36, PT ;  /* 0x000000242500720c */ /* 0x000fe40003f06070 */
[----:B------:R-:W-:Y:S02]  /*acf0*/  PRMT R24, R11, 0x9910, RZ ;  /* 0x000099100b187816 */ /* 0x000fe400000000ff */
[----:B------:R-:W-:Y:S02]  /*ad00*/  PRMT R14, R14, 0x9910, RZ ;  /* 0x000099100e0e7816 */ /* 0x000fe400000000ff */
[----:B------:R-:W-:-:S02]  /*ad10*/  PRMT R13, R13, 0x9910, RZ ;  /* 0x000099100d0d7816 */ /* 0x000fc400000000ff */
[----:B------:R-:W-:Y:S01]  /*ad20*/  PRMT R18, R12, 0x9910, RZ ;  /* 0x000099100c127816 */ /* 0x000fe200000000ff */
[----:B------:R-:W-:Y:S01]  /*ad30*/  IMAD.MOV.U32 R12, RZ, RZ, R31 ;  /* 0x000000ffff0c7224 */ /* 0x000fe200078e001f */
[----:B------:R-:W-:Y:S02]  /*ad40*/  MOV R11, R30 ;  /* 0x0000001e000b7202 */ /* 0x000fe40000000f00 */
[----:B------:R-:W-:Y:S01]  /*ad50*/  PRMT R19, R32, 0x9910, RZ ;  /* 0x0000991020137816 */ /* 0x000fe200000000ff */
[----:B------:R-:W-:Y:S01]  /*ad60*/  IMAD R13, R13, R12, RZ ;  /* 0x0000000c0d0d7224 */ /* 0x000fe200078e02ff */
[----:B------:R-:W-:Y:S01]  /*ad70*/  PRMT R25, R33, 0x9910, RZ ;  /* 0x0000991021197816 */ /* 0x000fe200000000ff */
[----:B------:R-:W-:Y:S02]  /*ad80*/  IMAD R14, R14, R11, RZ ;  /* 0x0000000b0e0e7224 */ /* 0x000fe400078e02ff */
        /* <DEDUP_REMOVED lines=9> */
[----:B------:R-:W-:-:S02]  /*ae20*/  PRMT R9, R9, 0x9910, RZ ;  /* 0x0000991009097816 */ /* 0x000fc400000000ff */
[----:B------:R-:W-:Y:S01]  /*ae30*/  PRMT R0, R35, 0x9910, RZ ;  /* 0x0000991023007816 */ /* 0x000fe200000000ff */
[----:B------:R-:W-:Y:S01]  /*ae40*/  IMAD R10, R10, R7, RZ ;  /* 0x000000070a0a7224 */ /* 0x000fe200078e02ff */
[----:B------:R-:W-:Y:S02]  /*ae50*/  PRMT R8, R8, 0x9910, RZ ;  /* 0x0000991008087816 */ /* 0x000fe400000000ff */
[----:B------:R-:W-:Y:S01]  /*ae60*/  PRMT R25, R38, 0x9910, RZ ;  /* 0x0000991026197816 */ /* 0x000fe200000000ff */
[----:B------:R-:W-:Y:S01]  /*ae70*/  IMAD R9, R9, R0, RZ ;  /* 0x0000000009097224 */ /* 0x000fe200078e02ff */
[----:B------:R-:W-:-:S03]  /*ae80*/  PRMT R27, R39, 0x9910, RZ ;  /* 0x00009910271b7816 */ /* 0x000fc600000000ff */
[----:B------:R-:W-:Y:S02]  /*ae90*/  IMAD R8, R8, R25, RZ ;  /* 0x0000001908087224 */ /* 0x000fe400078e02ff */
[----:B------:R-:W-:Y:S01]  /*aea0*/  IMAD R7, R18, R27, RZ ;  /* 0x0000001b12077224 */ /* 0x000fe200078e02ff */
[----:B------:R-:W-:Y:S06]  /*aeb0*/  @P0 BRA `(.L_x_3697) ;  /* 0x0000000000340947 */ /* 0x000fec0003800000 */
[----:B------:R-:W-:Y:S02]  /*aec0*/  PRMT R40, R40, 0x9910, RZ ;  /* 0x0000991028287816 */ /* 0x000fe400000000ff */
[----:B------:R-:W-:Y:S02]  /*aed0*/  PRMT R18, R3, 0x9910, RZ ;  /* 0x0000991003127816 */ /* 0x000fe400000000ff */
[----:B------:R-:W-:Y:S02]  /*aee0*/  PRMT R6, R6, 0x9910, RZ ;  /* 0x0000991006067816 */ /* 0x000fe400000000ff */
[----:B------:R-:W-:Y:S02]  /*aef0*/  MOV R3, R40 ;  /* 0x0000002800037202 */ /* 0x000fe40000000f00 */
[----:B------:R-:W-:Y:S02]  /*af00*/  PRMT R5, R5, 0x9910, RZ ;  /* 0x0000991005057816 */ /* 0x000fe400000000ff */
[----:B------:R-:W-:Y:S01]  /*af10*/  PRMT R0, R41, 0x9910, RZ ;  /* 0x0000991029007816 */ /* 0x000fe200000000ff */
[----:B------:R-:W-:Y:S01]  /*af20*/  IMAD R6, R6, R3, RZ ;  /* 0x0000000306067224 */ /* 0x000fe200078e02ff */
[----:B------:R-:W-:-:S02]  /*af30*/  PRMT R4, R4, 0x9910, RZ ;  /* 0x0000991004047816 */ /* 0x000fc400000000ff */
[----:B------:R-:W-:Y:S01]  /*af40*/  PRMT R19, R44, 0x9910, RZ ;  /* 0x000099102c137816 */ /* 0x000fe200000000ff */
[----:B------:R-:W-:Y:S01]  /*af50*/  IMAD R5, R5, R0, RZ ;  /* 0x0000000005057224 */ /* 0x000fe200078e02ff */
[----:B------:R-:W-:-:S03]  /*af60*/  PRMT R25, R42, 0x9910, RZ ;  /* 0x000099102a197816 */ /* 0x000fc600000000ff */
[----:B------:R-:W-:Y:S02]  /*af70*/  IMAD R4, R4, R19, RZ ;  /* 0x0000001304047224 */ /* 0x000fe400078e02ff */
[----:B------:R-:W-:-:S07]  /*af80*/  IMAD R3, R18, R25, RZ ;  /* 0x0000001912037224 */ /* 0x000fce00078e02ff */
.L_x_3697:
[----:B------:R-:W-:Y:S05]  /*af90*/  BSYNC B0 ;  /* 0x0000000000007941 */ /* 0x000fea0003800000 */
.L_x_3696:
[----:B------:R-:W-:Y:S02]  /*afa0*/  PRMT R14, R14, 0x9910, RZ ;  /* 0x000099100e0e7816 */ /* 0x000fe400000000ff */
[----:B------:R-:W-:Y:S02]  /*afb0*/  PRMT R16, R16, 0x9910, RZ ;  /* 0x0000991010107816 */ /* 0x000fe400000000ff */
[----:B------:R-:W-:Y:S02]  /*afc0*/  PRMT R19, R15, 0x9910, RZ ;  /* 0x000099100f137816 */ /* 0x000fe400000000ff */
[----:B------:R-:W-:Y:S02]  /*afd0*/  PRMT R0, R21, 0x9910, RZ ;  /* 0x0000991015007816 */ /* 0x000fe400000000ff */
[----:B------:R-:W-:Y:S02]  /*afe0*/  PRMT R20, R20, 0x9910, RZ ;  /* 0x0000991014147816 */ /* 0x000fe400000000ff */
[----:B------:R-:W-:-:S02]  /*aff0*/  PRMT R18, R12, 0x9910, RZ ;  /* 0x000099100c127816 */ /* 0x000fc400000000ff */
[----:B------:R-:W-:Y:S01]  /*b000*/  PRMT R21, R11, 0x9910, RZ ;  /* 0x000099100b157816 */ /* 0x000fe200000000ff */
[----:B------:R-:W-:Y:S01]  /*b010*/  IMAD.MOV.U32 R11, RZ, RZ, R14 ;  /* 0x000000ffff0b7224 */ /* 0x000fe200078e000e */
[----:B------:R-:W-:Y:S01]  /*b020*/  PRMT R13, R13, 0x9910, RZ ;  /* 0x000099100d0d7816 */ /* 0x000fe200000000ff */
[----:B------:R-:W-:Y:S01]  /*b030*/  IMAD.MOV.U32 R14, RZ, RZ, R16 ;  /* 0x000000ffff0e7224 */ /* 0x000fe200078e0010 */
[----:B------:R-:W-:Y:S01]  /*b040*/  MOV R12, R20 ;  /* 0x00000014000c7202 */ /* 0x000fe20000000f00 */
[----:B------:R-:W-:Y:S01]  /*b050*/  IMAD.MOV.U32 R16, RZ, RZ, R19 ;  /* 0x000000ffff107224 */ /* 0x000fe200078e0013 */
[----:B------:R-:W-:Y:S01]  /*b060*/  MOV R15, R18 ;  /* 0x00000012000f7202 */ /* 0x000fe20000000f00 */
[----:B------:R-:W-:Y:S01]  /*b070*/  IMAD R0, R0, R11, RZ ;  /* 0x0000000b00007224 */ /* 0x000fe200078e02ff */
[----:B------:R-:W-:Y:S01]  /*b080*/  MOV R19, R21 ;  /* 0x0000001500137202 */ /* 0x000fe20000000f00 */
[----:B------:R-:W-:Y:S01]  /*b090*/  IMAD R11, R12, R13, RZ ;  /* 0x0000000d0c0b7224 */ /* 0x000fe200078e02ff */
[----:B------:R-:W-:Y:S01]  /*b0a0*/  PRMT R10, R10, 0x9910, RZ ;  /* 0x000099100a0a7816 */ /* 0x000fe200000000ff */
[----:B------:R-:W-:Y:S01]  /*b0b0*/  IMAD R12, R14, R15, RZ ;  /* 0x0000000f0e0c7224 */ /* 0x000fe200078e02ff */
[----:B------:R-:W-:Y:S01]  /*b0c0*/  PRMT R15, R8, 0x9910, RZ ;  /* 0x00009910080f7816 */ /* 0x000fe200000000ff */
[----:B------:R-:W-:Y:S01]  /*b0d0*/  IMAD R13, R16, R19, RZ ;  /* 0x00000013100d7224 */ /* 0x000fe200078e02ff */
[----:B------:R-:W-:Y:S01]  /*b0e0*/  PRMT R14, R7, 0x9910, RZ ;  /* 0x00009910070e7816 */ /* 0x000fe200000000ff */
[----:B------:R-:W-:Y:S01]  /*b0f0*/  IMAD.MOV.U32 R7, RZ, RZ, R10 ;  /* 0x000000ffff077224 */ /* 0x000fe200078e000a */
[----:B------:R-:W-:-:S02]  /*b100*/  PRMT R0, R0, 0x9910, RZ ;  /* 0x0000991000007816 */ /* 0x000fc400000000ff */
[----:B------:R-:W-:Y:S02]  /*b110*/  PRMT R9, R9, 0x9910, RZ ;  /* 0x0000991009097816 */ /* 0x000fe400000000ff */
[----:B------:R-:W-:Y:S01]  /*b120*/  PRMT R8, R11, 0x9910, RZ ;  /* 0x000099100b087816 */ /* 0x000fe200000000ff */
[----:B------:R-:W-:Y:S01]  /*b130*/  IMAD R0, R0, R7, RZ ;  /* 0x0000000700007224 */ /* 0x000fe200078e02ff */
[----:B------:R-:W-:Y:S02]  /*b140*/  PRMT R10, R12, 0x9910, RZ ;  /* 0x000099100c0a7816 */ /* 0x000fe400000000ff */
[----:B------:R-:W-:Y:S01]  /*b150*/  PRMT R11, R13, 0x9910, RZ ;  /* 0x000099100d0b7816 */ /* 0x000fe200000000ff */
[----:B------:R-:W-:Y:S01]  /*b160*/  IMAD R7, R8, R9, RZ ;  /* 0x0000000908077224 */ /* 0x000fe200078e02ff */
[----:B------:R-:W-:Y:S01]  /*b170*/  PRMT R3, R3, 0x9910, RZ ;  /* 0x0000991003037816 */ /* 0x000fe200000000ff */
[----:B------:R-:W-:Y:S01]  /*b180*/  IMAD R8, R10, R15, RZ ;  /* 0x0000000f0a087224 */ /* 0x000fe200078e02ff */
[----:B------:R-:W-:Y:S01]  /*b190*/  PRMT R4, R4, 0x9910, RZ ;  /* 0x0000991004047816 */ /* 0x000fe200000000ff */
[----:B------:R-:W-:Y:S01]  /*b1a0*/  IMAD R9, R11, R14, RZ ;  /* 0x0000000e0b097224 */ /* 0x000fe200078e02ff */
[----:B------:R-:W-:-:S02]  /*b1b0*/  PRMT R5, R5, 0x9910, RZ ;  /* 0x0000991005057816 */ /* 0x000fc400000000ff */
[----:B------:R-:W-:Y:S02]  /*b1c0*/  PRMT R6, R6, 0x9910, RZ ;  /* 0x0000991006067816 */ /* 0x000fe400000000ff */
[----:B------:R-:W-:Y:S02]  /*b1d0*/  PRMT R16, R9, 0x9910, RZ ;  /* 0x0000991009107816 */ /* 0x000fe400000000ff */
[----:B------:R-:W-:Y:S02]  /*b1e0*/  PRMT R19, R8, 0x9910, RZ ;  /* 0x0000991008137816 */ /* 0x000fe400000000ff */
[----:B------:R-:W-:Y:S01]  /*b1f0*/  PRMT R24, R7, 0x9910, RZ ;  /* 0x0000991007187816 */ /* 0x000fe200000000ff */
[----:B------:R-:W-:Y:S01]  /*b200*/  IMAD R16, R16, R3, RZ ;  /* 0x0000000310107224 */ /* 0x000fe200078e02ff */
[----:B------:R-:W-:Y:S01]  /*b210*/  PRMT R25, R0, 0x9910, RZ ;  /* 0x0000991000197816 */ /* 0x000fe200000000ff */
[----:B------:R-:W-:Y:S02]  /*b220*/  IMAD R19, R19, R4, RZ ;  /* 0x0000000413137224 */ /* 0x000fe400078e02ff */
[----:B------:R-:W-:-:S02]  /*b230*/  IMAD R24, R24, R5, RZ ;  /* 0x0000000518187224 */ /* 0x000fc400078e02ff */
[----:B------:R-:W-:Y:S01]  /*b240*/  IMAD R25, R25, R6, RZ ;  /* 0x0000000619197224 */ /* 0x000fe200078e02ff */
[----:B------:R-:W-:Y:S06]  /*b250*/  BRA `(.L_x_3664) ;  /* 0x0000002000707947 */ /* 0x000fec0003800000 */
.L_x_3681:
        /* <DEDUP_REMOVED lines=32> */
.L_x_3701:
        /* <DEDUP_REMOVED lines=9> */
[----:B------:R-:W2:Y:S01]  /*b4f0*/  LDG.E.64 R24, desc[UR58][R24.64] ;  /* 0x0000003a18187981 */ /* 0x000ea2000c1e1b00 */
[----:B------:R-:W-:Y:S02]  /*b500*/  IMAD.WIDE.U32 R26, R27, 0x8, R18 ;  /* 0x000000081b1a7825 */ /* 0x000fe400078e0012 */
[----:B------:R-:W-:Y:S02]  /*b510*/  SHF.R.U32.HI R29, RZ, 0x2, R28 ;  /* 0x00000002ff1d7819 */ /* 0x000fe4000001161c */
[----:B------:R-:W-:Y:S02]  /*b520*/  IMAD R30, R38, R37, RZ ;  /* 0x00000025261e7224 */ /* 0x000fe400078e02ff */
[----:B------:R-:W3:Y:S01]  /*b530*/  LDG.E.64 R26, desc[UR58][R26.64] ;  /* 0x0000003a1a1a7981 */ /* 0x000ee2000c1e1b00 */
[----:B------:R-:W-:-:S02]  /*b540*/  IMAD.WIDE.U32 R28, R29, 0x8, R18 ;  /* 0x000000081d1c7825 */ /* 0x000fc400078e0012 */
[----:B------:R-:W-:-:S04]  /*b550*/  SHF.R.U32.HI R31, RZ, 0x2, R30 ;  /* 0x00000002ff1f7819 */ /* 0x000fc8000001161e */
[----:B------:R-:W4:Y:S01]  /*b560*/  LDG.E.64 R28, desc[UR58][R28.64] ;  /* 0x0000003a1c1c7981 */ /* 0x000f22000c1e1b00 */
[----:B------:R-:W-:-:S06]  /*b570*/  IMAD.WIDE.U32 R30, R31, 0x8, R18 ;  /* 0x000000081f1e7825 */ /* 0x000fcc00078e0012 */
[----:B------:R-:W5:Y:S01]  /*b580*/  LDG.E.64 R30, desc[UR58][R30.64] ;  /* 0x0000003a1e1e7981 */ /* 0x000f62000c1e1b00 */
[----:B------:R-:W-:Y:S01]  /*b590*/  IMAD.IADD R37, R37, 0x1, R0 ;  /* 0x0000000125257824 */ /* 0x000fe200078e0200 */
[----:B------:R-:W-:Y:S02]  /*b5a0*/  PRMT R32, R15, 0x9910, RZ ;  /* 0x000099100f207816 */ /* 0x000fe400000000ff */
[----:B------:R-:W-:Y:S01]  /*b5b0*/  PRMT R14, R14, 0x9910, RZ ;  /* 0x000099100e0e7816 */ /* 0x000fe200000000ff */
[----:B------:R-:W-:Y:S01]  /*b5c0*/  IMAD R15, R0, 0x3, R37 ;  /* 0x00000003000f7824 */ /* 0x000fe200078e0225 */
[----:B------:R-:W-:Y:S02]  /*b5d0*/  PRMT R12, R12, 0x9910, RZ ;  /* 0x000099100c0c7816 */ /* 0x000fe400000000ff */
[----:B------:R-:W-:Y:S02]  /*b5e0*/  PRMT R34, R10, 0x9910, RZ ;  /* 0x000099100a227816 */ /* 0x000fe400000000ff */
[----:B------:R-:W-:-:S02]  /*b5f0*/  ISETP.GE.U32.AND P0, PT, R15, R36, PT ;  /* 0x000000240f00720c */ /* 0x000fc40003f06070 */
[----:B------:R-:W-:Y:S02]  /*b600*/  PRMT R13, R13, 0x9910, RZ ;  /* 0x000099100d0d7816 */ /* 0x000fe400000000ff */
[----:B------:R-:W-:Y:S02]  /*b610*/  PRMT R7, R7, 0x9910, RZ ;  /* 0x0000991007077816 */ /* 0x000fe400000000ff */
[----:B------:R-:W-:Y:S02]  /*b620*/  PRMT R9, R9, 0x9910, RZ ;  /* 0x0000991009097816 */ /* 0x000fe400000000ff */
[----:B------:R-:W-:Y:S02]  /*b630*/  PRMT R8, R8, 0x9910, RZ ;  /* 0x0000991008087816 */ /* 0x000fe400000000ff */
[----:B------:R-:W-:Y:S02]  /*b640*/  PRMT R4, R4, 0x9910, RZ ;  /* 0x0000991004047816 */ /* 0x000fe400000000ff */
[----:B------:R-:W-:-:S02]  /*b650*/  PRMT R21, R21, 0x9910, RZ ;  /* 0x0000991015157816 */ /* 0x000fc400000000ff */
[----:B------:R-:W-:Y:S02]  /*b660*/  PRMT R20, R20, 0x9910, RZ ;  /* 0x0000991014147816 */ /* 0x000fe400000000ff */
[----:B--2---:R-:W-:Y:S02]  /*b670*/  PRMT R33, R24, 0x9910, RZ ;  /* 0x0000991018217816 */ /* 0x004fe400000000ff */
[----:B------:R-:W-:-:S03]  /*b680*/  PRMT R10, R25, 0x9910, RZ ;  /* 0x00009910190a7816 */ /* 0x000fc600000000ff */
[----:B------:R-:W-:Y:S01]  /*b690*/  IMAD R15, R32, R33, RZ ;  /* 0x00000021200f7224 */ /* 0x000fe200078e02ff */
[----:B------:R-:W-:Y:S01]  /*b6a0*/  PRMT R32, R11, 0x9910, RZ ;  /* 0x000099100b207816 */ /* 0x000fe200000000ff */
[----:B------:R-:W-:Y:S01]  /*b6b0*/  IMAD R13, R13, R10, RZ ;  /* 0x0000000a0d0d7224 */ /* 0x000fe200078e02ff */
[----:B------:R-:W-:Y:S02]  /*b6c0*/  PRMT R11, R24, 0xbb32, RZ ;  /* 0x0000bb32180b7816 */ /* 0x000fe400000000ff */
[----:B------:R-:W-:Y:S02]  /*b6d0*/  PRMT R33, R25, 0xbb32, RZ ;  /* 0x0000bb3219217816 */ /* 0x000fe400000000ff */
[----:B---3--:R-:W-:Y:S01]  /*b6e0*/  PRMT R35, R26, 0x9910, RZ ;  /* 0x000099101a237816 */ /* 0x008fe200000000ff */
[----:B------:R-:W-:Y:S01]  /*b6f0*/  IMAD R14, R14, R11, RZ ;  /* 0x0000000b0e0e7224 */ /* 0x000fe200078e02ff */
[----:B------:R-:W-:Y:S01]  /*b700*/  PRMT R39, R26, 0xbb32, RZ ;  /* 0x0000bb321a277816 */ /* 0x000fe200000000ff */
[----:B------:R-:W-:Y:S01]  /*b710*/  IMAD R12, R12, R33, RZ ;  /* 0x000000210c0c7224 */ /* 0x000fe200078e02ff */
[----:B------:R-:W-:Y:S01]  /*b720*/  PRMT R33, R6, 0x9910, RZ ;  /* 0x0000991006217816 */ /* 0x000fe200000000ff */
[----:B------:R-:W-:Y:S01]  /*b730*/  IMAD R11, R32, R35, RZ ;  /* 0x00000023200b7224 */ /* 0x000fe200078e02ff */
[----:B------:R-:W-:Y:S01]  /*b740*/  PRMT R35, R5, 0x9910, RZ ;  /* 0x0000991005237816 */ /* 0x000fe200000000ff */
[----:B------:R-:W-:Y:S01]  /*b750*/  IMAD R10, R34, R39, RZ ;  /* 0x00000027220a7224 */ /* 0x000fe200078e02ff */
[----:B----4-:R-:W-:-:S02]  /*b760*/  PRMT R32, R28, 0x9910, RZ ;  /* 0x000099101c207816 */ /* 0x010fc400000000ff */
[C---:B------:R-:W-:Y:S02]  /*b770*/  PRMT R6, R27.reuse, 0x9910, RZ ;  /* 0x000099101b067816 */ /* 0x040fe400000000ff */
[----:B------:R-:W-:Y:S01]  /*b780*/  PRMT R5, R27, 0xbb32, RZ ;  /* 0x0000bb321b057816 */ /* 0x000fe200000000ff */
[----:B------:R-:W-:Y:S01]  /*b790*/  IMAD R7, R7, R32, RZ ;  /* 0x0000002007077224 */ /* 0x000fe200078e02ff */
        /* <DEDUP_REMOVED lines=8> */
[----:B------:R-:W-:-:S02]  /*b820*/  PRMT R3, R29, 0xbb32, RZ ;  /* 0x0000bb321d037816 */ /* 0x000fc400000000ff */
[C---:B-----5:R-:W-:Y:S02]  /*b830*/  PRMT R16, R30.reuse, 0x9910, RZ ;  /* 0x000099101e107816 */ /* 0x060fe400000000ff */
[----:B------:R-:W-:Y:S01]  /*b840*/  PRMT R33, R30, 0xbb32, RZ ;  /* 0x0000bb321e217816 */ /* 0x000fe200000000ff */
[----:B------:R-:W-:Y:S01]  /*b850*/  IMAD R4, R4, R3, RZ ;  /* 0x0000000304047224 */ /* 0x000fe200078e02ff */
[----:B------:R-:W-:Y:S01]  /*b860*/  PRMT R35, R31, 0x9910, RZ ;  /* 0x000099101f237816 */ /* 0x000fe200000000ff */
[----:B------:R-:W-:Y:S01]  /*b870*/  IMAD R21, R21, R16, RZ ;  /* 0x0000001015157224 */ /* 0x000fe200078e02ff */
[----:B------:R-:W-:Y:S01]  /*b880*/  PRMT R34, R31, 0xbb32, RZ ;  /* 0x0000bb321f227816 */ /* 0x000fe200000000ff */
[----:B------:R-:W-:Y:S02]  /*b890*/  IMAD R20, R20, R33, RZ ;  /* 0x0000002114147224 */ /* 0x000fe400078e02ff */
[----:B------:R-:W-:Y:S02]  /*b8a0*/  IMAD R16, R32, R35, RZ ;  /* 0x0000002320107224 */ /* 0x000fe400078e02ff */
[----:B------:R-:W-:Y:S01]  /*b8b0*/  IMAD R3, R34, R39, RZ ;  /* 0x0000002722037224 */ /* 0x000fe200078e02ff */
[----:B------:R-:W-:Y:S06]  /*b8c0*/  @!P0 BRA `(.L_x_3701) ;  /* 0xfffffff800e48947 */ /* 0x000fec000383ffff */
[----:B------:R-:W-:Y:S05]  /*b8d0*/  BSYNC B1 ;  /* 0x0000000000017941 */ /* 0x000fea0003800000 */
.L_x_3700:
        /* <DEDUP_REMOVED lines=14> */
.L_x_3699:
[----:B------:R-:W-:Y:S05]  /*b9c0*/  BSYNC B0 ;  /* 0x0000000000007941 */ /* 0x000fea0003800000 */
.L_x_3698:
        /* <DEDUP_REMOVED lines=43> */
.L_x_3703:
[----:B------:R-:W-:Y:S05]  /*bc80*/  BSYNC B0 ;  /* 0x0000000000007941 */ /* 0x000fea0003800000 */
.L_x_3702:
[----:B------:R-:W-:Y:S04]  /*bc90*/  BSSY B0, `(.L_x_3704) ;  /* 0x0000045000007945 */ /* 0x000fe80003800000 */
[----:B------:R-:W-:Y:S05]  /*bca0*/  @P1 BRA `(.L_x_3705) ;  /* 0x00000004000c1947 */ /* 0x000fea0003800000 */
[----:B------:R-:W-:Y:S01]  /*bcb0*/  IMAD.IADD R37, R37, 0x1, R0 ;  /* 0x0000000125257824 */ /* 0x000fe200078e0200 */
[----:B------:R-:W-:Y:S02]  /*bcc0*/  PRMT R24, R24, 0x9910, RZ ;  /* 0x0000991018187816 */ /* 0x000fe400000000ff */
[----:B------:R-:W-:Y:S02]  /*bcd0*/  PRMT R32, R32, 0x9910, RZ ;  /* 0x0000991020207816 */ /* 0x000fe400000000ff */
[----:B------:R-:W-:Y:S02]  /*bce0*/  ISETP.GE.U32.AND P0, PT, R37, R36, PT ;  /* 0x000000242500720c */ /* 0x000fe40003f06070 */
[----:B------:R-:W-:Y:S02]  /*bcf0*/  PRMT R19, R25, 0x9910, RZ ;  /* 0x0000991019137816 */ /* 0x000fe400000000ff */
[----:B------:R-:W-:Y:S02]  /*bd00*/  PRMT R25, R12, 0x9910, RZ ;  /* 0x000099100c197816 */ /* 0x000fe400000000ff */
[----:B------:R-:W-:-:S02]  /*bd10*/  PRMT R33, R33, 0x9910, RZ ;  /* 0x0000991021217816 */ /* 0x000fc400000000ff */
[----:B------:R-:W-:Y:S02]  /*bd20*/  PRMT R15, R15, 0x9910, RZ ;  /* 0x000099100f0f7816 */ /* 0x000fe400000000ff */
[----:B------:R-:W-:Y:S02]  /*bd30*/  PRMT R14, R14, 0x9910, RZ ;  /* 0x000099100e0e7816 */ /* 0x000fe400000000ff */
[----:B------:R-:W-:Y:S01]  /*bd40*/  PRMT R18, R13, 0x9910, RZ ;  /* 0x000099100d127816 */ /* 0x000fe200000000ff */
[----:B------:R-:W-:Y:S01]  /*bd50*/  IMAD.MOV.U32 R13, RZ, RZ, R32 ;  /* 0x000000ffff0d7224 */ /* 0x000fe200078e0020 */
[----:B------:R-:W-:Y:S02]  /*bd60*/  MOV R12, R24 ;  /* 0x00000018000c7202 */ /* 0x000fe40000000f00 */
[----:B------:R-:W-:Y:S01]  /*bd70*/  MOV R24, R25 ;  /* 0x0000001900187202 */ /* 0x000fe20000000f00 */
[----:B------:R-:W-:Y:S02]  /*bd80*/  IMAD.MOV.U32 R25, RZ, RZ, R33 ;  /* 0x000000ffff197224 */ /* 0x000fe400078e0021 */
[----:B------:R-:W-:-:S02]  /*bd90*/  IMAD R15, R15, R12, RZ ;  /* 0x0000000c0f0f7224 */ /* 0x000fc400078e02ff */
        /* <DEDUP_REMOVED lines=8> */
[----:B------:R-:W-:Y:S02]  /*be20*/  PRMT R18, R9, 0x9910, RZ ;  /* 0x0000991009127816 */ /* 0x000fe400000000ff */
[----:B------:R-:W-:-:S02]  /*be30*/  PRMT R11, R11, 0x9910, RZ ;  /* 0x000099100b0b7816 */ /* 0x000fc400000000ff */
[----:B------:R-:W-:Y:S02]  /*be40*/  PRMT R10, R10, 0x9910, RZ ;  /* 0x000099100a0a7816 */ /* 0x000fe400000000ff */
[----:B------:R-:W-:Y:S01]  /*be50*/  PRMT R24, R8, 0x9910, RZ ;  /* 0x0000991008187816 */ /* 0x000fe200000000ff */
[----:B------:R-:W-:Y:S01]  /*be60*/  IMAD.MOV.U32 R8, RZ, RZ, R34 ;  /* 0x000000ffff087224 */ /* 0x000fe200078e0022 */
[----:B------:R-:W-:Y:S02]  /*be70*/  MOV R9, R35 ;  /* 0x0000002300097202 */ /* 0x000fe40000000f00 */
[----:B------:R-:W-:Y:S01]  /*be80*/  PRMT R19, R39, 0x9910, RZ ;  /* 0x0000991027137816 */ /* 0x000fe200000000ff */
[----:B------:R-:W-:Y:S01]  /*be90*/  IMAD R11, R11, R8, RZ ;  /* 0x000000080b0b7224 */ /* 0x000fe200078e02ff */
[----:B------:R-:W-:Y:S01]  /*bea0*/  PRMT R25, R40, 0x9910, RZ ;  /* 0x0000991028197816 */ /* 0x000fe200000000ff */
[----:B------:R-:W-:Y:S02]  /*beb0*/  IMAD R10, R10, R9, RZ ;  /* 0x000000090a0a7224 */ /* 0x000fe400078e02ff */
[----:B------:R-:W-:-:S02]  /*bec0*/  IMAD R9, R18, R19, RZ ;  /* 0x0000001312097224 */ /* 0x000fc400078e02ff */
[----:B------:R-:W-:Y:S01]  /*bed0*/  IMAD R8, R24, R25, RZ ;  /* 0x0000001918087224 */ /* 0x000fe200078e02ff */
[----:B------:R-:W-:Y:S06]  /*bee0*/  @P0 BRA `(.L_x_3705) ;  /* 0x00000000007c0947 */ /* 0x000fec0003800000 */
[----:B------:R-:W-:Y:S01]  /*bef0*/  IMAD.IADD R19, R37, 0x1, R0 ;  /* 0x0000000125137824 */ /* 0x000fe200078e0200 */
[----:B------:R-:W-:Y:S02]  /*bf00*/  PRMT R42, R42, 0x9910, RZ ;  /* 0x000099102a2a7816 */ /* 0x000fe400000000ff */
[----:B------:R-:W-:Y:S02]  /*bf10*/  PRMT R18, R5, 0x9910, RZ ;  /* 0x0000991005127816 */ /* 0x000fe400000000ff */
[----:B------:R-:W-:Y:S02]  /*bf20*/  ISETP.GE.U32.AND P0, PT, R19, R36, PT ;  /* 0x000000241300720c */ /* 0x000fe40003f06070 */
[----:B------:R-:W-:Y:S01]  /*bf30*/  PRMT R24, R4, 0x9910, RZ ;  /* 0x0000991004187816 */ /* 0x000fe200000000ff */
[----:B------:R-:W-:Y:S01]  /*bf40*/  IMAD.MOV.U32 R4, RZ, RZ, R18 ;  /* 0x000000ffff047224 */ /* 0x000fe200078e0012 */
[----:B------:R-:W-:Y:S02]  /*bf50*/  PRMT R6, R6, 0x9910, RZ ;  /* 0x0000991006067816 */ /* 0x000fe400000000ff */
[----:B------:R-:W-:-:S02]  /*bf60*/  MOV R5, R42 ;  /* 0x0000002a00057202 */ /* 0x000fc40000000f00 */
[----:B------:R-:W-:Y:S02]  /*bf70*/  PRMT R25, R43, 0x9910, RZ ;  /* 0x000099102b197816 */ /* 0x000fe400000000ff */
[----:B------:R-:W-:Y:S01]  /*bf80*/  PRMT R7, R7, 0x9910, RZ ;  /* 0x0000991007077816 */ /* 0x000fe200000000ff */
[----:B------:R-:W-:Y:S01]  /*bf90*/  IMAD R6, R6, R5, RZ ;  /* 0x0000000506067224 */ /* 0x000fe200078e02ff */
[----:B------:R-:W-:Y:S01]  /*bfa0*/  PRMT R0, R41, 0x9910, RZ ;  /* 0x0000991029007816 */ /* 0x000fe200000000ff */
[----:B------:R-:W-:Y:S01]  /*bfb0*/  IMAD R5, R4, R25, RZ ;  /* 0x0000001904057224 */ /* 0x000fe200078e02ff */
[----:B------:R-:W-:Y:S02]  /*bfc0*/  PRMT R27, R44, 0x9910, RZ ;  /* 0x000099102c1b7816 */ /* 0x000fe400000000ff */
[----:B------:R-:W-:Y:S01]  /*bfd0*/  MOV R18, R24 ;  /* 0x0000001800127202 */ /* 0x000fe20000000f00 */
[----:B------:R-:W-:-:S04]  /*bfe0*/  IMAD R7, R7, R0, RZ ;  /* 0x0000000007077224 */ /* 0x000fc800078e02ff */
[----:B------:R-:W-:Y:S01]  /*bff0*/  IMAD R4, R18, R27, RZ ;  /* 0x0000001b12047224 */ /* 0x000fe200078e02ff */
[----:B------:R-:W-:Y:S06]  /*c000*/  @P0 BRA `(.L_x_3705) ;  /* 0x0000000000340947 */ /* 0x000fec0003800000 */
[----:B------:R-:W-:Y:S02]  /*c010*/  PRMT R30, R30, 0x9910, RZ ;  /* 0x000099101e1e7816 */ /* 0x000fe400000000ff */
[----:B------:R-:W-:Y:S02]  /*c020*/  PRMT R20, R20, 0x9910, RZ ;  /* 0x0000991014147816 */ /* 0x000fe400000000ff */
[----:B------:R-:W-:Y:S01]  /*c030*/  PRMT R25, R3, 0x9910, RZ ;  /* 0x0000991003197816 */ /* 0x000fe200000000ff */
[----:B------:R-:W-:Y:S01]  /*c040*/  IMAD.MOV.U32 R3, RZ, RZ, R30 ;  /* 0x000000ffff037224 */ /* 0x000fe200078e001e */
        /* <DEDUP_REMOVED lines=9> */
.L_x_3705:
[----:B------:R-:W-:Y:S05]  /*c0e0*/  BSYNC B0 ;  /* 0x0000000000007941 */ /* 0x000fea0003800000 */
.L_x_3704:
[----:B------:R-:W-:Y:S02]  /*c0f0*/  PRMT R11, R11, 0x9910, RZ ;  /* 0x000099100b0b7816 */ /* 0x000fe400000000ff */
[----:B------:R-:W-:Y:S02]  /*c100*/  PRMT R10, R10, 0x9910, RZ ;  /* 0x000099100a0a7816 */ /* 0x000fe400000000ff */
[----:B------:R-:W-:Y:S02]  /*c110*/  PRMT R13, R13, 0x9910, RZ ;  /* 0x000099100d0d7816 */ /* 0x000fe400000000ff */
[----:B------:R-:W-:Y:S02]  /*c120*/  PRMT R0, R15, 0x9910, RZ ;  /* 0x000099100f007816 */ /* 0x000fe400000000ff */
[----:B------:R-:W-:Y:S02]  /*c130*/  PRMT R15, R9, 0x9910, RZ ;  /* 0x00009910090f7816 */ /* 0x000fe400000000ff */
[----:B------:R-:W-:-:S02]  /*c140*/  PRMT R14, R14, 0x9910, RZ ;  /* 0x000099100e0e7816 */ /* 0x000fc400000000ff */
[----:B------:R-:W-:Y:S02]  /*c150*/  PRMT R18, R8, 0x9910, RZ ;  /* 0x0000991008127816 */ /* 0x000fe400000000ff */
[----:B------:R-:W-:Y:S01]  /*c160*/  MOV R9, R11 ;  /* 0x0000000b00097202 */ /* 0x000fe20000000f00 */
[----:B------:R-:W-:Y:S01]  /*c170*/  IMAD.MOV.U32 R8, RZ, RZ, R14 ;  /* 0x000000ffff087224 */ /* 0x000fe200078e000e */
[----:B------:R-:W-:Y:S01]  /*c180*/  MOV R11, R10 ;  /* 0x0000000a000b7202 */ /* 0x000fe20000000f00 */
[----:B------:R-:W-:Y:S01]  /*c190*/  IMAD.MOV.U32 R10, RZ, RZ, R13 ;  /* 0x000000ffff0a7224 */ /* 0x000fe200078e000d */
[----:B------:R-:W-:Y:S01]  /*c1a0*/  MOV R13, R15 ;  /* 0x0000000f000d7202 */ /* 0x000fe20000000f00 */
[----:B------:R-:W-:Y:S01]  /*c1b0*/  IMAD.MOV.U32 R15, RZ, RZ, R18 ;  /* 0x000000ffff0f7224 */ /* 0x000fe200078e0012 */
        /* <DEDUP_REMOVED lines=30> */
.L_x_3680:
        /* <DEDUP_REMOVED lines=36> */
.L_x_3709:
[----:B------:R-:W-:Y:S01]  /*c5e0*/  SHF.R.U32.HI R5, RZ, 0x2, R15 ;  /* 0x00000002ff057819 */ /* 0x000fe2000001160f */
[----:B------:R-:W-:-:S04]  /*c5f0*/  IMAD.IADD R15, R15, 0x1, R14 ;  /* 0x000000010f0f7824 */ /* 0x000fc800078e020e */
[----:B------:R-:W-:Y:S01]  /*c600*/  IMAD.WIDE.U32 R4, R5, 0x8, R18 ;  /* 0x0000000805047825 */ /* 0x000fe200078e0012 */
[----:B------:R-:W-:-:S05]  /*c610*/  SHF.R.U32.HI R7, RZ, 0x2, R15 ;  /* 0x00000002ff077819 */ /* 0x000fca000001160f */
[----:B------:R-:W2:Y:S01]  /*c620*/  LDG.E.64 R4, desc[UR58][R4.64] ;  /* 0x0000003a04047981 */ /* 0x000ea2000c1e1b00 */
[----:B------:R-:W-:Y:S01]  /*c630*/  IADD3 R15, R15, R14, RZ ;  /* 0x0000000e0f0f7210 */ /* 0x000fe20007ffe0ff */
[----:B------:R-:W-:-:S03]  /*c640*/  IMAD.WIDE.U32 R6, R7, 0x8, R18 ;  /* 0x0000000807067825 */ /* 0x000fc600078e0012 */
[----:B------:R-:W-:Y:S01]  /*c650*/  SHF.R.U32.HI R9, RZ, 0x2, R15 ;  /* 0x00000002ff097819 */ /* 0x000fe2000001160f */
[----:B------:R-:W-:Y:S02]  /*c660*/  IMAD.IADD R15, R15, 0x1, R14 ;  /* 0x000000010f0f7824 */ /* 0x000fe400078e020e */
[----:B------:R-:W3:Y:S02]  /*c670*/  LDG.E.64 R6, desc[UR58][R6.64] ;  /* 0x0000003a06067981 */ /* 0x000ee4000c1e1b00 */
[----:B------:R-:W-:Y:S01]  /*c680*/  IMAD.WIDE.U32 R8, R9, 0x8, R18 ;  /* 0x0000000809087825 */ /* 0x000fe200078e0012 */
[----:B------:R-:W-:-:S05]  /*c690*/  SHF.R.U32.HI R11, RZ, 0x2, R15 ;  /* 0x00000002ff0b7819 */ /* 0x000fca000001160f */
[----:B------:R-:W4:Y:S01]  /*c6a0*/  LDG.E.64 R8, desc[UR58][R8.64] ;  /* 0x0000003a08087981 */ /* 0x000f22000c1e1b00 */
[----:B------:R-:W-:-:S06]  /*c6b0*/  IMAD.WIDE.U32 R10, R11, 0x8, R18 ;  /* 0x000000080b0a7825 */ /* 0x000fcc00078e0012 */
[----:B------:R-:W5:Y:S01]  /*c6c0*/  LDG.E.64 R10, desc[UR58][R10.64] ;  /* 0x0000003a0a0a7981 */ /* 0x000f62000c1e1b00 */
[----:B------:R-:W-:Y:S02]  /*c6d0*/  IADD3 R15, R15, R14, RZ ;  /* 0x0000000e0f0f7210 */ /* 0x000fe40007ffe0ff */
        /* <DEDUP_REMOVED lines=12> */
[----:B--2---:R-:W-:Y:S02]  /*c7a0*/  PRMT R34, R4, 0x9910, RZ ;  /* 0x0000991004227816 */ /* 0x004fe400000000ff */
[----:B------:R-:W-:-:S03]  /*c7b0*/  PRMT R31, R5, 0x9910, RZ ;  /* 0x00009910051f7816 */ /* 0x000fc600000000ff */
[----:B------:R-:W-:Y:S01]  /*c7c0*/  IMAD R13, R33, R34, RZ ;  /* 0x00000022210d7224 */ /* 0x000fe200078e02ff */
[----:B------:R-:W-:Y:S01]  /*c7d0*/  PRMT R33, R0, 0x9910, RZ ;  /* 0x0000991000217816 */ /* 0x000fe200000000ff */
[----:B------:R-:W-:Y:S01]  /*c7e0*/  IMAD.MOV.U32 R0, RZ, RZ, R3 ;  /* 0x000000ffff007224 */ /* 0x000fe200078e0003 */
[----:B------:R-:W-:Y:S02]  /*c7f0*/  PRMT R34, R32, 0x9910, RZ ;  /* 0x0000991020227816 */ /* 0x000fe400000000ff */
[----:B------:R-:W-:Y:S02]  /*c800*/  PRMT R3, R4, 0xbb32, RZ ;  /* 0x0000bb3204037816 */ /* 0x000fe400000000ff */
[----:B------:R-:W-:Y:S02]  /*c810*/  MOV R32, R33 ;  /* 0x0000002100207202 */ /* 0x000fe40000000f00 */
[----:B------:R-:W-:Y:S01]  /*c820*/  PRMT R33, R5, 0xbb32, RZ ;  /* 0x0000bb3205217816 */ /* 0x000fe200000000ff */
[----:B------:R-:W-:Y:S01]  /*c830*/  IMAD R12, R12, R3, RZ ;  /* 0x000000030c0c7224 */ /* 0x000fe200078e02ff */
[----:B---3--:R-:W-:Y:S01]  /*c840*/  PRMT R35, R6, 0x9910, RZ ;  /* 0x0000991006237816 */ /* 0x008fe200000000ff */
[----:B------:R-:W-:Y:S01]  /*c850*/  IMAD R3, R0, R31, RZ ;  /* 0x0000001f00037224 */ /* 0x000fe200078e02ff */
[----:B------:R-:W-:Y:S01]  /*c860*/  PRMT R38, R6, 0xbb32, RZ ;  /* 0x0000bb3206267816 */ /* 0x000fe200000000ff */
[----:B------:R-:W-:Y:S01]  /*c870*/  IMAD R0, R32, R33, RZ ;  /* 0x0000002120007224 */ /* 0x000fe200078e02ff */
[----:B----4-:R-:W-:Y:S01]  /*c880*/  PRMT R33, R8, 0x9910, RZ ;  /* 0x0000991008217816 */ /* 0x010fe200000000ff */
[----:B------:R-:W-:Y:S01]  /*c890*/  IMAD R32, R34, R35, RZ ;  /* 0x0000002322207224 */ /* 0x000fe200078e02ff */
[----:B------:R-:W-:Y:S01]  /*c8a0*/  PRMT R34, R27, 0x9910, RZ ;  /* 0x000099101b227816 */ /* 0x000fe200000000ff */
[----:B------:R-:W-:Y:S01]  /*c8b0*/  IMAD R31, R37, R38, RZ ;  /* 0x00000026251f7224 */ /* 0x000fe200078e02ff */
[----:B------:R-:W-:Y:S01]  /*c8c0*/  PRMT R27, R7, 0x9910, RZ ;  /* 0x00009910071b7816 */ /* 0x000fe200000000ff */
[----:B------:R-:W-:Y:S01]  /*c8d0*/  IMAD R28, R28, R33, RZ ;  /* 0x000000211c1c7224 */ /* 0x000fe200078e02ff */
[----:B------:R-:W-:-:S02]  /*c8e0*/  PRMT R37, R26, 0x9910, RZ ;  /* 0x000099101a257816 */ /* 0x000fc400000000ff */
[----:B------:R-:W-:Y:S01]  /*c8f0*/  PRMT R35, R8, 0xbb32, RZ ;  /* 0x0000bb3208237816 */ /* 0x000fe200000000ff */
[----:B------:R-:W-:Y:S01]  /*c900*/  IMAD R30, R30, R27, RZ ;  /* 0x0000001b1e1e7224 */ /* 0x000fe200078e02ff */
[----:B------:R-:W-:Y:S02]  /*c910*/  PRMT R26, R7, 0xbb32, RZ ;  /* 0x0000bb32071a7816 */ /* 0x000fe400000000ff */
[----:B------:R-:W-:Y:S01]  /*c920*/  PRMT R38, R9, 0x9910, RZ ;  /* 0x0000991009267816 */ /* 0x000fe200000000ff */
[----:B------:R-:W-:Y:S01]  /*c930*/  IMAD R27, R34, R35, RZ ;  /* 0x00000023221b7224 */ /* 0x000fe200078e02ff */
[----:B------:R-:W-:Y:S01]  /*c940*/  PRMT R34, R20, 0x9910, RZ ;  /* 0x0000991014227816 */ /* 0x000fe200000000ff */
[----:B------:R-:W-:Y:S01]  /*c950*/  IMAD R29, R29, R26, RZ ;  /* 0x0000001a1d1d7224 */ /* 0x000fe200078e02ff */
[----:B-----5:R-:W-:Y:S01]  /*c960*/  PRMT R33, R10, 0xbb32, RZ ;  /* 0x0000bb320a217816 */ /* 0x020fe200000000ff */
[----:B------:R-:W-:Y:S01]  /*c970*/  IMAD R26, R37, R38, RZ ;  /* 0x00000026251a7224 */ /* 0x000fe200078e02ff */
[----:B------:R-:W-:Y:S01]  /*c980*/  PRMT R37, R16, 0x9910, RZ ;  /* 0x0000991010257816 */ /* 0x000fe200000000ff */
[----:B------:R-:W-:Y:S01]  /*c990*/  IMAD.MOV.U32 R20, RZ, RZ, R21 ;  /* 0x000000ffff147224 */ /* 0x000fe200078e0015 */
[----:B------:R-:W-:-:S02]  /*c9a0*/  PRMT R21, R10, 0x9910, RZ ;  /* 0x000099100a157816 */ /* 0x000fc400000000ff */
[----:B------:R-:W-:Y:S02]  /*c9b0*/  PRMT R16, R9, 0xbb32, RZ ;  /* 0x0000bb3209107816 */ /* 0x000fe400000000ff */
[C---:B------:R-:W-:Y:S01]  /*c9c0*/  PRMT R35, R11.reuse, 0x9910, RZ ;  /* 0x000099100b237816 */ /* 0x040fe200000000ff */
[----:B------:R-:W-:Y:S01]  /*c9d0*/  IMAD R24, R24, R21, RZ ;  /* 0x0000001518187224 */ /* 0x000fe200078e02ff */
[----:B------:R-:W-:Y:S01]  /*c9e0*/  PRMT R38, R11, 0xbb32, RZ ;  /* 0x0000bb320b267816 */ /* 0x000fe200000000ff */
[----:B------:R-:W-:Y:S02]  /*c9f0*/  IMAD R25, R25, R16, RZ ;  /* 0x0000001019197224 */ /* 0x000fe400078e02ff */
[----:B------:R-:W-:Y:S02]  /*ca00*/  IMAD R21, R20, R33, RZ ;  /* 0x0000002114157224 */ /* 0x000fe400078e02ff */
[----:B------:R-:W-:Y:S02]  /*ca10*/  IMAD R20, R34, R35, RZ ;  /* 0x0000002322147224 */ /* 0x000fe400078e02ff */
[----:B------:R-:W-:Y:S01]  /*ca20*/  IMAD R16, R37, R38, RZ ;  /* 0x0000002625107224 */ /* 0x000fe200078e02ff */
[----:B------:R-:W-:Y:S06]  /*ca30*/  @!P0 BRA `(.L_x_3709) ;  /* 0xfffffff800e88947 */ /* 0x000fec000383ffff */
[----:B------:R-:W-:Y:S05]  /*ca40*/  BSYNC B1 ;  /* 0x0000000000017941 */ /* 0x000fea0003800000 */
.L_x_3708:
        /* <DEDUP_REMOVED lines=14> */
.L_x_3707:
[----:B------:R-:W-:Y:S05]  /*cb30*/  BSYNC B0 ;  /* 0x0000000000007941 */ /* 0x000fea0003800000 */
.L_x_3706:
        /* <DEDUP_REMOVED lines=23> */
[----:B------:R-:W-:Y:S02]  /*ccb0*/  IADD3 R5, R45, R14, RZ ;  /* 0x0000000e2d057210 */ /* 0x000fe40007ffe0ff */
[----:B------:R-:W-:Y:S02]  /*ccc0*/  SHF.R.U32.HI R9, RZ, 0x2, R45 ;  /* 0x00000002ff097819 */ /* 0x000fe4000001162d */
        /* <DEDUP_REMOVED lines=14> */
.L_x_3711:
[----:B------:R-:W-:Y:S05]  /*cdb0*/  BSYNC B0 ;  /* 0x0000000000007941 */ /* 0x000fea0003800000 */
.L_x_3710:
        /* <DEDUP_REMOVED lines=22> */
[----:B------:R-:W-:Y:S01]  /*cf20*/  PRMT R5, R6, 0x9910, RZ ;  /* 0x0000991006057816 */ /* 0x000fe200000000ff */
[----:B------:R-:W-:Y:S01]  /*cf30*/  IMAD.MOV.U32 R15, RZ, RZ, R39 ;  /* 0x000000ffff0f7224 */ /* 0x000fe200078e0027 */
[----:B------:R-:W-:Y:S02]  /*cf40*/  PRMT R32, R32, 0x9910, RZ ;  /* 0x0000991020207816 */ /* 0x000fe400000000ff */
[----:B------:R-:W-:-:S02]  /*cf50*/  PRMT R31, R31, 0x9910, RZ ;  /* 0x000099101f1f7816 */ /* 0x000fc400000000ff */
[----:B------:R-:W-:Y:S01]  /*cf60*/  PRMT R4, R38, 0x9910, RZ ;  /* 0x0000991026047816 */ /* 0x000fe200000000ff */
[----:B------:R-:W-:Y:S01]  /*cf70*/  IMAD R32, R32, R5, RZ ;  /* 0x0000000520207224 */ /* 0x000fe200078e02ff */
[----:B------:R-:W-:Y:S02]  /*cf80*/  PRMT R30, R30, 0x9910, RZ ;  /* 0x000099101e1e7816 */ /* 0x000fe400000000ff */
[----:B------:R-:W-:Y:S01]  /*cf90*/  PRMT R29, R29, 0x9910, RZ ;  /* 0x000099101d1d7816 */ /* 0x000fe200000000ff */
[----:B------:R-:W-:Y:S01]  /*cfa0*/  IMAD R31, R31, R4, RZ ;  /* 0x000000041f1f7224 */ /* 0x000fe200078e02ff */
[----:B------:R-:W-:Y:S01]  /*cfb0*/  PRMT R6, R40, 0x9910, RZ ;  /* 0x0000991028067816 */ /* 0x000fe200000000ff */
[----:B------:R-:W-:-:S04]  /*cfc0*/  IMAD R30, R30, R15, RZ ;  /* 0x0000000f1e1e7224 */ /* 0x000fc800078e02ff */
        /* <DEDUP_REMOVED lines=11> */
[----:B------:R-:W-:Y:S01]  /*d080*/  PRMT R25, R25, 0x9910, RZ ;  /* 0x0000991019197816 */ /* 0x000fe200000000ff */
[----:B------:R-:W-:Y:S01]  /*d090*/  IMAD R27, R27, R4, RZ ;  /* 0x000000041b1b7224 */ /* 0x000fe200078e02ff */
[----:B------:R-:W-:Y:S01]  /*d0a0*/  PRMT R6, R43, 0x9910, RZ ;  /* 0x000099102b067816 */ /* 0x000fe200000000ff */
[----:B------:R-:W-:Y:S02]  /*d0b0*/  IMAD R28, R28, R9, RZ ;  /* 0x000000091c1c7224 */ /* 0x000fe400078e02ff */
[----:B------:R-:W-:Y:S02]  /*d0c0*/  IMAD R26, R26, R15, RZ ;  /* 0x0000000f1a1a7224 */ /* 0x000fe400078e02ff */
[----:B------:R-:W-:Y:S01]  /*d0d0*/  IMAD R25, R25, R6, RZ ;  /* 0x0000000619197224 */ /* 0x000fe200078e02ff */
[----:B------:R-:W-:Y:S06]  /*d0e0*/  @P0 BRA `(.L_x_3713) ;  /* 0x0000000000300947 */ /* 0x000fec0003800000 */
        /* <DEDUP_REMOVED lines=10> */
[----:B------:R-:W-:-:S04]  /*d190*/  IMAD R20, R20, R7, RZ ;  /* 0x0000000714147224 */ /* 0x000fc800078e02ff */
[----:B------:R-:W-:-:S07]  /*d1a0*/  IMAD R16, R16, R9, RZ ;  /* 0x0000000910107224 */ /* 0x000fce00078e02ff */
.L_x_3713:
[----:B------:R-:W-:Y:S05]  /*d1b0*/  BSYNC B0 ;  /* 0x0000000000007941 */ /* 0x000fea0003800000 */
.L_x_3712:
[----:B------:R-:W-:Y:S02]  /*d1c0*/  PRMT R13, R13, 0x9910, RZ ;  /* 0x000099100d0d7816 */ /* 0x000fe400000000ff */
[----:B------:R-:W-:Y:S02]  /*d1d0*/  PRMT R32, R32, 0x9910, RZ ;  /* 0x0000991020207816 */ /* 0x000fe400000000ff */
[----:B------:R-:W-:Y:S02]  /*d1e0*/  PRMT R8, R0, 0x9910, RZ ;  /* 0x0000991000087816 */ /* 0x000fe400000000ff */
[----:B------:R-:W-:Y:S01]  /*d1f0*/  PRMT R6, R3, 0x9910, RZ ;  /* 0x0000991003067816 */ /* 0x000fe200000000ff */
[----:B------:R-:W-:Y:S01]  /*d200*/  IMAD.MOV.U32 R3, RZ, RZ, R32 ;  /* 0x000000ffff037224 */ /* 0x000fe200078e0020 */
[----:B------:R-:W-:Y:S02]  /*d210*/  MOV R0, R13 ;  /* 0x0000000d00007202 */ /* 0x000fe40000000f00 */
        /* <DEDUP_REMOVED lines=31> */
[----:B------:R-:W-:-:S07]  /*d410*/  IMAD R25, R8, R25, RZ ;  /* 0x0000001908197224 */ /* 0x000fce00078e02ff */
.L_x_3664:
[----:B------:R-:W-:Y:S05]  /*d420*/  BSYNC B6 ;  /* 0x0000000000067941 */ /* 0x000fea0003800000 */
.L_x_3663:
[----:B------:R-:W-:Y:S02]  /*d430*/  ULDC UR4, c[0x0][0x230] ;  /* 0x00008c0000047ab9 */ /* 0x000fe40000000800 */
[----:B------:R-:W-:-:S13]  /*d440*/  ISETP.NE.AND P0, PT, RZ, UR4, PT ;  /* 0x00000004ff007c0c */ /* 0x000fda000bf05270 */
[----:B------:R-:W-:Y:S05]  /*d450*/  @!P0 BRA `(.L_x_3714) ;  /* 0x0000000000bc8947 */ /* 0x000fea0003800000 */
[----:B------:R-:W0:Y:S01]  /*d460*/  S2R R4, SR_CgaCtaId ;  /* 0x0000000000047919 */ /* 0x000e220000008800 */
[----:B------:R-:W1:Y:S01]  /*d470*/  LDC R11, c[0x0][RZ] ;  /* 0x00000000ff0b7b82 */ /* 0x000e620000000800 */
[----:B------:R-:W-:Y:S02]  /*d480*/  MOV R0, 0x400 ;  /* 0x0000040000007802 */ /* 0x000fe40000000f00 */
[----:B------:R-:W-:Y:S02]  /*d490*/  PRMT R6, R25, 0x5410, R24 ;  /* 0x0000541019067816 */ /* 0x000fe40000000018 */
[----:B------:R-:W-:Y:S02]  /*d4a0*/  IADD3 R3, R0, 0x10, RZ ;  /* 0x0000001000037810 */ /* 0x000fe40007ffe0ff */
[----:B------:R-:W-:Y:S01]  /*d4b0*/  PRMT R7, R19, 0x5410, R16 ;  /* 0x0000541013077816 */ /* 0x000fe20000000010 */
[----:B------:R-:W2:Y:S01]  /*d4c0*/  LDC R8, c[0x0][0x4] ;  /* 0x00000100ff087b82 */ /* 0x000ea20000000800 */
[----:B-1----:R-:W-:Y:S01]  /*d4d0*/  IMAD R0, R17, R11, R2 ;  /* 0x0000000b11007224 */ /* 0x002fe200078e0202 */
[----:B0-----:R-:W-:-:S02]  /*d4e0*/  LEA R3, R4, R3, 0x18 ;  /* 0x0000000304037211 */ /* 0x001fc400078ec0ff */
[----:B--2---:R-:W-:-:S03]  /*d4f0*/  SHF.R.U32.HI R4, RZ, 0x1, R8 ;  /* 0x00000001ff047819 */ /* 0x004fc60000011608 */
[----:B------:R-:W-:Y:S01]  /*d500*/  IMAD R0, R0, 0x8, R3 ;  /* 0x0000000800007824 */ /* 0x000fe200078e0203 */
[----:B------:R-:W-:-:S04]  /*d510*/  ISETP.NE.AND P0, PT, R4, RZ, PT ;  /* 0x000000ff0400720c */ /* 0x000fc80003f05270 */
[----:B------:R0:W-:Y:S09]  /*d520*/  STS.64 [R0], R6 ;  /* 0x0000000600007388 */ /* 0x0001f20000000a00 */
[----:B------:R-:W-:Y:S05]  /*d530*/  @!P0 BRA `(.L_x_3714) ;  /* 0x0000000000848947 */ /* 0x000fea0003800000 */
.L_x_3717:
        /* <DEDUP_REMOVED lines=12> */
[----:B------:R-:W-:Y:S01]  /*d600*/  IMAD R4, R4, 0x8, R3 ;  /* 0x0000000804047824 */ /* 0x000fe200078e0203 */
[----:B------:R-:W-:Y:S02]  /*d610*/  PRMT R19, R19, 0x9910, RZ ;  /* 0x0000991013137816 */ /* 0x000fe400000000ff */
[----:B------:R-:W-:Y:S02]  /*d620*/  PRMT R16, R16, 0x9910, RZ ;  /* 0x0000991010107816 */ /* 0x000fe400000000ff */
[----:B------:R-:W0:Y:S02]  /*d630*/  LDS.64 R6, [R4] ;  /* 0x0000000004067984 */ /* 0x000e240000000a00 */
[----:B0-----:R-:W-:-:S02]  /*d640*/  PRMT R4, R6, 0x9910, RZ ;  /* 0x0000991006047816 */ /* 0x001fc400000000ff */
[----:B------:R-:W-:Y:S02]  /*d650*/  PRMT R6, R6, 0xbb32, RZ ;  /* 0x0000bb3206067816 */ /* 0x000fe400000000ff */
[----:B------:R-:W-:Y:S01]  /*d660*/  PRMT R9, R7, 0x9910, RZ ;  /* 0x0000991007097816 */ /* 0x000fe200000000ff */
[----:B------:R-:W-:Y:S01]  /*d670*/  IMAD R25, R25, R4, RZ ;  /* 0x0000000419197224 */ /* 0x000fe200078e02ff */
[----:B------:R-:W-:Y:S02]  /*d680*/  PRMT R10, R7, 0xbb32, RZ ;  /* 0x0000bb32070a7816 */ /* 0x000fe400000000ff */
[----:B------:R-:W-:Y:S01]  /*d690*/  MOV R7, R6 ;  /* 0x0000000600077202 */ /* 0x000fe20000000f00 */
[----:B------:R-:W-:Y:S01]  /*d6a0*/  IMAD.MOV.U32 R6, RZ, RZ, R9 ;  /* 0x000000ffff067224 */ /* 0x000fe200078e0009 */
[----:B------:R-:W-:-:S03]  /*d6b0*/  MOV R9, R10 ;  /* 0x0000000a00097202 */ /* 0x000fc60000000f00 */
[----:B------:R-:W-:Y:S02]  /*d6c0*/  IMAD R24, R24, R7, RZ ;  /* 0x0000000718187224 */ /* 0x000fe400078e02ff */
[----:B------:R-:W-:Y:S02]  /*d6d0*/  IMAD R19, R19, R6, RZ ;  /* 0x0000000613137224 */ /* 0x000fe400078e02ff */
[----:B------:R-:W-:Y:S01]  /*d6e0*/  IMAD R16, R16, R9, RZ ;  /* 0x0000000910107224 */ /* 0x000fe200078e02ff */
[----:B------:R-:W-:-:S04]  /*d6f0*/  PRMT R6, R25, 0x5410, R24 ;  /* 0x0000541019067816 */ /* 0x000fc80000000018 */
[----:B------:R-:W-:-:S05]  /*d700*/  PRMT R7, R19, 0x5410, R16 ;  /* 0x0000541013077816 */ /* 0x000fca0000000010 */
[----:B------:R0:W-:Y:S02]  /*d710*/  STS.64 [R0], R6 ;  /* 0x0000000600007388 */ /* 0x0001e40000000a00 */
.L_x_3716:
[----:B------:R-:W-:Y:S05]  /*d720*/  BSYNC B0 ;  /* 0x0000000000007941 */ /* 0x000fea0003800000 */
.L_x_3715:
[----:B------:R-:W-:Y:S01]  /*d730*/  IMAD.MOV.U32 R4, RZ, RZ, R5 ;  /* 0x000000ffff047224 */ /* 0x000fe200078e0005 */
[----:B------:R-:W-:Y:S06]  /*d740*/  @P1 BRA `(.L_x_3717) ;  /* 0xfffffffc007c1947 */ /* 0x000fec000383ffff */
.L_x_3714:
        /* <DEDUP_REMOVED lines=21> */
.L_x_3722:
        /* <DEDUP_REMOVED lines=8> */
[----:B------:R-:W-:-:S04]  /*d920*/  PRMT R9, R16, 0x9910, RZ ;  /* 0x0000991010097816 */ /* 0x000fc800000000ff */
[----:B------:R0:W1:Y:S02]  /*d930*/  LDS.64 R6, [R0] ;  /* 0x0000000000067984 */ /* 0x0000640000000a00 */
[----:B0-----:R-:W-:Y:S02]  /*d940*/  PRMT R0, R19, 0x9910, RZ ;  /* 0x0000991013007816 */ /* 0x001fe400000000ff */
[C---:B-1----:R-:W-:Y:S02]  /*d950*/  PRMT R8, R6.reuse, 0x9910, RZ ;  /* 0x0000991006087816 */ /* 0x042fe400000000ff */
[----:B------:R-:W-:Y:S02]  /*d960*/  PRMT R10, R6, 0xbb32, RZ ;  /* 0x0000bb32060a7816 */ /* 0x000fe400000000ff */
[C---:B------:R-:W-:Y:S02]  /*d970*/  PRMT R11, R7.reuse, 0x9910, RZ ;  /* 0x00009910070b7816 */ /* 0x040fe400000000ff */
[----:B------:R-:W-:-:S02]  /*d980*/  PRMT R12, R7, 0xbb32, RZ ;  /* 0x0000bb32070c7816 */ /* 0x000fc400000000ff */
[----:B------:R-:W-:Y:S02]  /*d990*/  PRMT R6, R25, 0x9910, RZ ;  /* 0x0000991019067816 */ /* 0x000fe400000000ff */
[----:B------:R-:W-:Y:S01]  /*d9a0*/  PRMT R7, R24, 0x9910, RZ ;  /* 0x0000991018077816 */ /* 0x000fe200000000ff */
[----:B------:R-:W-:Y:S01]  /*d9b0*/  IMAD.MOV.U32 R24, RZ, RZ, R10 ;  /* 0x000000ffff187224 */ /* 0x000fe200078e000a */
[----:B------:R-:W-:Y:S01]  /*d9c0*/  MOV R25, R8 ;  /* 0x0000000800197202 */ /* 0x000fe20000000f00 */
[----:B------:R-:W-:Y:S01]  /*d9d0*/  IMAD.MOV.U32 R16, RZ, RZ, R12 ;  /* 0x000000ffff107224 */ /* 0x000fe200078e000c */
[----:B------:R-:W-:Y:S01]  /*d9e0*/  MOV R19, R11 ;  /* 0x0000000b00137202 */ /* 0x000fe20000000f00 */
[----:B------:R-:W-:Y:S02]  /*d9f0*/  IMAD R24, R7, R24, RZ ;  /* 0x0000001807187224 */ /* 0x000fe400078e02ff */
[----:B------:R-:W-:Y:S02]  /*da00*/  IMAD R25, R6, R25, RZ ;  /* 0x0000001906197224 */ /* 0x000fe400078e02ff */
[----:B------:R-:W-:-:S02]  /*da10*/  IMAD R19, R0, R19, RZ ;  /* 0x0000001300137224 */ /* 0x000fc400078e02ff */
[----:B------:R-:W-:Y:S01]  /*da20*/  IMAD R16, R9, R16, RZ ;  /* 0x0000001009107224 */ /* 0x000fe200078e02ff */
[----:B------:R-:W-:-:S04]  /*da30*/  PRMT R6, R25, 0x5410, R24 ;  /* 0x0000541019067816 */ /* 0x000fc80000000018 */
[----:B------:R-:W-:-:S05]  /*da40*/  PRMT R7, R19, 0x5410, R16 ;  /* 0x0000541013077816 */ /* 0x000fca0000000010 */
[----:B------:R0:W-:Y:S02]  /*da50*/  STS.64 [R3], R6 ;  /* 0x0000000603007388 */ /* 0x0001e40000000a00 */
.L_x_3721:
[----:B------:R-:W-:Y:S05]  /*da60*/  BSYNC B0 ;  /* 0x0000000000007941 */ /* 0x000fea0003800000 */
.L_x_3720:
[----:B------:R-:W-:-:S04]  /*da70*/  SHF.R.S32.HI R4, RZ, 0x1, R4 ;  /* 0x00000001ff047819 */ /* 0x000fc80000011404 */
[----:B------:R-:W-:-:S13]  /*da80*/  ISETP.GE.AND P0, PT, R4, 0x20, PT ;  /* 0x000000200400780c */ /* 0x000fda0003f06270 */
[----:B------:R-:W-:Y:S05]  /*da90*/  @P0 BRA `(.L_x_3722) ;  /* 0xfffffffc00800947 */ /* 0x000fea000383ffff */
[----:B------:R-:W-:-:S11]  /*daa0*/  HFMA2.MMA R0, -RZ, RZ, 0, 1.9073486328125e-06 ;  /* 0x00000020ff007435 */ /* 0x000fd600000001ff */
.L_x_3719:
[----:B------:R-:W-:Y:S01]  /*dab0*/  ISETP.GE.AND P0, PT, R0, 0x2, PT ;  /* 0x000000020000780c */ /* 0x000fe20003f06270 */
[----:B------:R-:W-:Y:S05]  /*dac0*/  WARPSYNC.ALL ;  /* 0x0000000000007948 */ /* 0x000fea0003800000 */
[----:B------:R-:W-:Y:S07]  /*dad0*/  BAR.SYNC.DEFER_BLOCKING 0x0 ;  /* 0x0000000000007b1d */ /* 0x000fee0000010000 */
[----:B------:R-:W-:Y:S05]  /*dae0*/  @!P0 BRA `(.L_x_3718) ;  /* 0x0000000000608947 */ /* 0x000fea0003800000 */
[----:B0-----:R-:W-:-:S07]  /*daf0*/  IMAD.MOV.U32 R3, RZ, RZ, 0x1 ;  /* 0x00000001ff037424 */ /* 0x001fce00078e00ff */
.L_x_3723:
[----:B------:R-:W-:Y:S02]  /*db00*/  PRMT R4, R25, 0x9910, RZ ;  /* 0x0000991019047816 */ /* 0x000fe400000000ff */
[----:B------:R-:W-:Y:S02]  /*db10*/  PRMT R6, R24, 0x9910, RZ ;  /* 0x0000991018067816 */ /* 0x000fe400000000ff */
[----:B------:R-:W-:Y:S01]  /*db20*/  PRMT R8, R19, 0x9910, RZ ;  /* 0x0000991013087816 */ /* 0x000fe200000000ff */
[----:B------:R-:W0:Y:S01]  /*db30*/  SHFL.DOWN PT, R5, R4, R3, 0x1f ;  /* 0x08001f0304057589 */ /* 0x000e2200000e0000 */
[----:B------:R-:W-:-:S03]  /*db40*/  PRMT R10, R16, 0x9910, RZ ;  /* 0x00009910100a7816 */ /* 0x000fc600000000ff */
[----:B------:R-:W1:Y:S04]  /*db50*/  SHFL.DOWN PT, R7, R6, R3, 0x1f ;  /* 0x08001f0306077589 */ /* 0x000e6800000e0000 */
[----:B------:R-:W2:Y:S04]  /*db60*/  SHFL.DOWN PT, R9, R8, R3, 0x1f ;  /* 0x08001f0308097589 */ /* 0x000ea800000e0000 */
[----:B------:R3:W4:Y:S02]  /*db70*/  SHFL.DOWN PT, R11, R10, R3, 0x1f ;  /* 0x08001f030a0b7589 */ /* 0x00072400000e0000 */
[----:B---3--:R-:W-:-:S02]  /*db80*/  SHF.L.U32 R3, R3, 0x1, RZ ;  /* 0x0000000103037819 */ /* 0x008fc400000006ff */
[----:B0-----:R-:W-:Y:S02]  /*db90*/  PRMT R5, R5, 0x9910, RZ ;  /* 0x0000991005057816 */ /* 0x001fe400000000ff */
[----:B------:R-:W-:Y:S02]  /*dba0*/  ISETP.GE.AND P0, PT, R3, R0, PT ;  /* 0x000000000300720c */ /* 0x000fe40003f06270 */
[----:B-1----:R-:W-:Y:S01]  /*dbb0*/  PRMT R7, R7, 0x9910, RZ ;  /* 0x0000991007077816 */ /* 0x002fe200000000ff */
[----:B------:R-:W-:Y:S01]  /*dbc0*/  IMAD R4, R4, R5, RZ ;  /* 0x0000000504047224 */ /* 0x000fe200078e02ff */
[----:B--2---:R-:W-:-:S03]  /*dbd0*/  PRMT R9, R9, 0x9910, RZ ;  /* 0x0000991009097816 */ /* 0x004fc600000000ff */
[----:B------:R-:W-:Y:S01]  /*dbe0*/  IMAD R6, R6, R7, RZ ;  /* 0x0000000706067224 */ /* 0x000fe200078e02ff */
[----:B------:R-:W-:Y:S02]  /*dbf0*/  PRMT R25, R4, 0x7610, R25 ;  /* 0x0000761004197816 */ /* 0x000fe40000000019 */
[----:B----4-:R-:W-:Y:S01]  /*dc00*/  PRMT R11, R11, 0x9910, RZ ;  /* 0x000099100b0b7816 */ /* 0x010fe200000000ff */
[----:B------:R-:W-:Y:S01]  /*dc10*/  IMAD R8, R8, R9, RZ ;  /* 0x0000000908087224 */ /* 0x000fe200078e02ff */
[----:B------:R-:W-:-:S03]  /*dc20*/  PRMT R24, R6, 0x7610, R24 ;  /* 0x0000761006187816 */ /* 0x000fc60000000018 */
[----:B------:R-:W-:Y:S01]  /*dc30*/  IMAD R10, R10, R11, RZ ;  /* 0x0000000b0a0a7224 */ /* 0x000fe200078e02ff */
[----:B------:R-:W-:-:S04]  /*dc40*/  PRMT R19, R8, 0x7610, R19 ;  /* 0x0000761008137816 */ /* 0x000fc80000000013 */
[----:B------:R-:W-:Y:S01]  /*dc50*/  PRMT R16, R10, 0x7610, R16 ;  /* 0x000076100a107816 */ /* 0x000fe20000000010 */
[----:B------:R-:W-:Y:S06]  /*dc60*/  @!P0 BRA `(.L_x_3723) ;  /* 0xfffffffc00a48947 */ /* 0x000fec000383ffff */
.L_x_3718:
        /* <DEDUP_REMOVED lines=279> */
.L_x_3724:
        /* <DEDUP_REMOVED lines=278> */
.L_x_3725:
        /* <DEDUP_REMOVED lines=279> */
.L_x_3726:
        /* <DEDUP_REMOVED lines=277> */
.L_x_3727:
        /* <DEDUP_REMOVED lines=296> */
.L_x_3729:
        /* <DEDUP_REMOVED lines=277> */
.L_x_3730:
        /* <DEDUP_REMOVED lines=279> */
.L_x_3731:
        /* <DEDUP_REMOVED lines=277> */
.L_x_3732:
        /* <DEDUP_REMOVED lines=16> */
.L_x_3734:
[----:B------:R-:W-:Y:S05]  /*16990*/  BSYNC B0 ;  /* 0x0000000000007941 */ /* 0x000fea0003800000 */
.L_x_3733:
        /* <DEDUP_REMOVED lines=17> */
.L_x_3736:
[----:B------:R-:W-:Y:S05]  /*16ab0*/  BSYNC B0 ;  /* 0x0000000000007941 */ /* 0x000fea0003800000 */
.L_x_3735:
        /* <DEDUP_REMOVED lines=35> */
.L_x_3738:
[----:B------:R-:W-:Y:S05]  /*16cf0*/  BSYNC B0 ;  /* 0x0000000000007941 */ /* 0x000fea0003800000 */
.L_x_3737:
        /* <DEDUP_REMOVED lines=38> */
.L_x_3743:
[----:B------:R-:W-:-:S04]  /*16f60*/  IMAD.IADD R29, R0, 0x1, R3 ;  /* 0x00000001001d7824 */ /* 0x000fc800078e0203 */
[----:B-1----:R-:W-:-:S05]  /*16f70*/  IMAD.WIDE.U32 R28, R29, 0x8, R14 ;  /* 0x000000081d1c7825 */ /* 0x002fca00078e000e */
[----:B------:R-:W2:Y:S04]  /*16f80*/  LDG.E.U16 R27, desc[UR58][R28.64] ;  /* 0x0000003a1c1b7981 */ /* 0x000ea8000c1e1500 */
[----:B------:R-:W3:Y:S04]  /*16f90*/  LDG.E.U16 R30, desc[UR58][R28.64+0x2] ;  /* 0x0000023a1c1e7981 */ /* 0x000ee8000c1e1500 */
[----:B------:R-:W4:Y:S04]  /*16fa0*/  LDG.E.U16 R31, desc[UR58][R28.64+0x4] ;  /* 0x0000043a1c1f7981 */ /* 0x000f28000c1e1500 */
[----:B------:R4:W5:Y:S01]  /*16fb0*/  LDG.E.U16 R32, desc[UR58][R28.64+0x6] ;  /* 0x0000063a1c207981 */ /* 0x000962000c1e1500 */
[----:B------:R-:W-:-:S02]  /*16fc0*/  IADD3 R3, R20, R3, RZ ;  /* 0x0000000314037210 */ /* 0x000fc40007ffe0ff */
[----:B------:R-:W-:Y:S02]  /*16fd0*/  PRMT R33, R19, 0x9910, RZ ;  /* 0x0000991013217816 */ /* 0x000fe400000000ff */
[----:B------:R-:W-:Y:S02]  /*16fe0*/  ISETP.GE.U32.AND P0, PT, R3, UR8, PT ;  /* 0x0000000803007c0c */ /* 0x000fe4000bf06070 */
[----:B------:R-:W-:Y:S02]  /*16ff0*/  PRMT R34, R16, 0x9910, RZ ;  /* 0x0000991010227816 */ /* 0x000fe400000000ff */
[----:B------:R-:W-:Y:S02]  /*17000*/  PRMT R24, R24, 0x9910, RZ ;  /* 0x0000991018187816 */ /* 0x000fe400000000ff */
[----:B------:R-:W-:Y:S02]  /*17010*/  PRMT R25, R25, 0x9910, RZ ;  /* 0x0000991019197816 */ /* 0x000fe400000000ff */
[----:B--2---:R-:W-:-:S02]  /*17020*/  PRMT R19, R27, 0x9910, RZ ;  /* 0x000099101b137816 */ /* 0x004fc400000000ff */
[----:B---3--:R-:W-:-:S03]  /*17030*/  PRMT R16, R30, 0x9910, RZ ;  /* 0x000099101e107816 */ /* 0x008fc600000000ff */
[----:B------:R-:W-:Y:S01]  /*17040*/  IMAD R24, R24, R19, RZ ;  /* 0x0000001318187224 */ /* 0x000fe200078e02ff */
[----:B----4-:R-:W-:Y:S01]  /*17050*/  PRMT R28, R31, 0x9910, RZ ;  /* 0x000099101f1c7816 */ /* 0x010fe200000000ff */
[----:B------:R-:W-:Y:S01]  /*17060*/  IMAD R25, R25, R16, RZ ;  /* 0x0000001019197224 */ /* 0x000fe200078e02ff */
[----:B-----5:R-:W-:-:S03]  /*17070*/  PRMT R27, R32, 0x9910, RZ ;  /* 0x00009910201b7816 */ /* 0x020fc600000000ff */
[----:B------:R-:W-:Y:S02]  /*17080*/  IMAD R19, R33, R28, RZ ;  /* 0x0000001c21137224 */ /* 0x000fe400078e02ff */
[----:B------:R-:W-:Y:S01]  /*17090*/  IMAD R16, R34, R27, RZ ;  /* 0x0000001b22107224 */ /* 0x000fe200078e02ff */
[----:B------:R-:W-:Y:S06]  /*170a0*/  @!P0 BRA `(.L_x_3743) ;  /* 0xfffffffc00ac8947 */ /* 0x000fec000383ffff */
[----:B------:R-:W-:Y:S05]  /*170b0*/  BSYNC B1 ;  /* 0x0000000000017941 */ /* 0x000fea0003800000 */
.L_x_3742:
[----:B------:R-:W-:Y:S05]  /*170c0*/  BRA `(.L_x_3741) ;  /* 0x00000000009c7947 */ /* 0x000fea0003800000 */
.L_x_3740:
[----:B------:R-:W-:Y:S01]  /*170d0*/  ULDC UR7, c[0x0][0x228] ;  /* 0x00008a0000077ab9 */ /* 0x000fe20000000800 */
[----:B------:R-:W-:Y:S01]  /*170e0*/  IMAD.U32 R25, RZ, RZ, UR9 ;  /* 0x00000009ff197e24 */ /* 0x000fe2000f8e00ff */
[----:B------:R-:W-:Y:S01]  /*170f0*/  ISETP.GE.U32.AND P0, PT, R17, UR7, PT ;  /* 0x0000000711007c0c */ /* 0x000fe2000bf06070 */
[----:B------:R-:W-:Y:S01]  /*17100*/  IMAD.U32 R16, RZ, RZ, UR9 ;  /* 0x00000009ff107e24 */ /* 0x000fe2000f8e00ff */
[----:B------:R-:W-:-:S11]  /*17110*/  MOV R19, UR9 ;  /* 0x0000000900137c02 */ /* 0x000fd60008000f00 */
[----:B------:R-:W-:Y:S05]  /*17120*/  @P0 BRA `(.L_x_3741) ;  /* 0x0000000000840947 */ /* 0x000fea0003800000 */
[----:B------:R-:W-:Y:S01]  /*17130*/  ULDC UR6, c[0x0][0x10] ;  /* 0x0000040000067ab9 */ /* 0x000fe20000000800 */
[----:B------:R-:W0:Y:S01]  /*17140*/  LDC R27, c[0x0][RZ] ;  /* 0x00000000ff1b7b82 */ /* 0x000e220000000800 */
[----:B------:R-:W-:Y:S01]  /*17150*/  MOV R25, UR9 ;  /* 0x0000000900197c02 */ /* 0x000fe20008000f00 */
[----:B------:R-:W-:Y:S01]  /*17160*/  IMAD.U32 R19, RZ, RZ, UR9 ;  /* 0x00000009ff137e24 */ /* 0x000fe2000f8e00ff */
[----:B------:R-:W-:Y:S01]  /*17170*/  MOV R16, UR9 ;  /* 0x0000000900107c02 */ /* 0x000fe20008000f00 */
[----:B------:R-:W-:Y:S02]  /*17180*/  IMAD.MOV.U32 R3, RZ, RZ, R17 ;  /* 0x000000ffff037224 */ /* 0x000fe400078e0011 */
[----:B------:R-:W-:Y:S02]  /*17190*/  IMAD R0, R0, UR6, RZ ;  /* 0x0000000600007c24 */ /* 0x000fe4000f8e02ff */
[----:B------:R-:W1:Y:S08]  /*171a0*/  LDC.64 R14, c[0x0][0x600] ;  /* 0x00018000ff0e7b82 */ /* 0x000e700000000a00 */
[----:B------:R-:W2:Y:S02]  /*171b0*/  LDC R20, c[0x0][0x4] ;  /* 0x00000100ff147b82 */ /* 0x000ea40000000800 */
.L_x_3744:
[----:B------:R-:W-:-:S05]  /*171c0*/  IADD3 R29, R0, R3, RZ ;  /* 0x00000003001d7210 */ /* 0x000fca0007ffe0ff */
[----:B0-----:R-:W-:-:S04]  /*171d0*/  IMAD R29, R29, R27, R2 ;  /* 0x0000001b1d1d7224 */ /* 0x001fc800078e0202 */
[----:B-1----:R-:W-:-:S05]  /*171e0*/  IMAD.WIDE.U32 R28, R29, 0x8, R14 ;  /* 0x000000081d1c7825 */ /* 0x002fca00078e000e */
[----:B------:R-:W3:Y:S04]  /*171f0*/  LDG.E.U16 R33, desc[UR58][R28.64+0x6] ;  /* 0x0000063a1c217981 */ /* 0x000ee8000c1e1500 */
[----:B------:R-:W4:Y:S04]  /*17200*/  LDG.E.U16 R30, desc[UR58][R28.64] ;  /* 0x0000003a1c1e7981 */ /* 0x000f28000c1e1500 */
[----:B------:R-:W5:Y:S04]  /*17210*/  LDG.E.U16 R31, desc[UR58][R28.64+0x2] ;  /* 0x0000023a1c1f7981 */ /* 0x000f68000c1e1500 */
[----:B------:R0:W5:Y:S01]  /*17220*/  LDG.E.U16 R32, desc[UR58][R28.64+0x4] ;  /* 0x0000043a1c207981 */ /* 0x000162000c1e1500 */
[----:B--2---:R-:W-:Y:S01]  /*17230*/  IMAD.IADD R3, R20, 0x1, R3 ;  /* 0x0000000114037824 */ /* 0x004fe200078e0203 */
[----:B------:R-:W-:-:S04]  /*17240*/  PRMT R16, R16, 0x9910, RZ ;  /* 0x0000991010107816 */ /* 0x000fc800000000ff */
[----:B------:R-:W-:Y:S02]  /*17250*/  ISETP.GE.U32.AND P0, PT, R3, UR7, PT ;  /* 0x0000000703007c0c */ /* 0x000fe4000bf06070 */
[----:B------:R-:W-:Y:S02]  /*17260*/  PRMT R35, R24, 0x9910, RZ ;  /* 0x0000991018237816 */ /* 0x000fe400000000ff */
[----:B------:R-:W-:Y:S01]  /*17270*/  PRMT R34, R25, 0x9910, RZ ;  /* 0x0000991019227816 */ /* 0x000fe200000000ff */
[----:B0-----:R-:W-:Y:S01]  /*17280*/  IMAD.MOV.U32 R29, RZ, RZ, R16 ;  /* 0x000000ffff1d7224 */ /* 0x001fe200078e0010 */
[----:B------:R-:W-:Y:S02]  /*17290*/  PRMT R36, R19, 0x9910, RZ ;  /* 0x0000991013247816 */ /* 0x000fe400000000ff */
[----:B---3--:R-:W-:Y:S02]  /*172a0*/  PRMT R33, R33, 0x9910, RZ ;  /* 0x0000991021217816 */ /* 0x008fe400000000ff */
[----:B----4-:R-:W-:-:S02]  /*172b0*/  PRMT R24, R30, 0x9910, RZ ;  /* 0x000099101e187816 */ /* 0x010fc400000000ff */
[----:B------:R-:W-:Y:S02]  /*172c0*/  MOV R16, R33 ;  /* 0x0000002100107202 */ /* 0x000fe40000000f00 */
[----:B-----5:R-:W-:Y:S02]  /*172d0*/  PRMT R25, R31, 0x9910, RZ ;  /* 0x000099101f197816 */ /* 0x020fe400000000ff */
[----:B------:R-:W-:Y:S01]  /*172e0*/  PRMT R19, R32, 0x9910, RZ ;  /* 0x0000991020137816 */ /* 0x000fe200000000ff */
[----:B------:R-:W-:Y:S02]  /*172f0*/  IMAD R24, R35, R24, RZ ;  /* 0x0000001823187224 */ /* 0x000fe400078e02ff */
[----:B------:R-:W-:Y:S02]  /*17300*/  IMAD R25, R34, R25, RZ ;  /* 0x0000001922197224 */ /* 0x000fe400078e02ff */
[----:B------:R-:W-:Y:S02]  /*17310*/  IMAD R19, R36, R19, RZ ;  /* 0x0000001324137224 */ /* 0x000fe400078e02ff */
[----:B------:R-:W-:Y:S01]  /*17320*/  IMAD R16, R29, R16, RZ ;  /* 0x000000101d107224 */ /* 0x000fe200078e02ff */
[----:B------:R-:W-:Y:S06]  /*17330*/  @!P0 BRA `(.L_x_3744) ;  /* 0xfffffffc00a08947 */ /* 0x000fec000383ffff */
.L_x_3741:
[----:B------:R-:W-:Y:S05]  /*17340*/  BSYNC B0 ;  /* 0x0000000000007941 */ /* 0x000fea0003800000 */
.L_x_3739:
        /* <DEDUP_REMOVED lines=13> */
.L_x_3748:
[C-C-:B------:R-:W-:Y:S01]  /*17420*/  IMAD.IADD R20, R17.reuse, 0x1, R14.reuse ;  /* 0x0000000111147824 */ /* 0x140fe200078e020e */
[----:B------:R-:W-:Y:S01]  /*17430*/  BAR.SYNC.DEFER_BLOCKING 0x0 ;  /* 0x0000000000007b1d */ /* 0x000fe20000010000 */
[----:B------:R-:W-:Y:S02]  /*17440*/  ISETP.GT.AND P2, PT, R14, 0x1, PT ;  /* 0x000000010e00780c */ /* 0x000fe40003f44270 */
[----:B------:R-:W-:Y:S02]  /*17450*/  SHF.R.S32.HI R15, RZ, 0x1, R14 ;  /* 0x00000001ff0f7819 */ /* 0x000fe4000001140e */
[----:B------:R-:W-:Y:S01]  /*17460*/  ISETP.GE.U32.AND P0, PT, R20, UR6, PT ;  /* 0x0000000614007c0c */ /* 0x000fe2000bf06070 */
[----:B------:R-:W-:Y:S03]  /*17470*/  BSSY B0, `(.L_x_3746) ;  /* 0x0000018000007945 */ /* 0x000fe60003800000 */
[----:B------:R-:W-:-:S13]  /*17480*/  ISETP.GE.U32.OR P0, PT, R17, R14, P0 ;  /* 0x0000000e1100720c */ /* 0x000fda0000706470 */
[----:B0-----:R-:W-:Y:S05]  /*17490*/  @P0 BRA `(.L_x_3747) ;  /* 0x0000000000540947 */ /* 0x001fea0003800000 */
[----:B------:R-:W-:Y:S01]  /*174a0*/  IMAD R14, R20, R3, R2 ;  /* 0x00000003140e7224 */ /* 0x000fe200078e0202 */
[----:B------:R-:W-:Y:S02]  /*174b0*/  PRMT R19, R19, 0x9910, RZ ;  /* 0x0000991013137816 */ /* 0x000fe400000000ff */
[----:B------:R-:W-:Y:S02]  /*174c0*/  PRMT R20, R16, 0x9910, RZ ;  /* 0x0000991010147816 */ /* 0x000fe400000000ff */
[----:B------:R-:W-:Y:S02]  /*174d0*/  LEA R14, R14, UR4, 0x3 ;  /* 0x000000040e0e7c11 */ /* 0x000fe4000f8e18ff */
[----:B------:R-:W-:Y:S02]  /*174e0*/  MOV R16, R19 ;  /* 0x0000001300107202 */ /* 0x000fe40000000f00 */
[----:B------:R-:W-:Y:S01]  /*174f0*/  PRMT R24, R24, 0x9910, RZ ;  /* 0x0000991018187816 */ /* 0x000fe200000000ff */
[----:B------:R-:W0:Y:S01]  /*17500*/  LDS.64 R28, [R14] ;  /* 0x000000000e1c7984 */ /* 0x000e220000000a00 */
[----:B------:R-:W-:-:S02]  /*17510*/  PRMT R25, R25, 0x9910, RZ ;  /* 0x0000991019197816 */ /* 0x000fc400000000ff */
[C---:B0-----:R-:W-:Y:S02]  /*17520*/  PRMT R27, R28.reuse, 0x9910, RZ ;  /* 0x000099101c1b7816 */ /* 0x041fe400000000ff */
[----:B------:R-:W-:Y:S02]  /*17530*/  PRMT R14, R28, 0xbb32, RZ ;  /* 0x0000bb321c0e7816 */ /* 0x000fe400000000ff */
[C---:B------:R-:W-:Y:S01]  /*17540*/  PRMT R28, R29.reuse, 0x9910, RZ ;  /* 0x000099101d1c7816 */ /* 0x040fe200000000ff */
[----:B------:R-:W-:Y:S01]  /*17550*/  IMAD.MOV.U32 R19, RZ, RZ, R27 ;  /* 0x000000ffff137224 */ /* 0x000fe200078e001b */
[----:B------:R-:W-:Y:S01]  /*17560*/  PRMT R29, R29, 0xbb32, RZ ;  /* 0x0000bb321d1d7816 */ /* 0x000fe200000000ff */
[----:B------:R-:W-:Y:S01]  /*17570*/  IMAD R25, R25, R14, RZ ;  /* 0x0000000e19197224 */ /* 0x000fe200078e02ff */
[----:B------:R-:W-:Y:S01]  /*17580*/  MOV R27, R28 ;  /* 0x0000001c001b7202 */ /* 0x000fe20000000f00 */
[----:B------:R-:W-:-:S04]  /*17590*/  IMAD R24, R24, R19, RZ ;  /* 0x0000001318187224 */ /* 0x000fc800078e02ff */
[----:B------:R-:W-:Y:S01]  /*175a0*/  IMAD R19, R16, R27, RZ ;  /* 0x0000001b10137224 */ /* 0x000fe200078e02ff */
[----:B------:R-:W-:Y:S01]  /*175b0*/  PRMT R28, R24, 0x5410, R25 ;  /* 0x00005410181c7816 */ /* 0x000fe20000000019 */
[----:B------:R-:W-:-:S05]  /*175c0*/  IMAD R16, R20, R29, RZ ;  /* 0x0000001d14107224 */ /* 0x000fca00078e02ff */
[----:B------:R-:W-:-:S05]  /*175d0*/  PRMT R29, R19, 0x5410, R16 ;  /* 0x00005410131d7816 */ /* 0x000fca0000000010 */
[----:B------:R0:W-:Y:S02]  /*175e0*/  STS.64 [R0], R28 ;  /* 0x0000001c00007388 */ /* 0x0001e40000000a00 */
.L_x_3747:
[----:B------:R-:W-:Y:S05]  /*175f0*/  BSYNC B0 ;  /* 0x0000000000007941 */ /* 0x000fea0003800000 */
.L_x_3746:
[----:B------:R-:W-:Y:S01]  /*17600*/  IMAD.MOV.U32 R14, RZ, RZ, R15 ;  /* 0x000000ffff0e7224 */ /* 0x000fe200078e000f */
[----:B------:R-:W-:Y:S06]  /*17610*/  @P2 BRA `(.L_x_3748) ;  /* 0xfffffffc00802947 */ /* 0x000fec000383ffff */
.L_x_3745:
        /* <DEDUP_REMOVED lines=11> */
[----:B------:R-:W-:-:S03]  /*176d0*/  IMAD.MOV.U32 R14, RZ, RZ, 0x20 ;  /* 0x00000020ff0e7424 */ /* 0x000fc600078e00ff */
[----:B------:R-:W-:-:S13]  /*176e0*/  ISETP.GE.AND P0, PT, R15, 0x20, PT ;  /* 0x000000200f00780c */ /* 0x000fda0003f06270 */
[----:B0-----:R-:W-:Y:S05]  /*176f0*/  @!P0 BRA `(.L_x_3750) ;  /* 0x0000000000808947 */ /* 0x001fea0003800000 */
.L_x_3753:
[----:B------:R-:W-:Y:S01]  /*17700*/  IADD3 R14, R2, R15, RZ ;  /* 0x0000000f020e7210 */ /* 0x000fe20007ffe0ff */
[----:B------:R-:W-:Y:S03]  /*17710*/  BAR.SYNC.DEFER_BLOCKING 0x0 ;  /* 0x0000000000007b1d */ /* 0x000fe60000010000 */
[----:B------:R-:W-:-:S03]  /*17720*/  ISETP.GE.U32.AND P0, PT, R14, R3, PT ;  /* 0x000000030e00720c */ /* 0x000fc60003f06070 */
[----:B------:R-:W-:Y:S01]  /*17730*/  BSSY B0, `(.L_x_3751) ;  /* 0x0000018000007945 */ /* 0x000fe20003800000 */
[----:B------:R-:W-:-:S13]  /*17740*/  ISETP.GE.U32.OR P0, PT, R2, R15, P0 ;  /* 0x0000000f0200720c */ /* 0x000fda0000706470 */
[----:B0-----:R-:W-:Y:S05]  /*17750*/  @P0 BRA `(.L_x_3752) ;  /* 0x0000000000540947 */ /* 0x001fea0003800000 */
[----:B------:R-:W-:Y:S01]  /*17760*/  IMAD R14, R15, 0x8, R0 ;  /* 0x000000080f0e7824 */ /* 0x000fe200078e0200 */
[----:B------:R-:W-:Y:S02]  /*17770*/  PRMT R17, R24, 0x9910, RZ ;  /* 0x0000991018117816 */ /* 0x000fe400000000ff */
[----:B------:R-:W-:Y:S02]  /*17780*/  PRMT R20, R25, 0x9910, RZ ;  /* 0x0000991019147816 */ /* 0x000fe400000000ff */
[----:B------:R0:W1:Y:S01]  /*17790*/  LDS.64 R28, [R14] ;  /* 0x000000000e1c7984 */ /* 0x0000620000000a00 */
[----:B------:R-:W-:Y:S02]  /*177a0*/  PRMT R27, R16, 0x9910, RZ ;  /* 0x00009910101b7816 */ /* 0x000fe400000000ff */
[----:B0-----:R-:W-:Y:S02]  /*177b0*/  PRMT R14, R19, 0x9910, RZ ;  /* 0x00009910130e7816 */ /* 0x001fe400000000ff */
[----:B-1----:R-:W-:-:S02]  /*177c0*/  PRMT R30, R28, 0x9910, RZ ;  /* 0x000099101c1e7816 */ /* 0x002fc400000000ff */
[C---:B------:R-:W-:Y:S02]  /*177d0*/  PRMT R31, R29.reuse, 0x9910, RZ ;  /* 0x000099101d1f7816 */ /* 0x040fe400000000ff */
[----:B------:R-:W-:Y:S02]  /*177e0*/  PRMT R28, R28, 0xbb32, RZ ;  /* 0x0000bb321c1c7816 */ /* 0x000fe400000000ff */
[----:B------:R-:W-:Y:S02]  /*177f0*/  PRMT R29, R29, 0xbb32, RZ ;  /* 0x0000bb321d1d7816 */ /* 0x000fe400000000ff */
[----:B------:R-:W-:Y:S01]  /*17800*/  MOV R24, R30 ;  /* 0x0000001e00187202 */ /* 0x000fe20000000f00 */
[----:B------:R-:W-:Y:S01]  /*17810*/  IMAD.MOV.U32 R25, RZ, RZ, R28 ;  /* 0x000000ffff197224 */ /* 0x000fe200078e001c */
[----:B------:R-:W-:Y:S01]  /*17820*/  MOV R19, R31 ;  /* 0x0000001f00137202 */ /* 0x000fe20000000f00 */
[----:B------:R-:W-:Y:S02]  /*17830*/  IMAD.MOV.U32 R16, RZ, RZ, R29 ;  /* 0x000000ffff107224 */ /* 0x000fe400078e001d */
[----:B------:R-:W-:-:S02]  /*17840*/  IMAD R24, R17, R24, RZ ;  /* 0x0000001811187224 */ /* 0x000fc400078e02ff */
[----:B------:R-:W-:Y:S02]  /*17850*/  IMAD R25, R20, R25, RZ ;  /* 0x0000001914197224 */ /* 0x000fe400078e02ff */
[----:B------:R-:W-:Y:S02]  /*17860*/  IMAD R19, R14, R19, RZ ;  /* 0x000000130e137224 */ /* 0x000fe400078e02ff */
[----:B------:R-:W-:Y:S01]  /*17870*/  IMAD R16, R27, R16, RZ ;  /* 0x000000101b107224 */ /* 0x000fe200078e02ff */
[----:B------:R-:W-:-:S04]  /*17880*/  PRMT R28, R24, 0x5410, R25 ;  /* 0x00005410181c7816 */ /* 0x000fc80000000019 */
[----:B------:R-:W-:-:S05]  /*17890*/  PRMT R29, R19, 0x5410, R16 ;  /* 0x00005410131d7816 */ /* 0x000fca0000000010 */
[----:B------:R0:W-:Y:S02]  /*178a0*/  STS.64 [R0], R28 ;  /* 0x0000001c00007388 */ /* 0x0001e40000000a00 */
.L_x_3752:
[----:B------:R-:W-:Y:S05]  /*178b0*/  BSYNC B0 ;  /* 0x0000000000007941 */ /* 0x000fea0003800000 */
.L_x_3751:
[----:B------:R-:W-:-:S04]  /*178c0*/  SHF.R.S32.HI R15, RZ, 0x1, R15 ;  /* 0x00000001ff0f7819 */ /* 0x000fc8000001140f */
[----:B------:R-:W-:-:S13]  /*178d0*/  ISETP.GE.AND P0, PT, R15, 0x20, PT ;  /* 0x000000200f00780c */ /* 0x000fda0003f06270 */
[----:B------:R-:W-:Y:S05]  /*178e0*/  @P0 BRA `(.L_x_3753) ;  /* 0xfffffffc00840947 */ /* 0x000fea000383ffff */
[----:B------:R-:W-:-:S11]  /*178f0*/  HFMA2.MMA R14, -RZ, RZ, 0, 1.9073486328125e-06 ;  /* 0x00000020ff0e7435 */ /* 0x000fd600000001ff */
.L_x_3750:
[----:B------:R-:W-:Y:S01]  /*17900*/  BAR.SYNC.DEFER_BLOCKING 0x0 ;  /* 0x0000000000007b1d */ /* 0x000fe20000010000 */
[----:B------:R-:W-:-:S13]  /*17910*/  ISETP.GE.AND P0, PT, R14, 0x2, PT ;  /* 0x000000020e00780c */ /* 0x000fda0003f06270 */
[----:B------:R-:W-:Y:S05]  /*17920*/  @!P0 BRA `(.L_x_3749) ;  /* 0x0000000000508947 */ /* 0x000fea0003800000 */
[----:B------:R-:W-:-:S07]  /*17930*/  IMAD.MOV.U32 R3, RZ, RZ, 0x1 ;  /* 0x00000001ff037424 */ /* 0x000fce00078e00ff */
.L_x_3754:
[----:B------:R-:W-:Y:S02]  /*17940*/  PRMT R17, R24, 0x9910, RZ ;  /* 0x0000991018117816 */ /* 0x000fe400000000ff */
[----:B------:R-:W-:Y:S02]  /*17950*/  PRMT R20, R25, 0x9910, RZ ;  /* 0x0000991019147816 */ /* 0x000fe400000000ff */
[----:B0-----:R-:W-:Y:S01]  /*17960*/  PRMT R28, R19, 0x9910, RZ ;  /* 0x00009910131c7816 */ /* 0x001fe200000000ff */
        /* <DEDUP_REMOVED lines=12> */
[----:B----4-:R-:W-:Y:S01]  /*17a30*/  PRMT R16, R16, 0x9910, RZ ;  /* 0x0000991010107816 */ /* 0x010fe200000000ff */
[----:B------:R-:W-:-:S04]  /*17a40*/  IMAD R19, R28, R19, RZ ;  /* 0x000000131c137224 */ /* 0x000fc800078e02ff */
[----:B------:R-:W-:Y:S01]  /*17a50*/  IMAD R16, R27, R16, RZ ;  /* 0x000000101b107224 */ /* 0x000fe200078e02ff */
[----:B------:R-:W-:Y:S06]  /*17a60*/  @!P0 BRA `(.L_x_3754) ;  /* 0xfffffffc00b48947 */ /* 0x000fec000383ffff */
.L_x_3749:
        /* <DEDUP_REMOVED lines=13> */
[----:B------:R-:W-:-:S02]  /*17b40*/  PRMT R7, R24, 0x9910, RZ ;  /* 0x0000991018077816 */ /* 0x000fc400000000ff */
[----:B------:R-:W-:Y:S02]  /*17b50*/  PRMT R8, R25, 0x9910, RZ ;  /* 0x0000991019087816 */ /* 0x000fe400000000ff */
[----:B------:R-:W-:Y:S02]  /*17b60*/  PRMT R10, R19, 0x9910, RZ ;  /* 0x00009910130a7816 */ /* 0x000fe400000000ff */
[----:B------:R-:W-:Y:S02]  /*17b70*/  PRMT R9, R16, 0x9910, RZ ;  /* 0x0000991010097816 */ /* 0x000fe400000000ff */
[----:B--2---:R-:W-:Y:S02]  /*17b80*/  PRMT R24, R0, 0x9910, RZ ;  /* 0x0000991000187816 */ /* 0x004fe400000000ff */
[----:B---3--:R-:W-:-:S03]  /*17b90*/  PRMT R25, R2, 0x9910, RZ ;  /* 0x0000991002197816 */ /* 0x008fc600000000ff */
[----:B------:R-:W-:Y:S01]  /*17ba0*/  IMAD R24, R7, R24, RZ ;  /* 0x0000001807187224 */ /* 0x000fe200078e02ff */
[----:B----4-:R-:W-:Y:S01]  /*17bb0*/  PRMT R19, R3, 0x9910, RZ ;  /* 0x0000991003137816 */ /* 0x010fe200000000ff */
[----:B------:R-:W-:Y:S01]  /*17bc0*/  IMAD R25, R8, R25, RZ ;  /* 0x0000001908197224 */ /* 0x000fe200078e02ff */
[----:B-----5:R-:W-:-:S03]  /*17bd0*/  PRMT R16, R6, 0x9910, RZ ;  /* 0x0000991006107816 */ /* 0x020fc600000000ff */
[----:B------:R-:W-:Y:S02]  /*17be0*/  IMAD R19, R10, R19, RZ ;  /* 0x000000130a137224 */ /* 0x000fe400078e02ff */
[----:B------:R-:W-:-:S07]  /*17bf0*/  IMAD R16, R9, R16, RZ ;  /* 0x0000001009107224 */ /* 0x000fce00078e02ff */
.L_x_3756:
        /* <DEDUP_REMOVED lines=21> */
.L_x_3758:
        /* <DEDUP_REMOVED lines=22> */
.L_x_3759:
        /* <DEDUP_REMOVED lines=22> */
.L_x_3760:
        /* <DEDUP_REMOVED lines=21> */
[----:B0-23--:R-:W-:Y:S05]  /*18160*/  CALL.ABS.NOINC R2 ;  /* 0x0000000002007343 */ /* 0x00dfea0003c00000 */
.L_x_3761:
[----:B------:R-:W-:Y:S02]  /*18170*/  ULDC.64 UR4, c[0x0][0x5e8] ;  /* 0x00017a0000047ab9 */ /* 0x000fe40000000a00 */
[----:B------:R-:W-:-:S04]  /*18180*/  IADD3 R18, P0, R18, UR4, RZ ;  /* 0x0000000412127c10 */ /* 0x000fc8000ff1e0ff */
[----:B--2---:R-:W-:-:S05]  /*18190*/  IADD3.X R19, RZ, UR5, RZ, P0, !PT ;  /* 0x00000005ff137c10 */ /* 0x004fca00087fe4ff */
[----:B------:R-:W-:Y:S01]  /*181a0*/  STG.E.U16 desc[UR58][R18.64], R16 ;  /* 0x0000001012007986 */ /* 0x000fe2000c10153a */
[----:B------:R-:W-:Y:S05]  /*181b0*/  EXIT ;  /* 0x000000000000794d */ /* 0x000fea0003800000 */
.L_x_3757:
[----:B------:R-:W-:Y:S04]  /*181c0*/  STG.E.U16 desc[UR58][R4.64], R24 ;  /* 0x0000001804007986 */ /* 0x000fe8000c10153a */
[----:B------:R-:W-:Y:S04]  /*181d0*/  STG.E.U16 desc[UR58][R4.64+0x2], R25 ;  /* 0x0000021904007986 */ /* 0x000fe8000c10153a */
[----:B------:R-:W-:Y:S04]  /*181e0*/  STG.E.U16 desc[UR58][R4.64+0x4], R19 ;  /* 0x0000041304007986 */ /* 0x000fe8000c10153a */
[----:B------:R-:W-:Y:S01]  /*181f0*/  STG.E.U16 desc[UR58][R4.64+0x6], R16 ;  /* 0x0000061004007986 */ /* 0x000fe2000c10153a */
[----:B------:R-:W-:Y:S05]  /*18200*/  EXIT ;  /* 0x000000000000794d */ /* 0x000fea0003800000 */
.L_x_3755:
        /* <DEDUP_REMOVED lines=20> */
.L_x_3762:
        /* <DEDUP_REMOVED lines=21> */
.L_x_3764:
        /* <DEDUP_REMOVED lines=22> */
.L_x_3765:
        /* <DEDUP_REMOVED lines=22> */
.L_x_3766:
        /* <DEDUP_REMOVED lines=22> */
.L_x_3767:
[----:B------:R-:W-:Y:S02]  /*188c0*/  ULDC.64 UR4, c[0x0][0x5e8] ;  /* 0x00017a0000047ab9 */ /* 0x000fe40000000a00 */
[----:B------:R-:W-:-:S04]  /*188d0*/  IADD3 R18, P0, R18, UR4, RZ ;  /* 0x0000000412127c10 */ /* 0x000fc8000ff1e0ff */
[----:B--2---:R-:W-:-:S05]  /*188e0*/  IADD3.X R19, RZ, UR5, RZ, P0, !PT ;  /* 0x00000005ff137c10 */ /* 0x004fca00087fe4ff */
[----:B------:R-:W-:Y:S01]  /*188f0*/  STG.E.U16 desc[UR58][R18.64], R16 ;  /* 0x0000001012007986 */ /* 0x000fe2000c10153a */
[----:B------:R-:W-:Y:S05]  /*18900*/  EXIT ;  /* 0x000000000000794d */ /* 0x000fea0003800000 */
.L_x_3763:
[----:B------:R-:W-:Y:S04]  /*18910*/  STG.E.U16 desc[UR58][R10.64], R24 ;  /* 0x000000180a007986 */ /* 0x000fe8000c10153a */
[----:B------:R-:W-:Y:S04]  /*18920*/  STG.E.U16 desc[UR58][R8.64], R25 ;  /* 0x0000001908007986 */ /* 0x000fe8000c10153a */
[----:B------:R-:W-:Y:S04]  /*18930*/  STG.E.U16 desc[UR58][R6.64], R19 ;  /* 0x0000001306007986 */ /* 0x000fe8000c10153a */
[----:B------:R-:W-:Y:S01]  /*18940*/  STG.E.U16 desc[UR58][R12.64], R16 ;  /* 0x000000100c007986 */ /* 0x000fe2000c10153a */
[----:B------:R-:W-:Y:S05]  /*18950*/  EXIT ;  /* 0x000000000000794d */ /* 0x000fea0003800000 */
.L_x_3728:
        /* <DEDUP_REMOVED lines=35> */
.L_x_3769:
        /* <DEDUP_REMOVED lines=21> */
.L_x_3771:
        /* <DEDUP_REMOVED lines=22> */
.L_x_3772:
        /* <DEDUP_REMOVED lines=22> */
.L_x_3773:
        /* <DEDUP_REMOVED lines=22> */
.L_x_3774:
[----:B------:R-:W-:Y:S02]  /*19100*/  ULDC.64 UR4, c[0x0][0x5e8] ;  /* 0x00017a0000047ab9 */ /* 0x000fe40000000a00 */
[----:B------:R-:W-:-:S04]  /*19110*/  IADD3 R18, P0, R18, UR4, RZ ;  /* 0x0000000412127c10 */ /* 0x000fc8000ff1e0ff */
[----:B--2---:R-:W-:-:S05]  /*19120*/  IADD3.X R19, RZ, UR5, RZ, P0, !PT ;  /* 0x00000005ff137c10 */ /* 0x004fca00087fe4ff */
[----:B------:R-:W-:Y:S01]  /*19130*/  STG.E.U16 desc[UR58][R18.64], R16 ;  /* 0x0000001012007986 */ /* 0x000fe2000c10153a */
[----:B------:R-:W-:Y:S05]  /*19140*/  EXIT ;  /* 0x000000000000794d */ /* 0x000fea0003800000 */
.L_x_3770:
[----:B------:R-:W-:Y:S04]  /*19150*/  STG.E.U16 desc[UR58][R4.64], R25 ;  /* 0x0000001904007986 */ /* 0x000fe8000c10153a */
[----:B------:R-:W-:Y:S04]  /*19160*/  STG.E.U16 desc[UR58][R4.64+0x2], R24 ;  /* 0x0000021804007986 */ /* 0x000fe8000c10153a */
[----:B------:R-:W-:Y:S04]  /*19170*/  STG.E.U16 desc[UR58][R4.64+0x4], R19 ;  /* 0x0000041304007986 */ /* 0x000fe8000c10153a */
[----:B------:R-:W-:Y:S01]  /*19180*/  STG.E.U16 desc[UR58][R4.64+0x6], R16 ;  /* 0x0000061004007986 */ /* 0x000fe2000c10153a */
[----:B------:R-:W-:Y:S05]  /*19190*/  EXIT ;  /* 0x000000000000794d */ /* 0x000fea0003800000 */
.L_x_3768:
        /* <DEDUP_REMOVED lines=20> */
.L_x_3775:
        /* <DEDUP_REMOVED lines=21> */
.L_x_3777:
        /* <DEDUP_REMOVED lines=22> */
.L_x_3778:
        /* <DEDUP_REMOVED lines=22> */
.L_x_3779:
        /* <DEDUP_REMOVED lines=22> */
.L_x_3780:
[----:B------:R-:W-:Y:S02]  /*19850*/  ULDC.64 UR4, c[0x0][0x5e8] ;  /* 0x00017a0000047ab9 */ /* 0x000fe40000000a00 */
[----:B------:R-:W-:-:S04]  /*19860*/  IADD3 R18, P0, R18, UR4, RZ ;  /* 0x0000000412127c10 */ /* 0x000fc8000ff1e0ff */
[----:B--2---:R-:W-:-:S05]  /*19870*/  IADD3.X R19, RZ, UR5, RZ, P0, !PT ;  /* 0x00000005ff137c10 */ /* 0x004fca00087fe4ff */
[----:B------:R-:W-:Y:S01]  /*19880*/  STG.E.U16 desc[UR58][R18.64], R16 ;  /* 0x0000001012007986 */ /* 0x000fe2000c10153a */
[----:B------:R-:W-:Y:S05]  /*19890*/  EXIT ;  /* 0x000000000000794d */ /* 0x000fea0003800000 */
.L_x_3776:
[----:B------:R-:W-:Y:S04]  /*198a0*/  STG.E.U16 desc[UR58][R6.64], R25 ;  /* 0x0000001906007986 */ /* 0x000fe8000c10153a */
[----:B------:R-:W-:Y:S04]  /*198b0*/  STG.E.U16 desc[UR58][R8.64], R24 ;  /* 0x0000001808007986 */ /* 0x000fe8000c10153a */
[----:B------:R-:W-:Y:S04]  /*198c0*/  STG.E.U16 desc[UR58][R10.64], R19 ;  /* 0x000000130a007986 */ /* 0x000fe8000c10153a */
[----:B------:R-:W-:Y:S01]  /*198d0*/  STG.E.U16 desc[UR58][R12.64], R16 ;  /* 0x000000100c007986 */ /* 0x000fe2000c10153a */
[----:B------:R-:W-:Y:S05]  /*198e0*/  EXIT ;  /* 0x000000000000794d */ /* 0x000fea0003800000 */
.L_x_3781:
        /* <DEDUP_REMOVED lines=9> */
.L_x_8793:


//--------------------- .text._ZN2at6native13reduce_kernelILi512ELi1ENS0_8ReduceOpIlNS0_14func_wrapper_tIlNS0_55_GLOBAL__N__0955718d_22_SparseCsrTensorMath_cu_868dd54514ReductionMulOpIlEEEEjlLi4ELi4EEEEEvT1_ --------------------------
	.section	.text._ZN2at6native13reduce_kernelILi512ELi1ENS0_8ReduceOpIlNS0_14func_wrapper_tIlNS0_55_GLOBAL__N__0955718d_22_SparseCsrTensorMath_cu_868dd54514ReductionMulOpIlEEEEjlLi4ELi4EEEEEvT1_,"ax",@progbits
	.align	128
.text._ZN2at6native13reduce_kernelILi512ELi1ENS0_8ReduceOpIlNS0_14func_wrapper_tIlNS0_55_GLOBAL__N__0955718d_22_SparseCsrTensorMath_cu_868dd54514ReductionMulOpIlEEEEjlLi4ELi4EEEEEvT1_:
        .type           _ZN2at6native13reduce_kernelILi512ELi1ENS0_8ReduceOpIlNS0_14func_wrapper_tIlNS0_55_GLOBAL__N__0955718d_22_SparseCsrTensorMath_cu_868dd54514ReductionMulOpIlEEEEjlLi4ELi4EEEEEvT1_,@function
        .size           _ZN2at6native13reduce_kernelILi512ELi1ENS0_8ReduceOpIlNS0_14func_wrapper_tIlNS0_55_GLOBAL__N__0955718d_22_SparseCsrTensorMath_cu_868dd54514ReductionMulOpIlEEEEjlLi4ELi4EEEEEvT1_,(.L_x_8794 - _ZN2at6native13reduce_kernelILi512ELi1ENS0_8ReduceOpIlNS0_14func_wrapper_tIlNS0_55_GLOBAL__N__0955718d_22_SparseCsrTensorMath_cu_868dd54514ReductionMulOpIlEEEEjlLi4ELi4EEEEEvT1_)
        .other          _ZN2at6native13reduce_kernelILi512ELi1ENS0_8ReduceOpIlNS0_14func_wrapper_tIlNS0_55_GLOBAL__N__0955718d_22_SparseCsrTensorMath_cu_868dd54514ReductionMulOpIlEEEEjlLi4ELi4EEEEEvT1_,@"STO_CUDA_ENTRY STV_DEFAULT"
_ZN2at6native13reduce_kernelILi512ELi1ENS0_8ReduceOpIlNS0_14func_wrapper_tIlNS0_55_GLOBAL__N__0955718d_22_SparseCsrTensorMath_cu_868dd54514ReductionMulOpIlEEEEjlLi4ELi4EEEEEvT1_:
        /* <DEDUP_REMOVED lines=287> */
.L_x_3782:
        /* <DEDUP_REMOVED lines=52> */
.L_x_3791:
[----:B------:R-:W-:Y:S05]  /*1530*/  BSYNC B3 ;  /* 0x0000000000037941 */ /* 0x000fea0003800000 */
.L_x_3790:
        /* <DEDUP_REMOVED lines=9> */
[----:B--2---:R-:W-:Y:S02]  /*15d0*/  IMAD R3, R3, UR4, RZ ;  /* 0x0000000403037c24 */ /* 0x004fe4000f8e02ff */
[----:B------:R-:W-:-:S04]  /*15e0*/  IMAD.WIDE.U32 R6, R2, UR4, RZ ;  /* 0x0000000402067c25 */ /* 0x000fc8000f8e00ff */
[----:B------:R-:W-:Y:S01]  /*15f0*/  IMAD R9, R2, UR5, R3 ;  /* 0x0000000502097c24 */ /* 0x000fe2000f8e0203 */
[----:B------:R-:W-:-:S03]  /*1600*/  MOV R3, R6 ;  /* 0x0000000600037202 */ /* 0x000fc60000000f00 */
[----:B------:R-:W-:-:S07]  /*1610*/  IMAD.IADD R22, R7, 0x1, R9 ;  /* 0x0000000107167824 */ /* 0x000fce00078e0209 */
.L_x_3789:
[----:B------:R-:W-:Y:S05]  /*1620*/  BSYNC B2 ;  /* 0x0000000000027941 */ /* 0x000fea0003800000 */
.L_x_3788:
[C---:B------:R-:W-:Y:S02]  /*1630*/  IADD3 R7, P0, -R5.reuse, 0x4, RZ ;  /* 0x0000000405077810 */ /* 0x040fe40007f1e1ff */
[----:B------:R-:W-:Y:S02]  /*1640*/  IADD3 R2, R5, -0x4, R0 ;  /* 0xfffffffc05027810 */ /* 0x000fe40007ffe000 */
[----:B------:R-:W-:Y:S02]  /*1650*/  LEA R10, P1, R7, R10, 0x3 ;  /* 0x0000000a070a7211 */ /* 0x000fe400078218ff */
[----:B------:R-:W-:-:S04]  /*1660*/  IADD3.X R4, RZ, -0x1, RZ, P0, !PT ;  /* 0xffffffffff047810 */ /* 0x000fc800007fe4ff */
[----:B------:R-:W-:-:S07]  /*1670*/  LEA.HI.X R11, R7, R11, R4, 0x3, P1 ;  /* 0x0000000b070b7211 */ /* 0x000fce00008f1c04 */
.L_x_3787:
[----:B------:R-:W-:Y:S05]  /*1680*/  BSYNC B1 ;  /* 0x0000000000017941 */ /* 0x000fea0003800000 */
.L_x_3786:
[----:B------:R-:W-:Y:S01]  /*1690*/  LEA R5, R8, 0x3, 0x2 ;  /* 0x0000000308057811 */ /* 0x000fe200078e10ff */
[----:B------:R-:W-:Y:S01]  /*16a0*/  BSSY B1, `(.L_x_3792) ;  /* 0x0000027000017945 */ /* 0x000fe20003800000 */
[----:B------:R-:W-:Y:S01]  /*16b0*/  ISETP.NE.AND P1, PT, RZ, UR27, PT ;  /* 0x0000001bff007c0c */ /* 0x000fe2000bf25270 */
[----:B------:R-:W-:Y:S01]  /*16c0*/  IMAD.MOV.U32 R19, RZ, RZ, R18 ;  /* 0x000000ffff137224 */ /* 0x000fe200078e0012 */
[----:B------:R-:W-:Y:S02]  /*16d0*/  ISETP.GE.U32.AND P0, PT, R5, R2, PT ;  /* 0x000000020500720c */ /* 0x000fe40003f06070 */
[----:B------:R-:W-:Y:S02]  /*16e0*/  ISETP.NE.AND P2, PT, R14, RZ, PT ;  /* 0x000000ff0e00720c */ /* 0x000fe40003f45270 */
[----:B------:R-:W-:Y:S02]  /*16f0*/  MOV R9, R16 ;  /* 0x0000001000097202 */ /* 0x000fe40000000f00 */
[----:B------:R-:W-:-:S02]  /*1700*/  MOV R0, R18 ;  /* 0x0000001200007202 */ /* 0x000fc40000000f00 */
[----:B------:R-:W-:-:S05]  /*1710*/  MOV R17, R16 ;  /* 0x0000001000117202 */ /* 0x000fca0000000f00 */
[----:B------:R-:W-:Y:S05]  /*1720*/  @P0 BRA `(.L_x_3793) ;  /* 0x0000000000780947 */ /* 0x000fea0003800000 */
[----:B------:R-:W-:Y:S01]  /*1730*/  IMAD.MOV.U32 R17, RZ, RZ, R16 ;  /* 0x000000ffff117224 */ /* 0x000fe200078e0010 */
[----:B------:R-:W-:-:S07]  /*1740*/  MOV R0, R18 ;  /* 0x0000001200007202 */ /* 0x000fce0000000f00 */
.L_x_3794:
[----:B------:R-:W-:Y:S01]  /*1750*/  IMAD.WIDE.U32 R12, R8, 0x20, R10 ;  /* 0x00000020080c7825 */ /* 0x000fe200078e000a */
[----:B------:R-:W-:-:S04]  /*1760*/  ULDC UR4, c[0x0][0x22c] ;  /* 0x00008b0000047ab9 */ /* 0x000fc80000000800 */
[----:B------:R-:W2:Y:S04]  /*1770*/  LDG.E.128 R4, desc[UR36][R12.64] ;  /* 0x000000240c047981 */ /* 0x000ea8000c1e1d00 */
[----:B------:R-:W3:Y:S01]  /*1780*/  LDG.E.128 R12, desc[UR36][R12.64+0x10] ;  /* 0x000010240c0c7981 */ /* 0x000ee2000c1e1d00 */
[----:B------:R-:W-:-:S04]  /*1790*/  IADD3 R8, R8, UR4, RZ ;  /* 0x0000000408087c10 */ /* 0x000fc8000fffe0ff */
[----:B------:R-:W-:-:S04]  /*17a0*/  LEA R21, R8, 0x3, 0x2 ;  /* 0x0000000308157811 */ /* 0x000fc800078e10ff */
[----:B------:R-:W-:Y:S01]  /*17b0*/  ISETP.GE.U32.AND P0, PT, R21, R2, PT ;  /* 0x000000021500720c */ /* 0x000fe20003f06070 */
[----:B--2---:R-:W-:Y:S02]  /*17c0*/  IMAD R5, R5, R3, RZ ;  /* 0x0000000305057224 */ /* 0x004fe400078e02ff */
[----:B------:R-:W-:-:S04]  /*17d0*/  IMAD.WIDE.U32 R20, R6, R17, RZ ;  /* 0x0000001106147225 */ /* 0x000fc800078e00ff */
[C---:B------:R-:W-:Y:S02]  /*17e0*/  IMAD R22, R4.reuse, R22, R5 ;  /* 0x0000001604167224 */ /* 0x040fe400078e0205 */
[----:B------:R-:W-:-:S04]  /*17f0*/  IMAD.WIDE.U32 R4, R4, R3, RZ ;  /* 0x0000000304047225 */ /* 0x000fc800078e00ff */
[----:B------:R-:W-:Y:S01]  /*1800*/  IMAD R3, R7, R17, RZ ;  /* 0x0000001107037224 */ /* 0x000fe200078e02ff */
[----:B------:R-:W-:Y:S01]  /*1810*/  IADD3 R22, R5, R22, RZ ;  /* 0x0000001605167210 */ /* 0x000fe20007ffe0ff */
[----:B---3--:R-:W-:Y:S01]  /*1820*/  IMAD R7, R13, R16, RZ ;  /* 0x000000100d077224 */ /* 0x008fe200078e02ff */
[----:B------:R-:W-:Y:S01]  /*1830*/  MOV R17, R20 ;  /* 0x0000001400117202 */ /* 0x000fe20000000f00 */
[----:B------:R-:W-:Y:S02]  /*1840*/  IMAD R15, R15, R9, RZ ;  /* 0x000000090f0f7224 */ /* 0x000fe400078e02ff */
[----:B------:R-:W-:Y:S02]  /*1850*/  IMAD R18, R6, R18, R3 ;  /* 0x0000001206127224 */ /* 0x000fe400078e0203 */
[----:B------:R-:W-:Y:S02]  /*1860*/  IMAD.MOV.U32 R3, RZ, RZ, R4 ;  /* 0x000000ffff037224 */ /* 0x000fe400078e0004 */
[----:B------:R-:W-:-:S02]  /*1870*/  IMAD R13, R12, R0, R7 ;  /* 0x000000000c0d7224 */ /* 0x000fc400078e0207 */
[----:B------:R-:W-:-:S04]  /*1880*/  IMAD.WIDE.U32 R4, R12, R16, RZ ;  /* 0x000000100c047225 */ /* 0x000fc800078e00ff */
[C---:B------:R-:W-:Y:S01]  /*1890*/  IMAD.WIDE.U32 R6, R14.reuse, R9, RZ ;  /* 0x000000090e067225 */ /* 0x040fe200078e00ff */
[----:B------:R-:W-:Y:S02]  /*18a0*/  MOV R16, R4 ;  /* 0x0000000400107202 */ /* 0x000fe40000000f00 */
[----:B------:R-:W-:Y:S01]  /*18b0*/  IADD3 R0, R5, R13, RZ ;  /* 0x0000000d05007210 */ /* 0x000fe20007ffe0ff */
[----:B------:R-:W-:Y:S02]  /*18c0*/  IMAD R15, R14, R19, R15 ;  /* 0x000000130e0f7224 */ /* 0x000fe400078e020f */
[----:B------:R-:W-:Y:S02]  /*18d0*/  IMAD.IADD R18, R21, 0x1, R18 ;  /* 0x0000000115127824 */ /* 0x000fe400078e0212 */
[----:B------:R-:W-:Y:S01]  /*18e0*/  IMAD.MOV.U32 R9, RZ, RZ, R6 ;  /* 0x000000ffff097224 */ /* 0x000fe200078e0006 */
[----:B------:R-:W-:Y:S01]  /*18f0*/  IADD3 R19, R7, R15, RZ ;  /* 0x0000000f07137210 */ /* 0x000fe20007ffe0ff */
[----:B------:R-:W-:Y:S06]  /*1900*/  @!P0 BRA `(.L_x_3794) ;  /* 0xfffffffc00908947 */ /* 0x000fec000383ffff */
.L_x_3793:
[----:B------:R-:W-:Y:S05]  /*1910*/  BSYNC B1 ;  /* 0x0000000000017941 */ /* 0x000fea0003800000 */
.L_x_3792:
        /* <DEDUP_REMOVED lines=8> */
.L_x_3796:
[----:B------:R-:W-:Y:S05]  /*19a0*/  BSYNC B1 ;  /* 0x0000000000017941 */ /* 0x000fea0003800000 */
.L_x_3795:
        /* <DEDUP_REMOVED lines=11> */
[-C--:B--2---:R-:W-:Y:S02]  /*1a60*/  IMAD R22, R22, R10.reuse, RZ ;  /* 0x0000000a16167224 */ /* 0x084fe400078e02ff */
[----:B------:R-:W-:-:S04]  /*1a70*/  IMAD.WIDE.U32 R4, R3, R10, RZ ;  /* 0x0000000a03047225 */ /* 0x000fc800078e00ff */
[----:B------:R-:W-:-:S05]  /*1a80*/  IMAD R3, R11, R3, R22 ;  /* 0x000000030b037224 */ /* 0x000fca00078e0216 */
[----:B------:R-:W-:Y:S02]  /*1a90*/  IADD3 R22, R5, R3, RZ ;  /* 0x0000000305167210 */ /* 0x000fe40007ffe0ff */
[----:B------:R-:W-:-:S07]  /*1aa0*/  MOV R3, R4 ;  /* 0x0000000400037202 */ /* 0x000fce0000000f00 */
.L_x_3798:
[----:B------:R-:W-:Y:S05]  /*1ab0*/  BSYNC B1 ;  /* 0x0000000000017941 */ /* 0x000fea0003800000 */
.L_x_3797:
[-C--:B------:R-:W-:Y:S02]  /*1ac0*/  IMAD R18, R18, R3.reuse, RZ ;  /* 0x0000000312127224 */ /* 0x080fe400078e02ff */
[----:B------:R-:W-:-:S04]  /*1ad0*/  IMAD.WIDE.U32 R2, R17, R3, RZ ;  /* 0x0000000311027225 */ /* 0x000fc800078e00ff */
[----:B------:R-:W-:Y:S02]  /*1ae0*/  IMAD R5, R22, R17, R18 ;  /* 0x0000001116057224 */ /* 0x000fe400078e0212 */
[-C--:B------:R-:W-:Y:S02]  /*1af0*/  IMAD R0, R0, R2.reuse, RZ ;  /* 0x0000000200007224 */ /* 0x080fe400078e02ff */
[----:B------:R-:W-:Y:S02]  /*1b00*/  IMAD.IADD R5, R3, 0x1, R5 ;  /* 0x0000000103057824 */ /* 0x000fe400078e0205 */
[----:B------:R-:W-:-:S04]  /*1b10*/  IMAD.WIDE.U32 R2, R16, R2, RZ ;  /* 0x0000000210027225 */ /* 0x000fc800078e00ff */
[----:B------:R-:W-:Y:S02]  /*1b20*/  IMAD R5, R16, R5, R0 ;  /* 0x0000000510057224 */ /* 0x000fe400078e0200 */
[-C--:B------:R-:W-:Y:S02]  /*1b30*/  IMAD R19, R19, R2.reuse, RZ ;  /* 0x0000000213137224 */ /* 0x080fe400078e02ff */
[----:B------:R-:W-:Y:S01]  /*1b40*/  IMAD.WIDE.U32 R16, R9, R2, RZ ;  /* 0x0000000209107225 */ /* 0x000fe200078e00ff */
[----:B------:R-:W-:-:S05]  /*1b50*/  IADD3 R0, R3, R5, RZ ;  /* 0x0000000503007210 */ /* 0x000fca0007ffe0ff */
[----:B------:R-:W-:-:S05]  /*1b60*/  IMAD R19, R9, R0, R19 ;  /* 0x0000000009137224 */ /* 0x000fca00078e0213 */
[----:B------:R-:W-:Y:S01]  /*1b70*/  IADD3 R17, R17, R19, RZ ;  /* 0x0000001311117210 */ /* 0x000fe20007ffe0ff */
[----:B------:R-:W-:Y:S06]  /*1b80*/  BRA `(.L_x_3784) ;  /* 0x0000009c00047947 */ /* 0x000fec0003800000 */
.L_x_3785:
        /* <DEDUP_REMOVED lines=11> */
[----:B------:R-:W-:Y:S01]  /*1c40*/  IMAD R5, R2, 0x3, R8 ;  /* 0x0000000302057824 */ /* 0x000fe200078e0208 */
[----:B------:R-:W1:Y:S01]  /*1c50*/  LDC R23, c[0x0][0x21c] ;  /* 0x00008700ff177b82 */ /* 0x000e620000000800 */
[----:B0-----:R-:W-:Y:S01]  /*1c60*/  MOV R3, R7 ;  /* 0x0000000700037202 */ /* 0x001fe20000000f00 */
[----:B-1----:R-:W-:Y:S01]  /*1c70*/  IMAD.MOV.U32 R4, RZ, RZ, R23 ;  /* 0x000000ffff047224 */ /* 0x002fe200078e0017 */
[----:B------:R-:W-:Y:S06]  /*1c80*/  @!P1 BRA `(.L_x_3800) ;  /* 0x0000008800fc9947 */ /* 0x000fec0003800000 */
[----:B------:R-:W-:Y:S01]  /*1c90*/  ISETP.GE.U32.AND P0, PT, R5, R0, PT ;  /* 0x000000000500720c */ /* 0x000fe20003f06070 */
[----:B------:R-:W-:Y:S01]  /*1ca0*/  BSSY B1, `(.L_x_3801) ;  /* 0x0000427000017945 */ /* 0x000fe20003800000 */
[----:B------:R-:W-:Y:S01]  /*1cb0*/  MOV R9, R7 ;  /* 0x0000000700097202 */ /* 0x000fe20000000f00 */
[----:B------:R-:W-:Y:S01]  /*1cc0*/  IMAD.MOV.U32 R8, RZ, RZ, R7 ;  /* 0x000000ffff087224 */ /* 0x000fe200078e0007 */
[-C--:B------:R-:W-:Y:S02]  /*1cd0*/  MOV R24, R23.reuse ;  /* 0x0000001700187202 */ /* 0x080fe40000000f00 */
[-C--:B------:R-:W-:Y:S02]  /*1ce0*/  MOV R25, R23.reuse ;  /* 0x0000001700197202 */ /* 0x080fe40000000f00 */
[----:B------:R-:W-:-:S05]  /*1cf0*/  MOV R26, R23 ;  /* 0x00000017001a7202 */ /* 0x000fca0000000f00 */
[----:B------:R-:W-:Y:S05]  /*1d00*/  @P0 BRA `(.L_x_3802) ;  /* 0x0000004000800947 */ /* 0x000fea0003800000 */
[----:B------:R-:W-:Y:S01]  /*1d10*/  BSSY B2, `(.L_x_3803) ;  /* 0x000041d000027945 */ /* 0x000fe20003800000 */
[----:B------:R-:W-:Y:S01]  /*1d20*/  ISETP.NE.AND P0, PT, R12, RZ, PT ;  /* 0x000000ff0c00720c */ /* 0x000fe20003f05270 */
[----:B------:R-:W-:Y:S01]  /*1d30*/  IMAD.MOV.U32 R9, RZ, RZ, R7 ;  /* 0x000000ffff097224 */ /* 0x000fe200078e0007 */
[----:B------:R-:W-:Y:S01]  /*1d40*/  MOV R8, R7 ;  /* 0x0000000700087202 */ /* 0x000fe20000000f00 */
[----:B------:R-:W-:Y:S01]  /*1d50*/  IMAD.MOV.U32 R25, RZ, RZ, R23 ;  /* 0x000000ffff197224 */ /* 0x000fe200078e0017 */
[-C--:B------:R-:W-:Y:S02]  /*1d60*/  MOV R24, R23.reuse ;  /* 0x0000001700187202 */ /* 0x080fe40000000f00 */
[----:B------:R-:W-:-:S07]  /*1d70*/  MOV R26, R23 ;  /* 0x00000017001a7202 */ /* 0x000fce0000000f00 */
.L_x_3808:
        /* <DEDUP_REMOVED lines=53> */
[----:B------:R-:W-:Y:S02]  /*20d0*/  MOV R14, RZ ;  /* 0x000000ff000e7202 */ /* 0x000fe40000000f00 */
[----:B------:R-:W-:Y:S02]  /*20e0*/  MOV R15, R6 ;  /* 0x00000006000f7202 */ /* 0x000fe40000000f00 */
[----:B------:R-:W-:Y:S01]  /*20f0*/  ISETP.NE.AND P1, PT, R12, 0x1, PT ;  /* 0x000000010c00780c */ /* 0x000fe20003f25270 */
        /* <DEDUP_REMOVED lines=230> */
[----:B--2---:R-:W-:-:S04]  /*2f60*/  @P1 IMAD R14, R14, R19, R15 ;  /* 0x000000130e0e1224 */ /* 0x004fc800078e020f */
[----:B-1----:R-:W-:-:S07]  /*2f70*/  @P1 IMAD R5, R14, R2, R5 ;  /* 0x000000020e051224 */ /* 0x002fce00078e0205 */
.L_x_3804:
        /* <DEDUP_REMOVED lines=242> */
.L_x_3805:
        /* <DEDUP_REMOVED lines=244> */
.L_x_3806:
        /* <DEDUP_REMOVED lines=232> */
[----:B------:R-:W1:Y:S01]  /*5c60*/  @P1 LDC R23, c[0x0][0x384] ;  /* 0x0000e100ff171b82 */ /* 0x000e620000000800 */
[----:B0-----:R-:W-:-:S05]  /*5c70*/  @P1 IMAD.HI.U32 R12, R21, R12, R20 ;  /* 0x0000000c150c1227 */ /* 0x001fca00078e0014 */
[----:B------:R-:W-:Y:S02]  /*5c80*/  @P1 SHF.R.U32.HI R12, RZ, R13, R12 ;  /* 0x0000000dff0c1219 */ /* 0x000fe4000001160c */
[----:B------:R-:W-:Y:S02]  /*5c90*/  IADD3 R13, -R21, RZ, RZ ;  /* 0x000000ff150d7210 */ /* 0x000fe40007ffe1ff */
[----:B------:R-:W-:-:S03]  /*5ca0*/  @P1 IADD3 R20, -R12, RZ, RZ ;  /* 0x000000ff0c141210 */ /* 0x000fc60007ffe1ff */
[----:B------:R-:W-:Y:S02]  /*5cb0*/  IMAD R13, R13, UR4, R6 ;  /* 0x000000040d0d7c24 */ /* 0x000fe4000f8e0206 */
[----:B------:R-:W0:Y:S01]  /*5cc0*/  @P1 LDC R6, c[0x0][0x3f0] ;  /* 0x0000fc00ff061b82 */ /* 0x000e220000000800 */
[----:B-1----:R-:W-:Y:S02]  /*5cd0*/  @P1 IMAD R21, R23, R20, R21 ;  /* 0x0000001417151224 */ /* 0x002fe400078e0215 */
[----:B------:R-:W-:-:S04]  /*5ce0*/  IMAD R0, R13, UR25, R0 ;  /* 0x000000190d007c24 */ /* 0x000fc8000f8e0200 */
[----:B0-----:R-:W-:-:S07]  /*5cf0*/  @P1 IMAD R0, R21, R6, R0 ;  /* 0x0000000615001224 */ /* 0x001fce00078e0200 */
.L_x_3807:
[----:B------:R-:W-:Y:S01]  /*5d00*/  LOP3.LUT R13, R0, 0xfffffff8, RZ, 0xc0, !PT ;  /* 0xfffffff8000d7812 */ /* 0x000fe200078ec0ff */
[----:B-----5:R-:W-:Y:S01]  /*5d10*/  IMAD R21, R19, R7, RZ ;  /* 0x0000000713157224 */ /* 0x020fe200078e02ff */
[----:B------:R-:W-:Y:S02]  /*5d20*/  ULDC UR4, c[0x0][0x224] ;  /* 0x0000890000047ab9 */ /* 0x000fe40000000800 */
[----:B------:R-:W-:-:S05]  /*5d30*/  IADD3 R12, P1, R10, R13, RZ ;  /* 0x0000000d0a0c7210 */ /* 0x000fca0007f3e0ff */
[----:B------:R-:W-:-:S06]  /*5d40*/  IMAD.X R13, RZ, RZ, R11, P1 ;  /* 0x000000ffff0d7224 */ /* 0x000fcc00008e060b */
[----:B------:R-:W2:Y:S01]  /*5d50*/  LDG.E.64 R12, desc[UR36][R12.64] ;  /* 0x000000240c0c7981 */ /* 0x000ea2000c1e1b00 */
[C---:B------:R-:W-:Y:S02]  /*5d60*/  IMAD R21, R18.reuse, R26, R21 ;  /* 0x0000001a12157224 */ /* 0x040fe400078e0215 */
[----:B------:R-:W-:-:S04]  /*5d70*/  IMAD.WIDE.U32 R6, R18, R7, RZ ;  /* 0x0000000712067225 */ /* 0x000fc800078e00ff */
[----:B------:R-:W-:Y:S01]  /*5d80*/  IMAD R0, R17, R8, RZ ;  /* 0x0000000811007224 */ /* 0x000fe200078e02ff */
[----:B------:R-:W-:Y:S01]  /*5d90*/  IADD3 R26, R7, R21, RZ ;  /* 0x00000015071a7210 */ /* 0x000fe20007ffe0ff */
[----:B------:R-:W-:Y:S01]  /*5da0*/  IMAD R21, R15, R9, RZ ;  /* 0x000000090f157224 */ /* 0x000fe200078e02ff */
[----:B------:R-:W-:Y:S01]  /*5db0*/  MOV R7, R6 ;  /* 0x0000000600077202 */ /* 0x000fe20000000f00 */
[----:B------:R-:W-:Y:S01]  /*5dc0*/  IMAD R25, R16, R25, R0 ;  /* 0x0000001910197224 */ /* 0x000fe200078e0200 */
[----:B------:R-:W-:Y:S01]  /*5dd0*/  IADD3 R6, R5, R2, RZ ;  /* 0x0000000205067210 */ /* 0x000fe20007ffe0ff */
[C---:B------:R-:W-:Y:S01]  /*5de0*/  IMAD R24, R14.reuse, R24, R21 ;  /* 0x000000180e187224 */ /* 0x040fe200078e0215 */
[----:B------:R-:W-:Y:S01]  /*5df0*/  MOV R0, UR4 ;  /* 0x0000000400007c02 */ /* 0x000fe20008000f00 */
[----:B------:R-:W-:-:S04]  /*5e00*/  IMAD.WIDE.U32 R20, R14, R9, RZ ;  /* 0x000000090e147225 */ /* 0x000fc800078e00ff */
[----:B------:R-:W-:Y:S01]  /*5e10*/  IMAD R5, R2, 0x3, R6 ;  /* 0x0000000302057824 */ /* 0x000fe200078e0206 */
[----:B------:R-:W-:Y:S01]  /*5e20*/  MOV R9, R20 ;  /* 0x0000001400097202 */ /* 0x000fe20000000f00 */
[----:B------:R-:W-:Y:S02]  /*5e30*/  IMAD.IADD R24, R21, 0x1, R24 ;  /* 0x0000000115187824 */ /* 0x000fe400078e0218 */
[----:B------:R-:W-:Y:S01]  /*5e40*/  IMAD.WIDE.U32 R22, R16, R8, RZ ;  /* 0x0000000810167225 */ /* 0x000fe200078e00ff */
[----:B------:R-:W-:-:S03]  /*5e50*/  ISETP.GE.U32.AND P1, PT, R5, R0, PT ;  /* 0x000000000500720c */ /* 0x000fc60003f26070 */
[----:B------:R-:W-:Y:S01]  /*5e60*/  IMAD.IADD R25, R23, 0x1, R25 ;  /* 0x0000000117197824 */ /* 0x000fe200078e0219 */
[----:B------:R-:W-:Y:S01]  /*5e70*/  MOV R8, R22 ;  /* 0x0000001600087202 */ /* 0x000fe20000000f00 */
[----:B--2---:R-:W-:-:S04]  /*5e80*/  IMAD R21, R13, R3, RZ ;  /* 0x000000030d157224 */ /* 0x004fc800078e02ff */
[C---:B------:R-:W-:Y:S02]  /*5e90*/  IMAD R5, R12.reuse, R4, R21 ;  /* 0x000000040c057224 */ /* 0x040fe400078e0215 */
[----:B------:R-:W-:-:S04]  /*5ea0*/  IMAD.WIDE.U32 R20, R12, R3, RZ ;  /* 0x000000030c147225 */ /* 0x000fc800078e00ff */
[----:B------:R-:W-:Y:S01]  /*5eb0*/  IMAD.IADD R4, R21, 0x1, R5 ;  /* 0x0000000115047824 */ /* 0x000fe200078e0205 */
[----:B------:R-:W-:Y:S01]  /*5ec0*/  MOV R3, R20 ;  /* 0x0000001400037202 */ /* 0x000fe20000000f00 */
[----:B------:R-:W-:Y:S06]  /*5ed0*/  @!P1 BRA `(.L_x_3808) ;  /* 0xffffffbc00a89947 */ /* 0x000fec000383ffff */
[----:B------:R-:W-:Y:S05]  /*5ee0*/  BSYNC B2 ;  /* 0x0000000000027941 */ /* 0x000fea0003800000 */
.L_x_3803:
[----:B------:R-:W-:Y:S01]  /*5ef0*/  MOV R22, R12 ;  /* 0x0000000c00167202 */ /* 0x000fe20000000f00 */
[----:B------:R-:W-:-:S07]  /*5f00*/  IMAD.MOV.U32 R23, RZ, RZ, R13 ;  /* 0x000000ffff177224 */ /* 0x000fce00078e000d */
.L_x_3802:
[----:B------:R-:W-:Y:S05]  /*5f10*/  BSYNC B1 ;  /* 0x0000000000017941 */ /* 0x000fea0003800000 */
.L_x_3801:
[----:B------:R-:W-:Y:S01]  /*5f20*/  ISETP.GE.U32.AND P0, PT, R6, R0, PT ;  /* 0x000000000600720c */ /* 0x000fe20003f06070 */
[----:B------:R-:W-:-:S12]  /*5f30*/  BSSY B1, `(.L_x_3809) ;  /* 0x0000466000017945 */ /* 0x000fd80003800000 */
[----:B------:R-:W-:Y:S05]  /*5f40*/  @P0 BRA `(.L_x_3810) ;  /* 0x0000004400900947 */ /* 0x000fea0003800000 */
[----:B------:R-:W0:Y:S01]  /*5f50*/  LDC R27, c[0x0][0x260] ;  /* 0x00009800ff1b7b82 */ /* 0x000e220000000800 */
[----:B------:R-:W-:Y:S01]  /*5f60*/  HFMA2.MMA R5, -RZ, RZ, 0, 0 ;  /* 0x00000000ff057435 */ /* 0x000fe200000001ff */
        /* <DEDUP_REMOVED lines=271> */
[----:B------:R-:W-:-:S06]  /*7060*/  @P2 IADD3 R18, -R12, RZ, RZ ;  /* 0x000000ff0c122210 */ /* 0x000fcc0007ffe1ff */
[----:B------:R-:W1:Y:S01]  /*7070*/  @P2 LDC R12, c[0x0][0x3f0] ;  /* 0x0000fc00ff0c2b82 */ /* 0x000e620000000800 */
[----:B0-----:R-:W-:-:S04]  /*7080*/  @P2 IMAD R18, R13, R18, R19 ;  /* 0x000000120d122224 */ /* 0x001fc800078e0213 */
[----:B-1----:R-:W-:-:S07]  /*7090*/  @P2 IMAD R5, R18, R12, R5 ;  /* 0x0000000c12052224 */ /* 0x002fce00078e0205 */
.L_x_3811:
        /* <DEDUP_REMOVED lines=281> */
.L_x_3812:
        /* <DEDUP_REMOVED lines=269> */
[----:B------:R-:W-:Y:S01]  /*9300*/  IMAD.MOV R12, RZ, RZ, -R15 ;  /* 0x000000ffff0c7224 */ /* 0x000fe200078e0a0f */
[----:B------:R-:W-:-:S03]  /*9310*/  @P2 MOV R14, RZ ;  /* 0x000000ff000e2202 */ /* 0x000fc60000000f00 */
        /* <DEDUP_REMOVED lines=10> */
.L_x_3813:
        /* <DEDUP_REMOVED lines=270> */
[----:B------:R-:W-:-:S05]  /*a4a0*/  @P1 MOV R12, RZ ;  /* 0x000000ff000c1202 */ /* 0x000fca0000000f00 */
[----:B0-----:R-:W-:-:S04]  /*a4b0*/  @P1 IMAD.HI.U32 R22, R13, R22, R12 ;  /* 0x000000160d161227 */ /* 0x001fc800078e000c */
[----:B------:R-:W-:Y:S01]  /*a4c0*/  IMAD.MOV R12, RZ, RZ, -R13 ;  /* 0x000000ffff0c7224 */ /* 0x000fe200078e0a0d */
[----:B------:R-:W-:-:S03]  /*a4d0*/  @P1 SHF.R.U32.HI R22, RZ, R23, R22 ;  /* 0x00000017ff161219 */ /* 0x000fc60000011616 */
[----:B------:R-:W-:Y:S02]  /*a4e0*/  IMAD R12, R12, UR6, R21 ;  /* 0x000000060c0c7c24 */ /* 0x000fe4000f8e0215 */
[----:B------:R-:W0:Y:S02]  /*a4f0*/  @P1 LDC R21, c[0x0][0x384] ;  /* 0x0000e100ff151b82 */ /* 0x000e240000000800 */
[----:B------:R-:W-:Y:S01]  /*a500*/  IMAD R5, R12, UR4, R5 ;  /* 0x000000040c057c24 */ /* 0x000fe2000f8e0205 */
[----:B------:R-:W-:-:S05]  /*a510*/  @P1 IADD3 R12, -R22, RZ, RZ ;  /* 0x000000ff160c1210 */ /* 0x000fca0007ffe1ff */
[----:B0-----:R-:W-:Y:S02]  /*a520*/  @P1 IMAD R12, R21, R12, R13 ;  /* 0x0000000c150c1224 */ /* 0x001fe400078e020d */
[----:B------:R-:W0:Y:S02]  /*a530*/  @P1 LDC R13, c[0x0][0x3f0] ;  /* 0x0000fc00ff0d1b82 */ /* 0x000e240000000800 */
[----:B0-----:R-:W-:-:S07]  /*a540*/  @P1 IMAD R5, R12, R13, R5 ;  /* 0x0000000d0c051224 */ /* 0x001fce00078e0205 */
.L_x_3814:
[----:B------:R-:W-:-:S04]  /*a550*/  LOP3.LUT R5, R5, 0xfffffff8, RZ, 0xc0, !PT ;  /* 0xfffffff805057812 */ /* 0x000fc800078ec0ff */
[----:B------:R-:W-:-:S04]  /*a560*/  IADD3 R10, P1, R10, R5, RZ ;  /* 0x000000050a0a7210 */ /* 0x000fc80007f3e0ff */
[----:B------:R-:W-:-:S05]  /*a570*/  IADD3.X R11, RZ, R11, RZ, P1, !PT ;  /* 0x0000000bff0b7210 */ /* 0x000fca0000ffe4ff */
[----:B------:R0:W5:Y:S04]  /*a580*/  LDG.E.64 R22, desc[UR36][R10.64] ;  /* 0x000000240a167981 */ /* 0x000168000c1e1b00 */
.L_x_3810:
[----:B------:R-:W-:Y:S05]  /*a590*/  BSYNC B1 ;  /* 0x0000000000017941 */ /* 0x000fea0003800000 */
.L_x_3809:
[----:B------:R-:W-:Y:S04]  /*a5a0*/  BSSY B1, `(.L_x_3815) ;  /* 0x0000020000017945 */ /* 0x000fe80003800000 */
[----:B------:R-:W-:Y:S05]  /*a5b0*/  @P0 BRA `(.L_x_3816) ;  /* 0x0000000000780947 */ /* 0x000fea0003800000 */
[----:B------:R-:W-:Y:S02]  /*a5c0*/  IMAD.IADD R13, R6, 0x1, R2 ;  /* 0x00000001060d7824 */ /* 0x000fe400078e0202 */
[-C--:B-----5:R-:W-:Y:S02]  /*a5d0*/  IMAD R5, R19, R7.reuse, RZ ;  /* 0x0000000713057224 */ /* 0x0a0fe400078e02ff */
[----:B0-----:R-:W-:Y:S01]  /*a5e0*/  IMAD.WIDE.U32 R10, R18, R7, RZ ;  /* 0x00000007120a7225 */ /* 0x001fe200078e00ff */
[----:B------:R-:W-:-:S03]  /*a5f0*/  ISETP.GE.U32.AND P0, PT, R13, R0, PT ;  /* 0x000000000d00720c */ /* 0x000fc60003f06070 */
[----:B------:R-:W-:Y:S01]  /*a600*/  IMAD R5, R18, R26, R5 ;  /* 0x0000001a12057224 */ /* 0x000fe200078e0205 */
[----:B------:R-:W-:-:S04]  /*a610*/  MOV R7, R10 ;  /* 0x0000000a00077202 */ /* 0x000fc80000000f00 */
[----:B------:R-:W-:-:S05]  /*a620*/  IADD3 R26, R11, R5, RZ ;  /* 0x000000050b1a7210 */ /* 0x000fca0007ffe0ff */
[----:B------:R-:W-:Y:S05]  /*a630*/  @P0 BRA `(.L_x_3816) ;  /* 0x0000000000580947 */ /* 0x000fea0003800000 */
[----:B------:R-:W-:Y:S02]  /*a640*/  IMAD.IADD R13, R13, 0x1, R2 ;  /* 0x000000010d0d7824 */ /* 0x000fe400078e0202 */
[-C--:B------:R-:W-:Y:S02]  /*a650*/  IMAD R5, R17, R8.reuse, RZ ;  /* 0x0000000811057224 */ /* 0x080fe400078e02ff */
[----:B------:R-:W-:Y:S01]  /*a660*/  IMAD.WIDE.U32 R10, R16, R8, RZ ;  /* 0x00000008100a7225 */ /* 0x000fe200078e00ff */
[----:B------:R-:W-:-:S03]  /*a670*/  ISETP.GE.U32.AND P0, PT, R13, R0, PT ;  /* 0x000000000d00720c */ /* 0x000fc60003f06070 */
[----:B------:R-:W-:Y:S01]  /*a680*/  IMAD R5, R16, R25, R5 ;  /* 0x0000001910057224 */ /* 0x000fe200078e0205 */
[----:B------:R-:W-:-:S04]  /*a690*/  MOV R8, R10 ;  /* 0x0000000a00087202 */ /* 0x000fc80000000f00 */
[----:B------:R-:W-:-:S05]  /*a6a0*/  IADD3 R25, R11, R5, RZ ;  /* 0x000000050b197210 */ /* 0x000fca0007ffe0ff */
[----:B------:R-:W-:Y:S05]  /*a6b0*/  @P0 BRA `(.L_x_3816) ;  /* 0x0000000000380947 */ /* 0x000fea0003800000 */
[----:B------:R-:W-:Y:S02]  /*a6c0*/  IMAD.IADD R5, R13, 0x1, R2 ;  /* 0x000000010d057824 */ /* 0x000fe400078e0202 */
[----:B------:R-:W-:-:S03]  /*a6d0*/  IMAD R11, R15, R9, RZ ;  /* 0x000000090f0b7224 */ /* 0x000fc600078e02ff */
[----:B------:R-:W-:Y:S01]  /*a6e0*/  ISETP.GE.U32.AND P0, PT, R5, R0, PT ;  /* 0x000000000500720c */ /* 0x000fe20003f06070 */
[----:B------:R-:W-:-:S03]  /*a6f0*/  IMAD R11, R14, R24, R11 ;  /* 0x000000180e0b7224 */ /* 0x000fc600078e020b */
[----:B------:R-:W-:Y:S02]  /*a700*/  SEL R2, R22, 0x1, !P0 ;  /* 0x0000000116027807 */ /* 0x000fe40004000000 */
[----:B------:R-:W-:-:S03]  /*a710*/  SEL R22, R23, RZ, !P0 ;  /* 0x000000ff17167207 */ /* 0x000fc60004000000 */
[----:B------:R-:W-:Y:S02]  /*a720*/  IMAD R0, R4, R2, RZ ;  /* 0x0000000204007224 */ /* 0x000fe400078e02ff */
[----:B------:R-:W-:-:S04]  /*a730*/  IMAD.WIDE.U32 R4, R14, R9, RZ ;  /* 0x000000090e047225 */ /* 0x000fc800078e00ff */
[----:B------:R-:W-:Y:S01]  /*a740*/  IMAD R13, R22, R3, R0 ;  /* 0x00000003160d7224 */ /* 0x000fe200078e0200 */
[----:B------:R-:W-:Y:S01]  /*a750*/  MOV R9, R4 ;  /* 0x0000000400097202 */ /* 0x000fe20000000f00 */
[----:B------:R-:W-:Y:S01]  /*a760*/  IMAD.WIDE.U32 R2, R3, R2, RZ ;  /* 0x0000000203027225 */ /* 0x000fe200078e00ff */
[----:B------:R-:W-:-:S03]  /*a770*/  IADD3 R24, R5, R11, RZ ;  /* 0x0000000b05187210 */ /* 0x000fc60007ffe0ff */
[----:B------:R-:W-:Y:S01]  /*a780*/  IMAD.IADD R4, R3, 0x1, R13 ;  /* 0x0000000103047824 */ /* 0x000fe200078e020d */
[----:B------:R-:W-:-:S07]  /*a790*/  MOV R3, R2 ;  /* 0x0000000200037202 */ /* 0x000fce0000000f00 */
.L_x_3816:
[----:B------:R-:W-:Y:S05]  /*a7a0*/  BSYNC B1 ;  /* 0x0000000000017941 */ /* 0x000fea0003800000 */
.L_x_3815:
[-C--:B------:R-:W-:Y:S02]  /*a7b0*/  IMAD R25, R25, R7.reuse, RZ ;  /* 0x0000000719197224 */ /* 0x080fe400078e02ff */
[----:B------:R-:W-:-:S04]  /*a7c0*/  IMAD.WIDE.U32 R6, R8, R7, RZ ;  /* 0x0000000708067225 */ /* 0x000fc800078e00ff */
[----:B------:R-:W-:Y:S02]  /*a7d0*/  IMAD R25, R8, R26, R25 ;  /* 0x0000001a08197224 */ /* 0x000fe400078e0219 */
[----:B------:R-:W-:-:S03]  /*a7e0*/  IMAD R24, R24, R6, RZ ;  /* 0x0000000618187224 */ /* 0x000fc600078e02ff */
[----:B------:R-:W-:Y:S01]  /*a7f0*/  IADD3 R0, R7, R25, RZ ;  /* 0x0000001907007210 */ /* 0x000fe20007ffe0ff */
[----:B------:R-:W-:-:S04]  /*a800*/  IMAD.WIDE.U32 R6, R9, R6, RZ ;  /* 0x0000000609067225 */ /* 0x000fc800078e00ff */
[----:B------:R-:W-:Y:S02]  /*a810*/  IMAD R9, R0, R9, R24 ;  /* 0x0000000900097224 */ /* 0x000fe400078e0218 */
[-C--:B------:R-:W-:Y:S02]  /*a820*/  IMAD R4, R4, R6.reuse, RZ ;  /* 0x0000000604047224 */ /* 0x080fe400078e02ff */
[----:B------:R-:W-:Y:S02]  /*a830*/  IMAD.IADD R0, R7, 0x1, R9 ;  /* 0x0000000107007824 */ /* 0x000fe400078e0209 */
[----:B-----5:R-:W-:-:S04]  /*a840*/  IMAD.WIDE.U32 R16, R3, R6, RZ ;  /* 0x0000000603107225 */ /* 0x020fc800078e00ff */
[----:B------:R-:W-:-:S05]  /*a850*/  IMAD R3, R0, R3, R4 ;  /* 0x0000000300037224 */ /* 0x000fca00078e0204 */
[----:B------:R-:W-:Y:S01]  /*a860*/  IADD3 R17, R17, R3, RZ ;  /* 0x0000000311117210 */ /* 0x000fe20007ffe0ff */
[----:B------:R-:W-:Y:S06]  /*a870*/  BRA `(.L_x_3784) ;  /* 0x0000000c00c87947 */ /* 0x000fec0003800000 */
.L_x_3800:
        /* <DEDUP_REMOVED lines=12> */
.L_x_3819:
[-C--:B------:R-:W-:Y:S01]  /*a940*/  IADD3 R13, R2, R6.reuse, RZ ;  /* 0x00000006020d7210 */ /* 0x080fe20007ffe0ff */
[----:B------:R-:W-:-:S04]  /*a950*/  IMAD R17, R24, R6, RZ ;  /* 0x0000000618117224 */ /* 0x000fc800078e02ff */
[----:B------:R-:W-:-:S04]  /*a960*/  IMAD.WIDE.U32 R16, R17, 0x8, R10 ;  /* 0x0000000811107825 */ /* 0x000fc800078e000a */
[----:B------:R-:W-:Y:S01]  /*a970*/  IMAD R19, R24, R13, RZ ;  /* 0x0000000d18137224 */ /* 0x000fe200078e02ff */
[----:B------:R-:W-:Y:S01]  /*a980*/  IADD3 R13, R13, R2, RZ ;  /* 0x000000020d0d7210 */ /* 0x000fe20007ffe0ff */
[----:B------:R-:W2:Y:S02]  /*a990*/  LDG.E.64 R16, desc[UR36][R16.64] ;  /* 0x0000002410107981 */ /* 0x000ea4000c1e1b00 */
[----:B------:R-:W-:-:S04]  /*a9a0*/  IMAD.WIDE.U32 R18, R19, 0x8, R10 ;  /* 0x0000000813127825 */ /* 0x000fc800078e000a */
[----:B------:R-:W-:Y:S02]  /*a9b0*/  IMAD R21, R24, R13, RZ ;  /* 0x0000000d18157224 */ /* 0x000fe400078e02ff */
[----:B------:R-:W-:Y:S01]  /*a9c0*/  IMAD.IADD R6, R13, 0x1, R2 ;  /* 0x000000010d067824 */ /* 0x000fe200078e0202 */
[----:B------:R-:W3:Y:S01]  /*a9d0*/  LDG.E.64 R18, desc[UR36][R18.64] ;  /* 0x0000002412127981 */ /* 0x000ee2000c1e1b00 */
[----:B------:R-:W-:-:S06]  /*a9e0*/  IMAD.WIDE.U32 R20, R21, 0x8, R10 ;  /* 0x0000000815147825 */ /* 0x000fcc00078e000a */
[----:B------:R-:W4:Y:S01]  /*a9f0*/  LDG.E.64 R20, desc[UR36][R20.64] ;  /* 0x0000002414147981 */ /* 0x000f22000c1e1b00 */
[----:B------:R-:W-:-:S04]  /*aa00*/  IMAD R13, R24, R6, RZ ;  /* 0x00000006180d7224 */ /* 0x000fc800078e02ff */
[----:B------:R-:W-:-:S06]  /*aa10*/  IMAD.WIDE.U32 R12, R13, 0x8, R10 ;  /* 0x000000080d0c7825 */ /* 0x000fcc00078e000a */
[----:B------:R-:W5:Y:S01]  /*aa20*/  LDG.E.64 R12, desc[UR36][R12.64] ;  /* 0x000000240c0c7981 */ /* 0x000f62000c1e1b00 */
[----:B------:R-:W-:Y:S01]  /*aa30*/  IADD3 R6, R6, R2, RZ ;  /* 0x0000000206067210 */ /* 0x000fe20007ffe0ff */
[----:B--2---:R-:W-:-:S04]  /*aa40*/  IMAD R14, R17, R22, RZ ;  /* 0x00000016110e7224 */ /* 0x004fc800078e02ff */
[C---:B------:R-:W-:Y:S02]  /*aa50*/  IMAD R23, R16.reuse, R23, R14 ;  /* 0x0000001710177224 */ /* 0x040fe400078e020e */
[----:B------:R-:W-:-:S03]  /*aa60*/  IMAD.WIDE.U32 R14, R16, R22, RZ ;  /* 0x00000016100e7225 */ /* 0x000fc600078e00ff */
[----:B------:R-:W-:Y:S01]  /*aa70*/  MOV R22, R14 ;  /* 0x0000000e00167202 */ /* 0x000fe20000000f00 */
[----:B----4-:R-:W-:Y:S01]  /*aa80*/  IMAD R14, R21, R7, RZ ;  /* 0x00000007150e7224 */ /* 0x010fe200078e02ff */
[----:B------:R-:W-:-:S03]  /*aa90*/  IADD3 R23, R15, R23, RZ ;  /* 0x000000170f177210 */ /* 0x000fc60007ffe0ff */
[C---:B------:R-:W-:Y:S02]  /*aaa0*/  IMAD R5, R20.reuse, R5, R14 ;  /* 0x0000000514057224 */ /* 0x040fe400078e020e */
[----:B------:R-:W-:-:S05]  /*aab0*/  IMAD.WIDE.U32 R14, R20, R7, RZ ;  /* 0x00000007140e7225 */ /* 0x000fca00078e00ff */
[----:B------:R-:W-:Y:S01]  /*aac0*/  IADD3 R5, R15, R5, RZ ;  /* 0x000000050f057210 */ /* 0x000fe20007ffe0ff */
[----:B------:R-:W-:Y:S02]  /*aad0*/  IMAD R15, R2, 0x3, R6 ;  /* 0x00000003020f7824 */ /* 0x000fe400078e0206 */
[----:B---3--:R-:W-:-:S03]  /*aae0*/  IMAD R25, R19, R8, RZ ;  /* 0x0000000813197224 */ /* 0x008fc600078e02ff */
[----:B------:R-:W-:Y:S01]  /*aaf0*/  ISETP.GE.U32.AND P0, PT, R15, R0, PT ;  /* 0x000000000f00720c */ /* 0x000fe20003f06070 */
[C---:B------:R-:W-:Y:S02]  /*ab00*/  IMAD R25, R18.reuse, R9, R25 ;  /* 0x0000000912197224 */ /* 0x040fe400078e0219 */
[----:B------:R-:W-:-:S04]  /*ab10*/  IMAD.WIDE.U32 R8, R18, R8, RZ ;  /* 0x0000000812087225 */ /* 0x000fc800078e00ff */
[----:B------:R-:W-:Y:S02]  /*ab20*/  IMAD.IADD R9, R9, 0x1, R25 ;  /* 0x0000000109097824 */ /* 0x000fe400078e0219 */
[-C--:B-----5:R-:W-:Y:S02]  /*ab30*/  IMAD R25, R13, R3.reuse, RZ ;  /* 0x000000030d197224 */ /* 0x0a0fe400078e02ff */
[----:B------:R-:W-:Y:S02]  /*ab40*/  IMAD.MOV.U32 R7, RZ, RZ, R14 ;  /* 0x000000ffff077224 */ /* 0x000fe400078e000e */
[C---:B------:R-:W-:Y:S02]  /*ab50*/  IMAD R25, R12.reuse, R4, R25 ;  /* 0x000000040c197224 */ /* 0x040fe400078e0219 */
[----:B------:R-:W-:-:S05]  /*ab60*/  IMAD.WIDE.U32 R14, R12, R3, RZ ;  /* 0x000000030c0e7225 */ /* 0x000fca00078e00ff */
[----:B------:R-:W-:Y:S02]  /*ab70*/  IADD3 R4, R15, R25, RZ ;  /* 0x000000190f047210 */ /* 0x000fe40007ffe0ff */
[----:B------:R-:W-:Y:S01]  /*ab80*/  MOV R3, R14 ;  /* 0x0000000e00037202 */ /* 0x000fe20000000f00 */
[----:B------:R-:W-:Y:S06]  /*ab90*/  @!P0 BRA `(.L_x_3819) ;  /* 0xfffffffc00688947 */ /* 0x000fec000383ffff */
[----:B------:R-:W-:Y:S05]  /*aba0*/  BSYNC B2 ;  /* 0x0000000000027941 */ /* 0x000fea0003800000 */
.L_x_3818:
[----:B------:R-:W-:Y:S05]  /*abb0*/  BSYNC B1 ;  /* 0x0000000000017941 */ /* 0x000fea0003800000 */
.L_x_3817:
[----:B------:R-:W-:Y:S01]  /*abc0*/  ISETP.GE.U32.AND P1, PT, R6, R0, PT ;  /* 0x000000000600720c */ /* 0x000fe20003f26070 */
[----:B------:R-:W-:-:S12]  /*abd0*/  BSSY B1, `(.L_x_3820) ;  /* 0x0000016000017945 */ /* 0x000fd80003800000 */
[----:B------:R-:W-:Y:S05]  /*abe0*/  @P1 BRA `(.L_x_3821) ;  /* 0x0000000000501947 */ /* 0x000fea0003800000 */
[----:B------:R-:W-:-:S04]  /*abf0*/  IMAD R17, R24, R6, RZ ;  /* 0x0000000618117224 */ /* 0x000fc800078e02ff */
[----:B------:R-:W-:-:S06]  /*ac00*/  IMAD.WIDE.U32 R16, R17, 0x8, R10 ;  /* 0x0000000811107825 */ /* 0x000fcc00078e000a */
[----:B------:R-:W5:Y:S01]  /*ac10*/  LDG.E.64 R16, desc[UR36][R16.64] ;  /* 0x0000002410107981 */ /* 0x000f62000c1e1b00 */
[----:B------:R-:W-:-:S05]  /*ac20*/  IMAD.IADD R15, R6, 0x1, R2 ;  /* 0x00000001060f7824 */ /* 0x000fca00078e0202 */
[----:B------:R-:W-:-:S13]  /*ac30*/  ISETP.GE.U32.AND P0, PT, R15, R0, PT ;  /* 0x000000000f00720c */ /* 0x000fda0003f06070 */
[----:B------:R-:W-:Y:S05]  /*ac40*/  @P0 BRA `(.L_x_3821) ;  /* 0x0000000000380947 */ /* 0x000fea0003800000 */
[----:B------:R-:W-:-:S04]  /*ac50*/  IMAD R19, R24, R15, RZ ;  /* 0x0000000f18137224 */ /* 0x000fc800078e02ff */
[----:B------:R-:W-:-:S06]  /*ac60*/  IMAD.WIDE.U32 R18, R19, 0x8, R10 ;  /* 0x0000000813127825 */ /* 0x000fcc00078e000a */
[----:B------:R-:W5:Y:S01]  /*ac70*/  LDG.E.64 R18, desc[UR36][R18.64] ;  /* 0x0000002412127981 */ /* 0x000f62000c1e1b00 */
[----:B------:R-:W-:-:S04]  /*ac80*/  IADD3 R15, R15, R2, RZ ;  /* 0x000000020f0f7210 */ /* 0x000fc80007ffe0ff */
[----:B------:R-:W-:-:S13]  /*ac90*/  ISETP.GE.U32.AND P0, PT, R15, R0, PT ;  /* 0x000000000f00720c */ /* 0x000fda0003f06070 */
[----:B------:R-:W-:Y:S05]  /*aca0*/  @P0 BRA `(.L_x_3821) ;  /* 0x0000000000200947 */ /* 0x000fea0003800000 */
[----:B------:R-:W-:Y:S01]  /*acb0*/  IADD3 R25, R15, R2, RZ ;  /* 0x000000020f197210 */ /* 0x000fe20007ffe0ff */
[----:B------:R-:W-:-:S03]  /*acc0*/  IMAD R21, R24, R15, RZ ;  /* 0x0000000f18157224 */ /* 0x000fc600078e02ff */
[----:B------:R-:W-:Y:S01]  /*acd0*/  ISETP.GE.U32.AND P0, PT, R25, R0, PT ;  /* 0x000000001900720c */ /* 0x000fe20003f06070 */
[----:B------:R-:W-:-:S06]  /*ace0*/  IMAD.WIDE.U32 R20, R21, 0x8, R10 ;  /* 0x0000000815147825 */ /* 0x000fcc00078e000a */
[----:B------:R-:W5:Y:S06]  /*acf0*/  LDG.E.64 R20, desc[UR36][R20.64] ;  /* 0x0000002414147981 */ /* 0x000f6c000c1e1b00 */
[----:B------:R-:W-:-:S04]  /*ad00*/  @!P0 IMAD R15, R24, R25, RZ ;  /* 0x00000019180f8224 */ /* 0x000fc800078e02ff */
[----:B------:R-:W-:-:S05]  /*ad10*/  @!P0 IMAD.WIDE.U32 R10, R15, 0x8, R10 ;  /* 0x000000080f0a8825 */ /* 0x000fca00078e000a */
[----:B------:R0:W5:Y:S02]  /*ad20*/  @!P0 LDG.E.64 R12, desc[UR36][R10.64] ;  /* 0x000000240a0c8981 */ /* 0x000164000c1e1b00 */
.L_x_3821:
[----:B------:R-:W-:Y:S05]  /*ad30*/  BSYNC B1 ;  /* 0x0000000000017941 */ /* 0x000fea0003800000 */
.L_x_3820:
        /* <DEDUP_REMOVED lines=18> */
[----:B------:R-:W-:-:S05]  /*ae60*/  IMAD.IADD R11, R15, 0x1, R2 ;  /* 0x000000010f0b7824 */ /* 0x000fca00078e0202 */
[----:B------:R-:W-:Y:S01]  /*ae70*/  ISETP.GE.U32.AND P0, PT, R11, R0, PT ;  /* 0x000000000b00720c */ /* 0x000fe20003f06070 */
[-C--:B------:R-:W-:Y:S02]  /*ae80*/  IMAD R0, R21, R7.reuse, RZ ;  /* 0x0000000715007224 */ /* 0x080fe400078e02ff */
[----:B------:R-:W-:Y:S01]  /*ae90*/  IMAD.WIDE.U32 R10, R20, R7, RZ ;  /* 0x00000007140a7225 */ /* 0x000fe200078e00ff */
[----:B------:R-:W-:Y:S02]  /*aea0*/  SEL R2, R12, 0x1, !P0 ;  /* 0x000000010c027807 */ /* 0x000fe40004000000 */
[----:B------:R-:W-:Y:S01]  /*aeb0*/  SEL R12, R13, RZ, !P0 ;  /* 0x000000ff0d0c7207 */ /* 0x000fe20004000000 */
[----:B------:R-:W-:Y:S01]  /*aec0*/  IMAD R5, R20, R5, R0 ;  /* 0x0000000514057224 */ /* 0x000fe200078e0200 */
[----:B------:R-:W-:Y:S01]  /*aed0*/  MOV R7, R10 ;  /* 0x0000000a00077202 */ /* 0x000fe20000000f00 */
[----:B------:R-:W-:-:S03]  /*aee0*/  IMAD R4, R4, R2, RZ ;  /* 0x0000000204047224 */ /* 0x000fc600078e02ff */
[----:B------:R-:W-:Y:S01]  /*aef0*/  IADD3 R5, R11, R5, RZ ;  /* 0x000000050b057210 */ /* 0x000fe20007ffe0ff */
[----:B------:R-:W-:Y:S02]  /*af00*/  IMAD R13, R12, R3, R4 ;  /* 0x000000030c0d7224 */ /* 0x000fe400078e0204 */
[----:B------:R-:W-:-:S04]  /*af10*/  IMAD.WIDE.U32 R2, R3, R2, RZ ;  /* 0x0000000203027225 */ /* 0x000fc800078e00ff */
[----:B------:R-:W-:Y:S01]  /*af20*/  IMAD.IADD R4, R3, 0x1, R13 ;  /* 0x0000000103047824 */ /* 0x000fe200078e020d */
[----:B------:R-:W-:-:S07]  /*af30*/  MOV R3, R2 ;  /* 0x0000000200037202 */ /* 0x000fce0000000f00 */
.L_x_3823:
[----:B------:R-:W-:Y:S05]  /*af40*/  BSYNC B1 ;  /* 0x0000000000017941 */ /* 0x000fea0003800000 */
.L_x_3822:
[-C--:B------:R-:W-:Y:S02]  /*af50*/  IMAD R9, R9, R22.reuse, RZ ;  /* 0x0000001609097224 */ /* 0x080fe400078e02ff */
[----:B0-----:R-:W-:-:S04]  /*af60*/  IMAD.WIDE.U32 R10, R8, R22, RZ ;  /* 0x00000016080a7225 */ /* 0x001fc800078e00ff */
        /* <DEDUP_REMOVED lines=11> */
.L_x_3799:
[----:B------:R-:W0:Y:S01]  /*b020*/  LDC R23, c[0x0][0x22c] ;  /* 0x00008b00ff177b82 */ /* 0x000e220000000800 */
[----:B------:R-:W-:Y:S01]  /*b030*/  BSSY B1, `(.L_x_3824) ;  /* 0x0000036000017945 */ /* 0x000fe20003800000 */
[----:B------:R-:W-:-:S06]  /*b040*/  MOV R2, R8 ;  /* 0x0000000800027202 */ /* 0x000fcc0000000f00 */
[----:B------:R-:W1:Y:S08]  /*b050*/  LDC R4, c[0x0][0x218] ;  /* 0x00008600ff047b82 */ /* 0x000e700000000800 */
[----:B------:R-:W2:Y:S01]  /*b060*/  LDC R6, c[0x0][0x21c] ;  /* 0x00008700ff067b82 */ /* 0x000ea20000000800 */
[----:B0-----:R-:W-:-:S05]  /*b070*/  IMAD R3, R23, 0x3, R8 ;  /* 0x0000000317037824 */ /* 0x001fca00078e0208 */
[----:B------:R-:W-:Y:S01]  /*b080*/  ISETP.GE.U32.AND P0, PT, R3, R0, PT ;  /* 0x000000000300720c */ /* 0x000fe20003f06070 */
[----:B-1----:R-:W-:Y:S01]  /*b090*/  IMAD.MOV.U32 R22, RZ, RZ, R4 ;  /* 0x000000ffff167224 */ /* 0x002fe200078e0004 */
[-C--:B------:R-:W-:Y:S02]  /*b0a0*/  MOV R9, R4.reuse ;  /* 0x0000000400097202 */ /* 0x080fe40000000f00 */
[----:B------:R-:W-:Y:S01]  /*b0b0*/  MOV R3, R4 ;  /* 0x0000000400037202 */ /* 0x000fe20000000f00 */
[----:B--2---:R-:W-:Y:S01]  /*b0c0*/  IMAD.MOV.U32 R5, RZ, RZ, R6 ;  /* 0x000000ffff057224 */ /* 0x004fe200078e0006 */
[-C--:B------:R-:W-:Y:S02]  /*b0d0*/  MOV R7, R6.reuse ;  /* 0x0000000600077202 */ /* 0x080fe40000000f00 */
[----:B------:R-:W-:-:S05]  /*b0e0*/  MOV R8, R6 ;  /* 0x0000000600087202 */ /* 0x000fca0000000f00 */
[----:B------:R-:W-:Y:S05]  /*b0f0*/  @P0 BRA `(.L_x_3825) ;  /* 0x0000000000a40947 */ /* 0x000fea0003800000 */
[----:B------:R-:W-:Y:S01]  /*b100*/  BSSY B2, `(.L_x_3825) ;  /* 0x0000028000027945 */ /* 0x000fe20003800000 */
[----:B------:R-:W-:Y:S01]  /*b110*/  IMAD.MOV.U32 R9, RZ, RZ, R4 ;  /* 0x000000ffff097224 */ /* 0x000fe200078e0004 */
[----:B------:R-:W-:Y:S01]  /*b120*/  MOV R3, R4 ;  /* 0x0000000400037202 */ /* 0x000fe20000000f00 */
[----:B------:R-:W-:Y:S01]  /*b130*/  IMAD.MOV.U32 R8, RZ, RZ, R6 ;  /* 0x000000ffff087224 */ /* 0x000fe200078e0006 */
[----:B------:R-:W-:-:S07]  /*b140*/  MOV R7, R6 ;  /* 0x0000000600077202 */ /* 0x000fce0000000f00 */
.L_x_3826:
[C---:B------:R-:W-:Y:S01]  /*b150*/  IADD3 R16, R2.reuse, R23, RZ ;  /* 0x0000001702107210 */ /* 0x040fe20007ffe0ff */
[----:B------:R-:W-:-:S03]  /*b160*/  IMAD.WIDE.U32 R12, R2, 0x8, R10 ;  /* 0x00000008020c7825 */ /* 0x000fc600078e000a */
[C---:B------:R-:W-:Y:S01]  /*b170*/  IADD3 R24, R16.reuse, R23, RZ ;  /* 0x0000001710187210 */ /* 0x040fe20007ffe0ff */
[--C-:B------:R-:W-:Y:S02]  /*b180*/  IMAD.WIDE.U32 R14, R16, 0x8, R10.reuse ;  /* 0x00000008100e7825 */ /* 0x100fe400078e000a */
[----:B------:R-:W2:Y:S02]  /*b190*/  LDG.E.64 R12, desc[UR36][R12.64] ;  /* 0x000000240c0c7981 */ /* 0x000ea4000c1e1b00 */
[C---:B------:R-:W-:Y:S02]  /*b1a0*/  IMAD.WIDE.U32 R16, R24.reuse, 0x8, R10 ;  /* 0x0000000818107825 */ /* 0x040fe400078e000a */
[----:B------:R-:W3:Y:S04]  /*b1b0*/  LDG.E.64 R14, desc[UR36][R14.64] ;  /* 0x000000240e0e7981 */ /* 0x000ee8000c1e1b00 */
[----:B------:R-:W4:Y:S01]  /*b1c0*/  LDG.E.64 R16, desc[UR36][R16.64] ;  /* 0x0000002410107981 */ /* 0x000f22000c1e1b00 */
[----:B------:R-:W-:-:S04]  /*b1d0*/  IMAD.IADD R24, R24, 0x1, R23 ;  /* 0x0000000118187824 */ /* 0x000fc800078e0217 */
[----:B------:R-:W-:-:S06]  /*b1e0*/  IMAD.WIDE.U32 R18, R24, 0x8, R10 ;  /* 0x0000000818127825 */ /* 0x000fcc00078e000a */
[----:B------:R-:W5:Y:S01]  /*b1f0*/  LDG.E.64 R18, desc[UR36][R18.64] ;  /* 0x0000002412127981 */ /* 0x000f62000c1e1b00 */
[----:B--2---:R-:W-:-:S04]  /*b200*/  IMAD R21, R13, R4, RZ ;  /* 0x000000040d157224 */ /* 0x004fc800078e02ff */
[C---:B------:R-:W-:Y:S02]  /*b210*/  IMAD R8, R12.reuse, R8, R21 ;  /* 0x000000080c087224 */ /* 0x040fe400078e0215 */
[----:B---3--:R-:W-:Y:S02]  /*b220*/  IMAD R2, R15, R3, RZ ;  /* 0x000000030f027224 */ /* 0x008fe400078e02ff */
[----:B------:R-:W-:-:S04]  /*b230*/  IMAD.WIDE.U32 R20, R12, R4, RZ ;  /* 0x000000040c147225 */ /* 0x000fc800078e00ff */
[C---:B------:R-:W-:Y:S01]  /*b240*/  IMAD R7, R14.reuse, R7, R2 ;  /* 0x000000070e077224 */ /* 0x040fe200078e0202 */
[----:B------:R-:W-:Y:S01]  /*b250*/  IADD3 R8, R21, R8, RZ ;  /* 0x0000000815087210 */ /* 0x000fe20007ffe0ff */
[----:B------:R-:W-:Y:S01]  /*b260*/  IMAD.WIDE.U32 R2, R14, R3, RZ ;  /* 0x000000030e027225 */ /* 0x000fe200078e00ff */
[----:B------:R-:W-:-:S03]  /*b270*/  MOV R4, R20 ;  /* 0x0000001400047202 */ /* 0x000fc60000000f00 */
[----:B----4-:R-:W-:Y:S02]  /*b280*/  IMAD R21, R17, R9, RZ ;  /* 0x0000000911157224 */ /* 0x010fe400078e02ff */
[----:B------:R-:W-:Y:S01]  /*b290*/  IMAD.IADD R7, R3, 0x1, R7 ;  /* 0x0000000103077824 */ /* 0x000fe200078e0207 */
[----:B------:R-:W-:Y:S01]  /*b2a0*/  MOV R3, R2 ;  /* 0x0000000200037202 */ /* 0x000fe20000000f00 */
[----:B------:R-:W-:Y:S01]  /*b2b0*/  IMAD R25, R16, R6, R21 ;  /* 0x0000000610197224 */ /* 0x000fe200078e0215 */
[----:B------:R-:W-:Y:S01]  /*b2c0*/  IADD3 R2, R24, R23, RZ ;  /* 0x0000001718027210 */ /* 0x000fe20007ffe0ff */
[----:B------:R-:W-:-:S04]  /*b2d0*/  IMAD.WIDE.U32 R20, R16, R9, RZ ;  /* 0x0000000910147225 */ /* 0x000fc800078e00ff */
[----:B------:R-:W-:Y:S01]  /*b2e0*/  IMAD.IADD R6, R21, 0x1, R25 ;  /* 0x0000000115067824 */ /* 0x000fe200078e0219 */
[----:B------:R-:W-:Y:S01]  /*b2f0*/  MOV R9, R20 ;  /* 0x0000001400097202 */ /* 0x000fe20000000f00 */
[----:B------:R-:W-:Y:S02]  /*b300*/  IMAD R21, R23, 0x3, R2 ;  /* 0x0000000317157824 */ /* 0x000fe400078e0202 */
[----:B-----5:R-:W-:-:S03]  /*b310*/  IMAD R20, R19, R22, RZ ;  /* 0x0000001613147224 */ /* 0x020fc600078e02ff */
[----:B------:R-:W-:Y:S01]  /*b320*/  ISETP.GE.U32.AND P0, PT, R21, R0, PT ;  /* 0x000000001500720c */ /* 0x000fe20003f06070 */
[C---:B------:R-:W-:Y:S02]  /*b330*/  IMAD R5, R18.reuse, R5, R20 ;  /* 0x0000000512057224 */ /* 0x040fe400078e0214 */
[----:B------:R-:W-:-:S04]  /*b340*/  IMAD.WIDE.U32 R20, R18, R22, RZ ;  /* 0x0000001612147225 */ /* 0x000fc800078e00ff */
[----:B------:R-:W-:Y:S01]  /*b350*/  IMAD.MOV.U32 R22, RZ, RZ, R20 ;  /* 0x000000ffff167224 */ /* 0x000fe200078e0014 */
[----:B------:R-:W-:-:S05]  /*b360*/  IADD3 R5, R21, R5, RZ ;  /* 0x0000000515057210 */ /* 0x000fca0007ffe0ff */
[----:B------:R-:W-:Y:S05]  /*b370*/  @!P0 BRA `(.L_x_3826) ;  /* 0xfffffffc00748947 */ /* 0x000fea000383ffff */
[----:B------:R-:W-:Y:S05]  /*b380*/  BSYNC B2 ;  /* 0x0000000000027941 */ /* 0x000fea0003800000 */
.L_x_3825:
[----:B------:R-:W-:Y:S05]  /*b390*/  BSYNC B1 ;  /* 0x0000000000017941 */ /* 0x000fea0003800000 */
.L_x_3824:
        /* <DEDUP_REMOVED lines=19> */
.L_x_3828:
[----:B------:R-:W-:Y:S05]  /*b4d0*/  BSYNC B1 ;  /* 0x0000000000017941 */ /* 0x000fea0003800000 */
.L_x_3827:
[----:B------:R-:W-:Y:S04]  /*b4e0*/  BSSY B1, `(.L_x_3829) ;  /* 0x000001f000017945 */ /* 0x000fe80003800000 */
[----:B------:R-:W-:Y:S05]  /*b4f0*/  @P1 BRA `(.L_x_3830) ;  /* 0x0000000000741947 */ /* 0x000fea0003800000 */
[----:B------:R-:W-:Y:S01]  /*b500*/  IADD3 R2, R2, R23, RZ ;  /* 0x0000001702027210 */ /* 0x000fe20007ffe0ff */
[-C--:B-----5:R-:W-:Y:S02]  /*b510*/  IMAD R13, R13, R4.reuse, RZ ;  /* 0x000000040d0d7224 */ /* 0x0a0fe400078e02ff */
[----:B0-----:R-:W-:Y:S01]  /*b520*/  IMAD.WIDE.U32 R10, R12, R4, RZ ;  /* 0x000000040c0a7225 */ /* 0x001fe200078e00ff */
[----:B------:R-:W-:-:S03]  /*b530*/  ISETP.GE.U32.AND P0, PT, R2, R0, PT ;  /* 0x000000000200720c */ /* 0x000fc60003f06070 */
[----:B------:R-:W-:Y:S01]  /*b540*/  IMAD R13, R12, R8, R13 ;  /* 0x000000080c0d7224 */ /* 0x000fe200078e020d */
[----:B------:R-:W-:-:S03]  /*b550*/  MOV R4, R10 ;  /* 0x0000000a00047202 */ /* 0x000fc60000000f00 */
[----:B------:R-:W-:-:S06]  /*b560*/  IMAD.IADD R8, R11, 0x1, R13 ;  /* 0x000000010b087824 */ /* 0x000fcc00078e020d */
[----:B------:R-:W-:Y:S05]  /*b570*/  @P0 BRA `(.L_x_3830) ;  /* 0x0000000000540947 */ /* 0x000fea0003800000 */
[----:B------:R-:W-:Y:S01]  /*b580*/  IADD3 R12, R2, R23, RZ ;  /* 0x00000017020c7210 */ /* 0x000fe20007ffe0ff */
[-C--:B------:R-:W-:Y:S02]  /*b590*/  IMAD R2, R15, R3.reuse, RZ ;  /* 0x000000030f027224 */ /* 0x080fe400078e02ff */
[----:B------:R-:W-:Y:S01]  /*b5a0*/  IMAD.WIDE.U32 R10, R14, R3, RZ ;  /* 0x000000030e0a7225 */ /* 0x000fe200078e00ff */
        /* <DEDUP_REMOVED lines=10> */
[----:B------:R-:W-:Y:S02]  /*b650*/  SEL R23, R18, 0x1, !P0 ;  /* 0x0000000112177807 */ /* 0x000fe40004000000 */
[----:B------:R-:W-:Y:S01]  /*b660*/  SEL R19, R19, RZ, !P0 ;  /* 0x000000ff13137207 */ /* 0x000fe20004000000 */
[----:B------:R-:W-:Y:S01]  /*b670*/  IMAD.IADD R6, R11, 0x1, R13 ;  /* 0x000000010b067824 */ /* 0x000fe200078e020d */
[----:B------:R-:W-:Y:S01]  /*b680*/  MOV R9, R10 ;  /* 0x0000000a00097202 */ /* 0x000fe20000000f00 */
[----:B------:R-:W-:-:S04]  /*b690*/  IMAD R5, R5, R23, RZ ;  /* 0x0000001705057224 */ /* 0x000fc800078e02ff */
[----:B------:R-:W-:Y:S02]  /*b6a0*/  IMAD R5, R19, R22, R5 ;  /* 0x0000001613057224 */ /* 0x000fe400078e0205 */
[----:B------:R-:W-:-:S05]  /*b6b0*/  IMAD.WIDE.U32 R22, R22, R23, RZ ;  /* 0x0000001716167225 */ /* 0x000fca00078e00ff */
[----:B------:R-:W-:-:S07]  /*b6c0*/  IADD3 R5, R23, R5, RZ ;  /* 0x0000000517057210 */ /* 0x000fce0007ffe0ff */
.L_x_3830:
[----:B------:R-:W-:Y:S05]  /*b6d0*/  BSYNC B1 ;  /* 0x0000000000017941 */ /* 0x000fea0003800000 */
.L_x_3829:
        /* <DEDUP_REMOVED lines=11> */
[----:B------:R-:W-:-:S07]  /*b790*/  IADD3 R17, R17, R3, RZ ;  /* 0x0000000311117210 */ /* 0x000fce0007ffe0ff */
.L_x_3784:
[----:B------:R-:W-:Y:S05]  /*b7a0*/  BSYNC B0 ;  /* 0x0000000000007941 */ /* 0x000fea0003800000 */
.L_x_3783:
        /* <DEDUP_REMOVED lines=18> */
.L_x_3834:
[----:B--2---:R-:W2:Y:S01]  /*b8d0*/  S2R R3, SR_TID.Y ;  /* 0x0000000000037919 */ /* 0x004ea20000002200 */
[----:B------:R-:W-:Y:S01]  /*b8e0*/  BSSY B0, `(.L_x_3832) ;  /* 0x0000014000007945 */ /* 0x000fe20003800000 */
[----:B------:R-:W-:Y:S01]  /*b8f0*/  BAR.SYNC.DEFER_BLOCKING 0x0 ;  /* 0x0000000000007b1d */ /* 0x000fe20000010000 */
[----:B------:R-:W-:Y:S02]  /*b900*/  ISETP.GT.AND P1, PT, R0, 0x1, PT ;  /* 0x000000010000780c */ /* 0x000fe40003f24270 */
[--C-:B------:R-:W-:Y:S01]  /*b910*/  SHF.R.S32.HI R6, RZ, 0x1, R0.reuse ;  /* 0x00000001ff067819 */ /* 0x100fe20000011400 */
[----:B--2---:R-:W-:-:S05]  /*b920*/  IMAD.IADD R2, R3, 0x1, R0 ;  /* 0x0000000103027824 */ /* 0x004fca00078e0200 */
[----:B------:R-:W-:-:S04]  /*b930*/  ISETP.GE.U32.AND P0, PT, R2, UR7, PT ;  /* 0x0000000702007c0c */ /* 0x000fc8000bf06070 */
[----:B------:R-:W-:-:S13]  /*b940*/  ISETP.GE.U32.OR P0, PT, R3, R0, P0 ;  /* 0x000000000300720c */ /* 0x000fda0000706470 */
[----:B------:R-:W-:Y:S05]  /*b950*/  @P0 BRA `(.L_x_3833) ;  /* 0x0000000000300947 */ /* 0x000fea0003800000 */
[----:B------:R-:W2:Y:S02]  /*b960*/  S2R R3, SR_TID.X ;  /* 0x0000000000037919 */ /* 0x000ea40000002100 */
[----:B--2---:R-:W-:-:S05]  /*b970*/  IMAD R0, R2, UR6, R3 ;  /* 0x0000000602007c24 */ /* 0x004fca000f8e0203 */
[----:B------:R-:W-:-:S05]  /*b980*/  LEA R0, R0, UR4, 0x3 ;  /* 0x0000000400007c11 */ /* 0x000fca000f8e18ff */
[----:B------:R-:W2:Y:S02]  /*b990*/  LDS.64 R2, [R0] ;  /* 0x0000000000027984 */ /* 0x000ea40000000a00 */
[-C--:B--2---:R-:W-:Y:S02]  /*b9a0*/  IMAD R3, R3, R16.reuse, RZ ;  /* 0x0000001003037224 */ /* 0x084fe400078e02ff */
[----:B------:R-:W-:-:S04]  /*b9b0*/  IMAD.WIDE.U32 R4, R2, R16, RZ ;  /* 0x0000001002047225 */ /* 0x000fc800078e00ff */
[----:B------:R-:W-:Y:S01]  /*b9c0*/  IMAD R3, R2, R17, R3 ;  /* 0x0000001102037224 */ /* 0x000fe200078e0203 */
[-C--:B------:R-:W-:Y:S02]  /*b9d0*/  MOV R2, R4.reuse ;  /* 0x0000000400027202 */ /* 0x080fe40000000f00 */
[----:B-1----:R-:W-:Y:S02]  /*b9e0*/  MOV R16, R4 ;  /* 0x0000000400107202 */ /* 0x002fe40000000f00 */
[----:B------:R-:W-:-:S05]  /*b9f0*/  IADD3 R17, R5, R3, RZ ;  /* 0x0000000305117210 */ /* 0x000fca0007ffe0ff */
[----:B------:R-:W-:-:S05]  /*ba00*/  IMAD.MOV.U32 R3, RZ, RZ, R17 ;  /* 0x000000ffff037224 */ /* 0x000fca00078e0011 */
[----:B------:R2:W-:Y:S02]  /*ba10*/  STS.64 [R7], R2 ;  /* 0x0000000207007388 */ /* 0x0005e40000000a00 */
.L_x_3833:
[----:B------:R-:W-:Y:S05]  /*ba20*/  BSYNC B0 ;  /* 0x0000000000007941 */ /* 0x000fea0003800000 */
.L_x_3832:
[----:B------:R-:W-:Y:S01]  /*ba30*/  MOV R0, R6 ;  /* 0x0000000600007202 */ /* 0x000fe20000000f00 */
[----:B------:R-:W-:Y:S06]  /*ba40*/  @P1 BRA `(.L_x_3834) ;  /* 0xfffffffc00a01947 */ /* 0x000fec000383ffff */
.L_x_3831:
[----:B------:R-:W-:Y:S02]  /*ba50*/  ULDC UR4, c[0x0][0x238] ;  /* 0x00008e0000047ab9 */ /* 0x000fe40000000800 */
[----:B------:R-:W-:-:S13]  /*ba60*/  ISETP.NE.AND P0, PT, RZ, UR4, PT ;  /* 0x00000004ff007c0c */ /* 0x000fda000bf05270 */
[----:B------:R-:W-:Y:S05]  /*ba70*/  @!P0 BRA `(.L_x_3835) ;  /* 0x0000000000d08947 */ /* 0x000fea0003800000 */
[----:B------:R-:W3:Y:S02]  /*ba80*/  LDC R9, c[0x0][RZ] ;  /* 0x00000000ff097b82 */ /* 0x000ee40000000800 */
[----:B---3--:R-:W-:Y:S01]  /*ba90*/  ISETP.GT.AND P0, PT, R9, 0x20, PT ;  /* 0x000000200900780c */ /* 0x008fe20003f04270 */
[----:B------:R-:W-:-:S12]  /*baa0*/  IMAD.MOV.U32 R0, RZ, RZ, R9 ;  /* 0x000000ffff007224 */ /* 0x000fd800078e0009 */
[----:B------:R-:W-:Y:S05]  /*bab0*/  @!P0 BRA `(.L_x_3836) ;  /* 0x0000000000888947 */ /* 0x000fea0003800000 */
[----:B--2---:R-:W2:Y:S01]  /*bac0*/  S2R R2, SR_TID.Y ;  /* 0x0000000000027919 */ /* 0x004ea20000002200 */
        /* <DEDUP_REMOVED lines=10> */
[----:B------:R-:W-:-:S03]  /*bb70*/  HFMA2.MMA R0, -RZ, RZ, 0, 1.9073486328125e-06 ;  /* 0x00000020ff007435 */ /* 0x000fc600000001ff */
[----:B------:R-:W-:-:S13]  /*bb80*/  ISETP.GE.AND P0, PT, R2, 0x20, PT ;  /* 0x000000200200780c */ /* 0x000fda0003f06270 */
[----:B---3--:R-:W-:Y:S05]  /*bb90*/  @!P0 BRA `(.L_x_3836) ;  /* 0x0000000000508947 */ /* 0x008fea0003800000 */
[----:B------:R-:W-:-:S07]  /*bba0*/  MOV R0, R2 ;  /* 0x0000000200007202 */ /* 0x000fce0000000f00 */
.L_x_3837:
[----:B-1----:R-:W1:Y:S01]  /*bbb0*/  S2R R3, SR_TID.X ;  /* 0x0000000000037919 */ /* 0x002e620000002100 */
[----:B------:R-:W-:Y:S01]  /*bbc0*/  BAR.SYNC.DEFER_BLOCKING 0x0 ;  /* 0x0000000000007b1d */ /* 0x000fe20000010000 */
[----:B-1----:R-:W-:-:S05]  /*bbd0*/  IMAD.IADD R2, R3, 0x1, R0 ;  /* 0x0000000103027824 */ /* 0x002fca00078e0200 */
[----:B------:R-:W-:-:S04]  /*bbe0*/  ISETP.GE.U32.AND P0, PT, R2, R9, PT ;  /* 0x000000090200720c */ /* 0x000fc80003f06070 */
[----:B------:R-:W-:-:S13]  /*bbf0*/  ISETP.GE.U32.OR P0, PT, R3, R0, P0 ;  /* 0x000000000300720c */ /* 0x000fda0000706470 */
[----:B------:R-:W-:Y:S02]  /*bc00*/  @!P0 LEA R2, R0, R7, 0x3 ;  /* 0x0000000700028211 */ /* 0x000fe400078e18ff */
[----:B------:R-:W-:-:S04]  /*bc10*/  SHF.R.S32.HI R0, RZ, 0x1, R0 ;  /* 0x00000001ff007819 */ /* 0x000fc80000011400 */
[----:B------:R-:W1:Y:S01]  /*bc20*/  @!P0 LDS.64 R2, [R2] ;  /* 0x0000000002028984 */ /* 0x000e620000000a00 */
[----:B------:R-:W-:Y:S01]  /*bc30*/  ISETP.GE.AND P1, PT, R0, 0x20, PT ;  /* 0x000000200000780c */ /* 0x000fe20003f26270 */
[-C--:B-1----:R-:W-:Y:S02]  /*bc40*/  @!P0 IMAD R3, R3, R16.reuse, RZ ;  /* 0x0000001003038224 */ /* 0x082fe400078e02ff */
[----:B------:R-:W-:-:S04]  /*bc50*/  @!P0 IMAD.WIDE.U32 R4, R2, R16, RZ ;  /* 0x0000001002048225 */ /* 0x000fc800078e00ff */
[----:B------:R-:W-:Y:S01]  /*bc60*/  @!P0 IMAD R3, R2, R17, R3 ;  /* 0x0000001102038224 */ /* 0x000fe200078e0203 */
[----:B------:R-:W-:Y:S01]  /*bc70*/  @!P0 MOV R16, R4 ;  /* 0x0000000400108202 */ /* 0x000fe20000000f00 */
[----:B------:R-:W-:-:S03]  /*bc80*/  @!P0 IMAD.MOV.U32 R2, RZ, RZ, R4 ;  /* 0x000000ffff028224 */ /* 0x000fc600078e0004 */
[----:B------:R-:W-:-:S04]  /*bc90*/  @!P0 IADD3 R17, R5, R3, RZ ;  /* 0x0000000305118210 */ /* 0x000fc80007ffe0ff */
[----:B------:R-:W-:-:S05]  /*bca0*/  @!P0 MOV R3, R17 ;  /* 0x0000001100038202 */ /* 0x000fca0000000f00 */
[----:B------:R1:W-:Y:S01]  /*bcb0*/  @!P0 STS.64 [R7], R2 ;  /* 0x0000000207008388 */ /* 0x0003e20000000a00 */
[----:B------:R-:W-:Y:S05]  /*bcc0*/  @P1 BRA `(.L_x_3837) ;  /* 0xfffffffc00b81947 */ /* 0x000fea000383ffff */
[----:B------:R-:W-:-:S07]  /*bcd0*/  IMAD.MOV.U32 R0, RZ, RZ, 0x20 ;  /* 0x00000020ff007424 */ /* 0x000fce00078e00ff */
.L_x_3836:
[----:B------:R-:W-:Y:S01]  /*bce0*/  BAR.SYNC.DEFER_BLOCKING 0x0 ;  /* 0x0000000000007b1d */ /* 0x000fe20000010000 */
[----:B------:R-:W-:-:S13]  /*bcf0*/  ISETP.GE.AND P0, PT, R0, 0x2, PT ;  /* 0x000000020000780c */ /* 0x000fda0003f06270 */
[----:B------:R-:W-:Y:S05]  /*bd00*/  @!P0 BRA `(.L_x_3835) ;  /* 0x00000000002c8947 */ /* 0x000fea0003800000 */
[----:B------:R-:W-:-:S11]  /*bd10*/  HFMA2.MMA R5, -RZ, RZ, 0, 5.9604644775390625e-08 ;  /* 0x00000001ff057435 */ /* 0x000fd600000001ff */
.L_x_3838:
[----:B-12---:R-:W1:Y:S04]  /*bd20*/  SHFL.DOWN PT, R3, R17, R5, 0x1f ;  /* 0x08001f0511037589 */ /* 0x006e6800000e0000 */
[----:B------:R2:W3:Y:S02]  /*bd30*/  SHFL.DOWN PT, R4, R16, R5, 0x1f ;  /* 0x08001f0510047589 */ /* 0x0004e400000e0000 */
[----:B--2---:R-:W-:-:S04]  /*bd40*/  SHF.L.U32 R5, R5, 0x1, RZ ;  /* 0x0000000105057819 */ /* 0x004fc800000006ff */
[----:B------:R-:W-:Y:S01]  /*bd50*/  ISETP.GE.AND P0, PT, R5, R0, PT ;  /* 0x000000000500720c */ /* 0x000fe20003f06270 */
[-C--:B-1----:R-:W-:Y:S02]  /*bd60*/  IMAD R6, R3, R16.reuse, RZ ;  /* 0x0000001003067224 */ /* 0x082fe400078e02ff */
[----:B---3--:R-:W-:-:S04]  /*bd70*/  IMAD.WIDE.U32 R2, R4, R16, RZ ;  /* 0x0000001004027225 */ /* 0x008fc800078e00ff */
[----:B------:R-:W-:Y:S02]  /*bd80*/  IMAD R7, R4, R17, R6 ;  /* 0x0000001104077224 */ /* 0x000fe400078e0206 */
[----:B------:R-:W-:-:S03]  /*bd90*/  IMAD.MOV.U32 R16, RZ, RZ, R2 ;  /* 0x000000ffff107224 */ /* 0x000fc600078e0002 */
[----:B------:R-:W-:Y:S01]  /*bda0*/  IADD3 R17, R3, R7, RZ ;  /* 0x0000000703117210 */ /* 0x000fe20007ffe0ff */
[----:B------:R-:W-:Y:S06]  /*bdb0*/  @!P0 BRA `(.L_x_3838) ;  /* 0xfffffffc00d88947 */ /* 0x000fec000383ffff */
.L_x_3835:
[----:B0-----:R-:W0:Y:S01]  /*bdc0*/  LDC R10, c[0x0][0x3f4] ;  /* 0x0000fd00ff0a7b82 */ /* 0x001e220000000800 */
[----:B------:R-:W-:Y:S02]  /*bdd0*/  MOV R18, RZ ;  /* 0x000000ff00127202 */ /* 0x000fe40000000f00 */
[----:B0-----:R-:W-:-:S13]  /*bde0*/  ISETP.NE.AND P1, PT, R10, RZ, PT ;  /* 0x000000ff0a00720c */ /* 0x001fda0003f25270 */
[----:B------:R-:W-:Y:S05]  /*bdf0*/  @!P1 BRA `(.L_x_3839) ;  /* 0x0000001000449947 */ /* 0x000fea0003800000 */
[----:B------:R-:W-:Y:S01]  /*be00*/  IMAD.MOV.U32 R28, RZ, RZ, RZ ;  /* 0x000000ffff1c7224 */ /* 0x000fe200078e00ff */
[----:B------:R-:W-:Y:S01]  /*be10*/  ULDC.64 UR6, c[0x0][0x3f8] ;  /* 0x0000fe0000067ab9 */ /* 0x000fe20000000a00 */
[----:B------:R-:W-:Y:S01]  /*be20*/  ULDC UR4, c[0x0][0x400] ;  /* 0x0001000000047ab9 */ /* 0x000fe20000000800 */
[----:B------:R-:W-:Y:S01]  /*be30*/  ISETP.NE.AND P0, PT, R10, 0x1, PT ;  /* 0x000000010a00780c */ /* 0x000fe20003f05270 */
[----:B-12---:R-:W-:-:S05]  /*be40*/  IMAD.HI.U32 R2, R29, UR7, R28 ;  /* 0x000000071d027c27 */ /* 0x006fca000f8e001c */
        /* <DEDUP_REMOVED lines=268> */
.L_x_3839:
[----:B------:R-:W-:Y:S01]  /*cf10*/  ULDC.64 UR6, c[0x0][0x608] ;  /* 0x0001820000067ab9 */ /* 0x000fe20000000a00 */
[----:B-12---:R-:W-:Y:S02]  /*cf20*/  CS2R R2, SRZ ;  /* 0x0000000000027805 */ /* 0x006fe4000001ff00 */
[----:B------:R-:W-:Y:S01]  /*cf30*/  ISETP.NE.U32.AND P0, PT, RZ, UR6, PT ;  /* 0x00000006ff007c0c */ /* 0x000fe2000bf05070 */
[----:B------:R-:W-:Y:S01]  /*cf40*/  ULDC.64 UR4, c[0x0][0x5f8] ;  /* 0x00017e0000047ab9 */ /* 0x000fe20000000a00 */
[----:B------:R-:W-:Y:S01]  /*cf50*/  IMAD.MOV.U32 R12, RZ, RZ, RZ ;  /* 0x000000ffff0c7224 */ /* 0x000fe200078e00ff */
[----:B------:R-:W-:Y:S02]  /*cf60*/  IADD3 R4, P2, R18, UR4, RZ ;  /* 0x0000000412047c10 */ /* 0x000fe4000ff5e0ff */
[----:B------:R-:W-:Y:S02]  /*cf70*/  ISETP.NE.AND.EX P0, PT, RZ, UR7, PT, P0 ;  /* 0x00000007ff007c0c */ /* 0x000fe4000bf05300 */
[----:B------:R-:W-:-:S11]  /*cf80*/  IADD3.X R5, RZ, UR5, RZ, P2, !PT ;  /* 0x00000005ff057c10 */ /* 0x000fd600097fe4ff */
        /* <DEDUP_REMOVED lines=8> */
[----:B------:R-:W-:Y:S01]  /*d010*/  IMAD.MOV.U32 R18, RZ, RZ, RZ ;  /* 0x000000ffff127224 */ /* 0x000fe200078e00ff */
        /* <DEDUP_REMOVED lines=281> */
.L_x_3841:
        /* <DEDUP_REMOVED lines=17> */
.L_x_3843:
[----:B0-----:R-:W-:Y:S05]  /*e2c0*/  BSYNC B0 ;  /* 0x0000000000007941 */ /* 0x001fea0003800000 */
.L_x_3842:
        /* <DEDUP_REMOVED lines=14> */
.L_x_3845:
[----:B------:R-:W-:Y:S05]  /*e3b0*/  BSYNC B0 ;  /* 0x0000000000007941 */ /* 0x000fea0003800000 */
.L_x_3844:
        /* <DEDUP_REMOVED lines=35> */
.L_x_3847:
[----:B------:R-:W-:Y:S05]  /*e5f0*/  BSYNC B0 ;  /* 0x0000000000007941 */ /* 0x000fea0003800000 */
.L_x_3846:
        /* <DEDUP_REMOVED lines=17> */
[----:B------:R-:W-:Y:S02]  /*e710*/  MOV R16, UR4 ;  /* 0x0000000400107c02 */ /* 0x000fe40008000f00 */
[----:B------:R-:W-:Y:S01]  /*e720*/  MOV R17, UR5 ;  /* 0x0000000500117c02 */ /* 0x000fe20008000f00 */
[----:B------:R-:W-:Y:S06]  /*e730*/  @!P0 BRA `(.L_x_3849) ;  /* 0x0000000000648947 */ /* 0x000fec0003800000 */
        /* <DEDUP_REMOVED lines=12> */
.L_x_3852:
[----:B------:R-:W-:-:S04]  /*e800*/  IMAD.IADD R9, R0, 0x1, R13 ;  /* 0x0000000100097824 */ /* 0x000fc800078e020d */
[----:B-1----:R-:W-:-:S06]  /*e810*/  IMAD.WIDE.U32 R8, R9, 0x8, R6 ;  /* 0x0000000809087825 */ /* 0x002fcc00078e0006 */
[----:B------:R-:W2:Y:S01]  /*e820*/  LDG.E.64 R8, desc[UR36][R8.64] ;  /* 0x0000002408087981 */ /* 0x000ea2000c1e1b00 */
[----:B------:R-:W-:-:S04]  /*e830*/  IADD3 R13, R14, R13, RZ ;  /* 0x0000000d0e0d7210 */ /* 0x000fc80007ffe0ff */
[----:B------:R-:W-:Y:S01]  /*e840*/  ISETP.GE.U32.AND P0, PT, R13, UR6, PT ;  /* 0x000000060d007c0c */ /* 0x000fe2000bf06070 */
[-C--:B--2---:R-:W-:Y:S02]  /*e850*/  IMAD R17, R17, R8.reuse, RZ ;  /* 0x0000000811117224 */ /* 0x084fe400078e02ff */
[----:B------:R-:W-:-:S04]  /*e860*/  IMAD.WIDE.U32 R10, R16, R8, RZ ;  /* 0x00000008100a7225 */ /* 0x000fc800078e00ff */
[----:B------:R-:W-:Y:S01]  /*e870*/  IMAD R17, R9, R16, R17 ;  /* 0x0000001009117224 */ /* 0x000fe200078e0211 */
[----:B------:R-:W-:-:S04]  /*e880*/  MOV R16, R10 ;  /* 0x0000000a00107202 */ /* 0x000fc80000000f00 */
[----:B------:R-:W-:Y:S01]  /*e890*/  IADD3 R17, R11, R17, RZ ;  /* 0x000000110b117210 */ /* 0x000fe20007ffe0ff */
[----:B------:R-:W-:Y:S06]  /*e8a0*/  @!P0 BRA `(.L_x_3852) ;  /* 0xfffffffc00d48947 */ /* 0x000fec000383ffff */
[----:B------:R-:W-:Y:S05]  /*e8b0*/  BSYNC B1 ;  /* 0x0000000000017941 */ /* 0x000fea0003800000 */
.L_x_3851:
[----:B------:R-:W-:Y:S05]  /*e8c0*/  BRA `(.L_x_3850) ;  /* 0x00000000005c7947 */ /* 0x000fea0003800000 */
.L_x_3849:
[----:B------:R-:W0:Y:S01]  /*e8d0*/  S2R R8, SR_TID.Y ;  /* 0x0000000000087919 */ /* 0x000e220000002200 */
[----:B------:R-:W-:Y:S02]  /*e8e0*/  ULDC UR5, c[0x0][0x234] ;  /* 0x00008d0000057ab9 */ /* 0x000fe40000000800 */
[----:B0-----:R-:W-:-:S13]  /*e8f0*/  ISETP.GE.U32.AND P0, PT, R8, UR5, PT ;  /* 0x0000000508007c0c */ /* 0x001fda000bf06070 */
[----:B------:R-:W-:Y:S05]  /*e900*/  @P0 BRA `(.L_x_3850) ;  /* 0x00000000004c0947 */ /* 0x000fea0003800000 */
[----:B------:R-:W-:Y:S01]  /*e910*/  ULDC UR4, c[0x0][0x10] ;  /* 0x0000040000047ab9 */ /* 0x000fe20000000800 */
[----:B------:R-:W0:Y:S01]  /*e920*/  LDC R15, c[0x0][RZ] ;  /* 0x00000000ff0f7b82 */ /* 0x000e220000000800 */
[----:B------:R-:W-:Y:S02]  /*e930*/  IMAD.MOV.U32 R13, RZ, RZ, R8 ;  /* 0x000000ffff0d7224 */ /* 0x000fe400078e0008 */
[----:B------:R-:W-:-:S05]  /*e940*/  IMAD R0, R0, UR4, RZ ;  /* 0x0000000400007c24 */ /* 0x000fca000f8e02ff */
[----:B------:R-:W1:Y:S08]  /*e950*/  LDC.64 R6, c[0x0][0x610] ;  /* 0x00018400ff067b82 */ /* 0x000e700000000a00 */
[----:B------:R-:W2:Y:S02]  /*e960*/  LDC R14, c[0x0][0x4] ;  /* 0x00000100ff0e7b82 */ /* 0x000ea40000000800 */
.L_x_3853:
[----:B------:R-:W0:Y:S01]  /*e970*/  S2R R9, SR_TID.X ;  /* 0x0000000000097919 */ /* 0x000e220000002100 */
[----:B------:R-:W-:-:S05]  /*e980*/  IADD3 R8, R0, R13, RZ ;  /* 0x0000000d00087210 */ /* 0x000fca0007ffe0ff */
[----:B0-----:R-:W-:-:S04]  /*e990*/  IMAD R9, R8, R15, R9 ;  /* 0x0000000f08097224 */ /* 0x001fc800078e0209 */
[----:B-1----:R-:W-:-:S06]  /*e9a0*/  IMAD.WIDE.U32 R8, R9, 0x8, R6 ;  /* 0x0000000809087825 */ /* 0x002fcc00078e0006 */
[----:B------:R-:W3:Y:S01]  /*e9b0*/  LDG.E.64 R8, desc[UR36][R8.64] ;  /* 0x0000002408087981 */ /* 0x000ee2000c1e1b00 */
[----:B--2---:R-:W-:-:S04]  /*e9c0*/  IADD3 R13, R14, R13, RZ ;  /* 0x0000000d0e0d7210 */ /* 0x004fc80007ffe0ff */
[----:B------:R-:W-:Y:S01]  /*e9d0*/  ISETP.GE.U32.AND P0, PT, R13, UR5, PT ;  /* 0x000000050d007c0c */ /* 0x000fe2000bf06070 */
[-C--:B---3--:R-:W-:Y:S02]  /*e9e0*/  IMAD R17, R17, R8.reuse, RZ ;  /* 0x0000000811117224 */ /* 0x088fe400078e02ff */
[----:B------:R-:W-:-:S04]  /*e9f0*/  IMAD.WIDE.U32 R10, R16, R8, RZ ;  /* 0x00000008100a7225 */ /* 0x000fc800078e00ff */
[----:B------:R-:W-:Y:S02]  /*ea00*/  IMAD R17, R9, R16, R17 ;  /* 0x0000001009117224 */ /* 0x000fe400078e0211 */
[----:B------:R-:W-:-:S03]  /*ea10*/  IMAD.MOV.U32 R16, RZ, RZ, R10 ;  /* 0x000000ffff107224 */ /* 0x000fc600078e000a */
[----:B------:R-:W-:Y:S01]  /*ea20*/  IADD3 R17, R11, R17, RZ ;  /* 0x000000110b117210 */ /* 0x000fe20007ffe0ff */
[----:B------:R-:W-:Y:S06]  /*ea30*/  @!P0 BRA `(.L_x_3853) ;  /* 0xfffffffc00cc8947 */ /* 0x000fec000383ffff */
.L_x_3850:
[----:B------:R-:W-:Y:S05]  /*ea40*/  BSYNC B0 ;  /* 0x0000000000007941 */ /* 0x000fea0003800000 */
.L_x_3848:
[----:B------:R-:W0:Y:S01]  /*ea50*/  S2R R8, SR_TID.Y ;  /* 0x0000000000087919 */ /* 0x000e220000002200 */
[----:B------:R-:W0:Y:S01]  /*ea60*/  LDC R0, c[0x0][RZ] ;  /* 0x00000000ff007b82 */ /* 0x000e220000000800 */
[----:B------:R-:W-:Y:S01]  /*ea70*/  UIADD3 UR7, UR7, 0x10, URZ ;  /* 0x0000001007077890 */ /* 0x000fe2000fffe03f */
[----:B------:R-:W0:Y:S01]  /*ea80*/  S2R R9, SR_TID.X ;  /* 0x0000000000097919 */ /* 0x000e220000002100 */
[----:B------:R-:W-:Y:S02]  /*ea90*/  ULDC UR5, c[0x0][0x4] ;  /* 0x0000010000057ab9 */ /* 0x000fe40000000800 */
        /* <DEDUP_REMOVED lines=8> */
.L_x_3857:
[----:B-1----:R-:W1:Y:S01]  /*eb20*/  S2R R8, SR_TID.Y ;  /* 0x0000000000087919 */ /* 0x002e620000002200 */
[----:B------:R-:W-:Y:S01]  /*eb30*/  BSSY B0, `(.L_x_3855) ;  /* 0x0000014000007945 */ /* 0x000fe20003800000 */
[----:B------:R-:W-:Y:S01]  /*eb40*/  BAR.SYNC.DEFER_BLOCKING 0x0 ;  /* 0x0000000000007b1d */ /* 0x000fe20000010000 */
[----:B------:R-:W-:Y:S02]  /*eb50*/  ISETP.GT.AND P2, PT, R7, 0x1, PT ;  /* 0x000000010700780c */ /* 0x000fe40003f44270 */
[----:B------:R-:W-:Y:S02]  /*eb60*/  SHF.R.S32.HI R13, RZ, 0x1, R7 ;  /* 0x00000001ff0d7819 */ /* 0x000fe40000011407 */
[----:B-1----:R-:W-:-:S04]  /*eb70*/  IADD3 R9, R8, R7, RZ ;  /* 0x0000000708097210 */ /* 0x002fc80007ffe0ff */
[----:B------:R-:W-:-:S04]  /*eb80*/  ISETP.GE.U32.AND P0, PT, R9, UR5, PT ;  /* 0x0000000509007c0c */ /* 0x000fc8000bf06070 */
[----:B------:R-:W-:-:S13]  /*eb90*/  ISETP.GE.U32.OR P0, PT, R8, R7, P0 ;  /* 0x000000070800720c */ /* 0x000fda0000706470 */
[----:B------:R-:W-:Y:S05]  /*eba0*/  @P0 BRA `(.L_x_3856) ;  /* 0x0000000000300947 */ /* 0x000fea0003800000 */
[----:B------:R-:W1:Y:S02]  /*ebb0*/  S2R R8, SR_TID.X ;  /* 0x0000000000087919 */ /* 0x000e640000002100 */
[----:B-1----:R-:W-:-:S05]  /*ebc0*/  IMAD R7, R9, R0, R8 ;  /* 0x0000000009077224 */ /* 0x002fca00078e0208 */
[----:B------:R-:W-:-:S05]  /*ebd0*/  LEA R7, R7, UR7, 0x3 ;  /* 0x0000000707077c11 */ /* 0x000fca000f8e18ff */
[----:B------:R-:W1:Y:S02]  /*ebe0*/  LDS.64 R8, [R7] ;  /* 0x0000000007087984 */ /* 0x000e640000000a00 */
[-C--:B-1----:R-:W-:Y:S02]  /*ebf0*/  IMAD R9, R9, R16.reuse, RZ ;  /* 0x0000001009097224 */ /* 0x082fe400078e02ff */
[----:B------:R-:W-:-:S04]  /*ec00*/  IMAD.WIDE.U32 R10, R8, R16, RZ ;  /* 0x00000010080a7225 */ /* 0x000fc800078e00ff */
[----:B------:R-:W-:Y:S01]  /*ec10*/  IMAD R9, R8, R17, R9 ;  /* 0x0000001108097224 */ /* 0x000fe200078e0209 */
[----:B0-----:R-:W-:Y:S01]  /*ec20*/  MOV R16, R10 ;  /* 0x0000000a00107202 */ /* 0x001fe20000000f00 */
[----:B------:R-:W-:-:S03]  /*ec30*/  IMAD.MOV.U32 R8, RZ, RZ, R10 ;  /* 0x000000ffff087224 */ /* 0x000fc600078e000a */
[----:B------:R-:W-:-:S04]  /*ec40*/  IADD3 R17, R11, R9, RZ ;  /* 0x000000090b117210 */ /* 0x000fc80007ffe0ff */
[----:B------:R-:W-:-:S05]  /*ec50*/  MOV R9, R17 ;  /* 0x0000001100097202 */ /* 0x000fca0000000f00 */
[----:B------:R1:W-:Y:S02]  /*ec60*/  STS.64 [R6], R8 ;  /* 0x0000000806007388 */ /* 0x0003e40000000a00 */
.L_x_3856:
[----:B------:R-:W-:Y:S05]  /*ec70*/  BSYNC B0 ;  /* 0x0000000000007941 */ /* 0x000fea0003800000 */
.L_x_3855:
[----:B------:R-:W-:Y:S01]  /*ec80*/  MOV R7, R13 ;  /* 0x0000000d00077202 */ /* 0x000fe20000000f00 */
[----:B------:R-:W-:Y:S06]  /*ec90*/  @P2 BRA `(.L_x_3857) ;  /* 0xfffffffc00a02947 */ /* 0x000fec000383ffff */
.L_x_3854:
[----:B------:R-:W-:Y:S02]  /*eca0*/  ULDC UR4, c[0x0][0x238] ;  /* 0x00008e0000047ab9 */ /* 0x000fe40000000800 */
[----:B------:R-:W-:-:S13]  /*ecb0*/  ISETP.NE.AND P0, PT, RZ, UR4, PT ;  /* 0x00000004ff007c0c */ /* 0x000fda000bf05270 */
[----:B------:R-:W-:Y:S05]  /*ecc0*/  @!P0 BRA `(.L_x_3858) ;  /* 0x0000000000a48947 */ /* 0x000fea0003800000 */
[----:B------:R-:W-:Y:S01]  /*ecd0*/  ISETP.GT.AND P0, PT, R0, 0x20, PT ;  /* 0x000000200000780c */ /* 0x000fe20003f04270 */
[----:B-1----:R-:W-:-:S12]  /*ece0*/  IMAD.MOV.U32 R8, RZ, RZ, R0 ;  /* 0x000000ffff087224 */ /* 0x002fd800078e0000 */
[----:B------:R-:W-:Y:S05]  /*ecf0*/  @!P0 BRA `(.L_x_3859) ;  /* 0x0000000000608947 */ /* 0x000fea0003800000 */
[----:B------:R-:W-:Y:S01]  /*ed00*/  LEA.HI R7, R0, R0, RZ, 0x1 ;  /* 0x0000000000077211 */ /* 0x000fe200078f08ff */
[----:B------:R1:W-:Y:S01]  /*ed10*/  STS.64 [R6], R16 ;  /* 0x0000001006007388 */ /* 0x0003e20000000a00 */
[----:B------:R-:W-:Y:S02]  /*ed20*/  HFMA2.MMA R8, -RZ, RZ, 0, 1.9073486328125e-06 ;  /* 0x00000020ff087435 */ /* 0x000fe400000001ff */
[----:B------:R-:W-:-:S04]  /*ed30*/  SHF.R.S32.HI R7, RZ, 0x1, R7 ;  /* 0x00000001ff077819 */ /* 0x000fc80000011407 */
[----:B------:R-:W-:-:S13]  /*ed40*/  ISETP.GE.AND P0, PT, R7, 0x20, PT ;  /* 0x000000200700780c */ /* 0x000fda0003f06270 */
[----:B-1----:R-:W-:Y:S05]  /*ed50*/  @!P0 BRA `(.L_x_3859) ;  /* 0x0000000000488947 */ /* 0x002fea0003800000 */
.L_x_3860:
[----:B-1----:R-:W1:Y:S01]  /*ed60*/  S2R R8, SR_TID.X ;  /* 0x0000000000087919 */ /* 0x002e620000002100 */
[----:B------:R-:W-:Y:S01]  /*ed70*/  BAR.SYNC.DEFER_BLOCKING 0x0 ;  /* 0x0000000000007b1d */ /* 0x000fe20000010000 */
[----:B-1----:R-:W-:-:S04]  /*ed80*/  IADD3 R9, R8, R7, RZ ;  /* 0x0000000708097210 */ /* 0x002fc80007ffe0ff */
        /* <DEDUP_REMOVED lines=9> */
[----:B0-----:R-:W-:-:S03]  /*ee20*/  @!P0 MOV R16, R8 ;  /* 0x0000000800108202 */ /* 0x001fc60000000f00 */
[----:B------:R-:W-:-:S05]  /*ee30*/  @!P0 IMAD.IADD R17, R9, 0x1, R11 ;  /* 0x0000000109118824 */ /* 0x000fca00078e020b */
[----:B------:R-:W-:-:S05]  /*ee40*/  @!P0 MOV R9, R17 ;  /* 0x0000001100098202 */ /* 0x000fca0000000f00 */
[----:B------:R1:W-:Y:S01]  /*ee50*/  @!P0 STS.64 [R6], R8 ;  /* 0x0000000806008388 */ /* 0x0003e20000000a00 */
[----:B------:R-:W-:Y:S05]  /*ee60*/  @P2 BRA `(.L_x_3860) ;  /* 0xfffffffc00bc2947 */ /* 0x000fea000383ffff */
[----:B-1----:R-:W-:-:S07]  /*ee70*/  MOV R8, 0x20 ;  /* 0x0000002000087802 */ /* 0x002fce0000000f00 */
.L_x_3859:
[----:B------:R-:W-:Y:S01]  /*ee80*/  BAR.SYNC.DEFER_BLOCKING 0x0 ;  /* 0x0000000000007b1d */ /* 0x000fe20000010000 */
[----:B------:R-:W-:-:S13]  /*ee90*/  ISETP.GE.AND P0, PT, R8, 0x2, PT ;  /* 0x000000020800780c */ /* 0x000fda0003f06270 */
[----:B------:R-:W-:Y:S05]  /*eea0*/  @!P0 BRA `(.L_x_3858) ;  /* 0x00000000002c8947 */ /* 0x000fea0003800000 */
[----:B------:R-:W-:-:S07]  /*eeb0*/  IMAD.MOV.U32 R9, RZ, RZ, 0x1 ;  /* 0x00000001ff097424 */ /* 0x000fce00078e00ff */
.L_x_3861:
[----:B------:R-:W1:Y:S04]  /*eec0*/  SHFL.DOWN PT, R7, R17, R9, 0x1f ;  /* 0x08001f0911077589 */ /* 0x000e6800000e0000 */
[----:B------:R2:W0:Y:S02]  /*eed0*/  SHFL.DOWN PT, R0, R16, R9, 0x1f ;  /* 0x08001f0910007589 */ /* 0x00042400000e0000 */
[----:B--2---:R-:W-:-:S04]  /*eee0*/  SHF.L.U32 R9, R9, 0x1, RZ ;  /* 0x0000000109097819 */ /* 0x004fc800000006ff */
[----:B------:R-:W-:Y:S01]  /*eef0*/  ISETP.GE.AND P0, PT, R9, R8, PT ;  /* 0x000000080900720c */ /* 0x000fe20003f06270 */
[-C--:B-1----:R-:W-:Y:S02]  /*ef00*/  IMAD R10, R7, R16.reuse, RZ ;  /* 0x00000010070a7224 */ /* 0x082fe400078e02ff */
[----:B0-----:R-:W-:-:S04]  /*ef10*/  IMAD.WIDE.U32 R6, R0, R16, RZ ;  /* 0x0000001000067225 */ /* 0x001fc800078e00ff */
[----:B------:R-:W-:Y:S01]  /*ef20*/  IMAD R11, R0, R17, R10 ;  /* 0x00000011000b7224 */ /* 0x000fe200078e020a */
[----:B------:R-:W-:-:S04]  /*ef30*/  MOV R16, R6 ;  /* 0x0000000600107202 */ /* 0x000fc80000000f00 */
[----:B------:R-:W-:Y:S01]  /*ef40*/  IADD3 R17, R7, R11, RZ ;  /* 0x0000000b07117210 */ /* 0x000fe20007ffe0ff */
[----:B------:R-:W-:Y:S06]  /*ef50*/  @!P0 BRA `(.L_x_3861) ;  /* 0xfffffffc00d88947 */ /* 0x000fec000383ffff */
.L_x_3858:
        /* <DEDUP_REMOVED lines=10> */
[-C--:B0-----:R-:W-:Y:S02]  /*f000*/  IMAD R17, R17, R4.reuse, RZ ;  /* 0x0000000411117224 */ /* 0x081fe400078e02ff */
[----:B-1----:R-:W-:-:S04]  /*f010*/  IMAD.WIDE.U32 R6, R16, R4, RZ ;  /* 0x0000000410067225 */ /* 0x002fc800078e00ff */
[----:B------:R-:W-:Y:S01]  /*f020*/  IMAD R17, R5, R16, R17 ;  /* 0x0000001005117224 */ /* 0x000fe200078e0211 */
[----:B------:R-:W-:-:S03]  /*f030*/  MOV R16, R6 ;  /* 0x0000000600107202 */ /* 0x000fc60000000f00 */
[----:B------:R-:W-:-:S07]  /*f040*/  IMAD.IADD R17, R7, 0x1, R17 ;  /* 0x0000000107117824 */ /* 0x000fce00078e0211 */
.L_x_3863:
        /* <DEDUP_REMOVED lines=8> */
[----:B------:R-:W-:Y:S01]  /*f0d0*/  HFMA2.MMA R12, -RZ, RZ, 0, 5.9604644775390625e-08 ;  /* 0x00000001ff0c7435 */ /* 0x000fe200000001ff */
[----:B------:R-:W-:Y:S01]  /*f0e0*/  MOV R5, UR5 ;  /* 0x0000000500057c02 */ /* 0x000fe20008000f00 */
[----:B------:R-:W2:Y:S01]  /*f0f0*/  LDC.64 R2, c[0x4][R2] ;  /* 0x0100000002027b82 */ /* 0x000ea20000000a00 */
[----:B------:R-:W-:Y:S01]  /*f100*/  ULDC.64 UR4, c[0x4][0x640] ;  /* 0x0101900000047ab9 */ /* 0x000fe20000000a00 */
[----:B------:R-:W-:Y:S01]  /*f110*/  MOV R10, UR6 ;  /* 0x00000006000a7c02 */ /* 0x000fe20008000f00 */
[----:B01----:R-:W-:Y:S01]  /*f120*/  IMAD.U32 R6, RZ, RZ, UR4 ;  /* 0x00000004ff067e24 */ /* 0x003fe2000f8e00ff */
[----:B------:R-:W-:Y:S01]  /*f130*/  MOV R7, UR5 ;  /* 0x0000000500077c02 */ /* 0x000fe20008000f00 */
[----:B------:R-:W-:Y:S01]  /*f140*/  IMAD.MOV.U32 R8, RZ, RZ, 0x2ef ;  /* 0x000002efff087424 */ /* 0x000fe200078e00ff */
[----:B------:R-:W-:-:S02]  /*f150*/  MOV R11, UR7 ;  /* 0x00000007000b7c02 */ /* 0x000fc40008000f00 */
[----:B------:R-:W-:-:S07]  /*f160*/  MOV R13, RZ ;  /* 0x000000ff000d7202 */ /* 0x000fce0000000f00 */
[----:B------:R-:W-:-:S07]  /*f170*/  LEPC R20, `(.L_x_3865) ;  /* 0x000000001014794e */ /* 0x000fce0000000000 */
[----:B--2---:R-:W-:Y:S05]  /*f180*/  CALL.ABS.NOINC R2 ;  /* 0x0000000002007343 */ /* 0x004fea0003c00000 */
.L_x_3865:
[----:B------:R-:W-:Y:S02]  /*f190*/  ULDC.64 UR4, c[0x0][0x5f8] ;  /* 0x00017e0000047ab9 */ /* 0x000fe40000000a00 */
[----:B------:R-:W-:-:S04]  /*f1a0*/  IADD3 R18, P0, R18, UR4, RZ ;  /* 0x0000000412127c10 */ /* 0x000fc8000ff1e0ff */
[----:B------:R-:W-:-:S05]  /*f1b0*/  IADD3.X R19, RZ, UR5, RZ, P0, !PT ;  /* 0x00000005ff137c10 */ /* 0x000fca00087fe4ff */
[----:B------:R-:W-:Y:S01]  /*f1c0*/  STG.E.64 desc[UR36][R18.64], R16 ;  /* 0x0000001012007986 */ /* 0x000fe2000c101b24 */
[----:B------:R-:W-:Y:S05]  /*f1d0*/  EXIT ;  /* 0x000000000000794d */ /* 0x000fea0003800000 */
.L_x_3864:
[----:B------:R-:W-:Y:S01]  /*f1e0*/  STG.E.64 desc[UR36][R2.64], R16 ;  /* 0x0000001002007986 */ /* 0x000fe2000c101b24 */
[----:B------:R-:W-:Y:S05]  /*f1f0*/  EXIT ;  /* 0x000000000000794d */ /* 0x000fea0003800000 */
.L_x_3862:
[----:B------:R-:W-:Y:S01]  /*f200*/  ISETP.NE.AND P0, PT, RZ, UR38, PT ;  /* 0x00000026ff007c0c */ /* 0x000fe2000bf05270 */
[----:B------:R-:W-:Y:S02]  /*f210*/  ULDC.U8 UR4, c[0x0][0x629] ;  /* 0x00018a4000047ab9 */ /* 0x000fe40000000000 */
[----:B------:R-:W-:-:S10]  /*f220*/  ISETP.NE.AND P1, PT, RZ, UR4, PT ;  /* 0x00000004ff007c0c */ /* 0x000fd4000bf25270 */
[----:B------:R-:W-:Y:S05]  /*f230*/  @!P0 BRA `(.L_x_3866) ;  /* 0x0000000000188947 */ /* 0x000fea0003800000 */
[----:B------:R-:W2:Y:S02]  /*f240*/  LDG.E.64 R2, desc[UR36][R4.64] ;  /* 0x0000002404027981 */ /* 0x000ea4000c1e1b00 */
[-C--:B--2---:R-:W-:Y:S02]  /*f250*/  IMAD R0, R3, R16.reuse, RZ ;  /* 0x0000001003007224 */ /* 0x084fe400078e02ff */
[----:B01----:R-:W-:-:S04]  /*f260*/  IMAD.WIDE.U32 R6, R2, R16, RZ ;  /* 0x0000001002067225 */ /* 0x003fc800078e00ff */
[----:B------:R-:W-:Y:S02]  /*f270*/  IMAD R17, R2, R17, R0 ;  /* 0x0000001102117224 */ /* 0x000fe400078e0200 */
[----:B------:R-:W-:-:S03]  /*f280*/  IMAD.MOV.U32 R16, RZ, RZ, R6 ;  /* 0x000000ffff107224 */ /* 0x000fc600078e0006 */
[----:B------:R-:W-:-:S07]  /*f290*/  IADD3 R17, R7, R17, RZ ;  /* 0x0000001107117210 */ /* 0x000fce0007ffe0ff */
.L_x_3866:
        /* <DEDUP_REMOVED lines=20> */
.L_x_3868:
[----:B------:R-:W-:Y:S02]  /*f3e0*/  ULDC.64 UR4, c[0x0][0x5f8] ;  /* 0x00017e0000047ab9 */ /* 0x000fe40000000a00 */
[----:B------:R-:W-:-:S04]  /*f3f0*/  IADD3 R18, P0, R18, UR4, RZ ;  /* 0x0000000412127c10 */ /* 0x000fc8000ff1e0ff */
[----:B------:R-:W-:-:S05]  /*f400*/  IADD3.X R19, RZ, UR5, RZ, P0, !PT ;  /* 0x00000005ff137c10 */ /* 0x000fca00087fe4ff */
[----:B------:R-:W-:Y:S01]  /*f410*/  STG.E.64 desc[UR36][R18.64], R16 ;  /* 0x0000001012007986 */ /* 0x000fe2000c101b24 */
[----:B------:R-:W-:Y:S05]  /*f420*/  EXIT ;  /* 0x000000000000794d */ /* 0x000fea0003800000 */
.L_x_3867:
[----:B------:R-:W-:Y:S01]  /*f430*/  STG.E.64 desc[UR36][R4.64], R16 ;  /* 0x0000001004007986 */ /* 0x000fe2000c101b24 */
[----:B------:R-:W-:Y:S05]  /*f440*/  EXIT ;  /* 0x000000000000794d */ /* 0x000fea0003800000 */
.L_x_3840:
        /* <DEDUP_REMOVED lines=22> */
[-C--:B--2---:R-:W-:Y:S02]  /*f5b0*/  IMAD R0, R5, R16.reuse, RZ ;  /* 0x0000001005007224 */ /* 0x084fe400078e02ff */
[----:B------:R-:W-:-:S04]  /*f5c0*/  IMAD.WIDE.U32 R6, R4, R16, RZ ;  /* 0x0000001004067225 */ /* 0x000fc800078e00ff */
[----:B------:R-:W-:Y:S02]  /*f5d0*/  IMAD R17, R4, R17, R0 ;  /* 0x0000001104117224 */ /* 0x000fe400078e0200 */
[----:B------:R-:W-:-:S03]  /*f5e0*/  IMAD.MOV.U32 R16, RZ, RZ, R6 ;  /* 0x000000ffff107224 */ /* 0x000fc600078e0006 */
[----:B------:R-:W-:-:S07]  /*f5f0*/  IADD3 R17, R7, R17, RZ ;  /* 0x0000001107117210 */ /* 0x000fce0007ffe0ff */
.L_x_3870:
        /* <DEDUP_REMOVED lines=8> */
[----:B------:R-:W-:Y:S01]  /*f680*/  HFMA2.MMA R12, -RZ, RZ, 0, 5.9604644775390625e-08 ;  /* 0x00000001ff0c7435 */ /* 0x000fe200000001ff */
[----:B------:R-:W-:Y:S01]  /*f690*/  MOV R5, UR5 ;  /* 0x0000000500057c02 */ /* 0x000fe20008000f00 */
[----:B------:R-:W0:Y:S01]  /*f6a0*/  LDC.64 R2, c[0x4][R2] ;  /* 0x0100000002027b82 */ /* 0x000e220000000a00 */
[----:B------:R-:W-:Y:S01]  /*f6b0*/  ULDC.64 UR4, c[0x4][0x640] ;  /* 0x0101900000047ab9 */ /* 0x000fe20000000a00 */
        /* <DEDUP_REMOVED lines=8> */
.L_x_3872:
[----:B------:R-:W-:Y:S02]  /*f740*/  ULDC.64 UR4, c[0x0][0x5f8] ;  /* 0x00017e0000047ab9 */ /* 0x000fe40000000a00 */
[----:B------:R-:W-:-:S04]  /*f750*/  IADD3 R18, P0, R18, UR4, RZ ;  /* 0x0000000412127c10 */ /* 0x000fc8000ff1e0ff */
[----:B------:R-:W-:-:S05]  /*f760*/  IADD3.X R19, RZ, UR5, RZ, P0, !PT ;  /* 0x00000005ff137c10 */ /* 0x000fca00087fe4ff */
[----:B------:R-:W-:Y:S01]  /*f770*/  STG.E.64 desc[UR36][R18.64], R16 ;  /* 0x0000001012007986 */ /* 0x000fe2000c101b24 */
[----:B------:R-:W-:Y:S05]  /*f780*/  EXIT ;  /* 0x000000000000794d */ /* 0x000fea0003800000 */
.L_x_3871:
[----:B------:R-:W-:Y:S01]  /*f790*/  STG.E.64 desc[UR36][R2.64], R16 ;  /* 0x0000001002007986 */ /* 0x000fe2000c101b24 */
[----:B------:R-:W-:Y:S05]  /*f7a0*/  EXIT ;  /* 0x000000000000794d */ /* 0x000fea0003800000 */
.L_x_3869:
        /* <DEDUP_REMOVED lines=10> */
.L_x_3873:
        /* <DEDUP_REMOVED lines=20> */
.L_x_3875:
[----:B------:R-:W-:Y:S02]  /*f990*/  ULDC.64 UR4, c[0x0][0x5f8] ;  /* 0x00017e0000047ab9 */ /* 0x000fe40000000a00 */
[----:B------:R-:W-:-:S04]  /*f9a0*/  IADD3 R18, P0, R18, UR4, RZ ;  /* 0x0000000412127c10 */ /* 0x000fc8000ff1e0ff */
[----:B------:R-:W-:-:S05]  /*f9b0*/  IADD3.X R19, RZ, UR5, RZ, P0, !PT ;  /* 0x00000005ff137c10 */ /* 0x000fca00087fe4ff */
[----:B------:R-:W-:Y:S01]  /*f9c0*/  STG.E.64 desc[UR36][R18.64], R16 ;  /* 0x0000001012007986 */ /* 0x000fe2000c101b24 */
[----:B------:R-:W-:Y:S05]  /*f9d0*/  EXIT ;  /* 0x000000000000794d */ /* 0x000fea0003800000 */
.L_x_3874:
[----:B------:R-:W-:Y:S01]  /*f9e0*/  STG.E.64 desc[UR36][R4.64], R16 ;  /* 0x0000001004007986 */ /* 0x000fe2000c101b24 */
[----:B------:R-:W-:Y:S05]  /*f9f0*/  EXIT ;  /* 0x000000000000794d */ /* 0x000fea0003800000 */
.L_x_3876:
        /* <DEDUP_REMOVED lines=16> */
.L_x_8794:


//--------------------- .text._ZN2at6native13reduce_kernelILi256ELi2ENS0_8ReduceOpIlNS0_14func_wrapper_tIlNS0_55_GLOBAL__N__0955718d_22_SparseCsrTensorMath_cu_868dd54514ReductionMulOpIlEEEEjlLi4ELi4EEEEEvT1_ --------------------------
	.section	.text._ZN2at6native13reduce_kernelILi256ELi2ENS0_8ReduceOpIlNS0_14func_wrapper_tIlNS0_55_GLOBAL__N__0955718d_22_SparseCsrTensorMath_cu_868dd54514ReductionMulOpIlEEEEjlLi4ELi4EEEEEvT1_,"ax",@progbits
	.align	128
.text._ZN2at6native13reduce_kernelILi256ELi2ENS0_8ReduceOpIlNS0_14func_wrapper_tIlNS0_55_GLOBAL__N__0955718d_22_SparseCsrTensorMath_cu_868dd54514ReductionMulOpIlEEEEjlLi4ELi4EEEEEvT1_:
        .type           _ZN2at6native13reduce_kernelILi256ELi2ENS0_8ReduceOpIlNS0_14func_wrapper_tIlNS0_55_GLOBAL__N__0955718d_22_SparseCsrTensorMath_cu_868dd54514ReductionMulOpIlEEEEjlLi4ELi4EEEEEvT1_,@function
        .size           _ZN2at6native13reduce_kernelILi256ELi2ENS0_8ReduceOpIlNS0_14func_wrapper_tIlNS0_55_GLOBAL__N__0955718d_22_SparseCsrTensorMath_cu_868dd54514ReductionMulOpIlEEEEjlLi4ELi4EEEEEvT1_,(.L_x_8795 - _ZN2at6native13reduce_kernelILi256ELi2ENS0_8ReduceOpIlNS0_14func_wrapper_tIlNS0_55_GLOBAL__N__0955718d_22_SparseCsrTensorMath_cu_868dd54514ReductionMulOpIlEEEEjlLi4ELi4EEEEEvT1_)
        .other          _ZN2at6native13reduce_kernelILi256ELi2ENS0_8ReduceOpIlNS0_14func_wrapper_tIlNS0_55_GLOBAL__N__0955718d_22_SparseCsrTensorMath_cu_868dd54514ReductionMulOpIlEEEEjlLi4ELi4EEEEEvT1_,@"STO_CUDA_ENTRY STV_DEFAULT"
_ZN2at6native13reduce_kernelILi256ELi2ENS0_8ReduceOpIlNS0_14func_wrapper_tIlNS0_55_GLOBAL__N__0955718d_22_SparseCsrTensorMath_cu_868dd54514ReductionMulOpIlEEEEjlLi4ELi4EEEEEvT1_:
        /* <DEDUP_REMOVED lines=288> */
.L_x_3877:
        /* <DEDUP_REMOVED lines=44> */
.L_x_3881:
        /* <DEDUP_REMOVED lines=27> */
.L_x_3887:
[----:B------:R-:W-:Y:S05]  /*1670*/  BSYNC B2 ;  /* 0x0000000000027941 */ /* 0x000fea0003800000 */
.L_x_3886:
        /* <DEDUP_REMOVED lines=9> */
[----:B--2---:R-:W-:Y:S02]  /*1710*/  IMAD R3, R5, UR4, RZ ;  /* 0x0000000405037c24 */ /* 0x004fe4000f8e02ff */
[----:B------:R-:W-:-:S04]  /*1720*/  IMAD.WIDE.U32 R6, R4, UR4, RZ ;  /* 0x0000000404067c25 */ /* 0x000fc8000f8e00ff */
[----:B------:R-:W-:Y:S01]  /*1730*/  IMAD R3, R4, UR5, R3 ;  /* 0x0000000504037c24 */ /* 0x000fe2000f8e0203 */
[----:B------:R-:W-:-:S04]  /*1740*/  MOV R0, R6 ;  /* 0x0000000600007202 */ /* 0x000fc80000000f00 */
[----:B------:R-:W-:-:S07]  /*1750*/  IADD3 R13, R7, R3, RZ ;  /* 0x00000003070d7210 */ /* 0x000fce0007ffe0ff */
.L_x_3885:
[----:B------:R-:W-:Y:S05]  /*1760*/  BSYNC B1 ;  /* 0x0000000000017941 */ /* 0x000fea0003800000 */
.L_x_3884:
[----:B------:R-:W0:Y:S01]  /*1770*/  LDC R12, c[0x0][0x224] ;  /* 0x00008900ff0c7b82 */ /* 0x000e220000000800 */
[----:B------:R-:W-:-:S04]  /*1780*/  IADD3 R3, P0, -R9, 0x4, RZ ;  /* 0x0000000409037810 */ /* 0x000fc80007f1e1ff */
[----:B------:R-:W-:Y:S01]  /*1790*/  LEA R28, P1, R3, R28, 0x3 ;  /* 0x0000001c031c7211 */ /* 0x000fe200078218ff */
[----:B------:R-:W-:-:S05]  /*17a0*/  IMAD.X R4, RZ, RZ, -0x1, P0 ;  /* 0xffffffffff047424 */ /* 0x000fca00000e06ff */
[----:B------:R-:W-:Y:S02]  /*17b0*/  LEA.HI.X R29, R3, R29, R4, 0x3, P1 ;  /* 0x0000001d031d7211 */ /* 0x000fe400008f1c04 */
[----:B0-----:R-:W-:-:S07]  /*17c0*/  IADD3 R12, R9, -0x4, R12 ;  /* 0xfffffffc090c7810 */ /* 0x001fce0007ffe00c */
.L_x_3883:
[----:B------:R-:W-:Y:S05]  /*17d0*/  BSYNC B0 ;  /* 0x0000000000007941 */ /* 0x000fea0003800000 */
.L_x_3882:
[----:B------:R-:W0:Y:S01]  /*17e0*/  LDC.64 R4, c[0x0][0x238] ;  /* 0x00008e00ff047b82 */ /* 0x000e220000000a00 */
[----:B------:R-:W-:Y:S01]  /*17f0*/  BSSY B0, `(.L_x_3888) ;  /* 0x000002c000007945 */ /* 0x000fe20003800000 */
[----:B------:R-:W-:Y:S01]  /*1800*/  ISETP.NE.AND P2, PT, R2, RZ, PT ;  /* 0x000000ff0200720c */ /* 0x000fe20003f45270 */
[----:B------:R-:W-:Y:S01]  /*1810*/  IMAD.MOV.U32 R27, RZ, RZ, R21 ;  /* 0x000000ffff1b7224 */ /* 0x000fe200078e0015 */
[-C--:B------:R-:W-:Y:S02]  /*1820*/  MOV R15, R23.reuse ;  /* 0x00000017000f7202 */ /* 0x080fe40000000f00 */
[----:B------:R-:W-:Y:S02]  /*1830*/  MOV R31, R23 ;  /* 0x00000017001f7202 */ /* 0x000fe40000000f00 */
[----:B------:R-:W1:Y:S01]  /*1840*/  LDC R14, c[0x0][0x240] ;  /* 0x00009000ff0e7b82 */ /* 0x000e620000000800 */
[----:B0-----:R-:W-:Y:S01]  /*1850*/  IMAD R4, R16, R4, RZ ;  /* 0x0000000410047224 */ /* 0x001fe200078e02ff */
[----:B------:R-:W-:-:S03]  /*1860*/  ISETP.NE.AND P1, PT, R5, RZ, PT ;  /* 0x000000ff0500720c */ /* 0x000fc60003f25270 */
[----:B------:R-:W-:-:S04]  /*1870*/  IMAD R4, R2, R5, R4 ;  /* 0x0000000502047224 */ /* 0x000fc800078e0204 */
[----:B-1----:R-:W-:-:S05]  /*1880*/  IMAD R35, R17, R14, R4 ;  /* 0x0000000e11237224 */ /* 0x002fca00078e0204 */
[----:B------:R-:W-:-:S04]  /*1890*/  LEA R3, R35, 0x3, 0x2 ;  /* 0x0000000323037811 */ /* 0x000fc800078e10ff */
[----:B------:R-:W-:Y:S02]  /*18a0*/  ISETP.GE.U32.AND P0, PT, R3, R12, PT ;  /* 0x0000000c0300720c */ /* 0x000fe40003f06070 */
[----:B------:R-:W-:-:S11]  /*18b0*/  MOV R3, R21 ;  /* 0x0000001500037202 */ /* 0x000fd60000000f00 */
[----:B------:R-:W-:Y:S05]  /*18c0*/  @P0 BRA `(.L_x_3889) ;  /* 0x0000000000780947 */ /* 0x000fea0003800000 */
[----:B------:R-:W-:Y:S01]  /*18d0*/  MOV R27, R21 ;  /* 0x00000015001b7202 */ /* 0x000fe20000000f00 */
[----:B------:R-:W-:-:S07]  /*18e0*/  IMAD.MOV.U32 R31, RZ, RZ, R23 ;  /* 0x000000ffff1f7224 */ /* 0x000fce00078e0017 */
.L_x_3890:
[----:B------:R-:W-:Y:S01]  /*18f0*/  IMAD.WIDE.U32 R32, R35, 0x20, R28 ;  /* 0x0000002023207825 */ /* 0x000fe200078e001c */
[----:B------:R-:W-:-:S04]  /*1900*/  ULDC UR4, c[0x0][0x22c] ;  /* 0x00008b0000047ab9 */ /* 0x000fc80000000800 */
[----:B------:R-:W2:Y:S04]  /*1910*/  LDG.E.128 R4, desc[UR60][R32.64] ;  /* 0x0000003c20047981 */ /* 0x000ea8000c1e1d00 */
[----:B------:R-:W3:Y:S01]  /*1920*/  LDG.E.128 R8, desc[UR60][R32.64+0x10] ;  /* 0x0000103c20087981 */ /* 0x000ee2000c1e1d00 */
[----:B------:R-:W-:-:S04]  /*1930*/  IADD3 R35, R35, UR4, RZ ;  /* 0x0000000423237c10 */ /* 0x000fc8000fffe0ff */
[----:B------:R-:W-:-:S04]  /*1940*/  LEA R25, R35, 0x3, 0x2 ;  /* 0x0000000323197811 */ /* 0x000fc800078e10ff */
[----:B------:R-:W-:Y:S01]  /*1950*/  ISETP.GE.U32.AND P0, PT, R25, R12, PT ;  /* 0x0000000c1900720c */ /* 0x000fe20003f06070 */
[-C--:B--2---:R-:W-:Y:S02]  /*1960*/  IMAD R5, R5, R0.reuse, RZ ;  /* 0x0000000005057224 */ /* 0x084fe400078e02ff */
[----:B------:R-:W-:Y:S02]  /*1970*/  IMAD R7, R7, R27, RZ ;  /* 0x0000001b07077224 */ /* 0x000fe400078e02ff */
[----:B---3--:R-:W-:Y:S02]  /*1980*/  IMAD R9, R9, R21, RZ ;  /* 0x0000001509097224 */ /* 0x008fe400078e02ff */
[----:B------:R-:W-:-:S04]  /*1990*/  IMAD.WIDE.U32 R24, R4, R0, RZ ;  /* 0x0000000004187225 */ /* 0x000fc800078e00ff */
[----:B------:R-:W-:Y:S01]  /*19a0*/  IMAD R13, R4, R13, R5 ;  /* 0x0000000d040d7224 */ /* 0x000fe200078e0205 */
[----:B------:R-:W-:Y:S01]  /*19b0*/  MOV R0, R24 ;  /* 0x0000001800007202 */ /* 0x000fe20000000f00 */
[----:B------:R-:W-:Y:S02]  /*19c0*/  IMAD R11, R11, R3, RZ ;  /* 0x000000030b0b7224 */ /* 0x000fe400078e02ff */
[----:B------:R-:W-:-:S04]  /*19d0*/  IMAD.WIDE.U32 R4, R6, R27, RZ ;  /* 0x0000001b06047225 */ /* 0x000fc800078e00ff */
[----:B------:R-:W-:Y:S01]  /*19e0*/  IMAD R31, R6, R31, R7 ;  /* 0x0000001f061f7224 */ /* 0x000fe200078e0207 */
[----:B------:R-:W-:Y:S01]  /*19f0*/  MOV R27, R4 ;  /* 0x00000004001b7202 */ /* 0x000fe20000000f00 */
[----:B------:R-:W-:-:S03]  /*1a00*/  IMAD.WIDE.U32 R6, R8, R21, RZ ;  /* 0x0000001508067225 */ /* 0x000fc600078e00ff */
[----:B------:R-:W-:Y:S01]  /*1a10*/  IADD3 R31, R5, R31, RZ ;  /* 0x0000001f051f7210 */ /* 0x000fe20007ffe0ff */
[----:B------:R-:W-:Y:S02]  /*1a20*/  IMAD R23, R8, R23, R9 ;  /* 0x0000001708177224 */ /* 0x000fe400078e0209 */
[----:B------:R-:W-:-:S03]  /*1a30*/  IMAD.WIDE.U32 R8, R10, R3, RZ ;  /* 0x000000030a087225 */ /* 0x000fc600078e00ff */
[----:B------:R-:W-:Y:S01]  /*1a40*/  IADD3 R23, R7, R23, RZ ;  /* 0x0000001707177210 */ /* 0x000fe20007ffe0ff */
[----:B------:R-:W-:Y:S01]  /*1a50*/  IMAD R11, R10, R15, R11 ;  /* 0x0000000f0a0b7224 */ /* 0x000fe200078e020b */
[----:B------:R-:W-:Y:S01]  /*1a60*/  MOV R3, R8 ;  /* 0x0000000800037202 */ /* 0x000fe20000000f00 */
[----:B------:R-:W-:Y:S02]  /*1a70*/  IMAD.IADD R13, R25, 0x1, R13 ;  /* 0x00000001190d7824 */ /* 0x000fe400078e020d */
[----:B------:R-:W-:Y:S02]  /*1a80*/  IMAD.MOV.U32 R21, RZ, RZ, R6 ;  /* 0x000000ffff157224 */ /* 0x000fe400078e0006 */
[----:B------:R-:W-:Y:S01]  /*1a90*/  IMAD.IADD R15, R9, 0x1, R11 ;  /* 0x00000001090f7824 */ /* 0x000fe200078e020b */
[----:B------:R-:W-:Y:S06]  /*1aa0*/  @!P0 BRA `(.L_x_3890) ;  /* 0xfffffffc00908947 */ /* 0x000fec000383ffff */
.L_x_3889:
[----:B------:R-:W-:Y:S05]  /*1ab0*/  BSYNC B0 ;  /* 0x0000000000007941 */ /* 0x000fea0003800000 */
.L_x_3888:
        /* <DEDUP_REMOVED lines=8> */
.L_x_3892:
[----:B------:R-:W-:Y:S05]  /*1b40*/  BSYNC B0 ;  /* 0x0000000000007941 */ /* 0x000fea0003800000 */
.L_x_3891:
        /* <DEDUP_REMOVED lines=10> */
[-C--:B--2---:R-:W-:Y:S02]  /*1bf0*/  IMAD R13, R13, R28.reuse, RZ ;  /* 0x0000001c0d0d7224 */ /* 0x084fe400078e02ff */
[----:B------:R-:W-:-:S04]  /*1c00*/  IMAD.WIDE.U32 R4, R0, R28, RZ ;  /* 0x0000001c00047225 */ /* 0x000fc800078e00ff */
[----:B------:R-:W-:Y:S01]  /*1c10*/  IMAD R13, R29, R0, R13 ;  /* 0x000000001d0d7224 */ /* 0x000fe200078e020d */
[----:B------:R-:W-:-:S03]  /*1c20*/  MOV R0, R4 ;  /* 0x0000000400007202 */ /* 0x000fc60000000f00 */
[----:B------:R-:W-:-:S07]  /*1c30*/  IMAD.IADD R13, R5, 0x1, R13 ;  /* 0x00000001050d7824 */ /* 0x000fce00078e020d */
.L_x_3894:
[----:B------:R-:W-:Y:S05]  /*1c40*/  BSYNC B0 ;  /* 0x0000000000007941 */ /* 0x000fea0003800000 */
.L_x_3893:
        /* <DEDUP_REMOVED lines=8> */
[----:B------:R-:W-:Y:S01]  /*1cd0*/  IMAD.IADD R0, R5, 0x1, R23 ;  /* 0x0000000105007824 */ /* 0x000fe200078e0217 */
[----:B------:R-:W-:Y:S01]  /*1ce0*/  CS2R R22, SRZ ;  /* 0x0000000000167805 */ /* 0x000fe2000001ff00 */
[----:B------:R-:W-:-:S04]  /*1cf0*/  IMAD.WIDE.U32 R4, R3, R4, RZ ;  /* 0x0000000403047225 */ /* 0x000fc800078e00ff */
[----:B------:R-:W-:Y:S01]  /*1d00*/  IMAD R3, R3, R0, R15 ;  /* 0x0000000003037224 */ /* 0x000fe200078e020f */
[----:B------:R-:W-:-:S04]  /*1d10*/  MOV R0, R4 ;  /* 0x0000000400007202 */ /* 0x000fc80000000f00 */
[----:B------:R-:W-:Y:S01]  /*1d20*/  IADD3 R3, R5, R3, RZ ;  /* 0x0000000305037210 */ /* 0x000fe20007ffe0ff */
[----:B------:R-:W-:Y:S06]  /*1d30*/  BRA `(.L_x_3879) ;  /* 0x000000a800987947 */ /* 0x000fec0003800000 */
.L_x_3880:
        /* <DEDUP_REMOVED lines=14> */
[----:B------:R-:W-:Y:S06]  /*1e20*/  @!P1 BRA `(.L_x_3896) ;  /* 0x0000009000349947 */ /* 0x000fec0003800000 */
[----:B------:R-:W-:Y:S01]  /*1e30*/  ISETP.GE.U32.AND P0, PT, R7, R6, PT ;  /* 0x000000060700720c */ /* 0x000fe20003f06070 */
[----:B------:R-:W-:Y:S01]  /*1e40*/  BSSY B0, `(.L_x_3897) ;  /* 0x0000456000007945 */ /* 0x000fe20003800000 */
        /* <DEDUP_REMOVED lines=12> */
[----:B------:R-:W-:Y:S01]  /*1f10*/  MOV R39, R40 ;  /* 0x0000002800277202 */ /* 0x000fe20000000f00 */
[----:B------:R-:W-:Y:S06]  /*1f20*/  @P0 BRA `(.L_x_3898) ;  /* 0x00000044001c0947 */ /* 0x000fec0003800000 */
        /* <DEDUP_REMOVED lines=15> */
.L_x_3903:
        /* <DEDUP_REMOVED lines=288> */
.L_x_3899:
        /* <DEDUP_REMOVED lines=253> */
.L_x_3900:
        /* <DEDUP_REMOVED lines=253> */
.L_x_3901:
[----:B------:R-:W-:-:S04]  /*51c0*/  LOP3.LUT R9, R26, 0xfffffff0, RZ, 0xc0, !PT ;  /* 0xfffffff01a097812 */ /* 0x000fc800078ec0ff */
[----:B------:R-:W-:-:S05]  /*51d0*/  IADD3 R8, P1, R28, R9, RZ ;  /* 0x000000091c087210 */ /* 0x000fca0007f3e0ff */
[----:B------:R-:W-:-:S06]  /*51e0*/  IMAD.X R9, RZ, RZ, R29, P1 ;  /* 0x000000ffff097224 */ /* 0x000fcc00008e061d */
[----:B------:R-:W5:Y:S01]  /*51f0*/  LDG.E.128 R8, desc[UR60][R8.64] ;  /* 0x0000003c08087981 */ /* 0x000f62000c1e1d00 */
[----:B------:R-:W-:Y:S01]  /*5200*/  IADD3 R4, R4, R5, RZ ;  /* 0x0000000504047210 */ /* 0x000fe20007ffe0ff */
[----:B------:R-:W-:Y:S06]  /*5210*/  @!P0 BRA `(.L_x_3902) ;  /* 0x0000000c00a88947 */ /* 0x000fec0003800000 */
[----:B------:R-:W-:Y:S01]  /*5220*/  HFMA2.MMA R26, -RZ, RZ, 0, 0 ;  /* 0x00000000ff1a7435 */ /* 0x000fe200000001ff */
        /* <DEDUP_REMOVED lines=233> */
.L_x_3902:
[----:B------:R-:W-:Y:S01]  /*60c0*/  LOP3.LUT R25, R6, 0xfffffff0, RZ, 0xc0, !PT ;  /* 0xfffffff006197812 */ /* 0x000fe200078ec0ff */
[----:B-----5:R-:W-:Y:S01]  /*60d0*/  IMAD R46, R11, R30, RZ ;  /* 0x0000001e0b2e7224 */ /* 0x020fe200078e02ff */
[----:B------:R-:W-:Y:S01]  /*60e0*/  IADD3 R4, R4, R5, RZ ;  /* 0x0000000504047210 */ /* 0x000fe20007ffe0ff */
[----:B------:R-:W-:Y:S01]  /*60f0*/  ULDC UR4, c[0x0][0x224] ;  /* 0x0000890000047ab9 */ /* 0x000fe20000000800 */
[----:B------:R-:W-:-:S04]  /*6100*/  IADD3 R24, P1, R28, R25, RZ ;  /* 0x000000191c187210 */ /* 0x000fc80007f3e0ff */
[----:B------:R-:W-:-:S06]  /*6110*/  IADD3.X R25, RZ, R29, RZ, P1, !PT ;  /* 0x0000001dff197210 */ /* 0x000fcc0000ffe4ff */
[----:B------:R-:W2:Y:S01]  /*6120*/  LDG.E.128 R24, desc[UR60][R24.64] ;  /* 0x0000003c18187981 */ /* 0x000ea2000c1e1d00 */
[----:B------:R-:W-:Y:S02]  /*6130*/  IMAD R46, R10, R31, R46 ;  /* 0x0000001f0a2e7224 */ /* 0x000fe400078e022e */
[----:B------:R-:W-:Y:S02]  /*6140*/  IMAD R49, R21, R41, RZ ;  /* 0x0000002915317224 */ /* 0x000fe400078e02ff */
[----:B------:R-:W-:Y:S02]  /*6150*/  IMAD R31, R5, 0x3, R4 ;  /* 0x00000003051f7824 */ /* 0x000fe400078e0204 */
[----:B------:R-:W-:Y:S02]  /*6160*/  IMAD.U32 R6, RZ, RZ, UR4 ;  /* 0x00000004ff067e24 */ /* 0x000fe4000f8e00ff */
[----:B------:R-:W-:Y:S02]  /*6170*/  IMAD R47, R15, R34, RZ ;  /* 0x000000220f2f7224 */ /* 0x000fe400078e02ff */
[----:B------:R-:W-:Y:S01]  /*6180*/  IMAD R49, R20, R40, R49 ;  /* 0x0000002814317224 */ /* 0x000fe200078e0231 */
[----:B------:R-:W-:Y:S01]  /*6190*/  ISETP.GE.U32.AND P1, PT, R31, R6, PT ;  /* 0x000000061f00720c */ /* 0x000fe20003f26070 */
[----:B------:R-:W-:-:S02]  /*61a0*/  IMAD R45, R9, R32, RZ ;  /* 0x00000020092d7224 */ /* 0x000fc400078e02ff */
[----:B------:R-:W-:-:S04]  /*61b0*/  IMAD.WIDE.U32 R42, R20, R41, RZ ;  /* 0x00000029142a7225 */ /* 0x000fc800078e00ff */
[----:B------:R-:W-:Y:S01]  /*61c0*/  IMAD R47, R14, R35, R47 ;  /* 0x000000230e2f7224 */ /* 0x000fe200078e022f */
[----:B------:R-:W-:Y:S01]  /*61d0*/  IADD3 R40, R43, R49, RZ ;  /* 0x000000312b287210 */ /* 0x000fe20007ffe0ff */
[----:B------:R-:W-:Y:S02]  /*61e0*/  IMAD R45, R8, R33, R45 ;  /* 0x00000021082d7224 */ /* 0x000fe400078e022d */
[----:B------:R-:W-:-:S04]  /*61f0*/  IMAD.WIDE.U32 R34, R14, R34, RZ ;  /* 0x000000220e227225 */ /* 0x000fc800078e00ff */
[----:B------:R-:W-:Y:S01]  /*6200*/  IMAD.MOV.U32 R41, RZ, RZ, R42 ;  /* 0x000000ffff297224 */ /* 0x000fe200078e002a */
[----:B------:R-:W-:Y:S01]  /*6210*/  IADD3 R35, R35, R47, RZ ;  /* 0x0000002f23237210 */ /* 0x000fe20007ffe0ff */
[----:B------:R-:W-:-:S04]  /*6220*/  IMAD.WIDE.U32 R32, R8, R32, RZ ;  /* 0x0000002008207225 */ /* 0x000fc800078e00ff */
[----:B------:R-:W-:Y:S01]  /*6230*/  IMAD R53, R23, R38, RZ ;  /* 0x0000002617357224 */ /* 0x000fe200078e02ff */
[----:B------:R-:W-:Y:S01]  /*6240*/  IADD3 R33, R33, R45, RZ ;  /* 0x0000002d21217210 */ /* 0x000fe20007ffe0ff */
[----:B------:R-:W-:Y:S02]  /*6250*/  IMAD R51, R13, R36, RZ ;  /* 0x000000240d337224 */ /* 0x000fe400078e02ff */
[----:B------:R-:W-:Y:S02]  /*6260*/  IMAD R53, R22, R39, R53 ;  /* 0x0000002716357224 */ /* 0x000fe400078e0235 */
[----:B------:R-:W-:Y:S02]  /*6270*/  IMAD R51, R12, R37, R51 ;  /* 0x000000250c337224 */ /* 0x000fe400078e0233 */
[----:B------:R-:W-:-:S04]  /*6280*/  IMAD.WIDE.U32 R38, R22, R38, RZ ;  /* 0x0000002616267225 */ /* 0x000fc800078e00ff */
[----:B------:R-:W-:Y:S01]  /*6290*/  IMAD.WIDE.U32 R30, R10, R30, RZ ;  /* 0x0000001e0a1e7225 */ /* 0x000fe200078e00ff */
[----:B------:R-:W-:-:S03]  /*62a0*/  IADD3 R39, R39, R53, RZ ;  /* 0x0000003527277210 */ /* 0x000fc60007ffe0ff */
[----:B------:R-:W-:Y:S01]  /*62b0*/  IMAD.WIDE.U32 R36, R12, R36, RZ ;  /* 0x000000240c247225 */ /* 0x000fe200078e00ff */
[----:B------:R-:W-:-:S03]  /*62c0*/  IADD3 R31, R31, R46, RZ ;  /* 0x0000002e1f1f7210 */ /* 0x000fc60007ffe0ff */
[----:B------:R-:W-:Y:S02]  /*62d0*/  IMAD.IADD R37, R37, 0x1, R51 ;  /* 0x0000000125257824 */ /* 0x000fe400078e0233 */
[----:B--2---:R-:W-:Y:S02]  /*62e0*/  IMAD R42, R25, R7, RZ ;  /* 0x00000007192a7224 */ /* 0x004fe400078e02ff */
[----:B------:R-:W-:Y:S02]  /*62f0*/  IMAD R43, R27, R3, RZ ;  /* 0x000000031b2b7224 */ /* 0x000fe400078e02ff */
[----:B------:R-:W-:Y:S02]  /*6300*/  IMAD R17, R24, R17, R42 ;  /* 0x0000001118117224 */ /* 0x000fe400078e022a */
[----:B------:R-:W-:Y:S02]  /*6310*/  IMAD R47, R26, R0, R43 ;  /* 0x000000001a2f7224 */ /* 0x000fe400078e022b */
[----:B------:R-:W-:-:S04]  /*6320*/  IMAD.WIDE.U32 R44, R24, R7, RZ ;  /* 0x00000007182c7225 */ /* 0x000fc800078e00ff */
[----:B------:R-:W-:Y:S01]  /*6330*/  IMAD.WIDE.U32 R42, R26, R3, RZ ;  /* 0x000000031a2a7225 */ /* 0x000fe200078e00ff */
[----:B------:R-:W-:-:S03]  /*6340*/  IADD3 R17, R45, R17, RZ ;  /* 0x000000112d117210 */ /* 0x000fc60007ffe0ff */
[----:B------:R-:W-:Y:S01]  /*6350*/  IMAD.MOV.U32 R7, RZ, RZ, R44 ;  /* 0x000000ffff077224 */ /* 0x000fe200078e002c */
[----:B------:R-:W-:Y:S01]  /*6360*/  MOV R3, R42 ;  /* 0x0000002a00037202 */ /* 0x000fe20000000f00 */
[----:B------:R-:W-:Y:S01]  /*6370*/  IMAD.IADD R0, R43, 0x1, R47 ;  /* 0x000000012b007824 */ /* 0x000fe200078e022f */
[----:B------:R-:W-:Y:S06]  /*6380*/  @!P1 BRA `(.L_x_3903) ;  /* 0xffffffbc00249947 */ /* 0x000fec000383ffff */
[----:B------:R-:W-:Y:S05]  /*6390*/  BSYNC B1 ;  /* 0x0000000000017941 */ /* 0x000fea0003800000 */
.L_x_3898:
[----:B------:R-:W-:Y:S05]  /*63a0*/  BSYNC B0 ;  /* 0x0000000000007941 */ /* 0x000fea0003800000 */
.L_x_3897:
        /* <DEDUP_REMOVED lines=280> */
.L_x_3906:
        /* <DEDUP_REMOVED lines=281> */
.L_x_3907:
        /* <DEDUP_REMOVED lines=281> */
.L_x_3908:
        /* <DEDUP_REMOVED lines=281> */
.L_x_3909:
[----:B------:R-:W-:-:S04]  /*a9e0*/  LOP3.LUT R25, R45, 0xfffffff0, RZ, 0xc0, !PT ;  /* 0xfffffff02d197812 */ /* 0x000fc800078ec0ff */
[----:B------:R-:W-:-:S04]  /*a9f0*/  IADD3 R24, P1, R28, R25, RZ ;  /* 0x000000191c187210 */ /* 0x000fc80007f3e0ff */
[----:B------:R-:W-:-:S06]  /*aa00*/  IADD3.X R25, RZ, R29, RZ, P1, !PT ;  /* 0x0000001dff197210 */ /* 0x000fcc0000ffe4ff */
[----:B------:R-:W5:Y:S03]  /*aa10*/  LDG.E.128 R24, desc[UR60][R24.64] ;  /* 0x0000003c18187981 */ /* 0x000f66000c1e1d00 */
.L_x_3905:
[----:B------:R-:W-:Y:S05]  /*aa20*/  BSYNC B0 ;  /* 0x0000000000007941 */ /* 0x000fea0003800000 */
.L_x_3904:
[----:B------:R-:W-:Y:S04]  /*aa30*/  BSSY B0, `(.L_x_3910) ;  /* 0x0000032000007945 */ /* 0x000fe80003800000 */
[----:B------:R-:W-:Y:S05]  /*aa40*/  @P0 BRA `(.L_x_3911) ;  /* 0x0000000000c00947 */ /* 0x000fea0003800000 */
[----:B------:R-:W-:Y:S02]  /*aa50*/  IMAD.IADD R42, R4, 0x1, R5 ;  /* 0x00000001042a7824 */ /* 0x000fe400078e0205 */
[-C--:B-----5:R-:W-:Y:S02]  /*aa60*/  IMAD R21, R21, R41.reuse, RZ ;  /* 0x0000002915157224 */ /* 0x0a0fe400078e02ff */
[----:B------:R-:W-:Y:S01]  /*aa70*/  IMAD R4, R23, R38, RZ ;  /* 0x0000002617047224 */ /* 0x000fe200078e02ff */
[----:B------:R-:W-:Y:S01]  /*aa80*/  ISETP.GE.U32.AND P0, PT, R42, R6, PT ;  /* 0x000000062a00720c */ /* 0x000fe20003f06070 */
[----:B------:R-:W-:-:S04]  /*aa90*/  IMAD.WIDE.U32 R28, R20, R41, RZ ;  /* 0x00000029141c7225 */ /* 0x000fc800078e00ff */
[----:B------:R-:W-:Y:S01]  /*aaa0*/  IMAD R23, R20, R40, R21 ;  /* 0x0000002814177224 */ /* 0x000fe200078e0215 */
[----:B------:R-:W-:Y:S01]  /*aab0*/  MOV R41, R28 ;  /* 0x0000001c00297202 */ /* 0x000fe20000000f00 */
[----:B------:R-:W-:-:S03]  /*aac0*/  IMAD.WIDE.U32 R20, R22, R38, RZ ;  /* 0x0000002616147225 */ /* 0x000fc600078e00ff */
[----:B------:R-:W-:Y:S01]  /*aad0*/  IADD3 R40, R29, R23, RZ ;  /* 0x000000171d287210 */ /* 0x000fe20007ffe0ff */
[----:B------:R-:W-:Y:S02]  /*aae0*/  IMAD R39, R22, R39, R4 ;  /* 0x0000002716277224 */ /* 0x000fe400078e0204 */
[----:B------:R-:W-:-:S03]  /*aaf0*/  IMAD.MOV.U32 R38, RZ, RZ, R20 ;  /* 0x000000ffff267224 */ /* 0x000fc600078e0014 */
[----:B------:R-:W-:Y:S01]  /*ab00*/  IADD3 R39, R21, R39, RZ ;  /* 0x0000002715277210 */ /* 0x000fe20007ffe0ff */
[----:B------:R-:W-:Y:S06]  /*ab10*/  @P0 BRA `(.L_x_3911) ;  /* 0x00000000008c0947 */ /* 0x000fec0003800000 */
[----:B------:R-:W-:Y:S01]  /*ab20*/  IADD3 R22, R42, R5, RZ ;  /* 0x000000052a167210 */ /* 0x000fe20007ffe0ff */
[----:B------:R-:W-:Y:S02]  /*ab30*/  IMAD R4, R13, R36, RZ ;  /* 0x000000240d047224 */ /* 0x000fe400078e02ff */
[----:B------:R-:W-:Y:S01]  /*ab40*/  IMAD R15, R15, R34, RZ ;  /* 0x000000220f0f7224 */ /* 0x000fe200078e02ff */
[----:B------:R-:W-:Y:S01]  /*ab50*/  ISETP.GE.U32.AND P0, PT, R22, R6, PT ;  /* 0x000000061600720c */ /* 0x000fe20003f06070 */
[----:B------:R-:W-:-:S04]  /*ab60*/  IMAD.WIDE.U32 R20, R12, R36, RZ ;  /* 0x000000240c147225 */ /* 0x000fc800078e00ff */
[----:B------:R-:W-:Y:S02]  /*ab70*/  IMAD R37, R12, R37, R4 ;  /* 0x000000250c257224 */ /* 0x000fe400078e0204 */
[----:B------:R-:W-:-:S03]  /*ab80*/  IMAD.WIDE.U32 R12, R14, R34, RZ ;  /* 0x000000220e0c7225 */ /* 0x000fc600078e00ff */
[----:B------:R-:W-:Y:S01]  /*ab90*/  IADD3 R37, R21, R37, RZ ;  /* 0x0000002515257210 */ /* 0x000fe20007ffe0ff */
[----:B------:R-:W-:Y:S01]  /*aba0*/  IMAD R15, R14, R35, R15 ;  /* 0x000000230e0f7224 */ /* 0x000fe200078e020f */
[----:B------:R-:W-:Y:S01]  /*abb0*/  MOV R34, R12 ;  /* 0x0000000c00227202 */ /* 0x000fe20000000f00 */
[----:B------:R-:W-:Y:S02]  /*abc0*/  IMAD.MOV.U32 R36, RZ, RZ, R20 ;  /* 0x000000ffff247224 */ /* 0x000fe400078e0014 */
[----:B------:R-:W-:Y:S01]  /*abd0*/  IMAD.IADD R35, R13, 0x1, R15 ;  /* 0x000000010d237824 */ /* 0x000fe200078e020f */
[----:B------:R-:W-:Y:S06]  /*abe0*/  @P0 BRA `(.L_x_3911) ;  /* 0x0000000000580947 */ /* 0x000fec0003800000 */
[----:B------:R-:W-:Y:S01]  /*abf0*/  IADD3 R5, R22, R5, RZ ;  /* 0x0000000516057210 */ /* 0x000fe20007ffe0ff */
[----:B------:R-:W-:-:S03]  /*ac00*/  IMAD R11, R11, R30, RZ ;  /* 0x0000001e0b0b7224 */ /* 0x000fc600078e02ff */
[----:B------:R-:W-:Y:S01]  /*ac10*/  ISETP.GE.U32.AND P0, PT, R5, R6, PT ;  /* 0x000000060500720c */ /* 0x000fe20003f06070 */
[-C--:B------:R-:W-:Y:S02]  /*ac20*/  IMAD R6, R9, R32.reuse, RZ ;  /* 0x0000002009067224 */ /* 0x080fe400078e02ff */
[----:B------:R-:W-:-:S04]  /*ac30*/  IMAD.WIDE.U32 R4, R8, R32, RZ ;  /* 0x0000002008047225 */ /* 0x000fc800078e00ff */
[----:B------:R-:W-:Y:S01]  /*ac40*/  IMAD R33, R8, R33, R6 ;  /* 0x0000002108217224 */ /* 0x000fe200078e0206 */
[----:B------:R-:W-:Y:S01]  /*ac50*/  MOV R32, R4 ;  /* 0x0000000400207202 */ /* 0x000fe20000000f00 */
[----:B------:R-:W-:-:S04]  /*ac60*/  IMAD.WIDE.U32 R8, R10, R30, RZ ;  /* 0x0000001e0a087225 */ /* 0x000fc800078e00ff */
[----:B------:R-:W-:Y:S01]  /*ac70*/  @!P0 IMAD R6, R25, R7, RZ ;  /* 0x0000000719068224 */ /* 0x000fe200078e02ff */
[----:B------:R-:W-:Y:S01]  /*ac80*/  MOV R30, R8 ;  /* 0x00000008001e7202 */ /* 0x000fe20000000f00 */
[----:B------:R-:W-:Y:S02]  /*ac90*/  @!P0 IMAD R13, R27, R3, RZ ;  /* 0x000000031b0d8224 */ /* 0x000fe400078e02ff */
[----:B------:R-:W-:Y:S02]  /*aca0*/  IMAD.IADD R33, R5, 0x1, R33 ;  /* 0x0000000105217824 */ /* 0x000fe400078e0221 */
[----:B------:R-:W-:Y:S02]  /*acb0*/  @!P0 IMAD R5, R24, R17, R6 ;  /* 0x0000001118058224 */ /* 0x000fe400078e0206 */
[----:B------:R-:W-:Y:S02]  /*acc0*/  @!P0 IMAD R13, R26, R0, R13 ;  /* 0x000000001a0d8224 */ /* 0x000fe400078e020d */
[----:B------:R-:W-:-:S02]  /*acd0*/  IMAD R11, R10, R31, R11 ;  /* 0x0000001f0a0b7224 */ /* 0x000fc400078e020b */
[----:B------:R-:W-:-:S03]  /*ace0*/  @!P0 IMAD.WIDE.U32 R24, R24, R7, RZ ;  /* 0x0000000718188225 */ /* 0x000fc600078e00ff */
[----:B------:R-:W-:Y:S01]  /*acf0*/  IADD3 R31, R9, R11, RZ ;  /* 0x0000000b091f7210 */ /* 0x000fe20007ffe0ff */
[----:B------:R-:W-:Y:S01]  /*ad00*/  @!P0 IMAD.WIDE.U32 R26, R26, R3, RZ ;  /* 0x000000031a1a8225 */ /* 0x000fe200078e00ff */
[----:B------:R-:W-:-:S03]  /*ad10*/  @!P0 IADD3 R17, R25, R5, RZ ;  /* 0x0000000519118210 */ /* 0x000fc60007ffe0ff */
[----:B------:R-:W-:Y:S01]  /*ad20*/  @!P0 IMAD.MOV.U32 R7, RZ, RZ, R24 ;  /* 0x000000ffff078224 */ /* 0x000fe200078e0018 */
[----:B------:R-:W-:Y:S01]  /*ad30*/  @!P0 MOV R3, R26 ;  /* 0x0000001a00038202 */ /* 0x000fe20000000f00 */
[----:B------:R-:W-:-:S07]  /*ad40*/  @!P0 IMAD.IADD R0, R27, 0x1, R13 ;  /* 0x000000011b008824 */ /* 0x000fce00078e020d */
.L_x_3911:
[----:B------:R-:W-:Y:S05]  /*ad50*/  BSYNC B0 ;  /* 0x0000000000007941 */ /* 0x000fea0003800000 */
.L_x_3910:
[-C--:B------:R-:W-:Y:S02]  /*ad60*/  IMAD R35, R35, R38.reuse, RZ ;  /* 0x0000002623237224 */ /* 0x080fe400078e02ff */
[----:B------:R-:W-:Y:S02]  /*ad70*/  IMAD R37, R37, R41, RZ ;  /* 0x0000002925257224 */ /* 0x000fe400078e02ff */
[----:B------:R-:W-:-:S04]  /*ad80*/  IMAD.WIDE.U32 R4, R34, R38, RZ ;  /* 0x0000002622047225 */ /* 0x000fc800078e00ff */
[----:B-----5:R-:W-:Y:S02]  /*ad90*/  IMAD R9, R34, R39, R35 ;  /* 0x0000002722097224 */ /* 0x020fe400078e0223 */
[C---:B------:R-:W-:Y:S02]  /*ada0*/  IMAD R11, R36.reuse, R40, R37 ;  /* 0x00000028240b7224 */ /* 0x040fe400078e0225 */
[----:B------:R-:W-:Y:S01]  /*adb0*/  IMAD.WIDE.U32 R36, R36, R41, RZ ;  /* 0x0000002924247225 */ /* 0x000fe200078e00ff */
[----:B------:R-:W-:-:S03]  /*adc0*/  IADD3 R9, R5, R9, RZ ;  /* 0x0000000905097210 */ /* 0x000fc60007ffe0ff */
[----:B------:R-:W-:Y:S01]  /*add0*/  IMAD R31, R31, R4, RZ ;  /* 0x000000041f1f7224 */ /* 0x000fe200078e02ff */
[----:B------:R-:W-:Y:S01]  /*ade0*/  IADD3 R11, R37, R11, RZ ;  /* 0x0000000b250b7210 */ /* 0x000fe20007ffe0ff */
[----:B------:R-:W-:Y:S02]  /*adf0*/  IMAD R33, R33, R36, RZ ;  /* 0x0000002421217224 */ /* 0x000fe400078e02ff */
[----:B------:R-:W-:-:S04]  /*ae00*/  IMAD.WIDE.U32 R4, R30, R4, RZ ;  /* 0x000000041e047225 */ /* 0x000fc800078e00ff */
[----:B------:R-:W-:Y:S02]  /*ae10*/  IMAD R9, R9, R30, R31 ;  /* 0x0000001e09097224 */ /* 0x000fe400078e021f */
[----:B------:R-:W-:-:S04]  /*ae20*/  IMAD.WIDE.U32 R36, R32, R36, RZ ;  /* 0x0000002420247225 */ /* 0x000fc800078e00ff */
[----:B------:R-:W-:Y:S02]  /*ae30*/  IMAD R11, R11, R32, R33 ;  /* 0x000000200b0b7224 */ /* 0x000fe400078e0221 */
[----:B------:R-:W-:Y:S02]  /*ae40*/  IMAD.IADD R6, R5, 0x1, R9 ;  /* 0x0000000105067824 */ /* 0x000fe400078e0209 */
[----:B------:R-:W-:Y:S01]  /*ae50*/  IMAD R5, R0, R4, RZ ;  /* 0x0000000400057224 */ /* 0x000fe200078e02ff */
[----:B------:R-:W-:Y:S01]  /*ae60*/  IADD3 R0, R37, R11, RZ ;  /* 0x0000000b25007210 */ /* 0x000fe20007ffe0ff */
[----:B------:R-:W-:Y:S02]  /*ae70*/  IMAD R17, R17, R36, RZ ;  /* 0x0000002411117224 */ /* 0x000fe400078e02ff */
[----:B------:R-:W-:-:S04]  /*ae80*/  IMAD.WIDE.U32 R22, R3, R4, RZ ;  /* 0x0000000403167225 */ /* 0x000fc800078e00ff */
[----:B------:R-:W-:Y:S02]  /*ae90*/  IMAD R5, R6, R3, R5 ;  /* 0x0000000306057224 */ /* 0x000fe400078e0205 */
[----:B------:R-:W-:-:S03]  /*aea0*/  IMAD.WIDE.U32 R36, R7, R36, RZ ;  /* 0x0000002407247225 */ /* 0x000fc600078e00ff */
[----:B------:R-:W-:Y:S01]  /*aeb0*/  IADD3 R23, R23, R5, RZ ;  /* 0x0000000517177210 */ /* 0x000fe20007ffe0ff */
[----:B------:R-:W-:Y:S02]  /*aec0*/  IMAD R17, R0, R7, R17 ;  /* 0x0000000700117224 */ /* 0x000fe400078e0211 */
[----:B------:R-:W-:-:S03]  /*aed0*/  IMAD.MOV.U32 R0, RZ, RZ, R36 ;  /* 0x000000ffff007224 */ /* 0x000fc600078e0024 */
[----:B------:R-:W-:Y:S01]  /*aee0*/  IADD3 R3, R37, R17, RZ ;  /* 0x0000001125037210 */ /* 0x000fe20007ffe0ff */
[----:B------:R-:W-:Y:S06]  /*aef0*/  BRA `(.L_x_3879) ;  /* 0x0000001800287947 */ /* 0x000fec0003800000 */
.L_x_3896:
[----:B------:R-:W-:Y:S01]  /*af00*/  ISETP.GE.U32.AND P0, PT, R7, R6, PT ;  /* 0x000000060700720c */ /* 0x000fe20003f06070 */
[----:B------:R-:W-:Y:S01]  /*af10*/  BSSY B0, `(.L_x_3912) ;  /* 0x000005d000007945 */ /* 0x000fe20003800000 */
[-C--:B-1----:R-:W-:Y:S01]  /*af20*/  MOV R37, R3.reuse ;  /* 0x0000000300257202 */ /* 0x082fe20000000f00 */
        /* <DEDUP_REMOVED lines=21> */
[----:B------:R-:W-:Y:S01]  /*b080*/  MOV R39, R3 ;  /* 0x0000000300277202 */ /* 0x000fe20000000f00 */
[----:B------:R-:W-:Y:S01]  /*b090*/  IMAD.MOV.U32 R38, RZ, RZ, R40 ;  /* 0x000000ffff267224 */ /* 0x000fe200078e0028 */
[----:B------:R-:W-:-:S02]  /*b0a0*/  MOV R36, R40 ;  /* 0x0000002800247202 */ /* 0x000fc40000000f00 */
[-C--:B------:R-:W-:Y:S02]  /*b0b0*/  MOV R34, R40.reuse ;  /* 0x0000002800227202 */ /* 0x080fe40000000f00 */
[-C--:B------:R-:W-:Y:S02]  /*b0c0*/  MOV R30, R40.reuse ;  /* 0x00000028001e7202 */ /* 0x080fe40000000f00 */
[----:B------:R-:W-:-:S07]  /*b0d0*/  MOV R7, R40 ;  /* 0x0000002800077202 */ /* 0x000fce0000000f00 */
.L_x_3914:
        /* <DEDUP_REMOVED lines=8> */
[----:B------:R-:W2:Y:S01]  /*b160*/  LDG.E.128 R20, desc[UR60][R20.64] ;  /* 0x0000003c14147981 */ /* 0x000ea2000c1e1d00 */
[----:B------:R-:W-:Y:S02]  /*b170*/  IMAD.WIDE.U32 R24, R25, 0x10, R28 ;  /* 0x0000001019187825 */ /* 0x000fe400078e001c */
[----:B------:R-:W-:Y:S02]  /*b180*/  SHF.R.U32.HI R9, RZ, 0x1, R8 ;  /* 0x00000001ff097819 */ /* 0x000fe40000011608 */
[----:B------:R-:W-:Y:S02]  /*b190*/  IMAD.IADD R4, R4, 0x1, R5 ;  /* 0x0000000104047824 */ /* 0x000fe400078e0205 */
[----:B------:R-:W3:Y:S01]  /*b1a0*/  LDG.E.128 R24, desc[UR60][R24.64] ;  /* 0x0000003c18187981 */ /* 0x000ee2000c1e1d00 */
[----:B------:R-:W-:-:S04]  /*b1b0*/  IMAD.WIDE.U32 R8, R9, 0x10, R28 ;  /* 0x0000001009087825 */ /* 0x000fc800078e001c */
[----:B------:R-:W-:-:S05]  /*b1c0*/  IMAD R10, R42, R4, RZ ;  /* 0x000000042a0a7224 */ /* 0x000fca00078e02ff */
[----:B------:R-:W-:Y:S02]  /*b1d0*/  SHF.R.U32.HI R13, RZ, 0x1, R10 ;  /* 0x00000001ff0d7819 */ /* 0x000fe4000001160a */
[----:B------:R-:W4:Y:S03]  /*b1e0*/  LDG.E.128 R8, desc[UR60][R8.64] ;  /* 0x0000003c08087981 */ /* 0x000f26000c1e1d00 */
[----:B------:R-:W-:-:S06]  /*b1f0*/  IMAD.WIDE.U32 R12, R13, 0x10, R28 ;  /* 0x000000100d0c7825 */ /* 0x000fcc00078e001c */
[----:B------:R-:W5:Y:S01]  /*b200*/  LDG.E.128 R12, desc[UR60][R12.64] ;  /* 0x0000003c0c0c7981 */ /* 0x000f62000c1e1d00 */
[----:B------:R-:W-:-:S05]  /*b210*/  IADD3 R4, R4, R5, RZ ;  /* 0x0000000504047210 */ /* 0x000fca0007ffe0ff */
[----:B------:R-:W-:-:S05]  /*b220*/  IMAD R43, R5, 0x3, R4 ;  /* 0x00000003052b7824 */ /* 0x000fca00078e0204 */
[----:B------:R-:W-:Y:S01]  /*b230*/  ISETP.GE.U32.AND P0, PT, R43, R6, PT ;  /* 0x000000062b00720c */ /* 0x000fe20003f06070 */
[----:B--2---:R-:W-:Y:S02]  /*b240*/  IMAD R47, R21, R41, RZ ;  /* 0x00000029152f7224 */ /* 0x004fe400078e02ff */
[----:B------:R-:W-:Y:S02]  /*b250*/  IMAD R51, R23, R39, RZ ;  /* 0x0000002717337224 */ /* 0x000fe400078e02ff */
[----:B------:R-:W-:-:S04]  /*b260*/  IMAD.WIDE.U32 R44, R20, R41, RZ ;  /* 0x00000029142c7225 */ /* 0x000fc800078e00ff */
[----:B------:R-:W-:Y:S01]  /*b270*/  IMAD R49, R20, R40, R47 ;  /* 0x0000002814317224 */ /* 0x000fe200078e022f */
[----:B------:R-:W-:Y:S01]  /*b280*/  MOV R41, R44 ;  /* 0x0000002c00297202 */ /* 0x000fe20000000f00 */
[----:B------:R-:W-:-:S04]  /*b290*/  IMAD.WIDE.U32 R46, R22, R39, RZ ;  /* 0x00000027162e7225 */ /* 0x000fc800078e00ff */
[----:B------:R-:W-:Y:S01]  /*b2a0*/  IMAD R51, R22, R38, R51 ;  /* 0x0000002616337224 */ /* 0x000fe200078e0233 */
[----:B------:R-:W-:Y:S01]  /*b2b0*/  MOV R39, R46 ;  /* 0x0000002e00277202 */ /* 0x000fe20000000f00 */
[----:B---3--:R-:W-:Y:S02]  /*b2c0*/  IMAD R43, R25, R17, RZ ;  /* 0x00000011192b7224 */ /* 0x008fe400078e02ff */
[----:B------:R-:W-:Y:S01]  /*b2d0*/  IMAD.IADD R40, R45, 0x1, R49 ;  /* 0x000000012d287824 */ /* 0x000fe200078e0231 */
[----:B------:R-:W-:Y:S01]  /*b2e0*/  IADD3 R38, R47, R51, RZ ;  /* 0x000000332f267210 */ /* 0x000fe20007ffe0ff */
[----:B------:R-:W-:-:S04]  /*b2f0*/  IMAD.WIDE.U32 R44, R24, R17, RZ ;  /* 0x00000011182c7225 */ /* 0x000fc800078e00ff */
[----:B------:R-:W-:Y:S02]  /*b300*/  IMAD R7, R24, R7, R43 ;  /* 0x0000000718077224 */ /* 0x000fe400078e022b */
[-C--:B------:R-:W-:Y:S02]  /*b310*/  IMAD R49, R27, R31.reuse, RZ ;  /* 0x0000001f1b317224 */ /* 0x080fe400078e02ff */
[----:B------:R-:W-:Y:S01]  /*b320*/  IMAD.WIDE.U32 R46, R26, R31, RZ ;  /* 0x0000001f1a2e7225 */ /* 0x000fe200078e00ff */
[----:B------:R-:W-:-:S03]  /*b330*/  IADD3 R7, R45, R7, RZ ;  /* 0x000000072d077210 */ /* 0x000fc60007ffe0ff */
[-C--:B----4-:R-:W-:Y:S02]  /*b340*/  IMAD R31, R9, R33.reuse, RZ ;  /* 0x00000021091f7224 */ /* 0x090fe400078e02ff */
[----:B------:R-:W-:Y:S02]  /*b350*/  IMAD.MOV.U32 R17, RZ, RZ, R44 ;  /* 0x000000ffff117224 */ /* 0x000fe400078e002c */
[----:B------:R-:W-:-:S04]  /*b360*/  IMAD.WIDE.U32 R44, R8, R33, RZ ;  /* 0x00000021082c7225 */ /* 0x000fc800078e00ff */
[----:B------:R-:W-:Y:S01]  /*b370*/  IMAD R51, R8, R32, R31 ;  /* 0x0000002008337224 */ /* 0x000fe200078e021f */
[----:B------:R-:W-:Y:S01]  /*b380*/  MOV R31, R46 ;  /* 0x0000002e001f7202 */ /* 0x000fe20000000f00 */
[----:B------:R-:W-:Y:S01]  /*b390*/  IMAD R49, R26, R30, R49 ;  /* 0x0000001e1a317224 */ /* 0x000fe200078e0231 */
[----:B------:R-:W-:Y:S01]  /*b3a0*/  MOV R33, R44 ;  /* 0x0000002c00217202 */ /* 0x000fe20000000f00 */
[----:B------:R-:W-:Y:S01]  /*b3b0*/  IMAD R43, R11, R35, RZ ;  /* 0x000000230b2b7224 */ /* 0x000fe200078e02ff */
[----:B------:R-:W-:Y:S01]  /*b3c0*/  IADD3 R32, R45, R51, RZ ;  /* 0x000000332d207210 */ /* 0x000fe20007ffe0ff */
[----:B------:R-:W-:Y:S02]  /*b3d0*/  IMAD.IADD R30, R47, 0x1, R49 ;  /* 0x000000012f1e7824 */ /* 0x000fe400078e0231 */
[----:B-----5:R-:W-:Y:S02]  /*b3e0*/  IMAD R47, R13, R37, RZ ;  /* 0x000000250d2f7224 */ /* 0x020fe400078e02ff */
[----:B------:R-:W-:-:S02]  /*b3f0*/  IMAD R45, R15, R3, RZ ;  /* 0x000000030f2d7224 */ /* 0x000fc400078e02ff */
[----:B------:R-:W-:Y:S02]  /*b400*/  IMAD R51, R12, R36, R47 ;  /* 0x000000240c337224 */ /* 0x000fe400078e022f */
[----:B------:R-:W-:Y:S02]  /*b410*/  IMAD R53, R14, R0, R45 ;  /* 0x000000000e357224 */ /* 0x000fe400078e022d */
[C---:B------:R-:W-:Y:S02]  /*b420*/  IMAD R43, R10.reuse, R34, R43 ;  /* 0x000000220a2b7224 */ /* 0x040fe400078e022b */
[----:B------:R-:W-:-:S04]  /*b430*/  IMAD.WIDE.U32 R48, R10, R35, RZ ;  /* 0x000000230a307225 */ /* 0x000fc800078e00ff */
[----:B------:R-:W-:Y:S01]  /*b440*/  IMAD.WIDE.U32 R46, R12, R37, RZ ;  /* 0x000000250c2e7225 */ /* 0x000fe200078e00ff */
[----:B------:R-:W-:-:S03]  /*b450*/  IADD3 R34, R49, R43, RZ ;  /* 0x0000002b31227210 */ /* 0x000fc60007ffe0ff */
[----:B------:R-:W-:Y:S01]  /*b460*/  IMAD.WIDE.U32 R44, R14, R3, RZ ;  /* 0x000000030e2c7225 */ /* 0x000fe200078e00ff */
[----:B------:R-:W-:-:S03]  /*b470*/  MOV R37, R46 ;  /* 0x0000002e00257202 */ /* 0x000fc60000000f00 */
[----:B------:R-:W-:Y:S01]  /*b480*/  IMAD.MOV.U32 R35, RZ, RZ, R48 ;  /* 0x000000ffff237224 */ /* 0x000fe200078e0030 */
[----:B------:R-:W-:Y:S01]  /*b490*/  MOV R3, R44 ;  /* 0x0000002c00037202 */ /* 0x000fe20000000f00 */
[----:B------:R-:W-:Y:S01]  /*b4a0*/  IMAD.IADD R36, R47, 0x1, R51 ;  /* 0x000000012f247824 */ /* 0x000fe200078e0233 */
[----:B------:R-:W-:Y:S01]  /*b4b0*/  IADD3 R0, R45, R53, RZ ;  /* 0x000000352d007210 */ /* 0x000fe20007ffe0ff */
[----:B------:R-:W-:Y:S06]  /*b4c0*/  @!P0 BRA `(.L_x_3914) ;  /* 0xfffffffc00048947 */ /* 0x000fec000383ffff */
[----:B------:R-:W-:Y:S05]  /*b4d0*/  BSYNC B1 ;  /* 0x0000000000017941 */ /* 0x000fea0003800000 */
.L_x_3913:
[----:B------:R-:W-:Y:S05]  /*b4e0*/  BSYNC B0 ;  /* 0x0000000000007941 */ /* 0x000fea0003800000 */
.L_x_3912:
        /* <DEDUP_REMOVED lines=27> */
.L_x_3916:
[----:B------:R-:W-:Y:S05]  /*b6a0*/  BSYNC B0 ;  /* 0x0000000000007941 */ /* 0x000fea0003800000 */
.L_x_3915:
[----:B------:R-:W-:Y:S04]  /*b6b0*/  BSSY B0, `(.L_x_3917) ;  /* 0x0000032000007945 */ /* 0x000fe80003800000 */
[----:B------:R-:W-:Y:S05]  /*b6c0*/  @P1 BRA `(.L_x_3918) ;  /* 0x0000000000c01947 */ /* 0x000fea0003800000 */
[----:B------:R-:W-:Y:S02]  /*b6d0*/  IMAD.IADD R42, R4, 0x1, R5 ;  /* 0x00000001042a7824 */ /* 0x000fe400078e0205 */
[-C--:B-----5:R-:W-:Y:S02]  /*b6e0*/  IMAD R21, R21, R41.reuse, RZ ;  /* 0x0000002915157224 */ /* 0x0a0fe400078e02ff */
[----:B0-----:R-:W-:Y:S01]  /*b6f0*/  IMAD.WIDE.U32 R28, R20, R41, RZ ;  /* 0x00000029141c7225 */ /* 0x001fe200078e00ff */
[----:B------:R-:W-:-:S03]  /*b700*/  ISETP.GE.U32.AND P0, PT, R42, R6, PT ;  /* 0x000000062a00720c */ /* 0x000fc60003f06070 */
[-C--:B------:R-:W-:Y:S02]  /*b710*/  IMAD R41, R23, R39.reuse, RZ ;  /* 0x0000002717297224 */ /* 0x080fe400078e02ff */
[----:B------:R-:W-:Y:S02]  /*b720*/  IMAD R23, R20, R40, R21 ;  /* 0x0000002814177224 */ /* 0x000fe400078e0215 */
[----:B------:R-:W-:-:S03]  /*b730*/  IMAD.WIDE.U32 R20, R22, R39, RZ ;  /* 0x0000002716147225 */ /* 0x000fc600078e00ff */
[----:B------:R-:W-:Y:S01]  /*b740*/  IADD3 R40, R29, R23, RZ ;  /* 0x000000171d287210 */ /* 0x000fe20007ffe0ff */
[----:B------:R-:W-:Y:S01]  /*b750*/  IMAD R43, R22, R38, R41 ;  /* 0x00000026162b7224 */ /* 0x000fe200078e0229 */
[----:B------:R-:W-:Y:S01]  /*b760*/  MOV R41, R28 ;  /* 0x0000001c00297202 */ /* 0x000fe20000000f00 */
[----:B------:R-:W-:-:S03]  /*b770*/  IMAD.MOV.U32 R39, RZ, RZ, R20 ;  /* 0x000000ffff277224 */ /* 0x000fc600078e0014 */
[----:B------:R-:W-:Y:S01]  /*b780*/  IADD3 R38, R21, R43, RZ ;  /* 0x0000002b15267210 */ /* 0x000fe20007ffe0ff */
[----:B------:R-:W-:Y:S06]  /*b790*/  @P0 BRA `(.L_x_3918) ;  /* 0x00000000008c0947 */ /* 0x000fec0003800000 */
[----:B------:R-:W-:Y:S01]  /*b7a0*/  IMAD R4, R25, R17, RZ ;  /* 0x0000001119047224 */ /* 0x000fe200078e02ff */
[----:B------:R-:W-:Y:S01]  /*b7b0*/  IADD3 R25, R42, R5, RZ ;  /* 0x000000052a197210 */ /* 0x000fe20007ffe0ff */
[----:B------:R-:W-:-:S03]  /*b7c0*/  IMAD.WIDE.U32 R20, R24, R17, RZ ;  /* 0x0000001118147225 */ /* 0x000fc600078e00ff */
[----:B------:R-:W-:Y:S01]  /*b7d0*/  ISETP.GE.U32.AND P0, PT, R25, R6, PT ;  /* 0x000000061900720c */ /* 0x000fe20003f06070 */
[----:B------:R-:W-:Y:S02]  /*b7e0*/  IMAD R17, R27, R31, RZ ;  /* 0x0000001f1b117224 */ /* 0x000fe400078e02ff */
        /* <DEDUP_REMOVED lines=9> */
[----:B------:R-:W-:Y:S02]  /*b880*/  IMAD R9, R9, R33, RZ ;  /* 0x0000002109097224 */ /* 0x000fe400078e02ff */
[----:B------:R-:W-:Y:S01]  /*b890*/  IMAD R21, R11, R35, RZ ;  /* 0x000000230b157224 */ /* 0x000fe200078e02ff */
[----:B------:R-:W-:Y:S01]  /*b8a0*/  ISETP.GE.U32.AND P0, PT, R5, R6, PT ;  /* 0x000000060500720c */ /* 0x000fe20003f06070 */
[----:B------:R-:W-:-:S04]  /*b8b0*/  IMAD.WIDE.U32 R4, R8, R33, RZ ;  /* 0x0000002108047225 */ /* 0x000fc800078e00ff */
[----:B------:R-:W-:Y:S01]  /*b8c0*/  IMAD R11, R8, R32, R9 ;  /* 0x00000020080b7224 */ /* 0x000fe200078e0209 */
[----:B------:R-:W-:Y:S01]  /*b8d0*/  MOV R33, R4 ;  /* 0x0000000400217202 */ /* 0x000fe20000000f00 */
[----:B------:R-:W-:-:S04]  /*b8e0*/  IMAD.WIDE.U32 R8, R10, R35, RZ ;  /* 0x000000230a087225 */ /* 0x000fc800078e00ff */
[----:B------:R-:W-:Y:S01]  /*b8f0*/  IMAD.IADD R32, R5, 0x1, R11 ;  /* 0x0000000105207824 */ /* 0x000fe200078e020b */
[----:B------:R-:W-:Y:S01]  /*b900*/  MOV R35, R8 ;  /* 0x0000000800237202 */ /* 0x000fe20000000f00 */
[----:B------:R-:W-:Y:S02]  /*b910*/  @!P0 IMAD R13, R13, R37, RZ ;  /* 0x000000250d0d8224 */ /* 0x000fe400078e02ff */
[----:B------:R-:W-:Y:S02]  /*b920*/  @!P0 IMAD R15, R15, R3, RZ ;  /* 0x000000030f0f8224 */ /* 0x000fe400078e02ff */
        /* <DEDUP_REMOVED lines=10> */
.L_x_3918:
[----:B------:R-:W-:Y:S05]  /*b9d0*/  BSYNC B0 ;  /* 0x0000000000007941 */ /* 0x000fea0003800000 */
.L_x_3917:
[----:B------:R-:W-:Y:S02]  /*b9e0*/  IMAD R30, R30, R39, RZ ;  /* 0x000000271e1e7224 */ /* 0x000fe400078e02ff */
[----:B------:R-:W-:Y:S02]  /*b9f0*/  IMAD R4, R7, R41, RZ ;  /* 0x0000002907047224 */ /* 0x000fe400078e02ff */
[----:B------:R-:W-:-:S04]  /*ba00*/  IMAD.WIDE.U32 R6, R31, R39, RZ ;  /* 0x000000271f067225 */ /* 0x000fc800078e00ff */
[----:B------:R-:W-:Y:S02]  /*ba10*/  IMAD R31, R31, R38, R30 ;  /* 0x000000261f1f7224 */ /* 0x000fe400078e021e */
[C---:B-----5:R-:W-:Y:S02]  /*ba20*/  IMAD R9, R17.reuse, R40, R4 ;  /* 0x0000002811097224 */ /* 0x060fe400078e0204 */
        /* <DEDUP_REMOVED lines=21> */
.L_x_3895:
[----:B------:R-:W0:Y:S01]  /*bb80*/  LDC R30, c[0x0][0x22c] ;  /* 0x00008b00ff1e7b82 */ /* 0x000e220000000800 */
[----:B------:R-:W-:Y:S07]  /*bb90*/  BSSY B0, `(.L_x_3919) ;  /* 0x000005d000007945 */ /* 0x000fee0003800000 */
[----:B------:R-:W1:Y:S08]  /*bba0*/  LDC R0, c[0x0][0x218] ;  /* 0x00008600ff007b82 */ /* 0x000e700000000800 */
        /* <DEDUP_REMOVED lines=12> */
[--C-:B------:R-:W-:Y:S01]  /*bc70*/  IMAD.MOV.U32 R35, RZ, RZ, R32.reuse ;  /* 0x000000ffff237224 */ /* 0x100fe200078e0020 */
[-C--:B------:R-:W-:Y:S01]  /*bc80*/  MOV R34, R32.reuse ;  /* 0x0000002000227202 */ /* 0x080fe20000000f00 */
[----:B------:R-:W-:Y:S01]  /*bc90*/  IMAD.MOV.U32 R39, RZ, RZ, R32 ;  /* 0x000000ffff277224 */ /* 0x000fe200078e0020 */
[----:B------:R-:W-:-:S02]  /*bca0*/  MOV R36, R32 ;  /* 0x0000002000247202 */ /* 0x000fc40000000f00 */
[----:B------:R-:W-:Y:S01]  /*bcb0*/  MOV R37, R32 ;  /* 0x0000002000257202 */ /* 0x000fe20000000f00 */
[----:B------:R-:W-:Y:S06]  /*bcc0*/  @P0 BRA `(.L_x_3920) ;  /* 0x0000000400240947 */ /* 0x000fec0003800000 */
[----:B------:R-:W-:Y:S01]  /*bcd0*/  BSSY B1, `(.L_x_3920) ;  /* 0x0000048000017945 */ /* 0x000fe20003800000 */
        /* <DEDUP_REMOVED lines=8> */
[-C--:B------:R-:W-:Y:S02]  /*bd60*/  MOV R33, R32.reuse ;  /* 0x0000002000217202 */ /* 0x080fe40000000f00 */
[----:B------:R-:W-:-:S02]  /*bd70*/  MOV R34, R32 ;  /* 0x0000002000227202 */ /* 0x000fc40000000f00 */
[-C--:B------:R-:W-:Y:S02]  /*bd80*/  MOV R36, R32.reuse ;  /* 0x0000002000247202 */ /* 0x080fe40000000f00 */
[----:B------:R-:W-:-:S07]  /*bd90*/  MOV R37, R32 ;  /* 0x0000002000257202 */ /* 0x000fce0000000f00 */
.L_x_3921:
[----:B------:R-:W-:Y:S02]  /*bda0*/  SHF.R.U32.HI R21, RZ, 0x1, R41 ;  /* 0x00000001ff157819 */ /* 0x000fe40000011629 */
[----:B------:R-:W-:-:S03]  /*bdb0*/  IADD3 R41, R41, R30, RZ ;  /* 0x0000001e29297210 */ /* 0x000fc60007ffe0ff */
[----:B------:R-:W-:Y:S01]  /*bdc0*/  IMAD.WIDE.U32 R20, R21, 0x10, R28 ;  /* 0x0000001015147825 */ /* 0x000fe200078e001c */
[----:B------:R-:W-:Y:S02]  /*bdd0*/  SHF.R.U32.HI R25, RZ, 0x1, R41 ;  /* 0x00000001ff197819 */ /* 0x000fe40000011629 */
[----:B------:R-:W-:-:S03]  /*bde0*/  IADD3 R41, R41, R30, RZ ;  /* 0x0000001e29297210 */ /* 0x000fc60007ffe0ff */
[----:B------:R-:W2:Y:S01]  /*bdf0*/  LDG.E.128 R20, desc[UR60][R20.64] ;  /* 0x0000003c14147981 */ /* 0x000ea2000c1e1d00 */
[----:B------:R-:W-:Y:S01]  /*be00*/  IMAD.WIDE.U32 R24, R25, 0x10, R28 ;  /* 0x0000001019187825 */ /* 0x000fe200078e001c */
[----:B------:R-:W-:-:S03]  /*be10*/  SHF.R.U32.HI R9, RZ, 0x1, R41 ;  /* 0x00000001ff097819 */ /* 0x000fc60000011629 */
[----:B------:R-:W-:Y:S02]  /*be20*/  IMAD.IADD R41, R41, 0x1, R30 ;  /* 0x0000000129297824 */ /* 0x000fe400078e021e */
[----:B------:R-:W3:Y:S01]  /*be30*/  LDG.E.128 R24, desc[UR60][R24.64] ;  /* 0x0000003c18187981 */ /* 0x000ee2000c1e1d00 */
[----:B------:R-:W-:Y:S02]  /*be40*/  IMAD.WIDE.U32 R8, R9, 0x10, R28 ;  /* 0x0000001009087825 */ /* 0x000fe400078e001c */
[----:B------:R-:W-:-:S04]  /*be50*/  SHF.R.U32.HI R13, RZ, 0x1, R41 ;  /* 0x00000001ff0d7819 */ /* 0x000fc80000011629 */
[----:B------:R-:W4:Y:S01]  /*be60*/  LDG.E.128 R8, desc[UR60][R8.64] ;  /* 0x0000003c08087981 */ /* 0x000f22000c1e1d00 */
[----:B------:R-:W-:-:S06]  /*be70*/  IMAD.WIDE.U32 R12, R13, 0x10, R28 ;  /* 0x000000100d0c7825 */ /* 0x000fcc00078e001c */
[----:B------:R-:W5:Y:S01]  /*be80*/  LDG.E.128 R12, desc[UR60][R12.64] ;  /* 0x0000003c0c0c7981 */ /* 0x000f62000c1e1d00 */
[----:B------:R-:W-:-:S05]  /*be90*/  IADD3 R41, R41, R30, RZ ;  /* 0x0000001e29297210 */ /* 0x000fca0007ffe0ff */
[----:B------:R-:W-:-:S05]  /*bea0*/  IMAD R47, R30, 0x3, R41 ;  /* 0x000000031e2f7824 */ /* 0x000fca00078e0229 */
[----:B------:R-:W-:Y:S01]  /*beb0*/  ISETP.GE.U32.AND P0, PT, R47, R6, PT ;  /* 0x000000062f00720c */ /* 0x000fe20003f06070 */
[-C--:B--2---:R-:W-:Y:S02]  /*bec0*/  IMAD R44, R21, R40.reuse, RZ ;  /* 0x00000028152c7224 */ /* 0x084fe400078e02ff */
[----:B------:R-:W-:-:S04]  /*bed0*/  IMAD.WIDE.U32 R42, R20, R40, RZ ;  /* 0x00000028142a7225 */ /* 0x000fc800078e00ff */
[----:B------:R-:W-:Y:S01]  /*bee0*/  IMAD R39, R20, R39, R44 ;  /* 0x0000002714277224 */ /* 0x000fe200078e022c */
[----:B------:R-:W-:Y:S01]  /*bef0*/  MOV R40, R42 ;  /* 0x0000002a00287202 */ /* 0x000fe20000000f00 */
[----:B------:R-:W-:-:S04]  /*bf00*/  IMAD.WIDE.U32 R44, R22, R38, RZ ;  /* 0x00000026162c7225 */ /* 0x000fc800078e00ff */
[----:B------:R-:W-:Y:S01]  /*bf10*/  IMAD R46, R23, R38, RZ ;  /* 0x00000026172e7224 */ /* 0x000fe200078e02ff */
[----:B------:R-:W-:Y:S01]  /*bf20*/  MOV R38, R44 ;  /* 0x0000002c00267202 */ /* 0x000fe20000000f00 */
[-C--:B---3--:R-:W-:Y:S02]  /*bf30*/  IMAD R47, R25, R0.reuse, RZ ;  /* 0x00000000192f7224 */ /* 0x088fe400078e02ff */
[----:B------:R-:W-:Y:S02]  /*bf40*/  IMAD.IADD R39, R43, 0x1, R39 ;  /* 0x000000012b277824 */ /* 0x000fe400078e0227 */
[----:B------:R-:W-:Y:S02]  /*bf50*/  IMAD R37, R22, R37, R46 ;  /* 0x0000002516257224 */ /* 0x000fe400078e022e */
[----:B------:R-:W-:-:S03]  /*bf60*/  IMAD.WIDE.U32 R42, R24, R0, RZ ;  /* 0x00000000182a7225 */ /* 0x000fc600078e00ff */
[----:B------:R-:W-:Y:S01]  /*bf70*/  IADD3 R37, R45, R37, RZ ;  /* 0x000000252d257210 */ /* 0x000fe20007ffe0ff */
[----:B------:R-:W-:Y:S02]  /*bf80*/  IMAD R47, R24, R36, R47 ;  /* 0x00000024182f7224 */ /* 0x000fe400078e022f */
[----:B------:R-:W-:Y:S02]  /*bf90*/  IMAD R44, R27, R3, RZ ;  /* 0x000000031b2c7224 */ /* 0x000fe400078e02ff */
[----:B------:R-:W-:Y:S01]  /*bfa0*/  IMAD.MOV.U32 R0, RZ, RZ, R42 ;  /* 0x000000ffff007224 */ /* 0x000fe200078e002a */
[----:B------:R-:W-:Y:S01]  /*bfb0*/  IADD3 R36, R43, R47, RZ ;  /* 0x0000002f2b247210 */ /* 0x000fe20007ffe0ff */
[C---:B------:R-:W-:Y:S02]  /*bfc0*/  IMAD R35, R26.reuse, R35, R44 ;  /* 0x000000231a237224 */ /* 0x040fe400078e022c */
[----:B------:R-:W-:-:S04]  /*bfd0*/  IMAD.WIDE.U32 R44, R26, R3, RZ ;  /* 0x000000031a2c7225 */ /* 0x000fc800078e00ff */
[----:B----4-:R-:W-:-:S04]  /*bfe0*/  IMAD.WIDE.U32 R42, R8, R4, RZ ;  /* 0x00000004082a7225 */ /* 0x010fc800078e00ff */
[----:B------:R-:W-:Y:S01]  /*bff0*/  IMAD R3, R9, R4, RZ ;  /* 0x0000000409037224 */ /* 0x000fe200078e02ff */
[----:B------:R-:W-:Y:S01]  /*c000*/  MOV R4, R42 ;  /* 0x0000002a00047202 */ /* 0x000fe20000000f00 */
[----:B------:R-:W-:Y:S02]  /*c010*/  IMAD.IADD R35, R45, 0x1, R35 ;  /* 0x000000012d237824 */ /* 0x000fe400078e0223 */
[----:B------:R-:W-:Y:S01]  /*c020*/  IMAD R47, R8, R34, R3 ;  /* 0x00000022082f7224 */ /* 0x000fe200078e0203 */
[----:B------:R-:W-:Y:S01]  /*c030*/  MOV R3, R44 ;  /* 0x0000002c00037202 */ /* 0x000fe20000000f00 */
[----:B------:R-:W-:Y:S02]  /*c040*/  IMAD R46, R11, R5, RZ ;  /* 0x000000050b2e7224 */ /* 0x000fe400078e02ff */
[----:B-----5:R-:W-:Y:S01]  /*c050*/  IMAD R45, R13, R7, RZ ;  /* 0x000000070d2d7224 */ /* 0x020fe200078e02ff */
[----:B------:R-:W-:Y:S01]  /*c060*/  IADD3 R34, R43, R47, RZ ;  /* 0x0000002f2b227210 */ /* 0x000fe20007ffe0ff */
[----:B------:R-:W-:-:S02]  /*c070*/  IMAD R42, R15, R17, RZ ;  /* 0x000000110f2a7224 */ /* 0x000fc400078e02ff */
[----:B------:R-:W-:Y:S02]  /*c080*/  IMAD R33, R10, R33, R46 ;  /* 0x000000210a217224 */ /* 0x000fe400078e022e */
[----:B------:R-:W-:Y:S02]  /*c090*/  IMAD R49, R12, R32, R45 ;  /* 0x000000200c317224 */ /* 0x000fe400078e022d */
[----:B------:R-:W-:Y:S02]  /*c0a0*/  IMAD R31, R14, R31, R42 ;  /* 0x0000001f0e1f7224 */ /* 0x000fe400078e022a */
        /* <DEDUP_REMOVED lines=11> */
.L_x_3920:
[----:B------:R-:W-:Y:S05]  /*c160*/  BSYNC B0 ;  /* 0x0000000000007941 */ /* 0x000fea0003800000 */
.L_x_3919:
        /* <DEDUP_REMOVED lines=23> */
.L_x_3923:
[----:B------:R-:W-:Y:S05]  /*c2e0*/  BSYNC B0 ;  /* 0x0000000000007941 */ /* 0x000fea0003800000 */
.L_x_3922:
[----:B------:R-:W-:Y:S04]  /*c2f0*/  BSSY B0, `(.L_x_3924) ;  /* 0x0000031000007945 */ /* 0x000fe80003800000 */
[----:B------:R-:W-:Y:S05]  /*c300*/  @P1 BRA `(.L_x_3925) ;  /* 0x0000000000bc1947 */ /* 0x000fea0003800000 */
[----:B0-----:R-:W-:Y:S02]  /*c310*/  IMAD.IADD R29, R41, 0x1, R30 ;  /* 0x00000001291d7824 */ /* 0x001fe400078e021e */
[----:B-----5:R-:W-:Y:S02]  /*c320*/  IMAD R21, R21, R40, RZ ;  /* 0x0000002815157224 */ /* 0x020fe400078e02ff */
[----:B------:R-:W-:Y:S01]  /*c330*/  IMAD R23, R23, R38, RZ ;  /* 0x0000002617177224 */ /* 0x000fe200078e02ff */
[----:B------:R-:W-:Y:S01]  /*c340*/  ISETP.GE.U32.AND P0, PT, R29, R6, PT ;  /* 0x000000061d00720c */ /* 0x000fe20003f06070 */
[----:B------:R-:W-:-:S04]  /*c350*/  IMAD.WIDE.U32 R40, R20, R40, RZ ;  /* 0x0000002814287225 */ /* 0x000fc800078e00ff */
[----:B------:R-:W-:Y:S02]  /*c360*/  IMAD R39, R20, R39, R21 ;  /* 0x0000002714277224 */ /* 0x000fe400078e0215 */
[----:B------:R-:W-:-:S03]  /*c370*/  IMAD.WIDE.U32 R20, R22, R38, RZ ;  /* 0x0000002616147225 */ /* 0x000fc600078e00ff */
[----:B------:R-:W-:Y:S01]  /*c380*/  IADD3 R39, R41, R39, RZ ;  /* 0x0000002729277210 */ /* 0x000fe20007ffe0ff */
[----:B------:R-:W-:Y:S01]  /*c390*/  IMAD R23, R22, R37, R23 ;  /* 0x0000002516177224 */ /* 0x000fe200078e0217 */
[----:B------:R-:W-:-:S03]  /*c3a0*/  MOV R38, R20 ;  /* 0x0000001400267202 */ /* 0x000fc60000000f00 */
[----:B------:R-:W-:Y:S01]  /*c3b0*/  IMAD.IADD R37, R21, 0x1, R23 ;  /* 0x0000000115257824 */ /* 0x000fe200078e0217 */
[----:B------:R-:W-:Y:S06]  /*c3c0*/  @P0 BRA `(.L_x_3925) ;  /* 0x00000000008c0947 */ /* 0x000fec0003800000 */
[----:B------:R-:W-:Y:S01]  /*c3d0*/  IADD3 R29, R29, R30, RZ ;  /* 0x0000001e1d1d7210 */ /* 0x000fe20007ffe0ff */
[-C--:B------:R-:W-:Y:S02]  /*c3e0*/  IMAD R23, R25, R0.reuse, RZ ;  /* 0x0000000019177224 */ /* 0x080fe400078e02ff */
[----:B------:R-:W-:Y:S01]  /*c3f0*/  IMAD.WIDE.U32 R20, R24, R0, RZ ;  /* 0x0000000018147225 */ /* 0x000fe200078e00ff */
[----:B------:R-:W-:-:S03]  /*c400*/  ISETP.GE.U32.AND P0, PT, R29, R6, PT ;  /* 0x000000061d00720c */ /* 0x000fc60003f06070 */
[-C--:B------:R-:W-:Y:S02]  /*c410*/  IMAD R0, R27, R3.reuse, RZ ;  /* 0x000000031b007224 */ /* 0x080fe400078e02ff */
[----:B------:R-:W-:Y:S02]  /*c420*/  IMAD R25, R24, R36, R23 ;  /* 0x0000002418197224 */ /* 0x000fe400078e0217 */
[----:B------:R-:W-:-:S04]  /*c430*/  IMAD.WIDE.U32 R22, R26, R3, RZ ;  /* 0x000000031a167225 */ /* 0x000fc800078e00ff */
[----:B------:R-:W-:Y:S01]  /*c440*/  IMAD R35, R26, R35, R0 ;  /* 0x000000231a237224 */ /* 0x000fe200078e0200 */
[----:B------:R-:W-:Y:S01]  /*c450*/  MOV R0, R20 ;  /* 0x0000001400007202 */ /* 0x000fe20000000f00 */
[----:B------:R-:W-:Y:S01]  /*c460*/  IMAD.IADD R36, R21, 0x1, R25 ;  /* 0x0000000115247824 */ /* 0x000fe200078e0219 */
[----:B------:R-:W-:Y:S02]  /*c470*/  MOV R3, R22 ;  /* 0x0000001600037202 */ /* 0x000fe40000000f00 */
[----:B------:R-:W-:Y:S01]  /*c480*/  IADD3 R35, R23, R35, RZ ;  /* 0x0000002317237210 */ /* 0x000fe20007ffe0ff */
[----:B------:R-:W-:Y:S06]  /*c490*/  @P0 BRA `(.L_x_3925) ;  /* 0x0000000000580947 */ /* 0x000fec0003800000 */
[----:B------:R-:W-:Y:S02]  /*c4a0*/  IMAD.IADD R21, R29, 0x1, R30 ;  /* 0x000000011d157824 */ /* 0x000fe400078e021e */
[----:B------:R-:W-:-:S03]  /*c4b0*/  IMAD R9, R9, R4, RZ ;  /* 0x0000000409097224 */ /* 0x000fc600078e02ff */
[----:B------:R-:W-:Y:S01]  /*c4c0*/  ISETP.GE.U32.AND P0, PT, R21, R6, PT ;  /* 0x000000061500720c */ /* 0x000fe20003f06070 */
[----:B------:R-:W-:Y:S02]  /*c4d0*/  IMAD R6, R11, R5, RZ ;  /* 0x000000050b067224 */ /* 0x000fe400078e02ff */
[----:B------:R-:W-:-:S04]  /*c4e0*/  IMAD.WIDE.U32 R20, R8, R4, RZ ;  /* 0x0000000408147225 */ /* 0x000fc800078e00ff */
[----:B------:R-:W-:Y:S01]  /*c4f0*/  IMAD R11, R8, R34, R9 ;  /* 0x00000022080b7224 */ /* 0x000fe200078e0209 */
[----:B------:R-:W-:Y:S01]  /*c500*/  MOV R4, R20 ;  /* 0x0000001400047202 */ /* 0x000fe20000000f00 */
[----:B------:R-:W-:-:S03]  /*c510*/  IMAD.WIDE.U32 R8, R10, R5, RZ ;  /* 0x000000050a087225 */ /* 0x000fc600078e00ff */
[----:B------:R-:W-:Y:S01]  /*c520*/  IADD3 R34, R21, R11, RZ ;  /* 0x0000000b15227210 */ /* 0x000fe20007ffe0ff */
[----:B------:R-:W-:Y:S02]  /*c530*/  IMAD R33, R10, R33, R6 ;  /* 0x000000210a217224 */ /* 0x000fe400078e0206 */
[----:B------:R-:W-:Y:S02]  /*c540*/  @!P0 IMAD R5, R13, R7, RZ ;  /* 0x000000070d058224 */ /* 0x000fe400078e02ff */
[----:B------:R-:W-:Y:S01]  /*c550*/  @!P0 IMAD R6, R15, R17, RZ ;  /* 0x000000110f068224 */ /* 0x000fe200078e02ff */
[----:B------:R-:W-:Y:S01]  /*c560*/  IADD3 R33, R9, R33, RZ ;  /* 0x0000002109217210 */ /* 0x000fe20007ffe0ff */
[----:B------:R-:W-:Y:S02]  /*c570*/  @!P0 IMAD R11, R12, R32, R5 ;  /* 0x000000200c0b8224 */ /* 0x000fe400078e0205 */
[----:B------:R-:W-:Y:S02]  /*c580*/  @!P0 IMAD R21, R14, R31, R6 ;  /* 0x0000001f0e158224 */ /* 0x000fe400078e0206 */
[----:B------:R-:W-:-:S04]  /*c590*/  @!P0 IMAD.WIDE.U32 R12, R12, R7, RZ ;  /* 0x000000070c0c8225 */ /* 0x000fc800078e00ff */
[----:B------:R-:W-:Y:S01]  /*c5a0*/  @!P0 IMAD.WIDE.U32 R14, R14, R17, RZ ;  /* 0x000000110e0e8225 */ /* 0x000fe200078e00ff */
[----:B------:R-:W-:-:S03]  /*c5b0*/  @!P0 MOV R7, R12 ;  /* 0x0000000c00078202 */ /* 0x000fc60000000f00 */
[----:B------:R-:W-:Y:S01]  /*c5c0*/  IMAD.MOV.U32 R5, RZ, RZ, R8 ;  /* 0x000000ffff057224 */ /* 0x000fe200078e0008 */
[----:B------:R-:W-:Y:S01]  /*c5d0*/  @!P0 MOV R17, R14 ;  /* 0x0000000e00118202 */ /* 0x000fe20000000f00 */
[----:B------:R-:W-:Y:S01]  /*c5e0*/  @!P0 IMAD.IADD R32, R13, 0x1, R11 ;  /* 0x000000010d208824 */ /* 0x000fe200078e020b */
[----:B------:R-:W-:-:S07]  /*c5f0*/  @!P0 IADD3 R31, R15, R21, RZ ;  /* 0x000000150f1f8210 */ /* 0x000fce0007ffe0ff */
.L_x_3925:
[----:B------:R-:W-:Y:S05]  /*c600*/  BSYNC B0 ;  /* 0x0000000000007941 */ /* 0x000fea0003800000 */
.L_x_3924:
[----:B------:R-:W-:Y:S02]  /*c610*/  IMAD R6, R35, R38, RZ ;  /* 0x0000002623067224 */ /* 0x000fe400078e02ff */
[----:B------:R-:W-:Y:S02]  /*c620*/  IMAD R36, R36, R40, RZ ;  /* 0x0000002824247224 */ /* 0x000fe400078e02ff */
[----:B-----5:R-:W-:-:S04]  /*c630*/  IMAD.WIDE.U32 R8, R3, R38, RZ ;  /* 0x0000002603087225 */ /* 0x020fc800078e00ff */
[----:B------:R-:W-:Y:S02]  /*c640*/  IMAD R37, R3, R37, R6 ;  /* 0x0000002503257224 */ /* 0x000fe400078e0206 */
[C---:B------:R-:W-:Y:S02]  /*c650*/  IMAD R3, R0.reuse, R39, R36 ;  /* 0x0000002700037224 */ /* 0x040fe400078e0224 */
[----:B------:R-:W-:-:S04]  /*c660*/  IMAD.WIDE.U32 R40, R0, R40, RZ ;  /* 0x0000002800287225 */ /* 0x000fc800078e00ff */
[----:B------:R-:W-:Y:S01]  /*c670*/  IMAD.IADD R0, R9, 0x1, R37 ;  /* 0x0000000109007824 */ /* 0x000fe200078e0225 */
[----:B------:R-:W-:Y:S01]  /*c680*/  IADD3 R3, R41, R3, RZ ;  /* 0x0000000329037210 */ /* 0x000fe20007ffe0ff */
[----:B------:R-:W-:Y:S02]  /*c690*/  IMAD R33, R33, R8, RZ ;  /* 0x0000000821217224 */ /* 0x000fe400078e02ff */
[----:B------:R-:W-:Y:S02]  /*c6a0*/  IMAD R34, R34, R40, RZ ;  /* 0x0000002822227224 */ /* 0x000fe400078e02ff */
[----:B------:R-:W-:-:S04]  /*c6b0*/  IMAD.WIDE.U32 R8, R5, R8, RZ ;  /* 0x0000000805087225 */ /* 0x000fc800078e00ff */
[----:B------:R-:W-:Y:S02]  /*c6c0*/  IMAD R33, R5, R0, R33 ;  /* 0x0000000005217224 */ /* 0x000fe400078e0221 */
[----:B------:R-:W-:-:S03]  /*c6d0*/  IMAD.WIDE.U32 R40, R4, R40, RZ ;  /* 0x0000002804287225 */ /* 0x000fc600078e00ff */
[----:B------:R-:W-:Y:S01]  /*c6e0*/  IADD3 R0, R9, R33, RZ ;  /* 0x0000002109007210 */ /* 0x000fe20007ffe0ff */
[----:B------:R-:W-:Y:S02]  /*c6f0*/  IMAD R3, R4, R3, R34 ;  /* 0x0000000304037224 */ /* 0x000fe400078e0222 */
[----:B------:R-:W-:Y:S02]  /*c700*/  IMAD R31, R31, R8, RZ ;  /* 0x000000081f1f7224 */ /* 0x000fe400078e02ff */
[----:B------:R-:W-:Y:S02]  /*c710*/  IMAD.IADD R4, R41, 0x1, R3 ;  /* 0x0000000129047824 */ /* 0x000fe400078e0203 */
[----:B------:R-:W-:Y:S02]  /*c720*/  IMAD R32, R32, R40, RZ ;  /* 0x0000002820207224 */ /* 0x000fe400078e02ff */
[----:B------:R-:W-:-:S04]  /*c730*/  IMAD.WIDE.U32 R22, R17, R8, RZ ;  /* 0x0000000811167225 */ /* 0x000fc800078e00ff */
[----:B------:R-:W-:Y:S02]  /*c740*/  IMAD R31, R17, R0, R31 ;  /* 0x00000000111f7224 */ /* 0x000fe400078e021f */
[----:B------:R-:W-:-:S03]  /*c750*/  IMAD.WIDE.U32 R40, R7, R40, RZ ;  /* 0x0000002807287225 */ /* 0x000fc600078e00ff */
[----:B------:R-:W-:Y:S01]  /*c760*/  IADD3 R23, R23, R31, RZ ;  /* 0x0000001f17177210 */ /* 0x000fe20007ffe0ff */
[----:B------:R-:W-:Y:S01]  /*c770*/  IMAD R3, R7, R4, R32 ;  /* 0x0000000407037224 */ /* 0x000fe200078e0220 */
[----:B------:R-:W-:-:S03]  /*c780*/  MOV R0, R40 ;  /* 0x0000002800007202 */ /* 0x000fc60000000f00 */
[----:B------:R-:W-:-:S07]  /*c790*/  IMAD.IADD R3, R41, 0x1, R3 ;  /* 0x0000000129037824 */ /* 0x000fce00078e0203 */
.L_x_3879:
[----:B------:R-:W-:Y:S05]  /*c7a0*/  BSYNC B6 ;  /* 0x0000000000067941 */ /* 0x000fea0003800000 */
.L_x_3878:
[----:B------:R-:W-:Y:S02]  /*c7b0*/  ULDC UR4, c[0x0][0x23c] ;  /* 0x00008f0000047ab9 */ /* 0x000fe40000000800 */
[----:B------:R-:W-:-:S13]  /*c7c0*/  ISETP.NE.AND P0, PT, RZ, UR4, PT ;  /* 0x00000004ff007c0c */ /* 0x000fda000bf05270 */
[----:B------:R-:W-:Y:S05]  /*c7d0*/  @!P0 BRA `(.L_x_3926) ;  /* 0x0000000000b08947 */ /* 0x000fea0003800000 */
[----:B------:R-:W1:Y:S01]  /*c7e0*/  S2R R6, SR_CgaCtaId ;  /* 0x0000000000067919 */ /* 0x000e620000008800 */
[----:B------:R-:W2:Y:S01]  /*c7f0*/  LDC R17, c[0x0][RZ] ;  /* 0x00000000ff117b82 */ /* 0x000ea20000000800 */
[----:B------:R-:W-:Y:S01]  /*c800*/  MOV R4, 0x400 ;  /* 0x0000040000047802 */ /* 0x000fe20000000f00 */
[----:B------:R-:W-:Y:S01]  /*c810*/  IMAD.MOV.U32 R20, RZ, RZ, R0 ;  /* 0x000000ffff147224 */ /* 0x000fe200078e0000 */
[----:B------:R-:W-:Y:S02]  /*c820*/  MOV R21, R3 ;  /* 0x0000000300157202 */ /* 0x000fe40000000f00 */
[----:B------:R-:W-:-:S03]  /*c830*/  IADD3 R5, R4, 0x10, RZ ;  /* 0x0000001004057810 */ /* 0x000fc60007ffe0ff */
[----:B------:R-:W3:Y:S01]  /*c840*/  LDC R14, c[0x0][0x4] ;  /* 0x00000100ff0e7b82 */ /* 0x000ee20000000800 */
[----:B--2---:R-:W-:Y:S01]  /*c850*/  IMAD R4, R2, R17, R16 ;  /* 0x0000001102047224 */ /* 0x004fe200078e0210 */
[----:B-1----:R-:W-:-:S04]  /*c860*/  LEA R13, R6, R5, 0x18 ;  /* 0x00000005060d7211 */ /* 0x002fc800078ec0ff */
[----:B------:R-:W-:Y:S02]  /*c870*/  LEA R15, R4, R13, 0x4 ;  /* 0x0000000d040f7211 */ /* 0x000fe400078e20ff */
[----:B---3--:R-:W-:-:S03]  /*c880*/  SHF.R.U32.HI R4, RZ, 0x1, R14 ;  /* 0x00000001ff047819 */ /* 0x008fc6000001160e */
[----:B------:R1:W-:Y:S01]  /*c890*/  STS.128 [R15], R20 ;  /* 0x000000140f007388 */ /* 0x0003e20000000c00 */
[----:B------:R-:W-:-:S13]  /*c8a0*/  ISETP.NE.AND P0, PT, R4, RZ, PT ;  /* 0x000000ff0400720c */ /* 0x000fda0003f05270 */
[----:B------:R-:W-:Y:S05]  /*c8b0*/  @!P0 BRA `(.L_x_3926) ;  /* 0x0000000000788947 */ /* 0x000fea0003800000 */
.L_x_3929:
        /* <DEDUP_REMOVED lines=9> */
[----:B------:R-:W-:-:S04]  /*c950*/  IMAD R4, R5, R17, R16 ;  /* 0x0000001105047224 */ /* 0x000fc800078e0210 */
[----:B------:R-:W-:-:S06]  /*c960*/  IMAD R4, R4, 0x10, R13 ;  /* 0x0000001004047824 */ /* 0x000fcc00078e020d */
[----:B------:R-:W2:Y:S02]  /*c970*/  LDS.128 R4, [R4] ;  /* 0x0000000004047984 */ /* 0x000ea40000000c00 */
[----:B--2---:R-:W-:Y:S02]  /*c980*/  IMAD R7, R7, R22, RZ ;  /* 0x0000001607077224 */ /* 0x004fe400078e02ff */
[----:B------:R-:W-:Y:S02]  /*c990*/  IMAD R5, R5, R0, RZ ;  /* 0x0000000005057224 */ /* 0x000fe400078e02ff */
[----:B------:R-:W-:-:S04]  /*c9a0*/  IMAD.WIDE.U32 R10, R6, R22, RZ ;  /* 0x00000016060a7225 */ /* 0x000fc800078e00ff */
[----:B------:R-:W-:Y:S01]  /*c9b0*/  IMAD R7, R6, R23, R7 ;  /* 0x0000001706077224 */ /* 0x000fe200078e0207 */
[----:B------:R-:W-:Y:S01]  /*c9c0*/  MOV R6, R10 ;  /* 0x0000000a00067202 */ /* 0x000fe20000000f00 */
[C---:B------:R-:W-:Y:S01]  /*c9d0*/  IMAD.WIDE.U32 R8, R4.reuse, R0, RZ ;  /* 0x0000000004087225 */ /* 0x040fe200078e00ff */
[----:B-1----:R-:W-:Y:S02]  /*c9e0*/  MOV R22, R10 ;  /* 0x0000000a00167202 */ /* 0x002fe40000000f00 */
[----:B------:R-:W-:Y:S01]  /*c9f0*/  IADD3 R23, R11, R7, RZ ;  /* 0x000000070b177210 */ /* 0x000fe20007ffe0ff */
[----:B------:R-:W-:Y:S01]  /*ca00*/  IMAD R5, R4, R3, R5 ;  /* 0x0000000304057224 */ /* 0x000fe200078e0205 */
[----:B------:R-:W-:Y:S01]  /*ca10*/  MOV R0, R8 ;  /* 0x0000000800007202 */ /* 0x000fe20000000f00 */
[----:B------:R-:W-:Y:S02]  /*ca20*/  IMAD.MOV.U32 R4, RZ, RZ, R8 ;  /* 0x000000ffff047224 */ /* 0x000fe400078e0008 */
[----:B------:R-:W-:Y:S01]  /*ca30*/  IMAD.MOV.U32 R7, RZ, RZ, R23 ;  /* 0x000000ffff077224 */ /* 0x000fe200078e0017 */
[----:B------:R-:W-:-:S04]  /*ca40*/  IADD3 R3, R9, R5, RZ ;  /* 0x0000000509037210 */ /* 0x000fc80007ffe0ff */
[----:B------:R-:W-:-:S05]  /*ca50*/  MOV R5, R3 ;  /* 0x0000000300057202 */ /* 0x000fca0000000f00 */
[----:B------:R2:W-:Y:S02]  /*ca60*/  STS.128 [R15], R4 ;  /* 0x000000040f007388 */ /* 0x0005e40000000c00 */
.L_x_3928:
[----:B------:R-:W-:Y:S05]  /*ca70*/  BSYNC B0 ;  /* 0x0000000000007941 */ /* 0x000fea0003800000 */
.L_x_3927:
[----:B--2---:R-:W-:Y:S01]  /*ca80*/  IMAD.MOV.U32 R4, RZ, RZ, R12 ;  /* 0x000000ffff047224 */ /* 0x004fe200078e000c */
[----:B------:R-:W-:Y:S06]  /*ca90*/  @P1 BRA `(.L_x_3929) ;  /* 0xfffffffc00881947 */ /* 0x000fec000383ffff */
.L_x_3926:
        /* <DEDUP_REMOVED lines=10> */
[----:B------:R-:W-:Y:S01]  /*cb40*/  UIADD3 UR4, UR4, 0x10, URZ ;  /* 0x0000001004047890 */ /* 0x000fe2000fffe03f */
[----:B-1----:R-:W-:Y:S01]  /*cb50*/  MOV R20, R0 ;  /* 0x0000000000147202 */ /* 0x002fe20000000f00 */
[----:B------:R-:W-:Y:S01]  /*cb60*/  IMAD.MOV.U32 R21, RZ, RZ, R3 ;  /* 0x000000ffff157224 */ /* 0x000fe200078e0003 */
[----:B------:R-:W-:Y:S01]  /*cb70*/  HFMA2.MMA R8, -RZ, RZ, 0, 1.9073486328125e-06 ;  /* 0x00000020ff087435 */ /* 0x000fe200000001ff */
[----:B--2---:R-:W-:-:S06]  /*cb80*/  ULEA UR4, UR5, UR4, 0x18 ;  /* 0x0000000405047291 */ /* 0x004fcc000f8ec03f */
[----:B------:R-:W-:Y:S02]  /*cb90*/  LEA R13, R4, UR4, 0x4 ;  /* 0x00000004040d7c11 */ /* 0x000fe4000f8e20ff */
[----:B------:R-:W-:-:S03]  /*cba0*/  LEA.HI R4, R17, R17, RZ, 0x1 ;  /* 0x0000001111047211 */ /* 0x000fc600078f08ff */
[----:B------:R2:W-:Y:S01]  /*cbb0*/  STS.128 [R13], R20 ;  /* 0x000000140d007388 */ /* 0x0005e20000000c00 */
[----:B------:R-:W-:-:S04]  /*cbc0*/  SHF.R.S32.HI R4, RZ, 0x1, R4 ;  /* 0x00000001ff047819 */ /* 0x000fc80000011404 */
[----:B------:R-:W-:-:S13]  /*cbd0*/  ISETP.GE.AND P0, PT, R4, 0x20, PT ;  /* 0x000000200400780c */ /* 0x000fda0003f06270 */
[----:B--2---:R-:W-:Y:S05]  /*cbe0*/  @!P0 BRA `(.L_x_3931) ;  /* 0x0000000000748947 */ /* 0x004fea0003800000 */
[----:B------:R-:W-:-:S07]  /*cbf0*/  MOV R15, R4 ;  /* 0x00000004000f7202 */ /* 0x000fce0000000f00 */
.L_x_3934:
[----:B------:R-:W-:Y:S01]  /*cc00*/  IMAD.IADD R4, R16, 0x1, R15 ;  /* 0x0000000110047824 */ /* 0x000fe200078e020f */
[----:B------:R-:W-:Y:S05]  /*cc10*/  WARPSYNC.ALL ;  /* 0x0000000000007948 */ /* 0x000fea0003800000 */
[----:B------:R-:W-:Y:S01]  /*cc20*/  BAR.SYNC.DEFER_BLOCKING 0x0 ;  /* 0x0000000000007b1d */ /* 0x000fe20000010000 */
[----:B------:R-:W-:-:S04]  /*cc30*/  ISETP.GE.U32.AND P0, PT, R4, R17, PT ;  /* 0x000000110400720c */ /* 0x000fc80003f06070 */
[----:B------:R-:W-:Y:S01]  /*cc40*/  ISETP.GE.U32.OR P0, PT, R16, R15, P0 ;  /* 0x0000000f1000720c */ /* 0x000fe20000706470 */
[----:B------:R-:W-:-:S12]  /*cc50*/  BSSY B0, `(.L_x_3932) ;  /* 0x0000012000007945 */ /* 0x000fd80003800000 */
[----:B-1----:R-:W-:Y:S05]  /*cc60*/  @P0 BRA `(.L_x_3933) ;  /* 0x0000000000400947 */ /* 0x002fea0003800000 */
[----:B------:R-:W-:-:S06]  /*cc70*/  LEA R6, R15, R13, 0x4 ;  /* 0x0000000d0f067211 */ /* 0x000fcc00078e20ff */
[----:B------:R-:W1:Y:S02]  /*cc80*/  LDS.128 R4, [R6] ;  /* 0x0000000006047984 */ /* 0x000e640000000c00 */
[----:B-1----:R-:W-:Y:S02]  /*cc90*/  IMAD R5, R5, R0, RZ ;  /* 0x0000000005057224 */ /* 0x002fe400078e02ff */
[----:B------:R-:W-:Y:S02]  /*cca0*/  IMAD R7, R7, R22, RZ ;  /* 0x0000001607077224 */ /* 0x000fe400078e02ff */
[----:B------:R-:W-:-:S04]  /*ccb0*/  IMAD.WIDE.U32 R8, R4, R0, RZ ;  /* 0x0000000004087225 */ /* 0x000fc800078e00ff */
[----:B------:R-:W-:Y:S01]  /*ccc0*/  IMAD R3, R4, R3, R5 ;  /* 0x0000000304037224 */ /* 0x000fe200078e0205 */
[----:B------:R-:W-:Y:S01]  /*ccd0*/  MOV R0, R8 ;  /* 0x0000000800007202 */ /* 0x000fe20000000f00 */
[----:B------:R-:W-:-:S03]  /*cce0*/  IMAD.WIDE.U32 R4, R6, R22, RZ ;  /* 0x0000001606047225 */ /* 0x000fc600078e00ff */
[----:B------:R-:W-:Y:S01]  /*ccf0*/  IADD3 R3, R9, R3, RZ ;  /* 0x0000000309037210 */ /* 0x000fe20007ffe0ff */
[----:B------:R-:W-:Y:S01]  /*cd00*/  IMAD R7, R6, R23, R7 ;  /* 0x0000001706077224 */ /* 0x000fe200078e0207 */
[-C--:B------:R-:W-:Y:S02]  /*cd10*/  MOV R10, R4.reuse ;  /* 0x00000004000a7202 */ /* 0x080fe40000000f00 */
[----:B------:R-:W-:Y:S01]  /*cd20*/  MOV R9, R3 ;  /* 0x0000000300097202 */ /* 0x000fe20000000f00 */
[----:B------:R-:W-:Y:S01]  /*cd30*/  IMAD.IADD R23, R5, 0x1, R7 ;  /* 0x0000000105177824 */ /* 0x000fe200078e0207 */
[----:B------:R-:W-:-:S03]  /*cd40*/  MOV R22, R4 ;  /* 0x0000000400167202 */ /* 0x000fc60000000f00 */
[----:B------:R-:W-:-:S05]  /*cd50*/  IMAD.MOV.U32 R11, RZ, RZ, R23 ;  /* 0x000000ffff0b7224 */ /* 0x000fca00078e0017 */
[----:B------:R1:W-:Y:S02]  /*cd60*/  STS.128 [R13], R8 ;  /* 0x000000080d007388 */ /* 0x0003e40000000c00 */
.L_x_3933:
[----:B------:R-:W-:Y:S05]  /*cd70*/  BSYNC B0 ;  /* 0x0000000000007941 */ /* 0x000fea0003800000 */
.L_x_3932:
[----:B------:R-:W-:-:S04]  /*cd80*/  SHF.R.S32.HI R15, RZ, 0x1, R15 ;  /* 0x00000001ff0f7819 */ /* 0x000fc8000001140f */
[----:B------:R-:W-:-:S13]  /*cd90*/  ISETP.GE.AND P0, PT, R15, 0x20, PT ;  /* 0x000000200f00780c */ /* 0x000fda0003f06270 */
[----:B------:R-:W-:Y:S05]  /*cda0*/  @P0 BRA `(.L_x_3934) ;  /* 0xfffffffc00940947 */ /* 0x000fea000383ffff */
[----:B-1----:R-:W-:-:S07]  /*cdb0*/  IMAD.MOV.U32 R8, RZ, RZ, 0x20 ;  /* 0x00000020ff087424 */ /* 0x002fce00078e00ff */
.L_x_3931:
[----:B------:R-:W-:Y:S01]  /*cdc0*/  ISETP.GE.AND P0, PT, R8, 0x2, PT ;  /* 0x000000020800780c */ /* 0x000fe20003f06270 */
[----:B------:R-:W-:Y:S05]  /*cdd0*/  WARPSYNC.ALL ;  /* 0x0000000000007948 */ /* 0x000fea0003800000 */
[----:B------:R-:W-:Y:S07]  /*cde0*/  BAR.SYNC.DEFER_BLOCKING 0x0 ;  /* 0x0000000000007b1d */ /* 0x000fee0000010000 */
[----:B------:R-:W-:Y:S05]  /*cdf0*/  @!P0 BRA `(.L_x_3930) ;  /* 0x0000000000488947 */ /* 0x000fea0003800000 */
[----:B------:R-:W-:-:S11]  /*ce00*/  HFMA2.MMA R9, -RZ, RZ, 0, 5.9604644775390625e-08 ;  /* 0x00000001ff097435 */ /* 0x000fd600000001ff */
.L_x_3935:
[----:B------:R-:W2:Y:S04]  /*ce10*/  SHFL.DOWN PT, R4, R0, R9, 0x1f ;  /* 0x08001f0900047589 */ /* 0x000ea800000e0000 */
[----:B------:R-:W3:Y:S04]  /*ce20*/  SHFL.DOWN PT, R6, R22, R9, 0x1f ;  /* 0x08001f0916067589 */ /* 0x000ee800000e0000 */
[----:B------:R-:W4:Y:S04]  /*ce30*/  SHFL.DOWN PT, R5, R3, R9, 0x1f ;  /* 0x08001f0903057589 */ /* 0x000f2800000e0000 */
[----:B------:R5:W0:Y:S02]  /*ce40*/  SHFL.DOWN PT, R7, R23, R9, 0x1f ;  /* 0x08001f0917077589 */ /* 0x000a2400000e0000 */
[----:B-----5:R-:W-:Y:S01]  /*ce50*/  SHF.L.U32 R9, R9, 0x1, RZ ;  /* 0x0000000109097819 */ /* 0x020fe200000006ff */
[----:B--2---:R-:W-:-:S03]  /*ce60*/  IMAD R10, R3, R4, RZ ;  /* 0x00000004030a7224 */ /* 0x004fc600078e02ff */
[----:B------:R-:W-:Y:S01]  /*ce70*/  ISETP.GE.AND P0, PT, R9, R8, PT ;  /* 0x000000080900720c */ /* 0x000fe20003f06270 */
[----:B---3--:R-:W-:Y:S02]  /*ce80*/  IMAD R12, R23, R6, RZ ;  /* 0x00000006170c7224 */ /* 0x008fe400078e02ff */
[----:B----4-:R-:W-:Y:S02]  /*ce90*/  IMAD R11, R5, R0, R10 ;  /* 0x00000000050b7224 */ /* 0x010fe400078e020a */
[----:B------:R-:W-:-:S04]  /*cea0*/  IMAD.WIDE.U32 R4, R0, R4, RZ ;  /* 0x0000000400047225 */ /* 0x000fc800078e00ff */
[----:B0-----:R-:W-:Y:S01]  /*ceb0*/  IMAD R13, R7, R22, R12 ;  /* 0x00000016070d7224 */ /* 0x001fe200078e020c */
[----:B------:R-:W-:Y:S01]  /*cec0*/  MOV R0, R4 ;  /* 0x0000000400007202 */ /* 0x000fe20000000f00 */
[----:B------:R-:W-:-:S04]  /*ced0*/  IMAD.WIDE.U32 R6, R22, R6, RZ ;  /* 0x0000000616067225 */ /* 0x000fc800078e00ff */
[----:B------:R-:W-:Y:S01]  /*cee0*/  IMAD.IADD R3, R5, 0x1, R11 ;  /* 0x0000000105037824 */ /* 0x000fe200078e020b */
[----:B-1----:R-:W-:Y:S01]  /*cef0*/  IADD3 R23, R7, R13, RZ ;  /* 0x0000000d07177210 */ /* 0x002fe20007ffe0ff */
[----:B------:R-:W-:Y:S01]  /*cf00*/  IMAD.MOV.U32 R22, RZ, RZ, R6 ;  /* 0x000000ffff167224 */ /* 0x000fe200078e0006 */
[----:B------:R-:W-:Y:S06]  /*cf10*/  @!P0 BRA `(.L_x_3935) ;  /* 0xfffffffc00bc8947 */ /* 0x000fec000383ffff */
.L_x_3930:
[----:B------:R-:W2:Y:S01]  /*cf20*/  LDC R12, c[0x0][0x3f4] ;  /* 0x0000fd00ff0c7b82 */ /* 0x000ea20000000800 */
        /* <DEDUP_REMOVED lines=277> */
.L_x_3936:
        /* <DEDUP_REMOVED lines=278> */
.L_x_3937:
[----:B------:R-:W-:Y:S01]  /*f1e0*/  ULDC.64 UR6, c[0x0][0x608] ;  /* 0x0001820000067ab9 */ /* 0x000fe20000000a00 */
[----:B------:R-:W-:Y:S02]  /*f1f0*/  CS2R R4, SRZ ;  /* 0x0000000000047805 */ /* 0x000fe4000001ff00 */
[----:B------:R-:W-:Y:S02]  /*f200*/  ISETP.NE.U32.AND P0, PT, RZ, UR6, PT ;  /* 0x00000006ff007c0c */ /* 0x000fe4000bf05070 */
[----:B------:R-:W-:Y:S02]  /*f210*/  IADD3 R8, P2, R17, UR4, RZ ;  /* 0x0000000411087c10 */ /* 0x000fe4000ff5e0ff */
[----:B------:R-:W-:Y:S02]  /*f220*/  ISETP.NE.AND.EX P0, PT, RZ, UR7, PT, P0 ;  /* 0x00000007ff007c0c */ /* 0x000fe4000bf05300 */
[----:B------:R-:W-:Y:S02]  /*f230*/  IADD3.X R9, RZ, UR5, RZ, P2, !PT ;  /* 0x00000005ff097c10 */ /* 0x000fe400097fe4ff */
[----:B------:R-:W-:-:S09]  /*f240*/  MOV R14, RZ ;  /* 0x000000ff000e7202 */ /* 0x000fd20000000f00 */
[----:B------:R-:W-:Y:S01]  /*f250*/  @P0 IADD3 R4, P3, R24, UR6, RZ ;  /* 0x0000000618040c10 */ /* 0x000fe2000ff7e0ff */
[----:B------:R-:W-:Y:S02]  /*f260*/  ULDC UR6, c[0x0][0x240] ;  /* 0x0000900000067ab9 */ /* 0x000fe40000000800 */
[----:B------:R-:W-:Y:S02]  /*f270*/  ISETP.NE.AND P4, PT, RZ, UR6, PT ;  /* 0x00000006ff007c0c */ /* 0x000fe4000bf85270 */
[----:B------:R-:W-:-:S05]  /*f280*/  @P0 IADD3.X R5, RZ, UR7, RZ, P3, !PT ;  /* 0x00000007ff050c10 */ /* 0x000fca0009ffe4ff */
[----:B------:R-:W-:-:S06]  /*f290*/  @P0 IMAD.MOV.U32 R14, RZ, RZ, R5 ;  /* 0x000000ffff0e0224 */ /* 0x000fcc00078e0005 */
[----:B------:R-:W-:Y:S05]  /*f2a0*/  @!P4 BRA `(.L_x_3938) ;  /* 0x0000003c0024c947 */ /* 0x000fea0003800000 */
[----:B------:R-:W2:Y:S01]  /*f2b0*/  S2R R8, SR_CTAID.X ;  /* 0x0000000000087919 */ /* 0x000ea20000002500 */
[----:B------:R-:W-:Y:S01]  /*f2c0*/  ULDC UR6, c[0x0][0x244] ;  /* 0x0000910000067ab9 */ /* 0x000fe20000000800 */
[----:B------:R-:W-:Y:S01]  /*f2d0*/  CS2R R18, SRZ ;  /* 0x0000000000127805 */ /* 0x000fe2000001ff00 */
[----:B------:R-:W-:Y:S01]  /*f2e0*/  IMAD R7, R16, UR6, RZ ;  /* 0x0000000610077c24 */ /* 0x000fe2000f8e02ff */
[----:B------:R-:W-:-:S03]  /*f2f0*/  ULDC UR6, c[0x0][0x248] ;  /* 0x0000920000067ab9 */ /* 0x000fc60000000800 */
[----:B------:R-:W-:Y:S01]  /*f300*/  IMAD R7, R2, UR6, R7 ;  /* 0x0000000602077c24 */ /* 0x000fe2000f8e0207 */
[----:B------:R-:W-:-:S03]  /*f310*/  ULDC UR6, c[0x0][0x230] ;  /* 0x00008c0000067ab9 */ /* 0x000fc60000000800 */
[----:B--2---:R-:W-:-:S05]  /*f320*/  IMAD R7, R8, UR6, R7 ;  /* 0x0000000608077c24 */ /* 0x004fca000f8e0207 */
        /* <DEDUP_REMOVED lines=16> */
[----:B-1----:R-:W-:Y:S01]  /*f430*/  IMAD.HI.U32 R20, R7, UR6, R6 ;  /* 0x0000000607147c27 */ /* 0x002fe2000f8e0006 */
        /* <DEDUP_REMOVED lines=258> */
.L_x_3939:
[----:B------:R-:W-:-:S05]  /*10460*/  IADD3 R6, P0, R19, UR4, RZ ;  /* 0x0000000413067c10 */ /* 0x000fca000ff1e0ff */
[----:B------:R-:W-:Y:S01]  /*10470*/  IMAD.X R7, RZ, RZ, UR5, P0 ;  /* 0x00000005ff077e24 */ /* 0x000fe200080e06ff */
[----:B------:R-:W-:Y:S07]  /*10480*/  @!P1 BRA `(.L_x_3940) ;  /* 0x0000001000489947 */ /* 0x000fee0003800000 */
[----:B-1----:R-:W-:Y:S01]  /*10490*/  HFMA2.MMA R20, -RZ, RZ, 0, 0 ;  /* 0x00000000ff147435 */ /* 0x002fe200000001ff */
[----:B------:R-:W-:Y:S01]  /*104a0*/  IADD3 R21, R11, 0x1, RZ ;  /* 0x000000010b157810 */ /* 0x000fe20007ffe0ff */
        /* <DEDUP_REMOVED lines=272> */
.L_x_3940:
[----:B------:R-:W2:Y:S01]  /*115b0*/  LDC R17, c[0x0][0x238] ;  /* 0x00008e00ff117b82 */ /* 0x000ea20000000800 */
[----:B------:R-:W-:Y:S01]  /*115c0*/  ULDC UR6, c[0x0][0x228] ;  /* 0x00008a0000067ab9 */ /* 0x000fe20000000800 */
[----:B------:R-:W-:Y:S01]  /*115d0*/  IADD3 R12, P1, R18, UR4, RZ ;  /* 0x00000004120c7c10 */ /* 0x000fe2000ff3e0ff */
[----:B------:R-:W-:Y:S01]  /*115e0*/  BSSY B0, `(.L_x_3941) ;  /* 0x000000d000007945 */ /* 0x000fe20003800000 */
[----:B------:R-:W-:-:S03]  /*115f0*/  PRMT R9, RZ, 0x7610, R9 ;  /* 0x00007610ff097816 */ /* 0x000fc60000000009 */
[----:B------:R-:W-:Y:S01]  /*11600*/  IMAD.X R13, RZ, RZ, UR5, P1 ;  /* 0x00000005ff0d7e24 */ /* 0x000fe200088e06ff */
[----:B--2---:R-:W-:-:S04]  /*11610*/  ISETP.NE.AND P0, PT, R17, RZ, PT ;  /* 0x000000ff1100720c */ /* 0x004fc80003f05270 */
        /* <DEDUP_REMOVED lines=9> */
.L_x_3942:
[----:B------:R-:W-:Y:S05]  /*116b0*/  BSYNC B0 ;  /* 0x0000000000007941 */ /* 0x000fea0003800000 */
.L_x_3941:
[----:B------:R-:W-:Y:S01]  /*116c0*/  PRMT R9, R9, 0x9910, RZ ;  /* 0x0000991009097816 */ /* 0x000fe200000000ff */
[----:B------:R-:W-:Y:S01]  /*116d0*/  BSSY B0, `(.L_x_3943) ;  /* 0x0000010000007945 */ /* 0x000fe20003800000 */
[----:B------:R-:W-:Y:S02]  /*116e0*/  LOP3.LUT P0, RZ, R16, R2, RZ, 0xfc, !PT ;  /* 0x0000000210ff7212 */ /* 0x000fe4000780fcff */
[----:B------:R-:W-:-:S13]  /*116f0*/  ISETP.NE.AND P1, PT, R9, RZ, PT ;  /* 0x000000ff0900720c */ /* 0x000fda0003f25270 */
[----:B------:R-:W-:Y:S05]  /*11700*/  @!P1 BRA `(.L_x_3944) ;  /* 0x0000000000309947 */ /* 0x000fea0003800000 */
[----:B------:R-:W2:Y:S01]  /*11710*/  S2UR UR4, SR_CTAID.Y ;  /* 0x00000000000479c3 */ /* 0x000ea20000002600 */
[----:B------:R-:W-:Y:S02]  /*11720*/  ISETP.NE.AND P2, PT, R17, RZ, PT ;  /* 0x000000ff1100720c */ /* 0x000fe40003f45270 */
[----:B-1----:R-:W-:Y:S02]  /*11730*/  MOV R20, R0 ;  /* 0x0000000000147202 */ /* 0x002fe40000000f00 */
[----:B------:R-:W-:-:S03]  /*11740*/  MOV R21, R3 ;  /* 0x0000000300157202 */ /* 0x000fc60000000f00 */
[----:B------:R-:W2:Y:S08]  /*11750*/  LDC R9, c[0x0][0x10] ;  /* 0x00000400ff097b82 */ /* 0x000eb00000000800 */
[----:B------:R-:W1:Y:S01]  /*11760*/  LDC.64 R10, c[0x0][0x610] ;  /* 0x00018400ff0a7b82 */ /* 0x000e620000000a00 */
[----:B--2---:R-:W-:Y:S01]  /*11770*/  IMAD R9, R8, R9, UR4 ;  /* 0x0000000408097e24 */ /* 0x004fe2000f8e0209 */
[----:B------:R-:W-:-:S03]  /*11780*/  ULDC UR4, c[0x0][0x0] ;  /* 0x0000000000047ab9 */ /* 0x000fc60000000800 */
[----:B------:R-:W-:-:S04]  /*11790*/  @!P2 IMAD R9, R9, UR4, R16 ;  /* 0x000000040909ac24 */ /* 0x000fc8000f8e0210 */
[----:B-1----:R-:W-:-:S05]  /*117a0*/  IMAD.WIDE.U32 R10, R9, 0x10, R10 ;  /* 0x00000010090a7825 */ /* 0x002fca00078e000a */
[----:B------:R2:W-:Y:S04]  /*117b0*/  STG.E.64 desc[UR60][R10.64], R20 ;  /* 0x000000140a007986 */ /* 0x0005e8000c101b3c */
[----:B------:R2:W-:Y:S02]  /*117c0*/  STG.E.64 desc[UR60][R10.64+0x8], R22 ;  /* 0x000008160a007986 */ /* 0x0005e4000c101b3c */
.L_x_3944:
[----:B------:R-:W-:Y:S05]  /*117d0*/  BSYNC B0 ;  /* 0x0000000000007941 */ /* 0x000fea0003800000 */
.L_x_3943:
        /* <DEDUP_REMOVED lines=14> */
[----:B------:R-:W3:Y:S01]  /*118c0*/  S2R R0, SR_LANEID ;  /* 0x0000000000007919 */ /* 0x000ee20000000000 */
[----:B------:R-:W-:Y:S01]  /*118d0*/  VOTEU.ANY UR4, UPT, PT ;  /* 0x0000000000047886 */ /* 0x000fe200038e0100 */
[----:B--2---:R-:W2:Y:S01]  /*118e0*/  LDC.64 R10, c[0x0][0x618] ;  /* 0x00018600ff0a7b82 */ /* 0x004ea20000000a00 */
[----:B------:R-:W3:Y:S08]  /*118f0*/  FLO.U32 R9, UR4 ;  /* 0x0000000400097d00 */ /* 0x000ef000080e0000 */
[----:B------:R-:W4:Y:S01]  /*11900*/  POPC R3, UR4 ;  /* 0x0000000400037d09 */ /* 0x000f220008000000 */
[----:B--2---:R-:W-:Y:S01]  /*11910*/  IMAD.WIDE.U32 R10, R8, 0x4, R10 ;  /* 0x00000004080a7825 */ /* 0x004fe200078e000a */
[----:B---3--:R-:W-:-:S13]  /*11920*/  ISETP.EQ.U32.AND P0, PT, R9, R0, PT ;  /* 0x000000000900720c */ /* 0x008fda0003f02070 */
[----:B----4-:R-:W2:Y:S01]  /*11930*/  @P0 ATOMG.E.ADD.STRONG.GPU PT, R10, desc[UR60][R10.64], R3 ;  /* 0x000000030a0a09a8 */ /* 0x010ea200081ee1fc */
[----:B------:R-:W3:Y:S01]  /*11940*/  S2UR UR6, SR_CgaCtaId ;  /* 0x00000000000679c3 */ /* 0x000ee20000008800 */
[----:B------:R-:W-:Y:S01]  /*11950*/  UMOV UR5, 0x400 ;  /* 0x0000040000057882 */ /* 0x000fe20000000000 */
[----:B-1----:R-:W1:Y:S01]  /*11960*/  S2R R15, SR_LTMASK ;  /* 0x00000000000f7919 */ /* 0x002e620000003900 */
[----:B---3--:R-:W-:Y:S01]  /*11970*/  ULEA UR5, UR6, UR5, 0x18 ;  /* 0x0000000506057291 */ /* 0x008fe2000f8ec03f */
[----:B-1----:R-:W-:Y:S01]  /*11980*/  LOP3.LUT R15, R15, UR4, RZ, 0xc0, !PT ;  /* 0x000000040f0f7c12 */ /* 0x002fe2000f8ec0ff */
[----:B------:R-:W-:Y:S02]  /*11990*/  ULDC UR4, c[0x0][0x10] ;  /* 0x0000040000047ab9 */ /* 0x000fe40000000800 */
[----:B------:R-:W-:-:S03]  /*119a0*/  UIADD3 UR4, UR4, -0x1, URZ ;  /* 0xffffffff04047890 */ /* 0x000fc6000fffe03f */
[----:B------:R-:W1:Y:S01]  /*119b0*/  POPC R15, R15 ;  /* 0x0000000f000f7309 */ /* 0x000e620000000000 */
[----:B--2---:R-:W1:Y:S02]  /*119c0*/  SHFL.IDX PT, R0, R10, R9, 0x1f ;  /* 0x00001f090a007589 */ /* 0x004e6400000e0000 */
[----:B-1----:R-:W-:-:S05]  /*119d0*/  IMAD.IADD R0, R0, 0x1, R15 ;  /* 0x0000000100007824 */ /* 0x002fca00078e020f */
[----:B------:R-:W-:-:S04]  /*119e0*/  ISETP.NE.AND P0, PT, R0, UR4, PT ;  /* 0x0000000400007c0c */ /* 0x000fc8000bf05270 */
[----:B------:R-:W-:-:S05]  /*119f0*/  SEL R0, RZ, 0x1, P0 ;  /* 0x00000001ff007807 */ /* 0x000fca0000000000 */
[----:B------:R3:W-:Y:S04]  /*11a00*/  STS.U8 [UR5], R0 ;  /* 0x00000000ff007988 */ /* 0x0007e80008000005 */
.L_x_3946:
[----:B------:R-:W-:Y:S05]  /*11a10*/  BSYNC B0 ;  /* 0x0000000000007941 */ /* 0x000fea0003800000 */
.L_x_3945:
        /* <DEDUP_REMOVED lines=19> */
[----:B-12---:R-:W-:Y:S02]  /*11b50*/  MOV R22, UR10 ;  /* 0x0000000a00167c02 */ /* 0x006fe40008000f00 */
[----:B------:R-:W-:Y:S01]  /*11b60*/  MOV R23, UR11 ;  /* 0x0000000b00177c02 */ /* 0x000fe20008000f00 */
[----:B------:R-:W-:Y:S06]  /*11b70*/  @!P0 BRA `(.L_x_3948) ;  /* 0x0000000000888947 */ /* 0x000fec0003800000 */
        /* <DEDUP_REMOVED lines=8> */
[----:B------:R-:W1:Y:S01]  /*11c00*/  LDC R30, c[0x0][0x4] ;  /* 0x00000100ff1e7b82 */ /* 0x000e620000000800 */
[----:B------:R-:W-:Y:S01]  /*11c10*/  BSSY B1, `(.L_x_3950) ;  /* 0x0000017000017945 */ /* 0x000fe20003800000 */
[----:B------:R-:W-:Y:S01]  /*11c20*/  MOV R0, UR10 ;  /* 0x0000000a00007c02 */ /* 0x000fe20008000f00 */
[----:B0-----:R-:W-:Y:S01]  /*11c30*/  IMAD R28, R8, UR7, RZ ;  /* 0x00000007081c7c24 */ /* 0x001fe2000f8e02ff */
[----:B------:R-:W-:-:S04]  /*11c40*/  MOV R17, UR11 ;  /* 0x0000000b00117c02 */ /* 0x000fc80008000f00 */
[----:B------:R-:W0:Y:S01]  /*11c50*/  LDC.64 R10, c[0x0][0x610] ;  /* 0x00018400ff0a7b82 */ /* 0x000e220000000a00 */
[----:B-1----:R-:W-:-:S07]  /*11c60*/  IMAD R30, R30, UR6, RZ ;  /* 0x000000061e1e7c24 */ /* 0x002fce000f8e02ff */
.L_x_3951:
[----:B------:R-:W-:-:S05]  /*11c70*/  IADD3 R9, R28, R3, RZ ;  /* 0x000000031c097210 */ /* 0x000fca0007ffe0ff */
[----:B0-----:R-:W-:-:S05]  /*11c80*/  IMAD.WIDE.U32 R8, R9, 0x10, R10 ;  /* 0x0000001009087825 */ /* 0x001fca00078e000a */
[----:B------:R-:W2:Y:S04]  /*11c90*/  LDG.E.64 R20, desc[UR60][R8.64] ;  /* 0x0000003c08147981 */ /* 0x000ea8000c1e1b00 */
[----:B------:R-:W3:Y:S01]  /*11ca0*/  LDG.E.64 R24, desc[UR60][R8.64+0x8] ;  /* 0x0000083c08187981 */ /* 0x000ee2000c1e1b00 */
[----:B------:R-:W-:-:S05]  /*11cb0*/  IMAD.IADD R3, R30, 0x1, R3 ;  /* 0x000000011e037824 */ /* 0x000fca00078e0203 */
[----:B------:R-:W-:Y:S01]  /*11cc0*/  ISETP.GE.U32.AND P0, PT, R3, UR8, PT ;  /* 0x0000000803007c0c */ /* 0x000fe2000bf06070 */
[-C--:B--2---:R-:W-:Y:S02]  /*11cd0*/  IMAD R15, R21, R22.reuse, RZ ;  /* 0x00000016150f7224 */ /* 0x084fe400078e02ff */
[----:B------:R-:W-:-:S04]  /*11ce0*/  IMAD.WIDE.U32 R26, R20, R22, RZ ;  /* 0x00000016141a7225 */ /* 0x000fc800078e00ff */
[-C--:B---3--:R-:W-:Y:S02]  /*11cf0*/  IMAD R22, R25, R0.reuse, RZ ;  /* 0x0000000019167224 */ /* 0x088fe400078e02ff */
[----:B------:R-:W-:Y:S02]  /*11d00*/  IMAD R15, R20, R23, R15 ;  /* 0x00000017140f7224 */ /* 0x000fe400078e020f */
[----:B------:R-:W-:-:S03]  /*11d10*/  IMAD.WIDE.U32 R20, R24, R0, RZ ;  /* 0x0000000018147225 */ /* 0x000fc600078e00ff */
[----:B------:R-:W-:Y:S01]  /*11d20*/  IADD3 R23, R27, R15, RZ ;  /* 0x0000000f1b177210 */ /* 0x000fe20007ffe0ff */
[----:B------:R-:W-:Y:S01]  /*11d30*/  IMAD R17, R24, R17, R22 ;  /* 0x0000001118117224 */ /* 0x000fe200078e0216 */
[----:B------:R-:W-:Y:S02]  /*11d40*/  MOV R22, R26 ;  /* 0x0000001a00167202 */ /* 0x000fe40000000f00 */
[----:B------:R-:W-:Y:S01]  /*11d50*/  MOV R0, R20 ;  /* 0x0000001400007202 */ /* 0x000fe20000000f00 */
[----:B------:R-:W-:Y:S01]  /*11d60*/  IMAD.IADD R17, R21, 0x1, R17 ;  /* 0x0000000115117824 */ /* 0x000fe200078e0211 */
[----:B------:R-:W-:Y:S06]  /*11d70*/  @!P0 BRA `(.L_x_3951) ;  /* 0xfffffffc00bc8947 */ /* 0x000fec000383ffff */
[----:B------:R-:W-:Y:S05]  /*11d80*/  BSYNC B1 ;  /* 0x0000000000017941 */ /* 0x000fea0003800000 */
.L_x_3950:
[----:B------:R-:W-:Y:S05]  /*11d90*/  BRA `(.L_x_3949) ;  /* 0x00000000007c7947 */ /* 0x000fea0003800000 */
.L_x_3948:
[----:B------:R-:W-:Y:S01]  /*11da0*/  ULDC UR7, c[0x0][0x234] ;  /* 0x00008d0000077ab9 */ /* 0x000fe20000000800 */
[----:B------:R-:W-:Y:S02]  /*11db0*/  MOV R0, UR10 ;  /* 0x0000000a00007c02 */ /* 0x000fe40008000f00 */
[----:B------:R-:W-:Y:S02]  /*11dc0*/  ISETP.GE.U32.AND P0, PT, R2, UR7, PT ;  /* 0x0000000702007c0c */ /* 0x000fe4000bf06070 */
[----:B------:R-:W-:-:S11]  /*11dd0*/  MOV R17, UR11 ;  /* 0x0000000b00117c02 */ /* 0x000fd60008000f00 */
[----:B------:R-:W-:Y:S05]  /*11de0*/  @P0 BRA `(.L_x_3949) ;  /* 0x0000000000680947 */ /* 0x000fea0003800000 */
[----:B------:R-:W-:Y:S01]  /*11df0*/  ULDC UR6, c[0x0][0x10] ;  /* 0x0000040000067ab9 */ /* 0x000fe20000000800 */
[----:B------:R-:W1:Y:S01]  /*11e00*/  LDC R15, c[0x0][RZ] ;  /* 0x00000000ff0f7b82 */ /* 0x000e620000000800 */
[----:B------:R-:W-:Y:S01]  /*11e10*/  MOV R0, UR10 ;  /* 0x0000000a00007c02 */ /* 0x000fe20008000f00 */
[----:B------:R-:W-:Y:S01]  /*11e20*/  IMAD.U32 R17, RZ, RZ, UR11 ;  /* 0x0000000bff117e24 */ /* 0x000fe2000f8e00ff */
[----:B0-----:R-:W-:Y:S01]  /*11e30*/  MOV R28, R2 ;  /* 0x00000002001c7202 */ /* 0x001fe20000000f00 */
[----:B------:R-:W-:-:S04]  /*11e40*/  IMAD R3, R8, UR6, RZ ;  /* 0x0000000608037c24 */ /* 0x000fc8000f8e02ff */
[----:B------:R-:W0:Y:S08]  /*11e50*/  LDC.64 R10, c[0x0][0x610] ;  /* 0x00018400ff0a7b82 */ /* 0x000e300000000a00 */
[----:B------:R-:W2:Y:S02]  /*11e60*/  LDC R29, c[0x0][0x4] ;  /* 0x00000100ff1d7b82 */ /* 0x000ea40000000800 */
.L_x_3952:
[----:B------:R-:W-:-:S05]  /*11e70*/  IADD3 R9, R3, R28, RZ ;  /* 0x0000001c03097210 */ /* 0x000fca0007ffe0ff */
[----:B-1----:R-:W-:-:S04]  /*11e80*/  IMAD R9, R9, R15, R16 ;  /* 0x0000000f09097224 */ /* 0x002fc800078e0210 */
[----:B0-----:R-:W-:-:S05]  /*11e90*/  IMAD.WIDE.U32 R8, R9, 0x10, R10 ;  /* 0x0000001009087825 */ /* 0x001fca00078e000a */
[----:B------:R-:W3:Y:S04]  /*11ea0*/  LDG.E.64 R20, desc[UR60][R8.64] ;  /* 0x0000003c08147981 */ /* 0x000ee8000c1e1b00 */
[----:B------:R-:W4:Y:S01]  /*11eb0*/  LDG.E.64 R24, desc[UR60][R8.64+0x8] ;  /* 0x0000083c08187981 */ /* 0x000f22000c1e1b00 */
[----:B--2---:R-:W-:-:S04]  /*11ec0*/  IADD3 R28, R29, R28, RZ ;  /* 0x0000001c1d1c7210 */ /* 0x004fc80007ffe0ff */
[----:B------:R-:W-:Y:S01]  /*11ed0*/  ISETP.GE.U32.AND P0, PT, R28, UR7, PT ;  /* 0x000000071c007c0c */ /* 0x000fe2000bf06070 */
[-C--:B---3--:R-:W-:Y:S02]  /*11ee0*/  IMAD R21, R21, R22.reuse, RZ ;  /* 0x0000001615157224 */ /* 0x088fe400078e02ff */
[----:B------:R-:W-:-:S04]  /*11ef0*/  IMAD.WIDE.U32 R26, R20, R22, RZ ;  /* 0x00000016141a7225 */ /* 0x000fc800078e00ff */
[-C--:B----4-:R-:W-:Y:S02]  /*11f00*/  IMAD R25, R25, R0.reuse, RZ ;  /* 0x0000000019197224 */ /* 0x090fe400078e02ff */
[----:B------:R-:W-:Y:S02]  /*11f10*/  IMAD R23, R20, R23, R21 ;  /* 0x0000001714177224 */ /* 0x000fe400078e0215 */
[----:B------:R-:W-:-:S03]  /*11f20*/  IMAD.WIDE.U32 R20, R24, R0, RZ ;  /* 0x0000000018147225 */ /* 0x000fc600078e00ff */
[----:B------:R-:W-:Y:S01]  /*11f30*/  IADD3 R23, R27, R23, RZ ;  /* 0x000000171b177210 */ /* 0x000fe20007ffe0ff */
[----:B------:R-:W-:Y:S01]  /*11f40*/  IMAD R25, R24, R17, R25 ;  /* 0x0000001118197224 */ /* 0x000fe200078e0219 */
[----:B------:R-:W-:Y:S01]  /*11f50*/  MOV R0, R20 ;  /* 0x0000001400007202 */ /* 0x000fe20000000f00 */
[----:B------:R-:W-:-:S03]  /*11f60*/  IMAD.MOV.U32 R22, RZ, RZ, R26 ;  /* 0x000000ffff167224 */ /* 0x000fc600078e001a */
[----:B------:R-:W-:Y:S01]  /*11f70*/  IADD3 R17, R21, R25, RZ ;  /* 0x0000001915117210 */ /* 0x000fe20007ffe0ff */
[----:B------:R-:W-:Y:S06]  /*11f80*/  @!P0 BRA `(.L_x_3952) ;  /* 0xfffffffc00b88947 */ /* 0x000fec000383ffff */
.L_x_3949:
[----:B------:R-:W-:Y:S05]  /*11f90*/  BSYNC B0 ;  /* 0x0000000000007941 */ /* 0x000fea0003800000 */
.L_x_3947:
[----:B------:R-:W1:Y:S01]  /*11fa0*/  LDC R3, c[0x0][RZ] ;  /* 0x00000000ff037b82 */ /* 0x000e620000000800 */
[----:B------:R-:W-:Y:S01]  /*11fb0*/  UIADD3 UR4, UR4, 0x10, URZ ;  /* 0x0000001004047890 */ /* 0x000fe2000fffe03f */
[----:B------:R-:W-:Y:S01]  /*11fc0*/  IMAD.MOV.U32 R8, RZ, RZ, R22 ;  /* 0x000000ffff087224 */ /* 0x000fe200078e0016 */
[----:B------:R-:W-:Y:S01]  /*11fd0*/  MOV R9, R23 ;  /* 0x0000001700097202 */ /* 0x000fe20000000f00 */
[----:B------:R-:W-:Y:S01]  /*11fe0*/  ULDC UR6, c[0x0][0x4] ;  /* 0x0000010000067ab9 */ /* 0x000fe20000000800 */
[----:B------:R-:W-:Y:S01]  /*11ff0*/  ULEA UR4, UR5, UR4, 0x18 ;  /* 0x0000000405047291 */ /* 0x000fe2000f8ec03f */
[----:B------:R-:W-:Y:S01]  /*12000*/  MOV R10, R0 ;  /* 0x00000000000a7202 */ /* 0x000fe20000000f00 */
[----:B------:R-:W-:Y:S01]  /*12010*/  USHF.R.U32.HI UR5, URZ, 0x1, UR6 ;  /* 0x000000013f057899 */ /* 0x000fe20008011606 */
[----:B------:R-:W-:-:S05]  /*12020*/  MOV R11, R17 ;  /* 0x00000011000b7202 */ /* 0x000fca0000000f00 */
[----:B------:R-:W-:Y:S01]  /*12030*/  ISETP.NE.AND P0, PT, RZ, UR5, PT ;  /* 0x00000005ff007c0c */ /* 0x000fe2000bf05270 */
[----:B-1----:R-:W-:-:S05]  /*12040*/  IMAD R15, R2, R3, R16 ;  /* 0x00000003020f7224 */ /* 0x002fca00078e0210 */
[----:B------:R-:W-:-:S05]  /*12050*/  LEA R15, R15, UR4, 0x4 ;  /* 0x000000040f0f7c11 */ /* 0x000fca000f8e20ff */
[----:B------:R1:W-:Y:S02]  /*12060*/  STS.128 [R15], R8 ;  /* 0x000000080f007388 */ /* 0x0003e40000000c00 */
[----:B------:R-:W-:Y:S05]  /*12070*/  @!P0 BRA `(.L_x_3953) ;  /* 0x0000000000788947 */ /* 0x000fea0003800000 */
[----:B-1----:R-:W-:-:S07]  /*12080*/  IMAD.U32 R9, RZ, RZ, UR5 ;  /* 0x00000005ff097e24 */ /* 0x002fce000f8e00ff */
.L_x_3956:
[-C--:B------:R-:W-:Y:S01]  /*12090*/  IADD3 R8, R2, R9.reuse, RZ ;  /* 0x0000000902087210 */ /* 0x080fe20007ffe0ff */
[----:B------:R-:W-:Y:S01]  /*120a0*/  BAR.SYNC.DEFER_BLOCKING 0x0 ;  /* 0x0000000000007b1d */ /* 0x000fe20000010000 */
[----:B------:R-:W-:Y:S02]  /*120b0*/  ISETP.GT.AND P2, PT, R9, 0x1, PT ;  /* 0x000000010900780c */ /* 0x000fe40003f44270 */
[----:B------:R-:W-:Y:S02]  /*120c0*/  ISETP.GE.U32.AND P0, PT, R8, UR6, PT ;  /* 0x0000000608007c0c */ /* 0x000fe4000bf06070 */
[----:B------:R-:W-:Y:S01]  /*120d0*/  SHF.R.S32.HI R26, RZ, 0x1, R9 ;  /* 0x00000001ff1a7819 */ /* 0x000fe20000011409 */
[----:B------:R-:W-:Y:S01]  /*120e0*/  BSSY B0, `(.L_x_3954) ;  /* 0x0000015000007945 */ /* 0x000fe20003800000 */
[----:B------:R-:W-:-:S13]  /*120f0*/  ISETP.GE.U32.OR P0, PT, R2, R9, P0 ;  /* 0x000000090200720c */ /* 0x000fda0000706470 */
[----:B------:R-:W-:Y:S05]  /*12100*/  @P0 BRA `(.L_x_3955) ;  /* 0x0000000000480947 */ /* 0x000fea0003800000 */
[----:B------:R-:W-:-:S05]  /*12110*/  IMAD R8, R8, R3, R16 ;  /* 0x0000000308087224 */ /* 0x000fca00078e0210 */
[----:B------:R-:W-:-:S06]  /*12120*/  LEA R8, R8, UR4, 0x4 ;  /* 0x0000000408087c11 */ /* 0x000fcc000f8e20ff */
[----:B------:R-:W1:Y:S02]  /*12130*/  LDS.128 R8, [R8] ;  /* 0x0000000008087984 */ /* 0x000e640000000c00 */
[----:B-1----:R-:W-:Y:S02]  /*12140*/  IMAD R9, R9, R22, RZ ;  /* 0x0000001609097224 */ /* 0x002fe400078e02ff */
[----:B------:R-:W-:Y:S02]  /*12150*/  IMAD R11, R11, R0, RZ ;  /* 0x000000000b0b7224 */ /* 0x000fe400078e02ff */
[----:B------:R-:W-:-:S04]  /*12160*/  IMAD.WIDE.U32 R20, R8, R22, RZ ;  /* 0x0000001608147225 */ /* 0x000fc800078e00ff */
[----:B------:R-:W-:Y:S02]  /*12170*/  IMAD R9, R8, R23, R9 ;  /* 0x0000001708097224 */ /* 0x000fe400078e0209 */
[----:B------:R-:W-:-:S03]  /*12180*/  IMAD.WIDE.U32 R24, R10, R0, RZ ;  /* 0x000000000a187225 */ /* 0x000fc600078e00ff */
[----:B------:R-:W-:Y:S01]  /*12190*/  IADD3 R23, R21, R9, RZ ;  /* 0x0000000915177210 */ /* 0x000fe20007ffe0ff */
[----:B------:R-:W-:Y:S01]  /*121a0*/  IMAD R11, R10, R17, R11 ;  /* 0x000000110a0b7224 */ /* 0x000fe200078e020b */
[-C--:B------:R-:W-:Y:S01]  /*121b0*/  MOV R10, R24.reuse ;  /* 0x00000018000a7202 */ /* 0x080fe20000000f00 */
[--C-:B------:R-:W-:Y:S01]  /*121c0*/  IMAD.MOV.U32 R8, RZ, RZ, R20.reuse ;  /* 0x000000ffff087224 */ /* 0x100fe200078e0014 */
[----:B------:R-:W-:Y:S01]  /*121d0*/  MOV R9, R23 ;  /* 0x0000001700097202 */ /* 0x000fe20000000f00 */
[----:B------:R-:W-:Y:S01]  /*121e0*/  IMAD.MOV.U32 R22, RZ, RZ, R20 ;  /* 0x000000ffff167224 */ /* 0x000fe200078e0014 */
[----:B------:R-:W-:Y:S02]  /*121f0*/  IADD3 R17, R25, R11, RZ ;  /* 0x0000000b19117210 */ /* 0x000fe40007ffe0ff */
[----:B------:R-:W-:Y:S02]  /*12200*/  MOV R0, R24 ;  /* 0x0000001800007202 */ /* 0x000fe40000000f00 */
[----:B------:R-:W-:-:S05]  /*12210*/  MOV R11, R17 ;  /* 0x00000011000b7202 */ /* 0x000fca0000000f00 */
[----:B------:R1:W-:Y:S02]  /*12220*/  STS.128 [R15], R8 ;  /* 0x000000080f007388 */ /* 0x0003e40000000c00 */
.L_x_3955:
[----:B------:R-:W-:Y:S05]  /*12230*/  BSYNC B0 ;  /* 0x0000000000007941 */ /* 0x000fea0003800000 */
.L_x_3954:
[----:B-1----:R-:W-:Y:S01]  /*12240*/  MOV R9, R26 ;  /* 0x0000001a00097202 */ /* 0x002fe20000000f00 */
[----:B------:R-:W-:Y:S06]  /*12250*/  @P2 BRA `(.L_x_3956) ;  /* 0xfffffffc008c2947 */ /* 0x000fec000383ffff */
.L_x_3953:
[----:B------:R-:W-:Y:S02]  /*12260*/  ULDC UR4, c[0x0][0x238] ;  /* 0x00008e0000047ab9 */ /* 0x000fe40000000800 */
[----:B------:R-:W-:-:S13]  /*12270*/  ISETP.NE.AND P0, PT, RZ, UR4, PT ;  /* 0x00000004ff007c0c */ /* 0x000fda000bf05270 */
[----:B------:R-:W-:Y:S05]  /*12280*/  @!P0 BRA `(.L_x_3957) ;  /* 0x0000000000f88947 */ /* 0x000fea0003800000 */
[----:B------:R-:W-:Y:S02]  /*12290*/  ISETP.GT.AND P0, PT, R3, 0x20, PT ;  /* 0x000000200300780c */ /* 0x000fe40003f04270 */
[----:B------:R-:W-:-:S11]  /*122a0*/  MOV R20, R3 ;  /* 0x0000000300147202 */ /* 0x000fd60000000f00 */
[----:B------:R-:W-:Y:S05]  /*122b0*/  @!P0 BRA `(.L_x_3958) ;  /* 0x0000000000988947 */ /* 0x000fea0003800000 */
[----:B-1----:R-:W-:Y:S01]  /*122c0*/  IMAD.MOV.U32 R8, RZ, RZ, R22 ;  /* 0x000000ffff087224 */ /* 0x002fe200078e0016 */
[----:B------:R-:W-:Y:S01]  /*122d0*/  MOV R9, R23 ;  /* 0x0000001700097202 */ /* 0x000fe20000000f00 */
[----:B------:R-:W-:Y:S01]  /*122e0*/  IMAD.MOV.U32 R20, RZ, RZ, 0x20 ;  /* 0x00000020ff147424 */ /* 0x000fe200078e00ff */
[----:B------:R-:W-:Y:S02]  /*122f0*/  MOV R10, R0 ;  /* 0x00000000000a7202 */ /* 0x000fe40000000f00 */
[----:B------:R-:W-:Y:S02]  /*12300*/  MOV R11, R17 ;  /* 0x00000011000b7202 */ /* 0x000fe40000000f00 */
[----:B------:R-:W-:-:S03]  /*12310*/  LEA.HI R2, R3, R3, RZ, 0x1 ;  /* 0x0000000303027211 */ /* 0x000fc600078f08ff */
[----:B------:R2:W-:Y:S01]  /*12320*/  STS.128 [R15], R8 ;  /* 0x000000080f007388 */ /* 0x0005e20000000c00 */
[----:B------:R-:W-:-:S04]  /*12330*/  SHF.R.S32.HI R2, RZ, 0x1, R2 ;  /* 0x00000001ff027819 */ /* 0x000fc80000011402 */
[----:B------:R-:W-:-:S13]  /*12340*/  ISETP.GE.AND P0, PT, R2, 0x20, PT ;  /* 0x000000200200780c */ /* 0x000fda0003f06270 */
[----:B--2---:R-:W-:Y:S05]  /*12350*/  @!P0 BRA `(.L_x_3958) ;  /* 0x0000000000708947 */ /* 0x004fea0003800000 */
.L_x_3961:
[----:B-1----:R-:W-:Y:S01]  /*12360*/  IADD3 R8, R16, R2, RZ ;  /* 0x0000000210087210 */ /* 0x002fe20007ffe0ff */
[----:B------:R-:W-:Y:S03]  /*12370*/  BAR.SYNC.DEFER_BLOCKING 0x0 ;  /* 0x0000000000007b1d */ /* 0x000fe60000010000 */
[----:B------:R-:W-:-:S03]  /*12380*/  ISETP.GE.U32.AND P0, PT, R8, R3, PT ;  /* 0x000000030800720c */ /* 0x000fc60003f06070 */
[----:B------:R-:W-:Y:S01]  /*12390*/  BSSY B0, `(.L_x_3959) ;  /* 0x0000014000007945 */ /* 0x000fe20003800000 */
[----:B------:R-:W-:-:S13]  /*123a0*/  ISETP.GE.U32.OR P0, PT, R16, R2, P0 ;  /* 0x000000021000720c */ /* 0x000fda0000706470 */
[----:B------:R-:W-:Y:S05]  /*123b0*/  @P0 BRA `(.L_x_3960) ;  /* 0x0000000000440947 */ /* 0x000fea0003800000 */
[----:B------:R-:W-:-:S06]  /*123c0*/  LEA R8, R2, R15, 0x4 ;  /* 0x0000000f02087211 */ /* 0x000fcc00078e20ff */
[----:B------:R-:W1:Y:S02]  /*123d0*/  LDS.128 R8, [R8] ;  /* 0x0000000008087984 */ /* 0x000e640000000c00 */
[----:B-1----:R-:W-:Y:S02]  /*123e0*/  IMAD R9, R9, R22, RZ ;  /* 0x0000001609097224 */ /* 0x002fe400078e02ff */
[----:B------:R-:W-:Y:S02]  /*123f0*/  IMAD R11, R11, R0, RZ ;  /* 0x000000000b0b7224 */ /* 0x000fe400078e02ff */
[----:B------:R-:W-:-:S04]  /*12400*/  IMAD.WIDE.U32 R20, R8, R22, RZ ;  /* 0x0000001608147225 */ /* 0x000fc800078e00ff */
[----:B------:R-:W-:Y:S01]  /*12410*/  IMAD R9, R8, R23, R9 ;  /* 0x0000001708097224 */ /* 0x000fe200078e0209 */
[----:B------:R-:W-:Y:S01]  /*12420*/  MOV R8, R20 ;  /* 0x0000001400087202 */ /* 0x000fe20000000f00 */
[C---:B------:R-:W-:Y:S01]  /*12430*/  IMAD.WIDE.U32 R24, R10.reuse, R0, RZ ;  /* 0x000000000a187225 */ /* 0x040fe200078e00ff */
[----:B------:R-:W-:Y:S02]  /*12440*/  MOV R22, R20 ;  /* 0x0000001400167202 */ /* 0x000fe40000000f00 */
        /* <DEDUP_REMOVED lines=8> */
.L_x_3960:
[----:B------:R-:W-:Y:S05]  /*124d0*/  BSYNC B0 ;  /* 0x0000000000007941 */ /* 0x000fea0003800000 */
.L_x_3959:
[----:B------:R-:W-:-:S04]  /*124e0*/  SHF.R.S32.HI R2, RZ, 0x1, R2 ;  /* 0x00000001ff027819 */ /* 0x000fc80000011402 */
[----:B------:R-:W-:-:S13]  /*124f0*/  ISETP.GE.AND P0, PT, R2, 0x20, PT ;  /* 0x000000200200780c */ /* 0x000fda0003f06270 */
[----:B------:R-:W-:Y:S05]  /*12500*/  @P0 BRA `(.L_x_3961) ;  /* 0xfffffffc00940947 */ /* 0x000fea000383ffff */
[----:B------:R-:W-:-:S11]  /*12510*/  HFMA2.MMA R20, -RZ, RZ, 0, 1.9073486328125e-06 ;  /* 0x00000020ff147435 */ /* 0x000fd600000001ff */
.L_x_3958:
[----:B------:R-:W-:Y:S01]  /*12520*/  BAR.SYNC.DEFER_BLOCKING 0x0 ;  /* 0x0000000000007b1d */ /* 0x000fe20000010000 */
[----:B------:R-:W-:-:S13]  /*12530*/  ISETP.GE.AND P0, PT, R20, 0x2, PT ;  /* 0x000000021400780c */ /* 0x000fda0003f06270 */
[----:B------:R-:W-:Y:S05]  /*12540*/  @!P0 BRA `(.L_x_3957) ;  /* 0x0000000000488947 */ /* 0x000fea0003800000 */
[----:B-1----:R-:W-:-:S07]  /*12550*/  IMAD.MOV.U32 R11, RZ, RZ, 0x1 ;  /* 0x00000001ff0b7424 */ /* 0x002fce00078e00ff */
.L_x_3962:
[----:B------:R-:W1:Y:S04]  /*12560*/  SHFL.DOWN PT, R2, R22, R11, 0x1f ;  /* 0x08001f0b16027589 */ /* 0x000e6800000e0000 */
[----:B------:R-:W2:Y:S04]  /*12570*/  SHFL.DOWN PT, R8, R0, R11, 0x1f ;  /* 0x08001f0b00087589 */ /* 0x000ea800000e0000 */
[----:B------:R-:W3:Y:S04]  /*12580*/  SHFL.DOWN PT, R3, R23, R11, 0x1f ;  /* 0x08001f0b17037589 */ /* 0x000ee800000e0000 */
[----:B------:R4:W5:Y:S02]  /*12590*/  SHFL.DOWN PT, R9, R17, R11, 0x1f ;  /* 0x08001f0b11097589 */ /* 0x00096400000e0000 */
[----:B----4-:R-:W-:Y:S01]  /*125a0*/  SHF.L.U32 R11, R11, 0x1, RZ ;  /* 0x000000010b0b7819 */ /* 0x010fe200000006ff */
[----:B-1----:R-:W-:-:S03]  /*125b0*/  IMAD R10, R23, R2, RZ ;  /* 0x00000002170a7224 */ /* 0x002fc600078e02ff */
[----:B------:R-:W-:Y:S01]  /*125c0*/  ISETP.GE.AND P0, PT, R11, R20, PT ;  /* 0x000000140b00720c */ /* 0x000fe20003f06270 */
[----:B--2---:R-:W-:Y:S02]  /*125d0*/  IMAD R16, R17, R8, RZ ;  /* 0x0000000811107224 */ /* 0x004fe400078e02ff */
[----:B---3--:R-:W-:Y:S02]  /*125e0*/  IMAD R15, R3, R22, R10 ;  /* 0x00000016030f7224 */ /* 0x008fe400078e020a */
[----:B------:R-:W-:-:S04]  /*125f0*/  IMAD.WIDE.U32 R2, R22, R2, RZ ;  /* 0x0000000216027225 */ /* 0x000fc800078e00ff */
[----:B-----5:R-:W-:Y:S01]  /*12600*/  IMAD R21, R9, R0, R16 ;  /* 0x0000000009157224 */ /* 0x020fe200078e0210 */
[----:B------:R-:W-:Y:S01]  /*12610*/  IADD3 R23, R3, R15, RZ ;  /* 0x0000000f03177210 */ /* 0x000fe20007ffe0ff */
[----:B------:R-:W-:Y:S01]  /*12620*/  IMAD.WIDE.U32 R8, R0, R8, RZ ;  /* 0x0000000800087225 */ /* 0x000fe200078e00ff */
[----:B------:R-:W-:-:S03]  /*12630*/  MOV R22, R2 ;  /* 0x0000000200167202 */ /* 0x000fc60000000f00 */
[----:B------:R-:W-:Y:S01]  /*12640*/  IMAD.IADD R17, R9, 0x1, R21 ;  /* 0x0000000109117824 */ /* 0x000fe200078e0215 */
[----:B------:R-:W-:Y:S01]  /*12650*/  MOV R0, R8 ;  /* 0x0000000800007202 */ /* 0x000fe20000000f00 */
[----:B------:R-:W-:Y:S06]  /*12660*/  @!P0 BRA `(.L_x_3962) ;  /* 0xfffffffc00bc8947 */ /* 0x000fec000383ffff */
.L_x_3957:
        /* <DEDUP_REMOVED lines=9> */
[----:B------:R-:W2:Y:S04]  /*12700*/  LDG.E.64 R2, desc[UR60][R4.64] ;  /* 0x0000003c04027981 */ /* 0x000ea8000c1e1b00 */
[----:B------:R-:W3:Y:S01]  /*12710*/  LDG.E.64 R6, desc[UR60][R4.64+0x8] ;  /* 0x0000083c04067981 */ /* 0x000ee2000c1e1b00 */
[-C--:B--2---:R-:W-:Y:S02]  /*12720*/  IMAD R23, R23, R2.reuse, RZ ;  /* 0x0000000217177224 */ /* 0x084fe400078e02ff */
[----:B-1----:R-:W-:-:S04]  /*12730*/  IMAD.WIDE.U32 R8, R22, R2, RZ ;  /* 0x0000000216087225 */ /* 0x002fc800078e00ff */
[----:B---3--:R-:W-:Y:S02]  /*12740*/  IMAD R17, R17, R6, RZ ;  /* 0x0000000611117224 */ /* 0x008fe400078e02ff */
[----:B------:R-:W-:Y:S01]  /*12750*/  IMAD R23, R3, R22, R23 ;  /* 0x0000001603177224 */ /* 0x000fe200078e0217 */
[----:B------:R-:W-:Y:S01]  /*12760*/  MOV R22, R8 ;  /* 0x0000000800167202 */ /* 0x000fe20000000f00 */
[----:B------:R-:W-:-:S03]  /*12770*/  IMAD.WIDE.U32 R2, R0, R6, RZ ;  /* 0x0000000600027225 */ /* 0x000fc600078e00ff */
[----:B------:R-:W-:Y:S01]  /*12780*/  IADD3 R23, R9, R23, RZ ;  /* 0x0000001709177210 */ /* 0x000fe20007ffe0ff */
[----:B------:R-:W-:Y:S01]  /*12790*/  IMAD R17, R7, R0, R17 ;  /* 0x0000000007117224 */ /* 0x000fe200078e0211 */
[----:B------:R-:W-:-:S03]  /*127a0*/  MOV R0, R2 ;  /* 0x0000000200007202 */ /* 0x000fc60000000f00 */
[----:B------:R-:W-:-:S07]  /*127b0*/  IMAD.IADD R17, R3, 0x1, R17 ;  /* 0x0000000103117824 */ /* 0x000fce00078e0211 */
.L_x_3964:
[----:B------:R-:W-:Y:S01]  /*127c0*/  MOV R16, R0 ;  /* 0x0000000000107202 */ /* 0x000fe20000000f00 */
[----:B------:R-:W-:Y:S06]  /*127d0*/  @!P1 BRA `(.L_x_3965) ;  /* 0x0000000000bc9947 */ /* 0x000fec0003800000 */
        /* <DEDUP_REMOVED lines=11> */
[----:B-1----:R-:W-:Y:S01]  /*12890*/  HFMA2.MMA R8, -RZ, RZ, 0, 4.4763088226318359375e-05 ;  /* 0x000002efff087435 */ /* 0x002fe200000001ff */
[----:B------:R-:W-:Y:S01]  /*128a0*/  MOV R6, UR6 ;  /* 0x0000000600067c02 */ /* 0x000fe20008000f00 */
[----:B------:R-:W-:Y:S01]  /*128b0*/  HFMA2.MMA R13, -RZ, RZ, 0, 0 ;  /* 0x00000000ff0d7435 */ /* 0x000fe200000001ff */
[----:B------:R-:W-:Y:S01]  /*128c0*/  MOV R7, UR7 ;  /* 0x0000000700077c02 */ /* 0x000fe20008000f00 */
[----:B------:R-:W-:Y:S01]  /*128d0*/  IMAD.U32 R11, RZ, RZ, UR5 ;  /* 0x00000005ff0b7e24 */ /* 0x000fe2000f8e00ff */
[----:B------:R-:W-:-:S02]  /*128e0*/  MOV R10, UR4 ;  /* 0x00000004000a7c02 */ /* 0x000fc40008000f00 */
[----:B--2---:R-:W-:-:S07]  /*128f0*/  MOV R12, 0x1 ;  /* 0x00000001000c7802 */ /* 0x004fce0000000f00 */
[----:B------:R-:W-:-:S07]  /*12900*/  LEPC R20, `(.L_x_3966) ;  /* 0x000000001014794e */ /* 0x000fce0000000000 */
[----:B0--3--:R-:W-:Y:S05]  /*12910*/  CALL.ABS.NOINC R2 ;  /* 0x0000000002007343 */ /* 0x009fea0003c00000 */
.L_x_3966:
        /* <DEDUP_REMOVED lines=13> */
[----:B-1----:R-:W-:Y:S01]  /*129f0*/  HFMA2.MMA R8, -RZ, RZ, 0, 4.4763088226318359375e-05 ;  /* 0x000002efff087435 */ /* 0x002fe200000001ff */
[----:B------:R-:W-:Y:S01]  /*12a00*/  MOV R6, UR4 ;  /* 0x0000000400067c02 */ /* 0x000fe20008000f00 */
[----:B------:R-:W-:Y:S01]  /*12a10*/  IMAD.U32 R7, RZ, RZ, UR5 ;  /* 0x00000005ff077e24 */ /* 0x000fe2000f8e00ff */
[----:B------:R-:W-:Y:S01]  /*12a20*/  MOV R10, UR6 ;  /* 0x00000006000a7c02 */ /* 0x000fe20008000f00 */
[----:B------:R-:W-:Y:S01]  /*12a30*/  IMAD.MOV.U32 R12, RZ, RZ, 0x1 ;  /* 0x00000001ff0c7424 */ /* 0x000fe200078e00ff */
[----:B------:R-:W-:-:S02]  /*12a40*/  MOV R11, UR7 ;  /* 0x00000007000b7c02 */ /* 0x000fc40008000f00 */
[----:B--2---:R-:W-:-:S07]  /*12a50*/  MOV R13, RZ ;  /* 0x000000ff000d7202 */ /* 0x004fce0000000f00 */
[----:B------:R-:W-:-:S07]  /*12a60*/  LEPC R20, `(.L_x_3967) ;  /* 0x000000001014794e */ /* 0x000fce0000000000 */
[----:B0--3--:R-:W-:Y:S05]  /*12a70*/  CALL.ABS.NOINC R2 ;  /* 0x0000000002007343 */ /* 0x009fea0003c00000 */
.L_x_3967:
[----:B------:R-:W-:Y:S02]  /*12a80*/  ULDC.64 UR4, c[0x0][0x5f8] ;  /* 0x00017e0000047ab9 */ /* 0x000fe40000000a00 */
[----:B------:R-:W-:-:S04]  /*12a90*/  IADD3 R18, P0, R18, UR4, RZ ;  /* 0x0000000412127c10 */ /* 0x000fc8000ff1e0ff */
[----:B------:R-:W-:-:S05]  /*12aa0*/  IADD3.X R19, RZ, UR5, RZ, P0, !PT ;  /* 0x00000005ff137c10 */ /* 0x000fca00087fe4ff */
[----:B------:R-:W-:Y:S01]  /*12ab0*/  STG.E.64 desc[UR60][R18.64], R16 ;  /* 0x0000001012007986 */ /* 0x000fe2000c101b3c */
[----:B------:R-:W-:Y:S05]  /*12ac0*/  EXIT ;  /* 0x000000000000794d */ /* 0x000fea0003800000 */
.L_x_3965:
[----:B------:R-:W-:Y:S04]  /*12ad0*/  STG.E.64 desc[UR60][R4.64], R22 ;  /* 0x0000001604007986 */ /* 0x000fe8000c101b3c */
[----:B------:R-:W-:Y:S01]  /*12ae0*/  STG.E.64 desc[UR60][R4.64+0x8], R16 ;  /* 0x0000081004007986 */ /* 0x000fe2000c101b3c */
[----:B------:R-:W-:Y:S05]  /*12af0*/  EXIT ;  /* 0x000000000000794d */ /* 0x000fea0003800000 */
.L_x_3963:
        /* <DEDUP_REMOVED lines=9> */
[----:B------:R-:W-:Y:S02]  /*12b90*/  IMAD R23, R3, R22, R23 ;  /* 0x0000001603177224 */ /* 0x000fe400078e0217 */
[----:B------:R-:W-:-:S03]  /*12ba0*/  IMAD.WIDE.U32 R2, R0, R4, RZ ;  /* 0x0000000400027225 */ /* 0x000fc600078e00ff */
[----:B------:R-:W-:Y:S01]  /*12bb0*/  IADD3 R23, R9, R23, RZ ;  /* 0x0000001709177210 */ /* 0x000fe20007ffe0ff */
[----:B------:R-:W-:Y:S01]  /*12bc0*/  IMAD R17, R5, R0, R17 ;  /* 0x0000000005117224 */ /* 0x000fe200078e0211 */
[----:B------:R-:W-:Y:S01]  /*12bd0*/  MOV R0, R2 ;  /* 0x0000000200007202 */ /* 0x000fe20000000f00 */
[----:B------:R-:W-:-:S03]  /*12be0*/  IMAD.MOV.U32 R22, RZ, RZ, R8 ;  /* 0x000000ffff167224 */ /* 0x000fc600078e0008 */
[----:B------:R-:W-:-:S07]  /*12bf0*/  IADD3 R17, R3, R17, RZ ;  /* 0x0000001103117210 */ /* 0x000fce0007ffe0ff */
.L_x_3968:
        /* <DEDUP_REMOVED lines=13> */
[----:B-1----:R-:W-:Y:S01]  /*12cd0*/  HFMA2.MMA R8, -RZ, RZ, 0, 4.4763088226318359375e-05 ;  /* 0x000002efff087435 */ /* 0x002fe200000001ff */
[----:B------:R-:W-:Y:S01]  /*12ce0*/  MOV R6, UR4 ;  /* 0x0000000400067c02 */ /* 0x000fe20008000f00 */
[----:B------:R-:W-:Y:S01]  /*12cf0*/  IMAD.U32 R10, RZ, RZ, UR6 ;  /* 0x00000006ff0a7e24 */ /* 0x000fe2000f8e00ff */
[----:B------:R-:W-:Y:S01]  /*12d00*/  MOV R7, UR5 ;  /* 0x0000000500077c02 */ /* 0x000fe20008000f00 */
[----:B------:R-:W-:Y:S01]  /*12d10*/  IMAD.MOV.U32 R13, RZ, RZ, RZ ;  /* 0x000000ffff0d7224 */ /* 0x000fe200078e00ff */
[----:B------:R-:W-:-:S02]  /*12d20*/  MOV R11, UR7 ;  /* 0x00000007000b7c02 */ /* 0x000fc40008000f00 */
[----:B--2---:R-:W-:-:S07]  /*12d30*/  MOV R12, 0x1 ;  /* 0x00000001000c7802 */ /* 0x004fce0000000f00 */
[----:B------:R-:W-:-:S07]  /*12d40*/  LEPC R20, `(.L_x_3970) ;  /* 0x000000001014794e */ /* 0x000fce0000000000 */
[----:B0--3--:R-:W-:Y:S05]  /*12d50*/  CALL.ABS.NOINC R2 ;  /* 0x0000000002007343 */ /* 0x009fea0003c00000 */
.L_x_3970:
        /* <DEDUP_REMOVED lines=13> */
[----:B------:R-:W-:Y:S01]  /*12e30*/  HFMA2.MMA R12, -RZ, RZ, 0, 5.9604644775390625e-08 ;  /* 0x00000001ff0c7435 */ /* 0x000fe200000001ff */
[----:B------:R-:W-:Y:S01]  /*12e40*/  IMAD.U32 R6, RZ, RZ, UR4 ;  /* 0x00000004ff067e24 */ /* 0x000fe2000f8e00ff */
[----:B------:R-:W-:Y:S01]  /*12e50*/  MOV R7, UR5 ;  /* 0x0000000500077c02 */ /* 0x000fe20008000f00 */
[----:B-1----:R-:W-:Y:S01]  /*12e60*/  IMAD.MOV.U32 R8, RZ, RZ, 0x2ef ;  /* 0x000002efff087424 */ /* 0x002fe200078e00ff */
[----:B------:R-:W-:-:S02]  /*12e70*/  MOV R10, UR6 ;  /* 0x00000006000a7c02 */ /* 0x000fc40008000f00 */
[----:B------:R-:W-:Y:S02]  /*12e80*/  MOV R11, UR7 ;  /* 0x00000007000b7c02 */ /* 0x000fe40008000f00 */
[----:B--2---:R-:W-:-:S07]  /*12e90*/  MOV R13, RZ ;  /* 0x000000ff000d7202 */ /* 0x004fce0000000f00 */
[----:B------:R-:W-:-:S07]  /*12ea0*/  LEPC R20, `(.L_x_3971) ;  /* 0x000000001014794e */ /* 0x000fce0000000000 */
[----:B0--3--:R-:W-:Y:S05]  /*12eb0*/  CALL.ABS.NOINC R2 ;  /* 0x0000000002007343 */ /* 0x009fea0003c00000 */
.L_x_3971:
[----:B------:R-:W-:Y:S02]  /*12ec0*/  ULDC.64 UR4, c[0x0][0x5f8] ;  /* 0x00017e0000047ab9 */ /* 0x000fe40000000a00 */
[----:B------:R-:W-:-:S04]  /*12ed0*/  IADD3 R18, P0, R18, UR4, RZ ;  /* 0x0000000412127c10 */ /* 0x000fc8000ff1e0ff */
[----:B------:R-:W-:-:S05]  /*12ee0*/  IADD3.X R19, RZ, UR5, RZ, P0, !PT ;  /* 0x00000005ff137c10 */ /* 0x000fca00087fe4ff */
[----:B------:R-:W-:Y:S01]  /*12ef0*/  STG.E.64 desc[UR60][R18.64], R16 ;  /* 0x0000001012007986 */ /* 0x000fe2000c101b3c */
[----:B------:R-:W-:Y:S05]  /*12f00*/  EXIT ;  /* 0x000000000000794d */ /* 0x000fea0003800000 */
.L_x_3969:
[----:B------:R-:W-:Y:S04]  /*12f10*/  STG.E.64 desc[UR60][R6.64], R22 ;  /* 0x0000001606007986 */ /* 0x000fe8000c101b3c */
[----:B------:R-:W-:Y:S01]  /*12f20*/  STG.E.64 desc[UR60][R12.64], R16 ;  /* 0x000000100c007986 */ /* 0x000fe2000c101b3c */
[----:B------:R-:W-:Y:S05]  /*12f30*/  EXIT ;  /* 0x000000000000794d */ /* 0x000fea0003800000 */
.L_x_3938:
        /* <DEDUP_REMOVED lines=20> */
[----:B------:R-:W1:Y:S01]  /*13080*/  LDG.E.64 R8, desc[UR60][R4.64+0x8] ;  /* 0x0000083c04087981 */ /* 0x000e62000c1e1b00 */
[-C--:B--2---:R-:W-:Y:S02]  /*13090*/  IMAD R11, R3, R6.reuse, RZ ;  /* 0x00000006030b7224 */ /* 0x084fe400078e02ff */
[----:B------:R-:W-:-:S04]  /*130a0*/  IMAD.WIDE.U32 R2, R0, R6, RZ ;  /* 0x0000000600027225 */ /* 0x000fc800078e00ff */
[----:B-1----:R-:W-:Y:S02]  /*130b0*/  IMAD R23, R23, R8, RZ ;  /* 0x0000000817177224 */ /* 0x002fe400078e02ff */
[----:B------:R-:W-:Y:S01]  /*130c0*/  IMAD R11, R7, R0, R11 ;  /* 0x00000000070b7224 */ /* 0x000fe200078e020b */
[----:B------:R-:W-:Y:S01]  /*130d0*/  MOV R0, R2 ;  /* 0x0000000200007202 */ /* 0x000fe20000000f00 */
[----:B------:R-:W-:-:S04]  /*130e0*/  IMAD.WIDE.U32 R6, R22, R8, RZ ;  /* 0x0000000816067225 */ /* 0x000fc800078e00ff */
[----:B------:R-:W-:Y:S01]  /*130f0*/  IMAD R23, R9, R22, R23 ;  /* 0x0000001609177224 */ /* 0x000fe200078e0217 */
[----:B------:R-:W-:Y:S01]  /*13100*/  MOV R22, R6 ;  /* 0x0000000600167202 */ /* 0x000fe20000000f00 */
[----:B------:R-:W-:-:S03]  /*13110*/  IMAD.IADD R3, R3, 0x1, R11 ;  /* 0x0000000103037824 */ /* 0x000fc600078e020b */
[----:B------:R-:W-:-:S07]  /*13120*/  IADD3 R23, R7, R23, RZ ;  /* 0x0000001707177210 */ /* 0x000fce0007ffe0ff */
.L_x_3973:
[----:B------:R-:W-:Y:S01]  /*13130*/  IMAD.MOV.U32 R18, RZ, RZ, R0 ;  /* 0x000000ffff127224 */ /* 0x000fe200078e0000 */
        /* <DEDUP_REMOVED lines=19> */
[----:B--2---:R-:W-:-:S07]  /*13270*/  MOV R13, RZ ;  /* 0x000000ff000d7202 */ /* 0x004fce0000000f00 */
[----:B-1----:R-:W-:-:S07]  /*13280*/  LEPC R20, `(.L_x_3975) ;  /* 0x000000001014794e */ /* 0x002fce0000000000 */
[----:B0--3--:R-:W-:Y:S05]  /*13290*/  CALL.ABS.NOINC R2 ;  /* 0x0000000002007343 */ /* 0x009fea0003c00000 */
.L_x_3975:
        /* <DEDUP_REMOVED lines=20> */
[----:B-1----:R-:W-:-:S07]  /*133e0*/  LEPC R20, `(.L_x_3976) ;  /* 0x000000001014794e */ /* 0x002fce0000000000 */
[----:B0-2-4-:R-:W-:Y:S05]  /*133f0*/  CALL.ABS.NOINC R2 ;  /* 0x0000000002007343 */ /* 0x015fea0003c00000 */
.L_x_3976:
[----:B------:R-:W-:Y:S02]  /*13400*/  ULDC.64 UR4, c[0x0][0x5f8] ;  /* 0x00017e0000047ab9 */ /* 0x000fe40000000a00 */
[----:B------:R-:W-:-:S04]  /*13410*/  IADD3 R2, P0, R17, UR4, RZ ;  /* 0x0000000411027c10 */ /* 0x000fc8000ff1e0ff */
[----:B------:R-:W-:-:S05]  /*13420*/  IADD3.X R3, RZ, UR5, RZ, P0, !PT ;  /* 0x00000005ff037c10 */ /* 0x000fca00087fe4ff */
[----:B------:R-:W-:Y:S01]  /*13430*/  STG.E.64 desc[UR60][R2.64], R22 ;  /* 0x0000001602007986 */ /* 0x000fe2000c101b3c */
[----:B------:R-:W-:Y:S05]  /*13440*/  EXIT ;  /* 0x000000000000794d */ /* 0x000fea0003800000 */
.L_x_3974:
[----:B------:R-:W-:Y:S04]  /*13450*/  STG.E.64 desc[UR60][R4.64], R18 ;  /* 0x0000001204007986 */ /* 0x000fe8000c101b3c */
[----:B------:R-:W-:Y:S01]  /*13460*/  STG.E.64 desc[UR60][R4.64+0x8], R22 ;  /* 0x0000081604007986 */ /* 0x000fe2000c101b3c */
[----:B------:R-:W-:Y:S05]  /*13470*/  EXIT ;  /* 0x000000000000794d */ /* 0x000fea0003800000 */
.L_x_3972:
        /* <DEDUP_REMOVED lines=11> */
[----:B------:R-:W-:-:S03]  /*13530*/  IMAD.WIDE.U32 R4, R22, R10, RZ ;  /* 0x0000000a16047225 */ /* 0x000fc600078e00ff */
[----:B------:R-:W-:Y:S01]  /*13540*/  IADD3 R3, R3, R13, RZ ;  /* 0x0000000d03037210 */ /* 0x000fe20007ffe0ff */
[----:B------:R-:W-:Y:S01]  /*13550*/  IMAD R23, R11, R22, R23 ;  /* 0x000000160b177224 */ /* 0x000fe200078e0217 */
[----:B------:R-:W-:-:S03]  /*13560*/  MOV R22, R4 ;  /* 0x0000000400167202 */ /* 0x000fc60000000f00 */
[----:B------:R-:W-:-:S07]  /*13570*/  IMAD.IADD R23, R5, 0x1, R23 ;  /* 0x0000000105177824 */ /* 0x000fce00078e0217 */
.L_x_3977:
[----:B------:R-:W-:Y:S02]  /*13580*/  MOV R18, R0 ;  /* 0x0000000000127202 */ /* 0x000fe40000000f00 */
        /* <DEDUP_REMOVED lines=20> */
[----:B-1----:R-:W-:-:S07]  /*136d0*/  LEPC R20, `(.L_x_3979) ;  /* 0x000000001014794e */ /* 0x002fce0000000000 */
[----:B0--3--:R-:W-:Y:S05]  /*136e0*/  CALL.ABS.NOINC R2 ;  /* 0x0000000002007343 */ /* 0x009fea0003c00000 */
.L_x_3979:
        /* <DEDUP_REMOVED lines=19> */
[----:B---3--:R-:W-:-:S07]  /*13820*/  MOV R13, RZ ;  /* 0x000000ff000d7202 */ /* 0x008fce0000000f00 */
[----:B-1----:R-:W-:-:S07]  /*13830*/  LEPC R20, `(.L_x_3980) ;  /* 0x000000001014794e */ /* 0x002fce0000000000 */
[----:B0-2-4-:R-:W-:Y:S05]  /*13840*/  CALL.ABS.NOINC R2 ;  /* 0x0000000002007343 */ /* 0x015fea0003c00000 */
.L_x_3980:
[----:B------:R-:W-:Y:S02]  /*13850*/  ULDC.64 UR4, c[0x0][0x5f8] ;  /* 0x00017e0000047ab9 */ /* 0x000fe40000000a00 */
[----:B------:R-:W-:-:S04]  /*13860*/  IADD3 R2, P0, R17, UR4, RZ ;  /* 0x0000000411027c10 */ /* 0x000fc8000ff1e0ff */
[----:B------:R-:W-:-:S05]  /*13870*/  IADD3.X R3, RZ, UR5, RZ, P0, !PT ;  /* 0x00000005ff037c10 */ /* 0x000fca00087fe4ff */
[----:B------:R-:W-:Y:S01]  /*13880*/  STG.E.64 desc[UR60][R2.64], R22 ;  /* 0x0000001602007986 */ /* 0x000fe2000c101b3c */
[----:B------:R-:W-:Y:S05]  /*13890*/  EXIT ;  /* 0x000000000000794d */ /* 0x000fea0003800000 */
.L_x_3978:
[----:B------:R-:W-:Y:S04]  /*138a0*/  STG.E.64 desc[UR60][R6.64], R18 ;  /* 0x0000001206007986 */ /* 0x000fe8000c101b3c */
[----:B------:R-:W-:Y:S01]  /*138b0*/  STG.E.64 desc[UR60][R8.64], R22 ;  /* 0x0000001608007986 */ /* 0x000fe2000c101b3c */
[----:B------:R-:W-:Y:S05]  /*138c0*/  EXIT ;  /* 0x000000000000794d */ /* 0x000fea0003800000 */
.L_x_3981:
        /* <DEDUP_REMOVED lines=11> */
.L_x_8795:


//--------------------- .text._ZN2at6native13reduce_kernelILi128ELi4ENS0_8ReduceOpIlNS0_14func_wrapper_tIlNS0_55_GLOBAL__N__0955718d_22_SparseCsrTensorMath_cu_868dd54514ReductionMulOpIlEEEEjlLi4ELi4EEEEEvT1_ --------------------------
	.section	.text._ZN2at6native13reduce_kernelILi128ELi4ENS0_8ReduceOpIlNS0_14func_wrapper_tIlNS0_55_GLOBAL__N__0955718d_22_SparseCsrTensorMath_cu_868dd54514ReductionMulOpIlEEEEjlLi4ELi4EEEEEvT1_,"ax",@progbits
	.align	128
.text._ZN2at6native13reduce_kernelILi128ELi4ENS0_8ReduceOpIlNS0_14func_wrapper_tIlNS0_55_GLOBAL__N__0955718d_22_SparseCsrTensorMath_cu_868dd54514ReductionMulOpIlEEEEjlLi4ELi4EEEEEvT1_:
        .type           _ZN2at6native13reduce_kernelILi128ELi4ENS0_8ReduceOpIlNS0_14func_wrapper_tIlNS0_55_GLOBAL__N__0955718d_22_SparseCsrTensorMath_cu_868dd54514ReductionMulOpIlEEEEjlLi4ELi4EEEEEvT1_,@function
        .size           _ZN2at6native13reduce_kernelILi128ELi4ENS0_8ReduceOpIlNS0_14func_wrapper_tIlNS0_55_GLOBAL__N__0955718d_22_SparseCsrTensorMath_cu_868dd54514ReductionMulOpIlEEEEjlLi4ELi4EEEEEvT1_,(.L_x_8796 - _ZN2at6native13reduce_kernelILi128ELi4ENS0_8ReduceOpIlNS0_14func_wrapper_tIlNS0_55_GLOBAL__N__0955718d_22_SparseCsrTensorMath_cu_868dd54514ReductionMulOpIlEEEEjlLi4ELi4EEEEEvT1_)
        .other          _ZN2at6native13reduce_kernelILi128ELi4ENS0_8ReduceOpIlNS0_14func_wrapper_tIlNS0_55_GLOBAL__N__0955718d_22_SparseCsrTensorMath_cu_868dd54514ReductionMulOpIlEEEEjlLi4ELi4EEEEEvT1_,@"STO_CUDA_ENTRY STV_DEFAULT"
_ZN2at6native13reduce_kernelILi128ELi4ENS0_8ReduceOpIlNS0_14func_wrapper_tIlNS0_55_GLOBAL__N__0955718d_22_SparseCsrTensorMath_cu_868dd54514ReductionMulOpIlEEEEjlLi4ELi4EEEEEvT1_:
        /* <DEDUP_REMOVED lines=16> */
[----:B----4-:R-:W-:Y:S01]  /*0100*/  IMAD R69, R17, UR8, R0 ;  /* 0x0000000811457c24 */ /* 0x010fe2000f8e0200 */
[----:B------:R-:W-:Y:S02]  /*0110*/  HFMA2.MMA R0, -RZ, RZ, 0, 0 ;  /* 0x00000000ff007435 */ /* 0x000fe400000001ff */
[----:B------:R-:W-:Y:S01]  /*0120*/  SHF.L.U32 R73, R3, 0x2, RZ ;  /* 0x0000000203497819 */ /* 0x000fe200000006ff */
[----:B0-----:R-:W-:Y:S08]  /*0130*/  @!P0 BRA `(.L_x_3982) ;  /* 0x0000001000448947 */ /* 0x001ff00003800000 */
        /* <DEDUP_REMOVED lines=273> */
.L_x_3982:
        /* <DEDUP_REMOVED lines=30> */
.L_x_3986:
        /* <DEDUP_REMOVED lines=8> */
[----:B0-----:R-:W-:Y:S01]  /*14b0*/  MOV R14, R19 ;  /* 0x00000013000e7202 */ /* 0x001fe20000000f00 */
[----:B-1----:R-:W-:-:S10]  /*14c0*/  IMAD.MOV.U32 R31, RZ, RZ, R21 ;  /* 0x000000ffff1f7224 */ /* 0x002fd400078e0015 */
        /* <DEDUP_REMOVED lines=17> */
.L_x_3992:
[----:B------:R-:W-:Y:S05]  /*15e0*/  BSYNC B2 ;  /* 0x0000000000027941 */ /* 0x000fea0003800000 */
.L_x_3991:
        /* <DEDUP_REMOVED lines=9> */
[----:B--2---:R-:W-:Y:S02]  /*1680*/  IMAD R3, R5, UR4, RZ ;  /* 0x0000000405037c24 */ /* 0x004fe4000f8e02ff */
[----:B------:R-:W-:-:S04]  /*1690*/  IMAD.WIDE.U32 R6, R4, UR4, RZ ;  /* 0x0000000404067c25 */ /* 0x000fc8000f8e00ff */
[----:B------:R-:W-:Y:S02]  /*16a0*/  IMAD R3, R4, UR5, R3 ;  /* 0x0000000504037c24 */ /* 0x000fe4000f8e0203 */
[----:B------:R-:W-:-:S03]  /*16b0*/  IMAD.MOV.U32 R14, RZ, RZ, R6 ;  /* 0x000000ffff0e7224 */ /* 0x000fc600078e0006 */
[----:B------:R-:W-:-:S07]  /*16c0*/  IADD3 R31, R7, R3, RZ ;  /* 0x00000003071f7210 */ /* 0x000fce0007ffe0ff */
.L_x_3990:
[----:B------:R-:W-:Y:S05]  /*16d0*/  BSYNC B1 ;  /* 0x0000000000017941 */ /* 0x000fea0003800000 */
.L_x_3989:
[----:B------:R-:W0:Y:S01]  /*16e0*/  LDC R0, c[0x0][0x224] ;  /* 0x00008900ff007b82 */ /* 0x000e220000000800 */
[----:B------:R-:W-:-:S04]  /*16f0*/  IADD3 R3, P0, -R9, 0x4, RZ ;  /* 0x0000000409037810 */ /* 0x000fc80007f1e1ff */
[----:B------:R-:W-:Y:S02]  /*1700*/  LEA R74, P1, R3, R74, 0x3 ;  /* 0x0000004a034a7211 */ /* 0x000fe400078218ff */
[----:B------:R-:W-:-:S04]  /*1710*/  IADD3.X R4, RZ, -0x1, RZ, P0, !PT ;  /* 0xffffffffff047810 */ /* 0x000fc800007fe4ff */
[----:B------:R-:W-:Y:S02]  /*1720*/  LEA.HI.X R75, R3, R75, R4, 0x3, P1 ;  /* 0x0000004b034b7211 */ /* 0x000fe400008f1c04 */
[----:B0-----:R-:W-:-:S07]  /*1730*/  IADD3 R0, R9, -0x4, R0 ;  /* 0xfffffffc09007810 */ /* 0x001fce0007ffe000 */
.L_x_3988:
[----:B------:R-:W-:Y:S05]  /*1740*/  BSYNC B0 ;  /* 0x0000000000007941 */ /* 0x000fea0003800000 */
.L_x_3987:
[----:B------:R-:W0:Y:S01]  /*1750*/  LDC.64 R4, c[0x0][0x238] ;  /* 0x00008e00ff047b82 */ /* 0x000e220000000a00 */
[----:B------:R-:W-:Y:S01]  /*1760*/  BSSY B0, `(.L_x_3993) ;  /* 0x000002c000007945 */ /* 0x000fe20003800000 */
[----:B------:R-:W-:Y:S01]  /*1770*/  ISETP.NE.AND P2, PT, R2, RZ, PT ;  /* 0x000000ff0200720c */ /* 0x000fe20003f45270 */
[----:B------:R-:W-:Y:S01]  /*1780*/  IMAD.MOV.U32 R27, RZ, RZ, R19 ;  /* 0x000000ffff1b7224 */ /* 0x000fe200078e0013 */
[----:B------:R-:W-:Y:S01]  /*1790*/  MOV R29, R21 ;  /* 0x00000015001d7202 */ /* 0x000fe20000000f00 */
[----:B------:R-:W-:Y:S01]  /*17a0*/  IMAD.MOV.U32 R25, RZ, RZ, R21 ;  /* 0x000000ffff197224 */ /* 0x000fe200078e0015 */
[----:B------:R-:W-:Y:S02]  /*17b0*/  MOV R23, R19 ;  /* 0x0000001300177202 */ /* 0x000fe40000000f00 */
        /* <DEDUP_REMOVED lines=9> */
[----:B------:R-:W-:Y:S01]  /*1850*/  IMAD.MOV.U32 R25, RZ, RZ, R21 ;  /* 0x000000ffff197224 */ /* 0x000fe200078e0015 */
[----:B------:R-:W-:-:S07]  /*1860*/  MOV R23, R19 ;  /* 0x0000001300177202 */ /* 0x000fce0000000f00 */
.L_x_3995:
        /* <DEDUP_REMOVED lines=10> */
[----:B------:R-:W-:Y:S02]  /*1910*/  IMAD R7, R7, R27, RZ ;  /* 0x0000001b07077224 */ /* 0x000fe400078e02ff */
[----:B------:R-:W-:-:S04]  /*1920*/  IMAD.WIDE.U32 R14, R8, R14, RZ ;  /* 0x0000000e080e7225 */ /* 0x000fc800078e00ff */
[----:B------:R-:W-:Y:S02]  /*1930*/  IMAD R31, R8, R31, R9 ;  /* 0x0000001f081f7224 */ /* 0x000fe400078e0209 */
[----:B------:R-:W-:-:S03]  /*1940*/  IMAD.WIDE.U32 R8, R10, R19, RZ ;  /* 0x000000130a087225 */ /* 0x000fc600078e00ff */
[----:B------:R-:W-:Y:S01]  /*1950*/  IADD3 R31, R15, R31, RZ ;  /* 0x0000001f0f1f7210 */ /* 0x000fe20007ffe0ff */
[----:B------:R-:W-:Y:S02]  /*1960*/  IMAD R21, R10, R21, R11 ;  /* 0x000000150a157224 */ /* 0x000fe400078e020b */
[----:B------:R-:W-:-:S03]  /*1970*/  IMAD.WIDE.U32 R10, R4, R23, RZ ;  /* 0x00000017040a7225 */ /* 0x000fc600078e00ff */
[----:B------:R-:W-:Y:S01]  /*1980*/  IADD3 R21, R9, R21, RZ ;  /* 0x0000001509157210 */ /* 0x000fe20007ffe0ff */
[----:B------:R-:W-:Y:S01]  /*1990*/  IMAD R25, R4, R25, R5 ;  /* 0x0000001904197224 */ /* 0x000fe200078e0205 */
[----:B------:R-:W-:Y:S01]  /*19a0*/  MOV R23, R10 ;  /* 0x0000000a00177202 */ /* 0x000fe20000000f00 */
[----:B------:R-:W-:-:S04]  /*19b0*/  IMAD.WIDE.U32 R4, R6, R27, RZ ;  /* 0x0000001b06047225 */ /* 0x000fc800078e00ff */
[----:B------:R-:W-:Y:S01]  /*19c0*/  IMAD R7, R6, R29, R7 ;  /* 0x0000001d06077224 */ /* 0x000fe200078e0207 */
[----:B------:R-:W-:Y:S01]  /*19d0*/  MOV R27, R4 ;  /* 0x00000004001b7202 */ /* 0x000fe20000000f00 */
[----:B------:R-:W-:Y:S02]  /*19e0*/  IMAD.MOV.U32 R19, RZ, RZ, R8 ;  /* 0x000000ffff137224 */ /* 0x000fe400078e0008 */
[----:B------:R-:W-:Y:S01]  /*19f0*/  IMAD.IADD R25, R11, 0x1, R25 ;  /* 0x000000010b197824 */ /* 0x000fe200078e0219 */
[----:B------:R-:W-:Y:S01]  /*1a00*/  IADD3 R29, R5, R7, RZ ;  /* 0x00000007051d7210 */ /* 0x000fe20007ffe0ff */
[----:B------:R-:W-:Y:S06]  /*1a10*/  @!P0 BRA `(.L_x_3995) ;  /* 0xfffffffc00948947 */ /* 0x000fec000383ffff */
.L_x_3994:
[----:B------:R-:W-:Y:S05]  /*1a20*/  BSYNC B0 ;  /* 0x0000000000007941 */ /* 0x000fea0003800000 */
.L_x_3993:
        /* <DEDUP_REMOVED lines=8> */
.L_x_3997:
[----:B------:R-:W-:Y:S05]  /*1ab0*/  BSYNC B0 ;  /* 0x0000000000007941 */ /* 0x000fea0003800000 */
.L_x_3996:
        /* <DEDUP_REMOVED lines=12> */
[----:B------:R-:W-:Y:S02]  /*1b80*/  IMAD R31, R75, R14, R31 ;  /* 0x0000000e4b1f7224 */ /* 0x000fe400078e021f */
[----:B------:R-:W-:-:S03]  /*1b90*/  IMAD.MOV.U32 R14, RZ, RZ, R4 ;  /* 0x000000ffff0e7224 */ /* 0x000fc600078e0004 */
[----:B------:R-:W-:-:S07]  /*1ba0*/  IADD3 R31, R5, R31, RZ ;  /* 0x0000001f051f7210 */ /* 0x000fce0007ffe0ff */
.L_x_3999:
[----:B------:R-:W-:Y:S05]  /*1bb0*/  BSYNC B0 ;  /* 0x0000000000007941 */ /* 0x000fea0003800000 */
.L_x_3998:
[-C--:B------:R-:W-:Y:S01]  /*1bc0*/  IMAD R0, R21, R14.reuse, RZ ;  /* 0x0000000e15007224 */ /* 0x080fe200078e02ff */
[----:B------:R-:W-:Y:S01]  /*1bd0*/  CS2R R20, SRZ ;  /* 0x0000000000147805 */ /* 0x000fe2000001ff00 */
[----:B------:R-:W-:Y:S01]  /*1be0*/  IMAD.WIDE.U32 R4, R19, R14, RZ ;  /* 0x0000000e13047225 */ /* 0x000fe200078e00ff */
[----:B------:R-:W-:Y:S02]  /*1bf0*/  CS2R R14, SRZ ;  /* 0x00000000000e7805 */ /* 0x000fe4000001ff00 */
[----:B------:R-:W-:Y:S01]  /*1c00*/  MOV R3, RZ ;  /* 0x000000ff00037202 */ /* 0x000fe20000000f00 */
        /* <DEDUP_REMOVED lines=8> */
[----:B------:R-:W-:Y:S01]  /*1c90*/  IMAD R29, R27, R0, R29 ;  /* 0x000000001b1d7224 */ /* 0x000fe200078e021d */
[----:B------:R-:W-:-:S03]  /*1ca0*/  HFMA2.MMA R0, -RZ, RZ, 0, 0 ;  /* 0x00000000ff007435 */ /* 0x000fc600000001ff */
[----:B------:R-:W-:Y:S01]  /*1cb0*/  IMAD.IADD R25, R25, 0x1, R29 ;  /* 0x0000000119197824 */ /* 0x000fe200078e021d */
[----:B------:R-:W-:Y:S07]  /*1cc0*/  BRA `(.L_x_3984) ;  /* 0x000000c400a07947 */ /* 0x000fee0003800000 */
.L_x_3985:
        /* <DEDUP_REMOVED lines=45> */
[----:B------:R-:W-:Y:S02]  /*1fa0*/  MOV R71, R9 ;  /* 0x0000000900477202 */ /* 0x000fe40000000f00 */
        /* <DEDUP_REMOVED lines=34> */
[----:B------:R-:W-:-:S07]  /*21d0*/  MOV R70, R8 ;  /* 0x0000000800467202 */ /* 0x000fce0000000f00 */
.L_x_4008:
        /* <DEDUP_REMOVED lines=287> */
.L_x_4004:
        /* <DEDUP_REMOVED lines=9> */
[----:B-1----:R-:W-:Y:S01]  /*3460*/  HFMA2.MMA R8, -RZ, RZ, 0, 0 ;  /* 0x00000000ff087435 */ /* 0x002fe200000001ff */
        /* <DEDUP_REMOVED lines=244> */
.L_x_4005:
[----:B-1----:R-:W-:-:S04]  /*43b0*/  LOP3.LUT R9, R10, 0xffffffe0, RZ, 0xc0, !PT ;  /* 0xffffffe00a097812 */ /* 0x002fc800078ec0ff */
[----:B------:R-:W-:-:S04]  /*43c0*/  IADD3 R8, P1, R74, R9, RZ ;  /* 0x000000094a087210 */ /* 0x000fc80007f3e0ff */
        /* <DEDUP_REMOVED lines=252> */
.L_x_4006:
[----:B-1----:R-:W-:-:S04]  /*5390*/  LOP3.LUT R9, R12, 0xffffffe0, RZ, 0xc0, !PT ;  /* 0xffffffe00c097812 */ /* 0x002fc800078ec0ff */
[----:B------:R-:W-:-:S04]  /*53a0*/  IADD3 R8, P1, R74, R9, RZ ;  /* 0x000000094a087210 */ /* 0x000fc80007f3e0ff */
[----:B------:R-:W-:-:S05]  /*53b0*/  IADD3.X R9, RZ, R75, RZ, P1, !PT ;  /* 0x0000004bff097210 */ /* 0x000fca0000ffe4ff */
[----:B------:R1:W5:Y:S04]  /*53c0*/  LDG.E.128 R12, desc[UR60][R8.64] ;  /* 0x0000003c080c7981 */ /* 0x000368000c1e1d00 */
[----:B------:R-:W5:Y:S01]  /*53d0*/  LDG.E.128 R8, desc[UR60][R8.64+0x10] ;  /* 0x0000103c08087981 */ /* 0x000f62000c1e1d00 */
[----:B------:R-:W-:Y:S01]  /*53e0*/  IADD3 R69, R69, R59, RZ ;  /* 0x0000003b45457210 */ /* 0x000fe20007ffe0ff */
[----:B-1----:R-:W-:Y:S06]  /*53f0*/  @!P0 BRA `(.L_x_4007) ;  /* 0x0000000c00d48947 */ /* 0x002fec0003800000 */
        /* <DEDUP_REMOVED lines=245> */
.L_x_4007:
[----:B------:R-:W-:Y:S01]  /*6350*/  LOP3.LUT R37, R40, 0xffffffe0, RZ, 0xc0, !PT ;  /* 0xffffffe028257812 */ /* 0x000fe200078ec0ff */
[----:B-----5:R-:W-:Y:S02]  /*6360*/  IMAD R79, R21, R51, RZ ;  /* 0x00000033154f7224 */ /* 0x020fe400078e02ff */
[----:B------:R-:W-:Y:S01]  /*6370*/  IMAD R77, R27, R53, RZ ;  /* 0x000000351b4d7224 */ /* 0x000fe200078e02ff */
[----:B------:R-:W-:Y:S01]  /*6380*/  IADD3 R36, P1, R74, R37, RZ ;  /* 0x000000254a247210 */ /* 0x000fe20007f3e0ff */
[----:B------:R-:W-:Y:S02]  /*6390*/  IMAD R81, R33, R71, RZ ;  /* 0x0000004721517224 */ /* 0x000fe400078e02ff */
[----:B------:R-:W-:Y:S01]  /*63a0*/  IMAD R89, R35, R67, RZ ;  /* 0x0000004323597224 */ /* 0x000fe200078e02ff */
[----:B------:R-:W-:Y:S01]  /*63b0*/  IADD3.X R37, RZ, R75, RZ, P1, !PT ;  /* 0x0000004bff257210 */ /* 0x000fe20000ffe4ff */
[----:B------:R-:W-:Y:S02]  /*63c0*/  IMAD R87, R31, R61, RZ ;  /* 0x0000003d1f577224 */ /* 0x000fe400078e02ff */
[----:B------:R-:W-:-:S02]  /*63d0*/  IMAD R83, R25, R55, RZ ;  /* 0x0000003719537224 */ /* 0x000fc400078e02ff */
[----:B------:R-:W-:Y:S01]  /*63e0*/  IMAD R91, R23, R49, RZ ;  /* 0x00000031175b7224 */ /* 0x000fe200078e02ff */
[----:B------:R-:W2:Y:S01]  /*63f0*/  LDG.E.128 R40, desc[UR60][R36.64] ;  /* 0x0000003c24287981 */ /* 0x000ea2000c1e1d00 */
[----:B------:R-:W-:Y:S02]  /*6400*/  IMAD R93, R13, R47, RZ ;  /* 0x0000002f0d5d7224 */ /* 0x000fe400078e02ff */
[----:B------:R-:W-:Y:S01]  /*6410*/  IMAD R85, R29, R65, RZ ;  /* 0x000000411d557224 */ /* 0x000fe200078e02ff */
[----:B------:R-:W-:Y:S01]  /*6420*/  IADD3 R69, R69, R59, RZ ;  /* 0x0000003b45457210 */ /* 0x000fe20007ffe0ff */
[----:B------:R-:W-:Y:S01]  /*6430*/  ULDC UR4, c[0x0][0x224] ;  /* 0x0000890000047ab9 */ /* 0x000fe20000000800 */
[----:B------:R-:W3:Y:S01]  /*6440*/  LDG.E.128 R36, desc[UR60][R36.64+0x10] ;  /* 0x0000103c24247981 */ /* 0x000ee2000c1e1d00 */
[----:B------:R-:W-:Y:S01]  /*6450*/  IMAD R52, R20, R52, R79 ;  /* 0x0000003414347224 */ /* 0x000fe200078e024f */
[----:B------:R-:W-:Y:S01]  /*6460*/  MOV R60, UR4 ;  /* 0x00000004003c7c02 */ /* 0x000fe20008000f00 */
[----:B------:R-:W-:-:S02]  /*6470*/  IMAD R79, R15, R45, RZ ;  /* 0x0000002d0f4f7224 */ /* 0x000fc400078e02ff */
[----:B------:R-:W-:Y:S02]  /*6480*/  IMAD R54, R26, R54, R77 ;  /* 0x000000361a367224 */ /* 0x000fe400078e024d */
[C---:B------:R-:W-:Y:S02]  /*6490*/  IMAD R81, R32.reuse, R70, R81 ;  /* 0x0000004620517224 */ /* 0x040fe400078e0251 */
[----:B------:R-:W-:-:S04]  /*64a0*/  IMAD.WIDE.U32 R76, R32, R71, RZ ;  /* 0x00000047204c7225 */ /* 0x000fc800078e00ff */
[----:B------:R-:W-:Y:S01]  /*64b0*/  IMAD R46, R14, R46, R79 ;  /* 0x0000002e0e2e7224 */ /* 0x000fe200078e024f */
[----:B------:R-:W-:Y:S01]  /*64c0*/  IADD3 R70, R77, R81, RZ ;  /* 0x000000514d467210 */ /* 0x000fe20007ffe0ff */
[----:B------:R-:W-:-:S04]  /*64d0*/  IMAD.WIDE.U32 R78, R34, R67, RZ ;  /* 0x00000043224e7225 */ /* 0x000fc800078e00ff */
[----:B------:R-:W-:Y:S01]  /*64e0*/  IMAD R89, R34, R68, R89 ;  /* 0x0000004422597224 */ /* 0x000fe200078e0259 */
[----:B------:R-:W-:Y:S01]  /*64f0*/  MOV R67, R78 ;  /* 0x0000004e00437202 */ /* 0x000fe20000000f00 */
[----:B------:R-:W-:Y:S02]  /*6500*/  IMAD.MOV.U32 R71, RZ, RZ, R76 ;  /* 0x000000ffff477224 */ /* 0x000fe400078e004c */
[C---:B------:R-:W-:Y:S02]  /*6510*/  IMAD R87, R30.reuse, R64, R87 ;  /* 0x000000401e577224 */ /* 0x040fe400078e0257 */
[----:B------:R-:W-:-:S04]  /*6520*/  IMAD.WIDE.U32 R76, R30, R61, RZ ;  /* 0x0000003d1e4c7225 */ /* 0x000fc800078e00ff */
[----:B------:R-:W-:Y:S01]  /*6530*/  IMAD.IADD R68, R79, 0x1, R89 ;  /* 0x000000014f447824 */ /* 0x000fe200078e0259 */
[----:B------:R-:W-:Y:S01]  /*6540*/  IADD3 R64, R77, R87, RZ ;  /* 0x000000574d407210 */ /* 0x000fe20007ffe0ff */
[----:B------:R-:W-:-:S04]  /*6550*/  IMAD.WIDE.U32 R78, R24, R55, RZ ;  /* 0x00000037184e7225 */ /* 0x000fc800078e00ff */
[----:B------:R-:W-:Y:S01]  /*6560*/  IMAD R83, R24, R56, R83 ;  /* 0x0000003818537224 */ /* 0x000fe200078e0253 */
[----:B------:R-:W-:Y:S01]  /*6570*/  MOV R55, R78 ;  /* 0x0000004e00377202 */ /* 0x000fe20000000f00 */
[----:B------:R-:W-:Y:S02]  /*6580*/  IMAD.MOV.U32 R61, RZ, RZ, R76 ;  /* 0x000000ffff3d7224 */ /* 0x000fe400078e004c */
[----:B------:R-:W-:-:S04]  /*6590*/  IMAD.WIDE.U32 R76, R26, R53, RZ ;  /* 0x000000351a4c7225 */ /* 0x000fc800078e00ff */
[----:B------:R-:W-:Y:S01]  /*65a0*/  IMAD.IADD R56, R79, 0x1, R83 ;  /* 0x000000014f387824 */ /* 0x000fe200078e0253 */
[----:B------:R-:W-:Y:S01]  /*65b0*/  MOV R53, R76 ;  /* 0x0000004c00357202 */ /* 0x000fe20000000f00 */
[----:B------:R-:W-:Y:S01]  /*65c0*/  IMAD.WIDE.U32 R78, R22, R49, RZ ;  /* 0x00000031164e7225 */ /* 0x000fe200078e00ff */
[----:B------:R-:W-:-:S03]  /*65d0*/  IADD3 R54, R77, R54, RZ ;  /* 0x000000364d367210 */ /* 0x000fc60007ffe0ff */
[----:B------:R-:W-:Y:S01]  /*65e0*/  IMAD R50, R22, R50, R91 ;  /* 0x0000003216327224 */ /* 0x000fe200078e025b */
[----:B------:R-:W-:Y:S01]  /*65f0*/  MOV R49, R78 ;  /* 0x0000004e00317202 */ /* 0x000fe20000000f00 */
[----:B------:R-:W-:Y:S02]  /*6600*/  IMAD R91, R9, R19, RZ ;  /* 0x00000013095b7224 */ /* 0x000fe400078e02ff */
[C---:B------:R-:W-:Y:S02]  /*6610*/  IMAD R48, R12.reuse, R48, R93 ;  /* 0x000000300c307224 */ /* 0x040fe400078e025d */
[----:B------:R-:W-:-:S04]  /*6620*/  IMAD.WIDE.U32 R76, R12, R47, RZ ;  /* 0x0000002f0c4c7225 */ /* 0x000fc800078e00ff */
[C---:B------:R-:W-:Y:S01]  /*6630*/  IMAD R85, R28.reuse, R66, R85 ;  /* 0x000000421c557224 */ /* 0x040fe200078e0255 */
[----:B------:R-:W-:Y:S01]  /*6640*/  MOV R47, R76 ;  /* 0x0000004c002f7202 */ /* 0x000fe20000000f00 */
[----:B------:R-:W-:Y:S01]  /*6650*/  IMAD.WIDE.U32 R80, R28, R65, RZ ;  /* 0x000000411c507225 */ /* 0x000fe200078e00ff */
[----:B------:R-:W-:-:S03]  /*6660*/  IADD3 R48, R77, R48, RZ ;  /* 0x000000304d307210 */ /* 0x000fc60007ffe0ff */
[----:B------:R-:W-:Y:S01]  /*6670*/  IMAD.IADD R50, R79, 0x1, R50 ;  /* 0x000000014f327824 */ /* 0x000fe200078e0232 */
[----:B------:R-:W-:Y:S01]  /*6680*/  MOV R65, R80 ;  /* 0x0000005000417202 */ /* 0x000fe20000000f00 */
[C---:B------:R-:W-:Y:S01]  /*6690*/  IMAD R44, R8.reuse, R44, R91 ;  /* 0x0000002c082c7224 */ /* 0x040fe200078e025b */
[----:B------:R-:W-:Y:S01]  /*66a0*/  IADD3 R66, R81, R85, RZ ;  /* 0x0000005551427210 */ /* 0x000fe20007ffe0ff */
[----:B------:R-:W-:-:S04]  /*66b0*/  IMAD.WIDE.U32 R78, R8, R19, RZ ;  /* 0x00000013084e7225 */ /* 0x000fc800078e00ff */
[-C--:B------:R-:W-:Y:S01]  /*66c0*/  IMAD R93, R11, R17.reuse, RZ ;  /* 0x000000110b5d7224 */ /* 0x080fe200078e02ff */
[----:B------:R-:W-:Y:S01]  /*66d0*/  IADD3 R44, R79, R44, RZ ;  /* 0x0000002c4f2c7210 */ /* 0x000fe20007ffe0ff */
[----:B------:R-:W-:-:S04]  /*66e0*/  IMAD.WIDE.U32 R76, R10, R17, RZ ;  /* 0x000000110a4c7225 */ /* 0x000fc800078e00ff */
[----:B------:R-:W-:Y:S01]  /*66f0*/  IMAD R18, R10, R18, R93 ;  /* 0x000000120a127224 */ /* 0x000fe200078e025d */
[----:B------:R-:W-:Y:S01]  /*6700*/  MOV R17, R76 ;  /* 0x0000004c00117202 */ /* 0x000fe20000000f00 */
[----:B------:R-:W-:-:S04]  /*6710*/  IMAD.WIDE.U32 R80, R20, R51, RZ ;  /* 0x0000003314507225 */ /* 0x000fc800078e00ff */
[----:B------:R-:W-:Y:S01]  /*6720*/  IMAD R79, R59, 0x3, R69 ;  /* 0x000000033b4f7824 */ /* 0x000fe200078e0245 */
[----:B------:R-:W-:Y:S01]  /*6730*/  IADD3 R52, R81, R52, RZ ;  /* 0x0000003451347210 */ /* 0x000fe20007ffe0ff */
[----:B------:R-:W-:Y:S02]  /*6740*/  IMAD.IADD R18, R77, 0x1, R18 ;  /* 0x000000014d127824 */ /* 0x000fe400078e0212 */
[----:B------:R-:W-:Y:S01]  /*6750*/  IMAD.MOV.U32 R51, RZ, RZ, R80 ;  /* 0x000000ffff337224 */ /* 0x000fe200078e0050 */
[----:B------:R-:W-:Y:S01]  /*6760*/  ISETP.GE.U32.AND P1, PT, R79, R60, PT ;  /* 0x0000003c4f00720c */ /* 0x000fe20003f26070 */
[----:B------:R-:W-:Y:S02]  /*6770*/  IMAD.MOV.U32 R19, RZ, RZ, R78 ;  /* 0x000000ffff137224 */ /* 0x000fe400078e004e */
[----:B------:R-:W-:-:S04]  /*6780*/  IMAD.WIDE.U32 R80, R14, R45, RZ ;  /* 0x0000002d0e507225 */ /* 0x000fc800078e00ff */
[----:B------:R-:W-:Y:S01]  /*6790*/  IMAD.MOV.U32 R45, RZ, RZ, R80 ;  /* 0x000000ffff2d7224 */ /* 0x000fe200078e0050 */
[----:B------:R-:W-:Y:S01]  /*67a0*/  IADD3 R46, R81, R46, RZ ;  /* 0x0000002e512e7210 */ /* 0x000fe20007ffe0ff */
[----:B--2---:R-:W-:-:S04]  /*67b0*/  IMAD.WIDE.U32 R76, R40, R6, RZ ;  /* 0x00000006284c7225 */ /* 0x004fc800078e00ff */
[----:B------:R-:W-:Y:S01]  /*67c0*/  IMAD R78, R41, R6, RZ ;  /* 0x00000006294e7224 */ /* 0x000fe200078e02ff */
[----:B------:R-:W-:Y:S01]  /*67d0*/  MOV R6, R76 ;  /* 0x0000004c00067202 */ /* 0x000fe20000000f00 */
[----:B------:R-:W-:Y:S02]  /*67e0*/  IMAD R80, R43, R4, RZ ;  /* 0x000000042b507224 */ /* 0x000fe400078e02ff */
[----:B------:R-:W-:Y:S02]  /*67f0*/  IMAD R7, R40, R7, R78 ;  /* 0x0000000728077224 */ /* 0x000fe400078e024e */
[----:B---3--:R-:W-:Y:S02]  /*6800*/  IMAD R78, R37, R0, RZ ;  /* 0x00000000254e7224 */ /* 0x008fe400078e02ff */
[----:B------:R-:W-:Y:S02]  /*6810*/  IMAD R76, R39, R58, RZ ;  /* 0x0000003a274c7224 */ /* 0x000fe400078e02ff */
[----:B------:R-:W-:-:S02]  /*6820*/  IMAD R81, R42, R5, R80 ;  /* 0x000000052a517224 */ /* 0x000fc400078e0250 */
[----:B------:R-:W-:Y:S02]  /*6830*/  IMAD.IADD R7, R77, 0x1, R7 ;  /* 0x000000014d077824 */ /* 0x000fe400078e0207 */
[----:B------:R-:W-:Y:S02]  /*6840*/  IMAD R3, R36, R3, R78 ;  /* 0x0000000324037224 */ /* 0x000fe400078e024e */
[----:B------:R-:W-:Y:S02]  /*6850*/  IMAD R57, R38, R57, R76 ;  /* 0x0000003926397224 */ /* 0x000fe400078e024c */
[----:B------:R-:W-:-:S04]  /*6860*/  IMAD.WIDE.U32 R4, R42, R4, RZ ;  /* 0x000000042a047225 */ /* 0x000fc800078e00ff */
[----:B------:R-:W-:Y:S01]  /*6870*/  IMAD.WIDE.U32 R78, R36, R0, RZ ;  /* 0x00000000244e7225 */ /* 0x000fe200078e00ff */
[----:B------:R-:W-:-:S03]  /*6880*/  IADD3 R5, R5, R81, RZ ;  /* 0x0000005105057210 */ /* 0x000fc60007ffe0ff */
[----:B------:R-:W-:Y:S01]  /*6890*/  IMAD.WIDE.U32 R76, R38, R58, RZ ;  /* 0x0000003a264c7225 */ /* 0x000fe200078e00ff */
[----:B------:R-:W-:-:S03]  /*68a0*/  MOV R0, R78 ;  /* 0x0000004e00007202 */ /* 0x000fc60000000f00 */
[----:B------:R-:W-:Y:S01]  /*68b0*/  IMAD.IADD R3, R79, 0x1, R3 ;  /* 0x000000014f037824 */ /* 0x000fe200078e0203 */
[----:B------:R-:W-:Y:S02]  /*68c0*/  MOV R58, R76 ;  /* 0x0000004c003a7202 */ /* 0x000fe40000000f00 */
[----:B------:R-:W-:Y:S01]  /*68d0*/  IADD3 R57, R77, R57, RZ ;  /* 0x000000394d397210 */ /* 0x000fe20007ffe0ff */
[----:B------:R-:W-:Y:S06]  /*68e0*/  @!P1 BRA `(.L_x_4008) ;  /* 0xffffffb8003c9947 */ /* 0x000fec000383ffff */
[----:B------:R-:W-:Y:S05]  /*68f0*/  BSYNC B1 ;  /* 0x0000000000017941 */ /* 0x000fea0003800000 */
.L_x_4003:
[----:B------:R-:W-:Y:S05]  /*6900*/  BSYNC B0 ;  /* 0x0000000000007941 */ /* 0x000fea0003800000 */
.L_x_4002:
        /* <DEDUP_REMOVED lines=268> */
[----:B------:R-:W1:Y:S01]  /*79d0*/  @P2 LDC.64 R28, c[0x0][0x388] ;  /* 0x0000e200ff1c2b82 */ /* 0x000e620000000a00 */
[----:B------:R-:W-:Y:S02]  /*79e0*/  @P2 MOV R30, RZ ;  /* 0x000000ff001e2202 */ /* 0x000fe40000000f00 */
[----:B------:R-:W-:-:S05]  /*79f0*/  IADD3 R32, -R31, RZ, RZ ;  /* 0x000000ff1f207210 */ /* 0x000fca0007ffe1ff */
[----:B------:R-:W2:Y:S01]  /*7a00*/  @P2 LDC R35, c[0x0][0x384] ;  /* 0x0000e100ff232b82 */ /* 0x000ea20000000800 */
[----:B------:R-:W-:-:S04]  /*7a10*/  IMAD R33, R32, UR6, R33 ;  /* 0x0000000620217c24 */ /* 0x000fc8000f8e0221 */
[----:B------:R-:W-:-:S03]  /*7a20*/  IMAD R34, R33, UR4, R34 ;  /* 0x0000000421227c24 */ /* 0x000fc6000f8e0222 */
[----:B0-----:R-:W0:Y:S01]  /*7a30*/  @P2 LDC R62, c[0x0][0x3f0] ;  /* 0x0000fc00ff3e2b82 */ /* 0x001e220000000800 */
[----:B-1----:R-:W-:-:S05]  /*7a40*/  @P2 IMAD.HI.U32 R28, R31, R28, R30 ;  /* 0x0000001c1f1c2227 */ /* 0x002fca00078e001e */
[----:B------:R-:W-:-:S05]  /*7a50*/  @P2 SHF.R.U32.HI R28, RZ, R29, R28 ;  /* 0x0000001dff1c2219 */ /* 0x000fca000001161c */
[----:B------:R-:W-:-:S04]  /*7a60*/  @P2 IMAD.MOV R29, RZ, RZ, -R28 ;  /* 0x000000ffff1d2224 */ /* 0x000fc800078e0a1c */
[----:B--2---:R-:W-:-:S04]  /*7a70*/  @P2 IMAD R31, R35, R29, R31 ;  /* 0x0000001d231f2224 */ /* 0x004fc800078e021f */
[----:B0-----:R-:W-:-:S07]  /*7a80*/  @P2 IMAD R34, R31, R62, R34 ;  /* 0x0000003e1f222224 */ /* 0x001fce00078e0222 */
.L_x_4011:
[----:B------:R-:W-:-:S04]  /*7a90*/  LOP3.LUT R29, R34, 0xffffffe0, RZ, 0xc0, !PT ;  /* 0xffffffe0221d7812 */ /* 0x000fc800078ec0ff */
[----:B------:R-:W-:-:S04]  /*7aa0*/  IADD3 R28, P2, R74, R29, RZ ;  /* 0x0000001d4a1c7210 */ /* 0x000fc80007f5e0ff */
[----:B------:R-:W-:-:S05]  /*7ab0*/  IADD3.X R29, RZ, R75, RZ, P2, !PT ;  /* 0x0000004bff1d7210 */ /* 0x000fca00017fe4ff */
[----:B------:R1:W5:Y:S04]  /*7ac0*/  LDG.E.128 R32, desc[UR60][R28.64] ;  /* 0x0000003c1c207981 */ /* 0x000368000c1e1d00 */
[----:B------:R-:W5:Y:S01]  /*7ad0*/  LDG.E.128 R28, desc[UR60][R28.64+0x10] ;  /* 0x0000103c1c1c7981 */ /* 0x000f62000c1e1d00 */
[----:B0-----:R-:W-:-:S04]  /*7ae0*/  IADD3 R63, R69, R59, RZ ;  /* 0x0000003b453f7210 */ /* 0x001fc80007ffe0ff */
        /* <DEDUP_REMOVED lines=276> */
.L_x_4012:
        /* <DEDUP_REMOVED lines=282> */
.L_x_4013:
        /* <DEDUP_REMOVED lines=282> */
.L_x_4014:
[----:B------:R-:W-:-:S04]  /*af70*/  LOP3.LUT R37, R40, 0xffffffe0, RZ, 0xc0, !PT ;  /* 0xffffffe028257812 */ /* 0x000fc800078ec0ff */
[----:B------:R-:W-:-:S04]  /*af80*/  IADD3 R36, P1, R74, R37, RZ ;  /* 0x000000254a247210 */ /* 0x000fc80007f3e0ff */
[----:B------:R-:W-:-:S05]  /*af90*/  IADD3.X R37, RZ, R75, RZ, P1, !PT ;  /* 0x0000004bff257210 */ /* 0x000fca0000ffe4ff */
[----:B------:R1:W5:Y:S04]  /*afa0*/  LDG.E.128 R40, desc[UR60][R36.64] ;  /* 0x0000003c24287981 */ /* 0x000368000c1e1d00 */
[----:B-1----:R-:W5:Y:S02]  /*afb0*/  LDG.E.128 R36, desc[UR60][R36.64+0x10] ;  /* 0x0000103c24247981 */ /* 0x002f64000c1e1d00 */
.L_x_4010:
[----:B------:R-:W-:Y:S05]  /*afc0*/  BSYNC B0 ;  /* 0x0000000000007941 */ /* 0x000fea0003800000 */
.L_x_4009:
[----:B------:R-:W-:Y:S04]  /*afd0*/  BSSY B0, `(.L_x_4015) ;  /* 0x000005a000007945 */ /* 0x000fe80003800000 */
[----:B------:R-:W-:Y:S05]  /*afe0*/  @P0 BRA `(.L_x_4016) ;  /* 0x0000000400600947 */ /* 0x000fea0003800000 */
[----:B------:R-:W-:Y:S01]  /*aff0*/  IADD3 R74, R69, R59, RZ ;  /* 0x0000003b454a7210 */ /* 0x000fe20007ffe0ff */
[----:B-----5:R-:W-:Y:S02]  /*b000*/  IMAD R33, R33, R71, RZ ;  /* 0x0000004721217224 */ /* 0x020fe400078e02ff */
[----:B------:R-:W-:Y:S01]  /*b010*/  IMAD R35, R35, R67, RZ ;  /* 0x0000004323237224 */ /* 0x000fe200078e02ff */
[----:B------:R-:W-:Y:S01]  /*b020*/  ISETP.GE.U32.AND P0, PT, R74, R60, PT ;  /* 0x0000003c4a00720c */ /* 0x000fe20003f06070 */
[----:B0-----:R-:W-:-:S04]  /*b030*/  IMAD.WIDE.U32 R62, R32, R71, RZ ;  /* 0x00000047203e7225 */ /* 0x001fc800078e00ff */
[----:B------:R-:W-:Y:S02]  /*b040*/  IMAD R75, R32, R70, R33 ;  /* 0x00000046204b7224 */ /* 0x000fe400078e0221 */
[----:B------:R-:W-:-:S03]  /*b050*/  IMAD.WIDE.U32 R32, R34, R67, RZ ;  /* 0x0000004322207225 */ /* 0x000fc600078e00ff */
[----:B------:R-:W-:Y:S01]  /*b060*/  IADD3 R70, R63, R75, RZ ;  /* 0x0000004b3f467210 */ /* 0x000fe20007ffe0ff */
[----:B------:R-:W-:Y:S01]  /*b070*/  IMAD R77, R34, R68, R35 ;  /* 0x00000044224d7224 */ /* 0x000fe200078e0223 */
[----:B------:R-:W-:Y:S01]  /*b080*/  MOV R67, R32 ;  /* 0x0000002000437202 */ /* 0x000fe20000000f00 */
[-C--:B------:R-:W-:Y:S02]  /*b090*/  IMAD R29, R29, R65.reuse, RZ ;  /* 0x000000411d1d7224 */ /* 0x080fe400078e02ff */
[----:B------:R-:W-:-:S04]  /*b0a0*/  IMAD.WIDE.U32 R34, R28, R65, RZ ;  /* 0x000000411c227225 */ /* 0x000fc800078e00ff */
[-C--:B------:R-:W-:Y:S02]  /*b0b0*/  IMAD R65, R31, R61.reuse, RZ ;  /* 0x0000003d1f417224 */ /* 0x080fe400078e02ff */
[----:B------:R-:W-:Y:S02]  /*b0c0*/  IMAD R31, R28, R66, R29 ;  /* 0x000000421c1f7224 */ /* 0x000fe400078e021d */
[----:B------:R-:W-:-:S03]  /*b0d0*/  IMAD.WIDE.U32 R28, R30, R61, RZ ;  /* 0x0000003d1e1c7225 */ /* 0x000fc600078e00ff */
[----:B------:R-:W-:Y:S01]  /*b0e0*/  IADD3 R66, R35, R31, RZ ;  /* 0x0000001f23427210 */ /* 0x000fe20007ffe0ff */
[----:B------:R-:W-:Y:S01]  /*b0f0*/  IMAD R69, R30, R64, R65 ;  /* 0x000000401e457224 */ /* 0x000fe200078e0241 */
[----:B------:R-:W-:Y:S01]  /*b100*/  MOV R65, R34 ;  /* 0x0000002200417202 */ /* 0x000fe20000000f00 */
[----:B------:R-:W-:Y:S02]  /*b110*/  IMAD.MOV.U32 R71, RZ, RZ, R62 ;  /* 0x000000ffff477224 */ /* 0x000fe400078e003e */
[----:B------:R-:W-:Y:S01]  /*b120*/  IMAD.IADD R68, R33, 0x1, R77 ;  /* 0x0000000121447824 */ /* 0x000fe200078e024d */
[----:B------:R-:W-:Y:S01]  /*b130*/  IADD3 R64, R29, R69, RZ ;  /* 0x000000451d407210 */ /* 0x000fe20007ffe0ff */
[----:B------:R-:W-:Y:S01]  /*b140*/  IMAD.MOV.U32 R61, RZ, RZ, R28 ;  /* 0x000000ffff3d7224 */ /* 0x000fe200078e001c */
[----:B------:R-:W-:Y:S06]  /*b150*/  @P0 BRA `(.L_x_4016) ;  /* 0x0000000400040947 */ /* 0x000fec0003800000 */
[----:B------:R-:W-:Y:S01]  /*b160*/  IADD3 R30, R74, R59, RZ ;  /* 0x0000003b4a1e7210 */ /* 0x000fe20007ffe0ff */
[----:B------:R-:W-:Y:S02]  /*b170*/  IMAD R25, R25, R55, RZ ;  /* 0x0000003719197224 */ /* 0x000fe400078e02ff */
[----:B------:R-:W-:Y:S01]  /*b180*/  IMAD R27, R27, R53, RZ ;  /* 0x000000351b1b7224 */ /* 0x000fe200078e02ff */
[----:B------:R-:W-:Y:S01]  /*b190*/  ISETP.GE.U32.AND P0, PT, R30, R60, PT ;  /* 0x0000003c1e00720c */ /* 0x000fe20003f06070 */
[----:B------:R-:W-:Y:S02]  /*b1a0*/  IMAD R21, R21, R51, RZ ;  /* 0x0000003315157224 */ /* 0x000fe400078e02ff */
[----:B------:R-:W-:Y:S02]  /*b1b0*/  IMAD R35, R23, R49, RZ ;  /* 0x0000003117237224 */ /* 0x000fe400078e02ff */
[----:B------:R-:W-:-:S04]  /*b1c0*/  IMAD.WIDE.U32 R28, R24, R55, RZ ;  /* 0x00000037181c7225 */ /* 0x000fc800078e00ff */
        /* <DEDUP_REMOVED lines=8> */
[----:B------:R-:W-:-:S03]  /*b250*/  IMAD.WIDE.U32 R20, R22, R49, RZ ;  /* 0x0000003116147225 */ /* 0x000fc600078e00ff */
[----:B------:R-:W-:Y:S01]  /*b260*/  IADD3 R52, R27, R23, RZ ;  /* 0x000000171b347210 */ /* 0x000fe20007ffe0ff */
[----:B------:R-:W-:Y:S02]  /*b270*/  IMAD R35, R22, R50, R35 ;  /* 0x0000003216237224 */ /* 0x000fe400078e0223 */
        /* <DEDUP_REMOVED lines=28> */
[-C--:B------:R-:W-:Y:S02]  /*b440*/  IMAD R10, R41, R6.reuse, RZ ;  /* 0x00000006290a7224 */ /* 0x080fe400078e02ff */
[----:B------:R-:W-:-:S04]  /*b450*/  IMAD.WIDE.U32 R8, R40, R6, RZ ;  /* 0x0000000628087225 */ /* 0x000fc800078e00ff */
[-C--:B------:R-:W-:Y:S02]  /*b460*/  IMAD R6, R43, R4.reuse, RZ ;  /* 0x000000042b067224 */ /* 0x080fe400078e02ff */
[----:B------:R-:W-:Y:S02]  /*b470*/  IMAD R7, R40, R7, R10 ;  /* 0x0000000728077224 */ /* 0x000fe400078e020a */
[----:B------:R-:W-:-:S04]  /*b480*/  IMAD.WIDE.U32 R10, R42, R4, RZ ;  /* 0x000000042a0a7225 */ /* 0x000fc800078e00ff */
[----:B------:R-:W-:Y:S02]  /*b490*/  IMAD R5, R42, R5, R6 ;  /* 0x000000052a057224 */ /* 0x000fe400078e0206 */
[----:B------:R-:W-:Y:S02]  /*b4a0*/  IMAD R4, R37, R0, RZ ;  /* 0x0000000025047224 */ /* 0x000fe400078e02ff */
[----:B------:R-:W-:Y:S01]  /*b4b0*/  IMAD R6, R39, R58, RZ ;  /* 0x0000003a27067224 */ /* 0x000fe200078e02ff */
[----:B------:R-:W-:Y:S01]  /*b4c0*/  IADD3 R5, R11, R5, RZ ;  /* 0x000000050b057210 */ /* 0x000fe20007ffe0ff */
[----:B------:R-:W-:-:S04]  /*b4d0*/  IMAD.WIDE.U32 R12, R36, R0, RZ ;  /* 0x00000000240c7225 */ /* 0x000fc800078e00ff */
[----:B------:R-:W-:Y:S01]  /*b4e0*/  IMAD R3, R36, R3, R4 ;  /* 0x0000000324037224 */ /* 0x000fe200078e0204 */
[----:B------:R-:W-:Y:S01]  /*b4f0*/  MOV R4, R10 ;  /* 0x0000000a00047202 */ /* 0x000fe20000000f00 */
[----:B------:R-:W-:-:S03]  /*b500*/  IMAD.WIDE.U32 R58, R38, R58, RZ ;  /* 0x0000003a263a7225 */ /* 0x000fc600078e00ff */
[----:B------:R-:W-:Y:S01]  /*b510*/  IADD3 R3, R13, R3, RZ ;  /* 0x000000030d037210 */ /* 0x000fe20007ffe0ff */
[----:B------:R-:W-:Y:S01]  /*b520*/  IMAD R57, R38, R57, R6 ;  /* 0x0000003926397224 */ /* 0x000fe200078e0206 */
[----:B------:R-:W-:Y:S01]  /*b530*/  MOV R6, R8 ;  /* 0x0000000800067202 */ /* 0x000fe20000000f00 */
[----:B------:R-:W-:Y:S02]  /*b540*/  IMAD.IADD R7, R9, 0x1, R7 ;  /* 0x0000000109077824 */ /* 0x000fe400078e0207 */
[----:B------:R-:W-:Y:S01]  /*b550*/  IMAD.MOV.U32 R0, RZ, RZ, R12 ;  /* 0x000000ffff007224 */ /* 0x000fe200078e000c */
[----:B------:R-:W-:-:S07]  /*b560*/  IADD3 R57, R59, R57, RZ ;  /* 0x000000393b397210 */ /* 0x000fce0007ffe0ff */
.L_x_4016:
[----:B------:R-:W-:Y:S05]  /*b570*/  BSYNC B0 ;  /* 0x0000000000007941 */ /* 0x000fea0003800000 */
.L_x_4015:
[-C--:B------:R-:W-:Y:S02]  /*b580*/  IMAD R50, R50, R61.reuse, RZ ;  /* 0x0000003d32327224 */ /* 0x080fe400078e02ff */
[----:B-----5:R-:W-:-:S04]  /*b590*/  IMAD.WIDE.U32 R14, R49, R61, RZ ;  /* 0x0000003d310e7225 */ /* 0x020fc800078e00ff */
[----:B------:R-:W-:Y:S02]  /*b5a0*/  IMAD R25, R49, R64, R50 ;  /* 0x0000004031197224 */ /* 0x000fe400078e0232 */
[----:B------:R-:W-:Y:S02]  /*b5b0*/  IMAD R52, R52, R65, RZ ;  /* 0x0000004134347224 */ /* 0x000fe400078e02ff */
[----:B------:R-:W-:Y:S01]  /*b5c0*/  IMAD R56, R56, R71, RZ ;  /* 0x0000004738387224 */ /* 0x000fe200078e02ff */
[----:B------:R-:W-:Y:S01]  /*b5d0*/  IADD3 R20, R15, R25, RZ ;  /* 0x000000190f147210 */ /* 0x000fe20007ffe0ff */
[C---:B------:R-:W-:Y:S02]  /*b5e0*/  IMAD R23, R51.reuse, R66, R52 ;  /* 0x0000004233177224 */ /* 0x040fe400078e0234 */
[----:B------:R-:W-:-:S04]  /*b5f0*/  IMAD.WIDE.U32 R12, R51, R65, RZ ;  /* 0x00000041330c7225 */ /* 0x000fc800078e00ff */
[----:B------:R-:W-:Y:S02]  /*b600*/  IMAD R18, R18, R14, RZ ;  /* 0x0000000e12127224 */ /* 0x000fe400078e02ff */
[C---:B------:R-:W-:Y:S02]  /*b610*/  IMAD R11, R55.reuse, R70, R56 ;  /* 0x00000046370b7224 */ /* 0x040fe400078e0238 */
[----:B------:R-:W-:-:S04]  /*b620*/  IMAD.WIDE.U32 R8, R55, R71, RZ ;  /* 0x0000004737087225 */ /* 0x000fc800078e00ff */
[----:B------:R-:W-:-:S04]  /*b630*/  IMAD.WIDE.U32 R14, R17, R14, RZ ;  /* 0x0000000e110e7225 */ /* 0x000fc800078e00ff */
[----:B------:R-:W-:Y:S01]  /*b640*/  IMAD R17, R20, R17, R18 ;  /* 0x0000001114117224 */ /* 0x000fe200078e0212 */
[----:B------:R-:W-:Y:S01]  /*b650*/  IADD3 R18, R13, R23, RZ ;  /* 0x000000170d127210 */ /* 0x000fe20007ffe0ff */
[----:B------:R-:W-:Y:S02]  /*b660*/  IMAD.IADD R10, R9, 0x1, R11 ;  /* 0x00000001090a7824 */ /* 0x000fe400078e020b */
[----:B------:R-:W-:Y:S01]  /*b670*/  IMAD R48, R48, R8, RZ ;  /* 0x0000000830307224 */ /* 0x000fe200078e02ff */
[----:B------:R-:W-:Y:S01]  /*b680*/  IADD3 R17, R15, R17, RZ ;  /* 0x000000110f117210 */ /* 0x000fe20007ffe0ff */
[----:B------:R-:W-:Y:S02]  /*b690*/  IMAD R44, R44, R12, RZ ;  /* 0x0000000c2c2c7224 */ /* 0x000fe400078e02ff */
[----:B------:R-:W-:Y:S02]  /*b6a0*/  IMAD R54, R54, R67, RZ ;  /* 0x0000004336367224 */ /* 0x000fe400078e02ff */
[----:B------:R-:W-:-:S04]  /*b6b0*/  IMAD.WIDE.U32 R8, R47, R8, RZ ;  /* 0x000000082f087225 */ /* 0x000fc800078e00ff */
[----:B------:R-:W-:-:S04]  /*b6c0*/  IMAD.WIDE.U32 R12, R19, R12, RZ ;  /* 0x0000000c130c7225 */ /* 0x000fc800078e00ff */
[----:B------:R-:W-:Y:S02]  /*b6d0*/  IMAD R47, R10, R47, R48 ;  /* 0x0000002f0a2f7224 */ /* 0x000fe400078e0230 */
        /* <DEDUP_REMOVED lines=9> */
[----:B------:R-:W-:-:S04]  /*b770*/  IMAD.WIDE.U32 R12, R0, R12, RZ ;  /* 0x0000000c000c7225 */ /* 0x000fc800078e00ff */
[----:B------:R-:W-:Y:S02]  /*b780*/  IMAD R19, R19, R0, R3 ;  /* 0x0000000013137224 */ /* 0x000fe400078e0203 */
[----:B------:R-:W-:Y:S01]  /*b790*/  IMAD R0, R5, R10, RZ ;  /* 0x0000000a05007224 */ /* 0x000fe200078e02ff */
[----:B------:R-:W-:Y:S01]  /*b7a0*/  IADD3 R5, R9, R47, RZ ;  /* 0x0000002f09057210 */ /* 0x000fe20007ffe0ff */
[----:B------:R-:W-:Y:S02]  /*b7b0*/  IMAD R57, R57, R14, RZ ;  /* 0x0000000e39397224 */ /* 0x000fe400078e02ff */
[----:B------:R-:W-:Y:S02]  /*b7c0*/  IMAD R9, R7, R8, RZ ;  /* 0x0000000807097224 */ /* 0x000fe400078e02ff */
[----:B------:R-:W-:Y:S02]  /*b7d0*/  IMAD.IADD R3, R11, 0x1, R45 ;  /* 0x000000010b037824 */ /* 0x000fe400078e022d */
[----:B------:R-:W-:-:S04]  /*b7e0*/  IMAD.WIDE.U32 R14, R58, R14, RZ ;  /* 0x0000000e3a0e7225 */ /* 0x000fc800078e00ff */
[----:B------:R-:W-:Y:S02]  /*b7f0*/  IMAD R17, R17, R58, R57 ;  /* 0x0000003a11117224 */ /* 0x000fe400078e0239 */
[----:B------:R-:W-:-:S04]  /*b800*/  IMAD.WIDE.U32 R24, R6, R8, RZ ;  /* 0x0000000806187225 */ /* 0x000fc800078e00ff */
[----:B------:R-:W-:Y:S02]  /*b810*/  IMAD R5, R5, R6, R9 ;  /* 0x0000000605057224 */ /* 0x000fe400078e0209 */
[----:B------:R-:W-:-:S03]  /*b820*/  IMAD.WIDE.U32 R20, R4, R10, RZ ;  /* 0x0000000a04147225 */ /* 0x000fc600078e00ff */
[----:B------:R-:W-:Y:S01]  /*b830*/  IADD3 R25, R25, R5, RZ ;  /* 0x0000000519197210 */ /* 0x000fe20007ffe0ff */
[----:B------:R-:W-:Y:S01]  /*b840*/  IMAD R7, R3, R4, R0 ;  /* 0x0000000403077224 */ /* 0x000fe200078e0200 */
[----:B------:R-:W-:Y:S01]  /*b850*/  MOV R0, R14 ;  /* 0x0000000e00007202 */ /* 0x000fe20000000f00 */
[----:B------:R-:W-:Y:S01]  /*b860*/  IMAD.IADD R3, R15, 0x1, R17 ;  /* 0x000000010f037824 */ /* 0x000fe200078e0211 */
[----:B------:R-:W-:Y:S01]  /*b870*/  MOV R14, R12 ;  /* 0x0000000c000e7202 */ /* 0x000fe20000000f00 */
[----:B------:R-:W-:Y:S01]  /*b880*/  IMAD.IADD R21, R21, 0x1, R7 ;  /* 0x0000000115157824 */ /* 0x000fe200078e0207 */
[----:B------:R-:W-:Y:S01]  /*b890*/  IADD3 R15, R13, R19, RZ ;  /* 0x000000130d0f7210 */ /* 0x000fe20007ffe0ff */
[----:B------:R-:W-:Y:S06]  /*b8a0*/  BRA `(.L_x_3984) ;  /* 0x0000002800a87947 */ /* 0x000fec0003800000 */
.L_x_4001:
        /* <DEDUP_REMOVED lines=22> */
[-C--:B------:R-:W-:Y:S02]  /*ba10*/  MOV R4, R8.reuse ;  /* 0x0000000800047202 */ /* 0x080fe40000000f00 */
[-C--:B------:R-:W-:Y:S02]  /*ba20*/  MOV R3, R9.reuse ;  /* 0x0000000900037202 */ /* 0x080fe40000000f00 */
[----:B------:R-:W-:Y:S02]  /*ba30*/  MOV R62, R9 ;  /* 0x00000009003e7202 */ /* 0x000fe40000000f00 */
[-C--:B------:R-:W-:Y:S02]  /*ba40*/  MOV R61, R8.reuse ;  /* 0x00000008003d7202 */ /* 0x080fe40000000f00 */
[----:B------:R-:W-:-:S02]  /*ba50*/  MOV R63, R8 ;  /* 0x00000008003f7202 */ /* 0x000fc40000000f00 */
        /* <DEDUP_REMOVED lines=33> */
.L_x_4019:
[-C--:B------:R-:W-:Y:S01]  /*bc70*/  IMAD R20, R70, R69.reuse, RZ ;  /* 0x0000004546147224 */ /* 0x080fe200078e02ff */
[----:B------:R-:W-:-:S04]  /*bc80*/  IADD3 R69, R59, R69, RZ ;  /* 0x000000453b457210 */ /* 0x000fc80007ffe0ff */
[----:B------:R-:W-:Y:S01]  /*bc90*/  SHF.R.U32.HI R27, RZ, 0x2, R20 ;  /* 0x00000002ff1b7819 */ /* 0x000fe20000011614 */
[----:B------:R-:W-:-:S04]  /*bca0*/  IMAD R20, R70, R69, RZ ;  /* 0x0000004546147224 */ /* 0x000fc800078e02ff */
[----:B------:R-:W-:Y:S01]  /*bcb0*/  IMAD.WIDE.U32 R26, R27, 0x20, R74 ;  /* 0x000000201b1a7825 */ /* 0x000fe200078e004a */
[----:B------:R-:W-:-:S04]  /*bcc0*/  SHF.R.U32.HI R77, RZ, 0x2, R20 ;  /* 0x00000002ff4d7819 */ /* 0x000fc80000011614 */
[----:B------:R-:W2:Y:S01]  /*bcd0*/  LDG.E.128 R36, desc[UR60][R26.64] ;  /* 0x0000003c1a247981 */ /* 0x000ea2000c1e1d00 */
[----:B------:R-:W-:Y:S01]  /*bce0*/  IMAD.WIDE.U32 R76, R77, 0x20, R74 ;  /* 0x000000204d4c7825 */ /* 0x000fe200078e004a */
[----:B------:R-:W-:Y:S02]  /*bcf0*/  IADD3 R69, R69, R59, RZ ;  /* 0x0000003b45457210 */ /* 0x000fe40007ffe0ff */
[----:B------:R-:W3:Y:S03]  /*bd00*/  LDG.E.128 R40, desc[UR60][R26.64+0x10] ;  /* 0x0000103c1a287981 */ /* 0x000ee6000c1e1d00 */
[----:B------:R-:W-:Y:S01]  /*bd10*/  IMAD R20, R70, R69, RZ ;  /* 0x0000004546147224 */ /* 0x000fe200078e02ff */
[----:B------:R-:W4:Y:S04]  /*bd20*/  LDG.E.128 R44, desc[UR60][R76.64] ;  /* 0x0000003c4c2c7981 */ /* 0x000f28000c1e1d00 */
[----:B------:R-:W-:Y:S01]  /*bd30*/  SHF.R.U32.HI R25, RZ, 0x2, R20 ;  /* 0x00000002ff197819 */ /* 0x000fe20000011614 */
[----:B------:R0:W5:Y:S01]  /*bd40*/  LDG.E.128 R48, desc[UR60][R76.64+0x10] ;  /* 0x0000103c4c307981 */ /* 0x000162000c1e1d00 */
[----:B------:R-:W-:-:S03]  /*bd50*/  IADD3 R69, R69, R59, RZ ;  /* 0x0000003b45457210 */ /* 0x000fc60007ffe0ff */
[----:B------:R-:W-:-:S05]  /*bd60*/  IMAD.WIDE.U32 R24, R25, 0x20, R74 ;  /* 0x0000002019187825 */ /* 0x000fca00078e004a */
[----:B------:R-:W5:Y:S01]  /*bd70*/  LDG.E.128 R20, desc[UR60][R24.64] ;  /* 0x0000003c18147981 */ /* 0x000f62000c1e1d00 */
[----:B------:R-:W-:-:S05]  /*bd80*/  IMAD R28, R70, R69, RZ ;  /* 0x00000045461c7224 */ /* 0x000fca00078e02ff */
[----:B------:R-:W-:Y:S01]  /*bd90*/  SHF.R.U32.HI R33, RZ, 0x2, R28 ;  /* 0x00000002ff217819 */ /* 0x000fe2000001161c */
[----:B------:R-:W5:Y:S04]  /*bda0*/  LDG.E.128 R24, desc[UR60][R24.64+0x10] ;  /* 0x0000103c18187981 */ /* 0x000f68000c1e1d00 */
[----:B------:R-:W-:-:S05]  /*bdb0*/  IMAD.WIDE.U32 R32, R33, 0x20, R74 ;  /* 0x0000002021207825 */ /* 0x000fca00078e004a */
[----:B------:R-:W5:Y:S04]  /*bdc0*/  LDG.E.128 R28, desc[UR60][R32.64] ;  /* 0x0000003c201c7981 */ /* 0x000f68000c1e1d00 */
[----:B------:R-:W5:Y:S01]  /*bdd0*/  LDG.E.128 R32, desc[UR60][R32.64+0x10] ;  /* 0x0000103c20207981 */ /* 0x000f62000c1e1d00 */
[----:B------:R-:W-:-:S04]  /*bde0*/  IMAD.IADD R69, R69, 0x1, R59 ;  /* 0x0000000145457824 */ /* 0x000fc800078e023b */
[----:B------:R-:W-:-:S05]  /*bdf0*/  IMAD R71, R59, 0x3, R69 ;  /* 0x000000033b477824 */ /* 0x000fca00078e0245 */
[----:B------:R-:W-:Y:S01]  /*be00*/  ISETP.GE.U32.AND P0, PT, R71, R60, PT ;  /* 0x0000003c4700720c */ /* 0x000fe20003f06070 */
[-C--:B--2---:R-:W-:Y:S02]  /*be10*/  IMAD R78, R37, R68.reuse, RZ ;  /* 0x00000044254e7224 */ /* 0x084fe400078e02ff */
[----:B0-----:R-:W-:-:S04]  /*be20*/  IMAD.WIDE.U32 R76, R36, R68, RZ ;  /* 0x00000044244c7225 */ /* 0x001fc800078e00ff */
[----:B------:R-:W-:Y:S01]  /*be30*/  IMAD R67, R36, R67, R78 ;  /* 0x0000004324437224 */ /* 0x000fe200078e024e */
[----:B------:R-:W-:Y:S01]  /*be40*/  MOV R68, R76 ;  /* 0x0000004c00447202 */ /* 0x000fe20000000f00 */
[----:B------:R-:W-:Y:S02]  /*be50*/  IMAD R79, R39, R66, RZ ;  /* 0x00000042274f7224 */ /* 0x000fe400078e02ff */
[-C--:B---3--:R-:W-:Y:S01]  /*be60*/  IMAD R71, R41, R64.reuse, RZ ;  /* 0x0000004029477224 */ /* 0x088fe200078e02ff */
[----:B------:R-:W-:Y:S01]  /*be70*/  IADD3 R67, R77, R67, RZ ;  /* 0x000000434d437210 */ /* 0x000fe20007ffe0ff */
[----:B------:R-:W-:Y:S02]  /*be80*/  IMAD R65, R38, R65, R79 ;  /* 0x0000004126417224 */ /* 0x000fe400078e024f */
[----:B------:R-:W-:-:S04]  /*be90*/  IMAD.WIDE.U32 R76, R40, R64, RZ ;  /* 0x00000040284c7225 */ /* 0x000fc800078e00ff */
[----:B------:R-:W-:Y:S01]  /*bea0*/  IMAD R63, R40, R63, R71 ;  /* 0x0000003f283f7224 */ /* 0x000fe200078e0247 */
[----:B------:R-:W-:Y:S01]  /*beb0*/  MOV R64, R76 ;  /* 0x0000004c00407202 */ /* 0x000fe20000000f00 */
[----:B------:R-:W-:-:S03]  /*bec0*/  IMAD.WIDE.U32 R78, R38, R66, RZ ;  /* 0x00000042264e7225 */ /* 0x000fc600078e00ff */
[----:B------:R-:W-:Y:S01]  /*bed0*/  IADD3 R63, R77, R63, RZ ;  /* 0x0000003f4d3f7210 */ /* 0x000fe20007ffe0ff */
[-C--:B----4-:R-:W-:Y:S01]  /*bee0*/  IMAD R71, R45, R3.reuse, RZ ;  /* 0x000000032d477224 */ /* 0x090fe200078e02ff */
[----:B------:R-:W-:Y:S01]  /*bef0*/  MOV R66, R78 ;  /* 0x0000004e00427202 */ /* 0x000fe20000000f00 */
[----:B------:R-:W-:Y:S02]  /*bf00*/  IMAD R80, R43, R62, RZ ;  /* 0x0000003e2b507224 */ /* 0x000fe400078e02ff */
[----:B------:R-:W-:Y:S02]  /*bf10*/  IMAD.IADD R65, R79, 0x1, R65 ;  /* 0x000000014f417824 */ /* 0x000fe400078e0241 */
[C---:B------:R-:W-:Y:S02]  /*bf20*/  IMAD R71, R44.reuse, R0, R71 ;  /* 0x000000002c477224 */ /* 0x040fe400078e0247 */
[----:B------:R-:W-:-:S04]  /*bf30*/  IMAD.WIDE.U32 R76, R44, R3, RZ ;  /* 0x000000032c4c7225 */ /* 0x000fc800078e00ff */
[C---:B------:R-:W-:Y:S01]  /*bf40*/  IMAD.WIDE.U32 R78, R42.reuse, R62, RZ ;  /* 0x0000003e2a4e7225 */ /* 0x040fe200078e00ff */
[----:B------:R-:W-:Y:S02]  /*bf50*/  IADD3 R0, R77, R71, RZ ;  /* 0x000000474d007210 */ /* 0x000fe40007ffe0ff */
[----:B------:R-:W-:Y:S01]  /*bf60*/  MOV R3, R76 ;  /* 0x0000004c00037202 */ /* 0x000fe20000000f00 */
[----:B------:R-:W-:Y:S01]  /*bf70*/  IMAD R61, R42, R61, R80 ;  /* 0x0000003d2a3d7224 */ /* 0x000fe200078e0250 */
[----:B------:R-:W-:Y:S01]  /*bf80*/  MOV R62, R78 ;  /* 0x0000004e003e7202 */ /* 0x000fe20000000f00 */
[----:B------:R-:W-:Y:S02]  /*bf90*/  IMAD R81, R47, R5, RZ ;  /* 0x000000052f517224 */ /* 0x000fe400078e02ff */
[----:B------:R-:W-:Y:S02]  /*bfa0*/  IMAD.IADD R61, R79, 0x1, R61 ;  /* 0x000000014f3d7824 */ /* 0x000fe400078e023d */
[----:B-----5:R-:W-:-:S02]  /*bfb0*/  IMAD R71, R49, R7, RZ ;  /* 0x0000000731477224 */ /* 0x020fc400078e02ff */
[C---:B------:R-:W-:Y:S02]  /*bfc0*/  IMAD R81, R46.reuse, R4, R81 ;  /* 0x000000042e517224 */ /* 0x040fe400078e0251 */
[----:B------:R-:W-:-:S04]  /*bfd0*/  IMAD.WIDE.U32 R78, R46, R5, RZ ;  /* 0x000000052e4e7225 */ /* 0x000fc800078e00ff */
[----:B------:R-:W-:Y:S01]  /*bfe0*/  IMAD.WIDE.U32 R76, R48, R7, RZ ;  /* 0x00000007304c7225 */ /* 0x000fe200078e00ff */
[----:B------:R-:W-:-:S03]  /*bff0*/  MOV R5, R78 ;  /* 0x0000004e00057202 */ /* 0x000fc60000000f00 */
[----:B------:R-:W-:Y:S01]  /*c000*/  IMAD R71, R48, R6, R71 ;  /* 0x0000000630477224 */ /* 0x000fe200078e0247 */
[----:B------:R-:W-:Y:S01]  /*c010*/  MOV R7, R76 ;  /* 0x0000004c00077202 */ /* 0x000fe20000000f00 */
[----:B------:R-:W-:Y:S02]  /*c020*/  IMAD.IADD R4, R79, 0x1, R81 ;  /* 0x000000014f047824 */ /* 0x000fe400078e0251 */
[----:B------:R-:W-:Y:S01]  /*c030*/  IMAD R81, R21, R11, RZ ;  /* 0x0000000b15517224 */ /* 0x000fe200078e02ff */
[----:B------:R-:W-:Y:S01]  /*c040*/  IADD3 R6, R77, R71, RZ ;  /* 0x000000474d067210 */ /* 0x000fe20007ffe0ff */
[----:B------:R-:W-:Y:S02]  /*c050*/  IMAD R83, R51, R9, RZ ;  /* 0x0000000933537224 */ /* 0x000fe400078e02ff */
        /* <DEDUP_REMOVED lines=8> */
[----:B------:R-:W-:Y:S02]  /*c0e0*/  IMAD R81, R25, R15, RZ ;  /* 0x0000000f19517224 */ /* 0x000fe400078e02ff */
[----:B------:R-:W-:-:S02]  /*c0f0*/  IMAD.IADD R8, R79, 0x1, R83 ;  /* 0x000000014f087824 */ /* 0x000fc400078e0253 */
[C---:B------:R-:W-:Y:S02]  /*c100*/  IMAD R71, R22.reuse, R12, R71 ;  /* 0x0000000c16477224 */ /* 0x040fe400078e0247 */
[----:B------:R-:W-:-:S04]  /*c110*/  IMAD.WIDE.U32 R78, R22, R13, RZ ;  /* 0x0000000d164e7225 */ /* 0x000fc800078e00ff */
[----:B------:R-:W-:Y:S01]  /*c120*/  IMAD.WIDE.U32 R76, R24, R15, RZ ;  /* 0x0000000f184c7225 */ /* 0x000fe200078e00ff */
[----:B------:R-:W-:-:S03]  /*c130*/  MOV R13, R78 ;  /* 0x0000004e000d7202 */ /* 0x000fc60000000f00 */
[----:B------:R-:W-:Y:S01]  /*c140*/  IMAD R81, R24, R14, R81 ;  /* 0x0000000e18517224 */ /* 0x000fe200078e0251 */
[----:B------:R-:W-:Y:S01]  /*c150*/  MOV R15, R76 ;  /* 0x0000004c000f7202 */ /* 0x000fe20000000f00 */
[----:B------:R-:W-:Y:S02]  /*c160*/  IMAD.IADD R12, R79, 0x1, R71 ;  /* 0x000000014f0c7824 */ /* 0x000fe400078e0247 */
[-C--:B------:R-:W-:Y:S01]  /*c170*/  IMAD R71, R29, R52.reuse, RZ ;  /* 0x000000341d477224 */ /* 0x080fe200078e02ff */
[----:B------:R-:W-:Y:S01]  /*c180*/  IADD3 R14, R77, R81, RZ ;  /* 0x000000514d0e7210 */ /* 0x000fe20007ffe0ff */
[----:B------:R-:W-:-:S04]  /*c190*/  IMAD.WIDE.U32 R76, R28, R52, RZ ;  /* 0x000000341c4c7225 */ /* 0x000fc800078e00ff */
[----:B------:R-:W-:Y:S01]  /*c1a0*/  IMAD R19, R28, R19, R71 ;  /* 0x000000131c137224 */ /* 0x000fe200078e0247 */
[----:B------:R-:W-:Y:S01]  /*c1b0*/  MOV R52, R76 ;  /* 0x0000004c00347202 */ /* 0x000fe20000000f00 */
[----:B------:R-:W-:Y:S02]  /*c1c0*/  IMAD R80, R27, R18, RZ ;  /* 0x000000121b507224 */ /* 0x000fe400078e02ff */
[----:B------:R-:W-:Y:S01]  /*c1d0*/  IMAD R71, R31, R54, RZ ;  /* 0x000000361f477224 */ /* 0x000fe200078e02ff */
[----:B------:R-:W-:Y:S01]  /*c1e0*/  IADD3 R19, R77, R19, RZ ;  /* 0x000000134d137210 */ /* 0x000fe20007ffe0ff */
[----:B------:R-:W-:-:S04]  /*c1f0*/  IMAD.WIDE.U32 R78, R26, R18, RZ ;  /* 0x000000121a4e7225 */ /* 0x000fc800078e00ff */
[----:B------:R-:W-:Y:S01]  /*c200*/  IMAD R17, R26, R17, R80 ;  /* 0x000000111a117224 */ /* 0x000fe200078e0250 */
[----:B------:R-:W-:Y:S01]  /*c210*/  MOV R18, R78 ;  /* 0x0000004e00127202 */ /* 0x000fe20000000f00 */
[----:B------:R-:W-:Y:S02]  /*c220*/  IMAD R53, R30, R53, R71 ;  /* 0x000000351e357224 */ /* 0x000fe400078e0247 */
[----:B------:R-:W-:Y:S02]  /*c230*/  IMAD R76, R35, R58, RZ ;  /* 0x0000003a234c7224 */ /* 0x000fe400078e02ff */
[----:B------:R-:W-:Y:S02]  /*c240*/  IMAD R71, R33, R56, RZ ;  /* 0x0000003821477224 */ /* 0x000fe400078e02ff */
[----:B------:R-:W-:Y:S02]  /*c250*/  IMAD.IADD R17, R79, 0x1, R17 ;  /* 0x000000014f117824 */ /* 0x000fe400078e0211 */
[----:B------:R-:W-:-:S02]  /*c260*/  IMAD R57, R34, R57, R76 ;  /* 0x0000003922397224 */ /* 0x000fc400078e024c */
[----:B------:R-:W-:-:S04]  /*c270*/  IMAD.WIDE.U32 R80, R30, R54, RZ ;  /* 0x000000361e507225 */ /* 0x000fc800078e00ff */
[C---:B------:R-:W-:Y:S01]  /*c280*/  IMAD R55, R32.reuse, R55, R71 ;  /* 0x0000003720377224 */ /* 0x040fe200078e0247 */
[----:B------:R-:W-:Y:S01]  /*c290*/  MOV R54, R80 ;  /* 0x0000005000367202 */ /* 0x000fe20000000f00 */
[----:B------:R-:W-:-:S04]  /*c2a0*/  IMAD.WIDE.U32 R78, R32, R56, RZ ;  /* 0x00000038204e7225 */ /* 0x000fc800078e00ff */
[----:B------:R-:W-:Y:S01]  /*c2b0*/  IMAD.WIDE.U32 R76, R34, R58, RZ ;  /* 0x0000003a224c7225 */ /* 0x000fe200078e00ff */
[----:B------:R-:W-:Y:S02]  /*c2c0*/  MOV R56, R78 ;  /* 0x0000004e00387202 */ /* 0x000fe40000000f00 */
[----:B------:R-:W-:Y:S01]  /*c2d0*/  IADD3 R55, R79, R55, RZ ;  /* 0x000000374f377210 */ /* 0x000fe20007ffe0ff */
[----:B------:R-:W-:Y:S01]  /*c2e0*/  IMAD.IADD R53, R81, 0x1, R53 ;  /* 0x0000000151357824 */ /* 0x000fe200078e0235 */
[----:B------:R-:W-:Y:S01]  /*c2f0*/  MOV R58, R76 ;  /* 0x0000004c003a7202 */ /* 0x000fe20000000f00 */
[----:B------:R-:W-:Y:S01]  /*c300*/  IMAD.IADD R57, R77, 0x1, R57 ;  /* 0x000000014d397824 */ /* 0x000fe200078e0239 */
[----:B------:R-:W-:Y:S06]  /*c310*/  @!P0 BRA `(.L_x_4019) ;  /* 0xfffffff800548947 */ /* 0x000fec000383ffff */
[----:B------:R-:W-:Y:S05]  /*c320*/  BSYNC B1 ;  /* 0x0000000000017941 */ /* 0x000fea0003800000 */
.L_x_4018:
[----:B------:R-:W-:Y:S05]  /*c330*/  BSYNC B0 ;  /* 0x0000000000007941 */ /* 0x000fea0003800000 */
.L_x_4017:
[----:B------:R-:W-:Y:S01]  /*c340*/  ISETP.GE.U32.AND P1, PT, R69, R60, PT ;  /* 0x0000003c4500720c */ /* 0x000fe20003f26070 */
[----:B------:R-:W-:-:S12]  /*c350*/  BSSY B0, `(.L_x_4020) ;  /* 0x000001e000007945 */ /* 0x000fd80003800000 */
[----:B------:R-:W-:Y:S05]  /*c360*/  @P1 BRA `(.L_x_4021) ;  /* 0x0000000000701947 */ /* 0x000fea0003800000 */
        /* <DEDUP_REMOVED lines=24> */
[----:B------:R0:W5:Y:S04]  /*c4f0*/  LDG.E.128 R20, desc[UR60][R24.64] ;  /* 0x0000003c18147981 */ /* 0x000168000c1e1d00 */
[----:B------:R0:W5:Y:S04]  /*c500*/  @!P0 LDG.E.128 R28, desc[UR60][R74.64] ;  /* 0x0000003c4a1c8981 */ /* 0x000168000c1e1d00 */
[----:B------:R0:W5:Y:S04]  /*c510*/  @!P0 LDG.E.128 R32, desc[UR60][R74.64+0x10] ;  /* 0x0000103c4a208981 */ /* 0x000168000c1e1d00 */
[----:B------:R-:W5:Y:S02]  /*c520*/  LDG.E.128 R24, desc[UR60][R24.64+0x10] ;  /* 0x0000103c18187981 */ /* 0x000f64000c1e1d00 */
.L_x_4021:
[----:B------:R-:W-:Y:S05]  /*c530*/  BSYNC B0 ;  /* 0x0000000000007941 */ /* 0x000fea0003800000 */
.L_x_4020:
[----:B------:R-:W-:Y:S04]  /*c540*/  BSSY B0, `(.L_x_4022) ;  /* 0x000005a000007945 */ /* 0x000fe80003800000 */
[----:B------:R-:W-:Y:S05]  /*c550*/  @P1 BRA `(.L_x_4023) ;  /* 0x0000000400601947 */ /* 0x000fea0003800000 */
[----:B------:R-:W-:Y:S02]  /*c560*/  IMAD.IADD R69, R69, 0x1, R59 ;  /* 0x0000000145457824 */ /* 0x000fe400078e023b */
[----:B-----5:R-:W-:Y:S02]  /*c570*/  IMAD R37, R37, R68, RZ ;  /* 0x0000004425257224 */ /* 0x020fe400078e02ff */
[----:B------:R-:W-:Y:S01]  /*c580*/  IMAD R39, R39, R66, RZ ;  /* 0x0000004227277224 */ /* 0x000fe200078e02ff */
[----:B------:R-:W-:Y:S01]  /*c590*/  ISETP.GE.U32.AND P0, PT, R69, R60, PT ;  /* 0x0000003c4500720c */ /* 0x000fe20003f06070 */
[----:B------:R-:W-:Y:S02]  /*c5a0*/  IMAD R41, R41, R64, RZ ;  /* 0x0000004029297224 */ /* 0x000fe400078e02ff */
[----:B------:R-:W-:-:S04]  /*c5b0*/  IMAD.WIDE.U32 R70, R36, R68, RZ ;  /* 0x0000004424467225 */ /* 0x000fc800078e00ff */
[----:B------:R-:W-:Y:S01]  /*c5c0*/  IMAD R67, R36, R67, R37 ;  /* 0x0000004324437224 */ /* 0x000fe200078e0225 */
[----:B------:R-:W-:Y:S01]  /*c5d0*/  MOV R68, R70 ;  /* 0x0000004600447202 */ /* 0x000fe20000000f00 */
[----:B------:R-:W-:Y:S02]  /*c5e0*/  IMAD R43, R43, R62, RZ ;  /* 0x0000003e2b2b7224 */ /* 0x000fe400078e02ff */
[----:B------:R-:W-:Y:S01]  /*c5f0*/  IMAD.WIDE.U32 R36, R38, R66, RZ ;  /* 0x0000004226247225 */ /* 0x000fe200078e00ff */
[----:B------:R-:W-:-:S03]  /*c600*/  IADD3 R67, R71, R67, RZ ;  /* 0x0000004347437210 */ /* 0x000fc60007ffe0ff */
[----:B------:R-:W-:Y:S01]  /*c610*/  IMAD R65, R38, R65, R39 ;  /* 0x0000004126417224 */ /* 0x000fe200078e0227 */
[----:B------:R-:W-:Y:S01]  /*c620*/  MOV R66, R36 ;  /* 0x0000002400427202 */ /* 0x000fe20000000f00 */
        /* <DEDUP_REMOVED lines=8> */
[----:B------:R-:W-:Y:S01]  /*c6b0*/  IMAD.IADD R61, R41, 0x1, R43 ;  /* 0x00000001293d7824 */ /* 0x000fe200078e022b */
[----:B------:R-:W-:Y:S06]  /*c6c0*/  @P0 BRA `(.L_x_4023) ;  /* 0x0000000400040947 */ /* 0x000fec0003800000 */
[-C--:B------:R-:W-:Y:S02]  /*c6d0*/  IMAD R39, R45, R3.reuse, RZ ;  /* 0x000000032d277224 */ /* 0x080fe400078e02ff */
[----:B------:R-:W-:-:S04]  /*c6e0*/  IMAD.WIDE.U32 R36, R44, R3, RZ ;  /* 0x000000032c247225 */ /* 0x000fc800078e00ff */
[----:B------:R-:W-:Y:S01]  /*c6f0*/  IMAD R45, R44, R0, R39 ;  /* 0x000000002c2d7224 */ /* 0x000fe200078e0227 */
[----:B------:R-:W-:Y:S01]  /*c700*/  IADD3 R44, R69, R59, RZ ;  /* 0x0000003b452c7210 */ /* 0x000fe20007ffe0ff */
[-C--:B------:R-:W-:Y:S02]  /*c710*/  IMAD R3, R47, R5.reuse, RZ ;  /* 0x000000052f037224 */ /* 0x080fe400078e02ff */
[----:B------:R-:W-:Y:S01]  /*c720*/  IMAD.WIDE.U32 R38, R46, R5, RZ ;  /* 0x000000052e267225 */ /* 0x000fe200078e00ff */
[----:B------:R-:W-:Y:S02]  /*c730*/  ISETP.GE.U32.AND P0, PT, R44, R60, PT ;  /* 0x0000003c2c00720c */ /* 0x000fe40003f06070 */
[----:B------:R-:W-:Y:S01]  /*c740*/  IADD3 R0, R37, R45, RZ ;  /* 0x0000002d25007210 */ /* 0x000fe20007ffe0ff */
[----:B------:R-:W-:Y:S02]  /*c750*/  IMAD R47, R46, R4, R3 ;  /* 0x000000042e2f7224 */ /* 0x000fe400078e0203 */
[----:B------:R-:W-:-:S02]  /*c760*/  IMAD R5, R49, R7, RZ ;  /* 0x0000000731057224 */ /* 0x000fc400078e02ff */
        /* <DEDUP_REMOVED lines=9> */
[----:B------:R-:W-:Y:S02]  /*c800*/  IMAD.MOV.U32 R5, RZ, RZ, R38 ;  /* 0x000000ffff057224 */ /* 0x000fe400078e0026 */
[----:B------:R-:W-:Y:S01]  /*c810*/  IMAD.MOV.U32 R9, RZ, RZ, R42 ;  /* 0x000000ffff097224 */ /* 0x000fe200078e002a */
[----:B------:R-:W-:Y:S01]  /*c820*/  IADD3 R8, R43, R51, RZ ;  /* 0x000000332b087210 */ /* 0x000fe20007ffe0ff */
[----:B------:R-:W-:Y:S06]  /*c830*/  @P0 BRA `(.L_x_4023) ;  /* 0x0000000000a80947 */ /* 0x000fec0003800000 */
[----:B------:R-:W-:Y:S01]  /*c840*/  IADD3 R59, R44, R59, RZ ;  /* 0x0000003b2c3b7210 */ /* 0x000fe20007ffe0ff */
[-C--:B------:R-:W-:Y:S02]  /*c850*/  IMAD R21, R21, R11.reuse, RZ ;  /* 0x0000000b15157224 */ /* 0x080fe400078e02ff */
[----:B------:R-:W-:Y:S01]  /*c860*/  IMAD.WIDE.U32 R36, R20, R11, RZ ;  /* 0x0000000b14247225 */ /* 0x000fe200078e00ff */
[----:B------:R-:W-:-:S03]  /*c870*/  ISETP.GE.U32.AND P0, PT, R59, R60, PT ;  /* 0x0000003c3b00720c */ /* 0x000fc60003f06070 */
[----:B------:R-:W-:Y:S02]  /*c880*/  IMAD R39, R20, R10, R21 ;  /* 0x0000000a14277224 */ /* 0x000fe400078e0215 */
[-C--:B------:R-:W-:Y:S02]  /*c890*/  IMAD R11, R23, R13.reuse, RZ ;  /* 0x0000000d170b7224 */ /* 0x080fe400078e02ff */
[----:B------:R-:W-:-:S04]  /*c8a0*/  IMAD.WIDE.U32 R20, R22, R13, RZ ;  /* 0x0000000d16147225 */ /* 0x000fc800078e00ff */
[-C--:B------:R-:W-:Y:S02]  /*c8b0*/  IMAD R13, R25, R15.reuse, RZ ;  /* 0x0000000f190d7224 */ /* 0x080fe400078e02ff */
[----:B------:R-:W-:Y:S02]  /*c8c0*/  IMAD R10, R27, R18, RZ ;  /* 0x000000121b0a7224 */ /* 0x000fe400078e02ff */
[----:B------:R-:W-:Y:S01]  /*c8d0*/  IMAD R41, R22, R12, R11 ;  /* 0x0000000c16297224 */ /* 0x000fe200078e020b */
[----:B------:R-:W-:Y:S01]  /*c8e0*/  MOV R11, R36 ;  /* 0x00000024000b7202 */ /* 0x000fe20000000f00 */
[----:B------:R-:W-:-:S03]  /*c8f0*/  IMAD.WIDE.U32 R22, R24, R15, RZ ;  /* 0x0000000f18167225 */ /* 0x000fc600078e00ff */
[----:B------:R-:W-:Y:S01]  /*c900*/  IADD3 R12, R21, R41, RZ ;  /* 0x00000029150c7210 */ /* 0x000fe20007ffe0ff */
[----:B------:R-:W-:Y:S01]  /*c910*/  IMAD R27, R24, R14, R13 ;  /* 0x0000000e181b7224 */ /* 0x000fe200078e020d */
[----:B------:R-:W-:Y:S01]  /*c920*/  MOV R13, R20 ;  /* 0x00000014000d7202 */ /* 0x000fe20000000f00 */
[----:B0-----:R-:W-:Y:S01]  /*c930*/  IMAD.WIDE.U32 R24, R26, R18, RZ ;  /* 0x000000121a187225 */ /* 0x001fe200078e00ff */
[----:B------:R-:W-:-:S03]  /*c940*/  MOV R15, R22 ;  /* 0x00000016000f7202 */ /* 0x000fc60000000f00 */
[----:B------:R-:W-:Y:S01]  /*c950*/  IMAD R17, R26, R17, R10 ;  /* 0x000000111a117224 */ /* 0x000fe200078e020a */
[----:B------:R-:W-:Y:S01]  /*c960*/  MOV R18, R24 ;  /* 0x0000001800127202 */ /* 0x000fe20000000f00 */
[----:B------:R-:W-:Y:S02]  /*c970*/  IMAD.IADD R10, R37, 0x1, R39 ;  /* 0x00000001250a7824 */ /* 0x000fe400078e0227 */
[----:B------:R-:W-:Y:S01]  /*c980*/  IMAD.IADD R14, R23, 0x1, R27 ;  /* 0x00000001170e7824 */ /* 0x000fe200078e021b */
[----:B------:R-:W-:Y:S01]  /*c990*/  IADD3 R17, R25, R17, RZ ;  /* 0x0000001119117210 */ /* 0x000fe20007ffe0ff */
[----:B------:R-:W-:Y:S06]  /*c9a0*/  @P0 BRA `(.L_x_4023) ;  /* 0x00000000004c0947 */ /* 0x000fec0003800000 */
[----:B------:R-:W-:Y:S02]  /*c9b0*/  IMAD R22, R29, R52, RZ ;  /* 0x000000341d167224 */ /* 0x000fe400078e02ff */
[----:B------:R-:W-:Y:S02]  /*c9c0*/  IMAD R24, R31, R54, RZ ;  /* 0x000000361f187224 */ /* 0x000fe400078e02ff */
[----:B------:R-:W-:Y:S02]  /*c9d0*/  IMAD R27, R35, R58, RZ ;  /* 0x0000003a231b7224 */ /* 0x000fe400078e02ff */
[----:B------:R-:W-:Y:S02]  /*c9e0*/  IMAD R26, R33, R56, RZ ;  /* 0x00000038211a7224 */ /* 0x000fe400078e02ff */
[----:B------:R-:W-:Y:S02]  /*c9f0*/  IMAD R19, R28, R19, R22 ;  /* 0x000000131c137224 */ /* 0x000fe400078e0216 */
[----:B------:R-:W-:-:S02]  /*ca00*/  IMAD R53, R30, R53, R24 ;  /* 0x000000351e357224 */ /* 0x000fc400078e0218 */
[----:B------:R-:W-:-:S04]  /*ca10*/  IMAD.WIDE.U32 R20, R28, R52, RZ ;  /* 0x000000341c147225 */ /* 0x000fc800078e00ff */
[----:B------:R-:W-:Y:S01]  /*ca20*/  IMAD.WIDE.U32 R22, R30, R54, RZ ;  /* 0x000000361e167225 */ /* 0x000fe200078e00ff */
[----:B------:R-:W-:-:S03]  /*ca30*/  MOV R52, R20 ;  /* 0x0000001400347202 */ /* 0x000fc60000000f00 */
[----:B------:R-:W-:Y:S01]  /*ca40*/  IMAD.WIDE.U32 R24, R32, R56, RZ ;  /* 0x0000003820187225 */ /* 0x000fe200078e00ff */
[----:B------:R-:W-:Y:S02]  /*ca50*/  MOV R54, R22 ;  /* 0x0000001600367202 */ /* 0x000fe40000000f00 */
[----:B------:R-:W-:Y:S01]  /*ca60*/  IADD3 R53, R23, R53, RZ ;  /* 0x0000003517357210 */ /* 0x000fe20007ffe0ff */
[----:B------:R-:W-:Y:S01]  /*ca70*/  IMAD.WIDE.U32 R58, R34, R58, RZ ;  /* 0x0000003a223a7225 */ /* 0x000fe200078e00ff */
[----:B------:R-:W-:-:S03]  /*ca80*/  MOV R56, R24 ;  /* 0x0000001800387202 */ /* 0x000fc60000000f00 */
[----:B------:R-:W-:Y:S02]  /*ca90*/  IMAD R27, R34, R57, R27 ;  /* 0x00000039221b7224 */ /* 0x000fe400078e021b */
[----:B------:R-:W-:Y:S02]  /*caa0*/  IMAD R55, R32, R55, R26 ;  /* 0x0000003720377224 */ /* 0x000fe400078e021a */
[----:B------:R-:W-:Y:S01]  /*cab0*/  IMAD.IADD R19, R21, 0x1, R19 ;  /* 0x0000000115137824 */ /* 0x000fe200078e0213 */
[----:B------:R-:W-:Y:S01]  /*cac0*/  IADD3 R57, R59, R27, RZ ;  /* 0x0000001b3b397210 */ /* 0x000fe20007ffe0ff */
[----:B------:R-:W-:-:S07]  /*cad0*/  IMAD.IADD R55, R25, 0x1, R55 ;  /* 0x0000000119377824 */ /* 0x000fce00078e0237 */
.L_x_4023:
[----:B------:R-:W-:Y:S05]  /*cae0*/  BSYNC B0 ;  /* 0x0000000000007941 */ /* 0x000fea0003800000 */
.L_x_4022:
[-C--:B------:R-:W-:Y:S02]  /*caf0*/  IMAD R0, R0, R68.reuse, RZ ;  /* 0x0000004400007224 */ /* 0x080fe400078e02ff */
[----:B------:R-:W-:-:S04]  /*cb00*/  IMAD.WIDE.U32 R68, R3, R68, RZ ;  /* 0x0000004403447225 */ /* 0x000fc800078e00ff */
[----:B------:R-:W-:Y:S02]  /*cb10*/  IMAD R67, R3, R67, R0 ;  /* 0x0000004303437224 */ /* 0x000fe400078e0200 */
[----:B------:R-:W-:Y:S02]  /*cb20*/  IMAD R6, R6, R64, RZ ;  /* 0x0000004006067224 */ /* 0x000fe400078e02ff */
[----:B------:R-:W-:Y:S01]  /*cb30*/  IMAD R4, R4, R66, RZ ;  /* 0x0000004204047224 */ /* 0x000fe200078e02ff */
[----:B------:R-:W-:Y:S01]  /*cb40*/  IADD3 R0, R69, R67, RZ ;  /* 0x0000004345007210 */ /* 0x000fe20007ffe0ff */
[----:B------:R-:W-:Y:S02]  /*cb50*/  IMAD R8, R8, R62, RZ ;  /* 0x0000003e08087224 */ /* 0x000fe400078e02ff */
[----:B-----5:R-:W-:Y:S02]  /*cb60*/  IMAD R23, R7, R63, R6 ;  /* 0x0000003f07177224 */ /* 0x020fe400078e0206 */
[----:B------:R-:W-:-:S02]  /*cb70*/  IMAD R21, R5, R65, R4 ;  /* 0x0000004105157224 */ /* 0x000fc400078e0204 */
[C---:B------:R-:W-:Y:S02]  /*cb80*/  IMAD R3, R9.reuse, R61, R8 ;  /* 0x0000003d09037224 */ /* 0x040fe400078e0208 */
[----:B------:R-:W-:-:S04]  /*cb90*/  IMAD.WIDE.U32 R62, R9, R62, RZ ;  /* 0x0000003e093e7225 */ /* 0x000fc800078e00ff */
[----:B------:R-:W-:Y:S01]  /*cba0*/  IMAD R10, R10, R68, RZ ;  /* 0x000000440a0a7224 */ /* 0x000fe200078e02ff */
[----:B------:R-:W-:Y:S01]  /*cbb0*/  IADD3 R3, R63, R3, RZ ;  /* 0x000000033f037210 */ /* 0x000fe20007ffe0ff */
[----:B------:R-:W-:-:S04]  /*cbc0*/  IMAD.WIDE.U32 R64, R7, R64, RZ ;  /* 0x0000004007407225 */ /* 0x000fc800078e00ff */
[----:B------:R-:W-:-:S04]  /*cbd0*/  IMAD.WIDE.U32 R6, R11, R68, RZ ;  /* 0x000000440b067225 */ /* 0x000fc800078e00ff */
[----:B------:R-:W-:Y:S02]  /*cbe0*/  IMAD R11, R11, R0, R10 ;  /* 0x000000000b0b7224 */ /* 0x000fe400078e020a */
[----:B------:R-:W-:Y:S02]  /*cbf0*/  IMAD.IADD R0, R65, 0x1, R23 ;  /* 0x0000000141007824 */ /* 0x000fe400078e0217 */
[----:B------:R-:W-:Y:S02]  /*cc00*/  IMAD R14, R14, R64, RZ ;  /* 0x000000400e0e7224 */ /* 0x000fe400078e02ff */
[----:B------:R-:W-:Y:S02]  /*cc10*/  IMAD R17, R17, R62, RZ ;  /* 0x0000003e11117224 */ /* 0x000fe400078e02ff */
[----:B------:R-:W-:-:S04]  /*cc20*/  IMAD.WIDE.U32 R66, R5, R66, RZ ;  /* 0x0000004205427225 */ /* 0x000fc800078e00ff */
[----:B------:R-:W-:Y:S01]  /*cc30*/  IMAD.WIDE.U32 R64, R15, R64, RZ ;  /* 0x000000400f407225 */ /* 0x000fe200078e00ff */
[----:B------:R-:W-:-:S03]  /*cc40*/  IADD3 R4, R67, R21, RZ ;  /* 0x0000001543047210 */ /* 0x000fc60007ffe0ff */
[----:B------:R-:W-:Y:S02]  /*cc50*/  IMAD R5, R15, R0, R14 ;  /* 0x000000000f057224 */ /* 0x000fe400078e020e */
[----:B------:R-:W-:-:S03]  /*cc60*/  IMAD.WIDE.U32 R62, R18, R62, RZ ;  /* 0x0000003e123e7225 */ /* 0x000fc600078e00ff */
[----:B------:R-:W-:Y:S01]  /*cc70*/  IADD3 R5, R65, R5, RZ ;  /* 0x0000000541057210 */ /* 0x000fe20007ffe0ff */
[----:B------:R-:W-:Y:S02]  /*cc80*/  IMAD R3, R18, R3, R17 ;  /* 0x0000000312037224 */ /* 0x000fe400078e0211 */
[----:B------:R-:W-:Y:S02]  /*cc90*/  IMAD R12, R12, R66, RZ ;  /* 0x000000420c0c7224 */ /* 0x000fe400078e02ff */
[----:B------:R-:W-:Y:S01]  /*cca0*/  IMAD R55, R55, R64, RZ ;  /* 0x0000004037377224 */ /* 0x000fe200078e02ff */
[----:B------:R-:W-:Y:S01]  /*ccb0*/  IADD3 R3, R63, R3, RZ ;  /* 0x000000033f037210 */ /* 0x000fe20007ffe0ff */
[----:B------:R-:W-:-:S04]  /*ccc0*/  IMAD.WIDE.U32 R66, R13, R66, RZ ;  /* 0x000000420d427225 */ /* 0x000fc800078e00ff */
[----:B------:R-:W-:Y:S02]  /*ccd0*/  IMAD R57, R57, R62, RZ ;  /* 0x0000003e39397224 */ /* 0x000fe400078e02ff */
[----:B------:R-:W-:Y:S02]  /*cce0*/  IMAD R13, R13, R4, R12 ;  /* 0x000000040d0d7224 */ /* 0x000fe400078e020c */
[----:B------:R-:W-:Y:S01]  /*ccf0*/  IMAD R55, R56, R5, R55 ;  /* 0x0000000538377224 */ /* 0x000fe200078e0237 */
[----:B------:R-:W-:Y:S01]  /*cd00*/  IADD3 R5, R7, R11, RZ ;  /* 0x0000000b07057210 */ /* 0x000fe20007ffe0ff */
[----:B------:R-:W-:Y:S02]  /*cd10*/  IMAD R57, R3, R58, R57 ;  /* 0x0000003a03397224 */ /* 0x000fe400078e0239 */
[----:B------:R-:W-:Y:S02]  /*cd20*/  IMAD.IADD R3, R67, 0x1, R13 ;  /* 0x0000000143037824 */ /* 0x000fe400078e020d */
[----:B------:R-:W-:-:S02]  /*cd30*/  IMAD R53, R53, R66, RZ ;  /* 0x0000004235357224 */ /* 0x000fc400078e02ff */
[----:B------:R-:W-:Y:S02]  /*cd40*/  IMAD R19, R19, R6, RZ ;  /* 0x0000000613137224 */ /* 0x000fe400078e02ff */
[----:B------:R-:W-:-:S04]  /*cd50*/  IMAD.WIDE.U32 R62, R58, R62, RZ ;  /* 0x0000003e3a3e7225 */ /* 0x000fc800078e00ff */
[----:B------:R-:W-:Y:S01]  /*cd60*/  IMAD.WIDE.U32 R20, R54, R66, RZ ;  /* 0x0000004236147225 */ /* 0x000fe200078e00ff */
[----:B------:R-:W-:-:S03]  /*cd70*/  MOV R0, R62 ;  /* 0x0000003e00007202 */ /* 0x000fc60000000f00 */
[----:B------:R-:W-:Y:S01]  /*cd80*/  IMAD R53, R54, R3, R53 ;  /* 0x0000000336357224 */ /* 0x000fe200078e0235 */
[----:B------:R-:W-:Y:S01]  /*cd90*/  IADD3 R3, R63, R57, RZ ;  /* 0x000000393f037210 */ /* 0x000fe20007ffe0ff */
[----:B0-----:R-:W-:-:S03]  /*cda0*/  IMAD.WIDE.U32 R24, R52, R6, RZ ;  /* 0x0000000634187225 */ /* 0x001fc600078e00ff */
[----:B------:R-:W-:Y:S01]  /*cdb0*/  IADD3 R21, R21, R53, RZ ;  /* 0x0000003515157210 */ /* 0x000fe20007ffe0ff */
[----:B------:R-:W-:Y:S02]  /*cdc0*/  IMAD R5, R52, R5, R19 ;  /* 0x0000000534057224 */ /* 0x000fe400078e0213 */
[----:B------:R-:W-:-:S03]  /*cdd0*/  IMAD.WIDE.U32 R14, R56, R64, RZ ;  /* 0x00000040380e7225 */ /* 0x000fc600078e00ff */
[----:B------:R-:W-:Y:S01]  /*cde0*/  IADD3 R25, R25, R5, RZ ;  /* 0x0000000519197210 */ /* 0x000fe20007ffe0ff */
[----:B------:R-:W-:Y:S01]  /*cdf0*/  IMAD.IADD R15, R15, 0x1, R55 ;  /* 0x000000010f0f7824 */ /* 0x000fe200078e0237 */
[----:B------:R-:W-:Y:S06]  /*ce00*/  BRA `(.L_x_3984) ;  /* 0x0000001400507947 */ /* 0x000fec0003800000 */
.L_x_4000:
        /* <DEDUP_REMOVED lines=15> */
[--C-:B--2---:R-:W-:Y:S01]  /*cf00*/  IMAD.MOV.U32 R49, RZ, RZ, R19.reuse ;  /* 0x000000ffff317224 */ /* 0x104fe200078e0013 */
        /* <DEDUP_REMOVED lines=8> */
[----:B------:R-:W-:Y:S02]  /*cf90*/  MOV R68, R0 ;  /* 0x0000000000447202 */ /* 0x000fe40000000f00 */
        /* <DEDUP_REMOVED lines=41> */
.L_x_4026:
[----:B------:R-:W-:Y:S02]  /*d230*/  SHF.R.U32.HI R25, RZ, 0x2, R69 ;  /* 0x00000002ff197819 */ /* 0x000fe40000011645 */
[----:B------:R-:W-:-:S03]  /*d240*/  IADD3 R12, R69, R17, RZ ;  /* 0x00000011450c7210 */ /* 0x000fc60007ffe0ff */
[----:B------:R-:W-:Y:S01]  /*d250*/  IMAD.WIDE.U32 R24, R25, 0x20, R74 ;  /* 0x0000002019187825 */ /* 0x000fe200078e004a */
[----:B------:R-:W-:-:S04]  /*d260*/  SHF.R.U32.HI R71, RZ, 0x2, R12 ;  /* 0x00000002ff477819 */ /* 0x000fc8000001160c */
[----:B------:R-:W2:Y:S01]  /*d270*/  LDG.E.128 R32, desc[UR60][R24.64] ;  /* 0x0000003c18207981 */ /* 0x000ea2000c1e1d00 */
[----:B------:R-:W-:-:S03]  /*d280*/  IMAD.WIDE.U32 R70, R71, 0x20, R74 ;  /* 0x0000002047467825 */ /* 0x000fc600078e004a */
[----:B------:R-:W3:Y:S01]  /*d290*/  LDG.E.128 R36, desc[UR60][R24.64+0x10] ;  /* 0x0000103c18247981 */ /* 0x000ee2000c1e1d00 */
[----:B------:R-:W-:-:S03]  /*d2a0*/  IADD3 R20, R12, R17, RZ ;  /* 0x000000110c147210 */ /* 0x000fc60007ffe0ff */
[----:B------:R-:W4:Y:S01]  /*d2b0*/  LDG.E.128 R40, desc[UR60][R70.64] ;  /* 0x0000003c46287981 */ /* 0x000f22000c1e1d00 */
[----:B------:R-:W-:-:S03]  /*d2c0*/  SHF.R.U32.HI R77, RZ, 0x2, R20 ;  /* 0x00000002ff4d7819 */ /* 0x000fc60000011614 */
[----:B------:R0:W5:Y:S02]  /*d2d0*/  LDG.E.128 R44, desc[UR60][R70.64+0x10] ;  /* 0x0000103c462c7981 */ /* 0x000164000c1e1d00 */
[----:B------:R-:W-:Y:S01]  /*d2e0*/  IMAD.WIDE.U32 R76, R77, 0x20, R74 ;  /* 0x000000204d4c7825 */ /* 0x000fe200078e004a */
[----:B------:R-:W-:-:S04]  /*d2f0*/  IADD3 R78, R20, R17, RZ ;  /* 0x00000011144e7210 */ /* 0x000fc80007ffe0ff */
[----:B------:R-:W5:Y:S01]  /*d300*/  LDG.E.128 R12, desc[UR60][R76.64] ;  /* 0x0000003c4c0c7981 */ /* 0x000f62000c1e1d00 */
[----:B------:R-:W-:-:S03]  /*d310*/  SHF.R.U32.HI R29, RZ, 0x2, R78 ;  /* 0x00000002ff1d7819 */ /* 0x000fc6000001164e */
[----:B------:R1:W5:Y:S02]  /*d320*/  LDG.E.128 R20, desc[UR60][R76.64+0x10] ;  /* 0x0000103c4c147981 */ /* 0x000364000c1e1d00 */
        /* <DEDUP_REMOVED lines=10> */
[----:B---3--:R-:W-:Y:S02]  /*d3d0*/  IMAD R78, R37, R64, RZ ;  /* 0x00000040254e7224 */ /* 0x008fe400078e02ff */
[----:B------:R-:W-:Y:S01]  /*d3e0*/  IMAD R79, R39, R62, RZ ;  /* 0x0000003e274f7224 */ /* 0x000fe200078e02ff */
[----:B------:R-:W-:Y:S01]  /*d3f0*/  IADD3 R67, R71, R67, RZ ;  /* 0x0000004347437210 */ /* 0x000fe20007ffe0ff */
[----:B------:R-:W-:Y:S02]  /*d400*/  IMAD R80, R35, R66, RZ ;  /* 0x0000004223507224 */ /* 0x000fe400078e02ff */
[----:B------:R-:W-:-:S04]  /*d410*/  IMAD.WIDE.U32 R70, R36, R64, RZ ;  /* 0x0000004024467225 */ /* 0x000fc800078e00ff */
[----:B------:R-:W-:Y:S01]  /*d420*/  IMAD R63, R36, R63, R78 ;  /* 0x0000003f243f7224 */ /* 0x000fe200078e024e */
[----:B------:R-:W-:Y:S01]  /*d430*/  MOV R64, R70 ;  /* 0x0000004600407202 */ /* 0x000fe20000000f00 */
[----:B-1----:R-:W-:-:S03]  /*d440*/  IMAD.WIDE.U32 R76, R34, R66, RZ ;  /* 0x00000042224c7225 */ /* 0x002fc600078e00ff */
[----:B------:R-:W-:Y:S01]  /*d450*/  IADD3 R63, R71, R63, RZ ;  /* 0x0000003f473f7210 */ /* 0x000fe20007ffe0ff */
[----:B------:R-:W-:Y:S01]  /*d460*/  IMAD R61, R38, R61, R79 ;  /* 0x0000003d263d7224 */ /* 0x000fe200078e024f */
[----:B------:R-:W-:Y:S01]  /*d470*/  MOV R66, R76 ;  /* 0x0000004c00427202 */ /* 0x000fe20000000f00 */
[----:B------:R-:W-:Y:S02]  /*d480*/  IMAD R65, R34, R65, R80 ;  /* 0x0000004122417224 */ /* 0x000fe400078e0250 */
[-C--:B----4-:R-:W-:Y:S02]  /*d490*/  IMAD R79, R41, R59.reuse, RZ ;  /* 0x0000003b294f7224 */ /* 0x090fe400078e02ff */
[----:B------:R-:W-:Y:S02]  /*d4a0*/  IMAD.IADD R65, R77, 0x1, R65 ;  /* 0x000000014d417824 */ /* 0x000fe400078e0241 */
[C---:B------:R-:W-:Y:S02]  /*d4b0*/  IMAD R79, R40.reuse, R58, R79 ;  /* 0x0000003a284f7224 */ /* 0x040fe400078e024f */
[----:B------:R-:W-:-:S04]  /*d4c0*/  IMAD.WIDE.U32 R70, R40, R59, RZ ;  /* 0x0000003b28467225 */ /* 0x000fc800078e00ff */
[----:B------:R-:W-:Y:S01]  /*d4d0*/  IMAD.WIDE.U32 R76, R38, R62, RZ ;  /* 0x0000003e264c7225 */ /* 0x000fe200078e00ff */
[----:B------:R-:W-:Y:S02]  /*d4e0*/  IADD3 R58, R71, R79, RZ ;  /* 0x0000004f473a7210 */ /* 0x000fe40007ffe0ff */
[----:B------:R-:W-:Y:S01]  /*d4f0*/  MOV R59, R70 ;  /* 0x00000046003b7202 */ /* 0x000fe20000000f00 */
[----:B------:R-:W-:Y:S01]  /*d500*/  IMAD R81, R43, R57, RZ ;  /* 0x000000392b517224 */ /* 0x000fe200078e02ff */
[----:B------:R-:W-:Y:S01]  /*d510*/  MOV R62, R76 ;  /* 0x0000004c003e7202 */ /* 0x000fe20000000f00 */
[----:B-----5:R-:W-:Y:S02]  /*d520*/  IMAD R78, R45, R0, RZ ;  /* 0x000000002d4e7224 */ /* 0x020fe400078e02ff */
[----:B------:R-:W-:Y:S02]  /*d530*/  IMAD.IADD R61, R77, 0x1, R61 ;  /* 0x000000014d3d7824 */ /* 0x000fe400078e023d */
[----:B------:R-:W-:-:S02]  /*d540*/  IMAD R79, R47, R3, RZ ;  /* 0x000000032f4f7224 */ /* 0x000fc400078e02ff */
[----:B------:R-:W-:-:S04]  /*d550*/  IMAD.WIDE.U32 R76, R42, R57, RZ ;  /* 0x000000392a4c7225 */ /* 0x000fc800078e00ff */
[----:B------:R-:W-:Y:S01]  /*d560*/  IMAD R81, R42, R56, R81 ;  /* 0x000000382a517224 */ /* 0x000fe200078e0251 */
[----:B------:R-:W-:Y:S01]  /*d570*/  MOV R57, R76 ;  /* 0x0000004c00397202 */ /* 0x000fe20000000f00 */
[----:B------:R-:W-:-:S04]  /*d580*/  IMAD.WIDE.U32 R70, R44, R0, RZ ;  /* 0x000000002c467225 */ /* 0x000fc800078e00ff */
[----:B------:R-:W-:Y:S01]  /*d590*/  IMAD R55, R44, R55, R78 ;  /* 0x000000372c377224 */ /* 0x000fe200078e024e */
[----:B------:R-:W-:Y:S01]  /*d5a0*/  MOV R0, R70 ;  /* 0x0000004600007202 */ /* 0x000fe20000000f00 */
[C---:B------:R-:W-:Y:S02]  /*d5b0*/  IMAD R79, R46.reuse, R54, R79 ;  /* 0x000000362e4f7224 */ /* 0x040fe400078e024f */
[----:B------:R-:W-:Y:S01]  /*d5c0*/  IMAD R54, R13, R4, RZ ;  /* 0x000000040d367224 */ /* 0x000fe200078e02ff */
[----:B------:R-:W-:Y:S01]  /*d5d0*/  IADD3 R55, R71, R55, RZ ;  /* 0x0000003747377210 */ /* 0x000fe20007ffe0ff */
[----:B------:R-:W-:Y:S02]  /*d5e0*/  IMAD.IADD R56, R77, 0x1, R81 ;  /* 0x000000014d387824 */ /* 0x000fe400078e0251 */
[----:B------:R-:W-:-:S04]  /*d5f0*/  IMAD.WIDE.U32 R76, R46, R3, RZ ;  /* 0x000000032e4c7225 */ /* 0x000fc800078e00ff */
[C---:B------:R-:W-:Y:S01]  /*d600*/  IMAD R53, R12.reuse, R53, R54 ;  /* 0x000000350c357224 */ /* 0x040fe200078e0236 */
[----:B------:R-:W-:Y:S01]  /*d610*/  MOV R3, R76 ;  /* 0x0000004c00037202 */ /* 0x000fe20000000f00 */
[----:B------:R-:W-:-:S04]  /*d620*/  IMAD.WIDE.U32 R70, R12, R4, RZ ;  /* 0x000000040c467225 */ /* 0x000fc800078e00ff */
[----:B------:R-:W-:Y:S01]  /*d630*/  IMAD.IADD R54, R77, 0x1, R79 ;  /* 0x000000014d367824 */ /* 0x000fe200078e024f */
[----:B------:R-:W-:Y:S01]  /*d640*/  MOV R4, R70 ;  /* 0x0000004600047202 */ /* 0x000fe20000000f00 */
[-C--:B------:R-:W-:Y:S01]  /*d650*/  IMAD R78, R21, R6.reuse, RZ ;  /* 0x00000006154e7224 */ /* 0x080fe200078e02ff */
[----:B------:R-:W-:Y:S01]  /*d660*/  IADD3 R53, R71, R53, RZ ;  /* 0x0000003547357210 */ /* 0x000fe20007ffe0ff */
[----:B------:R-:W-:Y:S02]  /*d670*/  IMAD R79, R23, R7, RZ ;  /* 0x00000007174f7224 */ /* 0x000fe400078e02ff */
[----:B------:R-:W-:Y:S02]  /*d680*/  IMAD R81, R15, R5, RZ ;  /* 0x000000050f517224 */ /* 0x000fe400078e02ff */
[----:B------:R-:W-:-:S04]  /*d690*/  IMAD.WIDE.U32 R70, R20, R6, RZ ;  /* 0x0000000614467225 */ /* 0x000fc800078e00ff */
[----:B------:R-:W-:Y:S01]  /*d6a0*/  IMAD R51, R20, R51, R78 ;  /* 0x0000003314337224 */ /* 0x000fe200078e024e */
[----:B------:R-:W-:Y:S01]  /*d6b0*/  MOV R6, R70 ;  /* 0x0000004600067202 */ /* 0x000fe20000000f00 */
[----:B------:R-:W-:Y:S02]  /*d6c0*/  IMAD R79, R22, R50, R79 ;  /* 0x00000032164f7224 */ /* 0x000fe400078e024f */
[----:B------:R-:W-:Y:S01]  /*d6d0*/  IMAD R50, R25, R8, RZ ;  /* 0x0000000819327224 */ /* 0x000fe200078e02ff */
[----:B------:R-:W-:Y:S01]  /*d6e0*/  IADD3 R51, R71, R51, RZ ;  /* 0x0000003347337210 */ /* 0x000fe20007ffe0ff */
[C---:B------:R-:W-:Y:S02]  /*d6f0*/  IMAD R81, R14.reuse, R52, R81 ;  /* 0x000000340e517224 */ /* 0x040fe400078e0251 */
[----:B------:R-:W-:-:S04]  /*d700*/  IMAD.WIDE.U32 R76, R14, R5, RZ ;  /* 0x000000050e4c7225 */ /* 0x000fc800078e00ff */
[C---:B------:R-:W-:Y:S01]  /*d710*/  IMAD R49, R24.reuse, R49, R50 ;  /* 0x0000003118317224 */ /* 0x040fe200078e0232 */
[----:B------:R-:W-:Y:S01]  /*d720*/  MOV R5, R76 ;  /* 0x0000004c00057202 */ /* 0x000fe20000000f00 */
[----:B------:R-:W-:-:S04]  /*d730*/  IMAD.WIDE.U32 R70, R24, R8, RZ ;  /* 0x0000000818467225 */ /* 0x000fc800078e00ff */
[----:B------:R-:W-:Y:S01]  /*d740*/  IMAD.IADD R52, R77, 0x1, R81 ;  /* 0x000000014d347824 */ /* 0x000fe200078e0251 */
[----:B------:R-:W-:Y:S01]  /*d750*/  IADD3 R49, R71, R49, RZ ;  /* 0x0000003147317210 */ /* 0x000fe20007ffe0ff */
[----:B------:R-:W-:Y:S01]  /*d760*/  IMAD R81, R27, R9, RZ ;  /* 0x000000091b517224 */ /* 0x000fe200078e02ff */
[----:B------:R-:W-:Y:S01]  /*d770*/  MOV R8, R70 ;  /* 0x0000004600087202 */ /* 0x000fe20000000f00 */
[----:B------:R-:W-:-:S04]  /*d780*/  IMAD.WIDE.U32 R76, R22, R7, RZ ;  /* 0x00000007164c7225 */ /* 0x000fc800078e00ff */
[----:B------:R-:W-:Y:S01]  /*d790*/  IMAD R81, R26, R48, R81 ;  /* 0x000000301a517224 */ /* 0x000fe200078e0251 */
[----:B------:R-:W-:Y:S01]  /*d7a0*/  MOV R7, R76 ;  /* 0x0000004c00077202 */ /* 0x000fe20000000f00 */
[----:B------:R-:W-:Y:S02]  /*d7b0*/  IMAD R71, R31, R11, RZ ;  /* 0x0000000b1f477224 */ /* 0x000fe400078e02ff */
[----:B------:R-:W-:Y:S02]  /*d7c0*/  IMAD R48, R29, R10, RZ ;  /* 0x0000000a1d307224 */ /* 0x000fe400078e02ff */
[----:B------:R-:W-:Y:S02]  /*d7d0*/  IMAD.IADD R50, R77, 0x1, R79 ;  /* 0x000000014d327824 */ /* 0x000fe400078e024f */
[----:B------:R-:W-:Y:S02]  /*d7e0*/  IMAD R83, R30, R18, R71 ;  /* 0x000000121e537224 */ /* 0x000fe400078e0247 */
        /* <DEDUP_REMOVED lines=12> */
.L_x_4025:
[----:B------:R-:W-:Y:S05]  /*d8b0*/  BSYNC B0 ;  /* 0x0000000000007941 */ /* 0x000fea0003800000 */
.L_x_4024:
[----:B------:R-:W-:Y:S01]  /*d8c0*/  ISETP.GE.U32.AND P1, PT, R69, R60, PT ;  /* 0x0000003c4500720c */ /* 0x000fe20003f26070 */
[----:B------:R-:W-:-:S12]  /*d8d0*/  BSSY B0, `(.L_x_4027) ;  /* 0x000001a000007945 */ /* 0x000fd80003800000 */
[----:B------:R-:W-:Y:S05]  /*d8e0*/  @P1 BRA `(.L_x_4028) ;  /* 0x0000000000601947 */ /* 0x000fea0003800000 */
[----:B------:R-:W-:-:S05]  /*d8f0*/  SHF.R.U32.HI R37, RZ, 0x2, R69 ;  /* 0x00000002ff257819 */ /* 0x000fca0000011645 */
[----:B------:R-:W-:-:S05]  /*d900*/  IMAD.WIDE.U32 R36, R37, 0x20, R74 ;  /* 0x0000002025247825 */ /* 0x000fca00078e004a */
[----:B------:R0:W5:Y:S04]  /*d910*/  LDG.E.128 R32, desc[UR60][R36.64] ;  /* 0x0000003c24207981 */ /* 0x000168000c1e1d00 */
[----:B------:R-:W5:Y:S01]  /*d920*/  LDG.E.128 R36, desc[UR60][R36.64+0x10] ;  /* 0x0000103c24247981 */ /* 0x000f62000c1e1d00 */
[----:B------:R-:W-:-:S04]  /*d930*/  IADD3 R70, R69, R17, RZ ;  /* 0x0000001145467210 */ /* 0x000fc80007ffe0ff */
[----:B------:R-:W-:-:S13]  /*d940*/  ISETP.GE.U32.AND P0, PT, R70, R60, PT ;  /* 0x0000003c4600720c */ /* 0x000fda0003f06070 */
[----:B0-----:R-:W-:Y:S05]  /*d950*/  @P0 BRA `(.L_x_4028) ;  /* 0x0000000000440947 */ /* 0x001fea0003800000 */
[----:B------:R-:W-:-:S05]  /*d960*/  SHF.R.U32.HI R45, RZ, 0x2, R70 ;  /* 0x00000002ff2d7819 */ /* 0x000fca0000011646 */
[----:B------:R-:W-:-:S05]  /*d970*/  IMAD.WIDE.U32 R44, R45, 0x20, R74 ;  /* 0x000000202d2c7825 */ /* 0x000fca00078e004a */
[----:B------:R0:W5:Y:S04]  /*d980*/  LDG.E.128 R40, desc[UR60][R44.64] ;  /* 0x0000003c2c287981 */ /* 0x000168000c1e1d00 */
[----:B------:R-:W5:Y:S01]  /*d990*/  LDG.E.128 R44, desc[UR60][R44.64+0x10] ;  /* 0x0000103c2c2c7981 */ /* 0x000f62000c1e1d00 */
[----:B------:R-:W-:-:S04]  /*d9a0*/  IADD3 R70, R70, R17, RZ ;  /* 0x0000001146467210 */ /* 0x000fc80007ffe0ff */
[----:B------:R-:W-:-:S13]  /*d9b0*/  ISETP.GE.U32.AND P0, PT, R70, R60, PT ;  /* 0x0000003c4600720c */ /* 0x000fda0003f06070 */
[----:B0-----:R-:W-:Y:S05]  /*d9c0*/  @P0 BRA `(.L_x_4028) ;  /* 0x0000000000280947 */ /* 0x001fea0003800000 */
[----:B------:R-:W-:Y:S02]  /*d9d0*/  IADD3 R13, R70, R17, RZ ;  /* 0x00000011460d7210 */ /* 0x000fe40007ffe0ff */
[----:B------:R-:W-:Y:S02]  /*d9e0*/  SHF.R.U32.HI R21, RZ, 0x2, R70 ;  /* 0x00000002ff157819 */ /* 0x000fe40000011646 */
[----:B------:R-:W-:-:S03]  /*d9f0*/  ISETP.GE.U32.AND P0, PT, R13, R60, PT ;  /* 0x0000003c0d00720c */ /* 0x000fc60003f06070 */
[----:B------:R-:W-:-:S10]  /*da00*/  IMAD.WIDE.U32 R20, R21, 0x20, R74 ;  /* 0x0000002015147825 */ /* 0x000fd400078e004a */
[----:B------:R-:W-:-:S05]  /*da10*/  @!P0 SHF.R.U32.HI R13, RZ, 0x2, R13 ;  /* 0x00000002ff0d8819 */ /* 0x000fca000001160d */
[----:B------:R-:W-:Y:S02]  /*da20*/  @!P0 IMAD.WIDE.U32 R74, R13, 0x20, R74 ;  /* 0x000000200d4a8825 */ /* 0x000fe400078e004a */
[----:B------:R0:W5:Y:S04]  /*da30*/  LDG.E.128 R12, desc[UR60][R20.64] ;  /* 0x0000003c140c7981 */ /* 0x000168000c1e1d00 */
[----:B------:R0:W5:Y:S04]  /*da40*/  @!P0 LDG.E.128 R24, desc[UR60][R74.64] ;  /* 0x0000003c4a188981 */ /* 0x000168000c1e1d00 */
[----:B------:R0:W5:Y:S04]  /*da50*/  @!P0 LDG.E.128 R28, desc[UR60][R74.64+0x10] ;  /* 0x0000103c4a1c8981 */ /* 0x000168000c1e1d00 */
[----:B------:R-:W5:Y:S02]  /*da60*/  LDG.E.128 R20, desc[UR60][R20.64+0x10] ;  /* 0x0000103c14147981 */ /* 0x000f64000c1e1d00 */
.L_x_4028:
[----:B------:R-:W-:Y:S05]  /*da70*/  BSYNC B0 ;  /* 0x0000000000007941 */ /* 0x000fea0003800000 */
.L_x_4027:
        /* <DEDUP_REMOVED lines=29> */
[----:B------:R-:W-:Y:S01]  /*dc50*/  IMAD R37, R43, R57, RZ ;  /* 0x000000392b257224 */ /* 0x000fe200078e02ff */
[----:B------:R-:W-:Y:S01]  /*dc60*/  MOV R59, R32 ;  /* 0x00000020003b7202 */ /* 0x000fe20000000f00 */
[----:B------:R-:W-:Y:S01]  /*dc70*/  IMAD R38, R45, R0, RZ ;  /* 0x000000002d267224 */ /* 0x000fe200078e02ff */
[----:B------:R-:W-:Y:S01]  /*dc80*/  ISETP.GE.U32.AND P0, PT, R40, R60, PT ;  /* 0x0000003c2800720c */ /* 0x000fe20003f06070 */
[----:B------:R-:W-:Y:S01]  /*dc90*/  IMAD R45, R47, R3, RZ ;  /* 0x000000032f2d7224 */ /* 0x000fe200078e02ff */
[----:B------:R-:W-:Y:S01]  /*dca0*/  IADD3 R58, R33, R41, RZ ;  /* 0x00000029213a7210 */ /* 0x000fe20007ffe0ff */
[----:B------:R-:W-:Y:S02]  /*dcb0*/  IMAD R43, R42, R56, R37 ;  /* 0x000000382a2b7224 */ /* 0x000fe400078e0225 */
[----:B------:R-:W-:-:S02]  /*dcc0*/  IMAD R55, R44, R55, R38 ;  /* 0x000000372c377224 */ /* 0x000fc400078e0226 */
[----:B------:R-:W-:-:S04]  /*dcd0*/  IMAD.WIDE.U32 R34, R42, R57, RZ ;  /* 0x000000392a227225 */ /* 0x000fc800078e00ff */
[----:B------:R-:W-:Y:S01]  /*dce0*/  IMAD.WIDE.U32 R36, R44, R0, RZ ;  /* 0x000000002c247225 */ /* 0x000fe200078e00ff */
[----:B------:R-:W-:-:S03]  /*dcf0*/  IADD3 R56, R35, R43, RZ ;  /* 0x0000002b23387210 */ /* 0x000fc60007ffe0ff */
[C---:B------:R-:W-:Y:S01]  /*dd00*/  IMAD.WIDE.U32 R38, R46.reuse, R3, RZ ;  /* 0x000000032e267225 */ /* 0x040fe200078e00ff */
[----:B------:R-:W-:Y:S02]  /*dd10*/  MOV R0, R36 ;  /* 0x0000002400007202 */ /* 0x000fe40000000f00 */
[----:B------:R-:W-:Y:S01]  /*dd20*/  IADD3 R55, R37, R55, RZ ;  /* 0x0000003725377210 */ /* 0x000fe20007ffe0ff */
[----:B------:R-:W-:Y:S02]  /*dd30*/  IMAD R45, R46, R54, R45 ;  /* 0x000000362e2d7224 */ /* 0x000fe400078e022d */
        /* <DEDUP_REMOVED lines=8> */
[----:B------:R-:W-:Y:S02]  /*ddc0*/  IMAD R15, R15, R5, RZ ;  /* 0x000000050f0f7224 */ /* 0x000fe400078e02ff */
[----:B------:R-:W-:Y:S02]  /*ddd0*/  IMAD R53, R12, R53, R13 ;  /* 0x000000350c357224 */ /* 0x000fe400078e020d */
[----:B------:R-:W-:-:S04]  /*dde0*/  IMAD.WIDE.U32 R12, R14, R5, RZ ;  /* 0x000000050e0c7225 */ /* 0x000fc800078e00ff */
[----:B------:R-:W-:Y:S02]  /*ddf0*/  IMAD R4, R21, R6, RZ ;  /* 0x0000000615047224 */ /* 0x000fe400078e02ff */
[----:B------:R-:W-:Y:S02]  /*de00*/  IMAD R5, R23, R7, RZ ;  /* 0x0000000717057224 */ /* 0x000fe400078e02ff */
[----:B------:R-:W-:Y:S02]  /*de10*/  IMAD R35, R14, R52, R15 ;  /* 0x000000340e237224 */ /* 0x000fe400078e020f */
        /* <DEDUP_REMOVED lines=8> */
[----:B------:R-:W-:Y:S01]  /*dea0*/  IMAD.IADD R53, R33, 0x1, R53 ;  /* 0x0000000121357824 */ /* 0x000fe200078e0235 */
[----:B------:R-:W-:Y:S01]  /*deb0*/  MOV R7, R20 ;  /* 0x0000001400077202 */ /* 0x000fe20000000f00 */
[----:B------:R-:W-:Y:S01]  /*dec0*/  IMAD.IADD R51, R15, 0x1, R51 ;  /* 0x000000010f337824 */ /* 0x000fe200078e0233 */
[----:B------:R-:W-:Y:S01]  /*ded0*/  IADD3 R50, R21, R23, RZ ;  /* 0x0000001715327210 */ /* 0x000fe20007ffe0ff */
[----:B------:R-:W-:Y:S06]  /*dee0*/  @P0 BRA `(.L_x_4030) ;  /* 0x0000000000500947 */ /* 0x000fec0003800000 */
[----:B------:R-:W-:Y:S02]  /*def0*/  IMAD R14, R25, R8, RZ ;  /* 0x00000008190e7224 */ /* 0x000fe400078e02ff */
[----:B------:R-:W-:Y:S02]  /*df00*/  IMAD R17, R27, R9, RZ ;  /* 0x000000091b117224 */ /* 0x000fe400078e02ff */
[----:B------:R-:W-:Y:S02]  /*df10*/  IMAD R49, R24, R49, R14 ;  /* 0x0000003118317224 */ /* 0x000fe400078e020e */
[----:B------:R-:W-:-:S04]  /*df20*/  IMAD.WIDE.U32 R14, R26, R9, RZ ;  /* 0x000000091a0e7225 */ /* 0x000fc800078e00ff */
[----:B------:R-:W-:-:S04]  /*df30*/  IMAD.WIDE.U32 R12, R24, R8, RZ ;  /* 0x00000008180c7225 */ /* 0x000fc800078e00ff */
[----:B------:R-:W-:Y:S02]  /*df40*/  IMAD R9, R31, R11, RZ ;  /* 0x0000000b1f097224 */ /* 0x000fe400078e02ff */
[----:B------:R-:W-:Y:S02]  /*df50*/  IMAD R8, R29, R10, RZ ;  /* 0x0000000a1d087224 */ /* 0x000fe400078e02ff */
[----:B------:R-:W-:Y:S02]  /*df60*/  IMAD R17, R26, R48, R17 ;  /* 0x000000301a117224 */ /* 0x000fe400078e0211 */
[----:B------:R-:W-:-:S03]  /*df70*/  IMAD.WIDE.U32 R20, R28, R10, RZ ;  /* 0x0000000a1c147225 */ /* 0x000fc600078e00ff */
[----:B------:R-:W-:Y:S01]  /*df80*/  IADD3 R48, R15, R17, RZ ;  /* 0x000000110f307210 */ /* 0x000fe20007ffe0ff */
[----:B------:R-:W-:Y:S01]  /*df90*/  IMAD.WIDE.U32 R22, R30, R11, RZ ;  /* 0x0000000b1e167225 */ /* 0x000fe200078e00ff */
[----:B------:R-:W-:-:S03]  /*dfa0*/  MOV R10, R20 ;  /* 0x00000014000a7202 */ /* 0x000fc60000000f00 */
[----:B------:R-:W-:Y:S01]  /*dfb0*/  IMAD R31, R30, R18, R9 ;  /* 0x000000121e1f7224 */ /* 0x000fe200078e0209 */
[----:B------:R-:W-:Y:S01]  /*dfc0*/  MOV R9, R14 ;  /* 0x0000000e00097202 */ /* 0x000fe20000000f00 */
[----:B------:R-:W-:Y:S01]  /*dfd0*/  IMAD R19, R28, R19, R8 ;  /* 0x000000131c137224 */ /* 0x000fe200078e0208 */
[----:B------:R-:W-:Y:S01]  /*dfe0*/  MOV R8, R12 ;  /* 0x0000000c00087202 */ /* 0x000fe20000000f00 */
[----:B------:R-:W-:Y:S01]  /*dff0*/  IMAD.IADD R49, R13, 0x1, R49 ;  /* 0x000000010d317824 */ /* 0x000fe200078e0231 */
[----:B------:R-:W-:Y:S01]  /*e000*/  MOV R11, R22 ;  /* 0x00000016000b7202 */ /* 0x000fe20000000f00 */
[----:B------:R-:W-:Y:S01]  /*e010*/  IMAD.IADD R19, R21, 0x1, R19 ;  /* 0x0000000115137824 */ /* 0x000fe200078e0213 */
[----:B------:R-:W-:-:S07]  /*e020*/  IADD3 R18, R23, R31, RZ ;  /* 0x0000001f17127210 */ /* 0x000fce0007ffe0ff */
.L_x_4030:
[----:B------:R-:W-:Y:S05]  /*e030*/  BSYNC B0 ;  /* 0x0000000000007941 */ /* 0x000fea0003800000 */
.L_x_4029:
[----:B------:R-:W-:Y:S02]  /*e040*/  IMAD R58, R58, R68, RZ ;  /* 0x000000443a3a7224 */ /* 0x000fe400078e02ff */
[----:B------:R-:W-:Y:S02]  /*e050*/  IMAD R55, R55, R64, RZ ;  /* 0x0000004037377224 */ /* 0x000fe400078e02ff */
[C---:B------:R-:W-:Y:S02]  /*e060*/  IMAD R67, R59.reuse, R67, R58 ;  /* 0x000000433b437224 */ /* 0x040fe400078e023a */
[----:B------:R-:W-:Y:S02]  /*e070*/  IMAD R54, R54, R62, RZ ;  /* 0x0000003e36367224 */ /* 0x000fe400078e02ff */
[----:B-----5:R-:W-:-:S04]  /*e080*/  IMAD.WIDE.U32 R12, R59, R68, RZ ;  /* 0x000000443b0c7225 */ /* 0x020fc800078e00ff */
[----:B------:R-:W-:Y:S02]  /*e090*/  IMAD R56, R56, R66, RZ ;  /* 0x0000004238387224 */ /* 0x000fe400078e02ff */
[----:B------:R-:W-:Y:S02]  /*e0a0*/  IMAD R55, R0, R63, R55 ;  /* 0x0000003f00377224 */ /* 0x000fe400078e0237 */
[C---:B------:R-:W-:Y:S02]  /*e0b0*/  IMAD R61, R3.reuse, R61, R54 ;  /* 0x0000003d033d7224 */ /* 0x040fe400078e0236 */
[----:B------:R-:W-:Y:S01]  /*e0c0*/  IMAD.WIDE.U32 R62, R3, R62, RZ ;  /* 0x0000003e033e7225 */ /* 0x000fe200078e00ff */
[----:B------:R-:W-:-:S03]  /*e0d0*/  IADD3 R3, R13, R67, RZ ;  /* 0x000000430d037210 */ /* 0x000fc60007ffe0ff */
[----:B------:R-:W-:Y:S02]  /*e0e0*/  IMAD R15, R57, R65, R56 ;  /* 0x00000041390f7224 */ /* 0x000fe400078e0238 */
[----:B------:R-:W-:-:S04]  /*e0f0*/  IMAD.WIDE.U32 R64, R0, R64, RZ ;  /* 0x0000004000407225 */ /* 0x000fc800078e00ff */
[----:B------:R-:W-:Y:S02]  /*e100*/  IMAD R53, R53, R12, RZ ;  /* 0x0000000c35357224 */ /* 0x000fe400078e02ff */
[----:B------:R-:W-:Y:S02]  /*e110*/  IMAD.IADD R0, R63, 0x1, R61 ;  /* 0x000000013f007824 */ /* 0x000fe400078e023d */
[----:B------:R-:W-:Y:S02]  /*e120*/  IMAD R50, R50, R62, RZ ;  /* 0x0000003e32327224 */ /* 0x000fe400078e02ff */
[----:B------:R-:W-:-:S04]  /*e130*/  IMAD.WIDE.U32 R66, R57, R66, RZ ;  /* 0x0000004239427225 */ /* 0x000fc800078e00ff */
[----:B------:R-:W-:Y:S01]  /*e140*/  IMAD R53, R4, R3, R53 ;  /* 0x0000000304357224 */ /* 0x000fe200078e0235 */
[----:B------:R-:W-:Y:S01]  /*e150*/  IADD3 R3, R65, R55, RZ ;  /* 0x0000003741037210 */ /* 0x000fe20007ffe0ff */
[----:B------:R-:W-:-:S04]  /*e160*/  IMAD.WIDE.U32 R62, R7, R62, RZ ;  /* 0x0000003e073e7225 */ /* 0x000fc800078e00ff */
[----:B------:R-:W-:Y:S01]  /*e170*/  IMAD R7, R7, R0, R50 ;  /* 0x0000000007077224 */ /* 0x000fe200078e0232 */
[----:B------:R-:W-:Y:S01]  /*e180*/  IADD3 R0, R67, R15, RZ ;  /* 0x0000000f43007210 */ /* 0x000fe20007ffe0ff */
[----:B------:R-:W-:Y:S02]  /*e190*/  IMAD R51, R51, R64, RZ ;  /* 0x0000004033337224 */ /* 0x000fe400078e02ff */
[----:B------:R-:W-:Y:S02]  /*e1a0*/  IMAD R52, R52, R66, RZ ;  /* 0x0000004234347224 */ /* 0x000fe400078e02ff */
[----:B------:R-:W-:-:S04]  /*e1b0*/  IMAD.WIDE.U32 R64, R6, R64, RZ ;  /* 0x0000004006407225 */ /* 0x000fc800078e00ff */
[----:B------:R-:W-:Y:S02]  /*e1c0*/  IMAD R3, R6, R3, R51 ;  /* 0x0000000306037224 */ /* 0x000fe400078e0233 */
[----:B------:R-:W-:-:S04]  /*e1d0*/  IMAD.WIDE.U32 R66, R5, R66, RZ ;  /* 0x0000004205427225 */ /* 0x000fc800078e00ff */
[----:B------:R-:W-:Y:S01]  /*e1e0*/  IMAD R5, R5, R0, R52 ;  /* 0x0000000005057224 */ /* 0x000fe200078e0234 */
[----:B------:R-:W-:Y:S01]  /*e1f0*/  IADD3 R0, R63, R7, RZ ;  /* 0x000000073f007210 */ /* 0x000fe20007ffe0ff */
[----:B------:R-:W-:-:S04]  /*e200*/  IMAD.WIDE.U32 R12, R4, R12, RZ ;  /* 0x0000000c040c7225 */ /* 0x000fc800078e00ff */
[----:B------:R-:W-:Y:S02]  /*e210*/  IMAD R18, R18, R62, RZ ;  /* 0x0000003e12127224 */ /* 0x000fe400078e02ff */
[----:B------:R-:W-:Y:S02]  /*e220*/  IMAD.IADD R3, R65, 0x1, R3 ;  /* 0x0000000141037824 */ /* 0x000fe400078e0203 */
[----:B------:R-:W-:Y:S02]  /*e230*/  IMAD R19, R19, R64, RZ ;  /* 0x0000004013137224 */ /* 0x000fe400078e02ff */
[----:B------:R-:W-:-:S04]  /*e240*/  IMAD.WIDE.U32 R62, R11, R62, RZ ;  /* 0x0000003e0b3e7225 */ /* 0x000fc800078e00ff */
[----:B------:R-:W-:Y:S01]  /*e250*/  IMAD R11, R11, R0, R18 ;  /* 0x000000000b0b7224 */ /* 0x000fe200078e0212 */
[----:B------:R-:W-:Y:S01]  /*e260*/  IADD3 R0, R67, R5, RZ ;  /* 0x0000000543007210 */ /* 0x000fe20007ffe0ff */
[----:B------:R-:W-:Y:S01]  /*e270*/  IMAD R19, R10, R3, R19 ;  /* 0x000000030a137224 */ /* 0x000fe200078e0213 */
[----:B------:R-:W-:Y:S01]  /*e280*/  IADD3 R3, R13, R53, RZ ;  /* 0x000000350d037210 */ /* 0x000fe20007ffe0ff */
[----:B------:R-:W-:Y:S02]  /*e290*/  IMAD R48, R48, R66, RZ ;  /* 0x0000004230307224 */ /* 0x000fe400078e02ff */
[----:B------:R-:W-:Y:S02]  /*e2a0*/  IMAD R49, R49, R12, RZ ;  /* 0x0000000c31317224 */ /* 0x000fe400078e02ff */
[----:B0-----:R-:W-:-:S04]  /*e2b0*/  IMAD.WIDE.U32 R20, R9, R66, RZ ;  /* 0x0000004209147225 */ /* 0x001fc800078e00ff */
[----:B------:R-:W-:-:S04]  /*e2c0*/  IMAD.WIDE.U32 R14, R10, R64, RZ ;  /* 0x000000400a0e7225 */ /* 0x000fc800078e00ff */
[----:B------:R-:W-:Y:S01]  /*e2d0*/  IMAD R9, R9, R0, R48 ;  /* 0x0000000009097224 */ /* 0x000fe200078e0230 */
[----:B------:R-:W-:Y:S01]  /*e2e0*/  MOV R0, R62 ;  /* 0x0000003e00007202 */ /* 0x000fe20000000f00 */
[C---:B------:R-:W-:Y:S01]  /*e2f0*/  IMAD.WIDE.U32 R24, R8.reuse, R12, RZ ;  /* 0x0000000c08187225 */ /* 0x040fe200078e00ff */
[----:B------:R-:W-:Y:S02]  /*e300*/  IADD3 R15, R15, R19, RZ ;  /* 0x000000130f0f7210 */ /* 0x000fe40007ffe0ff */
[----:B------:R-:W-:Y:S01]  /*e310*/  IADD3 R21, R21, R9, RZ ;  /* 0x0000000915157210 */ /* 0x000fe20007ffe0ff */
[----:B------:R-:W-:Y:S02]  /*e320*/  IMAD R49, R8, R3, R49 ;  /* 0x0000000308317224 */ /* 0x000fe400078e0231 */
[----:B------:R-:W-:-:S03]  /*e330*/  IMAD.IADD R3, R63, 0x1, R11 ;  /* 0x000000013f037824 */ /* 0x000fc600078e020b */
[----:B------:R-:W-:-:S07]  /*e340*/  IADD3 R25, R25, R49, RZ ;  /* 0x0000003119197210 */ /* 0x000fce0007ffe0ff */
.L_x_3984:
[----:B------:R-:W-:Y:S05]  /*e350*/  BSYNC B6 ;  /* 0x0000000000067941 */ /* 0x000fea0003800000 */
.L_x_3983:
[----:B------:R-:W-:Y:S02]  /*e360*/  ULDC UR4, c[0x0][0x23c] ;  /* 0x00008f0000047ab9 */ /* 0x000fe40000000800 */
[----:B------:R-:W-:-:S13]  /*e370*/  ISETP.NE.AND P0, PT, RZ, UR4, PT ;  /* 0x00000004ff007c0c */ /* 0x000fda000bf05270 */
[----:B------:R-:W-:Y:S05]  /*e380*/  @!P0 BRA `(.L_x_4031) ;  /* 0x0000000400048947 */ /* 0x000fea0003800000 */
[----:B------:R-:W1:Y:S01]  /*e390*/  S2R R6, SR_CgaCtaId ;  /* 0x0000000000067919 */ /* 0x000e620000008800 */
[----:B------:R-:W2:Y:S01]  /*e3a0*/  LDC R23, c[0x0][RZ] ;  /* 0x00000000ff177b82 */ /* 0x000ea20000000800 */
[----:B------:R-:W-:Y:S02]  /*e3b0*/  MOV R4, 0x400 ;  /* 0x0000040000047802 */ /* 0x000fe40000000f00 */
[----:B------:R-:W-:Y:S02]  /*e3c0*/  MOV R26, R20 ;  /* 0x00000014001a7202 */ /* 0x000fe40000000f00 */
[----:B------:R-:W-:Y:S01]  /*e3d0*/  MOV R27, R21 ;  /* 0x00000015001b7202 */ /* 0x000fe20000000f00 */
[----:B------:R-:W-:Y:S01]  /*e3e0*/  VIADD R5, R4, 0x10 ;  /* 0x0000001004057836 */ /* 0x000fe20000000000 */
[----:B------:R-:W-:Y:S01]  /*e3f0*/  MOV R7, R3 ;  /* 0x0000000300077202 */ /* 0x000fe20000000f00 */
[----:B------:R-:W3:Y:S01]  /*e400*/  LDC R36, c[0x0][0x4] ;  /* 0x00000100ff247b82 */ /* 0x000ee20000000800 */
[----:B--2---:R-:W-:-:S02]  /*e410*/  IMAD R4, R2, R23, R16 ;  /* 0x0000001702047224 */ /* 0x004fc400078e0210 */
[----:B-1----:R-:W-:Y:S02]  /*e420*/  LEA R17, R6, R5, 0x18 ;  /* 0x0000000506117211 */ /* 0x002fe400078ec0ff */
[----:B------:R-:W-:Y:S02]  /*e430*/  MOV R5, R15 ;  /* 0x0000000f00057202 */ /* 0x000fe40000000f00 */
[----:B------:R-:W-:Y:S01]  /*e440*/  LEA R19, R4, R17, 0x5 ;  /* 0x0000001104137211 */ /* 0x000fe200078e28ff */
[----:B------:R-:W-:Y:S01]  /*e450*/  IMAD.MOV.U32 R4, RZ, RZ, R14 ;  /* 0x000000ffff047224 */ /* 0x000fe200078e000e */
[----:B------:R-:W-:Y:S02]  /*e460*/  MOV R6, R0 ;  /* 0x0000000000067202 */ /* 0x000fe40000000f00 */
[----:B---3--:R-:W-:Y:S01]  /*e470*/  SHF.R.U32.HI R8, RZ, 0x1, R36 ;  /* 0x00000001ff087819 */ /* 0x008fe20000011624 */
[----:B------:R1:W-:Y:S03]  /*e480*/  STS.128 [R19], R24 ;  /* 0x0000001813007388 */ /* 0x0003e60000000c00 */
[----:B------:R-:W-:Y:S01]  /*e490*/  ISETP.NE.AND P0, PT, R8, RZ, PT ;  /* 0x000000ff0800720c */ /* 0x000fe20003f05270 */
[----:B------:R1:W-:-:S12]  /*e4a0*/  STS.128 [R19+0x10], R4 ;  /* 0x0000100413007388 */ /* 0x0003d80000000c00 */
[----:B------:R-:W-:Y:S05]  /*e4b0*/  @!P0 BRA `(.L_x_4031) ;  /* 0x0000000000b88947 */ /* 0x000fea0003800000 */
.L_x_4034:
[--C-:B-1----:R-:W-:Y:S01]  /*e4c0*/  IMAD.IADD R5, R2, 0x1, R8.reuse ;  /* 0x0000000102057824 */ /* 0x102fe200078e0208 */
        /* <DEDUP_REMOVED lines=8> */
[----:B------:R-:W-:-:S05]  /*e550*/  IMAD R4, R5, R23, R16 ;  /* 0x0000001705047224 */ /* 0x000fca00078e0210 */
[----:B------:R-:W-:-:S05]  /*e560*/  LEA R18, R4, R17, 0x5 ;  /* 0x0000001104127211 */ /* 0x000fca00078e28ff */
[----:B------:R-:W1:Y:S04]  /*e570*/  LDS.128 R8, [R18] ;  /* 0x0000000012087984 */ /* 0x000e680000000c00 */
[----:B------:R-:W2:Y:S01]  /*e580*/  LDS.128 R4, [R18+0x10] ;  /* 0x0000100012047984 */ /* 0x000ea20000000c00 */
[----:B-1----:R-:W-:Y:S02]  /*e590*/  IMAD R9, R9, R24, RZ ;  /* 0x0000001809097224 */ /* 0x002fe400078e02ff */
[----:B------:R-:W-:Y:S02]  /*e5a0*/  IMAD R11, R11, R20, RZ ;  /* 0x000000140b0b7224 */ /* 0x000fe400078e02ff */
[----:B--2---:R-:W-:Y:S02]  /*e5b0*/  IMAD R5, R5, R14, RZ ;  /* 0x0000000e05057224 */ /* 0x004fe400078e02ff */
[----:B------:R-:W-:-:S02]  /*e5c0*/  IMAD R7, R7, R0, RZ ;  /* 0x0000000007077224 */ /* 0x000fc400078e02ff */
[----:B------:R-:W-:-:S04]  /*e5d0*/  IMAD.WIDE.U32 R12, R8, R24, RZ ;  /* 0x00000018080c7225 */ /* 0x000fc800078e00ff */
[----:B------:R-:W-:Y:S01]  /*e5e0*/  IMAD R25, R8, R25, R9 ;  /* 0x0000001908197224 */ /* 0x000fe200078e0209 */
[----:B------:R-:W-:Y:S01]  /*e5f0*/  MOV R28, R12 ;  /* 0x0000000c001c7202 */ /* 0x000fe20000000f00 */
[C---:B------:R-:W-:Y:S01]  /*e600*/  IMAD.WIDE.U32 R8, R10.reuse, R20, RZ ;  /* 0x000000140a087225 */ /* 0x040fe200078e00ff */
[----:B------:R-:W-:Y:S02]  /*e610*/  MOV R24, R12 ;  /* 0x0000000c00187202 */ /* 0x000fe40000000f00 */
[----:B------:R-:W-:Y:S01]  /*e620*/  IADD3 R25, R13, R25, RZ ;  /* 0x000000190d197210 */ /* 0x000fe20007ffe0ff */
[----:B------:R-:W-:Y:S01]  /*e630*/  IMAD R21, R10, R21, R11 ;  /* 0x000000150a157224 */ /* 0x000fe200078e020b */
[----:B------:R-:W-:Y:S01]  /*e640*/  MOV R20, R8 ;  /* 0x0000000800147202 */ /* 0x000fe20000000f00 */
[C---:B------:R-:W-:Y:S01]  /*e650*/  IMAD.WIDE.U32 R10, R4.reuse, R14, RZ ;  /* 0x0000000e040a7225 */ /* 0x040fe200078e00ff */
[----:B------:R-:W-:Y:S02]  /*e660*/  MOV R29, R25 ;  /* 0x00000019001d7202 */ /* 0x000fe40000000f00 */
[----:B------:R-:W-:Y:S01]  /*e670*/  IADD3 R21, R9, R21, RZ ;  /* 0x0000001509157210 */ /* 0x000fe20007ffe0ff */
[----:B------:R-:W-:Y:S01]  /*e680*/  IMAD R15, R4, R15, R5 ;  /* 0x0000000f040f7224 */ /* 0x000fe200078e0205 */
[----:B------:R-:W-:Y:S01]  /*e690*/  MOV R32, R10 ;  /* 0x0000000a00207202 */ /* 0x000fe20000000f00 */
[----:B------:R-:W-:Y:S01]  /*e6a0*/  IMAD.WIDE.U32 R4, R6, R0, RZ ;  /* 0x0000000006047225 */ /* 0x000fe200078e00ff */
[----:B------:R-:W-:-:S03]  /*e6b0*/  MOV R31, R21 ;  /* 0x00000015001f7202 */ /* 0x000fc60000000f00 */
[----:B------:R-:W-:Y:S01]  /*e6c0*/  IMAD R7, R6, R3, R7 ;  /* 0x0000000306077224 */ /* 0x000fe200078e0207 */
[----:B------:R-:W-:Y:S01]  /*e6d0*/  MOV R0, R4 ;  /* 0x0000000400007202 */ /* 0x000fe20000000f00 */
[----:B------:R-:W-:Y:S02]  /*e6e0*/  IMAD.IADD R15, R11, 0x1, R15 ;  /* 0x000000010b0f7824 */ /* 0x000fe400078e020f */
[----:B------:R-:W-:Y:S01]  /*e6f0*/  IMAD.MOV.U32 R30, RZ, RZ, R8 ;  /* 0x000000ffff1e7224 */ /* 0x000fe200078e0008 */
[----:B------:R-:W-:Y:S01]  /*e700*/  IADD3 R3, R5, R7, RZ ;  /* 0x0000000705037210 */ /* 0x000fe20007ffe0ff */
[----:B------:R-:W-:Y:S01]  /*e710*/  IMAD.MOV.U32 R34, RZ, RZ, R4 ;  /* 0x000000ffff227224 */ /* 0x000fe200078e0004 */
[----:B------:R-:W-:Y:S01]  /*e720*/  MOV R33, R15 ;  /* 0x0000000f00217202 */ /* 0x000fe20000000f00 */
[----:B------:R-:W-:Y:S01]  /*e730*/  IMAD.MOV.U32 R14, RZ, RZ, R10 ;  /* 0x000000ffff0e7224 */ /* 0x000fe200078e000a */
[----:B------:R-:W-:Y:S01]  /*e740*/  MOV R35, R3 ;  /* 0x0000000300237202 */ /* 0x000fe20000000f00 */
[----:B------:R1:W-:Y:S04]  /*e750*/  STS.128 [R19], R28 ;  /* 0x0000001c13007388 */ /* 0x0003e80000000c00 */
[----:B------:R1:W-:Y:S02]  /*e760*/  STS.128 [R19+0x10], R32 ;  /* 0x0000102013007388 */ /* 0x0003e40000000c00 */
.L_x_4033:
[----:B------:R-:W-:Y:S05]  /*e770*/  BSYNC B0 ;  /* 0x0000000000007941 */ /* 0x000fea0003800000 */
.L_x_4032:
[----:B------:R-:W-:Y:S01]  /*e780*/  MOV R8, R22 ;  /* 0x0000001600087202 */ /* 0x000fe20000000f00 */
[----:B------:R-:W-:Y:S06]  /*e790*/  @P1 BRA `(.L_x_4034) ;  /* 0xfffffffc00481947 */ /* 0x000fec000383ffff */
.L_x_4031:
        /* <DEDUP_REMOVED lines=9> */
[----:B-1----:R-:W-:Y:S01]  /*e830*/  IMAD R4, R2, R23, R16 ;  /* 0x0000001702047224 */ /* 0x002fe200078e0210 */
[----:B------:R-:W-:Y:S01]  /*e840*/  UIADD3 UR4, UR4, 0x10, URZ ;  /* 0x0000001004047890 */ /* 0x000fe2000fffe03f */
[----:B------:R-:W-:Y:S01]  /*e850*/  IMAD.MOV.U32 R26, RZ, RZ, R20 ;  /* 0x000000ffff1a7224 */ /* 0x000fe200078e0014 */
[----:B------:R-:W-:Y:S01]  /*e860*/  MOV R27, R21 ;  /* 0x00000015001b7202 */ /* 0x000fe20000000f00 */
[----:B------:R-:W-:Y:S01]  /*e870*/  IMAD.MOV.U32 R6, RZ, RZ, R0 ;  /* 0x000000ffff067224 */ /* 0x000fe200078e0000 */
[----:B------:R-:W-:Y:S02]  /*e880*/  MOV R5, R15 ;  /* 0x0000000f00057202 */ /* 0x000fe40000000f00 */
[----:B------:R-:W-:Y:S02]  /*e890*/  MOV R7, R3 ;  /* 0x0000000300077202 */ /* 0x000fe40000000f00 */
[----:B------:R-:W-:-:S04]  /*e8a0*/  LEA.HI R8, R23, R23, RZ, 0x1 ;  /* 0x0000001717087211 */ /* 0x000fc800078f08ff */
[----:B------:R-:W-:Y:S01]  /*e8b0*/  SHF.R.S32.HI R9, RZ, 0x1, R8 ;  /* 0x00000001ff097819 */ /* 0x000fe20000011408 */
[----:B------:R-:W-:-:S03]  /*e8c0*/  HFMA2.MMA R8, -RZ, RZ, 0, 1.9073486328125e-06 ;  /* 0x00000020ff087435 */ /* 0x000fc600000001ff */
[----:B------:R-:W-:Y:S01]  /*e8d0*/  ISETP.GE.AND P0, PT, R9, 0x20, PT ;  /* 0x000000200900780c */ /* 0x000fe20003f06270 */
[----:B--2---:R-:W-:-:S06]  /*e8e0*/  ULEA UR4, UR5, UR4, 0x18 ;  /* 0x0000000405047291 */ /* 0x004fcc000f8ec03f */
[----:B------:R-:W-:Y:S02]  /*e8f0*/  LEA R17, R4, UR4, 0x5 ;  /* 0x0000000404117c11 */ /* 0x000fe4000f8e28ff */
[----:B------:R-:W-:-:S03]  /*e900*/  MOV R4, R14 ;  /* 0x0000000e00047202 */ /* 0x000fc60000000f00 */
[----:B------:R2:W-:Y:S04]  /*e910*/  STS.128 [R17], R24 ;  /* 0x0000001811007388 */ /* 0x0005e80000000c00 */
[----:B------:R2:W-:Y:S01]  /*e920*/  STS.128 [R17+0x10], R4 ;  /* 0x0000100411007388 */ /* 0x0005e20000000c00 */
[----:B------:R-:W-:Y:S05]  /*e930*/  @!P0 BRA `(.L_x_4036) ;  /* 0x0000000000b88947 */ /* 0x000fea0003800000 */
[----:B------:R-:W-:-:S07]  /*e940*/  MOV R19, R9 ;  /* 0x0000000900137202 */ /* 0x000fce0000000f00 */
.L_x_4039:
[----:B--2---:R-:W-:Y:S01]  /*e950*/  IMAD.IADD R4, R16, 0x1, R19 ;  /* 0x0000000110047824 */ /* 0x004fe200078e0213 */
[----:B------:R-:W-:Y:S05]  /*e960*/  WARPSYNC.ALL ;  /* 0x0000000000007948 */ /* 0x000fea0003800000 */
[----:B------:R-:W-:Y:S01]  /*e970*/  BAR.SYNC.DEFER_BLOCKING 0x0 ;  /* 0x0000000000007b1d */ /* 0x000fe20000010000 */
[----:B------:R-:W-:-:S04]  /*e980*/  ISETP.GE.U32.AND P0, PT, R4, R23, PT ;  /* 0x000000170400720c */ /* 0x000fc80003f06070 */
[----:B------:R-:W-:Y:S01]  /*e990*/  ISETP.GE.U32.OR P0, PT, R16, R19, P0 ;  /* 0x000000131000720c */ /* 0x000fe20000706470 */
[----:B------:R-:W-:-:S12]  /*e9a0*/  BSSY B0, `(.L_x_4037) ;  /* 0x0000023000007945 */ /* 0x000fd80003800000 */
[----:B-1----:R-:W-:Y:S05]  /*e9b0*/  @P0 BRA `(.L_x_4038) ;  /* 0x0000000000840947 */ /* 0x002fea0003800000 */
        /* <DEDUP_REMOVED lines=33> */
.L_x_4038:
[----:B------:R-:W-:Y:S05]  /*ebd0*/  BSYNC B0 ;  /* 0x0000000000007941 */ /* 0x000fea0003800000 */
.L_x_4037:
[----:B------:R-:W-:-:S04]  /*ebe0*/  SHF.R.S32.HI R19, RZ, 0x1, R19 ;  /* 0x00000001ff137819 */ /* 0x000fc80000011413 */
[----:B------:R-:W-:-:S13]  /*ebf0*/  ISETP.GE.AND P0, PT, R19, 0x20, PT ;  /* 0x000000201300780c */ /* 0x000fda0003f06270 */
[----:B------:R-:W-:Y:S05]  /*ec00*/  @P0 BRA `(.L_x_4039) ;  /* 0xfffffffc00500947 */ /* 0x000fea000383ffff */
[----:B------:R-:W-:-:S11]  /*ec10*/  HFMA2.MMA R8, -RZ, RZ, 0, 1.9073486328125e-06 ;  /* 0x00000020ff087435 */ /* 0x000fd600000001ff */
.L_x_4036:
[----:B------:R-:W-:Y:S01]  /*ec20*/  ISETP.GE.AND P0, PT, R8, 0x2, PT ;  /* 0x000000020800780c */ /* 0x000fe20003f06270 */
[----:B------:R-:W-:Y:S05]  /*ec30*/  WARPSYNC.ALL ;  /* 0x0000000000007948 */ /* 0x000fea0003800000 */
[----:B------:R-:W-:Y:S07]  /*ec40*/  BAR.SYNC.DEFER_BLOCKING 0x0 ;  /* 0x0000000000007b1d */ /* 0x000fee0000010000 */
[----:B------:R-:W-:Y:S05]  /*ec50*/  @!P0 BRA `(.L_x_4035) ;  /* 0x0000000000748947 */ /* 0x000fea0003800000 */
[----:B-12---:R-:W-:-:S07]  /*ec60*/  MOV R7, 0x1 ;  /* 0x0000000100077802 */ /* 0x006fce0000000f00 */
.L_x_4040:
[----:B------:R-:W1:Y:S04]  /*ec70*/  SHFL.DOWN PT, R4, R24, R7, 0x1f ;  /* 0x08001f0718047589 */ /* 0x000e6800000e0000 */
[----:B------:R-:W2:Y:S04]  /*ec80*/  SHFL.DOWN PT, R5, R25, R7, 0x1f ;  /* 0x08001f0719057589 */ /* 0x000ea800000e0000 */
[----:B------:R-:W3:Y:S04]  /*ec90*/  SHFL.DOWN PT, R6, R20, R7, 0x1f ;  /* 0x08001f0714067589 */ /* 0x000ee800000e0000 */
[----:B------:R-:W4:Y:S04]  /*eca0*/  SHFL.DOWN PT, R10, R14, R7, 0x1f ;  /* 0x08001f070e0a7589 */ /* 0x000f2800000e0000 */
[----:B------:R-:W5:Y:S04]  /*ecb0*/  SHFL.DOWN PT, R12, R0, R7, 0x1f ;  /* 0x08001f07000c7589 */ /* 0x000f6800000e0000 */
[----:B------:R-:W0:Y:S04]  /*ecc0*/  SHFL.DOWN PT, R9, R21, R7, 0x1f ;  /* 0x08001f0715097589 */ /* 0x000e2800000e0000 */
[----:B------:R-:W0:Y:S01]  /*ecd0*/  SHFL.DOWN PT, R11, R15, R7, 0x1f ;  /* 0x08001f070f0b7589 */ /* 0x000e2200000e0000 */
[----:B-1----:R-:W-:-:S03]  /*ece0*/  IMAD R17, R25, R4, RZ ;  /* 0x0000000419117224 */ /* 0x002fc600078e02ff */
[----:B------:R1:W0:Y:S01]  /*ecf0*/  SHFL.DOWN PT, R13, R3, R7, 0x1f ;  /* 0x08001f07030d7589 */ /* 0x00022200000e0000 */
[----:B--2---:R-:W-:Y:S02]  /*ed00*/  IMAD R5, R5, R24, R17 ;  /* 0x0000001805057224 */ /* 0x004fe400078e0211 */
[----:B------:R-:W-:-:S04]  /*ed10*/  IMAD.WIDE.U32 R24, R24, R4, RZ ;  /* 0x0000000418187225 */ /* 0x000fc800078e00ff */
[----:B---3--:R-:W-:Y:S01]  /*ed20*/  IMAD R18, R21, R6, RZ ;  /* 0x0000000615127224 */ /* 0x008fe200078e02ff */
[----:B------:R-:W-:Y:S01]  /*ed30*/  IADD3 R25, R25, R5, RZ ;  /* 0x0000000519197210 */ /* 0x000fe20007ffe0ff */
[----:B----4-:R-:W-:Y:S02]  /*ed40*/  IMAD R17, R15, R10, RZ ;  /* 0x0000000a0f117224 */ /* 0x010fe400078e02ff */
[----:B-1----:R-:W-:Y:S02]  /*ed50*/  IMAD.SHL.U32 R7, R7, 0x2, RZ ;  /* 0x0000000207077824 */ /* 0x002fe400078e00ff */
[-C--:B-----5:R-:W-:Y:S02]  /*ed60*/  IMAD R19, R3, R12.reuse, RZ ;  /* 0x0000000c03137224 */ /* 0x0a0fe400078e02ff */
[----:B------:R-:W-:Y:S01]  /*ed70*/  IMAD.WIDE.U32 R4, R0, R12, RZ ;  /* 0x0000000c00047225 */ /* 0x000fe200078e00ff */
[----:B------:R-:W-:-:S03]  /*ed80*/  ISETP.GE.AND P0, PT, R7, R8, PT ;  /* 0x000000080700720c */ /* 0x000fc60003f06270 */
[----:B0-----:R-:W-:Y:S02]  /*ed90*/  IMAD R9, R9, R20, R18 ;  /* 0x0000001409097224 */ /* 0x001fe400078e0212 */
[----:B------:R-:W-:Y:S02]  /*eda0*/  IMAD R11, R11, R14, R17 ;  /* 0x0000000e0b0b7224 */ /* 0x000fe400078e0211 */
[----:B------:R-:W-:-:S04]  /*edb0*/  IMAD.WIDE.U32 R20, R20, R6, RZ ;  /* 0x0000000614147225 */ /* 0x000fc800078e00ff */
[----:B------:R-:W-:Y:S01]  /*edc0*/  IMAD.WIDE.U32 R14, R14, R10, RZ ;  /* 0x0000000a0e0e7225 */ /* 0x000fe200078e00ff */
[----:B------:R-:W-:-:S03]  /*edd0*/  IADD3 R21, R21, R9, RZ ;  /* 0x0000000915157210 */ /* 0x000fc60007ffe0ff */
[----:B------:R-:W-:Y:S01]  /*ede0*/  IMAD R13, R13, R0, R19 ;  /* 0x000000000d0d7224 */ /* 0x000fe200078e0213 */
[----:B------:R-:W-:Y:S02]  /*edf0*/  IADD3 R15, R15, R11, RZ ;  /* 0x0000000b0f0f7210 */ /* 0x000fe40007ffe0ff */
[----:B------:R-:W-:Y:S01]  /*ee00*/  MOV R0, R4 ;  /* 0x0000000400007202 */ /* 0x000fe20000000f00 */
[----:B------:R-:W-:Y:S01]  /*ee10*/  IMAD.IADD R3, R5, 0x1, R13 ;  /* 0x0000000105037824 */ /* 0x000fe200078e020d */
[----:B------:R-:W-:Y:S06]  /*ee20*/  @!P0 BRA `(.L_x_4040) ;  /* 0xfffffffc00908947 */ /* 0x000fec000383ffff */
.L_x_4035:
[----:B------:R-:W3:Y:S01]  /*ee30*/  LDC R23, c[0x0][0x3f4] ;  /* 0x0000fd00ff177b82 */ /* 0x000ee20000000800 */
[----:B-1----:R-:W-:Y:S01]  /*ee40*/  HFMA2.MMA R19, -RZ, RZ, 0, 0 ;  /* 0x00000000ff137435 */ /* 0x002fe200000001ff */
[----:B------:R-:W-:Y:S02]  /*ee50*/  MOV R22, RZ ;  /* 0x000000ff00167202 */ /* 0x000fe40000000f00 */
[----:B---3--:R-:W-:-:S13]  /*ee60*/  ISETP.NE.AND P1, PT, R23, RZ, PT ;  /* 0x000000ff1700720c */ /* 0x008fda0003f25270 */
[----:B------:R-:W-:Y:S05]  /*ee70*/  @!P1 BRA `(.L_x_4041) ;  /* 0x0000001000489947 */ /* 0x000fea0003800000 */
[----:B--2---:R-:W-:Y:S01]  /*ee80*/  MOV R5, R73 ;  /* 0x0000004900057202 */ /* 0x004fe20000000f00 */
        /* <DEDUP_REMOVED lines=273> */
.L_x_4041:
[----:B------:R-:W-:Y:S02]  /*ffa0*/  ULDC.64 UR4, c[0x0][0x5f8] ;  /* 0x00017e0000047ab9 */ /* 0x000fe40000000a00 */
[----:B--2---:R-:W-:-:S04]  /*ffb0*/  IADD3 R6, P0, R22, UR4, RZ ;  /* 0x0000000416067c10 */ /* 0x004fc8000ff1e0ff */
        /* <DEDUP_REMOVED lines=276> */
.L_x_4042:
[----:B------:R-:W-:Y:S01]  /*11100*/  IADD3 R8, P0, R19, UR4, RZ ;  /* 0x0000000413087c10 */ /* 0x000fe2000ff1e0ff */
[----:B------:R-:W-:Y:S01]  /*11110*/  IMAD.MOV.U32 R17, RZ, RZ, RZ ;  /* 0x000000ffff117224 */ /* 0x000fe200078e00ff */
[----:B------:R-:W-:Y:S02]  /*11120*/  MOV R18, RZ ;  /* 0x000000ff00127202 */ /* 0x000fe40000000f00 */
        /* <DEDUP_REMOVED lines=276> */
.L_x_4043:
[----:B------:R-:W-:-:S04]  /*12270*/  IADD3 R10, P0, R18, UR4, RZ ;  /* 0x00000004120a7c10 */ /* 0x000fc8000ff1e0ff */
[----:B------:R-:W-:Y:S01]  /*12280*/  IADD3.X R11, RZ, UR5, RZ, P0, !PT ;  /* 0x00000005ff0b7c10 */ /* 0x000fe200087fe4ff */
[----:B------:R-:W-:Y:S08]  /*12290*/  @!P1 BRA `(.L_x_4044) ;  /* 0x0000001000489947 */ /* 0x000ff00003800000 */
[----:B------:R-:W-:Y:S01]  /*122a0*/  HFMA2.MMA R4, -RZ, RZ, 0, 0 ;  /* 0x00000000ff047435 */ /* 0x000fe200000001ff */
[----:B------:R-:W-:Y:S01]  /*122b0*/  IADD3 R5, R73, 0x3, RZ ;  /* 0x0000000349057810 */ /* 0x000fe20007ffe0ff */
        /* <DEDUP_REMOVED lines=272> */
.L_x_4044:
        /* <DEDUP_REMOVED lines=21> */
[----:B-1----:R-:W-:-:S05]  /*13510*/  IMAD R7, R26, UR6, R7 ;  /* 0x000000061a077c24 */ /* 0x002fca000f8e0207 */
        /* <DEDUP_REMOVED lines=275> */
.L_x_4046:
        /* <DEDUP_REMOVED lines=277> */
.L_x_4047:
        /* <DEDUP_REMOVED lines=279> */
.L_x_4048:
[----:B------:R-:W-:-:S05]  /*16910*/  IADD3 R10, P0, R18, UR4, RZ ;  /* 0x00000004120a7c10 */ /* 0x000fca000ff1e0ff */
[----:B------:R-:W-:Y:S01]  /*16920*/  IMAD.X R11, RZ, RZ, UR5, P0 ;  /* 0x00000005ff0b7e24 */ /* 0x000fe200080e06ff */
[----:B------:R-:W-:Y:S07]  /*16930*/  @!P1 BRA `(.L_x_4049) ;  /* 0x0000001000489947 */ /* 0x000fee0003800000 */
[----:B------:R-:W-:Y:S01]  /*16940*/  HFMA2.MMA R28, -RZ, RZ, 0, 0 ;  /* 0x00000000ff1c7435 */ /* 0x000fe200000001ff */
        /* <DEDUP_REMOVED lines=273> */
.L_x_4049:
        /* <DEDUP_REMOVED lines=16> */
.L_x_4051:
[----:B------:R-:W-:Y:S05]  /*17b60*/  BSYNC B0 ;  /* 0x0000000000007941 */ /* 0x000fea0003800000 */
.L_x_4050:
        /* <DEDUP_REMOVED lines=13> */
[----:B------:R1:W-:Y:S04]  /*17c40*/  STG.E.64 desc[UR60][R28.64+0x10], R14 ;  /* 0x0000100e1c007986 */ /* 0x0003e8000c101b3c */
[----:B------:R2:W-:Y:S04]  /*17c50*/  STG.E.64 desc[UR60][R28.64], R24 ;  /* 0x000000181c007986 */ /* 0x0005e8000c101b3c */
[----:B------:R2:W-:Y:S01]  /*17c60*/  STG.E.64 desc[UR60][R28.64+0x8], R20 ;  /* 0x000008141c007986 */ /* 0x0005e2000c101b3c */
[----:B-1----:R-:W-:Y:S02]  /*17c70*/  MOV R14, R0 ;  /* 0x00000000000e7202 */ /* 0x002fe40000000f00 */
[----:B------:R-:W-:-:S05]  /*17c80*/  MOV R15, R3 ;  /* 0x00000003000f7202 */ /* 0x000fca0000000f00 */
[----:B------:R2:W-:Y:S02]  /*17c90*/  STG.E.64 desc[UR60][R28.64+0x18], R14 ;  /* 0x0000180e1c007986 */ /* 0x0005e4000c101b3c */
.L_x_4053:
[----:B------:R-:W-:Y:S05]  /*17ca0*/  BSYNC B0 ;  /* 0x0000000000007941 */ /* 0x000fea0003800000 */
.L_x_4052:
        /* <DEDUP_REMOVED lines=14> */
[----:B--2---:R-:W1:Y:S01]  /*17d90*/  S2R R21, SR_LANEID ;  /* 0x0000000000157919 */ /* 0x004e620000000000 */
[----:B------:R-:W-:Y:S01]  /*17da0*/  VOTEU.ANY UR4, UPT, PT ;  /* 0x0000000000047886 */ /* 0x000fe200038e0100 */
[----:B------:R-:W2:Y:S01]  /*17db0*/  LDC.64 R14, c[0x0][0x618] ;  /* 0x00018600ff0e7b82 */ /* 0x000ea20000000a00 */
[----:B------:R-:W1:Y:S08]  /*17dc0*/  FLO.U32 R20, UR4 ;  /* 0x0000000400147d00 */ /* 0x000e7000080e0000 */
[----:B------:R-:W3:Y:S01]  /*17dd0*/  POPC R3, UR4 ;  /* 0x0000000400037d09 */ /* 0x000ee20008000000 */
[----:B--2---:R-:W-:Y:S01]  /*17de0*/  IMAD.WIDE.U32 R14, R26, 0x4, R14 ;  /* 0x000000041a0e7825 */ /* 0x004fe200078e000e */
[----:B-1----:R-:W-:-:S13]  /*17df0*/  ISETP.EQ.U32.AND P0, PT, R20, R21, PT ;  /* 0x000000151400720c */ /* 0x002fda0003f02070 */
        /* <DEDUP_REMOVED lines=14> */
.L_x_4055:
[----:B------:R-:W-:Y:S05]  /*17ee0*/  BSYNC B0 ;  /* 0x0000000000007941 */ /* 0x000fea0003800000 */
.L_x_4054:
[----:B------:R-:W3:Y:S08]  /*17ef0*/  S2UR UR5, SR_CgaCtaId ;  /* 0x00000000000579c3 */ /* 0x000ef00000008800 */
[----:B------:R-:W-:Y:S06]  /*17f00*/  BAR.SYNC.DEFER_BLOCKING 0x0 ;  /* 0x0000000000007b1d */ /* 0x000fec0000010000 */
[----:B------:R-:W-:-:S02]  /*17f10*/  UMOV UR4, 0x400 ;  /* 0x0000040000047882 */ /* 0x000fc40000000000 */
[----:B---3--:R-:W-:-:S09]  /*17f20*/  ULEA UR6, UR5, UR4, 0x18 ;  /* 0x0000000405067291 */ /* 0x008fd2000f8ec03f */
        /* <DEDUP_REMOVED lines=15> */
[----:B--2---:R-:W-:Y:S02]  /*18020*/  MOV R14, UR10 ;  /* 0x0000000a000e7c02 */ /* 0x004fe40008000f00 */
[----:B------:R-:W-:Y:S01]  /*18030*/  MOV R15, UR11 ;  /* 0x0000000b000f7c02 */ /* 0x000fe20008000f00 */
[----:B------:R-:W-:Y:S06]  /*18040*/  @!P0 BRA `(.L_x_4057) ;  /* 0x0000000000dc8947 */ /* 0x000fec0003800000 */
        /* <DEDUP_REMOVED lines=18> */
[----:B------:R-:W-:Y:S02]  /*18170*/  MOV R3, UR11 ;  /* 0x0000000b00037c02 */ /* 0x000fe40008000f00 */
[----:B------:R-:W2:Y:S01]  /*18180*/  LDC.64 R38, c[0x0][0x610] ;  /* 0x00018400ff267b82 */ /* 0x000ea20000000a00 */
[----:B------:R-:W-:-:S02]  /*18190*/  MOV R21, UR11 ;  /* 0x0000000b00157c02 */ /* 0x000fc40008000f00 */
[----:B------:R-:W-:Y:S02]  /*181a0*/  MOV R20, UR10 ;  /* 0x0000000a00147c02 */ /* 0x000fe40008000f00 */
[----:B------:R-:W-:Y:S01]  /*181b0*/  MOV R23, UR11 ;  /* 0x0000000b00177c02 */ /* 0x000fe20008000f00 */
[----:B-1----:R-:W-:-:S07]  /*181c0*/  IMAD R43, R43, UR6, RZ ;  /* 0x000000062b2b7c24 */ /* 0x002fce000f8e02ff */
.L_x_4060:
[----:B------:R-:W-:-:S04]  /*181d0*/  IMAD.IADD R25, R41, 0x1, R40 ;  /* 0x0000000129197824 */ /* 0x000fc800078e0228 */
[----:B--2---:R-:W-:-:S05]  /*181e0*/  IMAD.WIDE.U32 R24, R25, 0x20, R38 ;  /* 0x0000002019187825 */ /* 0x004fca00078e0026 */
[----:B------:R-:W2:Y:S04]  /*181f0*/  LDG.E.64 R26, desc[UR60][R24.64] ;  /* 0x0000003c181a7981 */ /* 0x000ea8000c1e1b00 */
[----:B------:R-:W3:Y:S04]  /*18200*/  LDG.E.64 R28, desc[UR60][R24.64+0x8] ;  /* 0x0000083c181c7981 */ /* 0x000ee8000c1e1b00 */
[----:B------:R-:W4:Y:S04]  /*18210*/  LDG.E.64 R30, desc[UR60][R24.64+0x10] ;  /* 0x0000103c181e7981 */ /* 0x000f28000c1e1b00 */
[----:B------:R4:W5:Y:S01]  /*18220*/  LDG.E.64 R34, desc[UR60][R24.64+0x18] ;  /* 0x0000183c18227981 */ /* 0x000962000c1e1b00 */
[----:B------:R-:W-:-:S04]  /*18230*/  IADD3 R40, R43, R40, RZ ;  /* 0x000000282b287210 */ /* 0x000fc80007ffe0ff */
[----:B------:R-:W-:Y:S01]  /*18240*/  ISETP.GE.U32.AND P0, PT, R40, UR8, PT ;  /* 0x0000000828007c0c */ /* 0x000fe2000bf06070 */
[-C--:B--2---:R-:W-:Y:S02]  /*18250*/  IMAD R27, R27, R14.reuse, RZ ;  /* 0x0000000e1b1b7224 */ /* 0x084fe400078e02ff */
[----:B------:R-:W-:-:S04]  /*18260*/  IMAD.WIDE.U32 R36, R26, R14, RZ ;  /* 0x0000000e1a247225 */ /* 0x000fc800078e00ff */
[----:B------:R-:W-:Y:S01]  /*18270*/  IMAD R27, R26, R15, R27 ;  /* 0x0000000f1a1b7224 */ /* 0x000fe200078e021b */
[----:B------:R-:W-:Y:S01]  /*18280*/  MOV R14, R36 ;  /* 0x00000024000e7202 */ /* 0x000fe20000000f00 */
[----:B---3--:R-:W-:Y:S02]  /*18290*/  IMAD R29, R29, R0, RZ ;  /* 0x000000001d1d7224 */ /* 0x008fe400078e02ff */
[----:B----4-:R-:W-:Y:S01]  /*182a0*/  IMAD.WIDE.U32 R24, R30, R32, RZ ;  /* 0x000000201e187225 */ /* 0x010fe200078e00ff */
[----:B------:R-:W-:-:S03]  /*182b0*/  IADD3 R15, R37, R27, RZ ;  /* 0x0000001b250f7210 */ /* 0x000fc60007ffe0ff */
[----:B------:R-:W-:-:S04]  /*182c0*/  IMAD.WIDE.U32 R26, R28, R0, RZ ;  /* 0x000000001c1a7225 */ /* 0x000fc800078e00ff */
[----:B------:R-:W-:Y:S01]  /*182d0*/  IMAD R0, R31, R32, RZ ;  /* 0x000000201f007224 */ /* 0x000fe200078e02ff */
[----:B------:R-:W-:Y:S01]  /*182e0*/  MOV R32, R24 ;  /* 0x0000001800207202 */ /* 0x000fe20000000f00 */
[-C--:B-----5:R-:W-:Y:S02]  /*182f0*/  IMAD R31, R35, R20.reuse, RZ ;  /* 0x00000014231f7224 */ /* 0x0a0fe400078e02ff */
[----:B------:R-:W-:Y:S02]  /*18300*/  IMAD R3, R28, R3, R29 ;  /* 0x000000031c037224 */ /* 0x000fe400078e021d */
[----:B------:R-:W-:Y:S02]  /*18310*/  IMAD R21, R30, R21, R0 ;  /* 0x000000151e157224 */ /* 0x000fe400078e0200 */
[C---:B------:R-:W-:Y:S01]  /*18320*/  IMAD.WIDE.U32 R28, R34.reuse, R20, RZ ;  /* 0x00000014221c7225 */ /* 0x040fe200078e00ff */
[----:B------:R-:W-:Y:S02]  /*18330*/  IADD3 R3, R27, R3, RZ ;  /* 0x000000031b037210 */ /* 0x000fe40007ffe0ff */
[----:B------:R-:W-:Y:S01]  /*18340*/  IADD3 R21, R25, R21, RZ ;  /* 0x0000001519157210 */ /* 0x000fe20007ffe0ff */
[----:B------:R-:W-:-:S02]  /*18350*/  IMAD R23, R34, R23, R31 ;  /* 0x0000001722177224 */ /* 0x000fc400078e021f */
[----:B------:R-:W-:Y:S02]  /*18360*/  IMAD.MOV.U32 R0, RZ, RZ, R26 ;  /* 0x000000ffff007224 */ /* 0x000fe400078e001a */
[----:B------:R-:W-:Y:S01]  /*18370*/  IMAD.MOV.U32 R20, RZ, RZ, R28 ;  /* 0x000000ffff147224 */ /* 0x000fe200078e001c */
[----:B------:R-:W-:Y:S01]  /*18380*/  IADD3 R23, R29, R23, RZ ;  /* 0x000000171d177210 */ /* 0x000fe20007ffe0ff */
[----:B------:R-:W-:Y:S06]  /*18390*/  @!P0 BRA `(.L_x_4060) ;  /* 0xfffffffc008c8947 */ /* 0x000fec000383ffff */
[----:B------:R-:W-:Y:S05]  /*183a0*/  BSYNC B1 ;  /* 0x0000000000017941 */ /* 0x000fea0003800000 */
.L_x_4059:
[----:B------:R-:W-:Y:S05]  /*183b0*/  BRA `(.L_x_4058) ;  /* 0x0000000000cc7947 */ /* 0x000fea0003800000 */
.L_x_4057:
        /* <DEDUP_REMOVED lines=10> */
[----:B------:R-:W1:Y:S01]  /*18460*/  LDC R42, c[0x0][RZ] ;  /* 0x00000000ff2a7b82 */ /* 0x000e620000000800 */
[----:B------:R-:W-:Y:S01]  /*18470*/  IMAD.U32 R0, RZ, RZ, UR10 ;  /* 0x0000000aff007e24 */ /* 0x000fe2000f8e00ff */
[----:B------:R-:W-:Y:S01]  /*18480*/  MOV R3, UR11 ;  /* 0x0000000b00037c02 */ /* 0x000fe20008000f00 */
[----:B------:R-:W-:Y:S01]  /*18490*/  IMAD.U32 R20, RZ, RZ, UR10 ;  /* 0x0000000aff147e24 */ /* 0x000fe2000f8e00ff */
[----:B------:R-:W-:Y:S01]  /*184a0*/  MOV R32, UR10 ;  /* 0x0000000a00207c02 */ /* 0x000fe20008000f00 */
[----:B------:R-:W-:Y:S01]  /*184b0*/  IMAD R40, R26, UR6, RZ ;  /* 0x000000061a287c24 */ /* 0x000fe2000f8e02ff */
[----:B------:R-:W-:Y:S02]  /*184c0*/  MOV R21, UR11 ;  /* 0x0000000b00157c02 */ /* 0x000fe40008000f00 */
[----:B------:R-:W2:Y:S01]  /*184d0*/  LDC.64 R38, c[0x0][0x610] ;  /* 0x00018400ff267b82 */ /* 0x000ea20000000a00 */
[----:B------:R-:W-:-:S02]  /*184e0*/  MOV R23, UR11 ;  /* 0x0000000b00177c02 */ /* 0x000fc40008000f00 */
[----:B------:R-:W-:-:S05]  /*184f0*/  MOV R41, R2 ;  /* 0x0000000200297202 */ /* 0x000fca0000000f00 */
[----:B------:R-:W3:Y:S02]  /*18500*/  LDC R44, c[0x0][0x4] ;  /* 0x00000100ff2c7b82 */ /* 0x000ee40000000800 */
.L_x_4061:
[----:B------:R-:W-:-:S05]  /*18510*/  IADD3 R25, R40, R41, RZ ;  /* 0x0000002928197210 */ /* 0x000fca0007ffe0ff */
[----:B-1----:R-:W-:-:S04]  /*18520*/  IMAD R25, R25, R42, R16 ;  /* 0x0000002a19197224 */ /* 0x002fc800078e0210 */
[----:B--2---:R-:W-:-:S05]  /*18530*/  IMAD.WIDE.U32 R24, R25, 0x20, R38 ;  /* 0x0000002019187825 */ /* 0x004fca00078e0026 */
[----:B------:R-:W2:Y:S04]  /*18540*/  LDG.E.64 R26, desc[UR60][R24.64] ;  /* 0x0000003c181a7981 */ /* 0x000ea8000c1e1b00 */
[----:B------:R-:W4:Y:S04]  /*18550*/  LDG.E.64 R28, desc[UR60][R24.64+0x8] ;  /* 0x0000083c181c7981 */ /* 0x000f28000c1e1b00 */
[----:B------:R-:W5:Y:S04]  /*18560*/  LDG.E.64 R30, desc[UR60][R24.64+0x10] ;  /* 0x0000103c181e7981 */ /* 0x000f68000c1e1b00 */
[----:B------:R-:W5:Y:S01]  /*18570*/  LDG.E.64 R34, desc[UR60][R24.64+0x18] ;  /* 0x0000183c18227981 */ /* 0x000f62000c1e1b00 */
[----:B---3--:R-:W-:-:S05]  /*18580*/  IMAD.IADD R41, R44, 0x1, R41 ;  /* 0x000000012c297824 */ /* 0x008fca00078e0229 */
[----:B------:R-:W-:Y:S01]  /*18590*/  ISETP.GE.U32.AND P0, PT, R41, UR7, PT ;  /* 0x0000000729007c0c */ /* 0x000fe2000bf06070 */
[-C--:B--2---:R-:W-:Y:S02]  /*185a0*/  IMAD R27, R27, R14.reuse, RZ ;  /* 0x0000000e1b1b7224 */ /* 0x084fe400078e02ff */
[----:B------:R-:W-:-:S04]  /*185b0*/  IMAD.WIDE.U32 R36, R26, R14, RZ ;  /* 0x0000000e1a247225 */ /* 0x000fc800078e00ff */
[----:B------:R-:W-:Y:S02]  /*185c0*/  IMAD R15, R26, R15, R27 ;  /* 0x0000000f1a0f7224 */ /* 0x000fe400078e021b */
[----:B----4-:R-:W-:-:S03]  /*185d0*/  IMAD.WIDE.U32 R26, R28, R0, RZ ;  /* 0x000000001c1a7225 */ /* 0x010fc600078e00ff */
[----:B------:R-:W-:Y:S01]  /*185e0*/  IADD3 R15, R37, R15, RZ ;  /* 0x0000000f250f7210 */ /* 0x000fe20007ffe0ff */
[----:B------:R-:W-:Y:S01]  /*185f0*/  IMAD R29, R29, R0, RZ ;  /* 0x000000001d1d7224 */ /* 0x000fe200078e02ff */
[----:B------:R-:W-:Y:S01]  /*18600*/  MOV R0, R26 ;  /* 0x0000001a00007202 */ /* 0x000fe20000000f00 */
[----:B-----5:R-:W-:Y:S02]  /*18610*/  IMAD R26, R31, R32, RZ ;  /* 0x000000201f1a7224 */ /* 0x020fe400078e02ff */
[----:B------:R-:W-:Y:S02]  /*18620*/  IMAD R29, R28, R3, R29 ;  /* 0x000000031c1d7224 */ /* 0x000fe400078e021d */
[----:B------:R-:W-:Y:S02]  /*18630*/  IMAD R28, R35, R20, RZ ;  /* 0x00000014231c7224 */ /* 0x000fe400078e02ff */
[C---:B------:R-:W-:Y:S01]  /*18640*/  IMAD R21, R30.reuse, R21, R26 ;  /* 0x000000151e157224 */ /* 0x040fe200078e021a */
[----:B------:R-:W-:Y:S01]  /*18650*/  IADD3 R3, R27, R29, RZ ;  /* 0x0000001d1b037210 */ /* 0x000fe20007ffe0ff */
[----:B------:R-:W-:-:S04]  /*18660*/  IMAD.WIDE.U32 R24, R30, R32, RZ ;  /* 0x000000201e187225 */ /* 0x000fc800078e00ff */
[C---:B------:R-:W-:Y:S01]  /*18670*/  IMAD.WIDE.U32 R26, R34.reuse, R20, RZ ;  /* 0x00000014221a7225 */ /* 0x040fe200078e00ff */
[----:B------:R-:W-:Y:S02]  /*18680*/  MOV R32, R24 ;  /* 0x0000001800207202 */ /* 0x000fe40000000f00 */
[----:B------:R-:W-:Y:S01]  /*18690*/  IADD3 R21, R25, R21, RZ ;  /* 0x0000001519157210 */ /* 0x000fe20007ffe0ff */
[----:B------:R-:W-:Y:S01]  /*186a0*/  IMAD R23, R34, R23, R28 ;  /* 0x0000001722177224 */ /* 0x000fe200078e021c */
[----:B------:R-:W-:Y:S01]  /*186b0*/  MOV R20, R26 ;  /* 0x0000001a00147202 */ /* 0x000fe20000000f00 */
[----:B------:R-:W-:Y:S02]  /*186c0*/  IMAD.MOV.U32 R14, RZ, RZ, R36 ;  /* 0x000000ffff0e7224 */ /* 0x000fe400078e0024 */
[----:B------:R-:W-:Y:S01]  /*186d0*/  IMAD.IADD R23, R27, 0x1, R23 ;  /* 0x000000011b177824 */ /* 0x000fe200078e0217 */
[----:B------:R-:W-:Y:S06]  /*186e0*/  @!P0 BRA `(.L_x_4061) ;  /* 0xfffffffc00888947 */ /* 0x000fec000383ffff */
.L_x_4058:
[----:B------:R-:W-:Y:S05]  /*186f0*/  BSYNC B0 ;  /* 0x0000000000007941 */ /* 0x000fea0003800000 */
.L_x_4056:
[----:B------:R-:W1:Y:S01]  /*18700*/  LDC R35, c[0x0][RZ] ;  /* 0x00000000ff237b82 */ /* 0x000e620000000800 */
        /* <DEDUP_REMOVED lines=8> */
[----:B------:R-:W-:Y:S01]  /*18790*/  ULDC UR6, c[0x0][0x4] ;  /* 0x0000010000067ab9 */ /* 0x000fe20000000800 */
[----:B------:R-:W-:Y:S01]  /*187a0*/  MOV R29, R21 ;  /* 0x00000015001d7202 */ /* 0x000fe20000000f00 */
[----:B------:R-:W-:Y:S01]  /*187b0*/  USHF.R.U32.HI UR5, URZ, 0x1, UR6 ;  /* 0x000000013f057899 */ /* 0x000fe20008011606 */
[----:B------:R-:W-:-:S05]  /*187c0*/  MOV R30, R20 ;  /* 0x00000014001e7202 */ /* 0x000fca0000000f00 */
[----:B------:R-:W-:Y:S01]  /*187d0*/  ISETP.NE.AND P0, PT, RZ, UR5, PT ;  /* 0x00000005ff007c0c */ /* 0x000fe2000bf05270 */
[----:B-1----:R-:W-:-:S05]  /*187e0*/  IMAD R37, R2, R35, R16 ;  /* 0x0000002302257224 */ /* 0x002fca00078e0210 */
[----:B------:R-:W-:-:S05]  /*187f0*/  LEA R37, R37, UR4, 0x5 ;  /* 0x0000000425257c11 */ /* 0x000fca000f8e28ff */
[----:B------:R1:W-:Y:S04]  /*18800*/  STS.128 [R37], R24 ;  /* 0x0000001825007388 */ /* 0x0003e80000000c00 */
[----:B------:R1:W-:Y:S01]  /*18810*/  STS.128 [R37+0x10], R28 ;  /* 0x0000101c25007388 */ /* 0x0003e20000000c00 */
[----:B------:R-:W-:Y:S05]  /*18820*/  @!P0 BRA `(.L_x_4062) ;  /* 0x0000000000b88947 */ /* 0x000fea0003800000 */
[----:B-1----:R-:W-:-:S07]  /*18830*/  MOV R25, UR5 ;  /* 0x0000000500197c02 */ /* 0x002fce0008000f00 */
.L_x_4065:
        /* <DEDUP_REMOVED lines=9> */
[----:B------:R-:W-:-:S05]  /*188d0*/  LEA R34, R24, UR4, 0x5 ;  /* 0x0000000418227c11 */ /* 0x000fca000f8e28ff */
[----:B------:R-:W1:Y:S04]  /*188e0*/  LDS.128 R24, [R34] ;  /* 0x0000000022187984 */ /* 0x000e680000000c00 */
[----:B------:R-:W2:Y:S01]  /*188f0*/  LDS.128 R28, [R34+0x10] ;  /* 0x00001000221c7984 */ /* 0x000ea20000000c00 */
[-C--:B-1----:R-:W-:Y:S02]  /*18900*/  IMAD R25, R25, R14.reuse, RZ ;  /* 0x0000000e19197224 */ /* 0x082fe400078e02ff */
[----:B------:R-:W-:-:S04]  /*18910*/  IMAD.WIDE.U32 R38, R24, R14, RZ ;  /* 0x0000000e18267225 */ /* 0x000fc800078e00ff */
[-C--:B------:R-:W-:Y:S02]  /*18920*/  IMAD R14, R27, R0.reuse, RZ ;  /* 0x000000001b0e7224 */ /* 0x080fe400078e02ff */
[----:B------:R-:W-:-:S04]  /*18930*/  IMAD.WIDE.U32 R40, R26, R0, RZ ;  /* 0x000000001a287225 */ /* 0x000fc800078e00ff */
[----:B--2---:R-:W-:Y:S02]  /*18940*/  IMAD R0, R29, R32, RZ ;  /* 0x000000201d007224 */ /* 0x004fe400078e02ff */
[----:B------:R-:W-:Y:S01]  /*18950*/  IMAD R3, R26, R3, R14 ;  /* 0x000000031a037224 */ /* 0x000fe200078e020e */
[----:B------:R-:W-:Y:S01]  /*18960*/  MOV R26, R40 ;  /* 0x00000028001a7202 */ /* 0x000fe20000000f00 */
[----:B------:R-:W-:Y:S02]  /*18970*/  IMAD R14, R31, R20, RZ ;  /* 0x000000141f0e7224 */ /* 0x000fe400078e02ff */
[----:B------:R-:W-:Y:S01]  /*18980*/  IMAD R25, R24, R15, R25 ;  /* 0x0000000f18197224 */ /* 0x000fe200078e0219 */
[----:B------:R-:W-:Y:S01]  /*18990*/  MOV R24, R38 ;  /* 0x0000002600187202 */ /* 0x000fe20000000f00 */
[----:B------:R-:W-:-:S03]  /*189a0*/  IMAD.WIDE.U32 R42, R28, R32, RZ ;  /* 0x000000201c2a7225 */ /* 0x000fc600078e00ff */
        /* <DEDUP_REMOVED lines=8> */
[----:B------:R-:W-:Y:S01]  /*18a30*/  IMAD.IADD R3, R41, 0x1, R3 ;  /* 0x0000000129037824 */ /* 0x000fe200078e0203 */
[----:B------:R-:W-:Y:S01]  /*18a40*/  MOV R14, R38 ;  /* 0x00000026000e7202 */ /* 0x000fe20000000f00 */
[----:B------:R-:W-:Y:S01]  /*18a50*/  IMAD.MOV.U32 R25, RZ, RZ, R15 ;  /* 0x000000ffff197224 */ /* 0x000fe200078e000f */
[----:B------:R-:W-:Y:S01]  /*18a60*/  IADD3 R23, R45, R23, RZ ;  /* 0x000000172d177210 */ /* 0x000fe20007ffe0ff */
[----:B------:R-:W-:Y:S01]  /*18a70*/  IMAD.MOV.U32 R29, RZ, RZ, R21 ;  /* 0x000000ffff1d7224 */ /* 0x000fe200078e0015 */
[----:B------:R-:W-:Y:S01]  /*18a80*/  MOV R27, R3 ;  /* 0x00000003001b7202 */ /* 0x000fe20000000f00 */
[----:B------:R-:W-:Y:S01]  /*18a90*/  IMAD.MOV.U32 R0, RZ, RZ, R40 ;  /* 0x000000ffff007224 */ /* 0x000fe200078e0028 */
[----:B------:R-:W-:-:S02]  /*18aa0*/  MOV R31, R23 ;  /* 0x00000017001f7202 */ /* 0x000fc40000000f00 */
[----:B------:R-:W-:Y:S01]  /*18ab0*/  MOV R20, R44 ;  /* 0x0000002c00147202 */ /* 0x000fe20000000f00 */
[----:B------:R1:W-:Y:S04]  /*18ac0*/  STS.128 [R37], R24 ;  /* 0x0000001825007388 */ /* 0x0003e80000000c00 */
[----:B------:R1:W-:Y:S02]  /*18ad0*/  STS.128 [R37+0x10], R28 ;  /* 0x0000101c25007388 */ /* 0x0003e40000000c00 */
.L_x_4064:
[----:B------:R-:W-:Y:S05]  /*18ae0*/  BSYNC B0 ;  /* 0x0000000000007941 */ /* 0x000fea0003800000 */
.L_x_4063:
[----:B-1----:R-:W-:Y:S01]  /*18af0*/  MOV R25, R36 ;  /* 0x0000002400197202 */ /* 0x002fe20000000f00 */
[----:B------:R-:W-:Y:S06]  /*18b00*/  @P2 BRA `(.L_x_4065) ;  /* 0xfffffffc004c2947 */ /* 0x000fec000383ffff */
.L_x_4062:
        /* <DEDUP_REMOVED lines=10> */
[----:B------:R-:W-:Y:S01]  /*18bb0*/  MOV R26, R0 ;  /* 0x00000000001a7202 */ /* 0x000fe20000000f00 */
[----:B------:R-:W-:Y:S01]  /*18bc0*/  HFMA2.MMA R34, -RZ, RZ, 0, 1.9073486328125e-06 ;  /* 0x00000020ff227435 */ /* 0x000fe200000001ff */
[----:B------:R-:W-:Y:S02]  /*18bd0*/  MOV R28, R32 ;  /* 0x00000020001c7202 */ /* 0x000fe40000000f00 */
[----:B------:R-:W-:Y:S01]  /*18be0*/  MOV R29, R21 ;  /* 0x00000015001d7202 */ /* 0x000fe20000000f00 */
[----:B------:R2:W-:Y:S01]  /*18bf0*/  STS.128 [R37], R24 ;  /* 0x0000001825007388 */ /* 0x0005e20000000c00 */
[----:B------:R-:W-:-:S02]  /*18c00*/  MOV R30, R20 ;  /* 0x00000014001e7202 */ /* 0x000fc40000000f00 */
[----:B------:R-:W-:-:S03]  /*18c10*/  LEA.HI R2, R35, R35, RZ, 0x1 ;  /* 0x0000002323027211 */ /* 0x000fc600078f08ff */
[----:B------:R2:W-:Y:S01]  /*18c20*/  STS.128 [R37+0x10], R28 ;  /* 0x0000101c25007388 */ /* 0x0005e20000000c00 */
[----:B------:R-:W-:-:S04]  /*18c30*/  SHF.R.S32.HI R2, RZ, 0x1, R2 ;  /* 0x00000001ff027819 */ /* 0x000fc80000011402 */
[----:B------:R-:W-:-:S13]  /*18c40*/  ISETP.GE.AND P0, PT, R2, 0x20, PT ;  /* 0x000000200200780c */ /* 0x000fda0003f06270 */
[----:B--2---:R-:W-:Y:S05]  /*18c50*/  @!P0 BRA `(.L_x_4067) ;  /* 0x0000000000b08947 */ /* 0x004fea0003800000 */
.L_x_4070:
[----:B-1----:R-:W-:Y:S01]  /*18c60*/  IADD3 R24, R16, R2, RZ ;  /* 0x0000000210187210 */ /* 0x002fe20007ffe0ff */
[----:B------:R-:W-:Y:S03]  /*18c70*/  BAR.SYNC.DEFER_BLOCKING 0x0 ;  /* 0x0000000000007b1d */ /* 0x000fe60000010000 */
[----:B------:R-:W-:-:S03]  /*18c80*/  ISETP.GE.U32.AND P0, PT, R24, R35, PT ;  /* 0x000000231800720c */ /* 0x000fc60003f06070 */
[----:B------:R-:W-:Y:S01]  /*18c90*/  BSSY B0, `(.L_x_4068) ;  /* 0x0000024000007945 */ /* 0x000fe20003800000 */
[----:B------:R-:W-:-:S13]  /*18ca0*/  ISETP.GE.U32.OR P0, PT, R16, R2, P0 ;  /* 0x000000021000720c */ /* 0x000fda0000706470 */
[----:B------:R-:W-:Y:S05]  /*18cb0*/  @P0 BRA `(.L_x_4069) ;  /* 0x0000000000840947 */ /* 0x000fea0003800000 */
[----:B------:R-:W-:-:S05]  /*18cc0*/  LEA R34, R2, R37, 0x5 ;  /* 0x0000002502227211 */ /* 0x000fca00078e28ff */
[----:B------:R-:W1:Y:S04]  /*18cd0*/  LDS.128 R24, [R34] ;  /* 0x0000000022187984 */ /* 0x000e680000000c00 */
[----:B------:R-:W2:Y:S01]  /*18ce0*/  LDS.128 R28, [R34+0x10] ;  /* 0x00001000221c7984 */ /* 0x000ea20000000c00 */
[-C--:B-1----:R-:W-:Y:S02]  /*18cf0*/  IMAD R25, R25, R14.reuse, RZ ;  /* 0x0000000e19197224 */ /* 0x082fe400078e02ff */
[----:B------:R-:W-:-:S04]  /*18d00*/  IMAD.WIDE.U32 R38, R24, R14, RZ ;  /* 0x0000000e18267225 */ /* 0x000fc800078e00ff */
[-C--:B------:R-:W-:Y:S02]  /*18d10*/  IMAD R14, R27, R0.reuse, RZ ;  /* 0x000000001b0e7224 */ /* 0x080fe400078e02ff */
[----:B------:R-:W-:-:S04]  /*18d20*/  IMAD.WIDE.U32 R40, R26, R0, RZ ;  /* 0x000000001a287225 */ /* 0x000fc800078e00ff */
[----:B------:R-:W-:Y:S01]  /*18d30*/  IMAD R3, R26, R3, R14 ;  /* 0x000000031a037224 */ /* 0x000fe200078e020e */
[----:B------:R-:W-:Y:S01]  /*18d40*/  MOV R26, R40 ;  /* 0x00000028001a7202 */ /* 0x000fe20000000f00 */
[----:B--2---:R-:W-:Y:S02]  /*18d50*/  IMAD R0, R29, R32, RZ ;  /* 0x000000201d007224 */ /* 0x004fe400078e02ff */
[----:B------:R-:W-:Y:S01]  /*18d60*/  IMAD R14, R31, R20, RZ ;  /* 0x000000141f0e7224 */ /* 0x000fe200078e02ff */
[----:B------:R-:W-:Y:S01]  /*18d70*/  IADD3 R3, R41, R3, RZ ;  /* 0x0000000329037210 */ /* 0x000fe20007ffe0ff */
[----:B------:R-:W-:Y:S02]  /*18d80*/  IMAD R25, R24, R15, R25 ;  /* 0x0000000f18197224 */ /* 0x000fe400078e0219 */
[----:B------:R-:W-:Y:S01]  /*18d90*/  IMAD.WIDE.U32 R42, R28, R32, RZ ;  /* 0x000000201c2a7225 */ /* 0x000fe200078e00ff */
[----:B------:R-:W-:-:S03]  /*18da0*/  MOV R27, R3 ;  /* 0x00000003001b7202 */ /* 0x000fc60000000f00 */
        /* <DEDUP_REMOVED lines=18> */
.L_x_4069:
[----:B------:R-:W-:Y:S05]  /*18ed0*/  BSYNC B0 ;  /* 0x0000000000007941 */ /* 0x000fea0003800000 */
.L_x_4068:
[----:B------:R-:W-:-:S04]  /*18ee0*/  SHF.R.S32.HI R2, RZ, 0x1, R2 ;  /* 0x00000001ff027819 */ /* 0x000fc80000011402 */
[----:B------:R-:W-:-:S13]  /*18ef0*/  ISETP.GE.AND P0, PT, R2, 0x20, PT ;  /* 0x000000200200780c */ /* 0x000fda0003f06270 */
[----:B------:R-:W-:Y:S05]  /*18f00*/  @P0 BRA `(.L_x_4070) ;  /* 0xfffffffc00540947 */ /* 0x000fea000383ffff */
[----:B------:R-:W-:-:S07]  /*18f10*/  IMAD.MOV.U32 R34, RZ, RZ, 0x20 ;  /* 0x00000020ff227424 */ /* 0x000fce00078e00ff */
.L_x_4067:
[----:B------:R-:W-:Y:S01]  /*18f20*/  BAR.SYNC.DEFER_BLOCKING 0x0 ;  /* 0x0000000000007b1d */ /* 0x000fe20000010000 */
[----:B------:R-:W-:-:S13]  /*18f30*/  ISETP.GE.AND P0, PT, R34, 0x2, PT ;  /* 0x000000022200780c */ /* 0x000fda0003f06270 */
[----:B------:R-:W-:Y:S05]  /*18f40*/  @!P0 BRA `(.L_x_4066) ;  /* 0x00000000007c8947 */ /* 0x000fea0003800000 */
[----:B-1----:R-:W-:-:S11]  /*18f50*/  HFMA2.MMA R29, -RZ, RZ, 0, 5.9604644775390625e-08 ;  /* 0x00000001ff1d7435 */ /* 0x002fd600000001ff */
.L_x_4071:
        /* <DEDUP_REMOVED lines=13> */
[----:B----4-:R-:W-:Y:S01]  /*19030*/  IMAD R28, R21, R24, RZ ;  /* 0x00000018151c7224 */ /* 0x010fe200078e02ff */
[----:B-1----:R-:W-:Y:S01]  /*19040*/  SHF.L.U32 R29, R29, 0x1, RZ ;  /* 0x000000011d1d7819 */ /* 0x002fe200000006ff */
[----:B------:R-:W-:-:S03]  /*19050*/  IMAD.WIDE.U32 R2, R0, R16, RZ ;  /* 0x0000001000027225 */ /* 0x000fc600078e00ff */
[----:B------:R-:W-:Y:S01]  /*19060*/  ISETP.GE.AND P0, PT, R29, R34, PT ;  /* 0x000000221d00720c */ /* 0x000fe20003f06270 */
[----:B-----5:R-:W-:Y:S02]  /*19070*/  IMAD R36, R23, R26, RZ ;  /* 0x0000001a17247224 */ /* 0x020fe400078e02ff */
[----:B0-----:R-:W-:Y:S01]  /*19080*/  IMAD R37, R27, R0, R30 ;  /* 0x000000001b257224 */ /* 0x001fe200078e021e */
        /* <DEDUP_REMOVED lines=10> */
[----:B------:R-:W-:Y:S06]  /*19130*/  @!P0 BRA `(.L_x_4071) ;  /* 0xfffffffc00888947 */ /* 0x000fec000383ffff */
.L_x_4066:
        /* <DEDUP_REMOVED lines=10> */
[----:B------:R-:W3:Y:S04]  /*191e0*/  LDG.E.64 R8, desc[UR60][R4.64+0x8] ;  /* 0x0000083c04087981 */ /* 0x000ee8000c1e1b00 */
[----:B------:R-:W4:Y:S04]  /*191f0*/  LDG.E.64 R10, desc[UR60][R4.64+0x10] ;  /* 0x0000103c040a7981 */ /* 0x000f28000c1e1b00 */
[----:B------:R-:W5:Y:S01]  /*19200*/  LDG.E.64 R12, desc[UR60][R4.64+0x18] ;  /* 0x0000183c040c7981 */ /* 0x000f62000c1e1b00 */
[----:B--2---:R-:W-:-:S02]  /*19210*/  IMAD R15, R15, R6, RZ ;  /* 0x000000060f0f7224 */ /* 0x004fc400078e02ff */
[----:B-1----:R-:W-:-:S04]  /*19220*/  IMAD.WIDE.U32 R24, R14, R6, RZ ;  /* 0x000000060e187225 */ /* 0x002fc800078e00ff */
[----:B------:R-:W-:Y:S01]  /*19230*/  IMAD R15, R7, R14, R15 ;  /* 0x0000000e070f7224 */ /* 0x000fe200078e020f */
[----:B------:R-:W-:Y:S01]  /*19240*/  MOV R14, R24 ;  /* 0x00000018000e7202 */ /* 0x000fe20000000f00 */
[-C--:B---3--:R-:W-:Y:S02]  /*19250*/  IMAD R7, R3, R8.reuse, RZ ;  /* 0x0000000803077224 */ /* 0x088fe400078e02ff */
[----:B------:R-:W-:Y:S01]  /*19260*/  IMAD.WIDE.U32 R2, R0, R8, RZ ;  /* 0x0000000800027225 */ /* 0x000fe200078e00ff */
[----:B------:R-:W-:-:S03]  /*19270*/  IADD3 R15, R25, R15, RZ ;  /* 0x0000000f190f7210 */ /* 0x000fc60007ffe0ff */
[----:B----4-:R-:W-:Y:S02]  /*19280*/  IMAD R25, R21, R10, RZ ;  /* 0x0000000a15197224 */ /* 0x010fe400078e02ff */
[----:B-----5:R-:W-:Y:S02]  /*19290*/  IMAD R23, R23, R12, RZ ;  /* 0x0000000c17177224 */ /* 0x020fe400078e02ff */
[----:B------:R-:W-:Y:S01]  /*192a0*/  IMAD R21, R9, R0, R7 ;  /* 0x0000000009157224 */ /* 0x000fe200078e0207 */
[----:B------:R-:W-:Y:S01]  /*192b0*/  MOV R0, R2 ;  /* 0x0000000200007202 */ /* 0x000fe20000000f00 */
[----:B------:R-:W-:-:S04]  /*192c0*/  IMAD.WIDE.U32 R6, R32, R10, RZ ;  /* 0x0000000a20067225 */ /* 0x000fc800078e00ff */
[----:B------:R-:W-:Y:S01]  /*192d0*/  IMAD R25, R11, R32, R25 ;  /* 0x000000200b197224 */ /* 0x000fe200078e0219 */
[----:B------:R-:W-:Y:S01]  /*192e0*/  MOV R32, R6 ;  /* 0x0000000600207202 */ /* 0x000fe20000000f00 */
[----:B------:R-:W-:-:S04]  /*192f0*/  IMAD.WIDE.U32 R8, R20, R12, RZ ;  /* 0x0000000c14087225 */ /* 0x000fc800078e00ff */
[----:B------:R-:W-:Y:S01]  /*19300*/  IMAD R23, R13, R20, R23 ;  /* 0x000000140d177224 */ /* 0x000fe200078e0217 */
[----:B------:R-:W-:Y:S01]  /*19310*/  MOV R20, R8 ;  /* 0x0000000800147202 */ /* 0x000fe20000000f00 */
[----:B------:R-:W-:Y:S01]  /*19320*/  IMAD.IADD R3, R3, 0x1, R21 ;  /* 0x0000000103037824 */ /* 0x000fe200078e0215 */
[----:B------:R-:W-:Y:S01]  /*19330*/  IADD3 R21, R7, R25, RZ ;  /* 0x0000001907157210 */ /* 0x000fe20007ffe0ff */
[----:B------:R-:W-:-:S07]  /*19340*/  IMAD.IADD R23, R9, 0x1, R23 ;  /* 0x0000000109177824 */ /* 0x000fce00078e0217 */
.L_x_4073:
[----:B-1----:R-:W-:Y:S01]  /*19350*/  MOV R24, R14 ;  /* 0x0000000e00187202 */ /* 0x002fe20000000f00 */
[----:B------:R-:W-:Y:S01]  /*19360*/  IMAD.MOV.U32 R26, RZ, RZ, R0 ;  /* 0x000000ffff1a7224 */ /* 0x000fe200078e0000 */
[----:B------:R-:W-:Y:S01]  /*19370*/  MOV R25, R15 ;  /* 0x0000000f00197202 */ /* 0x000fe20000000f00 */
[----:B------:R-:W-:Y:S01]  /*19380*/  IMAD.MOV.U32 R29, RZ, RZ, R23 ;  /* 0x000000ffff1d7224 */ /* 0x000fe200078e0017 */
[----:B------:R-:W-:Y:S02]  /*19390*/  MOV R27, R3 ;  /* 0x00000003001b7202 */ /* 0x000fe40000000f00 */
[----:B------:R-:W-:Y:S02]  /*193a0*/  MOV R33, R21 ;  /* 0x0000001500217202 */ /* 0x000fe40000000f00 */
[----:B------:R-:W-:Y:S01]  /*193b0*/  MOV R28, R20 ;  /* 0x00000014001c7202 */ /* 0x000fe20000000f00 */
[----:B------:R-:W-:Y:S06]  /*193c0*/  @!P1 BRA `(.L_x_4074) ;  /* 0x00000004006c9947 */ /* 0x000fec0003800000 */
        /* <DEDUP_REMOVED lines=20> */
.L_x_4075:
        /* <DEDUP_REMOVED lines=22> */
.L_x_4076:
        /* <DEDUP_REMOVED lines=22> */
.L_x_4077:
        /* <DEDUP_REMOVED lines=22> */
.L_x_4078:
[----:B------:R-:W-:Y:S02]  /*19930*/  ULDC.64 UR4, c[0x0][0x5f8] ;  /* 0x00017e0000047ab9 */ /* 0x000fe40000000a00 */
[----:B--2---:R-:W-:-:S05]  /*19940*/  IADD3 R2, P0, R17, UR4, RZ ;  /* 0x0000000411027c10 */ /* 0x004fca000ff1e0ff */
[----:B------:R-:W-:-:S05]  /*19950*/  IMAD.X R3, RZ, RZ, UR5, P0 ;  /* 0x00000005ff037e24 */ /* 0x000fca00080e06ff */
[----:B------:R-:W-:Y:S01]  /*19960*/  STG.E.64 desc[UR60][R2.64], R28 ;  /* 0x0000001c02007986 */ /* 0x000fe2000c101b3c */
[----:B------:R-:W-:Y:S05]  /*19970*/  EXIT ;  /* 0x000000000000794d */ /* 0x000fea0003800000 */
.L_x_4074:
[----:B------:R-:W-:Y:S04]  /*19980*/  STG.E.64 desc[UR60][R4.64], R24 ;  /* 0x0000001804007986 */ /* 0x000fe8000c101b3c */
[----:B------:R-:W-:Y:S04]  /*19990*/  STG.E.64 desc[UR60][R4.64+0x8], R26 ;  /* 0x0000081a04007986 */ /* 0x000fe8000c101b3c */
[----:B------:R-:W-:Y:S04]  /*199a0*/  STG.E.64 desc[UR60][R4.64+0x10], R32 ;  /* 0x0000102004007986 */ /* 0x000fe8000c101b3c */
[----:B------:R-:W-:Y:S01]  /*199b0*/  STG.E.64 desc[UR60][R4.64+0x18], R28 ;  /* 0x0000181c04007986 */ /* 0x000fe2000c101b3c */
[----:B------:R-:W-:Y:S05]  /*199c0*/  EXIT ;  /* 0x000000000000794d */ /* 0x000fea0003800000 */
.L_x_4072:
[----:B------:R-:W-:Y:S01]  /*199d0*/  ISETP.NE.AND P0, PT, RZ, UR36, PT ;  /* 0x00000024ff007c0c */ /* 0x000fe2000bf05270 */
[----:B------:R-:W-:Y:S02]  /*199e0*/  ULDC.U8 UR4, c[0x0][0x629] ;  /* 0x00018a4000047ab9 */ /* 0x000fe40000000000 */
[----:B------:R-:W-:-:S10]  /*199f0*/  ISETP.NE.AND P1, PT, RZ, UR4, PT ;  /* 0x00000004ff007c0c */ /* 0x000fd4000bf25270 */
[----:B------:R-:W-:Y:S05]  /*19a00*/  @!P0 BRA `(.L_x_4079) ;  /* 0x0000000000608947 */ /* 0x000fea0003800000 */
[----:B------:R-:W2:Y:S04]  /*19a10*/  LDG.E.64 R4, desc[UR60][R6.64] ;  /* 0x0000003c06047981 */ /* 0x000ea8000c1e1b00 */
[----:B-1----:R-:W3:Y:S04]  /*19a20*/  LDG.E.64 R24, desc[UR60][R8.64] ;  /* 0x0000003c08187981 */ /* 0x002ee8000c1e1b00 */
[----:B------:R-:W4:Y:S04]  /*19a30*/  LDG.E.64 R26, desc[UR60][R10.64] ;  /* 0x0000003c0a1a7981 */ /* 0x000f28000c1e1b00 */
[----:B------:R-:W5:Y:S01]  /*19a40*/  LDG.E.64 R28, desc[UR60][R12.64] ;  /* 0x0000003c0c1c7981 */ /* 0x000f62000c1e1b00 */
[----:B--2---:R-:W-:-:S02]  /*19a50*/  IMAD R15, R15, R4, RZ ;  /* 0x000000040f0f7224 */ /* 0x004fc400078e02ff */
[----:B------:R-:W-:-:S04]  /*19a60*/  IMAD.WIDE.U32 R30, R14, R4, RZ ;  /* 0x000000040e1e7225 */ /* 0x000fc800078e00ff */
[----:B------:R-:W-:Y:S01]  /*19a70*/  IMAD R15, R5, R14, R15 ;  /* 0x0000000e050f7224 */ /* 0x000fe200078e020f */
[----:B------:R-:W-:Y:S01]  /*19a80*/  MOV R14, R30 ;  /* 0x0000001e000e7202 */ /* 0x000fe20000000f00 */
[-C--:B---3--:R-:W-:Y:S02]  /*19a90*/  IMAD R5, R3, R24.reuse, RZ ;  /* 0x0000001803057224 */ /* 0x088fe400078e02ff */
[----:B------:R-:W-:Y:S01]  /*19aa0*/  IMAD.WIDE.U32 R2, R0, R24, RZ ;  /* 0x0000001800027225 */ /* 0x000fe200078e00ff */
[----:B------:R-:W-:-:S03]  /*19ab0*/  IADD3 R15, R31, R15, RZ ;  /* 0x0000000f1f0f7210 */ /* 0x000fc60007ffe0ff */
[----:B----4-:R-:W-:Y:S02]  /*19ac0*/  IMAD R31, R21, R26, RZ ;  /* 0x0000001a151f7224 */ /* 0x010fe400078e02ff */
[----:B-----5:R-:W-:Y:S02]  /*19ad0*/  IMAD R23, R23, R28, RZ ;  /* 0x0000001c17177224 */ /* 0x020fe400078e02ff */
[----:B------:R-:W-:Y:S02]  /*19ae0*/  IMAD R21, R25, R0, R5 ;  /* 0x0000000019157224 */ /* 0x000fe400078e0205 */
[----:B------:R-:W-:-:S03]  /*19af0*/  IMAD.WIDE.U32 R4, R32, R26, RZ ;  /* 0x0000001a20047225 */ /* 0x000fc600078e00ff */
[----:B------:R-:W-:Y:S01]  /*19b00*/  IADD3 R3, R3, R21, RZ ;  /* 0x0000001503037210 */ /* 0x000fe20007ffe0ff */
[----:B------:R-:W-:Y:S01]  /*19b10*/  IMAD R31, R27, R32, R31 ;  /* 0x000000201b1f7224 */ /* 0x000fe200078e021f */
[----:B------:R-:W-:Y:S01]  /*19b20*/  MOV R32, R4 ;  /* 0x0000000400207202 */ /* 0x000fe20000000f00 */
[----:B------:R-:W-:-:S03]  /*19b30*/  IMAD.WIDE.U32 R24, R20, R28, RZ ;  /* 0x0000001c14187225 */ /* 0x000fc600078e00ff */
[----:B------:R-:W-:Y:S01]  /*19b40*/  IADD3 R21, R5, R31, RZ ;  /* 0x0000001f05157210 */ /* 0x000fe20007ffe0ff */
[----:B------:R-:W-:Y:S02]  /*19b50*/  IMAD R23, R29, R20, R23 ;  /* 0x000000141d177224 */ /* 0x000fe400078e0217 */
[----:B------:R-:W-:Y:S02]  /*19b60*/  IMAD.MOV.U32 R0, RZ, RZ, R2 ;  /* 0x000000ffff007224 */ /* 0x000fe400078e0002 */
[----:B------:R-:W-:Y:S01]  /*19b70*/  IMAD.MOV.U32 R20, RZ, RZ, R24 ;  /* 0x000000ffff147224 */ /* 0x000fe200078e0018 */
[----:B------:R-:W-:-:S07]  /*19b80*/  IADD3 R23, R25, R23, RZ ;  /* 0x0000001719177210 */ /* 0x000fce0007ffe0ff */
.L_x_4079:
[----:B-1----:R-:W-:Y:S01]  /*19b90*/  MOV R24, R14 ;  /* 0x0000000e00187202 */ /* 0x002fe20000000f00 */
[----:B------:R-:W-:Y:S01]  /*19ba0*/  IMAD.MOV.U32 R27, RZ, RZ, R3 ;  /* 0x000000ffff1b7224 */ /* 0x000fe200078e0003 */
[----:B------:R-:W-:Y:S02]  /*19bb0*/  MOV R25, R15 ;  /* 0x0000000f00197202 */ /* 0x000fe40000000f00 */
[----:B------:R-:W-:Y:S02]  /*19bc0*/  MOV R26, R0 ;  /* 0x00000000001a7202 */ /* 0x000fe40000000f00 */
        /* <DEDUP_REMOVED lines=24> */
.L_x_4081:
        /* <DEDUP_REMOVED lines=22> */
.L_x_4082:
        /* <DEDUP_REMOVED lines=22> */
.L_x_4083:
        /* <DEDUP_REMOVED lines=21> */
[----:B01-34-:R-:W-:Y:S05]  /*1a160*/  CALL.ABS.NOINC R2 ;  /* 0x0000000002007343 */ /* 0x01bfea0003c00000 */
.L_x_4084:
[----:B------:R-:W-:Y:S02]  /*1a170*/  ULDC.64 UR4, c[0x0][0x5f8] ;  /* 0x00017e0000047ab9 */ /* 0x000fe40000000a00 */
[----:B--2---:R-:W-:-:S04]  /*1a180*/  IADD3 R2, P0, R17, UR4, RZ ;  /* 0x0000000411027c10 */ /* 0x004fc8000ff1e0ff */
[----:B------:R-:W-:-:S05]  /*1a190*/  IADD3.X R3, RZ, UR5, RZ, P0, !PT ;  /* 0x00000005ff037c10 */ /* 0x000fca00087fe4ff */
[----:B------:R-:W-:Y:S01]  /*1a1a0*/  STG.E.64 desc[UR60][R2.64], R28 ;  /* 0x0000001c02007986 */ /* 0x000fe2000c101b3c */
[----:B------:R-:W-:Y:S05]  /*1a1b0*/  EXIT ;  /* 0x000000000000794d */ /* 0x000fea0003800000 */
.L_x_4080:
[----:B------:R-:W-:Y:S04]  /*1a1c0*/  STG.E.64 desc[UR60][R6.64], R24 ;  /* 0x0000001806007986 */ /* 0x000fe8000c101b3c */
[----:B------:R-:W-:Y:S04]  /*1a1d0*/  STG.E.64 desc[UR60][R8.64], R26 ;  /* 0x0000001a08007986 */ /* 0x000fe8000c101b3c */
[----:B------:R-:W-:Y:S04]  /*1a1e0*/  STG.E.64 desc[UR60][R10.64], R32 ;  /* 0x000000200a007986 */ /* 0x000fe8000c101b3c */
[----:B------:R-:W-:Y:S01]  /*1a1f0*/  STG.E.64 desc[UR60][R12.64], R28 ;  /* 0x0000001c0c007986 */ /* 0x000fe2000c101b3c */
[----:B------:R-:W-:Y:S05]  /*1a200*/  EXIT ;  /* 0x000000000000794d */ /* 0x000fea0003800000 */
.L_x_4045:
        /* <DEDUP_REMOVED lines=24> */
[----:B------:R-:W-:-:S04]  /*1a390*/  IMAD.WIDE.U32 R26, R24, R6, RZ ;  /* 0x00000006181a7225 */ /* 0x000fc800078e00ff */
[----:B---3--:R-:W-:Y:S02]  /*1a3a0*/  IMAD R21, R21, R8, RZ ;  /* 0x0000000815157224 */ /* 0x008fe400078e02ff */
[----:B----4-:R-:W-:Y:S02]  /*1a3b0*/  IMAD R15, R15, R10, RZ ;  /* 0x0000000a0f0f7224 */ /* 0x010fe400078e02ff */
[----:B------:R-:W-:Y:S01]  /*1a3c0*/  IMAD R25, R7, R24, R25 ;  /* 0x0000001807197224 */ /* 0x000fe200078e0219 */
[----:B------:R-:W-:Y:S01]  /*1a3d0*/  MOV R24, R26 ;  /* 0x0000001a00187202 */ /* 0x000fe20000000f00 */
[----:B-----5:R-:W-:Y:S02]  /*1a3e0*/  IMAD R23, R3, R12, RZ ;  /* 0x0000000c03177224 */ /* 0x020fe400078e02ff */
[----:B------:R-:W-:-:S04]  /*1a3f0*/  IMAD.WIDE.U32 R6, R20, R8, RZ ;  /* 0x0000000814067225 */ /* 0x000fc800078e00ff */
[----:B------:R-:W-:Y:S01]  /*1a400*/  IMAD R21, R9, R20, R21 ;  /* 0x0000001409157224 */ /* 0x000fe200078e0215 */
[----:B------:R-:W-:Y:S01]  /*1a410*/  MOV R20, R6 ;  /* 0x0000000600147202 */ /* 0x000fe20000000f00 */
[----:B------:R-:W-:-:S03]  /*1a420*/  IMAD.WIDE.U32 R2, R14, R10, RZ ;  /* 0x0000000a0e027225 */ /* 0x000fc600078e00ff */
[----:B------:R-:W-:Y:S01]  /*1a430*/  IADD3 R21, R7, R21, RZ ;  /* 0x0000001507157210 */ /* 0x000fe20007ffe0ff */
[----:B------:R-:W-:Y:S01]  /*1a440*/  IMAD R15, R11, R14, R15 ;  /* 0x0000000e0b0f7224 */ /* 0x000fe200078e020f */
[----:B------:R-:W-:Y:S01]  /*1a450*/  MOV R14, R2 ;  /* 0x00000002000e7202 */ /* 0x000fe20000000f00 */
[----:B------:R-:W-:-:S04]  /*1a460*/  IMAD.WIDE.U32 R8, R0, R12, RZ ;  /* 0x0000000c00087225 */ /* 0x000fc800078e00ff */
[----:B------:R-:W-:Y:S01]  /*1a470*/  IMAD R23, R13, R0, R23 ;  /* 0x000000000d177224 */ /* 0x000fe200078e0217 */
[----:B------:R-:W-:Y:S01]  /*1a480*/  MOV R0, R8 ;  /* 0x0000000800007202 */ /* 0x000fe20000000f00 */
[----:B------:R-:W-:Y:S02]  /*1a490*/  IMAD.IADD R15, R3, 0x1, R15 ;  /* 0x00000001030f7824 */ /* 0x000fe400078e020f */
[----:B------:R-:W-:Y:S01]  /*1a4a0*/  IMAD.IADD R25, R27, 0x1, R25 ;  /* 0x000000011b197824 */ /* 0x000fe200078e0219 */
[----:B------:R-:W-:-:S07]  /*1a4b0*/  IADD3 R3, R9, R23, RZ ;  /* 0x0000001709037210 */ /* 0x000fce0007ffe0ff */
.L_x_4086:
        /* <DEDUP_REMOVED lines=27> */
.L_x_4088:
        /* <DEDUP_REMOVED lines=22> */
.L_x_4089:
        /* <DEDUP_REMOVED lines=22> */
.L_x_4090:
        /* <DEDUP_REMOVED lines=22> */
.L_x_4091:
[----:B------:R-:W-:Y:S02]  /*1aa90*/  ULDC.64 UR4, c[0x0][0x5f8] ;  /* 0x00017e0000047ab9 */ /* 0x000fe40000000a00 */
[----:B--2---:R-:W-:-:S04]  /*1aaa0*/  IADD3 R2, P0, R17, UR4, RZ ;  /* 0x0000000411027c10 */ /* 0x004fc8000ff1e0ff */
[----:B------:R-:W-:-:S05]  /*1aab0*/  IADD3.X R3, RZ, UR5, RZ, P0, !PT ;  /* 0x00000005ff037c10 */ /* 0x000fca00087fe4ff */
[----:B------:R-:W-:Y:S01]  /*1aac0*/  STG.E.64 desc[UR60][R2.64], R30 ;  /* 0x0000001e02007986 */ /* 0x000fe2000c101b3c */
[----:B------:R-:W-:Y:S05]  /*1aad0*/  EXIT ;  /* 0x000000000000794d */ /* 0x000fea0003800000 */
.L_x_4087:
[----:B------:R-:W-:Y:S04]  /*1aae0*/  STG.E.64 desc[UR60][R4.64], R24 ;  /* 0x0000001804007986 */ /* 0x000fe8000c101b3c */
[----:B------:R-:W-:Y:S04]  /*1aaf0*/  STG.E.64 desc[UR60][R4.64+0x8], R26 ;  /* 0x0000081a04007986 */ /* 0x000fe8000c101b3c */
[----:B------:R-:W-:Y:S04]  /*1ab00*/  STG.E.64 desc[UR60][R4.64+0x10], R28 ;  /* 0x0000101c04007986 */ /* 0x000fe8000c101b3c */
[----:B------:R-:W-:Y:S01]  /*1ab10*/  STG.E.64 desc[UR60][R4.64+0x18], R30 ;  /* 0x0000181e04007986 */ /* 0x000fe2000c101b3c */
[----:B------:R-:W-:Y:S05]  /*1ab20*/  EXIT ;  /* 0x000000000000794d */ /* 0x000fea0003800000 */
.L_x_4085:
        /* <DEDUP_REMOVED lines=27> */
[----:B------:R-:W-:-:S07]  /*1ace0*/  IMAD.IADD R3, R13, 0x1, R23 ;  /* 0x000000010d037824 */ /* 0x000fce00078e0217 */
.L_x_4092:
[----:B------:R-:W-:Y:S01]  /*1acf0*/  MOV R26, R20 ;  /* 0x00000014001a7202 */ /* 0x000fe20000000f00 */
[----:B------:R-:W-:Y:S01]  /*1ad00*/  IMAD.MOV.U32 R28, RZ, RZ, R14 ;  /* 0x000000ffff1c7224 */ /* 0x000fe200078e000e */
        /* <DEDUP_REMOVED lines=25> */
.L_x_4094:
        /* <DEDUP_REMOVED lines=22> */
.L_x_4095:
        /* <DEDUP_REMOVED lines=22> */
.L_x_4096:
        /* <DEDUP_REMOVED lines=22> */
.L_x_4097:
[----:B------:R-:W-:Y:S02]  /*1b2c0*/  ULDC.64 UR4, c[0x0][0x5f8] ;  /* 0x00017e0000047ab9 */ /* 0x000fe40000000a00 */
[----:B--2---:R-:W-:-:S04]  /*1b2d0*/  IADD3 R2, P0, R17, UR4, RZ ;  /* 0x0000000411027c10 */ /* 0x004fc8000ff1e0ff */
[----:B------:R-:W-:-:S05]  /*1b2e0*/  IADD3.X R3, RZ, UR5, RZ, P0, !PT ;  /* 0x00000005ff037c10 */ /* 0x000fca00087fe4ff */
[----:B------:R-:W-:Y:S01]  /*1b2f0*/  STG.E.64 desc[UR60][R2.64], R30 ;  /* 0x0000001e02007986 */ /* 0x000fe2000c101b3c */
[----:B------:R-:W-:Y:S05]  /*1b300*/  EXIT ;  /* 0x000000000000794d */ /* 0x000fea0003800000 */
.L_x_4093:
[----:B------:R-:W-:Y:S04]  /*1b310*/  STG.E.64 desc[UR60][R6.64], R24 ;  /* 0x0000001806007986 */ /* 0x000fe8000c101b3c */
[----:B------:R-:W-:Y:S04]  /*1b320*/  STG.E.64 desc[UR60][R8.64], R26 ;  /* 0x0000001a08007986 */ /* 0x000fe8000c101b3c */
[----:B------:R-:W-:Y:S04]  /*1b330*/  STG.E.64 desc[UR60][R10.64], R28 ;  /* 0x0000001c0a007986 */ /* 0x000fe8000c101b3c */
[----:B------:R-:W-:Y:S01]  /*1b340*/  STG.E.64 desc[UR60][R34.64], R30 ;  /* 0x0000001e22007986 */ /* 0x000fe2000c101b3c */
[----:B------:R-:W-:Y:S05]  /*1b350*/  EXIT ;  /* 0x000000000000794d */ /* 0x000fea0003800000 */
.L_x_4098:
        /* <DEDUP_REMOVED lines=10> */
.L_x_8796:


//--------------------- .text._ZN2at6native13reduce_kernelILi512ELi1ENS0_8ReduceOpIiNS0_14func_wrapper_tIiNS0_55_GLOBAL__N__0955718d_22_SparseCsrTensorMath_cu_868dd54514ReductionMulOpIiEEEEjiLi4ELi4EEEEEvT1_ --------------------------
	.section	.text._ZN2at6native13reduce_kernelILi512ELi1ENS0_8ReduceOpIiNS0_14func_wrapper_tIiNS0_55_GLOBAL__N__0955718d_22_SparseCsrTensorMath_cu_868dd54514ReductionMulOpIiEEEEjiLi4ELi4EEEEEvT1_,"ax",@progbits
	.align	128
.text._ZN2at6native13reduce_kernelILi512ELi1ENS0_8ReduceOpIiNS0_14func_wrapper_tIiNS0_55_GLOBAL__N__0955718d_22_SparseCsrTensorMath_cu_868dd54514ReductionMulOpIiEEEEjiLi4ELi4EEEEEvT1_:
        .type           _ZN2at6native13reduce_kernelILi512ELi1ENS0_8ReduceOpIiNS0_14func_wrapper_tIiNS0_55_GLOBAL__N__0955718d_22_SparseCsrTensorMath_cu_868dd54514ReductionMulOpIiEEEEjiLi4ELi4EEEEEvT1_,@function
        .size           _ZN2at6native13reduce_kernelILi512ELi1ENS0_8ReduceOpIiNS0_14func_wrapper_tIiNS0_55_GLOBAL__N__0955718d_22_SparseCsrTensorMath_cu_868dd54514ReductionMulOpIiEEEEjiLi4ELi4EEEEEvT1_,(.L_x_8797 - _ZN2at6native13reduce_kernelILi512ELi1ENS0_8ReduceOpIiNS0_14func_wrapper_tIiNS0_55_GLOBAL__N__0955718d_22_SparseCsrTensorMath_cu_868dd54514ReductionMulOpIiEEEEjiLi4ELi4EEEEEvT1_)
        .other          _ZN2at6native13reduce_kernelILi512ELi1ENS0_8ReduceOpIiNS0_14func_wrapper_tIiNS0_55_GLOBAL__N__0955718d_22_SparseCsrTensorMath_cu_868dd54514ReductionMulOpIiEEEEjiLi4ELi4EEEEEvT1_,@"STO_CUDA_ENTRY STV_DEFAULT"
_ZN2at6native13reduce_kernelILi512ELi1ENS0_8ReduceOpIiNS0_14func_wrapper_tIiNS0_55_GLOBAL__N__0955718d_22_SparseCsrTensorMath_cu_868dd54514ReductionMulOpIiEEEEjiLi4ELi4EEEEEvT1_:
        /* <DEDUP_REMOVED lines=287> */
.L_x_4099:
        /* <DEDUP_REMOVED lines=50> */
.L_x_4108:
[----:B------:R-:W-:Y:S05]  /*1510*/  BSYNC B3 ;  /* 0x0000000000037941 */ /* 0x000fea0003800000 */
.L_x_4107:
        /* <DEDUP_REMOVED lines=9> */
[----:B--2---:R-:W-:-:S07]  /*15b0*/  IMAD R9, R4, UR4, RZ ;  /* 0x0000000404097c24 */ /* 0x004fce000f8e02ff */
.L_x_4106:
[----:B------:R-:W-:Y:S05]  /*15c0*/  BSYNC B2 ;  /* 0x0000000000027941 */ /* 0x000fea0003800000 */
.L_x_4105:
[C---:B------:R-:W-:Y:S02]  /*15d0*/  IADD3 R5, P0, -R7.reuse, 0x4, RZ ;  /* 0x0000000407057810 */ /* 0x040fe40007f1e1ff */
[----:B------:R-:W-:Y:S02]  /*15e0*/  IADD3 R10, R7, -0x4, R2 ;  /* 0xfffffffc070a7810 */ /* 0x000fe40007ffe002 */
[----:B------:R-:W-:Y:S01]  /*15f0*/  LEA R12, P1, R5, R12, 0x2 ;  /* 0x0000000c050c7211 */ /* 0x000fe200078210ff */
[----:B------:R-:W-:-:S05]  /*1600*/  IMAD.X R4, RZ, RZ, -0x1, P0 ;  /* 0xffffffffff047424 */ /* 0x000fca00000e06ff */
[----:B------:R-:W-:-:S07]  /*1610*/  LEA.HI.X R13, R5, R13, R4, 0x2, P1 ;  /* 0x0000000d050d7211 */ /* 0x000fce00008f1404 */
.L_x_4104:
[----:B------:R-:W-:Y:S05]  /*1620*/  BSYNC B1 ;  /* 0x0000000000017941 */ /* 0x000fea0003800000 */
.L_x_4103:
        /* <DEDUP_REMOVED lines=10> */
.L_x_4111:
[----:B------:R-:W-:Y:S01]  /*16d0*/  IMAD.WIDE.U32 R4, R17, 0x10, R12 ;  /* 0x0000001011047825 */ /* 0x000fe200078e000c */
[----:B------:R-:W-:-:S05]  /*16e0*/  ULDC UR4, c[0x0][0x224] ;  /* 0x0000890000047ab9 */ /* 0x000fca0000000800 */
[----:B------:R-:W2:Y:S01]  /*16f0*/  LDG.E.128 R4, desc[UR36][R4.64] ;  /* 0x0000002404047981 */ /* 0x000ea2000c1e1d00 */
[----:B------:R-:W-:-:S04]  /*1700*/  IADD3 R17, R17, UR4, RZ ;  /* 0x0000000411117c10 */ /* 0x000fc8000fffe0ff */
[----:B------:R-:W-:-:S04]  /*1710*/  LEA R19, R17, 0x3, 0x2 ;  /* 0x0000000311137811 */ /* 0x000fc800078e10ff */
[----:B------:R-:W-:Y:S01]  /*1720*/  ISETP.GE.U32.AND P0, PT, R19, R10, PT ;  /* 0x0000000a1300720c */ /* 0x000fe20003f06070 */
[----:B--2---:R-:W-:Y:S02]  /*1730*/  IMAD R9, R4, R9, RZ ;  /* 0x0000000904097224 */ /* 0x004fe400078e02ff */
[----:B------:R-:W-:Y:S02]  /*1740*/  IMAD R2, R5, R2, RZ ;  /* 0x0000000205027224 */ /* 0x000fe400078e02ff */
[----:B------:R-:W-:Y:S02]  /*1750*/  IMAD R11, R6, R11, RZ ;  /* 0x0000000b060b7224 */ /* 0x000fe400078e02ff */
[----:B------:R-:W-:-:S06]  /*1760*/  IMAD R16, R7, R16, RZ ;  /* 0x0000001007107224 */ /* 0x000fcc00078e02ff */
[----:B------:R-:W-:Y:S05]  /*1770*/  @!P0 BRA `(.L_x_4111) ;  /* 0xfffffffc00d48947 */ /* 0x000fea000383ffff */
.L_x_4110:
[----:B------:R-:W-:Y:S05]  /*1780*/  BSYNC B1 ;  /* 0x0000000000017941 */ /* 0x000fea0003800000 */
.L_x_4109:
        /* <DEDUP_REMOVED lines=8> */
.L_x_4113:
[----:B------:R-:W-:Y:S05]  /*1810*/  BSYNC B1 ;  /* 0x0000000000017941 */ /* 0x000fea0003800000 */
.L_x_4112:
        /* <DEDUP_REMOVED lines=10> */
[----:B--2---:R-:W-:-:S07]  /*18c0*/  IMAD R9, R9, R12, RZ ;  /* 0x0000000c09097224 */ /* 0x004fce00078e02ff */
.L_x_4115:
[----:B------:R-:W-:Y:S05]  /*18d0*/  BSYNC B1 ;  /* 0x0000000000017941 */ /* 0x000fea0003800000 */
.L_x_4114:
[----:B------:R-:W-:-:S04]  /*18e0*/  IMAD R2, R2, R9, RZ ;  /* 0x0000000902027224 */ /* 0x000fc800078e02ff */
[----:B------:R-:W-:-:S04]  /*18f0*/  IMAD R11, R2, R11, RZ ;  /* 0x0000000b020b7224 */ /* 0x000fc800078e02ff */
[----:B------:R-:W-:Y:S01]  /*1900*/  IMAD R16, R11, R16, RZ ;  /* 0x000000100b107224 */ /* 0x000fe200078e02ff */
[----:B------:R-:W-:Y:S06]  /*1910*/  BRA `(.L_x_4101) ;  /* 0x00000094004c7947 */ /* 0x000fec0003800000 */
.L_x_4102:
        /* <DEDUP_REMOVED lines=24> */
.L_x_4124:
        /* <DEDUP_REMOVED lines=286> */
.L_x_4120:
        /* <DEDUP_REMOVED lines=254> */
.L_x_4121:
        /* <DEDUP_REMOVED lines=254> */
.L_x_4122:
        /* <DEDUP_REMOVED lines=252> */
.L_x_4123:
[----:B--2---:R-:W-:Y:S01]  /*5c00*/  LOP3.LUT R19, R2, 0xfffffffc, RZ, 0xc0, !PT ;  /* 0xfffffffc02137812 */ /* 0x004fe200078ec0ff */
[----:B------:R-:W-:-:S03]  /*5c10*/  ULDC UR4, c[0x0][0x21c] ;  /* 0x0000870000047ab9 */ /* 0x000fc60000000800 */
[----:B------:R-:W-:-:S04]  /*5c20*/  IADD3 R18, P1, R12, R19, RZ ;  /* 0x000000130c127210 */ /* 0x000fc80007f3e0ff */
[----:B------:R-:W-:-:S05]  /*5c30*/  IADD3.X R19, RZ, R13, RZ, P1, !PT ;  /* 0x0000000dff137210 */ /* 0x000fca0000ffe4ff */
[----:B------:R-:W2:Y:S01]  /*5c40*/  LDG.E R22, desc[UR36][R18.64] ;  /* 0x0000002412167981 */ /* 0x000ea2000c1e1900 */
[----:B------:R-:W-:Y:S01]  /*5c50*/  IADD3 R5, R5, R4, RZ ;  /* 0x0000000405057210 */ /* 0x000fe20007ffe0ff */
[----:B------:R-:W-:Y:S02]  /*5c60*/  IMAD.U32 R2, RZ, RZ, UR4 ;  /* 0x00000004ff027e24 */ /* 0x000fe4000f8e00ff */
[----:B-----5:R-:W-:Y:S02]  /*5c70*/  IMAD R9, R20, R9, RZ ;  /* 0x0000000914097224 */ /* 0x020fe400078e02ff */
[----:B-1----:R-:W-:Y:S02]  /*5c80*/  IMAD R21, R4, 0x3, R5 ;  /* 0x0000000304157824 */ /* 0x002fe400078e0205 */
[----:B------:R-:W-:Y:S02]  /*5c90*/  IMAD R8, R11, R8, RZ ;  /* 0x000000080b087224 */ /* 0x000fe400078e02ff */
[----:B------:R-:W-:Y:S01]  /*5ca0*/  IMAD R7, R10, R7, RZ ;  /* 0x000000070a077224 */ /* 0x000fe200078e02ff */
[----:B------:R-:W-:Y:S01]  /*5cb0*/  ISETP.GE.U32.AND P1, PT, R21, R2, PT ;  /* 0x000000021500720c */ /* 0x000fe20003f26070 */
[----:B--2---:R-:W-:-:S12]  /*5cc0*/  IMAD R6, R22, R6, RZ ;  /* 0x0000000616067224 */ /* 0x004fd800078e02ff */
[----:B------:R-:W-:Y:S05]  /*5cd0*/  @!P1 BRA `(.L_x_4124) ;  /* 0xffffffbc00709947 */ /* 0x000fea000383ffff */
[----:B------:R-:W-:Y:S05]  /*5ce0*/  BSYNC B2 ;  /* 0x0000000000027941 */ /* 0x000fea0003800000 */
.L_x_4119:
[----:B------:R-:W-:Y:S05]  /*5cf0*/  BSYNC B1 ;  /* 0x0000000000017941 */ /* 0x000fea0003800000 */
.L_x_4118:
        /* <DEDUP_REMOVED lines=280> */
.L_x_4127:
        /* <DEDUP_REMOVED lines=281> */
.L_x_4128:
        /* <DEDUP_REMOVED lines=281> */
.L_x_4129:
        /* <DEDUP_REMOVED lines=281> */
.L_x_4130:
[----:B------:R-:W-:-:S04]  /*a330*/  LOP3.LUT R23, R22, 0xfffffffc, RZ, 0xc0, !PT ;  /* 0xfffffffc16177812 */ /* 0x000fc800078ec0ff */
[----:B------:R-:W-:-:S04]  /*a340*/  IADD3 R22, P1, R12, R23, RZ ;  /* 0x000000170c167210 */ /* 0x000fc80007f3e0ff */
[----:B------:R-:W-:-:S05]  /*a350*/  IADD3.X R23, RZ, R13, RZ, P1, !PT ;  /* 0x0000000dff177210 */ /* 0x000fca0000ffe4ff */
[----:B------:R1:W5:Y:S04]  /*a360*/  LDG.E R22, desc[UR36][R22.64] ;  /* 0x0000002416167981 */ /* 0x000368000c1e1900 */
.L_x_4126:
[----:B------:R-:W-:Y:S05]  /*a370*/  BSYNC B1 ;  /* 0x0000000000017941 */ /* 0x000fea0003800000 */
.L_x_4125:
[----:B------:R-:W-:Y:S04]  /*a380*/  BSSY B1, `(.L_x_4131) ;  /* 0x000000e000017945 */ /* 0x000fe80003800000 */
[----:B------:R-:W-:Y:S05]  /*a390*/  @P0 BRA `(.L_x_4132) ;  /* 0x0000000000300947 */ /* 0x000fea0003800000 */
[----:B------:R-:W-:Y:S02]  /*a3a0*/  IMAD.IADD R5, R5, 0x1, R4 ;  /* 0x0000000105057824 */ /* 0x000fe400078e0204 */
[----:B-----5:R-:W-:-:S03]  /*a3b0*/  IMAD R9, R9, R20, RZ ;  /* 0x0000001409097224 */ /* 0x020fc600078e02ff */
[----:B------:R-:W-:-:S13]  /*a3c0*/  ISETP.GE.U32.AND P0, PT, R5, R2, PT ;  /* 0x000000020500720c */ /* 0x000fda0003f06070 */
[----:B------:R-:W-:Y:S05]  /*a3d0*/  @P0 BRA `(.L_x_4132) ;  /* 0x0000000000200947 */ /* 0x000fea0003800000 */
[----:B------:R-:W-:Y:S01]  /*a3e0*/  IADD3 R5, R5, R4, RZ ;  /* 0x0000000405057210 */ /* 0x000fe20007ffe0ff */
[----:B------:R-:W-:-:S03]  /*a3f0*/  IMAD R8, R8, R11, RZ ;  /* 0x0000000b08087224 */ /* 0x000fc600078e02ff */
[----:B------:R-:W-:-:S13]  /*a400*/  ISETP.GE.U32.AND P0, PT, R5, R2, PT ;  /* 0x000000020500720c */ /* 0x000fda0003f06070 */
[----:B------:R-:W-:Y:S01]  /*a410*/  @!P0 IADD3 R5, R5, R4, RZ ;  /* 0x0000000405058210 */ /* 0x000fe20007ffe0ff */
[----:B------:R-:W-:-:S03]  /*a420*/  @!P0 IMAD R7, R7, R10, RZ ;  /* 0x0000000a07078224 */ /* 0x000fc600078e02ff */
[----:B------:R-:W-:-:S04]  /*a430*/  @!P0 ISETP.GE.U32.AND P1, PT, R5, R2, PT ;  /* 0x000000020500820c */ /* 0x000fc80003f26070 */
[----:B------:R-:W-:-:S05]  /*a440*/  @!P0 SEL R5, R22, 0x1, !P1 ;  /* 0x0000000116058807 */ /* 0x000fca0004800000 */
[----:B------:R-:W-:-:S07]  /*a450*/  @!P0 IMAD R6, R6, R5, RZ ;  /* 0x0000000506068224 */ /* 0x000fce00078e02ff */
.L_x_4132:
[----:B------:R-:W-:Y:S05]  /*a460*/  BSYNC B1 ;  /* 0x0000000000017941 */ /* 0x000fea0003800000 */
.L_x_4131:
[----:B------:R-:W-:-:S04]  /*a470*/  IMAD R8, R8, R9, RZ ;  /* 0x0000000908087224 */ /* 0x000fc800078e02ff */
[----:B------:R-:W-:-:S04]  /*a480*/  IMAD R7, R8, R7, RZ ;  /* 0x0000000708077224 */ /* 0x000fc800078e02ff */
[----:B0-----:R-:W-:Y:S01]  /*a490*/  IMAD R16, R7, R6, RZ ;  /* 0x0000000607107224 */ /* 0x001fe200078e02ff */
[----:B------:R-:W-:Y:S06]  /*a4a0*/  BRA `(.L_x_4101) ;  /* 0x0000000800687947 */ /* 0x000fec0003800000 */
.L_x_4117:
        /* <DEDUP_REMOVED lines=10> */
.L_x_4136:
        /* <DEDUP_REMOVED lines=18> */
[----:B--2---:R-:W-:Y:S02]  /*a670*/  IMAD R21, R8, R21, RZ ;  /* 0x0000001508157224 */ /* 0x004fe400078e02ff */
[----:B---3--:R-:W-:Y:S02]  /*a680*/  IMAD R20, R11, R20, RZ ;  /* 0x000000140b147224 */ /* 0x008fe400078e02ff */
[----:B----4-:R-:W-:Y:S02]  /*a690*/  IMAD R7, R16, R7, RZ ;  /* 0x0000000710077224 */ /* 0x010fe400078e02ff */
[----:B-----5:R-:W-:-:S06]  /*a6a0*/  IMAD R6, R19, R6, RZ ;  /* 0x0000000613067224 */ /* 0x020fcc00078e02ff */
[----:B------:R-:W-:Y:S05]  /*a6b0*/  @!P0 BRA `(.L_x_4136) ;  /* 0xfffffffc00a48947 */ /* 0x000fea000383ffff */
[----:B------:R-:W-:Y:S05]  /*a6c0*/  BSYNC B2 ;  /* 0x0000000000027941 */ /* 0x000fea0003800000 */
.L_x_4135:
[----:B------:R-:W-:Y:S01]  /*a6d0*/  MOV R17, R11 ;  /* 0x0000000b00117202 */ /* 0x000fe20000000f00 */
[----:B------:R-:W-:Y:S01]  /*a6e0*/  IMAD.MOV.U32 R11, RZ, RZ, R19 ;  /* 0x000000ffff0b7224 */ /* 0x000fe200078e0013 */
[----:B------:R-:W-:-:S07]  /*a6f0*/  MOV R10, R8 ;  /* 0x00000008000a7202 */ /* 0x000fce0000000f00 */
.L_x_4134:
[----:B------:R-:W-:Y:S05]  /*a700*/  BSYNC B1 ;  /* 0x0000000000017941 */ /* 0x000fea0003800000 */
.L_x_4133:
        /* <DEDUP_REMOVED lines=23> */
.L_x_4138:
[----:B------:R-:W-:Y:S05]  /*a880*/  BSYNC B1 ;  /* 0x0000000000017941 */ /* 0x000fea0003800000 */
.L_x_4137:
[----:B------:R-:W-:Y:S04]  /*a890*/  BSSY B1, `(.L_x_4139) ;  /* 0x000000e000017945 */ /* 0x000fe80003800000 */
[----:B------:R-:W-:Y:S05]  /*a8a0*/  @P1 BRA `(.L_x_4140) ;  /* 0x0000000000301947 */ /* 0x000fea0003800000 */
[----:B------:R-:W-:Y:S01]  /*a8b0*/  IADD3 R5, R5, R4, RZ ;  /* 0x0000000405057210 */ /* 0x000fe20007ffe0ff */
[----:B-----5:R-:W-:-:S03]  /*a8c0*/  IMAD R21, R21, R10, RZ ;  /* 0x0000000a15157224 */ /* 0x020fc600078e02ff */
[----:B------:R-:W-:-:S13]  /*a8d0*/  ISETP.GE.U32.AND P0, PT, R5, R2, PT ;  /* 0x000000020500720c */ /* 0x000fda0003f06070 */
[----:B------:R-:W-:Y:S05]  /*a8e0*/  @P0 BRA `(.L_x_4140) ;  /* 0x0000000000200947 */ /* 0x000fea0003800000 */
[----:B------:R-:W-:Y:S01]  /*a8f0*/  IADD3 R5, R5, R4, RZ ;  /* 0x0000000405057210 */ /* 0x000fe20007ffe0ff */
[----:B------:R-:W-:-:S03]  /*a900*/  IMAD R20, R20, R17, RZ ;  /* 0x0000001114147224 */ /* 0x000fc600078e02ff */
[----:B------:R-:W-:-:S13]  /*a910*/  ISETP.GE.U32.AND P0, PT, R5, R2, PT ;  /* 0x000000020500720c */ /* 0x000fda0003f06070 */
[----:B------:R-:W-:Y:S02]  /*a920*/  @!P0 IMAD.IADD R5, R5, 0x1, R4 ;  /* 0x0000000105058824 */ /* 0x000fe400078e0204 */
[----:B------:R-:W-:-:S03]  /*a930*/  @!P0 IMAD R7, R7, R16, RZ ;  /* 0x0000001007078224 */ /* 0x000fc600078e02ff */
[----:B------:R-:W-:-:S04]  /*a940*/  @!P0 ISETP.GE.U32.AND P1, PT, R5, R2, PT ;  /* 0x000000020500820c */ /* 0x000fc80003f26070 */
[----:B------:R-:W-:-:S05]  /*a950*/  @!P0 SEL R11, R11, 0x1, !P1 ;  /* 0x000000010b0b8807 */ /* 0x000fca0004800000 */
[----:B------:R-:W-:-:S07]  /*a960*/  @!P0 IMAD R6, R6, R11, RZ ;  /* 0x0000000b06068224 */ /* 0x000fce00078e02ff */
.L_x_4140:
[----:B------:R-:W-:Y:S05]  /*a970*/  BSYNC B1 ;  /* 0x0000000000017941 */ /* 0x000fea0003800000 */
.L_x_4139:
[----:B------:R-:W-:-:S04]  /*a980*/  IMAD R20, R21, R20, RZ ;  /* 0x0000001415147224 */ /* 0x000fc800078e02ff */
[----:B------:R-:W-:-:S04]  /*a990*/  IMAD R7, R20, R7, RZ ;  /* 0x0000000714077224 */ /* 0x000fc800078e02ff */
[----:B-----5:R-:W-:Y:S01]  /*a9a0*/  IMAD R16, R7, R6, RZ ;  /* 0x0000000607107224 */ /* 0x020fe200078e02ff */
[----:B------:R-:W-:Y:S06]  /*a9b0*/  BRA `(.L_x_4101) ;  /* 0x0000000400247947 */ /* 0x000fec0003800000 */
.L_x_4116:
        /* <DEDUP_REMOVED lines=12> */
.L_x_4144:
        /* <DEDUP_REMOVED lines=20> */
.L_x_4143:
[----:B------:R-:W-:Y:S02]  /*abc0*/  MOV R20, R8 ;  /* 0x0000000800147202 */ /* 0x000fe40000000f00 */
[----:B------:R-:W-:-:S07]  /*abd0*/  MOV R10, R21 ;  /* 0x00000015000a7202 */ /* 0x000fce0000000f00 */
.L_x_4142:
[----:B------:R-:W-:Y:S05]  /*abe0*/  BSYNC B1 ;  /* 0x0000000000017941 */ /* 0x000fea0003800000 */
.L_x_4141:
        /* <DEDUP_REMOVED lines=19> */
.L_x_4146:
[----:B------:R-:W-:Y:S05]  /*ad20*/  BSYNC B1 ;  /* 0x0000000000017941 */ /* 0x000fea0003800000 */
.L_x_4145:
[----:B------:R-:W-:Y:S04]  /*ad30*/  BSSY B1, `(.L_x_4147) ;  /* 0x000000e000017945 */ /* 0x000fe80003800000 */
[----:B------:R-:W-:Y:S05]  /*ad40*/  @P1 BRA `(.L_x_4148) ;  /* 0x0000000000301947 */ /* 0x000fea0003800000 */
[----:B0-----:R-:W-:Y:S02]  /*ad50*/  IMAD.IADD R9, R17, 0x1, R4 ;  /* 0x0000000111097824 */ /* 0x001fe400078e0204 */
        /* <DEDUP_REMOVED lines=11> */
.L_x_4148:
[----:B------:R-:W-:Y:S05]  /*ae10*/  BSYNC B1 ;  /* 0x0000000000017941 */ /* 0x000fea0003800000 */
.L_x_4147:
[----:B------:R-:W-:-:S04]  /*ae20*/  IMAD R6, R5, R6, RZ ;  /* 0x0000000605067224 */ /* 0x000fc800078e02ff */
[----:B------:R-:W-:-:S04]  /*ae30*/  IMAD R7, R6, R7, RZ ;  /* 0x0000000706077224 */ /* 0x000fc800078e02ff */
[----:B------:R-:W-:-:S07]  /*ae40*/  IMAD R16, R7, R16, RZ ;  /* 0x0000001007107224 */ /* 0x000fce00078e02ff */
.L_x_4101:
[----:B------:R-:W-:Y:S05]  /*ae50*/  BSYNC B0 ;  /* 0x0000000000007941 */ /* 0x000fea0003800000 */
.L_x_4100:
        /* <DEDUP_REMOVED lines=16> */
.L_x_4150:
[----:B------:R-:W-:Y:S01]  /*af60*/  IADD3 R7, R3, R2, RZ ;  /* 0x0000000203077210 */ /* 0x000fe20007ffe0ff */
[----:B------:R-:W-:Y:S03]  /*af70*/  BAR.SYNC.DEFER_BLOCKING 0x0 ;  /* 0x0000000000007b1d */ /* 0x000fe60000010000 */
[----:B------:R-:W-:-:S04]  /*af80*/  ISETP.GE.U32.AND P0, PT, R7, UR7, PT ;  /* 0x0000000707007c0c */ /* 0x000fc8000bf06070 */
[----:B------:R-:W-:-:S13]  /*af90*/  ISETP.GE.U32.OR P0, PT, R3, R2, P0 ;  /* 0x000000020300720c */ /* 0x000fda0000706470 */
[----:B------:R-:W-:-:S05]  /*afa0*/  @!P0 IMAD R4, R7, UR6, R0 ;  /* 0x0000000607048c24 */ /* 0x000fca000f8e0200 */
[----:B------:R-:W-:-:S05]  /*afb0*/  @!P0 LEA R4, R4, UR4, 0x2 ;  /* 0x0000000404048c11 */ /* 0x000fca000f8e10ff */
[----:B------:R-:W2:Y:S02]  /*afc0*/  @!P0 LDS R7, [R4] ;  /* 0x0000000004078984 */ /* 0x000ea40000000800 */
[----:B--2---:R-:W-:-:S05]  /*afd0*/  @!P0 IMAD R16, R16, R7, RZ ;  /* 0x0000000710108224 */ /* 0x004fca00078e02ff */
[----:B------:R2:W-:Y:S01]  /*afe0*/  @!P0 STS [R5], R16 ;  /* 0x0000001005008388 */ /* 0x0005e20000000800 */
[----:B------:R-:W-:Y:S02]  /*aff0*/  ISETP.GT.AND P0, PT, R2, 0x1, PT ;  /* 0x000000010200780c */ /* 0x000fe40003f04270 */
[----:B------:R-:W-:-:S11]  /*b000*/  SHF.R.S32.HI R2, RZ, 0x1, R2 ;  /* 0x00000001ff027819 */ /* 0x000fd60000011402 */
[----:B--2---:R-:W-:Y:S05]  /*b010*/  @P0 BRA `(.L_x_4150) ;  /* 0xfffffffc00d00947 */ /* 0x004fea000383ffff */
.L_x_4149:
        /* <DEDUP_REMOVED lines=19> */
.L_x_4153:
[----:B------:R-:W-:Y:S01]  /*b150*/  IADD3 R2, R0, R4, RZ ;  /* 0x0000000400027210 */ /* 0x000fe20007ffe0ff */
[----:B------:R-:W-:Y:S03]  /*b160*/  BAR.SYNC.DEFER_BLOCKING 0x0 ;  /* 0x0000000000007b1d */ /* 0x000fe60000010000 */
[----:B------:R-:W-:-:S04]  /*b170*/  ISETP.GE.U32.AND P0, PT, R2, R9, PT ;  /* 0x000000090200720c */ /* 0x000fc80003f06070 */
[----:B------:R-:W-:-:S13]  /*b180*/  ISETP.GE.U32.OR P0, PT, R0, R4, P0 ;  /* 0x000000040000720c */ /* 0x000fda0000706470 */
[----:B------:R-:W-:Y:S02]  /*b190*/  @!P0 LEA R2, R4, R5, 0x2 ;  /* 0x0000000504028211 */ /* 0x000fe400078e10ff */
[----:B------:R-:W-:-:S03]  /*b1a0*/  SHF.R.S32.HI R4, RZ, 0x1, R4 ;  /* 0x00000001ff047819 */ /* 0x000fc60000011404 */
[----:B------:R-:W0:Y:S02]  /*b1b0*/  @!P0 LDS R7, [R2] ;  /* 0x0000000002078984 */ /* 0x000e240000000800 */
[----:B0-----:R-:W-:-:S05]  /*b1c0*/  @!P0 IMAD R16, R16, R7, RZ ;  /* 0x0000000710108224 */ /* 0x001fca00078e02ff */
[----:B------:R0:W-:Y:S01]  /*b1d0*/  @!P0 STS [R5], R16 ;  /* 0x0000001005008388 */ /* 0x0001e20000000800 */
[----:B------:R-:W-:-:S13]  /*b1e0*/  ISETP.GE.AND P0, PT, R4, 0x20, PT ;  /* 0x000000200400780c */ /* 0x000fda0003f06270 */
[----:B0-----:R-:W-:Y:S05]  /*b1f0*/  @P0 BRA `(.L_x_4153) ;  /* 0xfffffffc00d40947 */ /* 0x001fea000383ffff */
[----:B------:R-:W-:-:S07]  /*b200*/  IMAD.MOV.U32 R2, RZ, RZ, 0x20 ;  /* 0x00000020ff027424 */ /* 0x000fce00078e00ff */
.L_x_4152:
[----:B------:R-:W-:Y:S01]  /*b210*/  BAR.SYNC.DEFER_BLOCKING 0x0 ;  /* 0x0000000000007b1d */ /* 0x000fe20000010000 */
[----:B------:R-:W-:-:S13]  /*b220*/  ISETP.GE.AND P0, PT, R2, 0x2, PT ;  /* 0x000000020200780c */ /* 0x000fda0003f06270 */
[----:B------:R-:W-:Y:S05]  /*b230*/  @!P0 BRA `(.L_x_4151) ;  /* 0x0000000000188947 */ /* 0x000fea0003800000 */
[----:B------:R-:W-:-:S11]  /*b240*/  HFMA2.MMA R5, -RZ, RZ, 0, 5.9604644775390625e-08 ;  /* 0x00000001ff057435 */ /* 0x000fd600000001ff */
.L_x_4154:
[----:B------:R0:W2:Y:S02]  /*b250*/  SHFL.DOWN PT, R7, R16, R5, 0x1f ;  /* 0x08001f0510077589 */ /* 0x0000a400000e0000 */
[----:B0-----:R-:W-:-:S04]  /*b260*/  SHF.L.U32 R5, R5, 0x1, RZ ;  /* 0x0000000105057819 */ /* 0x001fc800000006ff */
[----:B------:R-:W-:Y:S01]  /*b270*/  ISETP.GE.AND P0, PT, R5, R2, PT ;  /* 0x000000020500720c */ /* 0x000fe20003f06270 */
[----:B--2---:R-:W-:-:S12]  /*b280*/  IMAD R16, R7, R16, RZ ;  /* 0x0000001007107224 */ /* 0x004fd800078e02ff */
[----:B------:R-:W-:Y:S05]  /*b290*/  @!P0 BRA `(.L_x_4154) ;  /* 0xfffffffc00ec8947 */ /* 0x000fea000383ffff */
.L_x_4151:
[----:B0-----:R-:W0:Y:S01]  /*b2a0*/  LDC R13, c[0x0][0x3ec] ;  /* 0x0000fb00ff0d7b82 */ /* 0x001e220000000800 */
        /* <DEDUP_REMOVED lines=276> */
.L_x_4155:
        /* <DEDUP_REMOVED lines=296> */
.L_x_4157:
        /* <DEDUP_REMOVED lines=17> */
.L_x_4159:
[----:B0-----:R-:W-:Y:S05]  /*d780*/  BSYNC B0 ;  /* 0x0000000000007941 */ /* 0x001fea0003800000 */
.L_x_4158:
        /* <DEDUP_REMOVED lines=13> */
[----:B------:R0:W-:Y:S02]  /*d860*/  STG.E desc[UR36][R8.64], R16 ;  /* 0x0000001008007986 */ /* 0x0001e4000c101924 */
.L_x_4161:
[----:B------:R-:W-:Y:S05]  /*d870*/  BSYNC B0 ;  /* 0x0000000000007941 */ /* 0x000fea0003800000 */
.L_x_4160:
        /* <DEDUP_REMOVED lines=35> */
.L_x_4163:
[----:B------:R-:W-:Y:S05]  /*dab0*/  BSYNC B0 ;  /* 0x0000000000007941 */ /* 0x000fea0003800000 */
.L_x_4162:
        /* <DEDUP_REMOVED lines=31> */
.L_x_4168:
[----:B------:R-:W-:-:S04]  /*dcb0*/  IMAD.IADD R11, R2, 0x1, R13 ;  /* 0x00000001020b7824 */ /* 0x000fc800078e020d */
[----:B--2---:R-:W-:-:S06]  /*dcc0*/  IMAD.WIDE.U32 R10, R11, 0x4, R8 ;  /* 0x000000040b0a7825 */ /* 0x004fcc00078e0008 */
[----:B------:R-:W2:Y:S01]  /*dcd0*/  LDG.E R11, desc[UR36][R10.64] ;  /* 0x000000240a0b7981 */ /* 0x000ea2000c1e1900 */
[----:B------:R-:W-:-:S04]  /*dce0*/  IADD3 R13, R14, R13, RZ ;  /* 0x0000000d0e0d7210 */ /* 0x000fc80007ffe0ff */
[----:B------:R-:W-:Y:S01]  /*dcf0*/  ISETP.GE.U32.AND P0, PT, R13, UR6, PT ;  /* 0x000000060d007c0c */ /* 0x000fe2000bf06070 */
[----:B--2---:R-:W-:-:S12]  /*dd00*/  IMAD R16, R11, R16, RZ ;  /* 0x000000100b107224 */ /* 0x004fd800078e02ff */
[----:B------:R-:W-:Y:S05]  /*dd10*/  @!P0 BRA `(.L_x_4168) ;  /* 0xfffffffc00e48947 */ /* 0x000fea000383ffff */
[----:B------:R-:W-:Y:S05]  /*dd20*/  BSYNC B1 ;  /* 0x0000000000017941 */ /* 0x000fea0003800000 */
.L_x_4167:
[----:B------:R-:W-:Y:S05]  /*dd30*/  BRA `(.L_x_4166) ;  /* 0x0000000000447947 */ /* 0x000fea0003800000 */
.L_x_4165:
        /* <DEDUP_REMOVED lines=8> */
[----:B-----5:R-:W3:Y:S02]  /*ddc0*/  LDC R18, c[0x0][0x4] ;  /* 0x00000100ff127b82 */ /* 0x020ee40000000800 */
.L_x_4169:
[----:B------:R-:W-:-:S04]  /*ddd0*/  IMAD.IADD R11, R2, 0x1, R13 ;  /* 0x00000001020b7824 */ /* 0x000fc800078e020d */
[----:B0-----:R-:W-:-:S04]  /*dde0*/  IMAD R11, R11, R14, R0 ;  /* 0x0000000e0b0b7224 */ /* 0x001fc800078e0200 */
[----:B--2---:R-:W-:-:S06]  /*ddf0*/  IMAD.WIDE.U32 R10, R11, 0x4, R8 ;  /* 0x000000040b0a7825 */ /* 0x004fcc00078e0008 */
[----:B------:R-:W2:Y:S01]  /*de00*/  LDG.E R11, desc[UR36][R10.64] ;  /* 0x000000240a0b7981 */ /* 0x000ea2000c1e1900 */
[----:B---3--:R-:W-:-:S04]  /*de10*/  IADD3 R13, R18, R13, RZ ;  /* 0x0000000d120d7210 */ /* 0x008fc80007ffe0ff */
[----:B------:R-:W-:Y:S01]  /*de20*/  ISETP.GE.U32.AND P0, PT, R13, UR5, PT ;  /* 0x000000050d007c0c */ /* 0x000fe2000bf06070 */
[----:B--2---:R-:W-:-:S12]  /*de30*/  IMAD R16, R11, R16, RZ ;  /* 0x000000100b107224 */ /* 0x004fd800078e02ff */
[----:B------:R-:W-:Y:S05]  /*de40*/  @!P0 BRA `(.L_x_4169) ;  /* 0xfffffffc00e08947 */ /* 0x000fea000383ffff */
.L_x_4166:
[----:B------:R-:W-:Y:S05]  /*de50*/  BSYNC B0 ;  /* 0x0000000000007941 */ /* 0x000fea0003800000 */
.L_x_4164:
        /* <DEDUP_REMOVED lines=13> */
.L_x_4171:
[----:B------:R-:W-:Y:S01]  /*df30*/  IMAD.IADD R8, R3, 0x1, R2 ;  /* 0x0000000103087824 */ /* 0x000fe200078e0202 */
[----:B------:R-:W-:Y:S04]  /*df40*/  BAR.SYNC.DEFER_BLOCKING 0x0 ;  /* 0x0000000000007b1d */ /* 0x000fe80000010000 */
[----:B------:R-:W-:-:S04]  /*df50*/  ISETP.GE.U32.AND P0, PT, R8, UR5, PT ;  /* 0x0000000508007c0c */ /* 0x000fc8000bf06070 */
[----:B------:R-:W-:-:S13]  /*df60*/  ISETP.GE.U32.OR P0, PT, R3, R2, P0 ;  /* 0x000000020300720c */ /* 0x000fda0000706470 */
[----:B------:R-:W-:-:S05]  /*df70*/  @!P0 IMAD R8, R8, R13, R0 ;  /* 0x0000000d08088224 */ /* 0x000fca00078e0200 */
[----:B------:R-:W-:-:S05]  /*df80*/  @!P0 LEA R8, R8, UR7, 0x2 ;  /* 0x0000000708088c11 */ /* 0x000fca000f8e10ff */
[----:B-----5:R-:W0:Y:S02]  /*df90*/  @!P0 LDS R11, [R8] ;  /* 0x00000000080b8984 */ /* 0x020e240000000800 */
[----:B0-----:R-:W-:-:S05]  /*dfa0*/  @!P0 IMAD R16, R16, R11, RZ ;  /* 0x0000000b10108224 */ /* 0x001fca00078e02ff */
[----:B------:R2:W-:Y:S01]  /*dfb0*/  @!P0 STS [R9], R16 ;  /* 0x0000001009008388 */ /* 0x0005e20000000800 */
[----:B------:R-:W-:Y:S02]  /*dfc0*/  ISETP.GT.AND P0, PT, R2, 0x1, PT ;  /* 0x000000010200780c */ /* 0x000fe40003f04270 */
[----:B------:R-:W-:-:S11]  /*dfd0*/  SHF.R.S32.HI R2, RZ, 0x1, R2 ;  /* 0x00000001ff027819 */ /* 0x000fd60000011402 */
[----:B--2---:R-:W-:Y:S05]  /*dfe0*/  @P0 BRA `(.L_x_4171) ;  /* 0xfffffffc00d00947 */ /* 0x004fea000383ffff */
.L_x_4170:
        /* <DEDUP_REMOVED lines=9> */
[----:B--2---:R-:W-:Y:S05]  /*e080*/  @!P0 BRA `(.L_x_4173) ;  /* 0x0000000000308947 */ /* 0x004fea0003800000 */
.L_x_4174:
[----:B------:R-:W-:Y:S01]  /*e090*/  IMAD.IADD R2, R0, 0x1, R3 ;  /* 0x0000000100027824 */ /* 0x000fe200078e0203 */
[----:B------:R-:W-:Y:S04]  /*e0a0*/  BAR.SYNC.DEFER_BLOCKING 0x0 ;  /* 0x0000000000007b1d */ /* 0x000fe80000010000 */
[----:B------:R-:W-:-:S04]  /*e0b0*/  ISETP.GE.U32.AND P0, PT, R2, R13, PT ;  /* 0x0000000d0200720c */ /* 0x000fc80003f06070 */
[----:B------:R-:W-:-:S13]  /*e0c0*/  ISETP.GE.U32.OR P0, PT, R0, R3, P0 ;  /* 0x000000030000720c */ /* 0x000fda0000706470 */
[----:B------:R-:W-:Y:S02]  /*e0d0*/  @!P0 LEA R2, R3, R9, 0x2 ;  /* 0x0000000903028211 */ /* 0x000fe400078e10ff */
[----:B------:R-:W-:-:S03]  /*e0e0*/  SHF.R.S32.HI R3, RZ, 0x1, R3 ;  /* 0x00000001ff037819 */ /* 0x000fc60000011403 */
[----:B-----5:R-:W0:Y:S02]  /*e0f0*/  @!P0 LDS R11, [R2] ;  /* 0x00000000020b8984 */ /* 0x020e240000000800 */
[----:B0-----:R-:W-:-:S05]  /*e100*/  @!P0 IMAD R16, R16, R11, RZ ;  /* 0x0000000b10108224 */ /* 0x001fca00078e02ff */
[----:B------:R2:W-:Y:S01]  /*e110*/  @!P0 STS [R9], R16 ;  /* 0x0000001009008388 */ /* 0x0005e20000000800 */
[----:B------:R-:W-:-:S13]  /*e120*/  ISETP.GE.AND P0, PT, R3, 0x20, PT ;  /* 0x000000200300780c */ /* 0x000fda0003f06270 */
[----:B--2---:R-:W-:Y:S05]  /*e130*/  @P0 BRA `(.L_x_4174) ;  /* 0xfffffffc00d40947 */ /* 0x004fea000383ffff */
[----:B------:R-:W-:-:S07]  /*e140*/  MOV R2, 0x20 ;  /* 0x0000002000027802 */ /* 0x000fce0000000f00 */
.L_x_4173:
[----:B------:R-:W-:Y:S01]  /*e150*/  BAR.SYNC.DEFER_BLOCKING 0x0 ;  /* 0x0000000000007b1d */ /* 0x000fe20000010000 */
[----:B------:R-:W-:-:S13]  /*e160*/  ISETP.GE.AND P0, PT, R2, 0x2, PT ;  /* 0x000000020200780c */ /* 0x000fda0003f06270 */
[----:B------:R-:W-:Y:S05]  /*e170*/  @!P0 BRA `(.L_x_4172) ;  /* 0x0000000000188947 */ /* 0x000fea0003800000 */
[----:B------:R-:W-:-:S07]  /*e180*/  IMAD.MOV.U32 R3, RZ, RZ, 0x1 ;  /* 0x00000001ff037424 */ /* 0x000fce00078e00ff */
.L_x_4175:
[----:B0-----:R0:W2:Y:S02]  /*e190*/  SHFL.DOWN PT, R9, R16, R3, 0x1f ;  /* 0x08001f0310097589 */ /* 0x0010a400000e0000 */
[----:B0-----:R-:W-:-:S04]  /*e1a0*/  SHF.L.U32 R3, R3, 0x1, RZ ;  /* 0x0000000103037819 */ /* 0x001fc800000006ff */
[----:B------:R-:W-:Y:S01]  /*e1b0*/  ISETP.GE.AND P0, PT, R3, R2, PT ;  /* 0x000000020300720c */ /* 0x000fe20003f06270 */
[----:B--2---:R-:W-:-:S12]  /*e1c0*/  IMAD R16, R9, R16, RZ ;  /* 0x0000001009107224 */ /* 0x004fd800078e02ff */
[----:B------:R-:W-:Y:S05]  /*e1d0*/  @!P0 BRA `(.L_x_4175) ;  /* 0xfffffffc00ec8947 */ /* 0x000fea000383ffff */
.L_x_4172:
        /* <DEDUP_REMOVED lines=10> */
[----:B0-----:R-:W-:-:S07]  /*e280*/  IMAD R16, R16, R3, RZ ;  /* 0x0000000310107224 */ /* 0x001fce00078e02ff */
.L_x_4177:
        /* <DEDUP_REMOVED lines=19> */
[----:B012---:R-:W-:Y:S05]  /*e3c0*/  CALL.ABS.NOINC R2 ;  /* 0x0000000002007343 */ /* 0x007fea0003c00000 */
.L_x_4179:
[----:B------:R-:W-:Y:S02]  /*e3d0*/  ULDC.64 UR4, c[0x0][0x5f0] ;  /* 0x00017c0000047ab9 */ /* 0x000fe40000000a00 */
[----:B------:R-:W-:-:S04]  /*e3e0*/  IADD3 R2, P0, R17, UR4, RZ ;  /* 0x0000000411027c10 */ /* 0x000fc8000ff1e0ff */
[----:B------:R-:W-:-:S05]  /*e3f0*/  IADD3.X R3, RZ, UR5, RZ, P0, !PT ;  /* 0x00000005ff037c10 */ /* 0x000fca00087fe4ff */
[----:B------:R-:W-:Y:S01]  /*e400*/  STG.E desc[UR36][R2.64], R16 ;  /* 0x0000001002007986 */ /* 0x000fe2000c101924 */
[----:B------:R-:W-:Y:S05]  /*e410*/  EXIT ;  /* 0x000000000000794d */ /* 0x000fea0003800000 */
.L_x_4178:
[----:B------:R-:W-:Y:S01]  /*e420*/  STG.E desc[UR36][R4.64], R16 ;  /* 0x0000001004007986 */ /* 0x000fe2000c101924 */
[----:B------:R-:W-:Y:S05]  /*e430*/  EXIT ;  /* 0x000000000000794d */ /* 0x000fea0003800000 */
.L_x_4176:
[----:B------:R-:W-:Y:S01]  /*e440*/  ISETP.NE.AND P0, PT, RZ, UR38, PT ;  /* 0x00000026ff007c0c */ /* 0x000fe2000bf05270 */
[----:B------:R-:W-:Y:S02]  /*e450*/  ULDC.U8 UR4, c[0x0][0x621] ;  /* 0x0001884000047ab9 */ /* 0x000fe40000000000 */
[----:B------:R-:W-:-:S10]  /*e460*/  ISETP.NE.AND P1, PT, RZ, UR4, PT ;  /* 0x00000004ff007c0c */ /* 0x000fd4000bf25270 */
[----:B------:R-:W-:Y:S05]  /*e470*/  @!P0 BRA `(.L_x_4180) ;  /* 0x0000000000088947 */ /* 0x000fea0003800000 */
[----:B------:R-:W0:Y:S02]  /*e480*/  LDG.E R3, desc[UR36][R6.64] ;  /* 0x0000002406037981 */ /* 0x000e24000c1e1900 */
[----:B0-----:R-:W-:-:S07]  /*e490*/  IMAD R16, R16, R3, RZ ;  /* 0x0000000310107224 */ /* 0x001fce00078e02ff */
.L_x_4180:
        /* <DEDUP_REMOVED lines=19> */
[----:B012---:R-:W-:Y:S05]  /*e5d0*/  CALL.ABS.NOINC R2 ;  /* 0x0000000002007343 */ /* 0x007fea0003c00000 */
.L_x_4182:
[----:B------:R-:W-:Y:S02]  /*e5e0*/  ULDC.64 UR4, c[0x0][0x5f0] ;  /* 0x00017c0000047ab9 */ /* 0x000fe40000000a00 */
[----:B------:R-:W-:-:S05]  /*e5f0*/  IADD3 R2, P0, R17, UR4, RZ ;  /* 0x0000000411027c10 */ /* 0x000fca000ff1e0ff */
[----:B------:R-:W-:-:S05]  /*e600*/  IMAD.X R3, RZ, RZ, UR5, P0 ;  /* 0x00000005ff037e24 */ /* 0x000fca00080e06ff */
[----:B------:R-:W-:Y:S01]  /*e610*/  STG.E desc[UR36][R2.64], R16 ;  /* 0x0000001002007986 */ /* 0x000fe2000c101924 */
[----:B------:R-:W-:Y:S05]  /*e620*/  EXIT ;  /* 0x000000000000794d */ /* 0x000fea0003800000 */
.L_x_4181:
[----:B------:R-:W-:Y:S01]  /*e630*/  STG.E desc[UR36][R6.64], R16 ;  /* 0x0000001006007986 */ /* 0x000fe2000c101924 */
[----:B------:R-:W-:Y:S05]  /*e640*/  EXIT ;  /* 0x000000000000794d */ /* 0x000fea0003800000 */
.L_x_4156:
        /* <DEDUP_REMOVED lines=20> */
[----:B--2---:R-:W-:-:S07]  /*e790*/  IMAD R16, R16, R3, RZ ;  /* 0x0000000310107224 */ /* 0x004fce00078e02ff */
.L_x_4184:
        /* <DEDUP_REMOVED lines=20> */
.L_x_4186:
[----:B------:R-:W-:Y:S02]  /*e8e0*/  ULDC.64 UR4, c[0x0][0x5f0] ;  /* 0x00017c0000047ab9 */ /* 0x000fe40000000a00 */
[----:B------:R-:W-:-:S04]  /*e8f0*/  IADD3 R2, P0, R17, UR4, RZ ;  /* 0x0000000411027c10 */ /* 0x000fc8000ff1e0ff */
[----:B------:R-:W-:-:S05]  /*e900*/  IADD3.X R3, RZ, UR5, RZ, P0, !PT ;  /* 0x00000005ff037c10 */ /* 0x000fca00087fe4ff */
[----:B------:R-:W-:Y:S01]  /*e910*/  STG.E desc[UR36][R2.64], R16 ;  /* 0x0000001002007986 */ /* 0x000fe2000c101924 */
[----:B------:R-:W-:Y:S05]  /*e920*/  EXIT ;  /* 0x000000000000794d */ /* 0x000fea0003800000 */
.L_x_4185:
[----:B------:R-:W-:Y:S01]  /*e930*/  STG.E desc[UR36][R4.64], R16 ;  /* 0x0000001004007986 */ /* 0x000fe2000c101924 */
[----:B------:R-:W-:Y:S05]  /*e940*/  EXIT ;  /* 0x000000000000794d */ /* 0x000fea0003800000 */
.L_x_4183:
[----:B------:R-:W-:Y:S01]  /*e950*/  ISETP.NE.AND P0, PT, RZ, UR38, PT ;  /* 0x00000026ff007c0c */ /* 0x000fe2000bf05270 */
[----:B------:R-:W-:Y:S02]  /*e960*/  ULDC.U8 UR4, c[0x0][0x621] ;  /* 0x0001884000047ab9 */ /* 0x000fe40000000000 */
[----:B------:R-:W-:-:S10]  /*e970*/  ISETP.NE.AND P1, PT, RZ, UR4, PT ;  /* 0x00000004ff007c0c */ /* 0x000fd4000bf25270 */
[----:B------:R-:W-:Y:S05]  /*e980*/  @!P0 BRA `(.L_x_4187) ;  /* 0x0000000000088947 */ /* 0x000fea0003800000 */
[----:B------:R-:W2:Y:S02]  /*e990*/  LDG.E R3, desc[UR36][R6.64] ;  /* 0x0000002406037981 */ /* 0x000ea4000c1e1900 */
[----:B--2---:R-:W-:-:S07]  /*e9a0*/  IMAD R16, R16, R3, RZ ;  /* 0x0000000310107224 */ /* 0x004fce00078e02ff */
.L_x_4187:
        /* <DEDUP_REMOVED lines=20> */
.L_x_4189:
[----:B------:R-:W-:Y:S02]  /*eaf0*/  ULDC.64 UR4, c[0x0][0x5f0] ;  /* 0x00017c0000047ab9 */ /* 0x000fe40000000a00 */
[----:B------:R-:W-:-:S04]  /*eb00*/  IADD3 R2, P0, R17, UR4, RZ ;  /* 0x0000000411027c10 */ /* 0x000fc8000ff1e0ff */
[----:B------:R-:W-:-:S05]  /*eb10*/  IADD3.X R3, RZ, UR5, RZ, P0, !PT ;  /* 0x00000005ff037c10 */ /* 0x000fca00087fe4ff */
[----:B------:R-:W-:Y:S01]  /*eb20*/  STG.E desc[UR36][R2.64], R16 ;  /* 0x0000001002007986 */ /* 0x000fe2000c101924 */
[----:B------:R-:W-:Y:S05]  /*eb30*/  EXIT ;  /* 0x000000000000794d */ /* 0x000fea0003800000 */
.L_x_4188:
[----:B------:R-:W-:Y:S01]  /*eb40*/  STG.E desc[UR36][R6.64], R16 ;  /* 0x0000001006007986 */ /* 0x000fe2000c101924 */
[----:B------:R-:W-:Y:S05]  /*eb50*/  EXIT ;  /* 0x000000000000794d */ /* 0x000fea0003800000 */
.L_x_4190:
        /* <DEDUP_REMOVED lines=10> */
.L_x_8797:


//--------------------- .text._ZN2at6native13reduce_kernelILi256ELi2ENS0_8ReduceOpIiNS0_14func_wrapper_tIiNS0_55_GLOBAL__N__0955718d_22_SparseCsrTensorMath_cu_868dd54514ReductionMulOpIiEEEEjiLi4ELi4EEEEEvT1_ --------------------------
	.section	.text._ZN2at6native13reduce_kernelILi256ELi2ENS0_8ReduceOpIiNS0_14func_wrapper_tIiNS0_55_GLOBAL__N__0955718d_22_SparseCsrTensorMath_cu_868dd54514ReductionMulOpIiEEEEjiLi4ELi4EEEEEvT1_,"ax",@progbits
	.align	128
.text._ZN2at6native13reduce_kernelILi256ELi2ENS0_8ReduceOpIiNS0_14func_wrapper_tIiNS0_55_GLOBAL__N__0955718d_22_SparseCsrTensorMath_cu_868dd54514ReductionMulOpIiEEEEjiLi4ELi4EEEEEvT1_:
        .type           _ZN2at6native13reduce_kernelILi256ELi2ENS0_8ReduceOpIiNS0_14func_wrapper_tIiNS0_55_GLOBAL__N__0955718d_22_SparseCsrTensorMath_cu_868dd54514ReductionMulOpIiEEEEjiLi4ELi4EEEEEvT1_,@function
        .size           _ZN2at6native13reduce_kernelILi256ELi2ENS0_8ReduceOpIiNS0_14func_wrapper_tIiNS0_55_GLOBAL__N__0955718d_22_SparseCsrTensorMath_cu_868dd54514ReductionMulOpIiEEEEjiLi4ELi4EEEEEvT1_,(.L_x_8798 - _ZN2at6native13reduce_kernelILi256ELi2ENS0_8ReduceOpIiNS0_14func_wrapper_tIiNS0_55_GLOBAL__N__0955718d_22_SparseCsrTensorMath_cu_868dd54514ReductionMulOpIiEEEEjiLi4ELi4EEEEEvT1_)
        .other          _ZN2at6native13reduce_kernelILi256ELi2ENS0_8ReduceOpIiNS0_14func_wrapper_tIiNS0_55_GLOBAL__N__0955718d_22_SparseCsrTensorMath_cu_868dd54514ReductionMulOpIiEEEEjiLi4ELi4EEEEEvT1_,@"STO_CUDA_ENTRY STV_DEFAULT"
_ZN2at6native13reduce_kernelILi256ELi2ENS0_8ReduceOpIiNS0_14func_wrapper_tIiNS0_55_GLOBAL__N__0955718d_22_SparseCsrTensorMath_cu_868dd54514ReductionMulOpIiEEEEjiLi4ELi4EEEEEvT1_:
        /* <DEDUP_REMOVED lines=288> */
.L_x_4191:
        /* <DEDUP_REMOVED lines=44> */
.L_x_4195:
        /* <DEDUP_REMOVED lines=25> */
.L_x_4201:
[----:B------:R-:W-:Y:S05]  /*1650*/  BSYNC B2 ;  /* 0x0000000000027941 */ /* 0x000fea0003800000 */
.L_x_4200:
        /* <DEDUP_REMOVED lines=9> */
[----:B--2---:R-:W-:-:S07]  /*16f0*/  IMAD R3, R4, UR4, RZ ;  /* 0x0000000404037c24 */ /* 0x004fce000f8e02ff */
.L_x_4199:
[----:B------:R-:W-:Y:S05]  /*1700*/  BSYNC B1 ;  /* 0x0000000000017941 */ /* 0x000fea0003800000 */
.L_x_4198:
[----:B------:R-:W0:Y:S01]  /*1710*/  LDC R7, c[0x0][0x21c] ;  /* 0x00008700ff077b82 */ /* 0x000e220000000800 */
[----:B------:R-:W-:-:S04]  /*1720*/  IADD3 R5, P0, -R6, 0x4, RZ ;  /* 0x0000000406057810 */ /* 0x000fc80007f1e1ff */
[----:B------:R-:W-:Y:S02]  /*1730*/  LEA R18, P1, R5, R18, 0x2 ;  /* 0x0000001205127211 */ /* 0x000fe400078210ff */
[----:B------:R-:W-:-:S04]  /*1740*/  IADD3.X R4, RZ, -0x1, RZ, P0, !PT ;  /* 0xffffffffff047810 */ /* 0x000fc800007fe4ff */
[----:B------:R-:W-:Y:S02]  /*1750*/  LEA.HI.X R19, R5, R19, R4, 0x2, P1 ;  /* 0x0000001305137211 */ /* 0x000fe400008f1404 */
[----:B0-----:R-:W-:-:S07]  /*1760*/  IADD3 R0, R6, -0x4, R7 ;  /* 0xfffffffc06007810 */ /* 0x001fce0007ffe007 */
.L_x_4197:
[----:B------:R-:W-:Y:S05]  /*1770*/  BSYNC B0 ;  /* 0x0000000000007941 */ /* 0x000fea0003800000 */
.L_x_4196:
        /* <DEDUP_REMOVED lines=14> */
.L_x_4204:
        /* <DEDUP_REMOVED lines=11> */
.L_x_4203:
[----:B------:R-:W-:Y:S05]  /*1910*/  BSYNC B0 ;  /* 0x0000000000007941 */ /* 0x000fea0003800000 */
.L_x_4202:
        /* <DEDUP_REMOVED lines=8> */
.L_x_4206:
[----:B------:R-:W-:Y:S05]  /*19a0*/  BSYNC B0 ;  /* 0x0000000000007941 */ /* 0x000fea0003800000 */
.L_x_4205:
        /* <DEDUP_REMOVED lines=11> */
.L_x_4208:
[----:B------:R-:W-:Y:S05]  /*1a60*/  BSYNC B0 ;  /* 0x0000000000007941 */ /* 0x000fea0003800000 */
.L_x_4207:
[----:B------:R-:W-:Y:S02]  /*1a70*/  IMAD R10, R10, R3, RZ ;  /* 0x000000030a0a7224 */ /* 0x000fe400078e02ff */
[----:B------:R-:W-:Y:S02]  /*1a80*/  IMAD.MOV.U32 R19, RZ, RZ, RZ ;  /* 0x000000ffff137224 */ /* 0x000fe400078e00ff */
[----:B------:R-:W-:-:S04]  /*1a90*/  IMAD R11, R10, R11, RZ ;  /* 0x0000000b0a0b7224 */ /* 0x000fc800078e02ff */
[----:B------:R-:W-:Y:S01]  /*1aa0*/  IMAD R18, R11, R8, RZ ;  /* 0x000000080b127224 */ /* 0x000fe200078e02ff */
[----:B------:R-:W-:Y:S06]  /*1ab0*/  BRA `(.L_x_4193) ;  /* 0x0000009800747947 */ /* 0x000fec0003800000 */
.L_x_4194:
        /* <DEDUP_REMOVED lines=32> */
.L_x_4217:
        /* <DEDUP_REMOVED lines=297> */
.L_x_4213:
        /* <DEDUP_REMOVED lines=253> */
.L_x_4214:
        /* <DEDUP_REMOVED lines=253> */
.L_x_4215:
        /* <DEDUP_REMOVED lines=251> */
.L_x_4216:
[----:B------:R-:W-:Y:S01]  /*5ea0*/  LOP3.LUT R27, R22, 0xfffffff8, RZ, 0xc0, !PT ;  /* 0xfffffff8161b7812 */ /* 0x000fe200078ec0ff */
[----:B------:R-:W-:-:S03]  /*5eb0*/  ULDC UR4, c[0x0][0x21c] ;  /* 0x0000870000047ab9 */ /* 0x000fc60000000800 */
[----:B------:R-:W-:-:S04]  /*5ec0*/  IADD3 R26, P1, R18, R27, RZ ;  /* 0x0000001b121a7210 */ /* 0x000fc80007f3e0ff */
[----:B------:R-:W-:-:S06]  /*5ed0*/  IADD3.X R27, RZ, R19, RZ, P1, !PT ;  /* 0x00000013ff1b7210 */ /* 0x000fcc0000ffe4ff */
[----:B------:R-:W2:Y:S01]  /*5ee0*/  LDG.E.64 R26, desc[UR60][R26.64] ;  /* 0x0000003c1a1a7981 */ /* 0x000ea2000c1e1b00 */
[----:B------:R-:W-:Y:S01]  /*5ef0*/  IADD3 R11, R11, R10, RZ ;  /* 0x0000000a0b0b7210 */ /* 0x000fe20007ffe0ff */
[----:B------:R-:W-:Y:S02]  /*5f00*/  IMAD.U32 R22, RZ, RZ, UR4 ;  /* 0x00000004ff167e24 */ /* 0x000fe4000f8e00ff */
[----:B-----5:R-:W-:Y:S02]  /*5f10*/  IMAD R3, R14, R3, RZ ;  /* 0x000000030e037224 */ /* 0x020fe400078e02ff */
[----:B------:R-:W-:Y:S02]  /*5f20*/  IMAD R29, R10, 0x3, R11 ;  /* 0x000000030a1d7824 */ /* 0x000fe400078e020b */
[----:B------:R-:W-:Y:S02]  /*5f30*/  IMAD R0, R15, R0, RZ ;  /* 0x000000000f007224 */ /* 0x000fe400078e02ff */
[----:B------:R-:W-:Y:S01]  /*5f40*/  IMAD R5, R20, R5, RZ ;  /* 0x0000000514057224 */ /* 0x000fe200078e02ff */
[----:B------:R-:W-:Y:S01]  /*5f50*/  ISETP.GE.U32.AND P1, PT, R29, R22, PT ;  /* 0x000000161d00720c */ /* 0x000fe20003f26070 */
[----:B------:R-:W-:-:S02]  /*5f60*/  IMAD R4, R21, R4, RZ ;  /* 0x0000000415047224 */ /* 0x000fc400078e02ff */
[----:B------:R-:W-:Y:S02]  /*5f70*/  IMAD R7, R24, R7, RZ ;  /* 0x0000000718077224 */ /* 0x000fe400078e02ff */
[----:B------:R-:W-:Y:S02]  /*5f80*/  IMAD R6, R25, R6, RZ ;  /* 0x0000000619067224 */ /* 0x000fe400078e02ff */
[----:B--2---:R-:W-:Y:S02]  /*5f90*/  IMAD R9, R26, R9, RZ ;  /* 0x000000091a097224 */ /* 0x004fe400078e02ff */
[----:B------:R-:W-:-:S04]  /*5fa0*/  IMAD R8, R27, R8, RZ ;  /* 0x000000081b087224 */ /* 0x000fc800078e02ff */
[----:B------:R-:W-:Y:S05]  /*5fb0*/  @!P1 BRA `(.L_x_4217) ;  /* 0xffffffbc00409947 */ /* 0x000fea000383ffff */
[----:B------:R-:W-:Y:S05]  /*5fc0*/  BSYNC B1 ;  /* 0x0000000000017941 */ /* 0x000fea0003800000 */
.L_x_4212:
[----:B------:R-:W-:Y:S05]  /*5fd0*/  BSYNC B0 ;  /* 0x0000000000007941 */ /* 0x000fea0003800000 */
.L_x_4211:
        /* <DEDUP_REMOVED lines=280> */
.L_x_4220:
        /* <DEDUP_REMOVED lines=281> */
.L_x_4221:
        /* <DEDUP_REMOVED lines=281> */
.L_x_4222:
        /* <DEDUP_REMOVED lines=281> */
.L_x_4223:
[----:B------:R-:W-:-:S04]  /*a610*/  LOP3.LUT R27, R29, 0xfffffff8, RZ, 0xc0, !PT ;  /* 0xfffffff81d1b7812 */ /* 0x000fc800078ec0ff */
[----:B------:R-:W-:-:S04]  /*a620*/  IADD3 R26, P1, R18, R27, RZ ;  /* 0x0000001b121a7210 */ /* 0x000fc80007f3e0ff */
[----:B------:R-:W-:-:S06]  /*a630*/  IADD3.X R27, RZ, R19, RZ, P1, !PT ;  /* 0x00000013ff1b7210 */ /* 0x000fcc0000ffe4ff */
[----:B------:R-:W5:Y:S03]  /*a640*/  LDG.E.64 R26, desc[UR60][R26.64] ;  /* 0x0000003c1a1a7981 */ /* 0x000f66000c1e1b00 */
.L_x_4219:
[----:B------:R-:W-:Y:S05]  /*a650*/  BSYNC B0 ;  /* 0x0000000000007941 */ /* 0x000fea0003800000 */
.L_x_4218:
[----:B------:R-:W-:Y:S04]  /*a660*/  BSSY B0, `(.L_x_4224) ;  /* 0x0000012000007945 */ /* 0x000fe80003800000 */
[----:B------:R-:W-:Y:S05]  /*a670*/  @P0 BRA `(.L_x_4225) ;  /* 0x0000000000400947 */ /* 0x000fea0003800000 */
[----:B------:R-:W-:Y:S02]  /*a680*/  IMAD.IADD R11, R11, 0x1, R10 ;  /* 0x000000010b0b7824 */ /* 0x000fe400078e020a */
[----:B-----5:R-:W-:Y:S02]  /*a690*/  IMAD R3, R3, R14, RZ ;  /* 0x0000000e03037224 */ /* 0x020fe400078e02ff */
[----:B------:R-:W-:Y:S01]  /*a6a0*/  IMAD R0, R0, R15, RZ ;  /* 0x0000000f00007224 */ /* 0x000fe200078e02ff */
[----:B------:R-:W-:-:S13]  /*a6b0*/  ISETP.GE.U32.AND P0, PT, R11, R22, PT ;  /* 0x000000160b00720c */ /* 0x000fda0003f06070 */
[----:B------:R-:W-:Y:S05]  /*a6c0*/  @P0 BRA `(.L_x_4225) ;  /* 0x00000000002c0947 */ /* 0x000fea0003800000 */
[----:B------:R-:W-:Y:S01]  /*a6d0*/  IADD3 R11, R11, R10, RZ ;  /* 0x0000000a0b0b7210 */ /* 0x000fe20007ffe0ff */
[----:B------:R-:W-:Y:S02]  /*a6e0*/  IMAD R5, R5, R20, RZ ;  /* 0x0000001405057224 */ /* 0x000fe400078e02ff */
[----:B------:R-:W-:Y:S01]  /*a6f0*/  IMAD R4, R4, R21, RZ ;  /* 0x0000001504047224 */ /* 0x000fe200078e02ff */
[----:B------:R-:W-:-:S13]  /*a700*/  ISETP.GE.U32.AND P0, PT, R11, R22, PT ;  /* 0x000000160b00720c */ /* 0x000fda0003f06070 */
[----:B------:R-:W-:Y:S05]  /*a710*/  @P0 BRA `(.L_x_4225) ;  /* 0x0000000000180947 */ /* 0x000fea0003800000 */
[----:B------:R-:W-:Y:S01]  /*a720*/  IADD3 R11, R11, R10, RZ ;  /* 0x0000000a0b0b7210 */ /* 0x000fe20007ffe0ff */
[----:B------:R-:W-:Y:S02]  /*a730*/  IMAD R7, R7, R24, RZ ;  /* 0x0000001807077224 */ /* 0x000fe400078e02ff */
[----:B------:R-:W-:Y:S01]  /*a740*/  IMAD R6, R6, R25, RZ ;  /* 0x0000001906067224 */ /* 0x000fe200078e02ff */
[----:B------:R-:W-:-:S13]  /*a750*/  ISETP.GE.U32.AND P0, PT, R11, R22, PT ;  /* 0x000000160b00720c */ /* 0x000fda0003f06070 */
[----:B------:R-:W-:Y:S02]  /*a760*/  @!P0 IMAD R9, R9, R26, RZ ;  /* 0x0000001a09098224 */ /* 0x000fe400078e02ff */
[----:B------:R-:W-:-:S07]  /*a770*/  @!P0 IMAD R8, R8, R27, RZ ;  /* 0x0000001b08088224 */ /* 0x000fce00078e02ff */
.L_x_4225:
[----:B------:R-:W-:Y:S05]  /*a780*/  BSYNC B0 ;  /* 0x0000000000007941 */ /* 0x000fea0003800000 */
.L_x_4224:
[----:B------:R-:W-:Y:S02]  /*a790*/  IMAD R11, R4, R0, RZ ;  /* 0x00000000040b7224 */ /* 0x000fe400078e02ff */
[----:B------:R-:W-:Y:S02]  /*a7a0*/  IMAD R0, R5, R3, RZ ;  /* 0x0000000305007224 */ /* 0x000fe400078e02ff */
[----:B------:R-:W-:Y:S02]  /*a7b0*/  IMAD R11, R11, R6, RZ ;  /* 0x000000060b0b7224 */ /* 0x000fe400078e02ff */
[----:B------:R-:W-:Y:S02]  /*a7c0*/  IMAD R0, R0, R7, RZ ;  /* 0x0000000700007224 */ /* 0x000fe400078e02ff */
[----:B------:R-:W-:Y:S02]  /*a7d0*/  IMAD R19, R11, R8, RZ ;  /* 0x000000080b137224 */ /* 0x000fe400078e02ff */
[----:B------:R-:W-:Y:S01]  /*a7e0*/  IMAD R18, R0, R9, RZ ;  /* 0x0000000900127224 */ /* 0x000fe200078e02ff */
[----:B------:R-:W-:Y:S06]  /*a7f0*/  BRA `(.L_x_4193) ;  /* 0x0000000c00247947 */ /* 0x000fec0003800000 */
.L_x_4210:
        /* <DEDUP_REMOVED lines=16> */
.L_x_4228:
        /* <DEDUP_REMOVED lines=22> */
[----:B--2---:R-:W-:Y:S02]  /*aa60*/  IMAD R9, R12, R9, RZ ;  /* 0x000000090c097224 */ /* 0x004fe400078e02ff */
[----:B------:R-:W-:Y:S02]  /*aa70*/  IMAD R6, R13, R6, RZ ;  /* 0x000000060d067224 */ /* 0x000fe400078e02ff */
[----:B---3--:R-:W-:Y:S02]  /*aa80*/  IMAD R7, R14, R7, RZ ;  /* 0x000000070e077224 */ /* 0x008fe400078e02ff */
[----:B------:R-:W-:Y:S02]  /*aa90*/  IMAD R4, R15, R4, RZ ;  /* 0x000000040f047224 */ /* 0x000fe400078e02ff */
[----:B----4-:R-:W-:Y:S02]  /*aaa0*/  IMAD R5, R24, R5, RZ ;  /* 0x0000000518057224 */ /* 0x010fe400078e02ff */
[----:B------:R-:W-:-:S02]  /*aab0*/  IMAD R0, R25, R0, RZ ;  /* 0x0000000019007224 */ /* 0x000fc400078e02ff */
[----:B-----5:R-:W-:Y:S02]  /*aac0*/  IMAD R3, R20, R3, RZ ;  /* 0x0000000314037224 */ /* 0x020fe400078e02ff */
[----:B------:R-:W-:Y:S01]  /*aad0*/  IMAD R8, R21, R8, RZ ;  /* 0x0000000815087224 */ /* 0x000fe200078e02ff */
[----:B------:R-:W-:Y:S06]  /*aae0*/  @!P0 BRA `(.L_x_4228) ;  /* 0xfffffffc00848947 */ /* 0x000fec000383ffff */
[----:B------:R-:W-:Y:S05]  /*aaf0*/  BSYNC B1 ;  /* 0x0000000000017941 */ /* 0x000fea0003800000 */
.L_x_4227:
[----:B------:R-:W-:Y:S05]  /*ab00*/  BSYNC B0 ;  /* 0x0000000000007941 */ /* 0x000fea0003800000 */
.L_x_4226:
        /* <DEDUP_REMOVED lines=27> */
.L_x_4230:
[----:B------:R-:W-:Y:S05]  /*acc0*/  BSYNC B0 ;  /* 0x0000000000007941 */ /* 0x000fea0003800000 */
.L_x_4229:
[----:B------:R-:W-:Y:S04]  /*acd0*/  BSSY B0, `(.L_x_4231) ;  /* 0x0000012000007945 */ /* 0x000fe80003800000 */
[----:B------:R-:W-:Y:S05]  /*ace0*/  @P1 BRA `(.L_x_4232) ;  /* 0x0000000000401947 */ /* 0x000fea0003800000 */
[----:B------:R-:W-:Y:S01]  /*acf0*/  IADD3 R11, R11, R10, RZ ;  /* 0x0000000a0b0b7210 */ /* 0x000fe20007ffe0ff */
        /* <DEDUP_REMOVED lines=9> */
[----:B------:R-:W-:Y:S02]  /*ad90*/  IMAD.IADD R11, R11, 0x1, R10 ;  /* 0x000000010b0b7824 */ /* 0x000fe400078e020a */
[----:B------:R-:W-:Y:S02]  /*ada0*/  IMAD R5, R5, R24, RZ ;  /* 0x0000001805057224 */ /* 0x000fe400078e02ff */
[----:B------:R-:W-:Y:S01]  /*adb0*/  IMAD R0, R0, R25, RZ ;  /* 0x0000001900007224 */ /* 0x000fe200078e02ff */
[----:B------:R-:W-:-:S13]  /*adc0*/  ISETP.GE.U32.AND P0, PT, R11, R22, PT ;  /* 0x000000160b00720c */ /* 0x000fda0003f06070 */
[----:B------:R-:W-:Y:S02]  /*add0*/  @!P0 IMAD R3, R3, R20, RZ ;  /* 0x0000001403038224 */ /* 0x000fe400078e02ff */
[----:B------:R-:W-:-:S07]  /*ade0*/  @!P0 IMAD R8, R8, R21, RZ ;  /* 0x0000001508088224 */ /* 0x000fce00078e02ff */
.L_x_4232:
[----:B------:R-:W-:Y:S05]  /*adf0*/  BSYNC B0 ;  /* 0x0000000000007941 */ /* 0x000fea0003800000 */
.L_x_4231:
[----:B------:R-:W-:Y:S02]  /*ae00*/  IMAD R11, R6, R4, RZ ;  /* 0x00000004060b7224 */ /* 0x000fe400078e02ff */
[----:B------:R-:W-:Y:S02]  /*ae10*/  IMAD R4, R9, R7, RZ ;  /* 0x0000000709047224 */ /* 0x000fe400078e02ff */
[----:B------:R-:W-:Y:S02]  /*ae20*/  IMAD R11, R11, R0, RZ ;  /* 0x000000000b0b7224 */ /* 0x000fe400078e02ff */
[----:B------:R-:W-:Y:S02]  /*ae30*/  IMAD R4, R4, R5, RZ ;  /* 0x0000000504047224 */ /* 0x000fe400078e02ff */
[----:B0-----:R-:W-:Y:S02]  /*ae40*/  IMAD R19, R11, R8, RZ ;  /* 0x000000080b137224 */ /* 0x001fe400078e02ff */
[----:B------:R-:W-:Y:S01]  /*ae50*/  IMAD R18, R4, R3, RZ ;  /* 0x0000000304127224 */ /* 0x000fe200078e02ff */
[----:B------:R-:W-:Y:S06]  /*ae60*/  BRA `(.L_x_4193) ;  /* 0x0000000400887947 */ /* 0x000fec0003800000 */
.L_x_4209:
        /* <DEDUP_REMOVED lines=20> */
.L_x_4235:
        /* <DEDUP_REMOVED lines=28> */
.L_x_4234:
[----:B------:R-:W-:Y:S05]  /*b170*/  BSYNC B0 ;  /* 0x0000000000007941 */ /* 0x000fea0003800000 */
.L_x_4233:
        /* <DEDUP_REMOVED lines=23> */
.L_x_4237:
[----:B------:R-:W-:Y:S05]  /*b2f0*/  BSYNC B0 ;  /* 0x0000000000007941 */ /* 0x000fea0003800000 */
.L_x_4236:
        /* <DEDUP_REMOVED lines=18> */
.L_x_4239:
[----:B------:R-:W-:Y:S05]  /*b420*/  BSYNC B0 ;  /* 0x0000000000007941 */ /* 0x000fea0003800000 */
.L_x_4238:
[----:B------:R-:W-:Y:S02]  /*b430*/  IMAD R3, R24, R8, RZ ;  /* 0x0000000818037224 */ /* 0x000fe400078e02ff */
[----:B------:R-:W-:Y:S02]  /*b440*/  IMAD R0, R25, R9, RZ ;  /* 0x0000000919007224 */ /* 0x000fe400078e02ff */
[----:B------:R-:W-:Y:S02]  /*b450*/  IMAD R3, R3, R6, RZ ;  /* 0x0000000603037224 */ /* 0x000fe400078e02ff */
[----:B------:R-:W-:Y:S02]  /*b460*/  IMAD R0, R0, R7, RZ ;  /* 0x0000000700007224 */ /* 0x000fe400078e02ff */
[----:B0-----:R-:W-:Y:S02]  /*b470*/  IMAD R19, R3, R4, RZ ;  /* 0x0000000403137224 */ /* 0x001fe400078e02ff */
[----:B------:R-:W-:-:S07]  /*b480*/  IMAD R18, R0, R5, RZ ;  /* 0x0000000500127224 */ /* 0x000fce00078e02ff */
.L_x_4193:
[----:B------:R-:W-:Y:S05]  /*b490*/  BSYNC B6 ;  /* 0x0000000000067941 */ /* 0x000fea0003800000 */
.L_x_4192:
        /* <DEDUP_REMOVED lines=15> */
.L_x_4241:
        /* <DEDUP_REMOVED lines=8> */
[----:B-1----:R-:W-:Y:S02]  /*b610*/  @!P0 IMAD R18, R18, R6, RZ ;  /* 0x0000000612128224 */ /* 0x002fe400078e02ff */
[----:B------:R-:W-:-:S05]  /*b620*/  @!P0 IMAD R19, R19, R7, RZ ;  /* 0x0000000713138224 */ /* 0x000fca00078e02ff */
[----:B------:R2:W-:Y:S01]  /*b630*/  @!P0 STS.64 [R0], R18 ;  /* 0x0000001200008388 */ /* 0x0005e20000000a00 */
[----:B------:R-:W-:Y:S02]  /*b640*/  ISETP.GT.AND P0, PT, R4, 0x1, PT ;  /* 0x000000010400780c */ /* 0x000fe40003f04270 */
[----:B------:R-:W-:-:S11]  /*b650*/  SHF.R.S32.HI R4, RZ, 0x1, R4 ;  /* 0x00000001ff047819 */ /* 0x000fd60000011404 */
[----:B--2---:R-:W-:Y:S05]  /*b660*/  @P0 BRA `(.L_x_4241) ;  /* 0xfffffffc00c80947 */ /* 0x004fea000383ffff */
.L_x_4240:
        /* <DEDUP_REMOVED lines=19> */
.L_x_4244:
        /* <DEDUP_REMOVED lines=8> */
[----:B-1----:R-:W-:Y:S02]  /*b820*/  @!P0 IMAD R18, R18, R6, RZ ;  /* 0x0000000612128224 */ /* 0x002fe400078e02ff */
[----:B------:R-:W-:-:S05]  /*b830*/  @!P0 IMAD R19, R19, R7, RZ ;  /* 0x0000000713138224 */ /* 0x000fca00078e02ff */
[----:B------:R1:W-:Y:S01]  /*b840*/  @!P0 STS.64 [R3], R18 ;  /* 0x0000001203008388 */ /* 0x0003e20000000a00 */
[----:B------:R-:W-:-:S13]  /*b850*/  ISETP.GE.AND P0, PT, R4, 0x20, PT ;  /* 0x000000200400780c */ /* 0x000fda0003f06270 */
[----:B-1----:R-:W-:Y:S05]  /*b860*/  @P0 BRA `(.L_x_4244) ;  /* 0xfffffffc00cc0947 */ /* 0x002fea000383ffff */
[----:B------:R-:W-:-:S07]  /*b870*/  MOV R0, 0x20 ;  /* 0x0000002000007802 */ /* 0x000fce0000000f00 */
.L_x_4243:
[----:B------:R-:W-:Y:S01]  /*b880*/  ISETP.GE.AND P0, PT, R0, 0x2, PT ;  /* 0x000000020000780c */ /* 0x000fe20003f06270 */
[----:B------:R-:W-:Y:S05]  /*b890*/  WARPSYNC.ALL ;  /* 0x0000000000007948 */ /* 0x000fea0003800000 */
[----:B------:R-:W-:Y:S07]  /*b8a0*/  BAR.SYNC.DEFER_BLOCKING 0x0 ;  /* 0x0000000000007b1d */ /* 0x000fee0000010000 */
[----:B------:R-:W-:Y:S05]  /*b8b0*/  @!P0 BRA `(.L_x_4242) ;  /* 0x0000000000208947 */ /* 0x000fea0003800000 */
[----:B------:R-:W-:-:S07]  /*b8c0*/  IMAD.MOV.U32 R3, RZ, RZ, 0x1 ;  /* 0x00000001ff037424 */ /* 0x000fce00078e00ff */
.L_x_4245:
[----:B------:R-:W1:Y:S04]  /*b8d0*/  SHFL.DOWN PT, R5, R18, R3, 0x1f ;  /* 0x08001f0312057589 */ /* 0x000e6800000e0000 */
[----:B------:R2:W3:Y:S02]  /*b8e0*/  SHFL.DOWN PT, R4, R19, R3, 0x1f ;  /* 0x08001f0313047589 */ /* 0x0004e400000e0000 */
[----:B--2---:R-:W-:-:S04]  /*b8f0*/  SHF.L.U32 R3, R3, 0x1, RZ ;  /* 0x0000000103037819 */ /* 0x004fc800000006ff */
[----:B------:R-:W-:Y:S01]  /*b900*/  ISETP.GE.AND P0, PT, R3, R0, PT ;  /* 0x000000000300720c */ /* 0x000fe20003f06270 */
[----:B-1----:R-:W-:Y:S02]  /*b910*/  IMAD R18, R5, R18, RZ ;  /* 0x0000001205127224 */ /* 0x002fe400078e02ff */
[----:B---3--:R-:W-:-:S10]  /*b920*/  IMAD R19, R4, R19, RZ ;  /* 0x0000001304137224 */ /* 0x008fd400078e02ff */
[----:B------:R-:W-:Y:S05]  /*b930*/  @!P0 BRA `(.L_x_4245) ;  /* 0xfffffffc00e48947 */ /* 0x000fea000383ffff */
.L_x_4242:
        /* <DEDUP_REMOVED lines=278> */
.L_x_4246:
        /* <DEDUP_REMOVED lines=278> */
.L_x_4247:
        /* <DEDUP_REMOVED lines=297> */
.L_x_4249:
        /* <DEDUP_REMOVED lines=277> */
.L_x_4250:
        /* <DEDUP_REMOVED lines=16> */
.L_x_4252:
[----:B------:R-:W-:Y:S05]  /*100e0*/  BSYNC B0 ;  /* 0x0000000000007941 */ /* 0x000fea0003800000 */
.L_x_4251:
        /* <DEDUP_REMOVED lines=15> */
.L_x_4254:
[----:B------:R-:W-:Y:S05]  /*101e0*/  BSYNC B0 ;  /* 0x0000000000007941 */ /* 0x000fea0003800000 */
.L_x_4253:
        /* <DEDUP_REMOVED lines=35> */
.L_x_4256:
[----:B------:R-:W-:Y:S05]  /*10420*/  BSYNC B0 ;  /* 0x0000000000007941 */ /* 0x000fea0003800000 */
.L_x_4255:
        /* <DEDUP_REMOVED lines=35> */
.L_x_4261:
[----:B------:R-:W-:-:S04]  /*10660*/  IMAD.IADD R13, R15, 0x1, R14 ;  /* 0x000000010f0d7824 */ /* 0x000fc800078e020e */
[----:B-1----:R-:W-:-:S05]  /*10670*/  IMAD.WIDE.U32 R12, R13, 0x8, R10 ;  /* 0x000000080d0c7825 */ /* 0x002fca00078e000a */
[----:B------:R-:W2:Y:S04]  /*10680*/  LDG.E R21, desc[UR60][R12.64] ;  /* 0x0000003c0c157981 */ /* 0x000ea8000c1e1900 */
[----:B------:R-:W3:Y:S01]  /*10690*/  LDG.E R0, desc[UR60][R12.64+0x4] ;  /* 0x0000043c0c007981 */ /* 0x000ee2000c1e1900 */
[----:B------:R-:W-:-:S04]  /*106a0*/  IADD3 R14, R19, R14, RZ ;  /* 0x0000000e130e7210 */ /* 0x000fc80007ffe0ff */
[----:B------:R-:W-:Y:S01]  /*106b0*/  ISETP.GE.U32.AND P0, PT, R14, UR8, PT ;  /* 0x000000080e007c0c */ /* 0x000fe2000bf06070 */
[----:B--2---:R-:W-:Y:S02]  /*106c0*/  IMAD R16, R21, R16, RZ ;  /* 0x0000001015107224 */ /* 0x004fe400078e02ff */
[----:B---3--:R-:W-:-:S10]  /*106d0*/  IMAD R17, R0, R17, RZ ;  /* 0x0000001100117224 */ /* 0x008fd400078e02ff */
[----:B------:R-:W-:Y:S05]  /*106e0*/  @!P0 BRA `(.L_x_4261) ;  /* 0xfffffffc00dc8947 */ /* 0x000fea000383ffff */
[----:B------:R-:W-:Y:S05]  /*106f0*/  BSYNC B1 ;  /* 0x0000000000017941 */ /* 0x000fea0003800000 */
.L_x_4260:
[----:B------:R-:W-:Y:S05]  /*10700*/  BRA `(.L_x_4259) ;  /* 0x0000000000547947 */ /* 0x000fea0003800000 */
.L_x_4258:
        /* <DEDUP_REMOVED lines=11> */
.L_x_4262:
[----:B0-----:R-:W-:-:S05]  /*107c0*/  IADD3 R12, R0, R15, RZ ;  /* 0x0000000f000c7210 */ /* 0x001fca0007ffe0ff */
[----:B-1----:R-:W-:-:S04]  /*107d0*/  IMAD R13, R12, R18, R23 ;  /* 0x000000120c0d7224 */ /* 0x002fc800078e0217 */
[----:B--2---:R-:W-:-:S05]  /*107e0*/  IMAD.WIDE.U32 R12, R13, 0x8, R10 ;  /* 0x000000080d0c7825 */ /* 0x004fca00078e000a */
[----:B------:R-:W2:Y:S04]  /*107f0*/  LDG.E R19, desc[UR60][R12.64] ;  /* 0x0000003c0c137981 */ /* 0x000ea8000c1e1900 */
[----:B------:R-:W4:Y:S01]  /*10800*/  LDG.E R14, desc[UR60][R12.64+0x4] ;  /* 0x0000043c0c0e7981 */ /* 0x000f22000c1e1900 */
[----:B---3--:R-:W-:-:S05]  /*10810*/  IMAD.IADD R15, R20, 0x1, R15 ;  /* 0x00000001140f7824 */ /* 0x008fca00078e020f */
[----:B------:R-:W-:Y:S01]  /*10820*/  ISETP.GE.U32.AND P0, PT, R15, UR7, PT ;  /* 0x000000070f007c0c */ /* 0x000fe2000bf06070 */
[----:B--2---:R-:W-:Y:S02]  /*10830*/  IMAD R16, R19, R16, RZ ;  /* 0x0000001013107224 */ /* 0x004fe400078e02ff */
[----:B----4-:R-:W-:-:S10]  /*10840*/  IMAD R17, R14, R17, RZ ;  /* 0x000000110e117224 */ /* 0x010fd400078e02ff */
[----:B------:R-:W-:Y:S05]  /*10850*/  @!P0 BRA `(.L_x_4262) ;  /* 0xfffffffc00d88947 */ /* 0x000fea000383ffff */
.L_x_4259:
[----:B------:R-:W-:Y:S05]  /*10860*/  BSYNC B0 ;  /* 0x0000000000007941 */ /* 0x000fea0003800000 */
.L_x_4257:
        /* <DEDUP_REMOVED lines=13> */
.L_x_4264:
[----:B------:R-:W-:Y:S01]  /*10940*/  IADD3 R10, R2, R11, RZ ;  /* 0x0000000b020a7210 */ /* 0x000fe20007ffe0ff */
[----:B------:R-:W-:Y:S03]  /*10950*/  BAR.SYNC.DEFER_BLOCKING 0x0 ;  /* 0x0000000000007b1d */ /* 0x000fe60000010000 */
[----:B------:R-:W-:-:S04]  /*10960*/  ISETP.GE.U32.AND P0, PT, R10, UR6, PT ;  /* 0x000000060a007c0c */ /* 0x000fc8000bf06070 */
[----:B------:R-:W-:-:S13]  /*10970*/  ISETP.GE.U32.OR P0, PT, R2, R11, P0 ;  /* 0x0000000b0200720c */ /* 0x000fda0000706470 */
[----:B------:R-:W-:-:S05]  /*10980*/  @!P0 IMAD R10, R10, R14, R23 ;  /* 0x0000000e0a0a8224 */ /* 0x000fca00078e0217 */
[----:B------:R-:W-:-:S05]  /*10990*/  @!P0 LEA R10, R10, UR4, 0x3 ;  /* 0x000000040a0a8c11 */ /* 0x000fca000f8e18ff */
[----:B0-----:R-:W1:Y:S02]  /*109a0*/  @!P0 LDS.64 R12, [R10] ;  /* 0x000000000a0c8984 */ /* 0x001e640000000a00 */
[----:B-1----:R-:W-:Y:S02]  /*109b0*/  @!P0 IMAD R16, R16, R12, RZ ;  /* 0x0000000c10108224 */ /* 0x002fe400078e02ff */
[----:B------:R-:W-:-:S05]  /*109c0*/  @!P0 IMAD R17, R17, R13, RZ ;  /* 0x0000000d11118224 */ /* 0x000fca00078e02ff */
[----:B------:R2:W-:Y:S01]  /*109d0*/  @!P0 STS.64 [R0], R16 ;  /* 0x0000001000008388 */ /* 0x0005e20000000a00 */
[----:B------:R-:W-:Y:S02]  /*109e0*/  ISETP.GT.AND P0, PT, R11, 0x1, PT ;  /* 0x000000010b00780c */ /* 0x000fe40003f04270 */
[----:B------:R-:W-:-:S11]  /*109f0*/  SHF.R.S32.HI R11, RZ, 0x1, R11 ;  /* 0x00000001ff0b7819 */ /* 0x000fd6000001140b */
[----:B--2---:R-:W-:Y:S05]  /*10a00*/  @P0 BRA `(.L_x_4264) ;  /* 0xfffffffc00cc0947 */ /* 0x004fea000383ffff */
.L_x_4263:
        /* <DEDUP_REMOVED lines=10> */
.L_x_4267:
[----:B------:R-:W-:Y:S01]  /*10ab0*/  IADD3 R2, R23, R10, RZ ;  /* 0x0000000a17027210 */ /* 0x000fe20007ffe0ff */
[----:B------:R-:W-:Y:S03]  /*10ac0*/  BAR.SYNC.DEFER_BLOCKING 0x0 ;  /* 0x0000000000007b1d */ /* 0x000fe60000010000 */
[----:B------:R-:W-:-:S04]  /*10ad0*/  ISETP.GE.U32.AND P0, PT, R2, R14, PT ;  /* 0x0000000e0200720c */ /* 0x000fc80003f06070 */
[----:B------:R-:W-:-:S13]  /*10ae0*/  ISETP.GE.U32.OR P0, PT, R23, R10, P0 ;  /* 0x0000000a1700720c */ /* 0x000fda0000706470 */
[----:B------:R-:W-:Y:S01]  /*10af0*/  @!P0 IMAD R2, R10, 0x8, R0 ;  /* 0x000000080a028824 */ /* 0x000fe200078e0200 */
[----:B------:R-:W-:-:S04]  /*10b00*/  SHF.R.S32.HI R10, RZ, 0x1, R10 ;  /* 0x00000001ff0a7819 */ /* 0x000fc8000001140a */
[----:B0-----:R-:W1:Y:S02]  /*10b10*/  @!P0 LDS.64 R12, [R2] ;  /* 0x00000000020c8984 */ /* 0x001e640000000a00 */
[----:B-1----:R-:W-:Y:S02]  /*10b20*/  @!P0 IMAD R16, R16, R12, RZ ;  /* 0x0000000c10108224 */ /* 0x002fe400078e02ff */
[----:B------:R-:W-:-:S05]  /*10b30*/  @!P0 IMAD R17, R17, R13, RZ ;  /* 0x0000000d11118224 */ /* 0x000fca00078e02ff */
[----:B------:R2:W-:Y:S01]  /*10b40*/  @!P0 STS.64 [R0], R16 ;  /* 0x0000001000008388 */ /* 0x0005e20000000a00 */
[----:B------:R-:W-:-:S13]  /*10b50*/  ISETP.GE.AND P0, PT, R10, 0x20, PT ;  /* 0x000000200a00780c */ /* 0x000fda0003f06270 */
[----:B--2---:R-:W-:Y:S05]  /*10b60*/  @P0 BRA `(.L_x_4267) ;  /* 0xfffffffc00d00947 */ /* 0x004fea000383ffff */
[----:B------:R-:W-:-:S07]  /*10b70*/  MOV R2, 0x20 ;  /* 0x0000002000027802 */ /* 0x000fce0000000f00 */
.L_x_4266:
[----:B------:R-:W-:Y:S01]  /*10b80*/  BAR.SYNC.DEFER_BLOCKING 0x0 ;  /* 0x0000000000007b1d */ /* 0x000fe20000010000 */
[----:B------:R-:W-:-:S13]  /*10b90*/  ISETP.GE.AND P0, PT, R2, 0x2, PT ;  /* 0x000000020200780c */ /* 0x000fda0003f06270 */
[----:B------:R-:W-:Y:S05]  /*10ba0*/  @!P0 BRA `(.L_x_4265) ;  /* 0x0000000000208947 */ /* 0x000fea0003800000 */
[----:B------:R-:W-:-:S11]  /*10bb0*/  HFMA2.MMA R11, -RZ, RZ, 0, 5.9604644775390625e-08 ;  /* 0x00000001ff0b7435 */ /* 0x000fd600000001ff */
.L_x_4268:
[----:B0-----:R-:W0:Y:S04]  /*10bc0*/  SHFL.DOWN PT, R13, R16, R11, 0x1f ;  /* 0x08001f0b100d7589 */ /* 0x001e2800000e0000 */
[----:B-1----:R1:W2:Y:S02]  /*10bd0*/  SHFL.DOWN PT, R0, R17, R11, 0x1f ;  /* 0x08001f0b11007589 */ /* 0x0022a400000e0000 */
[----:B-1----:R-:W-:-:S05]  /*10be0*/  IMAD.SHL.U32 R11, R11, 0x2, RZ ;  /* 0x000000020b0b7824 */ /* 0x002fca00078e00ff */
[----:B------:R-:W-:Y:S01]  /*10bf0*/  ISETP.GE.AND P0, PT, R11, R2, PT ;  /* 0x000000020b00720c */ /* 0x000fe20003f06270 */
[----:B0-----:R-:W-:Y:S02]  /*10c00*/  IMAD R16, R13, R16, RZ ;  /* 0x000000100d107224 */ /* 0x001fe400078e02ff */
[----:B--2---:R-:W-:-:S10]  /*10c10*/  IMAD R17, R0, R17, RZ ;  /* 0x0000001100117224 */ /* 0x004fd400078e02ff */
[----:B------:R-:W-:Y:S05]  /*10c20*/  @!P0 BRA `(.L_x_4268) ;  /* 0xfffffffc00e48947 */ /* 0x000fea000383ffff */
.L_x_4265:
        /* <DEDUP_REMOVED lines=11> */
[----:B--2---:R-:W-:Y:S02]  /*10ce0*/  IMAD R16, R16, R3, RZ ;  /* 0x0000000310107224 */ /* 0x004fe400078e02ff */
[----:B---3--:R-:W-:-:S07]  /*10cf0*/  IMAD R17, R17, R0, RZ ;  /* 0x0000000011117224 */ /* 0x008fce00078e02ff */
.L_x_4270:
        /* <DEDUP_REMOVED lines=21> */
.L_x_4272:
        /* <DEDUP_REMOVED lines=22> */
.L_x_4273:
[----:B------:R-:W-:Y:S02]  /*10fb0*/  ULDC.64 UR4, c[0x0][0x5f0] ;  /* 0x00017c0000047ab9 */ /* 0x000fe40000000a00 */
[----:B------:R-:W-:-:S04]  /*10fc0*/  IADD3 R22, P0, R22, UR4, RZ ;  /* 0x0000000416167c10 */ /* 0x000fc8000ff1e0ff */
[----:B------:R-:W-:-:S05]  /*10fd0*/  IADD3.X R23, RZ, UR5, RZ, P0, !PT ;  /* 0x00000005ff177c10 */ /* 0x000fca00087fe4ff */
[----:B------:R-:W-:Y:S01]  /*10fe0*/  STG.E desc[UR60][R22.64], R17 ;  /* 0x0000001116007986 */ /* 0x000fe2000c10193c */
[----:B------:R-:W-:Y:S05]  /*10ff0*/  EXIT ;  /* 0x000000000000794d */ /* 0x000fea0003800000 */
.L_x_4271:
[----:B------:R-:W-:Y:S04]  /*11000*/  STG.E desc[UR60][R4.64], R16 ;  /* 0x0000001004007986 */ /* 0x000fe8000c10193c */
[----:B------:R-:W-:Y:S01]  /*11010*/  STG.E desc[UR60][R4.64+0x4], R17 ;  /* 0x0000041104007986 */ /* 0x000fe2000c10193c */
[----:B------:R-:W-:Y:S05]  /*11020*/  EXIT ;  /* 0x000000000000794d */ /* 0x000fea0003800000 */
.L_x_4269:
        /* <DEDUP_REMOVED lines=8> */
.L_x_4274:
        /* <DEDUP_REMOVED lines=21> */
.L_x_4276:
        /* <DEDUP_REMOVED lines=22> */
.L_x_4277:
[----:B------:R-:W-:Y:S02]  /*11360*/  ULDC.64 UR4, c[0x0][0x5f0] ;  /* 0x00017c0000047ab9 */ /* 0x000fe40000000a00 */
[----:B------:R-:W-:-:S04]  /*11370*/  IADD3 R22, P0, R22, UR4, RZ ;  /* 0x0000000416167c10 */ /* 0x000fc8000ff1e0ff */
[----:B------:R-:W-:-:S05]  /*11380*/  IADD3.X R23, RZ, UR5, RZ, P0, !PT ;  /* 0x00000005ff177c10 */ /* 0x000fca00087fe4ff */
[----:B------:R-:W-:Y:S01]  /*11390*/  STG.E desc[UR60][R22.64], R17 ;  /* 0x0000001116007986 */ /* 0x000fe2000c10193c */
[----:B------:R-:W-:Y:S05]  /*113a0*/  EXIT ;  /* 0x000000000000794d */ /* 0x000fea0003800000 */
.L_x_4275:
[----:B------:R-:W-:Y:S04]  /*113b0*/  STG.E desc[UR60][R6.64], R16 ;  /* 0x0000001006007986 */ /* 0x000fe8000c10193c */
[----:B------:R-:W-:Y:S01]  /*113c0*/  STG.E desc[UR60][R8.64], R17 ;  /* 0x0000001108007986 */ /* 0x000fe2000c10193c */
[----:B------:R-:W-:Y:S05]  /*113d0*/  EXIT ;  /* 0x000000000000794d */ /* 0x000fea0003800000 */
.L_x_4248:
        /* <DEDUP_REMOVED lines=21> */
[----:B--2---:R-:W-:Y:S02]  /*11530*/  IMAD R18, R18, R3, RZ ;  /* 0x0000000312127224 */ /* 0x004fe400078e02ff */
[----:B---3--:R-:W-:-:S07]  /*11540*/  IMAD R19, R19, R0, RZ ;  /* 0x0000000013137224 */ /* 0x008fce00078e02ff */
.L_x_4279:
        /* <DEDUP_REMOVED lines=21> */
.L_x_4281:
        /* <DEDUP_REMOVED lines=22> */
.L_x_4282:
[----:B------:R-:W-:Y:S02]  /*11800*/  ULDC.64 UR4, c[0x0][0x5f0] ;  /* 0x00017c0000047ab9 */ /* 0x000fe40000000a00 */
[----:B------:R-:W-:-:S05]  /*11810*/  IADD3 R22, P0, R22, UR4, RZ ;  /* 0x0000000416167c10 */ /* 0x000fca000ff1e0ff */
[----:B------:R-:W-:-:S05]  /*11820*/  IMAD.X R23, RZ, RZ, UR5, P0 ;  /* 0x00000005ff177e24 */ /* 0x000fca00080e06ff */
[----:B------:R-:W-:Y:S01]  /*11830*/  STG.E desc[UR60][R22.64], R19 ;  /* 0x0000001316007986 */ /* 0x000fe2000c10193c */
[----:B------:R-:W-:Y:S05]  /*11840*/  EXIT ;  /* 0x000000000000794d */ /* 0x000fea0003800000 */
.L_x_4280:
[----:B------:R-:W-:Y:S04]  /*11850*/  STG.E desc[UR60][R4.64], R18 ;  /* 0x0000001204007986 */ /* 0x000fe8000c10193c */
[----:B------:R-:W-:Y:S01]  /*11860*/  STG.E desc[UR60][R4.64+0x4], R19 ;  /* 0x0000041304007986 */ /* 0x000fe2000c10193c */
[----:B------:R-:W-:Y:S05]  /*11870*/  EXIT ;  /* 0x000000000000794d */ /* 0x000fea0003800000 */
.L_x_4278:
        /* <DEDUP_REMOVED lines=8> */
.L_x_4283:
        /* <DEDUP_REMOVED lines=21> */
.L_x_4285:
        /* <DEDUP_REMOVED lines=22> */
.L_x_4286:
[----:B------:R-:W-:Y:S02]  /*11bb0*/  ULDC.64 UR4, c[0x0][0x5f0] ;  /* 0x00017c0000047ab9 */ /* 0x000fe40000000a00 */
[----:B------:R-:W-:-:S04]  /*11bc0*/  IADD3 R22, P0, R22, UR4, RZ ;  /* 0x0000000416167c10 */ /* 0x000fc8000ff1e0ff */
[----:B------:R-:W-:-:S05]  /*11bd0*/  IADD3.X R23, RZ, UR5, RZ, P0, !PT ;  /* 0x00000005ff177c10 */ /* 0x000fca00087fe4ff */
[----:B------:R-:W-:Y:S01]  /*11be0*/  STG.E desc[UR60][R22.64], R19 ;  /* 0x0000001316007986 */ /* 0x000fe2000c10193c */
[----:B------:R-:W-:Y:S05]  /*11bf0*/  EXIT ;  /* 0x000000000000794d */ /* 0x000fea0003800000 */
.L_x_4284:
[----:B------:R-:W-:Y:S04]  /*11c00*/  STG.E desc[UR60][R6.64], R18 ;  /* 0x0000001206007986 */ /* 0x000fe8000c10193c */
[----:B------:R-:W-:Y:S01]  /*11c10*/  STG.E desc[UR60][R8.64], R19 ;  /* 0x0000001308007986 */ /* 0x000fe2000c10193c */
[----:B------:R-:W-:Y:S05]  /*11c20*/  EXIT ;  /* 0x000000000000794d */ /* 0x000fea0003800000 */
.L_x_4287:
        /* <DEDUP_REMOVED lines=13> */
.L_x_8798:


//--------------------- .text._ZN2at6native13reduce_kernelILi128ELi4ENS0_8ReduceOpIiNS0_14func_wrapper_tIiNS0_55_GLOBAL__N__0955718d_22_SparseCsrTensorMath_cu_868dd54514ReductionMulOpIiEEEEjiLi4ELi4EEEEEvT1_ --------------------------
	.section	.text._ZN2at6native13reduce_kernelILi128ELi4ENS0_8ReduceOpIiNS0_14func_wrapper_tIiNS0_55_GLOBAL__N__0955718d_22_SparseCsrTensorMath_cu_868dd54514ReductionMulOpIiEEEEjiLi4ELi4EEEEEvT1_,"ax",@progbits
	.align	128
.text._ZN2at6native13reduce_kernelILi128ELi4ENS0_8ReduceOpIiNS0_14func_wrapper_tIiNS0_55_GLOBAL__N__0955718d_22_SparseCsrTensorMath_cu_868dd54514ReductionMulOpIiEEEEjiLi4ELi4EEEEEvT1_:
        .type           _ZN2at6native13reduce_kernelILi128ELi4ENS0_8ReduceOpIiNS0_14func_wrapper_tIiNS0_55_GLOBAL__N__0955718d_22_SparseCsrTensorMath_cu_868dd54514ReductionMulOpIiEEEEjiLi4ELi4EEEEEvT1_,@function
        .size           _ZN2at6native13reduce_kernelILi128ELi4ENS0_8ReduceOpIiNS0_14func_wrapper_tIiNS0_55_GLOBAL__N__0955718d_22_SparseCsrTensorMath_cu_868dd54514ReductionMulOpIiEEEEjiLi4ELi4EEEEEvT1_,(.L_x_8799 - _ZN2at6native13reduce_kernelILi128ELi4ENS0_8ReduceOpIiNS0_14func_wrapper_tIiNS0_55_GLOBAL__N__0955718d_22_SparseCsrTensorMath_cu_868dd54514ReductionMulOpIiEEEEjiLi4ELi4EEEEEvT1_)
        .other          _ZN2at6native13reduce_kernelILi128ELi4ENS0_8ReduceOpIiNS0_14func_wrapper_tIiNS0_55_GLOBAL__N__0955718d_22_SparseCsrTensorMath_cu_868dd54514ReductionMulOpIiEEEEjiLi4ELi4EEEEEvT1_,@"STO_CUDA_ENTRY STV_DEFAULT"
_ZN2at6native13reduce_kernelILi128ELi4ENS0_8ReduceOpIiNS0_14func_wrapper_tIiNS0_55_GLOBAL__N__0955718d_22_SparseCsrTensorMath_cu_868dd54514ReductionMulOpIiEEEEjiLi4ELi4EEEEEvT1_:
        /* <DEDUP_REMOVED lines=293> */
.L_x_4288:
        /* <DEDUP_REMOVED lines=30> */
.L_x_4292:
        /* <DEDUP_REMOVED lines=25> */
.L_x_4298:
[----:B------:R-:W-:Y:S05]  /*15c0*/  BSYNC B2 ;  /* 0x0000000000027941 */ /* 0x000fea0003800000 */
.L_x_4297:
        /* <DEDUP_REMOVED lines=10> */
.L_x_4296:
[----:B------:R-:W-:Y:S05]  /*1670*/  BSYNC B1 ;  /* 0x0000000000017941 */ /* 0x000fea0003800000 */
.L_x_4295:
[----:B------:R-:W0:Y:S01]  /*1680*/  LDC R7, c[0x0][0x21c] ;  /* 0x00008700ff077b82 */ /* 0x000e220000000800 */
[----:B------:R-:W-:-:S04]  /*1690*/  IADD3 R5, P0, -R6, 0x4, RZ ;  /* 0x0000000406057810 */ /* 0x000fc80007f1e1ff */
[----:B------:R-:W-:Y:S01]  /*16a0*/  LEA R40, P1, R5, R40, 0x2 ;  /* 0x0000002805287211 */ /* 0x000fe200078210ff */
[----:B------:R-:W-:-:S05]  /*16b0*/  IMAD.X R4, RZ, RZ, -0x1, P0 ;  /* 0xffffffffff047424 */ /* 0x000fca00000e06ff */
[----:B------:R-:W-:Y:S02]  /*16c0*/  LEA.HI.X R41, R5, R41, R4, 0x2, P1 ;  /* 0x0000002905297211 */ /* 0x000fe400008f1404 */
[----:B0-----:R-:W-:-:S07]  /*16d0*/  IADD3 R0, R6, -0x4, R7 ;  /* 0xfffffffc06007810 */ /* 0x001fce0007ffe007 */
.L_x_4294:
[----:B------:R-:W-:Y:S05]  /*16e0*/  BSYNC B0 ;  /* 0x0000000000007941 */ /* 0x000fea0003800000 */
.L_x_4293:
        /* <DEDUP_REMOVED lines=14> */
.L_x_4301:
[----:B------:R-:W-:Y:S01]  /*17d0*/  IMAD.WIDE.U32 R4, R9, 0x10, R40 ;  /* 0x0000001009047825 */ /* 0x000fe200078e0028 */
[----:B------:R-:W-:-:S05]  /*17e0*/  ULDC UR4, c[0x0][0x224] ;  /* 0x0000890000047ab9 */ /* 0x000fca0000000800 */
[----:B------:R-:W2:Y:S01]  /*17f0*/  LDG.E.128 R4, desc[UR60][R4.64] ;  /* 0x0000003c04047981 */ /* 0x000ea2000c1e1d00 */
[----:B------:R-:W-:-:S05]  /*1800*/  VIADD R9, R9, UR4 ;  /* 0x0000000409097c36 */ /* 0x000fca0008000000 */
[----:B------:R-:W-:-:S04]  /*1810*/  LEA R13, R9, 0x3, 0x2 ;  /* 0x00000003090d7811 */ /* 0x000fc800078e10ff */
[----:B------:R-:W-:Y:S01]  /*1820*/  ISETP.GE.U32.AND P0, PT, R13, R0, PT ;  /* 0x000000000d00720c */ /* 0x000fe20003f06070 */
[----:B--2---:R-:W-:Y:S02]  /*1830*/  IMAD R3, R4, R3, RZ ;  /* 0x0000000304037224 */ /* 0x004fe400078e02ff */
[----:B------:R-:W-:Y:S02]  /*1840*/  IMAD R8, R5, R8, RZ ;  /* 0x0000000805087224 */ /* 0x000fe400078e02ff */
[----:B------:R-:W-:Y:S02]  /*1850*/  IMAD R11, R6, R11, RZ ;  /* 0x0000000b060b7224 */ /* 0x000fe400078e02ff */
[----:B------:R-:W-:-:S06]  /*1860*/  IMAD R24, R7, R24, RZ ;  /* 0x0000001807187224 */ /* 0x000fcc00078e02ff */
[----:B------:R-:W-:Y:S05]  /*1870*/  @!P0 BRA `(.L_x_4301) ;  /* 0xfffffffc00d48947 */ /* 0x000fea000383ffff */
.L_x_4300:
[----:B------:R-:W-:Y:S05]  /*1880*/  BSYNC B0 ;  /* 0x0000000000007941 */ /* 0x000fea0003800000 */
.L_x_4299:
        /* <DEDUP_REMOVED lines=8> */
.L_x_4303:
[----:B------:R-:W-:Y:S05]  /*1910*/  BSYNC B0 ;  /* 0x0000000000007941 */ /* 0x000fea0003800000 */
.L_x_4302:
        /* <DEDUP_REMOVED lines=11> */
.L_x_4305:
[----:B------:R-:W-:Y:S05]  /*19d0*/  BSYNC B0 ;  /* 0x0000000000007941 */ /* 0x000fea0003800000 */
.L_x_4304:
[----:B------:R-:W-:Y:S01]  /*19e0*/  IMAD R8, R8, R3, RZ ;  /* 0x0000000308087224 */ /* 0x000fe200078e02ff */
[----:B------:R-:W-:Y:S01]  /*19f0*/  CS2R R26, SRZ ;  /* 0x00000000001a7805 */ /* 0x000fe2000001ff00 */
[----:B------:R-:W-:Y:S02]  /*1a00*/  IMAD.MOV.U32 R25, RZ, RZ, RZ ;  /* 0x000000ffff197224 */ /* 0x000fe400078e00ff */
[----:B------:R-:W-:-:S04]  /*1a10*/  IMAD R11, R8, R11, RZ ;  /* 0x0000000b080b7224 */ /* 0x000fc800078e02ff */
[----:B------:R-:W-:Y:S01]  /*1a20*/  IMAD R24, R11, R24, RZ ;  /* 0x000000180b187224 */ /* 0x000fe200078e02ff */
[----:B------:R-:W-:Y:S06]  /*1a30*/  BRA `(.L_x_4290) ;  /* 0x000000a000347947 */ /* 0x000fec0003800000 */
.L_x_4291:
        /* <DEDUP_REMOVED lines=48> */
.L_x_4314:
        /* <DEDUP_REMOVED lines=297> */
.L_x_4310:
        /* <DEDUP_REMOVED lines=252> */
.L_x_4311:
        /* <DEDUP_REMOVED lines=253> */
.L_x_4312:
        /* <DEDUP_REMOVED lines=250> */
.L_x_4313:
[----:B------:R-:W-:Y:S01]  /*5f00*/  LOP3.LUT R25, R42, 0xfffffff0, RZ, 0xc0, !PT ;  /* 0xfffffff02a197812 */ /* 0x000fe200078ec0ff */
[----:B------:R-:W-:-:S03]  /*5f10*/  ULDC UR4, c[0x0][0x21c] ;  /* 0x0000870000047ab9 */ /* 0x000fc60000000800 */
[----:B------:R-:W-:-:S05]  /*5f20*/  IADD3 R24, P1, R40, R25, RZ ;  /* 0x0000001928187210 */ /* 0x000fca0007f3e0ff */
[----:B------:R-:W-:-:S06]  /*5f30*/  IMAD.X R25, RZ, RZ, R41, P1 ;  /* 0x000000ffff197224 */ /* 0x000fcc00008e0629 */
[----:B------:R-:W2:Y:S01]  /*5f40*/  LDG.E.128 R24, desc[UR60][R24.64] ;  /* 0x0000003c18187981 */ /* 0x000ea2000c1e1d00 */
[----:B------:R-:W-:Y:S01]  /*5f50*/  IADD3 R43, R43, R0, RZ ;  /* 0x000000002b2b7210 */ /* 0x000fe20007ffe0ff */
[----:B-----5:R-:W-:Y:S01]  /*5f60*/  IMAD R39, R20, R39, RZ ;  /* 0x0000002714277224 */ /* 0x020fe200078e02ff */
[----:B------:R-:W-:Y:S01]  /*5f70*/  MOV R42, UR4 ;  /* 0x00000004002a7c02 */ /* 0x000fe20008000f00 */
[----:B------:R-:W-:Y:S02]  /*5f80*/  IMAD R38, R21, R38, RZ ;  /* 0x0000002615267224 */ /* 0x000fe400078e02ff */
[----:B------:R-:W-:Y:S02]  /*5f90*/  IMAD R45, R0, 0x3, R43 ;  /* 0x00000003002d7824 */ /* 0x000fe400078e022b */
[----:B------:R-:W-:Y:S02]  /*5fa0*/  IMAD R35, R22, R35, RZ ;  /* 0x0000002316237224 */ /* 0x000fe400078e02ff */
[----:B------:R-:W-:Y:S01]  /*5fb0*/  IMAD R34, R23, R34, RZ ;  /* 0x0000002217227224 */ /* 0x000fe200078e02ff */
[----:B------:R-:W-:Y:S01]  /*5fc0*/  ISETP.GE.U32.AND P1, PT, R45, R42, PT ;  /* 0x0000002a2d00720c */ /* 0x000fe20003f26070 */
[----:B------:R-:W-:-:S02]  /*5fd0*/  IMAD R33, R12, R33, RZ ;  /* 0x000000210c217224 */ /* 0x000fc400078e02ff */
[----:B------:R-:W-:Y:S02]  /*5fe0*/  IMAD R32, R13, R32, RZ ;  /* 0x000000200d207224 */ /* 0x000fe400078e02ff */
[----:B------:R-:W-:Y:S02]  /*5ff0*/  IMAD R31, R14, R31, RZ ;  /* 0x0000001f0e1f7224 */ /* 0x000fe400078e02ff */
[----:B------:R-:W-:Y:S02]  /*6000*/  IMAD R30, R15, R30, RZ ;  /* 0x0000001e0f1e7224 */ /* 0x000fe400078e02ff */
[----:B------:R-:W-:Y:S02]  /*6010*/  IMAD R29, R8, R29, RZ ;  /* 0x0000001d081d7224 */ /* 0x000fe400078e02ff */
[----:B------:R-:W-:Y:S02]  /*6020*/  IMAD R28, R9, R28, RZ ;  /* 0x0000001c091c7224 */ /* 0x000fe400078e02ff */
[----:B------:R-:W-:-:S02]  /*6030*/  IMAD R7, R10, R7, RZ ;  /* 0x000000070a077224 */ /* 0x000fc400078e02ff */
[----:B------:R-:W-:Y:S02]  /*6040*/  IMAD R16, R11, R16, RZ ;  /* 0x000000100b107224 */ /* 0x000fe400078e02ff */
[----:B--2---:R-:W-:Y:S02]  /*6050*/  IMAD R5, R24, R5, RZ ;  /* 0x0000000518057224 */ /* 0x004fe400078e02ff */
[----:B------:R-:W-:Y:S02]  /*6060*/  IMAD R6, R25, R6, RZ ;  /* 0x0000000619067224 */ /* 0x000fe400078e02ff */
[----:B------:R-:W-:Y:S02]  /*6070*/  IMAD R3, R26, R3, RZ ;  /* 0x000000031a037224 */ /* 0x000fe400078e02ff */
[----:B------:R-:W-:Y:S01]  /*6080*/  IMAD R4, R27, R4, RZ ;  /* 0x000000041b047224 */ /* 0x000fe200078e02ff */
[----:B------:R-:W-:Y:S06]  /*6090*/  @!P1 BRA `(.L_x_4314) ;  /* 0xffffffbc00289947 */ /* 0x000fec000383ffff */
[----:B------:R-:W-:Y:S05]  /*60a0*/  BSYNC B1 ;  /* 0x0000000000017941 */ /* 0x000fea0003800000 */
.L_x_4309:
[----:B------:R-:W-:Y:S05]  /*60b0*/  BSYNC B0 ;  /* 0x0000000000007941 */ /* 0x000fea0003800000 */
.L_x_4308:
        /* <DEDUP_REMOVED lines=280> */
.L_x_4317:
        /* <DEDUP_REMOVED lines=281> */
.L_x_4318:
        /* <DEDUP_REMOVED lines=281> */
.L_x_4319:
        /* <DEDUP_REMOVED lines=281> */
.L_x_4320:
[----:B------:R-:W-:-:S04]  /*a6f0*/  LOP3.LUT R25, R45, 0xfffffff0, RZ, 0xc0, !PT ;  /* 0xfffffff02d197812 */ /* 0x000fc800078ec0ff */
[----:B------:R-:W-:-:S04]  /*a700*/  IADD3 R24, P1, R40, R25, RZ ;  /* 0x0000001928187210 */ /* 0x000fc80007f3e0ff */
[----:B------:R-:W-:-:S06]  /*a710*/  IADD3.X R25, RZ, R41, RZ, P1, !PT ;  /* 0x00000029ff197210 */ /* 0x000fcc0000ffe4ff */
[----:B------:R-:W5:Y:S03]  /*a720*/  LDG.E.128 R24, desc[UR60][R24.64] ;  /* 0x0000003c18187981 */ /* 0x000f66000c1e1d00 */
.L_x_4316:
[----:B------:R-:W-:Y:S05]  /*a730*/  BSYNC B0 ;  /* 0x0000000000007941 */ /* 0x000fea0003800000 */
.L_x_4315:
[----:B------:R-:W-:Y:S04]  /*a740*/  BSSY B0, `(.L_x_4321) ;  /* 0x000001a000007945 */ /* 0x000fe80003800000 */
[----:B------:R-:W-:Y:S05]  /*a750*/  @P0 BRA `(.L_x_4322) ;  /* 0x0000000000600947 */ /* 0x000fea0003800000 */
[----:B------:R-:W-:Y:S01]  /*a760*/  IADD3 R43, R43, R0, RZ ;  /* 0x000000002b2b7210 */ /* 0x000fe20007ffe0ff */
[----:B-----5:R-:W-:Y:S02]  /*a770*/  IMAD R39, R39, R20, RZ ;  /* 0x0000001427277224 */ /* 0x020fe400078e02ff */
[----:B------:R-:W-:Y:S01]  /*a780*/  IMAD R38, R38, R21, RZ ;  /* 0x0000001526267224 */ /* 0x000fe200078e02ff */
[----:B------:R-:W-:Y:S01]  /*a790*/  ISETP.GE.U32.AND P0, PT, R43, R42, PT ;  /* 0x0000002a2b00720c */ /* 0x000fe20003f06070 */
[----:B------:R-:W-:Y:S02]  /*a7a0*/  IMAD R35, R35, R22, RZ ;  /* 0x0000001623237224 */ /* 0x000fe400078e02ff */
[----:B------:R-:W-:-:S10]  /*a7b0*/  IMAD R34, R34, R23, RZ ;  /* 0x0000001722227224 */ /* 0x000fd400078e02ff */
[----:B------:R-:W-:Y:S05]  /*a7c0*/  @P0 BRA `(.L_x_4322) ;  /* 0x0000000000440947 */ /* 0x000fea0003800000 */
[----:B------:R-:W-:Y:S02]  /*a7d0*/  IMAD.IADD R21, R43, 0x1, R0 ;  /* 0x000000012b157824 */ /* 0x000fe400078e0200 */
[----:B------:R-:W-:Y:S02]  /*a7e0*/  IMAD R33, R33, R12, RZ ;  /* 0x0000000c21217224 */ /* 0x000fe400078e02ff */
[----:B------:R-:W-:Y:S01]  /*a7f0*/  IMAD R32, R32, R13, RZ ;  /* 0x0000000d20207224 */ /* 0x000fe200078e02ff */
[----:B------:R-:W-:Y:S01]  /*a800*/  ISETP.GE.U32.AND P0, PT, R21, R42, PT ;  /* 0x0000002a1500720c */ /* 0x000fe20003f06070 */
[----:B------:R-:W-:Y:S02]  /*a810*/  IMAD R31, R31, R14, RZ ;  /* 0x0000000e1f1f7224 */ /* 0x000fe400078e02ff */
[----:B------:R-:W-:-:S10]  /*a820*/  IMAD R30, R30, R15, RZ ;  /* 0x0000000f1e1e7224 */ /* 0x000fd400078e02ff */
[----:B------:R-:W-:Y:S05]  /*a830*/  @P0 BRA `(.L_x_4322) ;  /* 0x0000000000280947 */ /* 0x000fea0003800000 */
[----:B------:R-:W-:Y:S01]  /*a840*/  IADD3 R13, R21, R0, RZ ;  /* 0x00000000150d7210 */ /* 0x000fe20007ffe0ff */
[----:B------:R-:W-:Y:S02]  /*a850*/  IMAD R29, R29, R8, RZ ;  /* 0x000000081d1d7224 */ /* 0x000fe400078e02ff */
[----:B------:R-:W-:Y:S01]  /*a860*/  IMAD R28, R28, R9, RZ ;  /* 0x000000091c1c7224 */ /* 0x000fe200078e02ff */
[----:B------:R-:W-:Y:S01]  /*a870*/  ISETP.GE.U32.AND P0, PT, R13, R42, PT ;  /* 0x0000002a0d00720c */ /* 0x000fe20003f06070 */
[----:B------:R-:W-:Y:S02]  /*a880*/  IMAD R7, R7, R10, RZ ;  /* 0x0000000a07077224 */ /* 0x000fe400078e02ff */
[----:B------:R-:W-:-:S10]  /*a890*/  IMAD R16, R16, R11, RZ ;  /* 0x0000000b10107224 */ /* 0x000fd400078e02ff */
[----:B------:R-:W-:Y:S02]  /*a8a0*/  @!P0 IMAD R5, R5, R24, RZ ;  /* 0x0000001805058224 */ /* 0x000fe400078e02ff */
[----:B------:R-:W-:Y:S02]  /*a8b0*/  @!P0 IMAD R6, R6, R25, RZ ;  /* 0x0000001906068224 */ /* 0x000fe400078e02ff */
[----:B------:R-:W-:Y:S02]  /*a8c0*/  @!P0 IMAD R3, R3, R26, RZ ;  /* 0x0000001a03038224 */ /* 0x000fe400078e02ff */
[----:B------:R-:W-:-:S07]  /*a8d0*/  @!P0 IMAD R4, R4, R27, RZ ;  /* 0x0000001b04048224 */ /* 0x000fce00078e02ff */
.L_x_4322:
[----:B------:R-:W-:Y:S05]  /*a8e0*/  BSYNC B0 ;  /* 0x0000000000007941 */ /* 0x000fea0003800000 */
.L_x_4321:
[----:B-----5:R-:W-:Y:S02]  /*a8f0*/  IMAD R11, R30, R34, RZ ;  /* 0x000000221e0b7224 */ /* 0x020fe400078e02ff */
[----:B------:R-:W-:Y:S02]  /*a900*/  IMAD R8, R31, R35, RZ ;  /* 0x000000231f087224 */ /* 0x000fe400078e02ff */
[----:B------:R-:W-:Y:S02]  /*a910*/  IMAD R9, R32, R38, RZ ;  /* 0x0000002620097224 */ /* 0x000fe400078e02ff */
[----:B------:R-:W-:Y:S02]  /*a920*/  IMAD R0, R33, R39, RZ ;  /* 0x0000002721007224 */ /* 0x000fe400078e02ff */
[----:B------:R-:W-:Y:S02]  /*a930*/  IMAD R11, R11, R16, RZ ;  /* 0x000000100b0b7224 */ /* 0x000fe400078e02ff */
[----:B------:R-:W-:-:S02]  /*a940*/  IMAD R8, R8, R7, RZ ;  /* 0x0000000708087224 */ /* 0x000fc400078e02ff */
[----:B------:R-:W-:Y:S02]  /*a950*/  IMAD R9, R9, R28, RZ ;  /* 0x0000001c09097224 */ /* 0x000fe400078e02ff */
[----:B------:R-:W-:Y:S02]  /*a960*/  IMAD R0, R0, R29, RZ ;  /* 0x0000001d00007224 */ /* 0x000fe400078e02ff */
[----:B------:R-:W-:Y:S02]  /*a970*/  IMAD R27, R11, R4, RZ ;  /* 0x000000040b1b7224 */ /* 0x000fe400078e02ff */
[----:B------:R-:W-:Y:S02]  /*a980*/  IMAD R26, R8, R3, RZ ;  /* 0x00000003081a7224 */ /* 0x000fe400078e02ff */
[----:B------:R-:W-:Y:S02]  /*a990*/  IMAD R25, R9, R6, RZ ;  /* 0x0000000609197224 */ /* 0x000fe400078e02ff */
[----:B------:R-:W-:Y:S01]  /*a9a0*/  IMAD R24, R0, R5, RZ ;  /* 0x0000000500187224 */ /* 0x000fe200078e02ff */
[----:B------:R-:W-:Y:S06]  /*a9b0*/  BRA `(.L_x_4290) ;  /* 0x0000001000547947 */ /* 0x000fec0003800000 */
.L_x_4307:
        /* <DEDUP_REMOVED lines=32> */
.L_x_4325:
        /* <DEDUP_REMOVED lines=22> */
[----:B--2---:R-:W-:Y:S02]  /*ad20*/  IMAD R33, R20, R33, RZ ;  /* 0x0000002114217224 */ /* 0x004fe400078e02ff */
[----:B------:R-:W-:Y:S02]  /*ad30*/  IMAD R32, R21, R32, RZ ;  /* 0x0000002015207224 */ /* 0x000fe400078e02ff */
[----:B------:R-:W-:Y:S02]  /*ad40*/  IMAD R31, R22, R31, RZ ;  /* 0x0000001f161f7224 */ /* 0x000fe400078e02ff */
[----:B------:R-:W-:Y:S02]  /*ad50*/  IMAD R30, R23, R30, RZ ;  /* 0x0000001e171e7224 */ /* 0x000fe400078e02ff */
[----:B---3--:R-:W-:Y:S02]  /*ad60*/  IMAD R29, R24, R29, RZ ;  /* 0x0000001d181d7224 */ /* 0x008fe400078e02ff */
[----:B------:R-:W-:-:S02]  /*ad70*/  IMAD R28, R25, R28, RZ ;  /* 0x0000001c191c7224 */ /* 0x000fc400078e02ff */
[----:B------:R-:W-:Y:S02]  /*ad80*/  IMAD R7, R26, R7, RZ ;  /* 0x000000071a077224 */ /* 0x000fe400078e02ff */
[----:B------:R-:W-:Y:S02]  /*ad90*/  IMAD R16, R27, R16, RZ ;  /* 0x000000101b107224 */ /* 0x000fe400078e02ff */
[----:B----4-:R-:W-:Y:S02]  /*ada0*/  IMAD R35, R8, R35, RZ ;  /* 0x0000002308237224 */ /* 0x010fe400078e02ff */
[----:B------:R-:W-:Y:S02]  /*adb0*/  IMAD R34, R9, R34, RZ ;  /* 0x0000002209227224 */ /* 0x000fe400078e02ff */
[----:B------:R-:W-:Y:S02]  /*adc0*/  IMAD R37, R10, R37, RZ ;  /* 0x000000250a257224 */ /* 0x000fe400078e02ff */
[----:B------:R-:W-:-:S02]  /*add0*/  IMAD R36, R11, R36, RZ ;  /* 0x000000240b247224 */ /* 0x000fc400078e02ff */
[----:B-----5:R-:W-:Y:S02]  /*ade0*/  IMAD R3, R12, R3, RZ ;  /* 0x000000030c037224 */ /* 0x020fe400078e02ff */
[----:B------:R-:W-:Y:S02]  /*adf0*/  IMAD R6, R13, R6, RZ ;  /* 0x000000060d067224 */ /* 0x000fe400078e02ff */
[----:B------:R-:W-:Y:S02]  /*ae00*/  IMAD R5, R14, R5, RZ ;  /* 0x000000050e057224 */ /* 0x000fe400078e02ff */
[----:B------:R-:W-:Y:S01]  /*ae10*/  IMAD R4, R15, R4, RZ ;  /* 0x000000040f047224 */ /* 0x000fe200078e02ff */
[----:B------:R-:W-:Y:S06]  /*ae20*/  @!P0 BRA `(.L_x_4325) ;  /* 0xfffffffc00648947 */ /* 0x000fec000383ffff */
[----:B------:R-:W-:Y:S05]  /*ae30*/  BSYNC B1 ;  /* 0x0000000000017941 */ /* 0x000fea0003800000 */
.L_x_4324:
[----:B------:R-:W-:Y:S05]  /*ae40*/  BSYNC B0 ;  /* 0x0000000000007941 */ /* 0x000fea0003800000 */
.L_x_4323:
        /* <DEDUP_REMOVED lines=27> */
.L_x_4327:
[----:B------:R-:W-:Y:S05]  /*b000*/  BSYNC B0 ;  /* 0x0000000000007941 */ /* 0x000fea0003800000 */
.L_x_4326:
        /* <DEDUP_REMOVED lines=26> */
.L_x_4329:
[----:B------:R-:W-:Y:S05]  /*b1b0*/  BSYNC B0 ;  /* 0x0000000000007941 */ /* 0x000fea0003800000 */
.L_x_4328:
        /* <DEDUP_REMOVED lines=13> */
.L_x_4306:
        /* <DEDUP_REMOVED lines=36> */
.L_x_4332:
        /* <DEDUP_REMOVED lines=36> */
.L_x_4331:
[----:B------:R-:W-:Y:S05]  /*b710*/  BSYNC B0 ;  /* 0x0000000000007941 */ /* 0x000fea0003800000 */
.L_x_4330:
        /* <DEDUP_REMOVED lines=23> */
.L_x_4334:
[----:B------:R-:W-:Y:S05]  /*b890*/  BSYNC B0 ;  /* 0x0000000000007941 */ /* 0x000fea0003800000 */
.L_x_4333:
        /* <DEDUP_REMOVED lines=26> */
.L_x_4336:
[----:B------:R-:W-:Y:S05]  /*ba40*/  BSYNC B0 ;  /* 0x0000000000007941 */ /* 0x000fea0003800000 */
.L_x_4335:
        /* <DEDUP_REMOVED lines=11> */
[----:B------:R-:W-:-:S07]  /*bb00*/  IMAD R24, R4, R3, RZ ;  /* 0x0000000304187224 */ /* 0x000fce00078e02ff */
.L_x_4290:
[----:B------:R-:W-:Y:S05]  /*bb10*/  BSYNC B6 ;  /* 0x0000000000067941 */ /* 0x000fea0003800000 */
.L_x_4289:
        /* <DEDUP_REMOVED lines=15> */
.L_x_4338:
        /* <DEDUP_REMOVED lines=8> */
[----:B-12---:R-:W-:Y:S02]  /*bc90*/  @!P0 IMAD R24, R24, R8, RZ ;  /* 0x0000000818188224 */ /* 0x006fe400078e02ff */
[----:B------:R-:W-:Y:S02]  /*bca0*/  @!P0 IMAD R25, R25, R9, RZ ;  /* 0x0000000919198224 */ /* 0x000fe400078e02ff */
[----:B------:R-:W-:Y:S02]  /*bcb0*/  @!P0 IMAD R26, R26, R10, RZ ;  /* 0x0000000a1a1a8224 */ /* 0x000fe400078e02ff */
[----:B------:R-:W-:-:S05]  /*bcc0*/  @!P0 IMAD R27, R27, R11, RZ ;  /* 0x0000000b1b1b8224 */ /* 0x000fca00078e02ff */
[----:B------:R2:W-:Y:S01]  /*bcd0*/  @!P0 STS.128 [R0], R24 ;  /* 0x0000001800008388 */ /* 0x0005e20000000c00 */
[----:B------:R-:W-:Y:S02]  /*bce0*/  ISETP.GT.AND P0, PT, R4, 0x1, PT ;  /* 0x000000010400780c */ /* 0x000fe40003f04270 */
[----:B------:R-:W-:-:S11]  /*bcf0*/  SHF.R.S32.HI R4, RZ, 0x1, R4 ;  /* 0x00000001ff047819 */ /* 0x000fd60000011404 */
[----:B------:R-:W-:Y:S05]  /*bd00*/  @P0 BRA `(.L_x_4338) ;  /* 0xfffffffc00c00947 */ /* 0x000fea000383ffff */
.L_x_4337:
        /* <DEDUP_REMOVED lines=19> */
.L_x_4341:
        /* <DEDUP_REMOVED lines=8> */
[----:B-1----:R-:W-:Y:S02]  /*bec0*/  @!P0 IMAD R24, R24, R8, RZ ;  /* 0x0000000818188224 */ /* 0x002fe400078e02ff */
[----:B------:R-:W-:Y:S02]  /*bed0*/  @!P0 IMAD R25, R25, R9, RZ ;  /* 0x0000000919198224 */ /* 0x000fe400078e02ff */
[----:B------:R-:W-:Y:S02]  /*bee0*/  @!P0 IMAD R26, R26, R10, RZ ;  /* 0x0000000a1a1a8224 */ /* 0x000fe400078e02ff */
[----:B------:R-:W-:-:S05]  /*bef0*/  @!P0 IMAD R27, R27, R11, RZ ;  /* 0x0000000b1b1b8224 */ /* 0x000fca00078e02ff */
[----:B------:R1:W-:Y:S01]  /*bf00*/  @!P0 STS.128 [R3], R24 ;  /* 0x0000001803008388 */ /* 0x0003e20000000c00 */
[----:B------:R-:W-:-:S13]  /*bf10*/  ISETP.GE.AND P0, PT, R4, 0x20, PT ;  /* 0x000000200400780c */ /* 0x000fda0003f06270 */
[----:B------:R-:W-:Y:S05]  /*bf20*/  @P0 BRA `(.L_x_4341) ;  /* 0xfffffffc00c40947 */ /* 0x000fea000383ffff */
[----:B------:R-:W-:-:S07]  /*bf30*/  IMAD.MOV.U32 R0, RZ, RZ, 0x20 ;  /* 0x00000020ff007424 */ /* 0x000fce00078e00ff */
.L_x_4340:
[----:B------:R-:W-:Y:S01]  /*bf40*/  ISETP.GE.AND P0, PT, R0, 0x2, PT ;  /* 0x000000020000780c */ /* 0x000fe20003f06270 */
[----:B------:R-:W-:Y:S05]  /*bf50*/  WARPSYNC.ALL ;  /* 0x0000000000007948 */ /* 0x000fea0003800000 */
[----:B------:R-:W-:Y:S07]  /*bf60*/  BAR.SYNC.DEFER_BLOCKING 0x0 ;  /* 0x0000000000007b1d */ /* 0x000fee0000010000 */
[----:B------:R-:W-:Y:S05]  /*bf70*/  @!P0 BRA `(.L_x_4339) ;  /* 0x0000000000308947 */ /* 0x000fea0003800000 */
[----:B-1----:R-:W-:-:S11]  /*bf80*/  HFMA2.MMA R3, -RZ, RZ, 0, 5.9604644775390625e-08 ;  /* 0x00000001ff037435 */ /* 0x002fd600000001ff */
.L_x_4342:
        /* <DEDUP_REMOVED lines=8> */
[----:B---3--:R-:W-:Y:S02]  /*c010*/  IMAD R26, R7, R26, RZ ;  /* 0x0000001a071a7224 */ /* 0x008fe400078e02ff */
[----:B-----5:R-:W-:-:S08]  /*c020*/  IMAD R27, R6, R27, RZ ;  /* 0x0000001b061b7224 */ /* 0x020fd000078e02ff */
[----:B------:R-:W-:Y:S05]  /*c030*/  @!P0 BRA `(.L_x_4342) ;  /* 0xfffffffc00d48947 */ /* 0x000fea000383ffff */
.L_x_4339:
        /* <DEDUP_REMOVED lines=279> */
.L_x_4343:
        /* <DEDUP_REMOVED lines=278> */
.L_x_4344:
        /* <DEDUP_REMOVED lines=279> */
.L_x_4345:
        /* <DEDUP_REMOVED lines=277> */
.L_x_4346:
        /* <DEDUP_REMOVED lines=297> */
.L_x_4348:
        /* <DEDUP_REMOVED lines=277> */
.L_x_4349:
        /* <DEDUP_REMOVED lines=279> */
.L_x_4350:
        /* <DEDUP_REMOVED lines=277> */
.L_x_4351:
        /* <DEDUP_REMOVED lines=16> */
.L_x_4353:
[----:B------:R-:W-:Y:S05]  /*14d70*/  BSYNC B0 ;  /* 0x0000000000007941 */ /* 0x000fea0003800000 */
.L_x_4352:
        /* <DEDUP_REMOVED lines=17> */
.L_x_4355:
[----:B------:R-:W-:Y:S05]  /*14e90*/  BSYNC B0 ;  /* 0x0000000000007941 */ /* 0x000fea0003800000 */
.L_x_4354:
        /* <DEDUP_REMOVED lines=35> */
.L_x_4357:
[----:B------:R-:W-:Y:S05]  /*150d0*/  BSYNC B0 ;  /* 0x0000000000007941 */ /* 0x000fea0003800000 */
.L_x_4356:
        /* <DEDUP_REMOVED lines=38> */
.L_x_4362:
        /* <DEDUP_REMOVED lines=9> */
[----:B--2---:R-:W-:Y:S02]  /*153d0*/  IMAD R24, R29, R24, RZ ;  /* 0x000000181d187224 */ /* 0x004fe400078e02ff */
[----:B---3--:R-:W-:Y:S02]  /*153e0*/  IMAD R25, R0, R25, RZ ;  /* 0x0000001900197224 */ /* 0x008fe400078e02ff */
[----:B----4-:R-:W-:Y:S02]  /*153f0*/  IMAD R26, R31, R26, RZ ;  /* 0x0000001a1f1a7224 */ /* 0x010fe400078e02ff */
[----:B-----5:R-:W-:-:S06]  /*15400*/  IMAD R27, R28, R27, RZ ;  /* 0x0000001b1c1b7224 */ /* 0x020fcc00078e02ff */
[----:B------:R-:W-:Y:S05]  /*15410*/  @!P0 BRA `(.L_x_4362) ;  /* 0xfffffffc00c88947 */ /* 0x000fea000383ffff */
[----:B------:R-:W-:Y:S05]  /*15420*/  BSYNC B1 ;  /* 0x0000000000017941 */ /* 0x000fea0003800000 */
.L_x_4361:
[----:B------:R-:W-:Y:S05]  /*15430*/  BRA `(.L_x_4360) ;  /* 0x0000000000747947 */ /* 0x000fea0003800000 */
.L_x_4359:
        /* <DEDUP_REMOVED lines=15> */
.L_x_4363:
        /* <DEDUP_REMOVED lines=9> */
[----:B--2---:R-:W-:Y:S02]  /*155c0*/  IMAD R24, R29, R24, RZ ;  /* 0x000000181d187224 */ /* 0x004fe400078e02ff */
[----:B----4-:R-:W-:Y:S02]  /*155d0*/  IMAD R25, R28, R25, RZ ;  /* 0x000000191c197224 */ /* 0x010fe400078e02ff */
[----:B-----5:R-:W-:Y:S02]  /*155e0*/  IMAD R26, R31, R26, RZ ;  /* 0x0000001a1f1a7224 */ /* 0x020fe400078e02ff */
[----:B------:R-:W-:-:S06]  /*155f0*/  IMAD R27, R30, R27, RZ ;  /* 0x0000001b1e1b7224 */ /* 0x000fcc00078e02ff */
[----:B------:R-:W-:Y:S05]  /*15600*/  @!P0 BRA `(.L_x_4363) ;  /* 0xfffffffc00c88947 */ /* 0x000fea000383ffff */
.L_x_4360:
[----:B------:R-:W-:Y:S05]  /*15610*/  BSYNC B0 ;  /* 0x0000000000007941 */ /* 0x000fea0003800000 */
.L_x_4358:
        /* <DEDUP_REMOVED lines=13> */
.L_x_4365:
[----:B------:R-:W-:Y:S01]  /*156f0*/  IADD3 R4, R2, R23, RZ ;  /* 0x0000001702047210 */ /* 0x000fe20007ffe0ff */
[----:B------:R-:W-:Y:S03]  /*15700*/  BAR.SYNC.DEFER_BLOCKING 0x0 ;  /* 0x0000000000007b1d */ /* 0x000fe60000010000 */
[----:B------:R-:W-:-:S04]  /*15710*/  ISETP.GE.U32.AND P0, PT, R4, UR6, PT ;  /* 0x0000000604007c0c */ /* 0x000fc8000bf06070 */
[----:B------:R-:W-:-:S13]  /*15720*/  ISETP.GE.U32.OR P0, PT, R2, R23, P0 ;  /* 0x000000170200720c */ /* 0x000fda0000706470 */
[----:B------:R-:W-:-:S05]  /*15730*/  @!P0 IMAD R4, R4, R28, R17 ;  /* 0x0000001c04048224 */ /* 0x000fca00078e0211 */
[----:B------:R-:W-:-:S06]  /*15740*/  @!P0 LEA R4, R4, UR4, 0x4 ;  /* 0x0000000404048c11 */ /* 0x000fcc000f8e20ff */
        /* <DEDUP_REMOVED lines=9> */
.L_x_4364:
        /* <DEDUP_REMOVED lines=11> */
.L_x_4368:
[----:B------:R-:W-:Y:S01]  /*15890*/  IMAD.IADD R4, R17, 0x1, R2 ;  /* 0x0000000111047824 */ /* 0x000fe200078e0202 */
[----:B------:R-:W-:Y:S04]  /*158a0*/  BAR.SYNC.DEFER_BLOCKING 0x0 ;  /* 0x0000000000007b1d */ /* 0x000fe80000010000 */
[----:B------:R-:W-:-:S04]  /*158b0*/  ISETP.GE.U32.AND P0, PT, R4, R28, PT ;  /* 0x0000001c0400720c */ /* 0x000fc80003f06070 */
[----:B------:R-:W-:-:S13]  /*158c0*/  ISETP.GE.U32.OR P0, PT, R17, R2, P0 ;  /* 0x000000021100720c */ /* 0x000fda0000706470 */
[----:B------:R-:W-:Y:S02]  /*158d0*/  @!P0 LEA R4, R2, R0, 0x4 ;  /* 0x0000000002048211 */ /* 0x000fe400078e20ff */
[----:B------:R-:W-:-:S04]  /*158e0*/  SHF.R.S32.HI R2, RZ, 0x1, R2 ;  /* 0x00000001ff027819 */ /* 0x000fc80000011402 */
[----:B------:R-:W1:Y:S02]  /*158f0*/  @!P0 LDS.128 R4, [R4] ;  /* 0x0000000004048984 */ /* 0x000e640000000c00 */
[----:B-123--:R-:W-:Y:S02]  /*15900*/  @!P0 IMAD R24, R24, R4, RZ ;  /* 0x0000000418188224 */ /* 0x00efe400078e02ff */
[----:B------:R-:W-:Y:S02]  /*15910*/  @!P0 IMAD R25, R25, R5, RZ ;  /* 0x0000000519198224 */ /* 0x000fe400078e02ff */
[----:B------:R-:W-:Y:S02]  /*15920*/  @!P0 IMAD R26, R26, R6, RZ ;  /* 0x000000061a1a8224 */ /* 0x000fe400078e02ff */
[----:B------:R-:W-:-:S05]  /*15930*/  @!P0 IMAD R27, R27, R7, RZ ;  /* 0x000000071b1b8224 */ /* 0x000fca00078e02ff */
[----:B------:R3:W-:Y:S01]  /*15940*/  @!P0 STS.128 [R0], R24 ;  /* 0x0000001800008388 */ /* 0x0007e20000000c00 */
[----:B------:R-:W-:-:S13]  /*15950*/  ISETP.GE.AND P0, PT, R2, 0x20, PT ;  /* 0x000000200200780c */ /* 0x000fda0003f06270 */
[----:B------:R-:W-:Y:S05]  /*15960*/  @P0 BRA `(.L_x_4368) ;  /* 0xfffffffc00c80947 */ /* 0x000fea000383ffff */
[----:B------:R-:W-:-:S07]  /*15970*/  MOV R2, 0x20 ;  /* 0x0000002000027802 */ /* 0x000fce0000000f00 */
.L_x_4367:
[----:B------:R-:W-:Y:S01]  /*15980*/  BAR.SYNC.DEFER_BLOCKING 0x0 ;  /* 0x0000000000007b1d */ /* 0x000fe20000010000 */
[----:B------:R-:W-:-:S13]  /*15990*/  ISETP.GE.AND P0, PT, R2, 0x2, PT ;  /* 0x000000020200780c */ /* 0x000fda0003f06270 */
[----:B------:R-:W-:Y:S05]  /*159a0*/  @!P0 BRA `(.L_x_4366) ;  /* 0x0000000000308947 */ /* 0x000fea0003800000 */
[----:B------:R-:W-:-:S07]  /*159b0*/  IMAD.MOV.U32 R5, RZ, RZ, 0x1 ;  /* 0x00000001ff057424 */ /* 0x000fce00078e00ff */
.L_x_4369:
[----:B------:R-:W4:Y:S04]  /*159c0*/  SHFL.DOWN PT, R7, R24, R5, 0x1f ;  /* 0x08001f0518077589 */ /* 0x000f2800000e0000 */
[----:B-123--:R-:W1:Y:S04]  /*159d0*/  SHFL.DOWN PT, R0, R25, R5, 0x1f ;  /* 0x08001f0519007589 */ /* 0x00ee6800000e0000 */
[----:B------:R-:W2:Y:S04]  /*159e0*/  SHFL.DOWN PT, R17, R26, R5, 0x1f ;  /* 0x08001f051a117589 */ /* 0x000ea800000e0000 */
[----:B------:R3:W5:Y:S02]  /*159f0*/  SHFL.DOWN PT, R4, R27, R5, 0x1f ;  /* 0x08001f051b047589 */ /* 0x00076400000e0000 */
[----:B---3--:R-:W-:Y:S01]  /*15a00*/  SHF.L.U32 R5, R5, 0x1, RZ ;  /* 0x0000000105057819 */ /* 0x008fe200000006ff */
[----:B----4-:R-:W-:-:S03]  /*15a10*/  IMAD R24, R7, R24, RZ ;  /* 0x0000001807187224 */ /* 0x010fc600078e02ff */
[----:B------:R-:W-:Y:S01]  /*15a20*/  ISETP.GE.AND P0, PT, R5, R2, PT ;  /* 0x000000020500720c */ /* 0x000fe20003f06270 */
[----:B-1----:R-:W-:Y:S02]  /*15a30*/  IMAD R25, R0, R25, RZ ;  /* 0x0000001900197224 */ /* 0x002fe400078e02ff */
[----:B--2---:R-:W-:Y:S02]  /*15a40*/  IMAD R26, R17, R26, RZ ;  /* 0x0000001a111a7224 */ /* 0x004fe400078e02ff */
[----:B-----5:R-:W-:-:S08]  /*15a50*/  IMAD R27, R4, R27, RZ ;  /* 0x0000001b041b7224 */ /* 0x020fd000078e02ff */
[----:B------:R-:W-:Y:S05]  /*15a60*/  @!P0 BRA `(.L_x_4369) ;  /* 0xfffffffc00d48947 */ /* 0x000fea000383ffff */
.L_x_4366:
        /* <DEDUP_REMOVED lines=13> */
[----:B----4-:R-:W-:-:S02]  /*15b40*/  IMAD R24, R24, R3, RZ ;  /* 0x0000000318187224 */ /* 0x010fc400078e02ff */
[----:B--2---:R-:W-:Y:S02]  /*15b50*/  IMAD R25, R25, R0, RZ ;  /* 0x0000000019197224 */ /* 0x004fe400078e02ff */
[----:B---3--:R-:W-:Y:S02]  /*15b60*/  IMAD R26, R26, R5, RZ ;  /* 0x000000051a1a7224 */ /* 0x008fe400078e02ff */
[----:B-----5:R-:W-:-:S07]  /*15b70*/  IMAD R27, R27, R2, RZ ;  /* 0x000000021b1b7224 */ /* 0x020fce00078e02ff */
.L_x_4371:
        /* <DEDUP_REMOVED lines=21> */
.L_x_4373:
        /* <DEDUP_REMOVED lines=22> */
.L_x_4374:
        /* <DEDUP_REMOVED lines=22> */
.L_x_4375:
        /* <DEDUP_REMOVED lines=22> */
.L_x_4376:
[----:B------:R-:W-:Y:S02]  /*160f0*/  ULDC.64 UR4, c[0x0][0x5f0] ;  /* 0x00017c0000047ab9 */ /* 0x000fe40000000a00 */
[----:B------:R-:W-:-:S04]  /*16100*/  IADD3 R16, P0, R16, UR4, RZ ;  /* 0x0000000410107c10 */ /* 0x000fc8000ff1e0ff */
[----:B------:R-:W-:-:S05]  /*16110*/  IADD3.X R17, RZ, UR5, RZ, P0, !PT ;  /* 0x00000005ff117c10 */ /* 0x000fca00087fe4ff */
[----:B------:R-:W-:Y:S01]  /*16120*/  STG.E desc[UR60][R16.64], R27 ;  /* 0x0000001b10007986 */ /* 0x000fe2000c10193c */
[----:B------:R-:W-:Y:S05]  /*16130*/  EXIT ;  /* 0x000000000000794d */ /* 0x000fea0003800000 */
.L_x_4372:
[----:B------:R-:W-:Y:S04]  /*16140*/  STG.E desc[UR60][R8.64], R24 ;  /* 0x0000001808007986 */ /* 0x000fe8000c10193c */
[----:B------:R-:W-:Y:S04]  /*16150*/  STG.E desc[UR60][R8.64+0x4], R25 ;  /* 0x0000041908007986 */ /* 0x000fe8000c10193c */
[----:B------:R-:W-:Y:S04]  /*16160*/  STG.E desc[UR60][R8.64+0x8], R26 ;  /* 0x0000081a08007986 */ /* 0x000fe8000c10193c */
[----:B------:R-:W-:Y:S01]  /*16170*/  STG.E desc[UR60][R8.64+0xc], R27 ;  /* 0x00000c1b08007986 */ /* 0x000fe2000c10193c */
[----:B------:R-:W-:Y:S05]  /*16180*/  EXIT ;  /* 0x000000000000794d */ /* 0x000fea0003800000 */
.L_x_4370:
        /* <DEDUP_REMOVED lines=12> */
.L_x_4377:
        /* <DEDUP_REMOVED lines=21> */
.L_x_4379:
        /* <DEDUP_REMOVED lines=22> */
.L_x_4380:
        /* <DEDUP_REMOVED lines=22> */
.L_x_4381:
        /* <DEDUP_REMOVED lines=22> */
.L_x_4382:
[----:B------:R-:W-:Y:S02]  /*167c0*/  ULDC.64 UR4, c[0x0][0x5f0] ;  /* 0x00017c0000047ab9 */ /* 0x000fe40000000a00 */
[----:B------:R-:W-:-:S05]  /*167d0*/  IADD3 R16, P0, R16, UR4, RZ ;  /* 0x0000000410107c10 */ /* 0x000fca000ff1e0ff */
[----:B------:R-:W-:-:S05]  /*167e0*/  IMAD.X R17, RZ, RZ, UR5, P0 ;  /* 0x00000005ff117e24 */ /* 0x000fca00080e06ff */
[----:B------:R-:W-:Y:S01]  /*167f0*/  STG.E desc[UR60][R16.64], R27 ;  /* 0x0000001b10007986 */ /* 0x000fe2000c10193c */
[----:B------:R-:W-:Y:S05]  /*16800*/  EXIT ;  /* 0x000000000000794d */ /* 0x000fea0003800000 */
.L_x_4378:
[----:B------:R-:W-:Y:S04]  /*16810*/  STG.E desc[UR60][R10.64], R24 ;  /* 0x000000180a007986 */ /* 0x000fe8000c10193c */
[----:B------:R-:W-:Y:S04]  /*16820*/  STG.E desc[UR60][R12.64], R25 ;  /* 0x000000190c007986 */ /* 0x000fe8000c10193c */
[----:B------:R-:W-:Y:S04]  /*16830*/  STG.E desc[UR60][R14.64], R26 ;  /* 0x0000001a0e007986 */ /* 0x000fe8000c10193c */
[----:B------:R-:W-:Y:S01]  /*16840*/  STG.E desc[UR60][R20.64], R27 ;  /* 0x0000001b14007986 */ /* 0x000fe2000c10193c */
[----:B------:R-:W-:Y:S05]  /*16850*/  EXIT ;  /* 0x000000000000794d */ /* 0x000fea0003800000 */
.L_x_4347:
        /* <DEDUP_REMOVED lines=23> */
[----:B--2---:R-:W-:-:S02]  /*169d0*/  IMAD R24, R24, R3, RZ ;  /* 0x0000000318187224 */ /* 0x004fc400078e02ff */
[----:B---3--:R-:W-:Y:S02]  /*169e0*/  IMAD R25, R25, R0, RZ ;  /* 0x0000000019197224 */ /* 0x008fe400078e02ff */
[----:B----4-:R-:W-:Y:S02]  /*169f0*/  IMAD R26, R26, R5, RZ ;  /* 0x000000051a1a7224 */ /* 0x010fe400078e02ff */
[----:B-----5:R-:W-:-:S07]  /*16a00*/  IMAD R27, R27, R2, RZ ;  /* 0x000000021b1b7224 */ /* 0x020fce00078e02ff */
.L_x_4384:
        /* <DEDUP_REMOVED lines=21> */
.L_x_4386:
        /* <DEDUP_REMOVED lines=22> */
.L_x_4387:
        /* <DEDUP_REMOVED lines=22> */
.L_x_4388:
        /* <DEDUP_REMOVED lines=22> */
.L_x_4389:
[----:B------:R-:W-:Y:S02]  /*16f80*/  ULDC.64 UR4, c[0x0][0x5f0] ;  /* 0x00017c0000047ab9 */ /* 0x000fe40000000a00 */
[----:B------:R-:W-:-:S04]  /*16f90*/  IADD3 R16, P0, R16, UR4, RZ ;  /* 0x0000000410107c10 */ /* 0x000fc8000ff1e0ff */
[----:B------:R-:W-:-:S05]  /*16fa0*/  IADD3.X R17, RZ, UR5, RZ, P0, !PT ;  /* 0x00000005ff117c10 */ /* 0x000fca00087fe4ff */
[----:B------:R-:W-:Y:S01]  /*16fb0*/  STG.E desc[UR60][R16.64], R27 ;  /* 0x0000001b10007986 */ /* 0x000fe2000c10193c */
[----:B------:R-:W-:Y:S05]  /*16fc0*/  EXIT ;  /* 0x000000000000794d */ /* 0x000fea0003800000 */
.L_x_4385:
[----:B------:R-:W-:Y:S04]  /*16fd0*/  STG.E desc[UR60][R8.64], R24 ;  /* 0x0000001808007986 */ /* 0x000fe8000c10193c */
[----:B------:R-:W-:Y:S04]  /*16fe0*/  STG.E desc[UR60][R8.64+0x4], R25 ;  /* 0x0000041908007986 */ /* 0x000fe8000c10193c */
[----:B------:R-:W-:Y:S04]  /*16ff0*/  STG.E desc[UR60][R8.64+0x8], R26 ;  /* 0x0000081a08007986 */ /* 0x000fe8000c10193c */
[----:B------:R-:W-:Y:S01]  /*17000*/  STG.E desc[UR60][R8.64+0xc], R27 ;  /* 0x00000c1b08007986 */ /* 0x000fe2000c10193c */
[----:B------:R-:W-:Y:S05]  /*17010*/  EXIT ;  /* 0x000000000000794d */ /* 0x000fea0003800000 */
.L_x_4383:
        /* <DEDUP_REMOVED lines=12> */
.L_x_4390:
        /* <DEDUP_REMOVED lines=21> */
.L_x_4392:
        /* <DEDUP_REMOVED lines=22> */
.L_x_4393:
        /* <DEDUP_REMOVED lines=22> */
.L_x_4394:
        /* <DEDUP_REMOVED lines=22> */
.L_x_4395:
[----:B------:R-:W-:Y:S02]  /*17650*/  ULDC.64 UR4, c[0x0][0x5f0] ;  /* 0x00017c0000047ab9 */ /* 0x000fe40000000a00 */
[----:B------:R-:W-:-:S04]  /*17660*/  IADD3 R16, P0, R16, UR4, RZ ;  /* 0x0000000410107c10 */ /* 0x000fc8000ff1e0ff */
[----:B------:R-:W-:-:S05]  /*17670*/  IADD3.X R17, RZ, UR5, RZ, P0, !PT ;  /* 0x00000005ff117c10 */ /* 0x000fca00087fe4ff */
[----:B------:R-:W-:Y:S01]  /*17680*/  STG.E desc[UR60][R16.64], R27 ;  /* 0x0000001b10007986 */ /* 0x000fe2000c10193c */
[----:B------:R-:W-:Y:S05]  /*17690*/  EXIT ;  /* 0x000000000000794d */ /* 0x000fea0003800000 */
.L_x_4391:
[----:B------:R-:W-:Y:S04]  /*176a0*/  STG.E desc[UR60][R4.64], R24 ;  /* 0x0000001804007986 */ /* 0x000fe8000c10193c */
[----:B------:R-:W-:Y:S04]  /*176b0*/  STG.E desc[UR60][R6.64], R25 ;  /* 0x0000001906007986 */ /* 0x000fe8000c10193c */
[----:B------:R-:W-:Y:S04]  /*176c0*/  STG.E desc[UR60][R10.64], R26 ;  /* 0x0000001a0a007986 */ /* 0x000fe8000c10193c */
[----:B------:R-:W-:Y:S01]  /*176d0*/  STG.E desc[UR60][R12.64], R27 ;  /* 0x0000001b0c007986 */ /* 0x000fe2000c10193c */
[----:B------:R-:W-:Y:S05]  /*176e0*/  EXIT ;  /* 0x000000000000794d */ /* 0x000fea0003800000 */
.L_x_4396:
        /* <DEDUP_REMOVED lines=9> */
.L_x_8799:


//--------------------- .text._ZN2at6native13reduce_kernelILi512ELi1ENS0_8ReduceOpIaNS0_14func_wrapper_tIaNS0_55_GLOBAL__N__0955718d_22_SparseCsrTensorMath_cu_868dd54514ReductionMulOpIaEEEEjaLi4ELi4EEEEEvT1_ --------------------------
	.section	.text._ZN2at6native13reduce_kernelILi512ELi1ENS0_8ReduceOpIaNS0_14func_wrapper_tIaNS0_55_GLOBAL__N__0955718d_22_SparseCsrTensorMath_cu_868dd54514ReductionMulOpIaEEEEjaLi4ELi4EEEEEvT1_,"ax",@progbits
	.align	128
.text._ZN2at6native13reduce_kernelILi512ELi1ENS0_8ReduceOpIaNS0_14func_wrapper_tIaNS0_55_GLOBAL__N__0955718d_22_SparseCsrTensorMath_cu_868dd54514ReductionMulOpIaEEEEjaLi4ELi4EEEEEvT1_:
        .type           _ZN2at6native13reduce_kernelILi512ELi1ENS0_8ReduceOpIaNS0_14func_wrapper_tIaNS0_55_GLOBAL__N__0955718d_22_SparseCsrTensorMath_cu_868dd54514ReductionMulOpIaEEEEjaLi4ELi4EEEEEvT1_,@function
        .size           _ZN2at6native13reduce_kernelILi512ELi1ENS0_8ReduceOpIaNS0_14func_wrapper_tIaNS0_55_GLOBAL__N__0955718d_22_SparseCsrTensorMath_cu_868dd54514ReductionMulOpIaEEEEjaLi4ELi4EEEEEvT1_,(.L_x_8800 - _ZN2at6native13reduce_kernelILi512ELi1ENS0_8ReduceOpIaNS0_14func_wrapper_tIaNS0_55_GLOBAL__N__0955718d_22_SparseCsrTensorMath_cu_868dd54514ReductionMulOpIaEEEEjaLi4ELi4EEEEEvT1_)
        .other          _ZN2at6native13reduce_kernelILi512ELi1ENS0_8ReduceOpIaNS0_14func_wrapper_tIaNS0_55_GLOBAL__N__0955718d_22_SparseCsrTensorMath_cu_868dd54514ReductionMulOpIaEEEEjaLi4ELi4EEEEEvT1_,@"STO_CUDA_ENTRY STV_DEFAULT"
_ZN2at6native13reduce_kernelILi512ELi1ENS0_8ReduceOpIaNS0_14func_wrapper_tIaNS0_55_GLOBAL__N__0955718d_22_SparseCsrTensorMath_cu_868dd54514ReductionMulOpIaEEEEjaLi4ELi4EEEEEvT1_:
        /* <DEDUP_REMOVED lines=286> */
.L_x_4397:
        /* <DEDUP_REMOVED lines=21> */
[----:B------:R-:W-:Y:S02]  /*1330*/  MOV R8, RZ ;  /* 0x000000ff00087202 */ /* 0x000fe40000000f00 */
[----:B------:R-:W-:-:S13]  /*1340*/  ISETP.NE.AND P0, PT, RZ, UR4, PT ;  /* 0x00000004ff007c0c */ /* 0x000fda000bf05270 */
[----:B------:R-:W-:Y:S05]  /*1350*/  @!P0 BRA `(.L_x_4400) ;  /* 0x0000000400b88947 */ /* 0x000fea0003800000 */
[----:B------:R-:W0:Y:S01]  /*1360*/  LDC R2, c[0x0][0x5e0] ;  /* 0x00017800ff027b82 */ /* 0x000e220000000800 */
[----:B------:R-:W-:Y:S01]  /*1370*/  ULDC UR4, c[0x0][0x218] ;  /* 0x0000860000047ab9 */ /* 0x000fe20000000800 */
[----:B------:R-:W-:Y:S01]  /*1380*/  BSSY B1, `(.L_x_4401) ;  /* 0x0000027000017945 */ /* 0x000fe20003800000 */
[----:B------:R-:W-:-:S05]  /*1390*/  MOV R5, UR4 ;  /* 0x0000000400057c02 */ /* 0x000fca0008000f00 */
[----:B------:R-:W1:Y:S01]  /*13a0*/  LDC.U8 R3, c[0x0][0x211] ;  /* 0x00008440ff037b82 */ /* 0x000e620000000000 */
[----:B0-----:R-:W-:-:S05]  /*13b0*/  IMAD.IADD R4, R7, 0x1, R2 ;  /* 0x0000000107047824 */ /* 0x001fca00078e0202 */
[----:B------:R-:W-:Y:S02]  /*13c0*/  LOP3.LUT P0, R11, R4, 0x3, RZ, 0xc0, !PT ;  /* 0x00000003040b7812 */ /* 0x000fe4000780c0ff */
[----:B-1----:R-:W-:-:S11]  /*13d0*/  PRMT R4, R3, 0x7610, R4 ;  /* 0x0000761003047816 */ /* 0x002fd60000000004 */
[----:B------:R-:W-:Y:S05]  /*13e0*/  @!P0 BRA `(.L_x_4402) ;  /* 0x0000000000808947 */ /* 0x000fea0003800000 */
[C---:B------:R-:W-:Y:S01]  /*13f0*/  ISETP.GE.U32.AND P0, PT, R20.reuse, R11, PT ;  /* 0x0000000b1400720c */ /* 0x040fe20003f06070 */
[----:B------:R-:W-:Y:S01]  /*1400*/  IMAD.MOV R6, RZ, RZ, -R11 ;  /* 0x000000ffff067224 */ /* 0x000fe200078e0a0b */
[----:B------:R-:W-:Y:S02]  /*1410*/  BSSY B2, `(.L_x_4403) ;  /* 0x000001a000027945 */ /* 0x000fe40003800000 */
[----:B------:R-:W-:Y:S02]  /*1420*/  ISETP.GT.U32.OR P0, PT, R20, 0x3, !P0 ;  /* 0x000000031400780c */ /* 0x000fe40004704470 */
[----:B------:R-:W-:-:S11]  /*1430*/  SHF.R.S32.HI R17, RZ, 0x1f, R6 ;  /* 0x0000001fff117819 */ /* 0x000fd60000011406 */
        /* <DEDUP_REMOVED lines=11> */
.L_x_4406:
[----:B------:R-:W-:Y:S05]  /*14f0*/  BSYNC B3 ;  /* 0x0000000000037941 */ /* 0x000fea0003800000 */
.L_x_4405:
[----:B------:R-:W-:-:S04]  /*1500*/  PRMT R5, R5, 0x9910, RZ ;  /* 0x0000991005057816 */ /* 0x000fc800000000ff */
[----:B------:R-:W-:-:S13]  /*1510*/  ISETP.NE.AND P0, PT, R5, RZ, PT ;  /* 0x000000ff0500720c */ /* 0x000fda0003f05270 */
[----:B------:R-:W-:Y:S05]  /*1520*/  @!P0 BRA `(.L_x_4404) ;  /* 0x0000000000208947 */ /* 0x000fea0003800000 */
[----:B------:R-:W-:Y:S01]  /*1530*/  IADD3 R13, P0, P1, R6, R7, R20 ;  /* 0x00000007060d7210 */ /* 0x000fe2000791e014 */
[----:B------:R-:W-:-:S03]  /*1540*/  ULDC UR4, c[0x0][0x5e4] ;  /* 0x0001790000047ab9 */ /* 0x000fc60000000800 */
[----:B------:R-:W-:Y:S02]  /*1550*/  IADD3 R12, P2, R13, R2, RZ ;  /* 0x000000020d0c7210 */ /* 0x000fe40007f5e0ff */
[----:B------:R-:W-:-:S04]  /*1560*/  IADD3.X R5, R17, R8, RZ, P0, P1 ;  /* 0x0000000811057210 */ /* 0x000fc800007e24ff */
[----:B------:R-:W-:-:S05]  /*1570*/  IADD3.X R13, R5, UR4, RZ, P2, !PT ;  /* 0x00000004050d7c10 */ /* 0x000fca00097fe4ff */
[----:B------:R-:W2:Y:S01]  /*1580*/  LDG.E.U8 R12, desc[UR36][R12.64] ;  /* 0x000000240c0c7981 */ /* 0x000ea2000c1e1100 */
[----:B------:R-:W-:-:S05]  /*1590*/  PRMT R5, R4, 0x9910, RZ ;  /* 0x0000991004057816 */ /* 0x000fca00000000ff */
[----:B--2---:R-:W-:-:S07]  /*15a0*/  IMAD R4, R12, R5, RZ ;  /* 0x000000050c047224 */ /* 0x004fce00078e02ff */
.L_x_4404:
[----:B------:R-:W-:Y:S05]  /*15b0*/  BSYNC B2 ;  /* 0x0000000000027941 */ /* 0x000fea0003800000 */
.L_x_4403:
[----:B------:R-:W-:Y:S02]  /*15c0*/  IADD3 R7, P0, P1, R7, 0x4, R6 ;  /* 0x0000000407077810 */ /* 0x000fe4000791e006 */
[----:B------:R-:W-:Y:S02]  /*15d0*/  IADD3 R5, R11, -0x4, R10 ;  /* 0xfffffffc0b057810 */ /* 0x000fe40007ffe00a */
[----:B------:R-:W-:-:S09]  /*15e0*/  IADD3.X R8, R8, RZ, R17, P0, P1 ;  /* 0x000000ff08087210 */ /* 0x000fd200007e2411 */
.L_x_4402:
[----:B------:R-:W-:Y:S05]  /*15f0*/  BSYNC B1 ;  /* 0x0000000000017941 */ /* 0x000fea0003800000 */
.L_x_4401:
[----:B------:R-:W-:Y:S01]  /*1600*/  LEA R6, R21, 0x3, 0x2 ;  /* 0x0000000315067811 */ /* 0x000fe200078e10ff */
[----:B------:R-:W-:Y:S01]  /*1610*/  ULDC UR4, c[0x0][0x5e4] ;  /* 0x0001790000047ab9 */ /* 0x000fe20000000800 */
[----:B------:R-:W-:Y:S01]  /*1620*/  IADD3 R2, P1, R7, R2, RZ ;  /* 0x0000000207027210 */ /* 0x000fe20007f3e0ff */
[----:B------:R-:W-:Y:S01]  /*1630*/  BSSY B1, `(.L_x_4407) ;  /* 0x000001f000017945 */ /* 0x000fe20003800000 */
[----:B------:R-:W-:Y:S02]  /*1640*/  ISETP.GE.U32.AND P0, PT, R6, R5, PT ;  /* 0x000000050600720c */ /* 0x000fe40003f06070 */
[C---:B------:R-:W-:Y:S02]  /*1650*/  PRMT R6, R3.reuse, 0x7610, R6 ;  /* 0x0000761003067816 */ /* 0x040fe40000000006 */
[C---:B------:R-:W-:Y:S02]  /*1660*/  PRMT R7, R3.reuse, 0x7610, R7 ;  /* 0x0000761003077816 */ /* 0x040fe40000000007 */
[----:B------:R-:W-:-:S02]  /*1670*/  PRMT R10, R3, 0x7610, R10 ;  /* 0x00007610030a7816 */ /* 0x000fc4000000000a */
[----:B------:R-:W-:Y:S02]  /*1680*/  IADD3.X R3, R8, UR4, RZ, P1, !PT ;  /* 0x0000000408037c10 */ /* 0x000fe40008ffe4ff */
[----:B------:R-:W-:Y:S02]  /*1690*/  ISETP.NE.AND P2, PT, RZ, UR28, PT ;  /* 0x0000001cff007c0c */ /* 0x000fe4000bf45270 */
[----:B------:R-:W-:Y:S01]  /*16a0*/  ISETP.NE.AND P3, PT, R9, RZ, PT ;  /* 0x000000ff0900720c */ /* 0x000fe20003f65270 */
[----:B------:R-:W-:-:S12]  /*16b0*/  @P0 BRA `(.L_x_4408) ;  /* 0x0000000000580947 */ /* 0x000fd80003800000 */
[C---:B------:R-:W-:Y:S02]  /*16c0*/  PRMT R7, R6.reuse, 0x7610, R7 ;  /* 0x0000761006077816 */ /* 0x040fe40000000007 */
[----:B------:R-:W-:-:S07]  /*16d0*/  PRMT R10, R6, 0x7610, R10 ;  /* 0x00007610060a7816 */ /* 0x000fce000000000a */
.L_x_4409:
[----:B------:R-:W-:Y:S01]  /*16e0*/  IMAD.WIDE.U32 R12, R21, 0x4, R2 ;  /* 0x00000004150c7825 */ /* 0x000fe200078e0002 */
[----:B------:R-:W-:Y:S01]  /*16f0*/  PRMT R4, R4, 0x9910, RZ ;  /* 0x0000991004047816 */ /* 0x000fe200000000ff */
[----:B------:R-:W-:-:S04]  /*1700*/  ULDC UR4, c[0x0][0x220] ;  /* 0x0000880000047ab9 */ /* 0x000fc80000000800 */
[----:B------:R-:W2:Y:S01]  /*1710*/  LDG.E R12, desc[UR36][R12.64] ;  /* 0x000000240c0c7981 */ /* 0x000ea2000c1e1900 */
[----:B------:R-:W-:Y:S02]  /*1720*/  IADD3 R21, R21, UR4, RZ ;  /* 0x0000000415157c10 */ /* 0x000fe4000fffe0ff */
[----:B------:R-:W-:Y:S01]  /*1730*/  PRMT R16, R6, 0x9910, RZ ;  /* 0x0000991006107816 */ /* 0x000fe200000000ff */
[----:B------:R-:W-:Y:S01]  /*1740*/  IMAD.MOV.U32 R6, RZ, RZ, R4 ;  /* 0x000000ffff067224 */ /* 0x000fe200078e0004 */
[----:B------:R-:W-:Y:S02]  /*1750*/  LEA R4, R21, 0x3, 0x2 ;  /* 0x0000000315047811 */ /* 0x000fe400078e10ff */
[----:B------:R-:W-:Y:S02]  /*1760*/  PRMT R8, R7, 0x9910, RZ ;  /* 0x0000991007087816 */ /* 0x000fe400000000ff */
[----:B------:R-:W-:Y:S02]  /*1770*/  ISETP.GE.U32.AND P0, PT, R4, R5, PT ;  /* 0x000000050400720c */ /* 0x000fe40003f06070 */
[----:B------:R-:W-:-:S02]  /*1780*/  PRMT R10, R10, 0x9910, RZ ;  /* 0x000099100a0a7816 */ /* 0x000fc400000000ff */
[C---:B--2---:R-:W-:Y:S02]  /*1790*/  LOP3.LUT R7, R12.reuse, 0xff, RZ, 0xc0, !PT ;  /* 0x000000ff0c077812 */ /* 0x044fe400078ec0ff */
[C---:B------:R-:W-:Y:S02]  /*17a0*/  PRMT R11, R12.reuse, 0x7771, RZ ;  /* 0x000077710c0b7816 */ /* 0x040fe400000000ff */
[----:B------:R-:W-:Y:S01]  /*17b0*/  PRMT R13, R12, 0x7772, RZ ;  /* 0x000077720c0d7816 */ /* 0x000fe200000000ff */
[----:B------:R-:W-:Y:S01]  /*17c0*/  IMAD R4, R6, R7, RZ ;  /* 0x0000000706047224 */ /* 0x000fe200078e02ff */
[----:B------:R-:W-:Y:S01]  /*17d0*/  PRMT R17, R12, 0x7773, RZ ;  /* 0x000077730c117816 */ /* 0x000fe200000000ff */
[----:B------:R-:W-:Y:S02]  /*17e0*/  IMAD R10, R10, R11, RZ ;  /* 0x0000000b0a0a7224 */ /* 0x000fe400078e02ff */
[----:B------:R-:W-:Y:S02]  /*17f0*/  IMAD R7, R8, R13, RZ ;  /* 0x0000000d08077224 */ /* 0x000fe400078e02ff */
[----:B------:R-:W-:Y:S01]  /*1800*/  IMAD R6, R16, R17, RZ ;  /* 0x0000001110067224 */ /* 0x000fe200078e02ff */
[----:B------:R-:W-:Y:S06]  /*1810*/  @!P0 BRA `(.L_x_4409) ;  /* 0xfffffffc00b08947 */ /* 0x000fec000383ffff */
.L_x_4408:
[----:B------:R-:W-:Y:S05]  /*1820*/  BSYNC B1 ;  /* 0x0000000000017941 */ /* 0x000fea0003800000 */
.L_x_4407:
        /* <DEDUP_REMOVED lines=8> */
.L_x_4411:
[----:B------:R-:W-:Y:S05]  /*18b0*/  BSYNC B1 ;  /* 0x0000000000017941 */ /* 0x000fea0003800000 */
.L_x_4410:
        /* <DEDUP_REMOVED lines=8> */
[----:B------:R-:W-:-:S04]  /*1940*/  IADD3 R2, P0, R11, R2, RZ ;  /* 0x000000020b027210 */ /* 0x000fc80007f1e0ff */
[----:B------:R-:W-:-:S05]  /*1950*/  LEA.HI.X.SX32 R3, R11, R3, 0x1, P0 ;  /* 0x000000030b037211 */ /* 0x000fca00000f0eff */
[----:B------:R-:W2:Y:S01]  /*1960*/  LDG.E.U8 R2, desc[UR36][R2.64] ;  /* 0x0000002402027981 */ /* 0x000ea2000c1e1100 */
[----:B------:R-:W-:-:S05]  /*1970*/  PRMT R5, R4, 0x9910, RZ ;  /* 0x0000991004057816 */ /* 0x000fca00000000ff */
[----:B--2---:R-:W-:-:S07]  /*1980*/  IMAD R4, R2, R5, RZ ;  /* 0x0000000502047224 */ /* 0x004fce00078e02ff */
.L_x_4413:
[----:B------:R-:W-:Y:S05]  /*1990*/  BSYNC B1 ;  /* 0x0000000000017941 */ /* 0x000fea0003800000 */
.L_x_4412:
        /* <DEDUP_REMOVED lines=10> */
.L_x_4400:
[----:B------:R-:W0:Y:S08]  /*1a40*/  LDC R11, c[0x0][0x254] ;  /* 0x00009500ff0b7b82 */ /* 0x000e300000000800 */
[----:B------:R-:W1:Y:S01]  /*1a50*/  LDC R22, c[0x0][0x384] ;  /* 0x0000e100ff167b82 */ /* 0x000e620000000800 */
[----:B0-----:R-:W-:Y:S02]  /*1a60*/  ISETP.NE.AND P0, PT, R11, 0x1, PT ;  /* 0x000000010b00780c */ /* 0x001fe40003f05270 */
[----:B-1----:R-:W-:-:S13]  /*1a70*/  ISETP.EQ.AND P1, PT, R22, 0x1, PT ;  /* 0x000000011600780c */ /* 0x002fda0003f22270 */
[----:B------:R-:W-:Y:S05]  /*1a80*/  @!P0 BRA P1, `(.L_x_4414) ;  /* 0x0000009000e08947 */ /* 0x000fea0000800000 */
[----:B------:R-:W-:Y:S01]  /*1a90*/  ULDC UR5, c[0x0][0x220] ;  /* 0x0000880000057ab9 */ /* 0x000fe20000000800 */
[----:B------:R-:W-:Y:S01]  /*1aa0*/  ULDC.U8 UR4, c[0x0][0x211] ;  /* 0x0000844000047ab9 */ /* 0x000fe20000000000 */
[----:B------:R-:W-:Y:S01]  /*1ab0*/  IMAD.U32 R6, RZ, RZ, UR5 ;  /* 0x00000005ff067e24 */ /* 0x000fe2000f8e00ff */
[----:B------:R-:W-:Y:S01]  /*1ac0*/  MOV R4, UR4 ;  /* 0x0000000400047c02 */ /* 0x000fe20008000f00 */
[--C-:B------:R-:W-:Y:S02]  /*1ad0*/  IMAD.MOV.U32 R5, RZ, RZ, R21.reuse ;  /* 0x000000ffff057224 */ /* 0x100fe400078e0015 */
[----:B------:R-:W-:Y:S01]  /*1ae0*/  IMAD R3, R6, 0x3, R21 ;  /* 0x0000000306037824 */ /* 0x000fe200078e0215 */
[----:B------:R-:W-:Y:S06]  /*1af0*/  @!P0 BRA `(.L_x_4415) ;  /* 0x0000008c00088947 */ /* 0x000fec0003800000 */
[----:B------:R-:W-:Y:S01]  /*1b00*/  ISETP.GE.U32.AND P0, PT, R3, R10, PT ;  /* 0x0000000a0300720c */ /* 0x000fe20003f06070 */
[----:B------:R-:W-:Y:S01]  /*1b10*/  BSSY B1, `(.L_x_4416) ;  /* 0x0000437000017945 */ /* 0x000fe20003800000 */
[C---:B------:R-:W-:Y:S02]  /*1b20*/  PRMT R3, R4.reuse, 0x7610, R3 ;  /* 0x0000761004037816 */ /* 0x040fe40000000003 */
[C---:B------:R-:W-:Y:S02]  /*1b30*/  PRMT R2, R4.reuse, 0x7610, R2 ;  /* 0x0000761004027816 */ /* 0x040fe40000000002 */
[----:B------:R-:W-:-:S07]  /*1b40*/  PRMT R0, R4, 0x7610, R0 ;  /* 0x0000761004007816 */ /* 0x000fce0000000000 */
[----:B------:R-:W-:Y:S05]  /*1b50*/  @P0 BRA `(.L_x_4417) ;  /* 0x0000004000c80947 */ /* 0x000fea0003800000 */
[----:B------:R-:W0:Y:S01]  /*1b60*/  LDC R16, c[0x0][0x254] ;  /* 0x00009500ff107b82 */ /* 0x000e220000000800 */
[----:B------:R-:W-:Y:S01]  /*1b70*/  BSSY B2, `(.L_x_4417) ;  /* 0x0000430000027945 */ /* 0x000fe20003800000 */
[----:B------:R-:W-:Y:S02]  /*1b80*/  ISETP.NE.AND P0, PT, R11, RZ, PT ;  /* 0x000000ff0b00720c */ /* 0x000fe40003f05270 */
[C---:B------:R-:W-:Y:S02]  /*1b90*/  PRMT R3, R4.reuse, 0x7610, R3 ;  /* 0x0000761004037816 */ /* 0x040fe40000000003 */
[C---:B------:R-:W-:Y:S02]  /*1ba0*/  PRMT R2, R4.reuse, 0x7610, R2 ;  /* 0x0000761004027816 */ /* 0x040fe40000000002 */
[----:B------:R-:W-:-:S07]  /*1bb0*/  PRMT R0, R4, 0x7610, R0 ;  /* 0x0000761004007816 */ /* 0x000fce0000000000 */
.L_x_4422:
        /* <DEDUP_REMOVED lines=51> */
[----:B--2---:R-:W-:Y:S09]  /*1ef0*/  @!P0 BRA `(.L_x_4418) ;  /* 0x0000000c00cc8947 */ /* 0x004ff20003800000 */
[----:B------:R-:W-:Y:S01]  /*1f00*/  MOV R10, RZ ;  /* 0x000000ff000a7202 */ /* 0x000fe20000000f00 */
[----:B------:R-:W-:Y:S01]  /*1f10*/  IMAD.MOV.U32 R11, RZ, RZ, R5 ;  /* 0x000000ffff0b7224 */ /* 0x000fe200078e0005 */
[----:B0-----:R-:W-:-:S03]  /*1f20*/  ISETP.NE.AND P1, PT, R16, 0x2, PT ;  /* 0x000000021000780c */ /* 0x001fc60003f25270 */
        /* <DEDUP_REMOVED lines=240> */
.L_x_4418:
[----:B------:R-:W-:Y:S02]  /*2e30*/  ULDC UR38, c[0x0][0x220] ;  /* 0x0000880000267ab9 */ /* 0x000fe40000000800 */
[----:B------:R-:W-:Y:S01]  /*2e40*/  IMAD.U32 R6, RZ, RZ, UR38 ;  /* 0x00000026ff067e24 */ /* 0x000fe2000f8e00ff */
[----:B------:R-:W-:Y:S02]  /*2e50*/  ULDC.64 UR38, c[0x0][0x5e0] ;  /* 0x0001780000267ab9 */ /* 0x000fe40000000a00 */
[----:B------:R-:W-:-:S04]  /*2e60*/  IADD3 R22, P1, P2, R22, UR38, R7 ;  /* 0x0000002616167c10 */ /* 0x000fc8000fa3e007 */
[----:B------:R-:W-:-:S06]  /*2e70*/  IADD3.X R23, RZ, UR39, R8, P1, P2 ;  /* 0x00000027ff177c10 */ /* 0x000fcc0008fe4408 */
[----:B------:R1:W5:Y:S01]  /*2e80*/  LDG.E.U8 R23, desc[UR36][R22.64] ;  /* 0x0000002416177981 */ /* 0x000362000c1e1100 */
[----:B------:R-:W-:Y:S01]  /*2e90*/  IADD3 R5, R5, R6, RZ ;  /* 0x0000000605057210 */ /* 0x000fe20007ffe0ff */
[----:B------:R-:W-:Y:S06]  /*2ea0*/  @!P0 BRA `(.L_x_4419) ;  /* 0x0000000c00cc8947 */ /* 0x000fec0003800000 */
[----:B------:R-:W-:Y:S01]  /*2eb0*/  MOV R11, R5 ;  /* 0x00000005000b7202 */ /* 0x000fe20000000f00 */
[----:B------:R-:W-:Y:S01]  /*2ec0*/  IMAD.MOV.U32 R10, RZ, RZ, RZ ;  /* 0x000000ffff0a7224 */ /* 0x000fe200078e00ff */
[----:B0-----:R-:W-:-:S03]  /*2ed0*/  ISETP.NE.AND P1, PT, R16, 0x2, PT ;  /* 0x000000021000780c */ /* 0x001fc60003f25270 */
        /* <DEDUP_REMOVED lines=230> */
[----:B-1----:R-:W1:Y:S08]  /*3d40*/  @P1 LDC R22, c[0x0][0x380] ;  /* 0x0000e000ff161b82 */ /* 0x002e700000000800 */
        /* <DEDUP_REMOVED lines=9> */
.L_x_4419:
[----:B------:R-:W-:-:S04]  /*3de0*/  IADD3 R10, P1, P2, R18, UR38, R7 ;  /* 0x00000026120a7c10 */ /* 0x000fc8000fa3e007 */
[----:B------:R-:W-:-:S05]  /*3df0*/  IADD3.X R11, RZ, UR39, R8, P1, P2 ;  /* 0x00000027ff0b7c10 */ /* 0x000fca0008fe4408 */
[----:B-1----:R1:W5:Y:S01]  /*3e00*/  LDG.E.U8 R22, desc[UR36][R10.64] ;  /* 0x000000240a167981 */ /* 0x002362000c1e1100 */
[----:B------:R-:W-:Y:S01]  /*3e10*/  IADD3 R5, R5, R6, RZ ;  /* 0x0000000605057210 */ /* 0x000fe20007ffe0ff */
[----:B------:R-:W-:Y:S01]  /*3e20*/  IMAD.MOV.U32 R18, RZ, RZ, RZ ;  /* 0x000000ffff127224 */ /* 0x000fe200078e00ff */
[----:B------:R-:W-:Y:S01]  /*3e30*/  MOV R24, RZ ;  /* 0x000000ff00187202 */ /* 0x000fe20000000f00 */
        /* <DEDUP_REMOVED lines=245> */
.L_x_4420:
[----:B------:R-:W-:-:S04]  /*4d90*/  IADD3 R24, P1, P2, R24, UR38, R7 ;  /* 0x0000002618187c10 */ /* 0x000fc8000fa3e007 */
[----:B------:R-:W-:-:S05]  /*4da0*/  IADD3.X R25, RZ, UR39, R8, P1, P2 ;  /* 0x00000027ff197c10 */ /* 0x000fca0008fe4408 */
[----:B------:R2:W5:Y:S01]  /*4db0*/  LDG.E.U8 R21, desc[UR36][R24.64] ;  /* 0x0000002418157981 */ /* 0x000562000c1e1100 */
        /* <DEDUP_REMOVED lines=236> */
[----:B--2---:R-:W1:Y:S08]  /*5c80*/  @P1 LDC R24, c[0x0][0x380] ;  /* 0x0000e000ff181b82 */ /* 0x004e700000000800 */
        /* <DEDUP_REMOVED lines=9> */
.L_x_4421:
[----:B------:R-:W-:Y:S01]  /*5d20*/  IADD3 R18, P1, P2, R18, UR38, R7 ;  /* 0x0000002612127c10 */ /* 0x000fe2000fa3e007 */
[----:B------:R-:W-:-:S03]  /*5d30*/  ULDC UR4, c[0x0][0x218] ;  /* 0x0000860000047ab9 */ /* 0x000fc60000000800 */
[----:B------:R-:W-:-:S05]  /*5d40*/  IADD3.X R19, RZ, UR39, R8, P1, P2 ;  /* 0x00000027ff137c10 */ /* 0x000fca0008fe4408 */
[----:B------:R3:W4:Y:S01]  /*5d50*/  LDG.E.U8 R18, desc[UR36][R18.64] ;  /* 0x0000002412127981 */ /* 0x000722000c1e1100 */
[----:B-1----:R-:W-:Y:S02]  /*5d60*/  PRMT R10, R3, 0x9910, RZ ;  /* 0x00009910030a7816 */ /* 0x002fe400000000ff */
[----:B------:R-:W-:Y:S02]  /*5d70*/  IADD3 R5, R5, R6, RZ ;  /* 0x0000000605057210 */ /* 0x000fe40007ffe0ff */
[----:B------:R-:W-:Y:S02]  /*5d80*/  PRMT R0, R0, 0x9910, RZ ;  /* 0x0000991000007816 */ /* 0x000fe400000000ff */
[----:B-----5:R-:W-:Y:S01]  /*5d90*/  PRMT R3, R23, 0x9910, RZ ;  /* 0x0000991017037816 */ /* 0x020fe200000000ff */
[----:B------:R-:W-:Y:S01]  /*5da0*/  IMAD R11, R6, 0x3, R5 ;  /* 0x00000003060b7824 */ /* 0x000fe200078e0205 */
[----:B------:R-:W-:Y:S02]  /*5db0*/  PRMT R17, R21, 0x9910, RZ ;  /* 0x0000991015117816 */ /* 0x000fe400000000ff */
[----:B---3--:R-:W-:Y:S01]  /*5dc0*/  PRMT R19, R4, 0x9910, RZ ;  /* 0x0000991004137816 */ /* 0x008fe200000000ff */
[----:B------:R-:W-:Y:S01]  /*5dd0*/  IMAD.MOV.U32 R4, RZ, RZ, R10 ;  /* 0x000000ffff047224 */ /* 0x000fe200078e000a */
[----:B------:R-:W-:Y:S01]  /*5de0*/  MOV R10, UR4 ;  /* 0x00000004000a7c02 */ /* 0x000fe20008000f00 */
[----:B------:R-:W-:Y:S01]  /*5df0*/  IMAD R0, R0, R3, RZ ;  /* 0x0000000300007224 */ /* 0x000fe200078e02ff */
[----:B------:R-:W-:Y:S01]  /*5e00*/  PRMT R2, R2, 0x9910, RZ ;  /* 0x0000991002027816 */ /* 0x000fe200000000ff */
[----:B------:R-:W-:Y:S01]  /*5e10*/  IMAD R3, R4, R17, RZ ;  /* 0x0000001104037224 */ /* 0x000fe200078e02ff */
[----:B------:R-:W-:-:S02]  /*5e20*/  ISETP.GE.U32.AND P1, PT, R11, R10, PT ;  /* 0x0000000a0b00720c */ /* 0x000fc40003f26070 */
[----:B------:R-:W-:-:S05]  /*5e30*/  PRMT R13, R22, 0x9910, RZ ;  /* 0x00009910160d7816 */ /* 0x000fca00000000ff */
[----:B------:R-:W-:Y:S02]  /*5e40*/  IMAD R2, R2, R13, RZ ;  /* 0x0000000d02027224 */ /* 0x000fe400078e02ff */
[----:B----4-:R-:W-:-:S04]  /*5e50*/  IMAD R4, R18, R19, RZ ;  /* 0x0000001312047224 */ /* 0x010fc800078e02ff */
[----:B------:R-:W-:Y:S05]  /*5e60*/  @!P1 BRA `(.L_x_4422) ;  /* 0xffffffbc00549947 */ /* 0x000fea000383ffff */
[----:B------:R-:W-:Y:S05]  /*5e70*/  BSYNC B2 ;  /* 0x0000000000027941 */ /* 0x000fea0003800000 */
.L_x_4417:
[----:B------:R-:W-:Y:S05]  /*5e80*/  BSYNC B1 ;  /* 0x0000000000017941 */ /* 0x000fea0003800000 */
.L_x_4416:
[----:B------:R-:W-:Y:S01]  /*5e90*/  ISETP.GE.U32.AND P0, PT, R5, R10, PT ;  /* 0x0000000a0500720c */ /* 0x000fe20003f06070 */
[----:B------:R-:W-:-:S12]  /*5ea0*/  BSSY B1, `(.L_x_4423) ;  /* 0x0000463000017945 */ /* 0x000fd80003800000 */
[----:B------:R-:W-:Y:S05]  /*5eb0*/  @P0 BRA `(.L_x_4424) ;  /* 0x0000004400840947 */ /* 0x000fea0003800000 */
[----:B------:R-:W1:Y:S01]  /*5ec0*/  LDC R11, c[0x0][0x254] ;  /* 0x00009500ff0b7b82 */ /* 0x000e620000000800 */
[----:B------:R-:W-:Y:S01]  /*5ed0*/  IMAD.MOV.U32 R19, RZ, RZ, RZ ;  /* 0x000000ffff137224 */ /* 0x000fe200078e00ff */
        /* <DEDUP_REMOVED lines=249> */
[----:B--2---:R-:W-:-:S05]  /*6e70*/  IMAD.HI.U32 R24, R13, UR7, R12 ;  /* 0x000000070d187c27 */ /* 0x004fca000f8e000c */
        /* <DEDUP_REMOVED lines=25> */
.L_x_4425:
[----:B0-----:R-:W0:Y:S02]  /*7010*/  LDC.64 R16, c[0x0][0x5e0] ;  /* 0x00017800ff107b82 */ /* 0x001e240000000a00 */
[----:B0-----:R-:W-:-:S04]  /*7020*/  IADD3 R12, P2, P3, R19, R16, R7 ;  /* 0x00000010130c7210 */ /* 0x001fc80007b5e007 */
[----:B------:R-:W-:-:S05]  /*7030*/  IADD3.X R13, RZ, R17, R8, P2, P3 ;  /* 0x00000011ff0d7210 */ /* 0x000fca00017e6408 */
[----:B------:R1:W5:Y:S01]  /*7040*/  LDG.E.U8 R23, desc[UR36][R12.64] ;  /* 0x000000240c177981 */ /* 0x000362000c1e1100 */
[----:B--2---:R-:W-:-:S05]  /*7050*/  IMAD.IADD R25, R5, 0x1, R6 ;  /* 0x0000000105197824 */ /* 0x004fca00078e0206 */
        /* <DEDUP_REMOVED lines=264> */
[----:B------:R-:W-:Y:S01]  /*80e0*/  @P2 IMAD.MOV.U32 R26, RZ, RZ, RZ ;  /* 0x000000ffff1a2224 */ /* 0x000fe200078e00ff */
[----:B------:R-:W-:-:S05]  /*80f0*/  IADD3 R28, -R27, RZ, RZ ;  /* 0x000000ff1b1c7210 */ /* 0x000fca0007ffe1ff */
[----:B------:R-:W-:Y:S01]  /*8100*/  IMAD R28, R28, UR4, R29 ;  /* 0x000000041c1c7c24 */ /* 0x000fe2000f8e021d */
[----:B------:R-:W1:Y:S01]  /*8110*/  @P2 LDC R22, c[0x0][0x3e4] ;  /* 0x0000f900ff162b82 */ /* 0x000e620000000800 */
[----:B------:R-:W-:Y:S02]  /*8120*/  ULDC UR4, c[0x0][0x3e0] ;  /* 0x0000f80000047ab9 */ /* 0x000fe40000000800 */
[----:B------:R-:W-:Y:S02]  /*8130*/  IMAD R19, R28, UR4, R19 ;  /* 0x000000041c137c24 */ /* 0x000fe4000f8e0213 */
[----:B0-----:R-:W-:-:S03]  /*8140*/  @P2 IMAD.HI.U32 R13, R27, R13, R26 ;  /* 0x0000000d1b0d2227 */ /* 0x001fc600078e001a */
[----:B------:R-:W0:Y:S02]  /*8150*/  @P2 LDC R26, c[0x0][0x380] ;  /* 0x0000e000ff1a2b82 */ /* 0x000e240000000800 */
[----:B0-----:R-:W-:-:S04]  /*8160*/  @P2 SHF.R.U32.HI R13, RZ, R26, R13 ;  /* 0x0000001aff0d2219 */ /* 0x001fc8000001160d */
[----:B------:R-:W-:-:S05]  /*8170*/  @P2 IADD3 R13, -R13, RZ, RZ ;  /* 0x000000ff0d0d2210 */ /* 0x000fca0007ffe1ff */
[----:B------:R-:W-:-:S04]  /*8180*/  @P2 IMAD R12, R12, R13, R27 ;  /* 0x0000000d0c0c2224 */ /* 0x000fc800078e021b */
[----:B-1----:R-:W-:-:S07]  /*8190*/  @P2 IMAD R19, R12, R22, R19 ;  /* 0x000000160c132224 */ /* 0x002fce00078e0213 */
.L_x_4426:
[----:B------:R-:W-:-:S04]  /*81a0*/  IADD3 R12, P2, P3, R19, R16, R7 ;  /* 0x00000010130c7210 */ /* 0x000fc80007b5e007 */
[----:B------:R-:W-:-:S05]  /*81b0*/  IADD3.X R13, RZ, R17, R8, P2, P3 ;  /* 0x00000011ff0d7210 */ /* 0x000fca00017e6408 */
[----:B------:R1:W5:Y:S01]  /*81c0*/  LDG.E.U8 R22, desc[UR36][R12.64] ;  /* 0x000000240c167981 */ /* 0x000362000c1e1100 */
[----:B------:R-:W-:-:S05]  /*81d0*/  IMAD.IADD R25, R25, 0x1, R6 ;  /* 0x0000000119197824 */ /* 0x000fca00078e0206 */
[----:B------:R-:W-:-:S13]  /*81e0*/  ISETP.GE.U32.AND P2, PT, R25, R10, PT ;  /* 0x0000000a1900720c */ /* 0x000fda0003f46070 */
[----:B-1----:R-:W-:Y:S05]  /*81f0*/  @P2 BRA `(.L_x_4424) ;  /* 0x0000002000b42947 */ /* 0x002fea0003800000 */
        /* <DEDUP_REMOVED lines=270> */
[----:B-1----:R-:W-:-:S04]  /*92e0*/  @P2 SHF.R.U32.HI R13, RZ, R21, R13 ;  /* 0x00000015ff0d2219 */ /* 0x002fc8000001160d */
[----:B------:R-:W-:-:S05]  /*92f0*/  @P2 IADD3 R13, -R13, RZ, RZ ;  /* 0x000000ff0d0d2210 */ /* 0x000fca0007ffe1ff */
[----:B------:R-:W-:-:S04]  /*9300*/  @P2 IMAD R12, R12, R13, R27 ;  /* 0x0000000d0c0c2224 */ /* 0x000fc800078e021b */
[----:B0-----:R-:W-:-:S07]  /*9310*/  @P2 IMAD R19, R12, R26, R19 ;  /* 0x0000001a0c132224 */ /* 0x001fce00078e0213 */
.L_x_4427:
[----:B------:R-:W-:-:S04]  /*9320*/  IADD3 R12, P2, P3, R19, R16, R7 ;  /* 0x00000010130c7210 */ /* 0x000fc80007b5e007 */
[----:B------:R-:W-:-:S05]  /*9330*/  IADD3.X R13, RZ, R17, R8, P2, P3 ;  /* 0x00000011ff0d7210 */ /* 0x000fca00017e6408 */
[----:B------:R1:W5:Y:S01]  /*9340*/  LDG.E.U8 R21, desc[UR36][R12.64] ;  /* 0x000000240c157981 */ /* 0x000362000c1e1100 */
        /* <DEDUP_REMOVED lines=277> */
.L_x_4428:
[----:B------:R-:W-:-:S04]  /*a4a0*/  IADD3 R16, P1, P2, R24, R16, R7 ;  /* 0x0000001018107210 */ /* 0x000fc80007a3e007 */
[----:B------:R-:W-:-:S05]  /*a4b0*/  IADD3.X R17, RZ, R17, R8, P1, P2 ;  /* 0x00000011ff117210 */ /* 0x000fca0000fe4408 */
[----:B------:R1:W5:Y:S04]  /*a4c0*/  LDG.E.U8 R18, desc[UR36][R16.64] ;  /* 0x0000002410127981 */ /* 0x000368000c1e1100 */
.L_x_4424:
[----:B------:R-:W-:Y:S05]  /*a4d0*/  BSYNC B1 ;  /* 0x0000000000017941 */ /* 0x000fea0003800000 */
.L_x_4423:
[----:B------:R-:W-:Y:S04]  /*a4e0*/  BSSY B1, `(.L_x_4429) ;  /* 0x0000019000017945 */ /* 0x000fe80003800000 */
[----:B------:R-:W-:Y:S05]  /*a4f0*/  @P0 BRA `(.L_x_4430) ;  /* 0x00000000005c0947 */ /* 0x000fea0003800000 */
[----:B------:R-:W-:Y:S01]  /*a500*/  IMAD.IADD R7, R5, 0x1, R6 ;  /* 0x0000000105077824 */ /* 0x000fe200078e0206 */
[----:B-----5:R-:W-:Y:S02]  /*a510*/  PRMT R23, R23, 0x9910, RZ ;  /* 0x0000991017177816 */ /* 0x020fe400000000ff */
[----:B------:R-:W-:Y:S02]  /*a520*/  PRMT R0, R0, 0x9910, RZ ;  /* 0x0000991000007816 */ /* 0x000fe400000000ff */
[----:B------:R-:W-:Y:S02]  /*a530*/  ISETP.GE.U32.AND P0, PT, R7, R10, PT ;  /* 0x0000000a0700720c */ /* 0x000fe40003f06070 */
[----:B------:R-:W-:-:S05]  /*a540*/  MOV R5, R23 ;  /* 0x0000001700057202 */ /* 0x000fca0000000f00 */
[----:B------:R-:W-:-:S06]  /*a550*/  IMAD R0, R0, R5, RZ ;  /* 0x0000000500007224 */ /* 0x000fcc00078e02ff */
[----:B------:R-:W-:Y:S05]  /*a560*/  @P0 BRA `(.L_x_4430) ;  /* 0x0000000000400947 */ /* 0x000fea0003800000 */
[----:B------:R-:W-:Y:S01]  /*a570*/  IMAD.IADD R7, R7, 0x1, R6 ;  /* 0x0000000107077824 */ /* 0x000fe200078e0206 */
[----:B------:R-:W-:Y:S02]  /*a580*/  PRMT R2, R2, 0x9910, RZ ;  /* 0x0000991002027816 */ /* 0x000fe400000000ff */
[----:B------:R-:W-:Y:S02]  /*a590*/  PRMT R5, R22, 0x9910, RZ ;  /* 0x0000991016057816 */ /* 0x000fe400000000ff */
        /* <DEDUP_REMOVED lines=8> */
[----:B------:R-:W-:Y:S01]  /*a620*/  PRMT R6, R4, 0x9910, RZ ;  /* 0x0000991004067816 */ /* 0x000fe200000000ff */
[----:B------:R-:W-:Y:S01]  /*a630*/  IMAD.MOV.U32 R4, RZ, RZ, R21 ;  /* 0x000000ffff047224 */ /* 0x000fe200078e0015 */
[----:B------:R-:W-:-:S03]  /*a640*/  PRMT R5, R18, 0x9910, RZ ;  /* 0x0000991012057816 */ /* 0x000fc600000000ff */
[----:B------:R-:W-:Y:S02]  /*a650*/  IMAD R3, R3, R4, RZ ;  /* 0x0000000403037224 */ /* 0x000fe400078e02ff */
[----:B------:R-:W-:-:S07]  /*a660*/  IMAD R4, R5, R6, RZ ;  /* 0x0000000605047224 */ /* 0x000fce00078e02ff */
.L_x_4430:
[----:B------:R-:W-:Y:S05]  /*a670*/  BSYNC B1 ;  /* 0x0000000000017941 */ /* 0x000fea0003800000 */
.L_x_4429:
[----:B------:R-:W-:Y:S02]  /*a680*/  PRMT R0, R0, 0x9910, RZ ;  /* 0x0000991000007816 */ /* 0x000fe400000000ff */
[----:B------:R-:W-:Y:S02]  /*a690*/  PRMT R5, R2, 0x9910, RZ ;  /* 0x0000991002057816 */ /* 0x000fe400000000ff */
[----:B------:R-:W-:-:S03]  /*a6a0*/  PRMT R3, R3, 0x9910, RZ ;  /* 0x0000991003037816 */ /* 0x000fc600000000ff */
[----:B------:R-:W-:-:S05]  /*a6b0*/  IMAD R0, R0, R5, RZ ;  /* 0x0000000500007224 */ /* 0x000fca00078e02ff */
[----:B------:R-:W-:-:S05]  /*a6c0*/  PRMT R0, R0, 0x9910, RZ ;  /* 0x0000991000007816 */ /* 0x000fca00000000ff */
[----:B------:R-:W-:Y:S01]  /*a6d0*/  IMAD R0, R0, R3, RZ ;  /* 0x0000000300007224 */ /* 0x000fe200078e02ff */
[----:B------:R-:W-:-:S04]  /*a6e0*/  PRMT R3, R4, 0x9910, RZ ;  /* 0x0000991004037816 */ /* 0x000fc800000000ff */
[----:B01----:R-:W-:-:S05]  /*a6f0*/  PRMT R16, R0, 0x9910, RZ ;  /* 0x0000991000107816 */ /* 0x003fca00000000ff */
[----:B------:R-:W-:Y:S01]  /*a700*/  IMAD R16, R16, R3, RZ ;  /* 0x0000000310107224 */ /* 0x000fe200078e02ff */
[----:B------:R-:W-:Y:S06]  /*a710*/  BRA `(.L_x_4399) ;  /* 0x0000000c00647947 */ /* 0x000fec0003800000 */
.L_x_4415:
[----:B------:R-:W-:Y:S01]  /*a720*/  ISETP.GE.U32.AND P0, PT, R3, R10, PT ;  /* 0x0000000a0300720c */ /* 0x000fe20003f06070 */
[----:B------:R-:W-:Y:S01]  /*a730*/  BSSY B1, `(.L_x_4431) ;  /* 0x000002e000017945 */ /* 0x000fe20003800000 */
[C---:B------:R-:W-:Y:S02]  /*a740*/  PRMT R0, R4.reuse, 0x7610, R0 ;  /* 0x0000761004007816 */ /* 0x040fe40000000000 */
[C---:B------:R-:W-:Y:S02]  /*a750*/  PRMT R11, R4.reuse, 0x7610, R11 ;  /* 0x00007610040b7816 */ /* 0x040fe4000000000b */
[----:B------:R-:W-:-:S07]  /*a760*/  PRMT R21, R4, 0x7610, R21 ;  /* 0x0000761004157816 */ /* 0x000fce0000000015 */
[----:B------:R-:W-:Y:S05]  /*a770*/  @P0 BRA `(.L_x_4432) ;  /* 0x0000000000a40947 */ /* 0x000fea0003800000 */
[----:B------:R-:W-:Y:S01]  /*a780*/  BSSY B2, `(.L_x_4433) ;  /* 0x0000024000027945 */ /* 0x000fe20003800000 */
[C---:B------:R-:W-:Y:S02]  /*a790*/  PRMT R0, R4.reuse, 0x7610, R0 ;  /* 0x0000761004007816 */ /* 0x040fe40000000000 */
[C---:B------:R-:W-:Y:S02]  /*a7a0*/  PRMT R11, R4.reuse, 0x7610, R11 ;  /* 0x00007610040b7816 */ /* 0x040fe4000000000b */
[----:B------:R-:W-:-:S07]  /*a7b0*/  PRMT R21, R4, 0x7610, R21 ;  /* 0x0000761004157816 */ /* 0x000fce0000000015 */
.L_x_4434:
[-C--:B------:R-:W-:Y:S01]  /*a7c0*/  IADD3 R3, R6, R5.reuse, RZ ;  /* 0x0000000506037210 */ /* 0x080fe20007ffe0ff */
[----:B------:R-:W-:Y:S01]  /*a7d0*/  IMAD R2, R22, R5, RZ ;  /* 0x0000000516027224 */ /* 0x000fe200078e02ff */
[----:B------:R-:W-:-:S03]  /*a7e0*/  ULDC.64 UR4, c[0x0][0x5e0] ;  /* 0x0001780000047ab9 */ /* 0x000fc60000000a00 */
[C---:B------:R-:W-:Y:S01]  /*a7f0*/  IMAD.IADD R13, R3.reuse, 0x1, R6 ;  /* 0x00000001030d7824 */ /* 0x040fe200078e0206 */
[--C-:B------:R-:W-:Y:S01]  /*a800*/  IADD3 R2, P0, P1, R2, UR4, R7.reuse ;  /* 0x0000000402027c10 */ /* 0x100fe2000f91e007 */
[-C--:B------:R-:W-:Y:S02]  /*a810*/  IMAD R12, R3, R22.reuse, RZ ;  /* 0x00000016030c7224 */ /* 0x080fe400078e02ff */
[C---:B------:R-:W-:Y:S01]  /*a820*/  IMAD R16, R13.reuse, R22, RZ ;  /* 0x000000160d107224 */ /* 0x040fe200078e02ff */
[----:B------:R-:W-:Y:S02]  /*a830*/  IADD3 R5, R13, R6, RZ ;  /* 0x000000060d057210 */ /* 0x000fe40007ffe0ff */
[--C-:B------:R-:W-:Y:S02]  /*a840*/  IADD3 R12, P2, P3, R12, UR4, R7.reuse ;  /* 0x000000040c0c7c10 */ /* 0x100fe4000fb5e007 */
[----:B------:R-:W-:Y:S01]  /*a850*/  IADD3.X R3, RZ, UR5, R8, P0, P1 ;  /* 0x00000005ff037c10 */ /* 0x000fe200087e2408 */
[----:B------:R-:W-:Y:S01]  /*a860*/  IMAD R18, R5, R22, RZ ;  /* 0x0000001605127224 */ /* 0x000fe200078e02ff */
[----:B------:R-:W-:-:S02]  /*a870*/  IADD3 R16, P0, P1, R16, UR4, R7 ;  /* 0x0000000410107c10 */ /* 0x000fc4000f91e007 */
[--C-:B------:R-:W-:Y:S01]  /*a880*/  IADD3.X R13, RZ, UR5, R8.reuse, P2, P3 ;  /* 0x00000005ff0d7c10 */ /* 0x100fe200097e6408 */
[----:B------:R0:W2:Y:S01]  /*a890*/  LDG.E.U8 R2, desc[UR36][R2.64] ;  /* 0x0000002402027981 */ /* 0x0000a2000c1e1100 */
[----:B------:R-:W-:Y:S02]  /*a8a0*/  IADD3 R18, P2, P3, R18, UR4, R7 ;  /* 0x0000000412127c10 */ /* 0x000fe4000fb5e007 */
[--C-:B------:R-:W-:Y:S01]  /*a8b0*/  IADD3.X R17, RZ, UR5, R8.reuse, P0, P1 ;  /* 0x00000005ff117c10 */ /* 0x100fe200087e2408 */
[----:B------:R-:W3:Y:S01]  /*a8c0*/  LDG.E.U8 R12, desc[UR36][R12.64] ;  /* 0x000000240c0c7981 */ /* 0x000ee2000c1e1100 */
[----:B------:R-:W-:-:S04]  /*a8d0*/  IADD3.X R19, RZ, UR5, R8, P2, P3 ;  /* 0x00000005ff137c10 */ /* 0x000fc800097e6408 */
[----:B------:R-:W4:Y:S04]  /*a8e0*/  LDG.E.U8 R17, desc[UR36][R16.64] ;  /* 0x0000002410117981 */ /* 0x000f28000c1e1100 */
[----:B------:R-:W5:Y:S01]  /*a8f0*/  LDG.E.U8 R23, desc[UR36][R18.64] ;  /* 0x0000002412177981 */ /* 0x000f62000c1e1100 */
[----:B------:R-:W-:Y:S01]  /*a900*/  IMAD.IADD R5, R5, 0x1, R6 ;  /* 0x0000000105057824 */ /* 0x000fe200078e0206 */
[----:B0-----:R-:W-:-:S03]  /*a910*/  PRMT R3, R11, 0x9910, RZ ;  /* 0x000099100b037816 */ /* 0x001fc600000000ff */
[----:B------:R-:W-:-:S05]  /*a920*/  IMAD R11, R6, 0x3, R5 ;  /* 0x00000003060b7824 */ /* 0x000fca00078e0205 */
[----:B------:R-:W-:Y:S02]  /*a930*/  ISETP.GE.U32.AND P0, PT, R11, R10, PT ;  /* 0x0000000a0b00720c */ /* 0x000fe40003f06070 */
[----:B------:R-:W-:Y:S02]  /*a940*/  PRMT R21, R21, 0x9910, RZ ;  /* 0x0000991015157816 */ /* 0x000fe400000000ff */
[----:B------:R-:W-:Y:S02]  /*a950*/  PRMT R0, R0, 0x9910, RZ ;  /* 0x0000991000007816 */ /* 0x000fe400000000ff */
[----:B------:R-:W-:Y:S01]  /*a960*/  PRMT R4, R4, 0x9910, RZ ;  /* 0x0000991004047816 */ /* 0x000fe200000000ff */
[----:B--2---:R-:W-:Y:S02]  /*a970*/  IMAD R21, R2, R21, RZ ;  /* 0x0000001502157224 */ /* 0x004fe400078e02ff */
[----:B---3--:R-:W-:Y:S02]  /*a980*/  IMAD R11, R12, R3, RZ ;  /* 0x000000030c0b7224 */ /* 0x008fe400078e02ff */
[----:B----4-:R-:W-:-:S02]  /*a990*/  IMAD R0, R17, R0, RZ ;  /* 0x0000000011007224 */ /* 0x010fc400078e02ff */
[----:B-----5:R-:W-:Y:S01]  /*a9a0*/  IMAD R4, R23, R4, RZ ;  /* 0x0000000417047224 */ /* 0x020fe200078e02ff */
[----:B------:R-:W-:Y:S06]  /*a9b0*/  @!P0 BRA `(.L_x_4434) ;  /* 0xfffffffc00808947 */ /* 0x000fec000383ffff */
[----:B------:R-:W-:Y:S05]  /*a9c0*/  BSYNC B2 ;  /* 0x0000000000027941 */ /* 0x000fea0003800000 */
.L_x_4433:
[----:B------:R-:W-:Y:S02]  /*a9d0*/  PRMT R19, R17, 0x7610, R19 ;  /* 0x0000761011137816 */ /* 0x000fe40000000013 */
[----:B------:R-:W-:Y:S02]  /*a9e0*/  PRMT R16, R2, 0x7610, R16 ;  /* 0x0000761002107816 */ /* 0x000fe40000000010 */
[----:B------:R-:W-:Y:S02]  /*a9f0*/  PRMT R18, R12, 0x7610, R18 ;  /* 0x000076100c127816 */ /* 0x000fe40000000012 */
[----:B------:R-:W-:-:S07]  /*aa00*/  PRMT R17, R23, 0x7610, R17 ;  /* 0x0000761017117816 */ /* 0x000fce0000000011 */
.L_x_4432:
[----:B------:R-:W-:Y:S05]  /*aa10*/  BSYNC B1 ;  /* 0x0000000000017941 */ /* 0x000fea0003800000 */
.L_x_4431:
[----:B------:R-:W-:Y:S01]  /*aa20*/  ISETP.GE.U32.AND P0, PT, R5, R10, PT ;  /* 0x0000000a0500720c */ /* 0x000fe20003f06070 */
[----:B------:R-:W-:-:S12]  /*aa30*/  BSSY B1, `(.L_x_4435) ;  /* 0x000001b000017945 */ /* 0x000fd80003800000 */
[----:B------:R-:W-:Y:S05]  /*aa40*/  @P0 BRA `(.L_x_4436) ;  /* 0x0000000000640947 */ /* 0x000fea0003800000 */
[----:B------:R-:W0:Y:S01]  /*aa50*/  LDC.64 R2, c[0x0][0x5e0] ;  /* 0x00017800ff027b82 */ /* 0x000e220000000a00 */
[----:B------:R-:W-:-:S05]  /*aa60*/  IMAD R12, R5, R22, RZ ;  /* 0x00000016050c7224 */ /* 0x000fca00078e02ff */
[----:B0-----:R-:W-:-:S04]  /*aa70*/  IADD3 R12, P1, P2, R12, R2, R7 ;  /* 0x000000020c0c7210 */ /* 0x001fc80007a3e007 */
[----:B------:R-:W-:-:S05]  /*aa80*/  IADD3.X R13, RZ, R3, R8, P1, P2 ;  /* 0x00000003ff0d7210 */ /* 0x000fca0000fe4408 */
[----:B------:R0:W5:Y:S01]  /*aa90*/  LDG.E.U8 R16, desc[UR36][R12.64] ;  /* 0x000000240c107981 */ /* 0x000162000c1e1100 */
[----:B------:R-:W-:-:S04]  /*aaa0*/  IADD3 R23, R5, R6, RZ ;  /* 0x0000000605177210 */ /* 0x000fc80007ffe0ff */
[----:B------:R-:W-:-:S13]  /*aab0*/  ISETP.GE.U32.AND P1, PT, R23, R10, PT ;  /* 0x0000000a1700720c */ /* 0x000fda0003f26070 */
[----:B0-----:R-:W-:Y:S05]  /*aac0*/  @P1 BRA `(.L_x_4436) ;  /* 0x0000000000441947 */ /* 0x001fea0003800000 */
[----:B------:R-:W-:-:S05]  /*aad0*/  IMAD R12, R23, R22, RZ ;  /* 0x00000016170c7224 */ /* 0x000fca00078e02ff */
[----:B------:R-:W-:-:S04]  /*aae0*/  IADD3 R12, P1, P2, R12, R2, R7 ;  /* 0x000000020c0c7210 */ /* 0x000fc80007a3e007 */
[----:B------:R-:W-:-:S05]  /*aaf0*/  IADD3.X R13, RZ, R3, R8, P1, P2 ;  /* 0x00000003ff0d7210 */ /* 0x000fca0000fe4408 */
[----:B------:R0:W5:Y:S01]  /*ab00*/  LDG.E.U8 R18, desc[UR36][R12.64] ;  /* 0x000000240c127981 */ /* 0x000162000c1e1100 */
[----:B------:R-:W-:-:S05]  /*ab10*/  IMAD.IADD R23, R23, 0x1, R6 ;  /* 0x0000000117177824 */ /* 0x000fca00078e0206 */
[----:B------:R-:W-:-:S13]  /*ab20*/  ISETP.GE.U32.AND P1, PT, R23, R10, PT ;  /* 0x0000000a1700720c */ /* 0x000fda0003f26070 */
[----:B0-----:R-:W-:Y:S05]  /*ab30*/  @P1 BRA `(.L_x_4436) ;  /* 0x0000000000281947 */ /* 0x001fea0003800000 */
[C---:B------:R-:W-:Y:S01]  /*ab40*/  IADD3 R13, R23.reuse, R6, RZ ;  /* 0x00000006170d7210 */ /* 0x040fe20007ffe0ff */
[----:B------:R-:W-:-:S03]  /*ab50*/  IMAD R12, R23, R22, RZ ;  /* 0x00000016170c7224 */ /* 0x000fc600078e02ff */
[----:B------:R-:W-:Y:S02]  /*ab60*/  ISETP.GE.U32.AND P1, PT, R13, R10, PT ;  /* 0x0000000a0d00720c */ /* 0x000fe40003f26070 */
[----:B------:R-:W-:-:S11]  /*ab70*/  IADD3 R12, P2, P3, R12, R2, R7 ;  /* 0x000000020c0c7210 */ /* 0x000fd60007b5e007 */
[----:B------:R-:W-:Y:S01]  /*ab80*/  @!P1 IMAD R22, R13, R22, RZ ;  /* 0x000000160d169224 */ /* 0x000fe200078e02ff */
[----:B------:R-:W-:-:S04]  /*ab90*/  IADD3.X R13, RZ, R3, R8, P2, P3 ;  /* 0x00000003ff0d7210 */ /* 0x000fc800017e6408 */
[----:B------:R-:W-:Y:S01]  /*aba0*/  @!P1 IADD3 R2, P4, P5, R22, R2, R7 ;  /* 0x0000000216029210 */ /* 0x000fe20007d9e007 */
[----:B------:R0:W5:Y:S03]  /*abb0*/  LDG.E.U8 R19, desc[UR36][R12.64] ;  /* 0x000000240c137981 */ /* 0x000166000c1e1100 */
[----:B------:R-:W-:-:S05]  /*abc0*/  @!P1 IADD3.X R3, RZ, R3, R8, P4, P5 ;  /* 0x00000003ff039210 */ /* 0x000fca00027ea408 */
[----:B------:R0:W5:Y:S04]  /*abd0*/  @!P1 LDG.E.U8 R17, desc[UR36][R2.64] ;  /* 0x0000002402119981 */ /* 0x000168000c1e1100 */
.L_x_4436:
[----:B------:R-:W-:Y:S05]  /*abe0*/  BSYNC B1 ;  /* 0x0000000000017941 */ /* 0x000fea0003800000 */
.L_x_4435:
[----:B------:R-:W-:Y:S04]  /*abf0*/  BSSY B1, `(.L_x_4437) ;  /* 0x0000017000017945 */ /* 0x000fe80003800000 */
[----:B------:R-:W-:Y:S05]  /*ac00*/  @P0 BRA `(.L_x_4438) ;  /* 0x0000000000540947 */ /* 0x000fea0003800000 */
[----:B0-----:R-:W-:Y:S01]  /*ac10*/  IMAD.IADD R3, R5, 0x1, R6 ;  /* 0x0000000105037824 */ /* 0x001fe200078e0206 */
[----:B------:R-:W-:Y:S02]  /*ac20*/  PRMT R21, R21, 0x9910, RZ ;  /* 0x0000991015157816 */ /* 0x000fe400000000ff */
[----:B-----5:R-:W-:Y:S02]  /*ac30*/  PRMT R2, R16, 0x9910, RZ ;  /* 0x0000991010027816 */ /* 0x020fe400000000ff */
[----:B------:R-:W-:-:S03]  /*ac40*/  ISETP.GE.U32.AND P0, PT, R3, R10, PT ;  /* 0x0000000a0300720c */ /* 0x000fc60003f06070 */
[----:B------:R-:W-:-:S10]  /*ac50*/  IMAD R21, R21, R2, RZ ;  /* 0x0000000215157224 */ /* 0x000fd400078e02ff */
[----:B------:R-:W-:Y:S05]  /*ac60*/  @P0 BRA `(.L_x_4438) ;  /* 0x00000000003c0947 */ /* 0x000fea0003800000 */
[----:B------:R-:W-:Y:S02]  /*ac70*/  IADD3 R3, R3, R6, RZ ;  /* 0x0000000603037210 */ /* 0x000fe40007ffe0ff */
[----:B------:R-:W-:Y:S02]  /*ac80*/  PRMT R11, R11, 0x9910, RZ ;  /* 0x000099100b0b7816 */ /* 0x000fe400000000ff */
[----:B------:R-:W-:Y:S02]  /*ac90*/  ISETP.GE.U32.AND P0, PT, R3, R10, PT ;  /* 0x0000000a0300720c */ /* 0x000fe40003f06070 */
[----:B------:R-:W-:-:S05]  /*aca0*/  PRMT R2, R18, 0x9910, RZ ;  /* 0x0000991012027816 */ /* 0x000fca00000000ff */
[----:B------:R-:W-:-:S06]  /*acb0*/  IMAD R11, R11, R2, RZ ;  /* 0x000000020b0b7224 */ /* 0x000fcc00078e02ff */
[----:B------:R-:W-:Y:S05]  /*acc0*/  @P0 BRA `(.L_x_4438) ;  /* 0x0000000000240947 */ /* 0x000fea0003800000 */
[----:B------:R-:W-:Y:S01]  /*acd0*/  IMAD.IADD R3, R3, 0x1, R6 ;  /* 0x0000000103037824 */ /* 0x000fe200078e0206 */
[----:B------:R-:W-:Y:S02]  /*ace0*/  PRMT R5, R4, 0x9910, RZ ;  /* 0x0000991004057816 */ /* 0x000fe400000000ff */
[----:B------:R-:W-:Y:S02]  /*acf0*/  PRMT R0, R0, 0x9910, RZ ;  /* 0x0000991000007816 */ /* 0x000fe400000000ff */
[----:B------:R-:W-:Y:S02]  /*ad00*/  ISETP.GE.U32.AND P0, PT, R3, R10, PT ;  /* 0x0000000a0300720c */ /* 0x000fe40003f06070 */
[----:B------:R-:W-:Y:S02]  /*ad10*/  PRMT R3, R19, 0x9910, RZ ;  /* 0x0000991013037816 */ /* 0x000fe400000000ff */
[----:B------:R-:W-:-:S03]  /*ad20*/  SEL R17, R17, 0x1, !P0 ;  /* 0x0000000111117807 */ /* 0x000fc60004000000 */
[----:B------:R-:W-:Y:S01]  /*ad30*/  IMAD R0, R0, R3, RZ ;  /* 0x0000000300007224 */ /* 0x000fe200078e02ff */
[----:B------:R-:W-:-:S05]  /*ad40*/  PRMT R4, R17, 0x9910, RZ ;  /* 0x0000991011047816 */ /* 0x000fca00000000ff */
[----:B------:R-:W-:-:S07]  /*ad50*/  IMAD R4, R4, R5, RZ ;  /* 0x0000000504047224 */ /* 0x000fce00078e02ff */
.L_x_4438:
[----:B------:R-:W-:Y:S05]  /*ad60*/  BSYNC B1 ;  /* 0x0000000000017941 */ /* 0x000fea0003800000 */
.L_x_4437:
[----:B0-----:R-:W-:Y:S02]  /*ad70*/  PRMT R2, R21, 0x9910, RZ ;  /* 0x0000991015027816 */ /* 0x001fe400000000ff */
        /* <DEDUP_REMOVED lines=9> */
.L_x_4414:
[----:B------:R-:W0:Y:S01]  /*ae10*/  LDC R0, c[0x0][0x220] ;  /* 0x00008800ff007b82 */ /* 0x000e220000000800 */
[----:B------:R-:W-:Y:S01]  /*ae20*/  ULDC.U8 UR4, c[0x0][0x211] ;  /* 0x0000844000047ab9 */ /* 0x000fe20000000000 */
[----:B------:R-:W-:Y:S01]  /*ae30*/  BSSY B1, `(.L_x_4439) ;  /* 0x000002d000017945 */ /* 0x000fe20003800000 */
[----:B------:R-:W-:Y:S01]  /*ae40*/  MOV R6, UR4 ;  /* 0x0000000400067c02 */ /* 0x000fe20008000f00 */
[----:B------:R-:W-:Y:S01]  /*ae50*/  IMAD.U32 R11, RZ, RZ, UR4 ;  /* 0x00000004ff0b7e24 */ /* 0x000fe2000f8e00ff */
[----:B------:R-:W-:Y:S01]  /*ae60*/  MOV R18, UR4 ;  /* 0x0000000400127c02 */ /* 0x000fe20008000f00 */
[----:B------:R-:W-:Y:S02]  /*ae70*/  IMAD.U32 R19, RZ, RZ, UR4 ;  /* 0x00000004ff137e24 */ /* 0x000fe4000f8e00ff */
[----:B0-----:R-:W-:-:S05]  /*ae80*/  IMAD R3, R0, 0x3, R21 ;  /* 0x0000000300037824 */ /* 0x001fca00078e0215 */
[----:B------:R-:W-:-:S13]  /*ae90*/  ISETP.GE.U32.AND P0, PT, R3, R10, PT ;  /* 0x0000000a0300720c */ /* 0x000fda0003f06070 */
[----:B------:R-:W-:Y:S05]  /*aea0*/  @P0 BRA `(.L_x_4440) ;  /* 0x0000000000940947 */ /* 0x000fea0003800000 */
[----:B------:R-:W-:Y:S01]  /*aeb0*/  BSSY B2, `(.L_x_4441) ;  /* 0x0000021000027945 */ /* 0x000fe20003800000 */
[C---:B------:R-:W-:Y:S02]  /*aec0*/  PRMT R11, R6.reuse, 0x7610, R11 ;  /* 0x00007610060b7816 */ /* 0x040fe4000000000b */
[C---:B------:R-:W-:Y:S02]  /*aed0*/  PRMT R18, R6.reuse, 0x7610, R18 ;  /* 0x0000761006127816 */ /* 0x040fe40000000012 */
[----:B------:R-:W-:-:S07]  /*aee0*/  PRMT R19, R6, 0x7610, R19 ;  /* 0x0000761006137816 */ /* 0x000fce0000000013 */
.L_x_4442:
[CC--:B------:R-:W-:Y:S01]  /*aef0*/  IADD3 R4, R21.reuse, R0.reuse, RZ ;  /* 0x0000000015047210 */ /* 0x0c0fe20007ffe0ff */
[----:B------:R-:W-:Y:S02]  /*af00*/  ULDC.64 UR4, c[0x0][0x5e0] ;  /* 0x0001780000047ab9 */ /* 0x000fe40000000a00 */
[--C-:B------:R-:W-:Y:S02]  /*af10*/  IADD3 R2, P0, P1, R21, UR4, R7.reuse ;  /* 0x0000000415027c10 */ /* 0x100fe4000f91e007 */
[C---:B------:R-:W-:Y:S01]  /*af20*/  IMAD.IADD R12, R4.reuse, 0x1, R0 ;  /* 0x00000001040c7824 */ /* 0x040fe200078e0200 */
[----:B------:R-:W-:Y:S02]  /*af30*/  IADD3 R4, P2, P3, R4, UR4, R7 ;  /* 0x0000000404047c10 */ /* 0x000fe4000fb5e007 */
[----:B------:R-:W-:Y:S02]  /*af40*/  IADD3.X R3, RZ, UR5, R8, P0, P1 ;  /* 0x00000005ff037c10 */ /* 0x000fe400087e2408 */
[----:B------:R-:W-:-:S02]  /*af50*/  IADD3 R21, R12, R0, RZ ;  /* 0x000000000c157210 */ /* 0x000fc40007ffe0ff */
[--C-:B------:R-:W-:Y:S01]  /*af60*/  IADD3 R12, P0, P1, R12, UR4, R7.reuse ;  /* 0x000000040c0c7c10 */ /* 0x100fe2000f91e007 */
[----:B------:R0:W2:Y:S01]  /*af70*/  LDG.E.U8 R2, desc[UR36][R2.64] ;  /* 0x0000002402027981 */ /* 0x0000a2000c1e1100 */
[--C-:B------:R-:W-:Y:S02]  /*af80*/  IADD3.X R5, RZ, UR5, R8.reuse, P2, P3 ;  /* 0x00000005ff057c10 */ /* 0x100fe400097e6408 */
[----:B------:R-:W-:Y:S02]  /*af90*/  IADD3 R16, P2, P3, R21, UR4, R7 ;  /* 0x0000000415107c10 */ /* 0x000fe4000fb5e007 */
[--C-:B------:R-:W-:Y:S01]  /*afa0*/  IADD3.X R13, RZ, UR5, R8.reuse, P0, P1 ;  /* 0x00000005ff0d7c10 */ /* 0x100fe200087e2408 */
[----:B------:R1:W3:Y:S01]  /*afb0*/  LDG.E.U8 R4, desc[UR36][R4.64] ;  /* 0x0000002404047981 */ /* 0x0002e2000c1e1100 */
[----:B------:R-:W-:-:S04]  /*afc0*/  IADD3.X R17, RZ, UR5, R8, P2, P3 ;  /* 0x00000005ff117c10 */ /* 0x000fc800097e6408 */
[----:B------:R-:W4:Y:S04]  /*afd0*/  LDG.E.U8 R13, desc[UR36][R12.64] ;  /* 0x000000240c0d7981 */ /* 0x000f28000c1e1100 */
[----:B------:R-:W5:Y:S01]  /*afe0*/  LDG.E.U8 R16, desc[UR36][R16.64] ;  /* 0x0000002410107981 */ /* 0x000f62000c1e1100 */
[----:B------:R-:W-:Y:S01]  /*aff0*/  IMAD.IADD R21, R21, 0x1, R0 ;  /* 0x0000000115157824 */ /* 0x000fe200078e0200 */
[----:B0-----:R-:W-:Y:S02]  /*b000*/  PRMT R3, R18, 0x9910, RZ ;  /* 0x0000991012037816 */ /* 0x001fe400000000ff */
[----:B------:R-:W-:Y:S01]  /*b010*/  PRMT R18, R11, 0x9910, RZ ;  /* 0x000099100b127816 */ /* 0x000fe200000000ff */
[----:B------:R-:W-:-:S05]  /*b020*/  IMAD R11, R0, 0x3, R21 ;  /* 0x00000003000b7824 */ /* 0x000fca00078e0215 */
[----:B------:R-:W-:Y:S02]  /*b030*/  ISETP.GE.U32.AND P0, PT, R11, R10, PT ;  /* 0x0000000a0b00720c */ /* 0x000fe40003f06070 */
[----:B-1----:R-:W-:Y:S02]  /*b040*/  PRMT R5, R6, 0x9910, RZ ;  /* 0x0000991006057816 */ /* 0x002fe400000000ff */
[----:B------:R-:W-:Y:S02]  /*b050*/  MOV R6, R18 ;  /* 0x0000001200067202 */ /* 0x000fe40000000f00 */
[----:B------:R-:W-:-:S05]  /*b060*/  PRMT R19, R19, 0x9910, RZ ;  /* 0x0000991013137816 */ /* 0x000fca00000000ff */
[----:B--2---:R-:W-:Y:S02]  /*b070*/  IMAD R19, R2, R19, RZ ;  /* 0x0000001302137224 */ /* 0x004fe400078e02ff */
[----:B---3--:R-:W-:Y:S02]  /*b080*/  IMAD R18, R4, R3, RZ ;  /* 0x0000000304127224 */ /* 0x008fe400078e02ff */
[----:B----4-:R-:W-:Y:S02]  /*b090*/  IMAD R11, R13, R6, RZ ;  /* 0x000000060d0b7224 */ /* 0x010fe400078e02ff */
[----:B-----5:R-:W-:Y:S01]  /*b0a0*/  IMAD R6, R16, R5, RZ ;  /* 0x0000000510067224 */ /* 0x020fe200078e02ff */
[----:B------:R-:W-:Y:S06]  /*b0b0*/  @!P0 BRA `(.L_x_4442) ;  /* 0xfffffffc008c8947 */ /* 0x000fec000383ffff */
[----:B------:R-:W-:Y:S05]  /*b0c0*/  BSYNC B2 ;  /* 0x0000000000027941 */ /* 0x000fea0003800000 */
.L_x_4441:
[----:B------:R-:W-:Y:S02]  /*b0d0*/  PRMT R22, R2, 0x7610, R22 ;  /* 0x0000761002167816 */ /* 0x000fe40000000016 */
[----:B------:R-:W-:Y:S02]  /*b0e0*/  PRMT R17, R4, 0x7610, R17 ;  /* 0x0000761004117816 */ /* 0x000fe40000000011 */
[----:B------:R-:W-:-:S07]  /*b0f0*/  PRMT R12, R16, 0x7610, R12 ;  /* 0x00007610100c7816 */ /* 0x000fce000000000c */
.L_x_4440:
[----:B------:R-:W-:Y:S05]  /*b100*/  BSYNC B1 ;  /* 0x0000000000017941 */ /* 0x000fea0003800000 */
.L_x_4439:
[----:B------:R-:W-:Y:S01]  /*b110*/  ISETP.GE.U32.AND P0, PT, R21, R10, PT ;  /* 0x0000000a1500720c */ /* 0x000fe20003f06070 */
[----:B------:R-:W-:-:S12]  /*b120*/  BSSY B1, `(.L_x_4443) ;  /* 0x0000017000017945 */ /* 0x000fd80003800000 */
[----:B------:R-:W-:Y:S05]  /*b130*/  @P0 BRA `(.L_x_4444) ;  /* 0x0000000000540947 */ /* 0x000fea0003800000 */
[----:B------:R-:W0:Y:S02]  /*b140*/  LDC.64 R2, c[0x0][0x5e0] ;  /* 0x00017800ff027b82 */ /* 0x000e240000000a00 */
[----:B0-----:R-:W-:-:S04]  /*b150*/  IADD3 R4, P1, P2, R21, R2, R7 ;  /* 0x0000000215047210 */ /* 0x001fc80007a3e007 */
[----:B------:R-:W-:-:S05]  /*b160*/  IADD3.X R5, RZ, R3, R8, P1, P2 ;  /* 0x00000003ff057210 */ /* 0x000fca0000fe4408 */
[----:B------:R0:W5:Y:S01]  /*b170*/  LDG.E.U8 R22, desc[UR36][R4.64] ;  /* 0x0000002404167981 */ /* 0x000162000c1e1100 */
[----:B------:R-:W-:-:S05]  /*b180*/  IMAD.IADD R23, R21, 0x1, R0 ;  /* 0x0000000115177824 */ /* 0x000fca00078e0200 */
[----:B------:R-:W-:-:S13]  /*b190*/  ISETP.GE.U32.AND P1, PT, R23, R10, PT ;  /* 0x0000000a1700720c */ /* 0x000fda0003f26070 */
[----:B0-----:R-:W-:Y:S05]  /*b1a0*/  @P1 BRA `(.L_x_4444) ;  /* 0x0000000000381947 */ /* 0x001fea0003800000 */
[----:B------:R-:W-:-:S04]  /*b1b0*/  IADD3 R4, P1, P2, R23, R2, R7 ;  /* 0x0000000217047210 */ /* 0x000fc80007a3e007 */
[----:B------:R-:W-:-:S05]  /*b1c0*/  IADD3.X R5, RZ, R3, R8, P1, P2 ;  /* 0x00000003ff057210 */ /* 0x000fca0000fe4408 */
[----:B------:R0:W5:Y:S01]  /*b1d0*/  LDG.E.U8 R17, desc[UR36][R4.64] ;  /* 0x0000002404117981 */ /* 0x000162000c1e1100 */
[----:B------:R-:W-:-:S04]  /*b1e0*/  IADD3 R23, R23, R0, RZ ;  /* 0x0000000017177210 */ /* 0x000fc80007ffe0ff */
[----:B------:R-:W-:-:S13]  /*b1f0*/  ISETP.GE.U32.AND P1, PT, R23, R10, PT ;  /* 0x0000000a1700720c */ /* 0x000fda0003f26070 */
[----:B0-----:R-:W-:Y:S05]  /*b200*/  @P1 BRA `(.L_x_4444) ;  /* 0x0000000000201947 */ /* 0x001fea0003800000 */
[C---:B------:R-:W-:Y:S01]  /*b210*/  IMAD.IADD R5, R23.reuse, 0x1, R0 ;  /* 0x0000000117057824 */ /* 0x040fe200078e0200 */
[----:B------:R-:W-:-:S04]  /*b220*/  IADD3 R4, P2, P3, R23, R2, R7 ;  /* 0x0000000217047210 */ /* 0x000fc80007b5e007 */
[----:B------:R-:W-:-:S13]  /*b230*/  ISETP.GE.U32.AND P1, PT, R5, R10, PT ;  /* 0x0000000a0500720c */ /* 0x000fda0003f26070 */
[----:B------:R-:W-:Y:S02]  /*b240*/  @!P1 IADD3 R2, P4, P5, R5, R2, R7 ;  /* 0x0000000205029210 */ /* 0x000fe40007d9e007 */
[-CC-:B------:R-:W-:Y:S02]  /*b250*/  IADD3.X R5, RZ, R3.reuse, R8.reuse, P2, P3 ;  /* 0x00000003ff057210 */ /* 0x180fe400017e6408 */
[----:B------:R-:W-:-:S03]  /*b260*/  @!P1 IADD3.X R3, RZ, R3, R8, P4, P5 ;  /* 0x00000003ff039210 */ /* 0x000fc600027ea408 */
[----:B------:R0:W5:Y:S04]  /*b270*/  LDG.E.U8 R13, desc[UR36][R4.64] ;  /* 0x00000024040d7981 */ /* 0x000168000c1e1100 */
[----:B------:R0:W5:Y:S02]  /*b280*/  @!P1 LDG.E.U8 R12, desc[UR36][R2.64] ;  /* 0x00000024020c9981 */ /* 0x000164000c1e1100 */
.L_x_4444:
[----:B------:R-:W-:Y:S05]  /*b290*/  BSYNC B1 ;  /* 0x0000000000017941 */ /* 0x000fea0003800000 */
.L_x_4443:
[----:B------:R-:W-:Y:S04]  /*b2a0*/  BSSY B1, `(.L_x_4445) ;  /* 0x0000017000017945 */ /* 0x000fe80003800000 */
[----:B------:R-:W-:Y:S05]  /*b2b0*/  @P0 BRA `(.L_x_4446) ;  /* 0x0000000000540947 */ /* 0x000fea0003800000 */
[----:B0-----:R-:W-:Y:S02]  /*b2c0*/  IADD3 R5, R21, R0, RZ ;  /* 0x0000000015057210 */ /* 0x001fe40007ffe0ff */
[----:B------:R-:W-:Y:S02]  /*b2d0*/  PRMT R19, R19, 0x9910, RZ ;  /* 0x0000991013137816 */ /* 0x000fe400000000ff */
[----:B------:R-:W-:Y:S02]  /*b2e0*/  ISETP.GE.U32.AND P0, PT, R5, R10, PT ;  /* 0x0000000a0500720c */ /* 0x000fe40003f06070 */
[----:B-----5:R-:W-:-:S05]  /*b2f0*/  PRMT R2, R22, 0x9910, RZ ;  /* 0x0000991016027816 */ /* 0x020fca00000000ff */
        /* <DEDUP_REMOVED lines=17> */
.L_x_4446:
[----:B------:R-:W-:Y:S05]  /*b410*/  BSYNC B1 ;  /* 0x0000000000017941 */ /* 0x000fea0003800000 */
.L_x_4445:
[----:B------:R-:W-:Y:S02]  /*b420*/  PRMT R0, R19, 0x9910, RZ ;  /* 0x0000991013007816 */ /* 0x000fe400000000ff */
[----:B0-----:R-:W-:-:S05]  /*b430*/  PRMT R3, R18, 0x9910, RZ ;  /* 0x0000991012037816 */ /* 0x001fca00000000ff */
[----:B------:R-:W-:Y:S01]  /*b440*/  IMAD R0, R0, R3, RZ ;  /* 0x0000000300007224 */ /* 0x000fe200078e02ff */
[----:B------:R-:W-:-:S04]  /*b450*/  PRMT R3, R11, 0x9910, RZ ;  /* 0x000099100b037816 */ /* 0x000fc800000000ff */
[----:B------:R-:W-:-:S05]  /*b460*/  PRMT R0, R0, 0x9910, RZ ;  /* 0x0000991000007816 */ /* 0x000fca00000000ff */
[----:B------:R-:W-:Y:S01]  /*b470*/  IMAD R0, R3, R0, RZ ;  /* 0x0000000003007224 */ /* 0x000fe200078e02ff */
[----:B------:R-:W-:-:S04]  /*b480*/  PRMT R3, R6, 0x9910, RZ ;  /* 0x0000991006037816 */ /* 0x000fc800000000ff */
[----:B------:R-:W-:-:S05]  /*b490*/  PRMT R16, R0, 0x9910, RZ ;  /* 0x0000991000107816 */ /* 0x000fca00000000ff */
[----:B------:R-:W-:-:S07]  /*b4a0*/  IMAD R16, R3, R16, RZ ;  /* 0x0000001003107224 */ /* 0x000fce00078e02ff */
.L_x_4399:
[----:B------:R-:W-:Y:S05]  /*b4b0*/  BSYNC B0 ;  /* 0x0000000000007941 */ /* 0x000fea0003800000 */
.L_x_4398:
[----:B------:R-:W-:Y:S02]  /*b4c0*/  ULDC UR4, c[0x0][0x230] ;  /* 0x00008c0000047ab9 */ /* 0x000fe40000000800 */
[----:B------:R-:W-:-:S13]  /*b4d0*/  ISETP.NE.AND P0, PT, RZ, UR4, PT ;  /* 0x00000004ff007c0c */ /* 0x000fda000bf05270 */
[----:B------:R-:W-:Y:S05]  /*b4e0*/  @!P0 BRA `(.L_x_4447) ;  /* 0x0000000000648947 */ /* 0x000fea0003800000 */
[----:B------:R-:W0:Y:S01]  /*b4f0*/  S2UR UR5, SR_CgaCtaId ;  /* 0x00000000000579c3 */ /* 0x000e220000008800 */
[----:B------:R-:W-:Y:S01]  /*b500*/  UMOV UR4, 0x400 ;  /* 0x0000040000047882 */ /* 0x000fe20000000000 */
[----:B------:R-:W-:Y:S01]  /*b510*/  ULDC UR6, c[0x0][0x0] ;  /* 0x0000000000067ab9 */ /* 0x000fe20000000800 */
[----:B------:R-:W-:Y:S01]  /*b520*/  UIADD3 UR4, UR4, 0x10, URZ ;  /* 0x0000001004047890 */ /* 0x000fe2000fffe03f */
[----:B------:R-:W-:Y:S01]  /*b530*/  IMAD R3, R9, UR6, R20 ;  /* 0x0000000609037c24 */ /* 0x000fe2000f8e0214 */
[----:B------:R-:W-:Y:S02]  /*b540*/  ULDC UR7, c[0x0][0x4] ;  /* 0x0000010000077ab9 */ /* 0x000fe40000000800 */
[----:B0-----:R-:W-:Y:S02]  /*b550*/  ULEA UR4, UR5, UR4, 0x18 ;  /* 0x0000000405047291 */ /* 0x001fe4000f8ec03f */
[----:B------:R-:W-:-:S06]  /*b560*/  USHF.R.U32.HI UR5, URZ, 0x1, UR7 ;  /* 0x000000013f057899 */ /* 0x000fcc0008011607 */
[----:B------:R-:W-:Y:S01]  /*b570*/  ISETP.NE.AND P0, PT, RZ, UR5, PT ;  /* 0x00000005ff007c0c */ /* 0x000fe2000bf05270 */
[----:B------:R0:W-:-:S12]  /*b580*/  STS.U8 [R3+UR4], R16 ;  /* 0x0000001003007988 */ /* 0x0001d80008000004 */
[----:B0-----:R-:W-:Y:S05]  /*b590*/  @!P0 BRA `(.L_x_4447) ;  /* 0x0000000000388947 */ /* 0x001fea0003800000 */
[----:B------:R-:W-:-:S07]  /*b5a0*/  IMAD.U32 R0, RZ, RZ, UR5 ;  /* 0x00000005ff007e24 */ /* 0x000fce000f8e00ff */
.L_x_4448:
[----:B------:R-:W-:Y:S01]  /*b5b0*/  IADD3 R5, R9, R0, RZ ;  /* 0x0000000009057210 */ /* 0x000fe20007ffe0ff */
[----:B------:R-:W-:Y:S01]  /*b5c0*/  BAR.SYNC.DEFER_BLOCKING 0x0 ;  /* 0x0000000000007b1d */ /* 0x000fe20000010000 */
[----:B------:R-:W-:Y:S02]  /*b5d0*/  ISETP.GT.AND P1, PT, R0, 0x1, PT ;  /* 0x000000010000780c */ /* 0x000fe40003f24270 */
[----:B------:R-:W-:-:S04]  /*b5e0*/  ISETP.GE.U32.AND P0, PT, R5, UR7, PT ;  /* 0x0000000705007c0c */ /* 0x000fc8000bf06070 */
[----:B------:R-:W-:Y:S02]  /*b5f0*/  ISETP.GE.U32.OR P0, PT, R9, R0, P0 ;  /* 0x000000000900720c */ /* 0x000fe40000706470 */
[----:B------:R-:W-:-:S11]  /*b600*/  SHF.R.S32.HI R0, RZ, 0x1, R0 ;  /* 0x00000001ff007819 */ /* 0x000fd60000011400 */
[----:B------:R-:W-:Y:S01]  /*b610*/  @!P0 IMAD R2, R5, UR6, R20 ;  /* 0x0000000605028c24 */ /* 0x000fe2000f8e0214 */
[----:B------:R-:W-:-:S05]  /*b620*/  @!P0 PRMT R5, R16, 0x9910, RZ ;  /* 0x0000991010058816 */ /* 0x000fca00000000ff */
[----:B0-----:R-:W0:Y:S02]  /*b630*/  @!P0 LDS.U8 R2, [R2+UR4] ;  /* 0x0000000402028984 */ /* 0x001e240008000000 */
[----:B0-----:R-:W-:-:S05]  /*b640*/  @!P0 IMAD R4, R2, R5, RZ ;  /* 0x0000000502048224 */ /* 0x001fca00078e02ff */
[----:B------:R0:W-:Y:S01]  /*b650*/  @!P0 STS.U8 [R3+UR4], R4 ;  /* 0x0000000403008988 */ /* 0x0001e20008000004 */
[----:B------:R-:W-:Y:S01]  /*b660*/  @!P0 PRMT R16, R4, 0x7610, R16 ;  /* 0x0000761004108816 */ /* 0x000fe20000000010 */
[----:B------:R-:W-:Y:S06]  /*b670*/  @P1 BRA `(.L_x_4448) ;  /* 0xfffffffc00cc1947 */ /* 0x000fec000383ffff */
.L_x_4447:
[----:B------:R-:W-:Y:S02]  /*b680*/  ULDC UR4, c[0x0][0x22c] ;  /* 0x00008b0000047ab9 */ /* 0x000fe40000000800 */
[----:B------:R-:W-:-:S13]  /*b690*/  ISETP.NE.AND P0, PT, RZ, UR4, PT ;  /* 0x00000004ff007c0c */ /* 0x000fda000bf05270 */
[----:B------:R-:W-:Y:S05]  /*b6a0*/  @!P0 BRA `(.L_x_4449) ;  /* 0x0000000000ac8947 */ /* 0x000fea0003800000 */
[----:B------:R-:W1:Y:S02]  /*b6b0*/  LDC R5, c[0x0][RZ] ;  /* 0x00000000ff057b82 */ /* 0x000e640000000800 */
[----:B-1----:R-:W-:Y:S01]  /*b6c0*/  ISETP.GT.AND P0, PT, R5, 0x20, PT ;  /* 0x000000200500780c */ /* 0x002fe20003f04270 */
[----:B------:R-:W-:-:S12]  /*b6d0*/  IMAD.MOV.U32 R0, RZ, RZ, R5 ;  /* 0x000000ffff007224 */ /* 0x000fd800078e0005 */
[----:B------:R-:W-:Y:S05]  /*b6e0*/  @!P0 BRA `(.L_x_4450) ;  /* 0x0000000000688947 */ /* 0x000fea0003800000 */
[----:B------:R-:W1:Y:S01]  /*b6f0*/  S2UR UR5, SR_CgaCtaId ;  /* 0x00000000000579c3 */ /* 0x000e620000008800 */
[-C--:B------:R-:W-:Y:S01]  /*b700*/  LEA.HI R0, R5, R5.reuse, RZ, 0x1 ;  /* 0x0000000505007211 */ /* 0x080fe200078f08ff */
[----:B------:R-:W-:Y:S01]  /*b710*/  UMOV UR4, 0x400 ;  /* 0x0000040000047882 */ /* 0x000fe20000000000 */
[----:B0-----:R-:W-:Y:S01]  /*b720*/  IMAD R3, R9, R5, R20 ;  /* 0x0000000509037224 */ /* 0x001fe200078e0214 */
[----:B------:R-:W-:Y:S01]  /*b730*/  UIADD3 UR4, UR4, 0x10, URZ ;  /* 0x0000001004047890 */ /* 0x000fe2000fffe03f */
[----:B------:R-:W-:Y:S01]  /*b740*/  SHF.R.S32.HI R4, RZ, 0x1, R0 ;  /* 0x00000001ff047819 */ /* 0x000fe20000011400 */
[----:B------:R-:W-:-:S03]  /*b750*/  HFMA2.MMA R0, -RZ, RZ, 0, 1.9073486328125e-06 ;  /* 0x00000020ff007435 */ /* 0x000fc600000001ff */
[----:B------:R-:W-:Y:S01]  /*b760*/  ISETP.GE.AND P0, PT, R4, 0x20, PT ;  /* 0x000000200400780c */ /* 0x000fe20003f06270 */
[----:B-1----:R-:W-:-:S06]  /*b770*/  ULEA UR4, UR5, UR4, 0x18 ;  /* 0x0000000405047291 */ /* 0x002fcc000f8ec03f */
[----:B------:R-:W-:-:S03]  /*b780*/  VIADD R2, R3, UR4 ;  /* 0x0000000403027c36 */ /* 0x000fc60008000000 */
[----:B------:R1:W-:Y:S03]  /*b790*/  STS.U8 [R3+UR4], R16 ;  /* 0x0000001003007988 */ /* 0x0003e60008000004 */
[----:B------:R-:W-:Y:S05]  /*b7a0*/  @!P0 BRA `(.L_x_4450) ;  /* 0x0000000000388947 */ /* 0x000fea0003800000 */
.L_x_4451:
[----:B------:R-:W-:Y:S01]  /*b7b0*/  IADD3 R0, R20, R4, RZ ;  /* 0x0000000414007210 */ /* 0x000fe20007ffe0ff */
[----:B------:R-:W-:Y:S03]  /*b7c0*/  BAR.SYNC.DEFER_BLOCKING 0x0 ;  /* 0x0000000000007b1d */ /* 0x000fe60000010000 */
[----:B------:R-:W-:-:S04]  /*b7d0*/  ISETP.GE.U32.AND P0, PT, R0, R5, PT ;  /* 0x000000050000720c */ /* 0x000fc80003f06070 */
[----:B------:R-:W-:-:S13]  /*b7e0*/  ISETP.GE.U32.OR P0, PT, R20, R4, P0 ;  /* 0x000000041400720c */ /* 0x000fda0000706470 */
[--C-:B------:R-:W-:Y:S01]  /*b7f0*/  @!P0 IMAD.IADD R0, R2, 0x1, R4.reuse ;  /* 0x0000000102008824 */ /* 0x100fe200078e0204 */
[----:B------:R-:W-:Y:S02]  /*b800*/  SHF.R.S32.HI R4, RZ, 0x1, R4 ;  /* 0x00000001ff047819 */ /* 0x000fe40000011404 */
[----:B------:R-:W-:Y:S02]  /*b810*/  @!P0 PRMT R7, R16, 0x9910, RZ ;  /* 0x0000991010078816 */ /* 0x000fe400000000ff */
[----:B------:R-:W-:Y:S01]  /*b820*/  ISETP.GE.AND P1, PT, R4, 0x20, PT ;  /* 0x000000200400780c */ /* 0x000fe20003f26270 */
[----:B0-----:R-:W0:Y:S02]  /*b830*/  @!P0 LDS.U8 R0, [R0] ;  /* 0x0000000000008984 */ /* 0x001e240000000000 */
[----:B0-----:R-:W-:-:S05]  /*b840*/  @!P0 IMAD R6, R0, R7, RZ ;  /* 0x0000000700068224 */ /* 0x001fca00078e02ff */
[----:B------:R0:W-:Y:S01]  /*b850*/  @!P0 STS.U8 [R3+UR4], R6 ;  /* 0x0000000603008988 */ /* 0x0001e20008000004 */
[----:B-1----:R-:W-:-:S04]  /*b860*/  @!P0 PRMT R16, R6, 0x7610, R16 ;  /* 0x0000761006108816 */ /* 0x002fc80000000010 */
[----:B------:R-:W-:Y:S05]  /*b870*/  @P1 BRA `(.L_x_4451) ;  /* 0xfffffffc00cc1947 */ /* 0x000fea000383ffff */
[----:B------:R-:W-:-:S07]  /*b880*/  MOV R0, 0x20 ;  /* 0x0000002000007802 */ /* 0x000fce0000000f00 */
.L_x_4450:
[----:B------:R-:W-:Y:S01]  /*b890*/  BAR.SYNC.DEFER_BLOCKING 0x0 ;  /* 0x0000000000007b1d */ /* 0x000fe20000010000 */
[----:B------:R-:W-:-:S13]  /*b8a0*/  ISETP.GE.AND P0, PT, R0, 0x2, PT ;  /* 0x000000020000780c */ /* 0x000fda0003f06270 */
[----:B------:R-:W-:Y:S05]  /*b8b0*/  @!P0 BRA `(.L_x_4449) ;  /* 0x0000000000288947 */ /* 0x000fea0003800000 */
[----:B01----:R-:W-:-:S07]  /*b8c0*/  IMAD.MOV.U32 R3, RZ, RZ, 0x1 ;  /* 0x00000001ff037424 */ /* 0x003fce00078e00ff */
.L_x_4452:
[C---:B------:R-:W-:Y:S02]  /*b8d0*/  LOP3.LUT R2, R16.reuse, 0xffff, RZ, 0xc0, !PT ;  /* 0x0000ffff10027812 */ /* 0x040fe400078ec0ff */
[----:B------:R-:W-:Y:S02]  /*b8e0*/  PRMT R5, R16, 0x9910, RZ ;  /* 0x0000991010057816 */ /* 0x000fe400000000ff */
[----:B------:R-:W-:-:S06]  /*b8f0*/  PRMT R2, R2, 0x8880, RZ ;  /* 0x0000888002027816 */ /* 0x000fcc00000000ff */
[----:B------:R0:W1:Y:S02]  /*b900*/  SHFL.DOWN PT, R2, R2, R3, 0x1f ;  /* 0x08001f0302027589 */ /* 0x00006400000e0000 */
[----:B0-----:R-:W-:-:S04]  /*b910*/  SHF.L.U32 R3, R3, 0x1, RZ ;  /* 0x0000000103037819 */ /* 0x001fc800000006ff */
[----:B------:R-:W-:Y:S02]  /*b920*/  ISETP.GE.AND P0, PT, R3, R0, PT ;  /* 0x000000000300720c */ /* 0x000fe40003f06270 */
[----:B-1----:R-:W-:-:S05]  /*b930*/  PRMT R16, R2, 0x9910, RZ ;  /* 0x0000991002107816 */ /* 0x002fca00000000ff */
[----:B------:R-:W-:-:S06]  /*b940*/  IMAD R16, R16, R5, RZ ;  /* 0x0000000510107224 */ /* 0x000fcc00078e02ff */
[----:B------:R-:W-:Y:S05]  /*b950*/  @!P0 BRA `(.L_x_4452) ;  /* 0xfffffffc00dc8947 */ /* 0x000fea000383ffff */
.L_x_4449:
[----:B-----5:R-:W3:Y:S01]  /*b960*/  LDC R12, c[0x0][0x3e8] ;  /* 0x0000fa00ff0c7b82 */ /* 0x020ee20000000800 */
[----:B------:R-:W-:Y:S01]  /*b970*/  IMAD.MOV.U32 R17, RZ, RZ, RZ ;  /* 0x000000ffff117224 */ /* 0x000fe200078e00ff */
[----:B---3--:R-:W-:-:S13]  /*b980*/  ISETP.NE.AND P1, PT, R12, RZ, PT ;  /* 0x000000ff0c00720c */ /* 0x008fda0003f25270 */
[----:B------:R-:W-:Y:S05]  /*b990*/  @!P1 BRA `(.L_x_4453) ;  /* 0x0000001000449947 */ /* 0x000fea0003800000 */
[----:B------:R-:W-:Y:S01]  /*b9a0*/  HFMA2.MMA R14, -RZ, RZ, 0, 0 ;  /* 0x00000000ff0e7435 */ /* 0x000fe200000001ff */
[----:B------:R-:W-:Y:S01]  /*b9b0*/  ULDC.64 UR4, c[0x0][0x3f0] ;  /* 0x0000fc0000047ab9 */ /* 0x000fe20000000a00 */
[----:B------:R-:W-:-:S08]  /*b9c0*/  ISETP.NE.AND P0, PT, R12, 0x1, PT ;  /* 0x000000010c00780c */ /* 0x000fd00003f05270 */
[----:B------:R-:W-:Y:S01]  /*b9d0*/  IMAD.HI.U32 R2, R15, UR4, R14 ;  /* 0x000000040f027c27 */ /* 0x000fe2000f8e000e */
[----:B------:R-:W-:-:S04]  /*b9e0*/  ULDC UR4, c[0x0][0x3ec] ;  /* 0x0000fb0000047ab9 */ /* 0x000fc80000000800 */
[----:B01----:R-:W-:-:S05]  /*b9f0*/  SHF.R.U32.HI R3, RZ, UR5, R2 ;  /* 0x00000005ff037c19 */ /* 0x003fca0008011602 */
        /* <DEDUP_REMOVED lines=267> */
.L_x_4453:
[----:B------:R-:W-:Y:S01]  /*cab0*/  ULDC.64 UR4, c[0x0][0x5f8] ;  /* 0x00017e0000047ab9 */ /* 0x000fe20000000a00 */
[----:B------:R-:W-:Y:S01]  /*cac0*/  ULDC UR6, c[0x0][0x234] ;  /* 0x00008d0000067ab9 */ /* 0x000fe20000000800 */
[----:B------:R-:W-:Y:S02]  /*cad0*/  ISETP.NE.U32.AND P0, PT, RZ, UR4, PT ;  /* 0x00000004ff007c0c */ /* 0x000fe4000bf05070 */
[----:B01----:R-:W-:Y:S02]  /*cae0*/  CS2R R2, SRZ ;  /* 0x0000000000027805 */ /* 0x003fe4000001ff00 */
[----:B------:R-:W-:Y:S02]  /*caf0*/  ISETP.NE.AND P3, PT, RZ, UR6, PT ;  /* 0x00000006ff007c0c */ /* 0x000fe4000bf65270 */
[----:B------:R-:W-:Y:S02]  /*cb00*/  ISETP.NE.AND.EX P0, PT, RZ, UR5, PT, P0 ;  /* 0x00000005ff007c0c */ /* 0x000fe4000bf05300 */
[----:B------:R-:W-:-:S11]  /*cb10*/  MOV R8, RZ ;  /* 0x000000ff00087202 */ /* 0x000fd60000000f00 */
[----:B------:R-:W-:-:S05]  /*cb20*/  @P0 IADD3 R2, P2, R17, UR4, RZ ;  /* 0x0000000411020c10 */ /* 0x000fca000ff5e0ff */
[----:B------:R-:W-:-:S05]  /*cb30*/  @P0 IMAD.X R3, RZ, RZ, UR5, P2 ;  /* 0x00000005ff030e24 */ /* 0x000fca00090e06ff */
[----:B------:R-:W-:Y:S01]  /*cb40*/  @P0 MOV R8, R3 ;  /* 0x0000000300080202 */ /* 0x000fe20000000f00 */
[----:B------:R-:W-:Y:S06]  /*cb50*/  @!P3 BRA `(.L_x_4454) ;  /* 0x0000002000a0b947 */ /* 0x000fec0003800000 */
[----:B------:R-:W0:Y:S01]  /*cb60*/  S2R R0, SR_CTAID.X ;  /* 0x0000000000007919 */ /* 0x000e220000002500 */
[----:B------:R-:W-:Y:S01]  /*cb70*/  ULDC.64 UR4, c[0x0][0x238] ;  /* 0x00008e0000047ab9 */ /* 0x000fe20000000a00 */
[----:B------:R-:W-:Y:S02]  /*cb80*/  IMAD.MOV.U32 R17, RZ, RZ, RZ ;  /* 0x000000ffff117224 */ /* 0x000fe400078e00ff */
[----:B------:R-:W-:Y:S01]  /*cb90*/  IMAD R4, R20, UR4, RZ ;  /* 0x0000000414047c24 */ /* 0x000fe2000f8e02ff */
[----:B------:R-:W-:-:S03]  /*cba0*/  ULDC UR4, c[0x0][0x224] ;  /* 0x0000890000047ab9 */ /* 0x000fc60000000800 */
[----:B------:R-:W-:-:S04]  /*cbb0*/  IMAD R5, R9, UR5, R4 ;  /* 0x0000000509057c24 */ /* 0x000fc8000f8e0204 */
[----:B0-----:R-:W-:Y:S01]  /*cbc0*/  IMAD R5, R0, UR4, R5 ;  /* 0x0000000400057c24 */ /* 0x001fe2000f8e0205 */
        /* <DEDUP_REMOVED lines=274> */
.L_x_4455:
[----:B------:R-:W-:Y:S01]  /*dcf0*/  ULDC UR9, c[0x0][0x22c] ;  /* 0x00008b0000097ab9 */ /* 0x000fe20000000800 */
[----:B------:R-:W-:Y:S01]  /*dd00*/  ULDC UR4, c[0x0][0x21c] ;  /* 0x0000870000047ab9 */ /* 0x000fe20000000800 */
[----:B------:R-:W-:Y:S01]  /*dd10*/  ISETP.NE.AND P0, PT, RZ, UR9, PT ;  /* 0x00000009ff007c0c */ /* 0x000fe2000bf05270 */
[----:B------:R-:W0:Y:S01]  /*dd20*/  S2UR UR8, SR_CgaCtaId ;  /* 0x00000000000879c3 */ /* 0x000e220000008800 */
[----:B------:R-:W-:Y:S01]  /*dd30*/  BSSY B0, `(.L_x_4456) ;  /* 0x000000b000007945 */ /* 0x000fe20003800000 */
[----:B------:R-:W-:Y:S02]  /*dd40*/  PRMT R4, RZ, 0x7610, R4 ;  /* 0x00007610ff047816 */ /* 0x000fe40000000004 */
        /* <DEDUP_REMOVED lines=9> */
.L_x_4457:
[----:B0-----:R-:W-:Y:S05]  /*dde0*/  BSYNC B0 ;  /* 0x0000000000007941 */ /* 0x001fea0003800000 */
.L_x_4456:
[----:B------:R-:W-:Y:S01]  /*ddf0*/  PRMT R4, R4, 0x9910, RZ ;  /* 0x0000991004047816 */ /* 0x000fe200000000ff */
[----:B------:R-:W-:Y:S01]  /*de00*/  BSSY B0, `(.L_x_4458) ;  /* 0x000000e000007945 */ /* 0x000fe20003800000 */
[----:B------:R-:W-:Y:S02]  /*de10*/  LOP3.LUT P0, RZ, R20, R9, RZ, 0xfc, !PT ;  /* 0x0000000914ff7212 */ /* 0x000fe4000780fcff */
[----:B------:R-:W-:-:S13]  /*de20*/  ISETP.NE.AND P1, PT, R4, RZ, PT ;  /* 0x000000ff0400720c */ /* 0x000fda0003f25270 */
[----:B------:R-:W-:Y:S05]  /*de30*/  @!P1 BRA `(.L_x_4459) ;  /* 0x0000000000289947 */ /* 0x000fea0003800000 */
[----:B------:R-:W0:Y:S01]  /*de40*/  S2UR UR4, SR_CTAID.Y ;  /* 0x00000000000479c3 */ /* 0x000e220000002600 */
[----:B------:R-:W-:-:S07]  /*de50*/  ISETP.NE.AND P2, PT, RZ, UR9, PT ;  /* 0x00000009ff007c0c */ /* 0x000fce000bf45270 */
[----:B------:R-:W0:Y:S02]  /*de60*/  LDC R5, c[0x0][0x10] ;  /* 0x00000400ff057b82 */ /* 0x000e240000000800 */
[----:B0-----:R-:W-:Y:S01]  /*de70*/  IMAD R5, R0, R5, UR4 ;  /* 0x0000000400057e24 */ /* 0x001fe2000f8e0205 */
[----:B------:R-:W-:-:S03]  /*de80*/  ULDC UR4, c[0x0][0x0] ;  /* 0x0000000000047ab9 */ /* 0x000fc60000000800 */
[----:B------:R-:W-:Y:S01]  /*de90*/  @!P2 IMAD R5, R5, UR4, R20 ;  /* 0x000000040505ac24 */ /* 0x000fe2000f8e0214 */
[----:B------:R-:W-:-:S04]  /*dea0*/  ULDC.64 UR4, c[0x0][0x600] ;  /* 0x0001800000047ab9 */ /* 0x000fc80000000a00 */
[----:B------:R-:W-:-:S05]  /*deb0*/  IADD3 R4, P2, R5, UR4, RZ ;  /* 0x0000000405047c10 */ /* 0x000fca000ff5e0ff */
[----:B------:R-:W-:-:S05]  /*dec0*/  IMAD.X R5, RZ, RZ, UR5, P2 ;  /* 0x00000005ff057e24 */ /* 0x000fca00090e06ff */
[----:B------:R0:W-:Y:S03]  /*ded0*/  STG.E.U8 desc[UR36][R4.64], R16 ;  /* 0x0000001004007986 */ /* 0x0001e6000c101124 */
.L_x_4459:
[----:B------:R-:W-:Y:S05]  /*dee0*/  BSYNC B0 ;  /* 0x0000000000007941 */ /* 0x000fea0003800000 */
.L_x_4458:
        /* <DEDUP_REMOVED lines=18> */
[----:B------:R-:W3:Y:S01]  /*e010*/  POPC R7, UR4 ;  /* 0x0000000400077d09 */ /* 0x000ee20008000000 */
[----:B0-----:R-:W-:Y:S01]  /*e020*/  IMAD.WIDE.U32 R4, R0, 0x4, R4 ;  /* 0x0000000400047825 */ /* 0x001fe200078e0004 */
[----:B-1----:R-:W-:-:S13]  /*e030*/  ISETP.EQ.U32.AND P0, PT, R10, R11, PT ;  /* 0x0000000b0a00720c */ /* 0x002fda0003f02070 */
[----:B---3--:R-:W3:Y:S01]  /*e040*/  @P0 ATOMG.E.ADD.STRONG.GPU PT, R5, desc[UR36][R4.64], R7 ;  /* 0x00000007040509a8 */ /* 0x008ee200081ee1e4 */
        /* <DEDUP_REMOVED lines=8> */
[----:B---3--:R-:W0:Y:S02]  /*e0d0*/  SHFL.IDX PT, R6, R5, R10, 0x1f ;  /* 0x00001f0a05067589 */ /* 0x008e2400000e0000 */
[----:B0-----:R-:W-:-:S04]  /*e0e0*/  IADD3 R6, R6, R11, RZ ;  /* 0x0000000b06067210 */ /* 0x001fc80007ffe0ff */
[----:B------:R-:W-:-:S04]  /*e0f0*/  ISETP.NE.AND P0, PT, R6, UR4, PT ;  /* 0x0000000406007c0c */ /* 0x000fc8000bf05270 */
[----:B------:R-:W-:-:S05]  /*e100*/  SEL R4, RZ, 0x1, P0 ;  /* 0x00000001ff047807 */ /* 0x000fca0000000000 */
[----:B------:R1:W-:Y:S04]  /*e110*/  STS.U8 [UR5], R4 ;  /* 0x00000004ff007988 */ /* 0x0003e80008000005 */
.L_x_4461:
[----:B------:R-:W-:Y:S05]  /*e120*/  BSYNC B0 ;  /* 0x0000000000007941 */ /* 0x000fea0003800000 */
.L_x_4460:
        /* <DEDUP_REMOVED lines=15> */
[----:B------:R-:W-:Y:S01]  /*e220*/  ULDC.U8 UR4, c[0x0][0x211] ;  /* 0x0000844000047ab9 */ /* 0x000fe20000000000 */
[----:B------:R-:W-:Y:S01]  /*e230*/  BSSY B0, `(.L_x_4462) ;  /* 0x000002d000007945 */ /* 0x000fe20003800000 */
[----:B------:R-:W-:-:S03]  /*e240*/  MOV R16, UR4 ;  /* 0x0000000400107c02 */ /* 0x000fc60008000f00 */
[----:B------:R-:W-:Y:S05]  /*e250*/  @!P0 BRA `(.L_x_4463) ;  /* 0x00000000005c8947 */ /* 0x000fea0003800000 */
[----:B------:R-:W-:Y:S01]  /*e260*/  ULDC UR4, c[0x0][0x0] ;  /* 0x0000000000047ab9 */ /* 0x000fe20000000800 */
[----:B------:R-:W-:Y:S01]  /*e270*/  ULDC UR6, c[0x0][0x228] ;  /* 0x00008a0000067ab9 */ /* 0x000fe20000000800 */
[----:B------:R-:W-:Y:S01]  /*e280*/  IMAD R4, R9, UR4, R20 ;  /* 0x0000000409047c24 */ /* 0x000fe2000f8e0214 */
[----:B------:R-:W-:-:S04]  /*e290*/  ULDC.64 UR10, c[0x0][0x600] ;  /* 0x00018000000a7ab9 */ /* 0x000fc80000000a00 */
[----:B------:R-:W-:-:S13]  /*e2a0*/  ISETP.GE.U32.AND P0, PT, R4, UR6, PT ;  /* 0x0000000604007c0c */ /* 0x000fda000bf06070 */
[----:B------:R-:W-:Y:S05]  /*e2b0*/  @P0 BRA `(.L_x_4464) ;  /* 0x0000000000900947 */ /* 0x000fea0003800000 */
[----:B------:R-:W-:Y:S01]  /*e2c0*/  ULDC UR5, c[0x0][0x10] ;  /* 0x0000040000057ab9 */ /* 0x000fe20000000800 */
[----:B------:R-:W0:Y:S01]  /*e2d0*/  LDC R11, c[0x0][0x4] ;  /* 0x00000100ff0b7b82 */ /* 0x000e220000000800 */
[----:B------:R-:W-:Y:S01]  /*e2e0*/  BSSY B1, `(.L_x_4465) ;  /* 0x000000d000017945 */ /* 0x000fe20003800000 */
[----:B------:R-:W-:Y:S02]  /*e2f0*/  IMAD.MOV.U32 R6, RZ, RZ, R4 ;  /* 0x000000ffff067224 */ /* 0x000fe400078e0004 */
[----:B------:R-:W-:Y:S02]  /*e300*/  IMAD R7, R0, UR5, RZ ;  /* 0x0000000500077c24 */ /* 0x000fe4000f8e02ff */
[----:B0-----:R-:W-:-:S07]  /*e310*/  IMAD R11, R11, UR4, RZ ;  /* 0x000000040b0b7c24 */ /* 0x001fce000f8e02ff */
.L_x_4466:
[----:B------:R-:W-:-:S04]  /*e320*/  IADD3 R4, R7, R6, RZ ;  /* 0x0000000607047210 */ /* 0x000fc80007ffe0ff */
[----:B------:R-:W-:-:S04]  /*e330*/  IADD3 R4, P0, R4, UR10, RZ ;  /* 0x0000000a04047c10 */ /* 0x000fc8000ff1e0ff */
[----:B------:R-:W-:-:S05]  /*e340*/  IADD3.X R5, RZ, UR11, RZ, P0, !PT ;  /* 0x0000000bff057c10 */ /* 0x000fca00087fe4ff */
[----:B------:R-:W3:Y:S01]  /*e350*/  LDG.E.U8 R4, desc[UR36][R4.64] ;  /* 0x0000002404047981 */ /* 0x000ee2000c1e1100 */
[----:B------:R-:W-:Y:S01]  /*e360*/  IMAD.IADD R6, R11, 0x1, R6 ;  /* 0x000000010b067824 */ /* 0x000fe200078e0206 */
[----:B------:R-:W-:-:S04]  /*e370*/  PRMT R13, R16, 0x9910, RZ ;  /* 0x00009910100d7816 */ /* 0x000fc800000000ff */
[----:B------:R-:W-:Y:S01]  /*e380*/  ISETP.GE.U32.AND P0, PT, R6, UR6, PT ;  /* 0x0000000606007c0c */ /* 0x000fe2000bf06070 */
[----:B---3--:R-:W-:-:S12]  /*e390*/  IMAD R16, R4, R13, RZ ;  /* 0x0000000d04107224 */ /* 0x008fd800078e02ff */
[----:B------:R-:W-:Y:S05]  /*e3a0*/  @!P0 BRA `(.L_x_4466) ;  /* 0xfffffffc00dc8947 */ /* 0x000fea000383ffff */
[----:B------:R-:W-:Y:S05]  /*e3b0*/  BSYNC B1 ;  /* 0x0000000000017941 */ /* 0x000fea0003800000 */
.L_x_4465:
[----:B------:R-:W-:Y:S05]  /*e3c0*/  BRA `(.L_x_4464) ;  /* 0x00000000004c7947 */ /* 0x000fea0003800000 */
.L_x_4463:
[----:B------:R-:W-:Y:S01]  /*e3d0*/  ULDC UR5, c[0x0][0x228] ;  /* 0x00008a0000057ab9 */ /* 0x000fe20000000800 */
[----:B------:R-:W-:Y:S01]  /*e3e0*/  ULDC.64 UR10, c[0x0][0x600] ;  /* 0x00018000000a7ab9 */ /* 0x000fe20000000a00 */
[----:B------:R-:W-:-:S13]  /*e3f0*/  ISETP.GE.U32.AND P0, PT, R9, UR5, PT ;  /* 0x0000000509007c0c */ /* 0x000fda000bf06070 */
[----:B------:R-:W-:Y:S05]  /*e400*/  @P0 BRA `(.L_x_4464) ;  /* 0x00000000003c0947 */ /* 0x000fea0003800000 */
[----:B------:R-:W-:Y:S01]  /*e410*/  ULDC UR4, c[0x0][0x10] ;  /* 0x0000040000047ab9 */ /* 0x000fe20000000800 */
[----:B------:R-:W0:Y:S01]  /*e420*/  LDC R6, c[0x0][RZ] ;  /* 0x00000000ff067b82 */ /* 0x000e220000000800 */
[----:B------:R-:W-:Y:S01]  /*e430*/  MOV R7, R9 ;  /* 0x0000000900077202 */ /* 0x000fe20000000f00 */
[----:B------:R-:W-:-:S06]  /*e440*/  IMAD R0, R0, UR4, RZ ;  /* 0x0000000400007c24 */ /* 0x000fcc000f8e02ff */
[----:B------:R-:W1:Y:S02]  /*e450*/  LDC R10, c[0x0][0x4] ;  /* 0x00000100ff0a7b82 */ /* 0x000e640000000800 */
.L_x_4467:
[----:B------:R-:W-:-:S05]  /*e460*/  IADD3 R5, R0, R7, RZ ;  /* 0x0000000700057210 */ /* 0x000fca0007ffe0ff */
[----:B0-----:R-:W-:-:S05]  /*e470*/  IMAD R5, R5, R6, R20 ;  /* 0x0000000605057224 */ /* 0x001fca00078e0214 */
[----:B------:R-:W-:-:S05]  /*e480*/  IADD3 R4, P0, R5, UR10, RZ ;  /* 0x0000000a05047c10 */ /* 0x000fca000ff1e0ff */
[----:B------:R-:W-:-:S05]  /*e490*/  IMAD.X R5, RZ, RZ, UR11, P0 ;  /* 0x0000000bff057e24 */ /* 0x000fca00080e06ff */
[----:B------:R-:W3:Y:S01]  /*e4a0*/  LDG.E.U8 R4, desc[UR36][R4.64] ;  /* 0x0000002404047981 */ /* 0x000ee2000c1e1100 */
[----:B-1----:R-:W-:Y:S02]  /*e4b0*/  IADD3 R7, R10, R7, RZ ;  /* 0x000000070a077210 */ /* 0x002fe40007ffe0ff */
[----:B------:R-:W-:Y:S02]  /*e4c0*/  PRMT R11, R16, 0x9910, RZ ;  /* 0x00009910100b7816 */ /* 0x000fe400000000ff */
[----:B------:R-:W-:-:S03]  /*e4d0*/  ISETP.GE.U32.AND P0, PT, R7, UR5, PT ;  /* 0x0000000507007c0c */ /* 0x000fc6000bf06070 */
[----:B---3--:R-:W-:-:S10]  /*e4e0*/  IMAD R16, R4, R11, RZ ;  /* 0x0000000b04107224 */ /* 0x008fd400078e02ff */
[----:B------:R-:W-:Y:S05]  /*e4f0*/  @!P0 BRA `(.L_x_4467) ;  /* 0xfffffffc00d88947 */ /* 0x000fea000383ffff */
.L_x_4464:
[----:B------:R-:W-:Y:S05]  /*e500*/  BSYNC B0 ;  /* 0x0000000000007941 */ /* 0x000fea0003800000 */
.L_x_4462:
[----:B------:R-:W0:Y:S01]  /*e510*/  LDC R11, c[0x0][RZ] ;  /* 0x00000000ff0b7b82 */ /* 0x000e220000000800 */
[----:B------:R-:W-:Y:S01]  /*e520*/  ULDC UR5, c[0x0][0x4] ;  /* 0x0000010000057ab9 */ /* 0x000fe20000000800 */
[----:B------:R-:W-:Y:S02]  /*e530*/  UIADD3 UR7, UR7, 0x10, URZ ;  /* 0x0000001007077890 */ /* 0x000fe4000fffe03f */
[----:B------:R-:W-:Y:S02]  /*e540*/  USHF.R.U32.HI UR4, URZ, 0x1, UR5 ;  /* 0x000000013f047899 */ /* 0x000fe40008011605 */
[----:B------:R-:W-:Y:S01]  /*e550*/  ULEA UR7, UR8, UR7, 0x18 ;  /* 0x0000000708077291 */ /* 0x000fe2000f8ec03f */
[----:B------:R-:W-:-:S03]  /*e560*/  ULDC UR6, c[0x0][0x22c] ;  /* 0x00008b0000067ab9 */ /* 0x000fc60000000800 */
[----:B------:R-:W-:Y:S02]  /*e570*/  ISETP.NE.AND P0, PT, RZ, UR4, PT ;  /* 0x00000004ff007c0c */ /* 0x000fe4000bf05270 */
[----:B------:R-:W-:Y:S01]  /*e580*/  ISETP.NE.AND P3, PT, RZ, UR6, PT ;  /* 0x00000006ff007c0c */ /* 0x000fe2000bf65270 */
[----:B0-----:R-:W-:-:S05]  /*e590*/  IMAD R5, R9, R11, R20 ;  /* 0x0000000b09057224 */ /* 0x001fca00078e0214 */
[----:B------:R0:W-:Y:S05]  /*e5a0*/  STS.U8 [R5+UR7], R16 ;  /* 0x0000001005007988 */ /* 0x0001ea0008000007 */
[----:B------:R-:W-:Y:S05]  /*e5b0*/  @!P0 BRA `(.L_x_4468) ;  /* 0x0000000000388947 */ /* 0x000fea0003800000 */
[----:B------:R-:W-:-:S07]  /*e5c0*/  MOV R0, UR4 ;  /* 0x0000000400007c02 */ /* 0x000fce0008000f00 */
.L_x_4469:
[----:B------:R-:W-:Y:S01]  /*e5d0*/  IMAD.IADD R4, R9, 0x1, R0 ;  /* 0x0000000109047824 */ /* 0x000fe200078e0200 */
[----:B------:R-:W-:Y:S01]  /*e5e0*/  BAR.SYNC.DEFER_BLOCKING 0x0 ;  /* 0x0000000000007b1d */ /* 0x000fe20000010000 */
[----:B------:R-:W-:-:S03]  /*e5f0*/  ISETP.GT.AND P2, PT, R0, 0x1, PT ;  /* 0x000000010000780c */ /* 0x000fc60003f44270 */
[----:B------:R-:W-:-:S04]  /*e600*/  ISETP.GE.U32.AND P0, PT, R4, UR5, PT ;  /* 0x0000000504007c0c */ /* 0x000fc8000bf06070 */
[----:B------:R-:W-:Y:S02]  /*e610*/  ISETP.GE.U32.OR P0, PT, R9, R0, P0 ;  /* 0x000000000900720c */ /* 0x000fe40000706470 */
[----:B------:R-:W-:-:S11]  /*e620*/  SHF.R.S32.HI R0, RZ, 0x1, R0 ;  /* 0x00000001ff007819 */ /* 0x000fd60000011400 */
[----:B------:R-:W-:Y:S01]  /*e630*/  @!P0 IMAD R4, R4, R11, R20 ;  /* 0x0000000b04048224 */ /* 0x000fe200078e0214 */
[----:B------:R-:W-:-:S05]  /*e640*/  @!P0 PRMT R7, R16, 0x9910, RZ ;  /* 0x0000991010078816 */ /* 0x000fca00000000ff */
[----:B-1----:R-:W1:Y:S02]  /*e650*/  @!P0 LDS.U8 R4, [R4+UR7] ;  /* 0x0000000704048984 */ /* 0x002e640008000000 */
[----:B-1----:R-:W-:-:S05]  /*e660*/  @!P0 IMAD R6, R4, R7, RZ ;  /* 0x0000000704068224 */ /* 0x002fca00078e02ff */
[----:B------:R1:W-:Y:S01]  /*e670*/  @!P0 STS.U8 [R5+UR7], R6 ;  /* 0x0000000605008988 */ /* 0x0003e20008000007 */
[----:B0-----:R-:W-:Y:S01]  /*e680*/  @!P0 PRMT R16, R6, 0x7610, R16 ;  /* 0x0000761006108816 */ /* 0x001fe20000000010 */
[----:B------:R-:W-:Y:S06]  /*e690*/  @P2 BRA `(.L_x_4469) ;  /* 0xfffffffc00cc2947 */ /* 0x000fec000383ffff */
.L_x_4468:
[----:B------:R-:W-:Y:S01]  /*e6a0*/  IADD3 R0, R5, UR7, RZ ;  /* 0x0000000705007c10 */ /* 0x000fe2000fffe0ff */
[----:B------:R-:W-:Y:S06]  /*e6b0*/  @!P3 BRA `(.L_x_4470) ;  /* 0x000000000090b947 */ /* 0x000fec0003800000 */
[----:B------:R-:W-:Y:S02]  /*e6c0*/  ISETP.GT.AND P0, PT, R11, 0x20, PT ;  /* 0x000000200b00780c */ /* 0x000fe40003f04270 */
[----:B------:R-:W-:-:S11]  /*e6d0*/  MOV R4, R11 ;  /* 0x0000000b00047202 */ /* 0x000fd60000000f00 */
[----:B------:R-:W-:Y:S05]  /*e6e0*/  @!P0 BRA `(.L_x_4471) ;  /* 0x0000000000508947 */ /* 0x000fea0003800000 */
[----:B------:R-:W-:Y:S01]  /*e6f0*/  LEA.HI R4, R11, R11, RZ, 0x1 ;  /* 0x0000000b0b047211 */ /* 0x000fe200078f08ff */
[----:B------:R3:W-:Y:S03]  /*e700*/  STS.U8 [R5+UR7], R16 ;  /* 0x0000001005007988 */ /* 0x0007e60008000007 */
[----:B-1----:R-:W-:Y:S01]  /*e710*/  SHF.R.S32.HI R6, RZ, 0x1, R4 ;  /* 0x00000001ff067819 */ /* 0x002fe20000011404 */
[----:B------:R-:W-:-:S03]  /*e720*/  IMAD.MOV.U32 R4, RZ, RZ, 0x20 ;  /* 0x00000020ff047424 */ /* 0x000fc600078e00ff */
[----:B------:R-:W-:-:S13]  /*e730*/  ISETP.GE.AND P0, PT, R6, 0x20, PT ;  /* 0x000000200600780c */ /* 0x000fda0003f06270 */
[----:B---3--:R-:W-:Y:S05]  /*e740*/  @!P0 BRA `(.L_x_4471) ;  /* 0x0000000000388947 */ /* 0x008fea0003800000 */
.L_x_4472:
[----:B------:R-:W-:Y:S01]  /*e750*/  IADD3 R4, R20, R6, RZ ;  /* 0x0000000614047210 */ /* 0x000fe20007ffe0ff */
[----:B------:R-:W-:Y:S03]  /*e760*/  BAR.SYNC.DEFER_BLOCKING 0x0 ;  /* 0x0000000000007b1d */ /* 0x000fe60000010000 */
[----:B------:R-:W-:-:S04]  /*e770*/  ISETP.GE.U32.AND P0, PT, R4, R11, PT ;  /* 0x0000000b0400720c */ /* 0x000fc80003f06070 */
[----:B------:R-:W-:-:S13]  /*e780*/  ISETP.GE.U32.OR P0, PT, R20, R6, P0 ;  /* 0x000000061400720c */ /* 0x000fda0000706470 */
[----:B------:R-:W-:Y:S02]  /*e790*/  @!P0 IADD3 R4, R0, R6, RZ ;  /* 0x0000000600048210 */ /* 0x000fe40007ffe0ff */
[----:B------:R-:W-:Y:S02]  /*e7a0*/  SHF.R.S32.HI R6, RZ, 0x1, R6 ;  /* 0x00000001ff067819 */ /* 0x000fe40000011406 */
[----:B------:R-:W-:Y:S02]  /*e7b0*/  @!P0 PRMT R7, R16, 0x9910, RZ ;  /* 0x0000991010078816 */ /* 0x000fe400000000ff */
[----:B-1----:R-:W1:Y:S01]  /*e7c0*/  @!P0 LDS.U8 R4, [R4] ;  /* 0x0000000004048984 */ /* 0x002e620000000000 */
[----:B------:R-:W-:Y:S02]  /*e7d0*/  ISETP.GE.AND P2, PT, R6, 0x20, PT ;  /* 0x000000200600780c */ /* 0x000fe40003f46270 */
[----:B-1----:R-:W-:-:S05]  /*e7e0*/  @!P0 IMAD R10, R4, R7, RZ ;  /* 0x00000007040a8224 */ /* 0x002fca00078e02ff */
[----:B------:R1:W-:Y:S01]  /*e7f0*/  @!P0 STS.U8 [R5+UR7], R10 ;  /* 0x0000000a05008988 */ /* 0x0003e20008000007 */
[----:B0-----:R-:W-:-:S05]  /*e800*/  @!P0 PRMT R16, R10, 0x7610, R16 ;  /* 0x000076100a108816 */ /* 0x001fca0000000010 */
[----:B------:R-:W-:Y:S05]  /*e810*/  @P2 BRA `(.L_x_4472) ;  /* 0xfffffffc00cc2947 */ /* 0x000fea000383ffff */
[----:B------:R-:W-:-:S07]  /*e820*/  IMAD.MOV.U32 R4, RZ, RZ, 0x20 ;  /* 0x00000020ff047424 */ /* 0x000fce00078e00ff */
.L_x_4471:
[----:B------:R-:W-:Y:S01]  /*e830*/  BAR.SYNC.DEFER_BLOCKING 0x0 ;  /* 0x0000000000007b1d */ /* 0x000fe20000010000 */
[----:B------:R-:W-:-:S13]  /*e840*/  ISETP.GE.AND P0, PT, R4, 0x2, PT ;  /* 0x000000020400780c */ /* 0x000fda0003f06270 */
[----:B------:R-:W-:Y:S05]  /*e850*/  @!P0 BRA `(.L_x_4470) ;  /* 0x0000000000288947 */ /* 0x000fea0003800000 */
[----:B01----:R-:W-:-:S11]  /*e860*/  HFMA2.MMA R5, -RZ, RZ, 0, 5.9604644775390625e-08 ;  /* 0x00000001ff057435 */ /* 0x003fd600000001ff */
.L_x_4473:
        /* <DEDUP_REMOVED lines=9> */
.L_x_4470:
        /* <DEDUP_REMOVED lines=9> */
[----:B------:R-:W3:Y:S01]  /*e990*/  LDG.E.U8 R0, desc[UR36][R2.64] ;  /* 0x0000002402007981 */ /* 0x000ee2000c1e1100 */
[----:B01----:R-:W-:-:S05]  /*e9a0*/  PRMT R5, R16, 0x9910, RZ ;  /* 0x0000991010057816 */ /* 0x003fca00000000ff */
[----:B---3--:R-:W-:-:S05]  /*e9b0*/  IMAD R0, R0, R5, RZ ;  /* 0x0000000500007224 */ /* 0x008fca00078e02ff */
[----:B------:R-:W-:-:S07]  /*e9c0*/  PRMT R16, R0, 0x7610, R16 ;  /* 0x0000761000107816 */ /* 0x000fce0000000010 */
.L_x_4475:
        /* <DEDUP_REMOVED lines=8> */
[----:B01----:R-:W-:Y:S01]  /*ea50*/  MOV R5, UR5 ;  /* 0x0000000500057c02 */ /* 0x003fe20008000f00 */
[----:B------:R-:W-:Y:S01]  /*ea60*/  ULDC.64 UR4, c[0x4][0x640] ;  /* 0x0101900000047ab9 */ /* 0x000fe20000000a00 */
[----:B------:R-:W0:Y:S01]  /*ea70*/  LDC.64 R2, c[0x4][R2] ;  /* 0x0100000002027b82 */ /* 0x000e220000000a00 */
        /* <DEDUP_REMOVED lines=8> */
[----:B0-2---:R-:W-:Y:S05]  /*eb00*/  CALL.ABS.NOINC R2 ;  /* 0x0000000002007343 */ /* 0x005fea0003c00000 */
.L_x_4477:
[----:B------:R-:W-:Y:S02]  /*eb10*/  ULDC.64 UR4, c[0x0][0x5e8] ;  /* 0x00017a0000047ab9 */ /* 0x000fe40000000a00 */
[----:B------:R-:W-:-:S05]  /*eb20*/  IADD3 R2, P0, R17, UR4, RZ ;  /* 0x0000000411027c10 */ /* 0x000fca000ff1e0ff */
[----:B------:R-:W-:-:S05]  /*eb30*/  IMAD.X R3, RZ, RZ, UR5, P0 ;  /* 0x00000005ff037e24 */ /* 0x000fca00080e06ff */
[----:B------:R-:W-:Y:S01]  /*eb40*/  STG.E.U8 desc[UR36][R2.64], R16 ;  /* 0x0000001002007986 */ /* 0x000fe2000c101124 */
[----:B------:R-:W-:Y:S05]  /*eb50*/  EXIT ;  /* 0x000000000000794d */ /* 0x000fea0003800000 */
.L_x_4476:
[----:B------:R-:W-:Y:S01]  /*eb60*/  STG.E.U8 desc[UR36][R2.64], R16 ;  /* 0x0000001002007986 */ /* 0x000fe2000c101124 */
[----:B------:R-:W-:Y:S05]  /*eb70*/  EXIT ;  /* 0x000000000000794d */ /* 0x000fea0003800000 */
.L_x_4474:
[----:B------:R-:W-:Y:S01]  /*eb80*/  ISETP.NE.AND P1, PT, RZ, UR38, PT ;  /* 0x00000026ff007c0c */ /* 0x000fe2000bf25270 */
[----:B------:R-:W-:Y:S01]  /*eb90*/  ULDC.64 UR4, c[0x0][0x5e8] ;  /* 0x00017a0000047ab9 */ /* 0x000fe20000000a00 */
[----:B------:R-:W-:Y:S01]  /*eba0*/  ULDC.U8 UR6, c[0x0][0x619] ;  /* 0x0001864000067ab9 */ /* 0x000fe20000000000 */
[----:B------:R-:W-:Y:S02]  /*ebb0*/  IADD3 R2, P0, R17, UR4, RZ ;  /* 0x0000000411027c10 */ /* 0x000fe4000ff1e0ff */
[----:B------:R-:W-:Y:S02]  /*ebc0*/  ISETP.NE.AND P2, PT, RZ, UR6, PT ;  /* 0x00000006ff007c0c */ /* 0x000fe4000bf45270 */
[----:B------:R-:W-:-:S06]  /*ebd0*/  IADD3.X R3, RZ, UR5, RZ, P0, !PT ;  /* 0x00000005ff037c10 */ /* 0x000fcc00087fe4ff */
[----:B------:R-:W-:Y:S05]  /*ebe0*/  @!P1 BRA `(.L_x_4478) ;  /* 0x0000000000109947 */ /* 0x000fea0003800000 */
[----:B------:R-:W3:Y:S01]  /*ebf0*/  LDG.E.U8 R0, desc[UR36][R2.64] ;  /* 0x0000002402007981 */ /* 0x000ee2000c1e1100 */
[----:B01----:R-:W-:-:S05]  /*ec00*/  PRMT R5, R16, 0x9910, RZ ;  /* 0x0000991010057816 */ /* 0x003fca00000000ff */
[----:B---3--:R-:W-:-:S05]  /*ec10*/  IMAD R0, R0, R5, RZ ;  /* 0x0000000500007224 */ /* 0x008fca00078e02ff */
[----:B------:R-:W-:-:S07]  /*ec20*/  PRMT R16, R0, 0x7610, R16 ;  /* 0x0000761000107816 */ /* 0x000fce0000000010 */
.L_x_4478:
        /* <DEDUP_REMOVED lines=8> */
[----:B01----:R-:W-:Y:S01]  /*ecb0*/  IMAD.U32 R5, RZ, RZ, UR5 ;  /* 0x00000005ff057e24 */ /* 0x003fe2000f8e00ff */
        /* <DEDUP_REMOVED lines=11> */
.L_x_4480:
[----:B------:R-:W-:Y:S02]  /*ed70*/  ULDC.64 UR4, c[0x0][0x5e8] ;  /* 0x00017a0000047ab9 */ /* 0x000fe40000000a00 */
[----:B------:R-:W-:-:S04]  /*ed80*/  IADD3 R2, P0, R17, UR4, RZ ;  /* 0x0000000411027c10 */ /* 0x000fc8000ff1e0ff */
[----:B------:R-:W-:-:S05]  /*ed90*/  IADD3.X R3, RZ, UR5, RZ, P0, !PT ;  /* 0x00000005ff037c10 */ /* 0x000fca00087fe4ff */
[----:B------:R-:W-:Y:S01]  /*eda0*/  STG.E.U8 desc[UR36][R2.64], R16 ;  /* 0x0000001002007986 */ /* 0x000fe2000c101124 */
[----:B------:R-:W-:Y:S05]  /*edb0*/  EXIT ;  /* 0x000000000000794d */ /* 0x000fea0003800000 */
.L_x_4479:
[----:B------:R-:W-:Y:S01]  /*edc0*/  STG.E.U8 desc[UR36][R2.64], R16 ;  /* 0x0000001002007986 */ /* 0x000fe2000c101124 */
[----:B------:R-:W-:Y:S05]  /*edd0*/  EXIT ;  /* 0x000000000000794d */ /* 0x000fea0003800000 */
.L_x_4454:
        /* <DEDUP_REMOVED lines=20> */
[----:B------:R-:W-:-:S05]  /*ef20*/  PRMT R5, R16, 0x9910, RZ ;  /* 0x0000991010057816 */ /* 0x000fca00000000ff */
[----:B---3--:R-:W-:-:S05]  /*ef30*/  IMAD R0, R0, R5, RZ ;  /* 0x0000000500007224 */ /* 0x008fca00078e02ff */
[----:B------:R-:W-:-:S07]  /*ef40*/  PRMT R16, R0, 0x7610, R16 ;  /* 0x0000761000107816 */ /* 0x000fce0000000010 */
.L_x_4482:
        /* <DEDUP_REMOVED lines=20> */
.L_x_4484:
[----:B------:R-:W-:Y:S02]  /*f090*/  ULDC.64 UR4, c[0x0][0x5e8] ;  /* 0x00017a0000047ab9 */ /* 0x000fe40000000a00 */
[----:B------:R-:W-:-:S05]  /*f0a0*/  IADD3 R2, P0, R17, UR4, RZ ;  /* 0x0000000411027c10 */ /* 0x000fca000ff1e0ff */
[----:B------:R-:W-:-:S05]  /*f0b0*/  IMAD.X R3, RZ, RZ, UR5, P0 ;  /* 0x00000005ff037e24 */ /* 0x000fca00080e06ff */
[----:B------:R-:W-:Y:S01]  /*f0c0*/  STG.E.U8 desc[UR36][R2.64], R16 ;  /* 0x0000001002007986 */ /* 0x000fe2000c101124 */
[----:B------:R-:W-:Y:S05]  /*f0d0*/  EXIT ;  /* 0x000000000000794d */ /* 0x000fea0003800000 */
.L_x_4483:
[----:B------:R-:W-:Y:S01]  /*f0e0*/  STG.E.U8 desc[UR36][R2.64], R16 ;  /* 0x0000001002007986 */ /* 0x000fe2000c101124 */
[----:B------:R-:W-:Y:S05]  /*f0f0*/  EXIT ;  /* 0x000000000000794d */ /* 0x000fea0003800000 */
.L_x_4481:
        /* <DEDUP_REMOVED lines=8> */
[----:B------:R-:W-:-:S05]  /*f180*/  PRMT R5, R16, 0x9910, RZ ;  /* 0x0000991010057816 */ /* 0x000fca00000000ff */
[----:B---3--:R-:W-:-:S05]  /*f190*/  IMAD R0, R0, R5, RZ ;  /* 0x0000000500007224 */ /* 0x008fca00078e02ff */
[----:B------:R-:W-:-:S07]  /*f1a0*/  PRMT R16, R0, 0x7610, R16 ;  /* 0x0000761000107816 */ /* 0x000fce0000000010 */
.L_x_4485:
        /* <DEDUP_REMOVED lines=20> */
.L_x_4487:
[----:B------:R-:W-:Y:S02]  /*f2f0*/  ULDC.64 UR4, c[0x0][0x5e8] ;  /* 0x00017a0000047ab9 */ /* 0x000fe40000000a00 */
[----:B------:R-:W-:-:S04]  /*f300*/  IADD3 R2, P0, R17, UR4, RZ ;  /* 0x0000000411027c10 */ /* 0x000fc8000ff1e0ff */
[----:B------:R-:W-:-:S05]  /*f310*/  IADD3.X R3, RZ, UR5, RZ, P0, !PT ;  /* 0x00000005ff037c10 */ /* 0x000fca00087fe4ff */
[----:B------:R-:W-:Y:S01]  /*f320*/  STG.E.U8 desc[UR36][R2.64], R16 ;  /* 0x0000001002007986 */ /* 0x000fe2000c101124 */
[----:B------:R-:W-:Y:S05]  /*f330*/  EXIT ;  /* 0x000000000000794d */ /* 0x000fea0003800000 */
.L_x_4486:
[----:B------:R-:W-:Y:S01]  /*f340*/  STG.E.U8 desc[UR36][R2.64], R16 ;  /* 0x0000001002007986 */ /* 0x000fe2000c101124 */
[----:B------:R-:W-:Y:S05]  /*f350*/  EXIT ;  /* 0x000000000000794d */ /* 0x000fea0003800000 */
.L_x_4488:
        /* <DEDUP_REMOVED lines=10> */
.L_x_8800:


//--------------------- .text._ZN2at6native13reduce_kernelILi256ELi2ENS0_8ReduceOpIaNS0_14func_wrapper_tIaNS0_55_GLOBAL__N__0955718d_22_SparseCsrTensorMath_cu_868dd54514ReductionMulOpIaEEEEjaLi4ELi4EEEEEvT1_ --------------------------
	.section	.text._ZN2at6native13reduce_kernelILi256ELi2ENS0_8ReduceOpIaNS0_14func_wrapper_tIaNS0_55_GLOBAL__N__0955718d_22_SparseCsrTensorMath_cu_868dd54514ReductionMulOpIaEEEEjaLi4ELi4EEEEEvT1_,"ax",@progbits
	.align	128
.text._ZN2at6native13reduce_kernelILi256ELi2ENS0_8ReduceOpIaNS0_14func_wrapper_tIaNS0_55_GLOBAL__N__0955718d_22_SparseCsrTensorMath_cu_868dd54514ReductionMulOpIaEEEEjaLi4ELi4EEEEEvT1_:
        .type           _ZN2at6native13reduce_kernelILi256ELi2ENS0_8ReduceOpIaNS0_14func_wrapper_tIaNS0_55_GLOBAL__N__0955718d_22_SparseCsrTensorMath_cu_868dd54514ReductionMulOpIaEEEEjaLi4ELi4EEEEEvT1_,@function
        .size           _ZN2at6native13reduce_kernelILi256ELi2ENS0_8ReduceOpIaNS0_14func_wrapper_tIaNS0_55_GLOBAL__N__0955718d_22_SparseCsrTensorMath_cu_868dd54514ReductionMulOpIaEEEEjaLi4ELi4EEEEEvT1_,(.L_x_8801 - _ZN2at6native13reduce_kernelILi256ELi2ENS0_8ReduceOpIaNS0_14func_wrapper_tIaNS0_55_GLOBAL__N__0955718d_22_SparseCsrTensorMath_cu_868dd54514ReductionMulOpIaEEEEjaLi4ELi4EEEEEvT1_)
        .other          _ZN2at6native13reduce_kernelILi256ELi2ENS0_8ReduceOpIaNS0_14func_wrapper_tIaNS0_55_GLOBAL__N__0955718d_22_SparseCsrTensorMath_cu_868dd54514ReductionMulOpIaEEEEjaLi4ELi4EEEEEvT1_,@"STO_CUDA_ENTRY STV_DEFAULT"
_ZN2at6native13reduce_kernelILi256ELi2ENS0_8ReduceOpIaNS0_14func_wrapper_tIaNS0_55_GLOBAL__N__0955718d_22_SparseCsrTensorMath_cu_868dd54514ReductionMulOpIaEEEEjaLi4ELi4EEEEEvT1_:
[----:B------:R-:W0:Y:S08]  /*0000*/  LDC R1, c[0x0][0x28] ;  /* 0x00000a00ff017b82 */ /* 0x000e300000000800 */
[----:B------:R-:W1:Y:S01]  /*0010*/  LDC R0, c[0x0][0x3e8] ;  /* 0x0000fa00ff007b82 */ /* 0x000e620000000800 */
[----:B------:R-:W2:Y:S01]  /*0020*/  S2R R2, SR_TID.X ;  /* 0x0000000000027919 */ /* 0x000ea20000002100 */
[----:B------:R-:W-:Y:S01]  /*0030*/  IMAD.MOV.U32 R25, RZ, RZ, RZ ;  /* 0x000000ffff197224 */ /* 0x000fe200078e00ff */
        /* <DEDUP_REMOVED lines=8> */
[----:B0-----:R-:W-:Y:S01]  /*00c0*/  IMAD R3, R4, UR7, R3 ;  /* 0x0000000704037c24 */ /* 0x001fe2000f8e0203 */
[----:B------:R-:W-:-:S03]  /*00d0*/  HFMA2.MMA R4, -RZ, RZ, 0, 0 ;  /* 0x00000000ff047435 */ /* 0x000fc600000001ff */
        /* <DEDUP_REMOVED lines=273> */
.L_x_4489:
        /* <DEDUP_REMOVED lines=17> */
[----:B------:R-:W-:Y:S02]  /*1300*/  ISETP.GE.U32.AND P0, PT, R15, R26, PT ;  /* 0x0000001a0f00720c */ /* 0x000fe40003f06070 */
[----:B------:R-:W-:-:S04]  /*1310*/  SHF.L.U32 R17, R4, 0x1, RZ ;  /* 0x0000000104117819 */ /* 0x000fc800000006ff */
        /* <DEDUP_REMOVED lines=18> */
[----:B------:R-:W-:-:S02]  /*1440*/  IMAD.U32 R7, RZ, RZ, UR5 ;  /* 0x00000005ff077e24 */ /* 0x000fc4000f8e00ff */
[----:B------:R-:W-:Y:S02]  /*1450*/  IMAD.U32 R11, RZ, RZ, UR7 ;  /* 0x00000007ff0b7e24 */ /* 0x000fe4000f8e00ff */
[----:B------:R-:W-:Y:S02]  /*1460*/  IMAD.MOV.U32 R8, RZ, RZ, 0x1e3 ;  /* 0x000001e3ff087424 */ /* 0x000fe400078e00ff */
[----:B------:R-:W-:-:S07]  /*1470*/  IMAD.MOV.U32 R13, RZ, RZ, RZ ;  /* 0x000000ffff0d7224 */ /* 0x000fce00078e00ff */
[----:B------:R-:W-:-:S07]  /*1480*/  LEPC R20, `(.L_x_4493) ;  /* 0x000000001014794e */ /* 0x000fce0000000000 */
[----:B0-----:R-:W-:Y:S05]  /*1490*/  CALL.ABS.NOINC R14 ;  /* 0x000000000e007343 */ /* 0x001fea0003c00000 */
.L_x_4493:
        /* <DEDUP_REMOVED lines=27> */
.L_x_4499:
[----:B------:R-:W-:Y:S05]  /*1650*/  BSYNC B2 ;  /* 0x0000000000027941 */ /* 0x000fea0003800000 */
.L_x_4498:
[----:B------:R-:W-:-:S04]  /*1660*/  PRMT R0, R0, 0x9910, RZ ;  /* 0x0000991000007816 */ /* 0x000fc800000000ff */
[----:B------:R-:W-:-:S13]  /*1670*/  ISETP.NE.AND P0, PT, R0, RZ, PT ;  /* 0x000000ff0000720c */ /* 0x000fda0003f05270 */
[----:B------:R-:W-:Y:S05]  /*1680*/  @!P0 BRA `(.L_x_4497) ;  /* 0x0000000000208947 */ /* 0x000fea0003800000 */
[----:B------:R-:W-:Y:S01]  /*1690*/  IADD3 R4, P0, P1, R18, R25, R2 ;  /* 0x0000001912047210 */ /* 0x000fe2000791e002 */
[----:B------:R-:W-:-:S03]  /*16a0*/  ULDC UR4, c[0x0][0x5e4] ;  /* 0x0001790000047ab9 */ /* 0x000fc60000000800 */
[----:B------:R-:W-:Y:S02]  /*16b0*/  IADD3 R4, P2, R4, R8, RZ ;  /* 0x0000000804047210 */ /* 0x000fe40007f5e0ff */
[----:B------:R-:W-:-:S04]  /*16c0*/  IADD3.X R0, R19, RZ, RZ, P0, P1 ;  /* 0x000000ff13007210 */ /* 0x000fc800007e24ff */
[----:B------:R-:W-:-:S05]  /*16d0*/  IADD3.X R5, R0, UR4, RZ, P2, !PT ;  /* 0x0000000400057c10 */ /* 0x000fca00097fe4ff */
[----:B------:R-:W2:Y:S01]  /*16e0*/  LDG.E.U8 R4, desc[UR58][R4.64] ;  /* 0x0000003a04047981 */ /* 0x000ea2000c1e1100 */
[----:B------:R-:W-:-:S05]  /*16f0*/  PRMT R3, R3, 0x9910, RZ ;  /* 0x0000991003037816 */ /* 0x000fca00000000ff */
[----:B--2---:R-:W-:-:S07]  /*1700*/  IMAD R3, R4, R3, RZ ;  /* 0x0000000304037224 */ /* 0x004fce00078e02ff */
.L_x_4497:
[----:B------:R-:W-:Y:S05]  /*1710*/  BSYNC B1 ;  /* 0x0000000000017941 */ /* 0x000fea0003800000 */
.L_x_4496:
[----:B------:R-:W0:Y:S01]  /*1720*/  LDC R0, c[0x0][0x218] ;  /* 0x00008600ff007b82 */ /* 0x000e220000000800 */
[----:B------:R-:W-:Y:S01]  /*1730*/  IADD3 R18, P0, P1, R25, R8, R18 ;  /* 0x0000000819127210 */ /* 0x000fe2000791e012 */
[----:B------:R-:W-:-:S03]  /*1740*/  ULDC UR4, c[0x0][0x5e4] ;  /* 0x0001790000047ab9 */ /* 0x000fc60000000800 */
[----:B------:R-:W-:Y:S02]  /*1750*/  IADD3 R18, P2, R18, 0x4, RZ ;  /* 0x0000000412127810 */ /* 0x000fe40007f5e0ff */
[----:B------:R-:W-:-:S04]  /*1760*/  IADD3.X R19, RZ, UR4, R19, P0, P1 ;  /* 0x00000004ff137c10 */ /* 0x000fc800087e2413 */
[----:B------:R-:W-:Y:S02]  /*1770*/  IADD3.X R19, RZ, R19, RZ, P2, !PT ;  /* 0x00000013ff137210 */ /* 0x000fe400017fe4ff */
[----:B0-----:R-:W-:-:S07]  /*1780*/  IADD3 R0, R7, -0x4, R0 ;  /* 0xfffffffc07007810 */ /* 0x001fce0007ffe000 */
.L_x_4495:
[----:B------:R-:W-:Y:S05]  /*1790*/  BSYNC B0 ;  /* 0x0000000000007941 */ /* 0x000fea0003800000 */
.L_x_4494:
[----:B------:R-:W0:Y:S01]  /*17a0*/  LDC.64 R4, c[0x0][0x230] ;  /* 0x00008c00ff047b82 */ /* 0x000e220000000a00 */
[----:B------:R-:W-:Y:S01]  /*17b0*/  ULDC UR4, c[0x0][0x22c] ;  /* 0x00008b0000047ab9 */ /* 0x000fe20000000800 */
[----:B------:R-:W-:Y:S01]  /*17c0*/  BSSY B0, `(.L_x_4500) ;  /* 0x0000025000007945 */ /* 0x000fe20003800000 */
[----:B------:R-:W-:Y:S01]  /*17d0*/  IMAD R7, R2, UR4, RZ ;  /* 0x0000000402077c24 */ /* 0x000fe2000f8e02ff */
[C---:B------:R-:W-:Y:S02]  /*17e0*/  ISETP.NE.AND P2, PT, R23.reuse, RZ, PT ;  /* 0x000000ff1700720c */ /* 0x040fe40003f45270 */
[----:B------:R-:W-:Y:S01]  /*17f0*/  PRMT R10, R6, 0x7610, R10 ;  /* 0x00007610060a7816 */ /* 0x000fe2000000000a */
[----:B0-----:R-:W-:Y:S01]  /*1800*/  IMAD R7, R23, R4, R7 ;  /* 0x0000000417077224 */ /* 0x001fe200078e0207 */
[----:B------:R-:W-:Y:S02]  /*1810*/  ISETP.NE.AND P1, PT, R4, RZ, PT ;  /* 0x000000ff0400720c */ /* 0x000fe40003f25270 */
[----:B------:R-:W-:Y:S01]  /*1820*/  PRMT R4, R6, 0x7610, R4 ;  /* 0x0000761006047816 */ /* 0x000fe20000000004 */
[----:B------:R-:W-:-:S05]  /*1830*/  IMAD R8, R16, R5, R7 ;  /* 0x0000000510087224 */ /* 0x000fca00078e0207 */
[----:B------:R-:W-:-:S04]  /*1840*/  LEA R7, R8, 0x3, 0x2 ;  /* 0x0000000308077811 */ /* 0x000fc800078e10ff */
[----:B------:R-:W-:Y:S02]  /*1850*/  ISETP.GE.U32.AND P0, PT, R7, R0, PT ;  /* 0x000000000700720c */ /* 0x000fe40003f06070 */
[----:B------:R-:W-:-:S11]  /*1860*/  PRMT R7, R6, 0x7610, R7 ;  /* 0x0000761006077816 */ /* 0x000fd60000000007 */
[----:B------:R-:W-:Y:S05]  /*1870*/  @P0 BRA `(.L_x_4501) ;  /* 0x0000000000640947 */ /* 0x000fea0003800000 */
[----:B------:R-:W-:Y:S01]  /*1880*/  IMAD.MOV.U32 R6, RZ, RZ, R8 ;  /* 0x000000ffff067224 */ /* 0x000fe200078e0008 */
[C---:B------:R-:W-:Y:S02]  /*1890*/  PRMT R7, R4.reuse, 0x7610, R7 ;  /* 0x0000761004077816 */ /* 0x040fe40000000007 */
[----:B------:R-:W-:-:S07]  /*18a0*/  PRMT R10, R4, 0x7610, R10 ;  /* 0x00007610040a7816 */ /* 0x000fce000000000a */
.L_x_4502:
        /* <DEDUP_REMOVED lines=11> */
[C---:B--2---:R-:W-:Y:S02]  /*1960*/  PRMT R13, R8.reuse, 0x7772, RZ ;  /* 0x00007772080d7816 */ /* 0x044fe400000000ff */
[C---:B------:R-:W-:Y:S02]  /*1970*/  PRMT R14, R8.reuse, 0x7773, RZ ;  /* 0x00007773080e7816 */ /* 0x040fe400000000ff */
[C---:B------:R-:W-:Y:S02]  /*1980*/  PRMT R9, R8.reuse, 0x7771, RZ ;  /* 0x0000777108097816 */ /* 0x040fe400000000ff */
[----:B------:R-:W-:Y:S01]  /*1990*/  LOP3.LUT R7, R8, 0xff, RZ, 0xc0, !PT ;  /* 0x000000ff08077812 */ /* 0x000fe200078ec0ff */
[----:B------:R-:W-:Y:S02]  /*19a0*/  IMAD.MOV.U32 R8, RZ, RZ, R13 ;  /* 0x000000ffff087224 */ /* 0x000fe400078e000d */
[----:B------:R-:W-:Y:S02]  /*19b0*/  IMAD.MOV.U32 R13, RZ, RZ, R14 ;  /* 0x000000ffff0d7224 */ /* 0x000fe400078e000e */
[----:B------:R-:W-:-:S02]  /*19c0*/  IMAD R3, R4, R7, RZ ;  /* 0x0000000704037224 */ /* 0x000fc400078e02ff */
[----:B------:R-:W-:Y:S02]  /*19d0*/  IMAD R10, R10, R9, RZ ;  /* 0x000000090a0a7224 */ /* 0x000fe400078e02ff */
[----:B------:R-:W-:Y:S02]  /*19e0*/  IMAD R7, R11, R8, RZ ;  /* 0x000000080b077224 */ /* 0x000fe400078e02ff */
[----:B------:R-:W-:Y:S01]  /*19f0*/  IMAD R4, R12, R13, RZ ;  /* 0x0000000d0c047224 */ /* 0x000fe200078e02ff */
[----:B------:R-:W-:Y:S06]  /*1a00*/  @!P0 BRA `(.L_x_4502) ;  /* 0xfffffffc00a88947 */ /* 0x000fec000383ffff */
.L_x_4501:
[----:B------:R-:W-:Y:S05]  /*1a10*/  BSYNC B0 ;  /* 0x0000000000007941 */ /* 0x000fea0003800000 */
.L_x_4500:
        /* <DEDUP_REMOVED lines=8> */
.L_x_4504:
[----:B------:R-:W-:Y:S05]  /*1aa0*/  BSYNC B0 ;  /* 0x0000000000007941 */ /* 0x000fea0003800000 */
.L_x_4503:
        /* <DEDUP_REMOVED lines=8> */
[----:B------:R-:W-:-:S04]  /*1b30*/  IADD3 R18, P0, R5, R18, RZ ;  /* 0x0000001205127210 */ /* 0x000fc80007f1e0ff */
[----:B------:R-:W-:-:S05]  /*1b40*/  LEA.HI.X.SX32 R19, R5, R19, 0x1, P0 ;  /* 0x0000001305137211 */ /* 0x000fca00000f0eff */
[----:B------:R-:W2:Y:S01]  /*1b50*/  LDG.E.U8 R18, desc[UR58][R18.64] ;  /* 0x0000003a12127981 */ /* 0x000ea2000c1e1100 */
[----:B------:R-:W-:-:S05]  /*1b60*/  PRMT R3, R3, 0x9910, RZ ;  /* 0x0000991003037816 */ /* 0x000fca00000000ff */
[----:B--2---:R-:W-:-:S07]  /*1b70*/  IMAD R3, R18, R3, RZ ;  /* 0x0000000312037224 */ /* 0x004fce00078e02ff */
.L_x_4506:
[----:B------:R-:W-:Y:S05]  /*1b80*/  BSYNC B0 ;  /* 0x0000000000007941 */ /* 0x000fea0003800000 */
.L_x_4505:
        /* <DEDUP_REMOVED lines=12> */
.L_x_4492:
[----:B------:R-:W0:Y:S08]  /*1c50*/  LDC R11, c[0x0][0x254] ;  /* 0x00009500ff0b7b82 */ /* 0x000e300000000800 */
[----:B------:R-:W1:Y:S01]  /*1c60*/  LDC R22, c[0x0][0x384] ;  /* 0x0000e100ff167b82 */ /* 0x000e620000000800 */
[----:B0-----:R-:W-:Y:S02]  /*1c70*/  ISETP.NE.AND P0, PT, R11, 0x1, PT ;  /* 0x000000010b00780c */ /* 0x001fe40003f05270 */
[----:B-1----:R-:W-:-:S13]  /*1c80*/  ISETP.EQ.AND P1, PT, R22, 0x1, PT ;  /* 0x000000011600780c */ /* 0x002fda0003f22270 */
[----:B------:R-:W-:Y:S05]  /*1c90*/  @!P0 BRA P1, `(.L_x_4507) ;  /* 0x0000009800c88947 */ /* 0x000fea0000800000 */
[----:B------:R-:W-:Y:S01]  /*1ca0*/  ULDC UR5, c[0x0][0x220] ;  /* 0x0000880000057ab9 */ /* 0x000fe20000000800 */
[----:B------:R-:W-:Y:S01]  /*1cb0*/  ULDC.U8 UR4, c[0x0][0x211] ;  /* 0x0000844000047ab9 */ /* 0x000fe20000000000 */
[----:B------:R-:W-:Y:S01]  /*1cc0*/  MOV R0, UR5 ;  /* 0x0000000500007c02 */ /* 0x000fe20008000f00 */
[----:B------:R-:W-:Y:S02]  /*1cd0*/  IMAD.U32 R3, RZ, RZ, UR4 ;  /* 0x00000004ff037e24 */ /* 0x000fe4000f8e00ff */
[--C-:B------:R-:W-:Y:S02]  /*1ce0*/  IMAD.MOV.U32 R27, RZ, RZ, R15.reuse ;  /* 0x000000ffff1b7224 */ /* 0x100fe400078e000f */
[----:B------:R-:W-:Y:S01]  /*1cf0*/  IMAD R5, R0, 0x3, R15 ;  /* 0x0000000300057824 */ /* 0x000fe200078e020f */
[----:B------:R-:W-:Y:S06]  /*1d00*/  @!P0 BRA `(.L_x_4508) ;  /* 0x0000008c00d48947 */ /* 0x000fec0003800000 */
[----:B------:R-:W-:Y:S01]  /*1d10*/  ISETP.GE.U32.AND P0, PT, R5, R26, PT ;  /* 0x0000001a0500720c */ /* 0x000fe20003f06070 */
[----:B------:R-:W-:Y:S01]  /*1d20*/  BSSY B0, `(.L_x_4509) ;  /* 0x0000440000007945 */ /* 0x000fe20003800000 */
[C---:B------:R-:W-:Y:S02]  /*1d30*/  PRMT R4, R3.reuse, 0x7610, R4 ;  /* 0x0000761003047816 */ /* 0x040fe40000000004 */
[C---:B------:R-:W-:Y:S02]  /*1d40*/  PRMT R5, R3.reuse, 0x7610, R5 ;  /* 0x0000761003057816 */ /* 0x040fe40000000005 */
[C---:B------:R-:W-:Y:S02]  /*1d50*/  PRMT R6, R3.reuse, 0x7610, R6 ;  /* 0x0000761003067816 */ /* 0x040fe40000000006 */
[C---:B------:R-:W-:Y:S02]  /*1d60*/  PRMT R7, R3.reuse, 0x7610, R7 ;  /* 0x0000761003077816 */ /* 0x040fe40000000007 */
[----:B------:R-:W-:-:S02]  /*1d70*/  PRMT R8, R3, 0x7610, R8 ;  /* 0x0000761003087816 */ /* 0x000fc40000000008 */
[C---:B------:R-:W-:Y:S02]  /*1d80*/  PRMT R9, R3.reuse, 0x7610, R9 ;  /* 0x0000761003097816 */ /* 0x040fe40000000009 */
[----:B------:R-:W-:Y:S01]  /*1d90*/  PRMT R10, R3, 0x7610, R10 ;  /* 0x00007610030a7816 */ /* 0x000fe2000000000a */
[----:B------:R-:W-:Y:S06]  /*1da0*/  @P0 BRA `(.L_x_4510) ;  /* 0x0000004000dc0947 */ /* 0x000fec0003800000 */
[----:B------:R-:W0:Y:S01]  /*1db0*/  LDC R28, c[0x0][0x254] ;  /* 0x00009500ff1c7b82 */ /* 0x000e220000000800 */
[----:B------:R-:W-:Y:S01]  /*1dc0*/  BSSY B1, `(.L_x_4511) ;  /* 0x0000432000017945 */ /* 0x000fe20003800000 */
[----:B------:R-:W-:Y:S02]  /*1dd0*/  ISETP.NE.AND P0, PT, R11, RZ, PT ;  /* 0x000000ff0b00720c */ /* 0x000fe40003f05270 */
[C---:B------:R-:W-:Y:S02]  /*1de0*/  PRMT R4, R3.reuse, 0x7610, R4 ;  /* 0x0000761003047816 */ /* 0x040fe40000000004 */
[C---:B------:R-:W-:Y:S02]  /*1df0*/  PRMT R5, R3.reuse, 0x7610, R5 ;  /* 0x0000761003057816 */ /* 0x040fe40000000005 */
[C---:B------:R-:W-:Y:S02]  /*1e00*/  PRMT R6, R3.reuse, 0x7610, R6 ;  /* 0x0000761003067816 */ /* 0x040fe40000000006 */
[----:B------:R-:W-:-:S02]  /*1e10*/  PRMT R7, R3, 0x7610, R7 ;  /* 0x0000761003077816 */ /* 0x000fc40000000007 */
[C---:B------:R-:W-:Y:S02]  /*1e20*/  PRMT R8, R3.reuse, 0x7610, R8 ;  /* 0x0000761003087816 */ /* 0x040fe40000000008 */
[C---:B------:R-:W-:Y:S02]  /*1e30*/  PRMT R9, R3.reuse, 0x7610, R9 ;  /* 0x0000761003097816 */ /* 0x040fe40000000009 */
[----:B------:R-:W-:-:S07]  /*1e40*/  PRMT R10, R3, 0x7610, R10 ;  /* 0x00007610030a7816 */ /* 0x000fce000000000a */
.L_x_4516:
        /* <DEDUP_REMOVED lines=106> */
[----:B------:R-:W-:Y:S01]  /*24f0*/  IMAD.MOV.U32 R15, RZ, RZ, R12 ;  /* 0x000000ffff0f7224 */ /* 0x000fe200078e000c */
        /* <DEDUP_REMOVED lines=168> */
[----:B------:R-:W1:Y:S01]  /*2f80*/  @P1 LDC R12, c[0x0][0x380] ;  /* 0x0000e000ff0c1b82 */ /* 0x000e620000000800 */
[----:B------:R-:W-:-:S04]  /*2f90*/  IMAD R11, R11, UR27, R24 ;  /* 0x0000001b0b0b7c24 */ /* 0x000fc8000f8e0218 */
[----:B------:R-:W-:-:S03]  /*2fa0*/  IMAD R0, R11, UR28, R0 ;  /* 0x0000001c0b007c24 */ /* 0x000fc6000f8e0200 */
[----:B------:R-:W2:Y:S01]  /*2fb0*/  @P1 LDC R22, c[0x0][0x3e4] ;  /* 0x0000f900ff161b82 */ /* 0x000ea20000000800 */
[----:B0-----:R-:W-:-:S05]  /*2fc0*/  @P1 IMAD.HI.U32 R15, R21, R15, R20 ;  /* 0x0000000f150f1227 */ /* 0x001fca00078e0014 */
[----:B-1----:R-:W-:-:S04]  /*2fd0*/  @P1 SHF.R.U32.HI R15, RZ, R12, R15 ;  /* 0x0000000cff0f1219 */ /* 0x002fc8000001160f */
[----:B------:R-:W-:-:S05]  /*2fe0*/  @P1 IADD3 R15, -R15, RZ, RZ ;  /* 0x000000ff0f0f1210 */ /* 0x000fca0007ffe1ff */
[----:B------:R-:W-:-:S04]  /*2ff0*/  @P1 IMAD R21, R15, R14, R21 ;  /* 0x0000000e0f151224 */ /* 0x000fc800078e0215 */
[----:B--2---:R-:W-:-:S07]  /*3000*/  @P1 IMAD R0, R21, R22, R0 ;  /* 0x0000001615001224 */ /* 0x004fce00078e0200 */
.L_x_4512:
[----:B------:R-:W-:Y:S01]  /*3010*/  LOP3.LUT R15, R0, 0xfffffffe, RZ, 0xc0, !PT ;  /* 0xfffffffe000f7812 */ /* 0x000fe200078ec0ff */
[----:B------:R-:W-:-:S03]  /*3020*/  ULDC UR36, c[0x0][0x220] ;  /* 0x0000880000247ab9 */ /* 0x000fc60000000800 */
[----:B------:R-:W-:-:S05]  /*3030*/  IADD3 R14, P1, R15, R18, RZ ;  /* 0x000000120f0e7210 */ /* 0x000fca0007f3e0ff */
[----:B------:R-:W-:-:S05]  /*3040*/  IMAD.X R15, RZ, RZ, R19, P1 ;  /* 0x000000ffff0f7224 */ /* 0x000fca00008e0613 */
[----:B------:R-:W2:Y:S01]  /*3050*/  LDG.E.U16 R14, desc[UR58][R14.64] ;  /* 0x0000003a0e0e7981 */ /* 0x000ea2000c1e1500 */
[----:B------:R-:W-:-:S05]  /*3060*/  IMAD.U32 R0, RZ, RZ, UR36 ;  /* 0x00000024ff007e24 */ /* 0x000fca000f8e00ff */
[----:B------:R-:W-:Y:S02]  /*3070*/  IADD3 R27, R27, R0, RZ ;  /* 0x000000001b1b7210 */ /* 0x000fe40007ffe0ff */
[C---:B--2---:R-:W-:Y:S02]  /*3080*/  PRMT R11, R14.reuse, 0x7770, RZ ;  /* 0x000077700e0b7816 */ /* 0x044fe400000000ff */
[----:B------:R-:W-:Y:S01]  /*3090*/  PRMT R12, R14, 0x7771, RZ ;  /* 0x000077710e0c7816 */ /* 0x000fe200000000ff */
[----:B------:R-:W-:Y:S06]  /*30a0*/  @!P0 BRA `(.L_x_4513) ;  /* 0x0000000c00a08947 */ /* 0x000fec0003800000 */
        /* <DEDUP_REMOVED lines=216> */
[----:B------:R-:W-:Y:S01]  /*3e30*/  ULDC.64 UR36, c[0x0][0x370] ;  /* 0x0000dc0000247ab9 */ /* 0x000fe20000000a00 */
[----:B------:R-:W-:Y:S02]  /*3e40*/  IMAD.MOV.U32 R21, RZ, RZ, R25 ;  /* 0x000000ffff157224 */ /* 0x000fe400078e0019 */
        /* <DEDUP_REMOVED lines=9> */
[----:B------:R-:W-:Y:S02]  /*3ee0*/  IMAD R20, R20, UR27, R25 ;  /* 0x0000001b14147c24 */ /* 0x000fe4000f8e0219 */
[----:B------:R-:W-:Y:S02]  /*3ef0*/  @P1 IMAD.MOV R15, RZ, RZ, -R15 ;  /* 0x000000ffff0f1224 */ /* 0x000fe400078e0a0f */
[----:B------:R-:W-:Y:S02]  /*3f00*/  IMAD R13, R20, UR28, R13 ;  /* 0x0000001c140d7c24 */ /* 0x000fe4000f8e020d */
[----:B------:R-:W-:-:S04]  /*3f10*/  @P1 IMAD R14, R14, R15, R21 ;  /* 0x0000000f0e0e1224 */ /* 0x000fc800078e0215 */
[----:B--2---:R-:W-:-:S07]  /*3f20*/  @P1 IMAD R13, R14, R24, R13 ;  /* 0x000000180e0d1224 */ /* 0x004fce00078e020d */
.L_x_4513:
[----:B------:R-:W-:-:S04]  /*3f30*/  LOP3.LUT R13, R13, 0xfffffffe, RZ, 0xc0, !PT ;  /* 0xfffffffe0d0d7812 */ /* 0x000fc800078ec0ff */
[----:B------:R-:W-:-:S04]  /*3f40*/  IADD3 R14, P1, R13, R18, RZ ;  /* 0x000000120d0e7210 */ /* 0x000fc80007f3e0ff */
[----:B------:R-:W-:-:S05]  /*3f50*/  IADD3.X R15, RZ, R19, RZ, P1, !PT ;  /* 0x00000013ff0f7210 */ /* 0x000fca0000ffe4ff */
[----:B------:R-:W2:Y:S01]  /*3f60*/  LDG.E.U16 R14, desc[UR58][R14.64] ;  /* 0x0000003a0e0e7981 */ /* 0x000ea2000c1e1500 */
[----:B------:R-:W-:Y:S01]  /*3f70*/  IMAD.IADD R27, R27, 0x1, R0 ;  /* 0x000000011b1b7824 */ /* 0x000fe200078e0200 */
[----:B------:R-:W-:Y:S01]  /*3f80*/  MOV R24, RZ ;  /* 0x000000ff00187202 */ /* 0x000fe20000000f00 */
[----:B------:R-:W-:Y:S01]  /*3f90*/  IMAD.MOV.U32 R26, RZ, RZ, RZ ;  /* 0x000000ffff1a7224 */ /* 0x000fe200078e00ff */
[C---:B--2---:R-:W-:Y:S02]  /*3fa0*/  PRMT R13, R14.reuse, 0x7770, RZ ;  /* 0x000077700e0d7816 */ /* 0x044fe400000000ff */
[----:B------:R-:W-:Y:S01]  /*3fb0*/  PRMT R22, R14, 0x7771, RZ ;  /* 0x000077710e167816 */ /* 0x000fe200000000ff */
[----:B------:R-:W-:Y:S06]  /*3fc0*/  @!P0 BRA `(.L_x_4514) ;  /* 0x0000000c00cc8947 */ /* 0x000fec0003800000 */
[----:B------:R-:W-:Y:S01]  /*3fd0*/  IMAD.MOV.U32 R14, RZ, RZ, RZ ;  /* 0x000000ffff0e7224 */ /* 0x000fe200078e00ff */
[----:B------:R-:W-:Y:S01]  /*3fe0*/  ULDC.64 UR36, c[0x0][0x260] ;  /* 0x0000980000247ab9 */ /* 0x000fe20000000a00 */
[----:B------:R-:W-:Y:S01]  /*3ff0*/  IMAD.MOV.U32 R15, RZ, RZ, R27 ;  /* 0x000000ffff0f7224 */ /* 0x000fe200078e001b */
[----:B0-----:R-:W-:Y:S01]  /*4000*/  ISETP.NE.AND P1, PT, R28, 0x2, PT ;  /* 0x000000021c00780c */ /* 0x001fe20003f25270 */
[----:B------:R-:W-:-:S05]  /*4010*/  IMAD.HI.U32 R14, R27, UR31, R14 ;  /* 0x0000001f1b0e7c27 */ /* 0x000fca000f8e000e */
[----:B------:R-:W-:Y:S01]  /*4020*/  SHF.R.U32.HI R15, RZ, UR36, R14 ;  /* 0x00000024ff0f7c19 */ /* 0x000fe2000801160e */
[----:B------:R-:W-:-:S04]  /*4030*/  HFMA2.MMA R14, -RZ, RZ, 0, 0 ;  /* 0x00000000ff0e7435 */ /* 0x000fc800000001ff */
[----:B------:R-:W-:-:S06]  /*4040*/  IMAD.MOV R20, RZ, RZ, -R15 ;  /* 0x000000ffff147224 */ /* 0x000fcc00078e0a0f */
        /* <DEDUP_REMOVED lines=235> */
.L_x_4514:
[----:B------:R-:W-:-:S04]  /*4f00*/  LOP3.LUT R15, R24, 0xfffffffe, RZ, 0xc0, !PT ;  /* 0xfffffffe180f7812 */ /* 0x000fc800078ec0ff */
[----:B------:R-:W-:-:S04]  /*4f10*/  IADD3 R14, P1, R15, R18, RZ ;  /* 0x000000120f0e7210 */ /* 0x000fc80007f3e0ff */
[----:B------:R-:W-:-:S05]  /*4f20*/  IADD3.X R15, RZ, R19, RZ, P1, !PT ;  /* 0x00000013ff0f7210 */ /* 0x000fca0000ffe4ff */
[----:B------:R-:W2:Y:S01]  /*4f30*/  LDG.E.U16 R14, desc[UR58][R14.64] ;  /* 0x0000003a0e0e7981 */ /* 0x000ea2000c1e1500 */
[----:B------:R-:W-:Y:S01]  /*4f40*/  IMAD.IADD R27, R27, 0x1, R0 ;  /* 0x000000011b1b7824 */ /* 0x000fe200078e0200 */
[C---:B--2---:R-:W-:Y:S02]  /*4f50*/  PRMT R25, R14.reuse, 0x7770, RZ ;  /* 0x000077700e197816 */ /* 0x044fe400000000ff */
[----:B------:R-:W-:Y:S01]  /*4f60*/  PRMT R24, R14, 0x7771, RZ ;  /* 0x000077710e187816 */ /* 0x000fe200000000ff */
[----:B------:R-:W-:Y:S06]  /*4f70*/  @!P0 BRA `(.L_x_4515) ;  /* 0x0000000c00c88947 */ /* 0x000fec0003800000 */
[----:B------:R-:W-:Y:S01]  /*4f80*/  MOV R26, RZ ;  /* 0x000000ff001a7202 */ /* 0x000fe20000000f00 */
[----:B------:R-:W-:Y:S01]  /*4f90*/  ULDC.64 UR36, c[0x0][0x260] ;  /* 0x0000980000247ab9 */ /* 0x000fe20000000a00 */
        /* <DEDUP_REMOVED lines=240> */
.L_x_4515:
[----:B------:R-:W-:Y:S02]  /*5ea0*/  LOP3.LUT R15, R26, 0xfffffffe, RZ, 0xc0, !PT ;  /* 0xfffffffe1a0f7812 */ /* 0x000fe400078ec0ff */
[----:B------:R-:W-:Y:S02]  /*5eb0*/  PRMT R9, R9, 0x9910, RZ ;  /* 0x0000991009097816 */ /* 0x000fe400000000ff */
[----:B------:R-:W-:Y:S02]  /*5ec0*/  PRMT R20, R13, 0x9910, RZ ;  /* 0x000099100d147816 */ /* 0x000fe400000000ff */
[----:B------:R-:W-:Y:S02]  /*5ed0*/  PRMT R21, R7, 0x9910, RZ ;  /* 0x0000991007157816 */ /* 0x000fe400000000ff */
        /* <DEDUP_REMOVED lines=8> */
[----:B------:R-:W-:Y:S02]  /*5f60*/  PRMT R3, R24, 0x9910, RZ ;  /* 0x0000991018037816 */ /* 0x000fe400000000ff */
[----:B------:R-:W-:Y:S01]  /*5f70*/  PRMT R26, R22, 0x9910, RZ ;  /* 0x00009910161a7816 */ /* 0x000fe200000000ff */
[----:B------:R-:W-:Y:S01]  /*5f80*/  IMAD R10, R10, R7, RZ ;  /* 0x000000070a0a7224 */ /* 0x000fe200078e02ff */
[----:B------:R-:W-:Y:S02]  /*5f90*/  PRMT R6, R6, 0x9910, RZ ;  /* 0x0000991006067816 */ /* 0x000fe400000000ff */
[----:B-1----:R-:W-:Y:S01]  /*5fa0*/  PRMT R15, R8, 0x9910, RZ ;  /* 0x00009910080f7816 */ /* 0x002fe200000000ff */
[----:B------:R-:W-:Y:S01]  /*5fb0*/  IMAD R7, R21, R26, RZ ;  /* 0x0000001a15077224 */ /* 0x000fe200078e02ff */
[----:B------:R-:W-:-:S02]  /*5fc0*/  PRMT R8, R12, 0x9910, RZ ;  /* 0x000099100c087816 */ /* 0x000fc400000000ff */
[----:B------:R-:W-:-:S03]  /*5fd0*/  MOV R26, UR4 ;  /* 0x00000004001a7c02 */ /* 0x000fc60008000f00 */
[----:B------:R-:W-:Y:S02]  /*5fe0*/  IMAD R9, R9, R8, RZ ;  /* 0x0000000809097224 */ /* 0x000fe400078e02ff */
[----:B------:R-:W-:Y:S01]  /*5ff0*/  IMAD R8, R15, R20, RZ ;  /* 0x000000140f087224 */ /* 0x000fe200078e02ff */
[----:B------:R-:W-:Y:S02]  /*6000*/  PRMT R15, R5, 0x9910, RZ ;  /* 0x00009910050f7816 */ /* 0x000fe400000000ff */
[----:B------:R-:W-:Y:S02]  /*6010*/  PRMT R20, R4, 0x9910, RZ ;  /* 0x0000991004147816 */ /* 0x000fe400000000ff */
[----:B------:R-:W-:Y:S01]  /*6020*/  MOV R4, R15 ;  /* 0x0000000f00047202 */ /* 0x000fe20000000f00 */
[----:B------:R-:W-:Y:S01]  /*6030*/  IMAD.MOV.U32 R15, RZ, RZ, R3 ;  /* 0x000000ffff0f7224 */ /* 0x000fe200078e0003 */
[----:B------:R-:W-:Y:S01]  /*6040*/  PRMT R5, R25, 0x9910, RZ ;  /* 0x0000991019057816 */ /* 0x000fe200000000ff */
[----:B------:R-:W-:-:S04]  /*6050*/  IMAD R3, R0, 0x3, R27 ;  /* 0x0000000300037824 */ /* 0x000fc800078e021b */
[----:B------:R-:W-:Y:S01]  /*6060*/  IMAD R6, R6, R5, RZ ;  /* 0x0000000506067224 */ /* 0x000fe200078e02ff */
[----:B------:R-:W-:Y:S01]  /*6070*/  ISETP.GE.U32.AND P1, PT, R3, R26, PT ;  /* 0x0000001a0300720c */ /* 0x000fe20003f26070 */
[----:B------:R-:W-:Y:S01]  /*6080*/  IMAD R5, R4, R15, RZ ;  /* 0x0000000f04057224 */ /* 0x000fe200078e02ff */
[C---:B--2---:R-:W-:Y:S02]  /*6090*/  PRMT R30, R14.reuse, 0x7771, RZ ;  /* 0x000077710e1e7816 */ /* 0x044fe400000000ff */
[----:B------:R-:W-:-:S03]  /*60a0*/  LOP3.LUT R21, R14, 0xff, RZ, 0xc0, !PT ;  /* 0x000000ff0e157812 */ /* 0x000fc600078ec0ff */
[----:B------:R-:W-:Y:S02]  /*60b0*/  IMAD R3, R29, R30, RZ ;  /* 0x0000001e1d037224 */ /* 0x000fe400078e02ff */
[----:B------:R-:W-:-:S04]  /*60c0*/  IMAD R4, R20, R21, RZ ;  /* 0x0000001514047224 */ /* 0x000fc800078e02ff */
[----:B------:R-:W-:Y:S05]  /*60d0*/  @!P1 BRA `(.L_x_4516) ;  /* 0xffffffbc005c9947 */ /* 0x000fea000383ffff */
[----:B------:R-:W-:Y:S05]  /*60e0*/  BSYNC B1 ;  /* 0x0000000000017941 */ /* 0x000fea0003800000 */
.L_x_4511:
[C---:B------:R-:W-:Y:S02]  /*60f0*/  PRMT R29, R14.reuse, 0x7770, RZ ;  /* 0x000077700e1d7816 */ /* 0x040fe400000000ff */
[----:B------:R-:W-:-:S04]  /*6100*/  PRMT R14, R14, 0x7771, RZ ;  /* 0x000077710e0e7816 */ /* 0x000fc800000000ff */
[----:B------:R-:W-:-:S07]  /*6110*/  PRMT R30, R14, 0x7610, R30 ;  /* 0x000076100e1e7816 */ /* 0x000fce000000001e */
.L_x_4510:
[----:B------:R-:W-:Y:S05]  /*6120*/  BSYNC B0 ;  /* 0x0000000000007941 */ /* 0x000fea0003800000 */
.L_x_4509:
        /* <DEDUP_REMOVED lines=280> */
.L_x_4519:
[----:B------:R-:W-:-:S04]  /*72b0*/  LOP3.LUT R11, R11, 0xfffffffe, RZ, 0xc0, !PT ;  /* 0xfffffffe0b0b7812 */ /* 0x000fc800078ec0ff */
[----:B------:R-:W-:-:S05]  /*72c0*/  IADD3 R14, P2, R11, R18, RZ ;  /* 0x000000120b0e7210 */ /* 0x000fca0007f5e0ff */
[----:B------:R-:W-:-:S05]  /*72d0*/  IMAD.X R15, RZ, RZ, R19, P2 ;  /* 0x000000ffff0f7224 */ /* 0x000fca00010e0613 */
[----:B------:R-:W2:Y:S01]  /*72e0*/  LDG.E.U16 R14, desc[UR58][R14.64] ;  /* 0x0000003a0e0e7981 */ /* 0x000ea2000c1e1500 */
[----:B------:R-:W-:-:S04]  /*72f0*/  IADD3 R21, R27, R0, RZ ;  /* 0x000000001b157210 */ /* 0x000fc80007ffe0ff */
[----:B------:R-:W-:Y:S02]  /*7300*/  ISETP.GE.U32.AND P2, PT, R21, R26, PT ;  /* 0x0000001a1500720c */ /* 0x000fe40003f46070 */
[C---:B--2---:R-:W-:Y:S02]  /*7310*/  PRMT R11, R14.reuse, 0x7770, RZ ;  /* 0x000077700e0b7816 */ /* 0x044fe400000000ff */
[----:B------:R-:W-:-:S09]  /*7320*/  PRMT R12, R14, 0x7771, RZ ;  /* 0x000077710e0c7816 */ /* 0x000fd200000000ff */
        /* <DEDUP_REMOVED lines=275> */
.L_x_4520:
[----:B------:R-:W-:-:S04]  /*8460*/  LOP3.LUT R13, R13, 0xfffffffe, RZ, 0xc0, !PT ;  /* 0xfffffffe0d0d7812 */ /* 0x000fc800078ec0ff */
[----:B------:R-:W-:-:S04]  /*8470*/  IADD3 R14, P2, R13, R18, RZ ;  /* 0x000000120d0e7210 */ /* 0x000fc80007f5e0ff */
[----:B------:R-:W-:-:S05]  /*8480*/  IADD3.X R15, RZ, R19, RZ, P2, !PT ;  /* 0x00000013ff0f7210 */ /* 0x000fca00017fe4ff */
[----:B------:R-:W2:Y:S01]  /*8490*/  LDG.E.U16 R14, desc[UR58][R14.64] ;  /* 0x0000003a0e0e7981 */ /* 0x000ea2000c1e1500 */
[----:B------:R-:W-:-:S05]  /*84a0*/  IMAD.IADD R21, R21, 0x1, R0 ;  /* 0x0000000115157824 */ /* 0x000fca00078e0200 */
[----:B------:R-:W-:Y:S02]  /*84b0*/  ISETP.GE.U32.AND P2, PT, R21, R26, PT ;  /* 0x0000001a1500720c */ /* 0x000fe40003f46070 */
[C---:B--2---:R-:W-:Y:S02]  /*84c0*/  PRMT R13, R14.reuse, 0x7770, RZ ;  /* 0x000077700e0d7816 */ /* 0x044fe400000000ff */
[----:B------:R-:W-:-:S09]  /*84d0*/  PRMT R22, R14, 0x7771, RZ ;  /* 0x000077710e167816 */ /* 0x000fd200000000ff */
        /* <DEDUP_REMOVED lines=275> */
.L_x_4521:
        /* <DEDUP_REMOVED lines=275> */
[----:B0-----:R-:W-:-:S05]  /*a740*/  @P1 IMAD.HI.U32 R15, R31, R15, R30 ;  /* 0x0000000f1f0f1227 */ /* 0x001fca00078e001e */
[----:B-1----:R-:W-:Y:S01]  /*a750*/  @P1 SHF.R.U32.HI R15, RZ, R28, R15 ;  /* 0x0000001cff0f1219 */ /* 0x002fe2000001160f */
[----:B------:R-:W-:Y:S01]  /*a760*/  IMAD R28, R33, UR4, R21 ;  /* 0x00000004211c7c24 */ /* 0x000fe2000f8e0215 */
[----:B------:R-:W-:-:S03]  /*a770*/  ULDC UR4, c[0x0][0x3e0] ;  /* 0x0000f80000047ab9 */ /* 0x000fc60000000800 */
[----:B------:R-:W-:Y:S02]  /*a780*/  @P1 IMAD.MOV R15, RZ, RZ, -R15 ;  /* 0x000000ffff0f1224 */ /* 0x000fe400078e0a0f */
[----:B------:R-:W-:Y:S02]  /*a790*/  IMAD R29, R28, UR4, R29 ;  /* 0x000000041c1d7c24 */ /* 0x000fe4000f8e021d */
[----:B------:R-:W-:-:S04]  /*a7a0*/  @P1 IMAD R14, R14, R15, R31 ;  /* 0x0000000f0e0e1224 */ /* 0x000fc800078e021f */
[----:B--2---:R-:W-:-:S07]  /*a7b0*/  @P1 IMAD R29, R14, R20, R29 ;  /* 0x000000140e1d1224 */ /* 0x004fce00078e021d */
.L_x_4522:
[----:B------:R-:W-:-:S04]  /*a7c0*/  LOP3.LUT R29, R29, 0xfffffffe, RZ, 0xc0, !PT ;  /* 0xfffffffe1d1d7812 */ /* 0x000fc800078ec0ff */
[----:B------:R-:W-:-:S04]  /*a7d0*/  IADD3 R18, P1, R29, R18, RZ ;  /* 0x000000121d127210 */ /* 0x000fc80007f3e0ff */
[----:B------:R-:W-:-:S05]  /*a7e0*/  IADD3.X R19, RZ, R19, RZ, P1, !PT ;  /* 0x00000013ff137210 */ /* 0x000fca0000ffe4ff */
[----:B------:R-:W2:Y:S02]  /*a7f0*/  LDG.E.U16 R18, desc[UR58][R18.64] ;  /* 0x0000003a12127981 */ /* 0x000ea4000c1e1500 */
[C---:B--2---:R-:W-:Y:S02]  /*a800*/  PRMT R29, R18.reuse, 0x7770, RZ ;  /* 0x00007770121d7816 */ /* 0x044fe400000000ff */
[----:B------:R-:W-:-:S07]  /*a810*/  PRMT R30, R18, 0x7771, RZ ;  /* 0x00007771121e7816 */ /* 0x000fce00000000ff */
.L_x_4518:
[----:B------:R-:W-:Y:S05]  /*a820*/  BSYNC B0 ;  /* 0x0000000000007941 */ /* 0x000fea0003800000 */
.L_x_4517:
[----:B------:R-:W-:Y:S04]  /*a830*/  BSSY B0, `(.L_x_4523) ;  /* 0x000002a000007945 */ /* 0x000fe80003800000 */
[----:B------:R-:W-:Y:S05]  /*a840*/  @P0 BRA `(.L_x_4524) ;  /* 0x0000000000a00947 */ /* 0x000fea0003800000 */
[----:B------:R-:W-:Y:S01]  /*a850*/  IMAD.IADD R27, R27, 0x1, R0 ;  /* 0x000000011b1b7824 */ /* 0x000fe200078e0200 */
[----:B------:R-:W-:Y:S02]  /*a860*/  PRMT R11, R11, 0x9910, RZ ;  /* 0x000099100b0b7816 */ /* 0x000fe400000000ff */
[----:B------:R-:W-:Y:S02]  /*a870*/  PRMT R14, R9, 0x9910, RZ ;  /* 0x00009910090e7816 */ /* 0x000fe400000000ff */
[----:B------:R-:W-:Y:S02]  /*a880*/  ISETP.GE.U32.AND P0, PT, R27, R26, PT ;  /* 0x0000001a1b00720c */ /* 0x000fe40003f06070 */
[----:B------:R-:W-:Y:S02]  /*a890*/  PRMT R10, R10, 0x9910, RZ ;  /* 0x000099100a0a7816 */ /* 0x000fe400000000ff */
[----:B------:R-:W-:Y:S01]  /*a8a0*/  MOV R9, R11 ;  /* 0x0000000b00097202 */ /* 0x000fe20000000f00 */
[----:B------:R-:W-:Y:S01]  /*a8b0*/  IMAD.MOV.U32 R11, RZ, RZ, R14 ;  /* 0x000000ffff0b7224 */ /* 0x000fe200078e000e */
[----:B------:R-:W-:-:S03]  /*a8c0*/  PRMT R12, R12, 0x9910, RZ ;  /* 0x000099100c0c7816 */ /* 0x000fc600000000ff */
[----:B------:R-:W-:Y:S02]  /*a8d0*/  IMAD R10, R10, R9, RZ ;  /* 0x000000090a0a7224 */ /* 0x000fe400078e02ff */
[----:B------:R-:W-:Y:S02]  /*a8e0*/  IMAD R9, R11, R12, RZ ;  /* 0x0000000c0b097224 */ /* 0x000fe400078e02ff */
[----:B------:R-:W-:Y:S05]  /*a8f0*/  @P0 BRA `(.L_x_4524) ;  /* 0x0000000000740947 */ /* 0x000fea0003800000 */
[----:B------:R-:W-:Y:S02]  /*a900*/  PRMT R11, R13, 0x9910, RZ ;  /* 0x000099100d0b7816 */ /* 0x000fe400000000ff */
[----:B------:R-:W-:Y:S02]  /*a910*/  IADD3 R13, R27, R0, RZ ;  /* 0x000000001b0d7210 */ /* 0x000fe40007ffe0ff */
[----:B------:R-:W-:Y:S01]  /*a920*/  PRMT R12, R7, 0x9910, RZ ;  /* 0x00009910070c7816 */ /* 0x000fe200000000ff */
[----:B------:R-:W-:Y:S01]  /*a930*/  IMAD.MOV.U32 R7, RZ, RZ, R11 ;  /* 0x000000ffff077224 */ /* 0x000fe200078e000b */
[----:B------:R-:W-:Y:S02]  /*a940*/  ISETP.GE.U32.AND P0, PT, R13, R26, PT ;  /* 0x0000001a0d00720c */ /* 0x000fe40003f06070 */
[----:B------:R-:W-:Y:S02]  /*a950*/  PRMT R22, R22, 0x9910, RZ ;  /* 0x0000991016167816 */ /* 0x000fe400000000ff */
[----:B------:R-:W-:-:S02]  /*a960*/  PRMT R8, R8, 0x9910, RZ ;  /* 0x0000991008087816 */ /* 0x000fc400000000ff */
[----:B------:R-:W-:Y:S01]  /*a970*/  MOV R11, R12 ;  /* 0x0000000c000b7202 */ /* 0x000fe20000000f00 */
[----:B------:R-:W-:Y:S02]  /*a980*/  IMAD.MOV.U32 R12, RZ, RZ, R22 ;  /* 0x000000ffff0c7224 */ /* 0x000fe400078e0016 */
        /* <DEDUP_REMOVED lines=20> */
.L_x_4524:
[----:B------:R-:W-:Y:S05]  /*aad0*/  BSYNC B0 ;  /* 0x0000000000007941 */ /* 0x000fea0003800000 */
.L_x_4523:
        /* <DEDUP_REMOVED lines=24> */
.L_x_4508:
        /* <DEDUP_REMOVED lines=10> */
[----:B------:R-:W-:Y:S01]  /*ad00*/  BSSY B1, `(.L_x_4527) ;  /* 0x000003c000017945 */ /* 0x000fe20003800000 */
[C---:B------:R-:W-:Y:S02]  /*ad10*/  PRMT R20, R3.reuse, 0x7610, R20 ;  /* 0x0000761003147816 */ /* 0x040fe40000000014 */
[C---:B------:R-:W-:Y:S02]  /*ad20*/  PRMT R15, R3.reuse, 0x7610, R15 ;  /* 0x00007610030f7816 */ /* 0x040fe4000000000f */
[C---:B------:R-:W-:Y:S02]  /*ad30*/  PRMT R14, R3.reuse, 0x7610, R14 ;  /* 0x00007610030e7816 */ /* 0x040fe4000000000e */
[C---:B------:R-:W-:Y:S02]  /*ad40*/  PRMT R13, R3.reuse, 0x7610, R13 ;  /* 0x00007610030d7816 */ /* 0x040fe4000000000d */
[C---:B------:R-:W-:Y:S02]  /*ad50*/  PRMT R12, R3.reuse, 0x7610, R12 ;  /* 0x00007610030c7816 */ /* 0x040fe4000000000c */
[----:B------:R-:W-:-:S02]  /*ad60*/  PRMT R11, R3, 0x7610, R11 ;  /* 0x00007610030b7816 */ /* 0x000fc4000000000b */
[----:B------:R-:W-:-:S07]  /*ad70*/  PRMT R10, R3, 0x7610, R10 ;  /* 0x00007610030a7816 */ /* 0x000fce000000000a */
.L_x_4528:
[----:B------:R-:W-:Y:S02]  /*ad80*/  IMAD.IADD R5, R0, 0x1, R27 ;  /* 0x0000000100057824 */ /* 0x000fe400078e021b */
[----:B------:R-:W-:Y:S02]  /*ad90*/  IMAD R27, R22, R27, RZ ;  /* 0x0000001b161b7224 */ /* 0x000fe400078e02ff */
[C---:B------:R-:W-:Y:S01]  /*ada0*/  IMAD R4, R5.reuse, R22, RZ ;  /* 0x0000001605047224 */ /* 0x040fe200078e02ff */
[----:B------:R-:W-:Y:S02]  /*adb0*/  IADD3 R9, R5, R0, RZ ;  /* 0x0000000005097210 */ /* 0x000fe40007ffe0ff */
[----:B------:R-:W-:Y:S02]  /*adc0*/  LOP3.LUT R27, R27, 0xfffffffe, RZ, 0xc0, !PT ;  /* 0xfffffffe1b1b7812 */ /* 0x000fe400078ec0ff */
[----:B------:R-:W-:Y:S02]  /*add0*/  LOP3.LUT R7, R4, 0xfffffffe, RZ, 0xc0, !PT ;  /* 0xfffffffe04077812 */ /* 0x000fe400078ec0ff */
[----:B------:R-:W-:-:S02]  /*ade0*/  IADD3 R24, P0, R27, R18, RZ ;  /* 0x000000121b187210 */ /* 0x000fc40007f1e0ff */
[C---:B------:R-:W-:Y:S01]  /*adf0*/  IADD3 R27, R9.reuse, R0, RZ ;  /* 0x00000000091b7210 */ /* 0x040fe20007ffe0ff */
[----:B------:R-:W-:Y:S01]  /*ae00*/  IMAD R9, R9, R22, RZ ;  /* 0x0000001609097224 */ /* 0x000fe200078e02ff */
[----:B------:R-:W-:Y:S01]  /*ae10*/  IADD3 R4, P1, R7, R18, RZ ;  /* 0x0000001207047210 */ /* 0x000fe20007f3e0ff */
[--C-:B------:R-:W-:Y:S02]  /*ae20*/  IMAD.X R25, RZ, RZ, R19.reuse, P0 ;  /* 0x000000ffff197224 */ /* 0x100fe400000e0613 */
[----:B------:R-:W-:Y:S01]  /*ae30*/  IMAD R6, R27, R22, RZ ;  /* 0x000000161b067224 */ /* 0x000fe200078e02ff */
[----:B------:R-:W-:Y:S01]  /*ae40*/  LOP3.LUT R9, R9, 0xfffffffe, RZ, 0xc0, !PT ;  /* 0xfffffffe09097812 */ /* 0x000fe200078ec0ff */
[----:B------:R-:W-:Y:S01]  /*ae50*/  IMAD.X R5, RZ, RZ, R19, P1 ;  /* 0x000000ffff057224 */ /* 0x000fe200008e0613 */
[----:B------:R-:W2:Y:S02]  /*ae60*/  LDG.E.U16 R24, desc[UR58][R24.64] ;  /* 0x0000003a18187981 */ /* 0x000ea4000c1e1500 */
[----:B------:R-:W-:-:S02]  /*ae70*/  LOP3.LUT R7, R6, 0xfffffffe, RZ, 0xc0, !PT ;  /* 0xfffffffe06077812 */ /* 0x000fc400078ec0ff */
[-C--:B------:R-:W-:Y:S01]  /*ae80*/  IADD3 R6, P0, R9, R18.reuse, RZ ;  /* 0x0000001209067210 */ /* 0x080fe20007f1e0ff */
[----:B------:R0:W3:Y:S01]  /*ae90*/  LDG.E.U16 R4, desc[UR58][R4.64] ;  /* 0x0000003a04047981 */ /* 0x0000e2000c1e1500 */
[----:B------:R-:W-:Y:S02]  /*aea0*/  IADD3 R8, P1, R7, R18, RZ ;  /* 0x0000001207087210 */ /* 0x000fe40007f3e0ff */
[----:B------:R-:W-:-:S03]  /*aeb0*/  IADD3.X R7, RZ, R19, RZ, P0, !PT ;  /* 0x00000013ff077210 */ /* 0x000fc600007fe4ff */
[----:B------:R-:W-:Y:S02]  /*aec0*/  IMAD.X R9, RZ, RZ, R19, P1 ;  /* 0x000000ffff097224 */ /* 0x000fe400008e0613 */
[----:B------:R1:W4:Y:S04]  /*aed0*/  LDG.E.U16 R6, desc[UR58][R6.64] ;  /* 0x0000003a06067981 */ /* 0x000328000c1e1500 */
[----:B------:R-:W5:Y:S01]  /*aee0*/  LDG.E.U16 R8, desc[UR58][R8.64] ;  /* 0x0000003a08087981 */ /* 0x000f62000c1e1500 */
[----:B------:R-:W-:Y:S02]  /*aef0*/  IADD3 R27, R27, R0, RZ ;  /* 0x000000001b1b7210 */ /* 0x000fe40007ffe0ff */
[----:B------:R-:W-:Y:S02]  /*af00*/  PRMT R21, R12, 0x9910, RZ ;  /* 0x000099100c157816 */ /* 0x000fe400000000ff */
[----:B------:R-:W-:Y:S01]  /*af10*/  PRMT R14, R14, 0x9910, RZ ;  /* 0x000099100e0e7816 */ /* 0x000fe200000000ff */
[----:B0-----:R-:W-:Y:S01]  /*af20*/  IMAD R5, R0, 0x3, R27 ;  /* 0x0000000300057824 */ /* 0x001fe200078e021b */
[----:B------:R-:W-:-:S02]  /*af30*/  PRMT R11, R11, 0x9910, RZ ;  /* 0x000099100b0b7816 */ /* 0x000fc400000000ff */
[----:B------:R-:W-:Y:S02]  /*af40*/  PRMT R10, R10, 0x9910, RZ ;  /* 0x000099100a0a7816 */ /* 0x000fe400000000ff */
[----:B------:R-:W-:Y:S02]  /*af50*/  ISETP.GE.U32.AND P0, PT, R5, R26, PT ;  /* 0x0000001a0500720c */ /* 0x000fe40003f06070 */
[----:B------:R-:W-:Y:S01]  /*af60*/  PRMT R32, R3, 0x9910, RZ ;  /* 0x0000991003207816 */ /* 0x000fe200000000ff */
[----:B------:R-:W-:Y:S01]  /*af70*/  IMAD.MOV.U32 R3, RZ, RZ, R14 ;  /* 0x000000ffff037224 */ /* 0x000fe200078e000e */
[----:B------:R-:W-:Y:S02]  /*af80*/  PRMT R13, R13, 0x9910, RZ ;  /* 0x000099100d0d7816 */ /* 0x000fe400000000ff */
[----:B------:R-:W-:Y:S02]  /*af90*/  PRMT R5, R20, 0x9910, RZ ;  /* 0x0000991014057816 */ /* 0x000fe400000000ff */
[----:B------:R-:W-:-:S02]  /*afa0*/  PRMT R15, R15, 0x9910, RZ ;  /* 0x000099100f0f7816 */ /* 0x000fc400000000ff */
[C---:B--2---:R-:W-:Y:S02]  /*afb0*/  PRMT R12, R24.reuse, 0x7771, RZ ;  /* 0x00007771180c7816 */ /* 0x044fe400000000ff */
[----:B-1----:R-:W-:Y:S02]  /*afc0*/  LOP3.LUT R7, R24, 0xff, RZ, 0xc0, !PT ;  /* 0x000000ff18077812 */ /* 0x002fe400078ec0ff */
[C---:B---3--:R-:W-:Y:S01]  /*afd0*/  LOP3.LUT R28, R4.reuse, 0xff, RZ, 0xc0, !PT ;  /* 0x000000ff041c7812 */ /* 0x048fe200078ec0ff */
[----:B------:R-:W-:Y:S01]  /*afe0*/  IMAD R11, R11, R12, RZ ;  /* 0x0000000c0b0b7224 */ /* 0x000fe200078e02ff */
[----:B------:R-:W-:Y:S01]  /*aff0*/  PRMT R14, R4, 0x7771, RZ ;  /* 0x00007771040e7816 */ /* 0x000fe200000000ff */
[----:B------:R-:W-:Y:S02]  /*b000*/  IMAD R10, R10, R7, RZ ;  /* 0x000000070a0a7224 */ /* 0x000fe400078e02ff */
[----:B------:R-:W-:Y:S02]  /*b010*/  IMAD R12, R21, R28, RZ ;  /* 0x0000001c150c7224 */ /* 0x000fe400078e02ff */
[----:B------:R-:W-:Y:S01]  /*b020*/  IMAD R13, R13, R14, RZ ;  /* 0x0000000e0d0d7224 */ /* 0x000fe200078e02ff */
[----:B----4-:R-:W-:-:S02]  /*b030*/  LOP3.LUT R20, R6, 0xff, RZ, 0xc0, !PT ;  /* 0x000000ff06147812 */ /* 0x010fc400078ec0ff */
[----:B------:R-:W-:Y:S02]  /*b040*/  PRMT R28, R6, 0x7771, RZ ;  /* 0x00007771061c7816 */ /* 0x000fe400000000ff */
[C---:B-----5:R-:W-:Y:S01]  /*b050*/  PRMT R7, R8.reuse, 0x7771, RZ ;  /* 0x0000777108077816 */ /* 0x060fe200000000ff */
[----:B------:R-:W-:Y:S01]  /*b060*/  IMAD R14, R3, R20, RZ ;  /* 0x00000014030e7224 */ /* 0x000fe200078e02ff */
[----:B------:R-:W-:Y:S01]  /*b070*/  LOP3.LUT R30, R8, 0xff, RZ, 0xc0, !PT ;  /* 0x000000ff081e7812 */ /* 0x000fe200078ec0ff */
[----:B------:R-:W-:Y:S02]  /*b080*/  IMAD R15, R15, R28, RZ ;  /* 0x0000001c0f0f7224 */ /* 0x000fe400078e02ff */
[----:B------:R-:W-:Y:S02]  /*b090*/  IMAD R3, R7, R32, RZ ;  /* 0x0000002007037224 */ /* 0x000fe400078e02ff */
[----:B------:R-:W-:Y:S01]  /*b0a0*/  IMAD R20, R5, R30, RZ ;  /* 0x0000001e05147224 */ /* 0x000fe200078e02ff */
[----:B------:R-:W-:Y:S06]  /*b0b0*/  @!P0 BRA `(.L_x_4528) ;  /* 0xfffffffc00308947 */ /* 0x000fec000383ffff */
[----:B------:R-:W-:Y:S05]  /*b0c0*/  BSYNC B1 ;  /* 0x0000000000017941 */ /* 0x000fea0003800000 */
.L_x_4527:
[----:B------:R-:W-:Y:S02]  /*b0d0*/  PRMT R9, R4, 0x7770, RZ ;  /* 0x0000777004097816 */ /* 0x000fe400000000ff */
[----:B------:R-:W-:Y:S02]  /*b0e0*/  PRMT R5, R24, 0x7770, RZ ;  /* 0x0000777018057816 */ /* 0x000fe400000000ff */
[----:B------:R-:W-:Y:S02]  /*b0f0*/  PRMT R4, R4, 0x7771, RZ ;  /* 0x0000777104047816 */ /* 0x000fe400000000ff */
[----:B------:R-:W-:Y:S02]  /*b100*/  PRMT R7, R24, 0x7771, RZ ;  /* 0x0000777118077816 */ /* 0x000fe400000000ff */
[C---:B------:R-:W-:Y:S02]  /*b110*/  PRMT R21, R8.reuse, 0x7770, RZ ;  /* 0x0000777008157816 */ /* 0x040fe400000000ff */
[----:B------:R-:W-:-:S02]  /*b120*/  PRMT R24, R8, 0x7771, RZ ;  /* 0x0000777108187816 */ /* 0x000fc400000000ff */
[C---:B------:R-:W-:Y:S02]  /*b130*/  PRMT R25, R6.reuse, 0x7770, RZ ;  /* 0x0000777006197816 */ /* 0x040fe400000000ff */
[----:B------:R-:W-:Y:S02]  /*b140*/  PRMT R28, R6, 0x7771, RZ ;  /* 0x00007771061c7816 */ /* 0x000fe400000000ff */
[----:B------:R-:W-:Y:S02]  /*b150*/  PRMT R8, R9, 0x7610, R8 ;  /* 0x0000761009087816 */ /* 0x000fe40000000008 */
[----:B------:R-:W-:Y:S02]  /*b160*/  PRMT R6, R5, 0x7610, R6 ;  /* 0x0000761005067816 */ /* 0x000fe40000000006 */
[----:B------:R-:W-:-:S07]  /*b170*/  PRMT R9, R4, 0x7610, R9 ;  /* 0x0000761004097816 */ /* 0x000fce0000000009 */
.L_x_4526:
[----:B------:R-:W-:Y:S05]  /*b180*/  BSYNC B0 ;  /* 0x0000000000007941 */ /* 0x000fea0003800000 */
.L_x_4525:
[----:B------:R-:W-:Y:S01]  /*b190*/  ISETP.GE.U32.AND P0, PT, R27, R26, PT ;  /* 0x0000001a1b00720c */ /* 0x000fe20003f06070 */
[----:B------:R-:W-:-:S12]  /*b1a0*/  BSSY B0, `(.L_x_4529) ;  /* 0x0000028000007945 */ /* 0x000fd80003800000 */
[----:B------:R-:W-:Y:S05]  /*b1b0*/  @P0 BRA `(.L_x_4530) ;  /* 0x0000000000980947 */ /* 0x000fea0003800000 */
[----:B------:R-:W-:-:S05]  /*b1c0*/  IMAD R4, R27, R22, RZ ;  /* 0x000000161b047224 */ /* 0x000fca00078e02ff */
        /* <DEDUP_REMOVED lines=19> */
[----:B------:R-:W-:-:S04]  /*b300*/  IADD3 R5, R29, R0, RZ ;  /* 0x000000001d057210 */ /* 0x000fc80007ffe0ff */
[----:B------:R-:W-:-:S13]  /*b310*/  ISETP.GE.U32.AND P1, PT, R5, R26, PT ;  /* 0x0000001a0500720c */ /* 0x000fda0003f26070 */
[-C--:B------:R-:W-:Y:S02]  /*b320*/  @!P1 IMAD R4, R5, R22.reuse, RZ ;  /* 0x0000001605049224 */ /* 0x080fe400078e02ff */
[----:B------:R-:W-:-:S03]  /*b330*/  IMAD R22, R29, R22, RZ ;  /* 0x000000161d167224 */ /* 0x000fc600078e02ff */
[----:B------:R-:W-:Y:S02]  /*b340*/  @!P1 LOP3.LUT R25, R4, 0xfffffffe, RZ, 0xc0, !PT ;  /* 0xfffffffe04199812 */ /* 0x000fe400078ec0ff */
[----:B------:R-:W-:Y:S02]  /*b350*/  LOP3.LUT R5, R22, 0xfffffffe, RZ, 0xc0, !PT ;  /* 0xfffffffe16057812 */ /* 0x000fe400078ec0ff */
[-C--:B------:R-:W-:Y:S02]  /*b360*/  @!P1 IADD3 R4, P3, R25, R18.reuse, RZ ;  /* 0x0000001219049210 */ /* 0x080fe40007f7e0ff */
[----:B------:R-:W-:-:S03]  /*b370*/  IADD3 R18, P2, R5, R18, RZ ;  /* 0x0000001205127210 */ /* 0x000fc60007f5e0ff */
[----:B------:R-:W-:Y:S01]  /*b380*/  @!P1 IMAD.X R5, RZ, RZ, R19, P3 ;  /* 0x000000ffff059224 */ /* 0x000fe200018e0613 */
[----:B------:R-:W-:-:S04]  /*b390*/  IADD3.X R19, RZ, R19, RZ, P2, !PT ;  /* 0x00000013ff137210 */ /* 0x000fc800017fe4ff */
[----:B------:R-:W2:Y:S04]  /*b3a0*/  @!P1 LDG.E.U16 R4, desc[UR58][R4.64] ;  /* 0x0000003a04049981 */ /* 0x000ea8000c1e1500 */
[----:B------:R-:W3:Y:S01]  /*b3b0*/  LDG.E.U16 R18, desc[UR58][R18.64] ;  /* 0x0000003a12127981 */ /* 0x000ee2000c1e1500 */
[C---:B--2---:R-:W-:Y:S02]  /*b3c0*/  @!P1 PRMT R22, R4.reuse, 0x7770, RZ ;  /* 0x0000777004169816 */ /* 0x044fe400000000ff */
[----:B------:R-:W-:Y:S02]  /*b3d0*/  @!P1 PRMT R29, R4, 0x7771, RZ ;  /* 0x00007771041d9816 */ /* 0x000fe400000000ff */
[C---:B---3--:R-:W-:Y:S02]  /*b3e0*/  PRMT R25, R18.reuse, 0x7770, RZ ;  /* 0x0000777012197816 */ /* 0x048fe400000000ff */
[----:B------:R-:W-:-:S02]  /*b3f0*/  PRMT R28, R18, 0x7771, RZ ;  /* 0x00007771121c7816 */ /* 0x000fc400000000ff */
[----:B------:R-:W-:Y:S02]  /*b400*/  @!P1 PRMT R21, R22, 0x7610, R21 ;  /* 0x0000761016159816 */ /* 0x000fe40000000015 */
[----:B------:R-:W-:-:S07]  /*b410*/  @!P1 PRMT R24, R29, 0x7610, R24 ;  /* 0x000076101d189816 */ /* 0x000fce0000000018 */
.L_x_4530:
[----:B------:R-:W-:Y:S05]  /*b420*/  BSYNC B0 ;  /* 0x0000000000007941 */ /* 0x000fea0003800000 */
.L_x_4529:
[----:B------:R-:W-:Y:S04]  /*b430*/  BSSY B0, `(.L_x_4531) ;  /* 0x0000024000007945 */ /* 0x000fe80003800000 */
[----:B------:R-:W-:Y:S05]  /*b440*/  @P0 BRA `(.L_x_4532) ;  /* 0x0000000000880947 */ /* 0x000fea0003800000 */
[----:B------:R-:W-:Y:S01]  /*b450*/  PRMT R4, R7, 0x9910, RZ ;  /* 0x0000991007047816 */ /* 0x000fe200000000ff */
[----:B------:R-:W-:Y:S01]  /*b460*/  IMAD.IADD R7, R27, 0x1, R0 ;  /* 0x000000011b077824 */ /* 0x000fe200078e0200 */
[----:B------:R-:W-:Y:S02]  /*b470*/  PRMT R10, R10, 0x9910, RZ ;  /* 0x000099100a0a7816 */ /* 0x000fe400000000ff */
[----:B------:R-:W-:Y:S02]  /*b480*/  PRMT R5, R6, 0x9910, RZ ;  /* 0x0000991006057816 */ /* 0x000fe400000000ff */
[----:B------:R-:W-:Y:S02]  /*b490*/  ISETP.GE.U32.AND P0, PT, R7, R26, PT ;  /* 0x0000001a0700720c */ /* 0x000fe40003f06070 */
[----:B------:R-:W-:Y:S01]  /*b4a0*/  PRMT R11, R11, 0x9910, RZ ;  /* 0x000099100b0b7816 */ /* 0x000fe200000000ff */
[----:B------:R-:W-:-:S04]  /*b4b0*/  IMAD R10, R10, R5, RZ ;  /* 0x000000050a0a7224 */ /* 0x000fc800078e02ff */
        /* <DEDUP_REMOVED lines=17> */
[----:B------:R-:W-:Y:S02]  /*b5d0*/  IMAD R14, R14, R5, RZ ;  /* 0x000000050e0e7224 */ /* 0x000fe400078e02ff */
[----:B------:R-:W-:-:S04]  /*b5e0*/  IMAD R15, R15, R6, RZ ;  /* 0x000000060f0f7224 */ /* 0x000fc800078e02ff */
[----:B------:R-:W-:Y:S02]  /*b5f0*/  @!P0 PRMT R7, R21, 0x9910, RZ ;  /* 0x0000991015078816 */ /* 0x000fe400000000ff */
[----:B------:R-:W-:Y:S02]  /*b600*/  @!P0 PRMT R4, R24, 0x9910, RZ ;  /* 0x0000991018048816 */ /* 0x000fe400000000ff */
[----:B------:R-:W-:Y:S02]  /*b610*/  @!P0 PRMT R0, R20, 0x9910, RZ ;  /* 0x0000991014008816 */ /* 0x000fe400000000ff */
[----:B------:R-:W-:-:S03]  /*b620*/  @!P0 PRMT R9, R3, 0x9910, RZ ;  /* 0x0000991003098816 */ /* 0x000fc600000000ff */
[----:B------:R-:W-:Y:S02]  /*b630*/  @!P0 IMAD R0, R0, R7, RZ ;  /* 0x0000000700008224 */ /* 0x000fe400078e02ff */
[----:B------:R-:W-:-:S03]  /*b640*/  @!P0 IMAD R4, R4, R9, RZ ;  /* 0x0000000904048224 */ /* 0x000fc600078e02ff */
[----:B------:R-:W-:Y:S02]  /*b650*/  @!P0 PRMT R20, R0, 0x7610, R20 ;  /* 0x0000761000148816 */ /* 0x000fe40000000014 */
[----:B------:R-:W-:-:S07]  /*b660*/  @!P0 PRMT R3, R4, 0x7610, R3 ;  /* 0x0000761004038816 */ /* 0x000fce0000000003 */
.L_x_4532:
[----:B------:R-:W-:Y:S05]  /*b670*/  BSYNC B0 ;  /* 0x0000000000007941 */ /* 0x000fea0003800000 */
.L_x_4531:
        /* <DEDUP_REMOVED lines=9> */
[----:B------:R-:W-:Y:S02]  /*b710*/  PRMT R7, R15, 0x9910, RZ ;  /* 0x000099100f077816 */ /* 0x000fe400000000ff */
[----:B------:R-:W-:Y:S01]  /*b720*/  PRMT R4, R4, 0x9910, RZ ;  /* 0x0000991004047816 */ /* 0x000fe200000000ff */
[----:B------:R-:W-:Y:S01]  /*b730*/  IMAD R0, R5, R0, RZ ;  /* 0x0000000005007224 */ /* 0x000fe200078e02ff */
[----:B------:R-:W-:-:S03]  /*b740*/  PRMT R3, R3, 0x9910, RZ ;  /* 0x0000991003037816 */ /* 0x000fc600000000ff */
[----:B------:R-:W-:Y:S01]  /*b750*/  IMAD R4, R7, R4, RZ ;  /* 0x0000000407047224 */ /* 0x000fe200078e02ff */
[----:B------:R-:W-:Y:S02]  /*b760*/  PRMT R25, R0, 0x9910, RZ ;  /* 0x0000991000197816 */ /* 0x000fe400000000ff */
[----:B------:R-:W-:Y:S02]  /*b770*/  MOV R0, R20 ;  /* 0x0000001400007202 */ /* 0x000fe40000000f00 */
[----:B------:R-:W-:-:S03]  /*b780*/  PRMT R18, R4, 0x9910, RZ ;  /* 0x0000991004127816 */ /* 0x000fc600000000ff */
[----:B------:R-:W-:Y:S02]  /*b790*/  IMAD R25, R0, R25, RZ ;  /* 0x0000001900197224 */ /* 0x000fe400078e02ff */
[----:B------:R-:W-:Y:S01]  /*b7a0*/  IMAD R18, R18, R3, RZ ;  /* 0x0000000312127224 */ /* 0x000fe200078e02ff */
[----:B------:R-:W-:Y:S06]  /*b7b0*/  BRA `(.L_x_4491) ;  /* 0x0000000800c87947 */ /* 0x000fec0003800000 */
.L_x_4507:
[----:B------:R-:W0:Y:S01]  /*b7c0*/  LDC R14, c[0x0][0x220] ;  /* 0x00008800ff0e7b82 */ /* 0x000e220000000800 */
[----:B------:R-:W-:Y:S01]  /*b7d0*/  ULDC.U8 UR4, c[0x0][0x211] ;  /* 0x0000844000047ab9 */ /* 0x000fe20000000000 */
[----:B------:R-:W-:Y:S01]  /*b7e0*/  BSSY B0, `(.L_x_4533) ;  /* 0x000004f000007945 */ /* 0x000fe20003800000 */
[----:B------:R-:W-:Y:S01]  /*b7f0*/  IMAD.U32 R13, RZ, RZ, UR4 ;  /* 0x00000004ff0d7e24 */ /* 0x000fe2000f8e00ff */
[----:B------:R-:W-:Y:S01]  /*b800*/  MOV R12, UR4 ;  /* 0x00000004000c7c02 */ /* 0x000fe20008000f00 */
[----:B------:R-:W-:Y:S01]  /*b810*/  IMAD.U32 R11, RZ, RZ, UR4 ;  /* 0x00000004ff0b7e24 */ /* 0x000fe2000f8e00ff */
[----:B------:R-:W-:Y:S01]  /*b820*/  MOV R10, UR4 ;  /* 0x00000004000a7c02 */ /* 0x000fe20008000f00 */
[----:B------:R-:W-:Y:S01]  /*b830*/  IMAD.U32 R9, RZ, RZ, UR4 ;  /* 0x00000004ff097e24 */ /* 0x000fe2000f8e00ff */
[----:B------:R-:W-:Y:S02]  /*b840*/  MOV R8, UR4 ;  /* 0x0000000400087c02 */ /* 0x000fe40008000f00 */
[----:B------:R-:W-:Y:S01]  /*b850*/  MOV R0, UR4 ;  /* 0x0000000400007c02 */ /* 0x000fe20008000f00 */
[----:B0-----:R-:W-:-:S05]  /*b860*/  IMAD R3, R14, 0x3, R15 ;  /* 0x000000030e037824 */ /* 0x001fca00078e020f */
[----:B------:R-:W-:Y:S01]  /*b870*/  ISETP.GE.U32.AND P0, PT, R3, R26, PT ;  /* 0x0000001a0300720c */ /* 0x000fe20003f06070 */
[----:B------:R-:W-:-:S12]  /*b880*/  IMAD.U32 R3, RZ, RZ, UR4 ;  /* 0x00000004ff037e24 */ /* 0x000fd8000f8e00ff */
[----:B------:R-:W-:Y:S05]  /*b890*/  @P0 BRA `(.L_x_4534) ;  /* 0x00000004000c0947 */ /* 0x000fea0003800000 */
        /* <DEDUP_REMOVED lines=8> */
.L_x_4536:
[C---:B------:R-:W-:Y:S01]  /*b920*/  LOP3.LUT R25, R15.reuse, 0xfffffffe, RZ, 0xc0, !PT ;  /* 0xfffffffe0f197812 */ /* 0x040fe200078ec0ff */
[----:B------:R-:W-:-:S03]  /*b930*/  IMAD.IADD R15, R15, 0x1, R14 ;  /* 0x000000010f0f7824 */ /* 0x000fc600078e020e */
[----:B------:R-:W-:Y:S02]  /*b940*/  IADD3 R24, P0, R25, R18, RZ ;  /* 0x0000001219187210 */ /* 0x000fe40007f1e0ff */
[C---:B------:R-:W-:Y:S02]  /*b950*/  LOP3.LUT R21, R15.reuse, 0xfffffffe, RZ, 0xc0, !PT ;  /* 0xfffffffe0f157812 */ /* 0x040fe400078ec0ff */
[----:B------:R-:W-:Y:S02]  /*b960*/  IADD3 R15, R15, R14, RZ ;  /* 0x0000000e0f0f7210 */ /* 0x000fe40007ffe0ff */
[----:B------:R-:W-:Y:S02]  /*b970*/  IADD3.X R25, RZ, R19, RZ, P0, !PT ;  /* 0x00000013ff197210 */ /* 0x000fe400007fe4ff */
[----:B------:R-:W-:Y:S01]  /*b980*/  IADD3 R20, P0, R21, R18, RZ ;  /* 0x0000001215147210 */ /* 0x000fe20007f1e0ff */
[C---:B------:R-:W-:Y:S01]  /*b990*/  IMAD.IADD R27, R15.reuse, 0x1, R14 ;  /* 0x000000010f1b7824 */ /* 0x040fe200078e020e */
[----:B------:R-:W-:Y:S01]  /*b9a0*/  LOP3.LUT R5, R15, 0xfffffffe, RZ, 0xc0, !PT ;  /* 0xfffffffe0f057812 */ /* 0x000fe200078ec0ff */
[----:B------:R-:W2:Y:S02]  /*b9b0*/  LDG.E.U16 R24, desc[UR58][R24.64] ;  /* 0x0000003a18187981 */ /* 0x000ea4000c1e1500 */
[----:B------:R-:W-:Y:S01]  /*b9c0*/  IMAD.X R21, RZ, RZ, R19, P0 ;  /* 0x000000ffff157224 */ /* 0x000fe200000e0613 */
[----:B------:R-:W-:-:S02]  /*b9d0*/  LOP3.LUT R7, R27, 0xfffffffe, RZ, 0xc0, !PT ;  /* 0xfffffffe1b077812 */ /* 0x000fc400078ec0ff */
[-C--:B------:R-:W-:Y:S02]  /*b9e0*/  IADD3 R4, P0, R5, R18.reuse, RZ ;  /* 0x0000001205047210 */ /* 0x080fe40007f1e0ff */
[----:B------:R-:W-:Y:S01]  /*b9f0*/  IADD3 R6, P1, R7, R18, RZ ;  /* 0x0000001207067210 */ /* 0x000fe20007f3e0ff */
[----:B------:R0:W3:Y:S01]  /*ba00*/  LDG.E.U16 R20, desc[UR58][R20.64] ;  /* 0x0000003a14147981 */ /* 0x0000e2000c1e1500 */
[----:B------:R-:W-:-:S03]  /*ba10*/  IADD3.X R5, RZ, R19, RZ, P0, !PT ;  /* 0x00000013ff057210 */ /* 0x000fc600007fe4ff */
[----:B------:R-:W-:Y:S02]  /*ba20*/  IMAD.X R7, RZ, RZ, R19, P1 ;  /* 0x000000ffff077224 */ /* 0x000fe400008e0613 */
[----:B------:R2:W4:Y:S04]  /*ba30*/  LDG.E.U16 R4, desc[UR58][R4.64] ;  /* 0x0000003a04047981 */ /* 0x000528000c1e1500 */
[----:B------:R1:W5:Y:S01]  /*ba40*/  LDG.E.U16 R6, desc[UR58][R6.64] ;  /* 0x0000003a06067981 */ /* 0x000362000c1e1500 */
[----:B------:R-:W-:Y:S02]  /*ba50*/  PRMT R3, R3, 0x9910, RZ ;  /* 0x0000991003037816 */ /* 0x000fe400000000ff */
[----:B------:R-:W-:Y:S02]  /*ba60*/  IADD3 R15, R27, R14, RZ ;  /* 0x0000000e1b0f7210 */ /* 0x000fe40007ffe0ff */
[----:B0-----:R-:W-:Y:S01]  /*ba70*/  PRMT R21, R8, 0x9910, RZ ;  /* 0x0000991008157816 */ /* 0x001fe200000000ff */
[----:B------:R-:W-:-:S02]  /*ba80*/  IMAD.MOV.U32 R8, RZ, RZ, R3 ;  /* 0x000000ffff087224 */ /* 0x000fc400078e0003 */
[----:B------:R-:W-:Y:S01]  /*ba90*/  IMAD R3, R14, 0x3, R15 ;  /* 0x000000030e037824 */ /* 0x000fe200078e020f */
[----:B------:R-:W-:-:S04]  /*baa0*/  PRMT R0, R0, 0x9910, RZ ;  /* 0x0000991000007816 */ /* 0x000fc800000000ff */
[----:B------:R-:W-:Y:S02]  /*bab0*/  ISETP.GE.U32.AND P0, PT, R3, R26, PT ;  /* 0x0000001a0300720c */ /* 0x000fe40003f06070 */
[----:B------:R-:W-:Y:S02]  /*bac0*/  PRMT R9, R9, 0x9910, RZ ;  /* 0x0000991009097816 */ /* 0x000fe400000000ff */
[----:B------:R-:W-:Y:S02]  /*bad0*/  PRMT R11, R11, 0x9910, RZ ;  /* 0x000099100b0b7816 */ /* 0x000fe400000000ff */
[----:B------:R-:W-:Y:S02]  /*bae0*/  PRMT R13, R13, 0x9910, RZ ;  /* 0x000099100d0d7816 */ /* 0x000fe400000000ff */
[C---:B--2---:R-:W-:Y:S02]  /*baf0*/  LOP3.LUT R5, R24.reuse, 0xff, RZ, 0xc0, !PT ;  /* 0x000000ff18057812 */ /* 0x044fe400078ec0ff */
[----:B-1----:R-:W-:-:S03]  /*bb00*/  PRMT R7, R24, 0x7771, RZ ;  /* 0x0000777118077816 */ /* 0x002fc600000000ff */
[----:B------:R-:W-:Y:S01]  /*bb10*/  IMAD R0, R0, R5, RZ ;  /* 0x0000000500007224 */ /* 0x000fe200078e02ff */
[----:B---3--:R-:W-:Y:S01]  /*bb20*/  LOP3.LUT R22, R20, 0xff, RZ, 0xc0, !PT ;  /* 0x000000ff14167812 */ /* 0x008fe200078ec0ff */
[----:B------:R-:W-:Y:S01]  /*bb30*/  IMAD R3, R8, R7, RZ ;  /* 0x0000000708037224 */ /* 0x000fe200078e02ff */
[----:B------:R-:W-:Y:S02]  /*bb40*/  PRMT R5, R10, 0x9910, RZ ;  /* 0x000099100a057816 */ /* 0x000fe400000000ff */
[----:B------:R-:W-:Y:S01]  /*bb50*/  PRMT R7, R12, 0x9910, RZ ;  /* 0x000099100c077816 */ /* 0x000fe200000000ff */
[----:B------:R-:W-:Y:S01]  /*bb60*/  IMAD R8, R21, R22, RZ ;  /* 0x0000001615087224 */ /* 0x000fe200078e02ff */
[----:B------:R-:W-:Y:S02]  /*bb70*/  PRMT R10, R20, 0x7771, RZ ;  /* 0x00007771140a7816 */ /* 0x000fe400000000ff */
[C---:B----4-:R-:W-:Y:S02]  /*bb80*/  LOP3.LUT R12, R4.reuse, 0xff, RZ, 0xc0, !PT ;  /* 0x000000ff040c7812 */ /* 0x050fe400078ec0ff */
[----:B------:R-:W-:-:S02]  /*bb90*/  PRMT R22, R4, 0x7771, RZ ;  /* 0x0000777104167816 */ /* 0x000fc400000000ff */
[C---:B-----5:R-:W-:Y:S02]  /*bba0*/  PRMT R30, R6.reuse, 0x7771, RZ ;  /* 0x00007771061e7816 */ /* 0x060fe400000000ff */
[----:B------:R-:W-:Y:S01]  /*bbb0*/  LOP3.LUT R28, R6, 0xff, RZ, 0xc0, !PT ;  /* 0x000000ff061c7812 */ /* 0x000fe200078ec0ff */
[----:B------:R-:W-:Y:S02]  /*bbc0*/  IMAD R9, R9, R10, RZ ;  /* 0x0000000a09097224 */ /* 0x000fe400078e02ff */
[----:B------:R-:W-:Y:S02]  /*bbd0*/  IMAD R10, R5, R12, RZ ;  /* 0x0000000c050a7224 */ /* 0x000fe400078e02ff */
[----:B------:R-:W-:Y:S02]  /*bbe0*/  IMAD R11, R11, R22, RZ ;  /* 0x000000160b0b7224 */ /* 0x000fe400078e02ff */
[----:B------:R-:W-:Y:S02]  /*bbf0*/  IMAD R12, R7, R28, RZ ;  /* 0x0000001c070c7224 */ /* 0x000fe400078e02ff */
[----:B------:R-:W-:Y:S01]  /*bc00*/  IMAD R13, R13, R30, RZ ;  /* 0x0000001e0d0d7224 */ /* 0x000fe200078e02ff */
[----:B------:R-:W-:Y:S06]  /*bc10*/  @!P0 BRA `(.L_x_4536) ;  /* 0xfffffffc00408947 */ /* 0x000fec000383ffff */
[----:B------:R-:W-:Y:S05]  /*bc20*/  BSYNC B1 ;  /* 0x0000000000017941 */ /* 0x000fea0003800000 */
.L_x_4535:
[----:B------:R-:W-:Y:S02]  /*bc30*/  PRMT R25, R4, 0x7770, RZ ;  /* 0x0000777004197816 */ /* 0x000fe400000000ff */
[----:B------:R-:W-:Y:S02]  /*bc40*/  PRMT R5, R24, 0x7770, RZ ;  /* 0x0000777018057816 */ /* 0x000fe400000000ff */
[----:B------:R-:W-:Y:S02]  /*bc50*/  PRMT R4, R4, 0x7771, RZ ;  /* 0x0000777104047816 */ /* 0x000fe400000000ff */
[----:B------:R-:W-:Y:S02]  /*bc60*/  PRMT R21, R24, 0x7771, RZ ;  /* 0x0000777118157816 */ /* 0x000fe400000000ff */
[----:B------:R-:W-:Y:S02]  /*bc70*/  PRMT R7, R20, 0x7770, RZ ;  /* 0x0000777014077816 */ /* 0x000fe400000000ff */
[----:B------:R-:W-:-:S02]  /*bc80*/  PRMT R22, R6, 0x7770, RZ ;  /* 0x0000777006167816 */ /* 0x000fc400000000ff */
[----:B------:R-:W-:Y:S02]  /*bc90*/  PRMT R24, R6, 0x7771, RZ ;  /* 0x0000777106187816 */ /* 0x000fe400000000ff */
[----:B------:R-:W-:Y:S02]  /*bca0*/  PRMT R20, R20, 0x7771, RZ ;  /* 0x0000777114147816 */ /* 0x000fe400000000ff */
[----:B------:R-:W-:Y:S02]  /*bcb0*/  PRMT R6, R5, 0x7610, R6 ;  /* 0x0000761005067816 */ /* 0x000fe40000000006 */
[----:B------:R-:W-:-:S07]  /*bcc0*/  PRMT R27, R4, 0x7610, R27 ;  /* 0x00007610041b7816 */ /* 0x000fce000000001b */
.L_x_4534:
[----:B------:R-:W-:Y:S05]  /*bcd0*/  BSYNC B0 ;  /* 0x0000000000007941 */ /* 0x000fea0003800000 */
.L_x_4533:
[----:B------:R-:W-:Y:S01]  /*bce0*/  ISETP.GE.U32.AND P0, PT, R15, R26, PT ;  /* 0x0000001a0f00720c */ /* 0x000fe20003f06070 */
[----:B------:R-:W-:-:S12]  /*bcf0*/  BSSY B0, `(.L_x_4537) ;  /* 0x0000024000007945 */ /* 0x000fd80003800000 */
[----:B------:R-:W-:Y:S05]  /*bd00*/  @P0 BRA `(.L_x_4538) ;  /* 0x0000000000880947 */ /* 0x000fea0003800000 */
        /* <DEDUP_REMOVED lines=18> */
[C---:B------:R-:W-:Y:S02]  /*be30*/  IADD3 R25, R29.reuse, R14, RZ ;  /* 0x0000000e1d197210 */ /* 0x040fe40007ffe0ff */
[----:B------:R-:W-:Y:S02]  /*be40*/  LOP3.LUT R5, R29, 0xfffffffe, RZ, 0xc0, !PT ;  /* 0xfffffffe1d057812 */ /* 0x000fe400078ec0ff */
[----:B------:R-:W-:-:S13]  /*be50*/  ISETP.GE.U32.AND P1, PT, R25, R26, PT ;  /* 0x0000001a1900720c */ /* 0x000fda0003f26070 */
[----:B------:R-:W-:-:S04]  /*be60*/  @!P1 LOP3.LUT R25, R25, 0xfffffffe, RZ, 0xc0, !PT ;  /* 0xfffffffe19199812 */ /* 0x000fc800078ec0ff */
        /* <DEDUP_REMOVED lines=12> */
.L_x_4538:
[----:B------:R-:W-:Y:S05]  /*bf30*/  BSYNC B0 ;  /* 0x0000000000007941 */ /* 0x000fea0003800000 */
.L_x_4537:
[----:B------:R-:W-:Y:S04]  /*bf40*/  BSSY B0, `(.L_x_4539) ;  /* 0x0000025000007945 */ /* 0x000fe80003800000 */
[----:B------:R-:W-:Y:S05]  /*bf50*/  @P0 BRA `(.L_x_4540) ;  /* 0x00000000008c0947 */ /* 0x000fea0003800000 */
[----:B------:R-:W-:Y:S01]  /*bf60*/  IMAD.IADD R15, R15, 0x1, R14 ;  /* 0x000000010f0f7824 */ /* 0x000fe200078e020e */
[----:B------:R-:W-:Y:S02]  /*bf70*/  PRMT R6, R6, 0x9910, RZ ;  /* 0x0000991006067816 */ /* 0x000fe400000000ff */
[----:B------:R-:W-:Y:S02]  /*bf80*/  PRMT R4, R3, 0x9910, RZ ;  /* 0x0000991003047816 */ /* 0x000fe400000000ff */
[----:B------:R-:W-:Y:S02]  /*bf90*/  ISETP.GE.U32.AND P0, PT, R15, R26, PT ;  /* 0x0000001a0f00720c */ /* 0x000fe40003f06070 */
[----:B------:R-:W-:Y:S02]  /*bfa0*/  PRMT R0, R0, 0x9910, RZ ;  /* 0x0000991000007816 */ /* 0x000fe400000000ff */
[----:B------:R-:W-:Y:S02]  /*bfb0*/  MOV R3, R6 ;  /* 0x0000000600037202 */ /* 0x000fe40000000f00 */
[----:B------:R-:W-:-:S03]  /*bfc0*/  PRMT R5, R21, 0x9910, RZ ;  /* 0x0000991015057816 */ /* 0x000fc600000000ff */
[----:B------:R-:W-:Y:S02]  /*bfd0*/  IMAD R0, R0, R3, RZ ;  /* 0x0000000300007224 */ /* 0x000fe400078e02ff */
[----:B------:R-:W-:Y:S02]  /*bfe0*/  IMAD R3, R4, R5, RZ ;  /* 0x0000000504037224 */ /* 0x000fe400078e02ff */
        /* <DEDUP_REMOVED lines=26> */
.L_x_4540:
[----:B------:R-:W-:Y:S05]  /*c190*/  BSYNC B0 ;  /* 0x0000000000007941 */ /* 0x000fea0003800000 */
.L_x_4539:
        /* <DEDUP_REMOVED lines=16> */
[----:B------:R-:W-:Y:S01]  /*c2a0*/  PRMT R18, R3, 0x9910, RZ ;  /* 0x0000991003127816 */ /* 0x000fe200000000ff */
[----:B------:R-:W-:Y:S02]  /*c2b0*/  IMAD.MOV.U32 R3, RZ, RZ, R13 ;  /* 0x000000ffff037224 */ /* 0x000fe400078e000d */
[----:B------:R-:W-:Y:S02]  /*c2c0*/  IMAD R25, R0, R25, RZ ;  /* 0x0000001900197224 */ /* 0x000fe400078e02ff */
[----:B------:R-:W-:-:S07]  /*c2d0*/  IMAD R18, R3, R18, RZ ;  /* 0x0000001203127224 */ /* 0x000fce00078e02ff */
.L_x_4491:
[----:B------:R-:W-:Y:S05]  /*c2e0*/  BSYNC B6 ;  /* 0x0000000000067941 */ /* 0x000fea0003800000 */
.L_x_4490:
[----:B------:R-:W-:Y:S02]  /*c2f0*/  ULDC UR4, c[0x0][0x230] ;  /* 0x00008c0000047ab9 */ /* 0x000fe40000000800 */
[----:B------:R-:W-:-:S13]  /*c300*/  ISETP.NE.AND P0, PT, RZ, UR4, PT ;  /* 0x00000004ff007c0c */ /* 0x000fda000bf05270 */
[----:B------:R-:W-:Y:S05]  /*c310*/  @!P0 BRA `(.L_x_4541) ;  /* 0x0000000000908947 */ /* 0x000fea0003800000 */
[----:B------:R-:W1:Y:S01]  /*c320*/  S2R R4, SR_CgaCtaId ;  /* 0x0000000000047919 */ /* 0x000e620000008800 */
[----:B------:R-:W2:Y:S01]  /*c330*/  LDC R9, c[0x0][RZ] ;  /* 0x00000000ff097b82 */ /* 0x000ea20000000800 */
[----:B------:R-:W-:Y:S02]  /*c340*/  MOV R0, 0x400 ;  /* 0x0000040000007802 */ /* 0x000fe40000000f00 */
[----:B------:R-:W-:-:S03]  /*c350*/  PRMT R5, R18, 0x7604, R25 ;  /* 0x0000760412057816 */ /* 0x000fc60000000019 */
[----:B------:R-:W-:Y:S02]  /*c360*/  VIADD R3, R0, 0x10 ;  /* 0x0000001000037836 */ /* 0x000fe40000000000 */
[----:B------:R-:W3:Y:S01]  /*c370*/  LDC R8, c[0x0][0x4] ;  /* 0x00000100ff087b82 */ /* 0x000ee20000000800 */
[----:B--2---:R-:W-:Y:S02]  /*c380*/  IMAD R0, R23, R9, R2 ;  /* 0x0000000917007224 */ /* 0x004fe400078e0202 */
[----:B-1----:R-:W-:Y:S02]  /*c390*/  LEA R3, R4, R3, 0x18 ;  /* 0x0000000304037211 */ /* 0x002fe400078ec0ff */
[----:B---3--:R-:W-:Y:S02]  /*c3a0*/  SHF.R.U32.HI R4, RZ, 0x1, R8 ;  /* 0x00000001ff047819 */ /* 0x008fe40000011608 */
[----:B------:R-:W-:Y:S02]  /*c3b0*/  LEA R0, R0, R3, 0x1 ;  /* 0x0000000300007211 */ /* 0x000fe400078e08ff */
[----:B------:R-:W-:-:S03]  /*c3c0*/  ISETP.NE.AND P0, PT, R4, RZ, PT ;  /* 0x000000ff0400720c */ /* 0x000fc60003f05270 */
[----:B------:R1:W-:Y:S10]  /*c3d0*/  STS.U16 [R0], R5 ;  /* 0x0000000500007388 */ /* 0x0003f40000000400 */
[----:B-1----:R-:W-:Y:S05]  /*c3e0*/  @!P0 BRA `(.L_x_4541) ;  /* 0x00000000005c8947 */ /* 0x002fea0003800000 */
.L_x_4544:
        /* <DEDUP_REMOVED lines=11> */
[----:B------:R-:W-:Y:S02]  /*c4a0*/  PRMT R18, R18, 0x9910, RZ ;  /* 0x0000991012127816 */ /* 0x000fe400000000ff */
[----:B------:R-:W-:-:S06]  /*c4b0*/  LEA R4, R4, R3, 0x1 ;  /* 0x0000000304047211 */ /* 0x000fcc00078e08ff */
[----:B------:R-:W1:Y:S02]  /*c4c0*/  LDS.U16 R4, [R4] ;  /* 0x0000000004047984 */ /* 0x000e640000000400 */
[C---:B-1----:R-:W-:Y:S02]  /*c4d0*/  PRMT R7, R4.reuse, 0x7771, RZ ;  /* 0x0000777104077816 */ /* 0x042fe400000000ff */
[----:B------:R-:W-:-:S03]  /*c4e0*/  LOP3.LUT R6, R4, 0xff, RZ, 0xc0, !PT ;  /* 0x000000ff04067812 */ /* 0x000fc600078ec0ff */
[----:B------:R-:W-:Y:S02]  /*c4f0*/  IMAD R18, R18, R7, RZ ;  /* 0x0000000712127224 */ /* 0x000fe400078e02ff */
[----:B------:R-:W-:-:S05]  /*c500*/  IMAD R25, R25, R6, RZ ;  /* 0x0000000619197224 */ /* 0x000fca00078e02ff */
[----:B------:R-:W-:-:S05]  /*c510*/  PRMT R7, R18, 0x7604, R25 ;  /* 0x0000760412077816 */ /* 0x000fca0000000019 */
[----:B------:R1:W-:Y:S02]  /*c520*/  STS.U16 [R0], R7 ;  /* 0x0000000700007388 */ /* 0x0003e40000000400 */
.L_x_4543:
[----:B------:R-:W-:Y:S05]  /*c530*/  BSYNC B0 ;  /* 0x0000000000007941 */ /* 0x000fea0003800000 */
.L_x_4542:
[----:B------:R-:W-:Y:S01]  /*c540*/  IMAD.MOV.U32 R4, RZ, RZ, R5 ;  /* 0x000000ffff047224 */ /* 0x000fe200078e0005 */
[----:B------:R-:W-:Y:S06]  /*c550*/  @P1 BRA `(.L_x_4544) ;  /* 0xfffffffc00a41947 */ /* 0x000fec000383ffff */
.L_x_4541:
        /* <DEDUP_REMOVED lines=15> */
[----:B------:R1:W-:Y:S01]  /*c650*/  STS.U16 [R3], R6 ;  /* 0x0000000603007388 */ /* 0x0003e20000000400 */
[----:B------:R-:W-:Y:S01]  /*c660*/  SHF.R.S32.HI R4, RZ, 0x1, R0 ;  /* 0x00000001ff047819 */ /* 0x000fe20000011400 */
[----:B------:R-:W-:-:S03]  /*c670*/  IMAD.MOV.U32 R0, RZ, RZ, 0x20 ;  /* 0x00000020ff007424 */ /* 0x000fc600078e00ff */
[----:B------:R-:W-:-:S13]  /*c680*/  ISETP.GE.AND P0, PT, R4, 0x20, PT ;  /* 0x000000200400780c */ /* 0x000fda0003f06270 */
[----:B-1----:R-:W-:Y:S05]  /*c690*/  @!P0 BRA `(.L_x_4546) ;  /* 0x0000000000588947 */ /* 0x002fea0003800000 */
.L_x_4549:
[----:B------:R-:W-:Y:S01]  /*c6a0*/  IADD3 R0, R2, R4, RZ ;  /* 0x0000000402007210 */ /* 0x000fe20007ffe0ff */
[----:B------:R-:W-:Y:S05]  /*c6b0*/  WARPSYNC.ALL ;  /* 0x0000000000007948 */ /* 0x000fea0003800000 */
[----:B------:R-:W-:Y:S01]  /*c6c0*/  BAR.SYNC.DEFER_BLOCKING 0x0 ;  /* 0x0000000000007b1d */ /* 0x000fe20000010000 */
[----:B------:R-:W-:-:S04]  /*c6d0*/  ISETP.GE.U32.AND P0, PT, R0, R5, PT ;  /* 0x000000050000720c */ /* 0x000fc80003f06070 */
[----:B------:R-:W-:Y:S01]  /*c6e0*/  ISETP.GE.U32.OR P0, PT, R2, R4, P0 ;  /* 0x000000040200720c */ /* 0x000fe20000706470 */
[----:B------:R-:W-:-:S12]  /*c6f0*/  BSSY B0, `(.L_x_4547) ;  /* 0x000000c000007945 */ /* 0x000fd80003800000 */
[----:B-1----:R-:W-:Y:S05]  /*c700*/  @P0 BRA `(.L_x_4548) ;  /* 0x0000000000280947 */ /* 0x002fea0003800000 */
[----:B------:R-:W-:Y:S01]  /*c710*/  IMAD R0, R4, 0x2, R3 ;  /* 0x0000000204007824 */ /* 0x000fe200078e0203 */
[----:B------:R-:W-:Y:S02]  /*c720*/  PRMT R6, R25, 0x9910, RZ ;  /* 0x0000991019067816 */ /* 0x000fe400000000ff */
[----:B------:R-:W-:-:S03]  /*c730*/  PRMT R7, R18, 0x9910, RZ ;  /* 0x0000991012077816 */ /* 0x000fc600000000ff */
[----:B------:R-:W1:Y:S02]  /*c740*/  LDS.U16 R0, [R0] ;  /* 0x0000000000007984 */ /* 0x000e640000000400 */
[C---:B-1----:R-:W-:Y:S02]  /*c750*/  PRMT R18, R0.reuse, 0x7771, RZ ;  /* 0x0000777100127816 */ /* 0x042fe400000000ff */
[----:B------:R-:W-:-:S03]  /*c760*/  LOP3.LUT R25, R0, 0xff, RZ, 0xc0, !PT ;  /* 0x000000ff00197812 */ /* 0x000fc600078ec0ff */
[----:B------:R-:W-:Y:S02]  /*c770*/  IMAD R18, R7, R18, RZ ;  /* 0x0000001207127224 */ /* 0x000fe400078e02ff */
[----:B------:R-:W-:-:S05]  /*c780*/  IMAD R25, R6, R25, RZ ;  /* 0x0000001906197224 */ /* 0x000fca00078e02ff */
[----:B------:R-:W-:-:S05]  /*c790*/  PRMT R6, R18, 0x7604, R25 ;  /* 0x0000760412067816 */ /* 0x000fca0000000019 */
[----:B------:R1:W-:Y:S02]  /*c7a0*/  STS.U16 [R3], R6 ;  /* 0x0000000603007388 */ /* 0x0003e40000000400 */
.L_x_4548:
[----:B------:R-:W-:Y:S05]  /*c7b0*/  BSYNC B0 ;  /* 0x0000000000007941 */ /* 0x000fea0003800000 */
.L_x_4547:
[----:B------:R-:W-:-:S04]  /*c7c0*/  SHF.R.S32.HI R4, RZ, 0x1, R4 ;  /* 0x00000001ff047819 */ /* 0x000fc80000011404 */
[----:B------:R-:W-:-:S13]  /*c7d0*/  ISETP.GE.AND P0, PT, R4, 0x20, PT ;  /* 0x000000200400780c */ /* 0x000fda0003f06270 */
[----:B------:R-:W-:Y:S05]  /*c7e0*/  @P0 BRA `(.L_x_4549) ;  /* 0xfffffffc00ac0947 */ /* 0x000fea000383ffff */
[----:B------:R-:W-:-:S11]  /*c7f0*/  HFMA2.MMA R0, -RZ, RZ, 0, 1.9073486328125e-06 ;  /* 0x00000020ff007435 */ /* 0x000fd600000001ff */
.L_x_4546:
[----:B------:R-:W-:Y:S01]  /*c800*/  ISETP.GE.AND P0, PT, R0, 0x2, PT ;  /* 0x000000020000780c */ /* 0x000fe20003f06270 */
[----:B------:R-:W-:Y:S05]  /*c810*/  WARPSYNC.ALL ;  /* 0x0000000000007948 */ /* 0x000fea0003800000 */
[----:B------:R-:W-:Y:S07]  /*c820*/  BAR.SYNC.DEFER_BLOCKING 0x0 ;  /* 0x0000000000007b1d */ /* 0x000fee0000010000 */
[----:B------:R-:W-:Y:S05]  /*c830*/  @!P0 BRA `(.L_x_4545) ;  /* 0x0000000000408947 */ /* 0x000fea0003800000 */
[----:B-1----:R-:W-:-:S07]  /*c840*/  IMAD.MOV.U32 R3, RZ, RZ, 0x1 ;  /* 0x00000001ff037424 */ /* 0x002fce00078e00ff */
.L_x_4550:
[----:B------:R-:W-:Y:S02]  /*c850*/  LOP3.LUT R4, R25, 0xffff, RZ, 0xc0, !PT ;  /* 0x0000ffff19047812 */ /* 0x000fe400078ec0ff */
[----:B------:R-:W-:Y:S02]  /*c860*/  LOP3.LUT R5, R18, 0xffff, RZ, 0xc0, !PT ;  /* 0x0000ffff12057812 */ /* 0x000fe400078ec0ff */
[----:B------:R-:W-:Y:S02]  /*c870*/  PRMT R4, R4, 0x8880, RZ ;  /* 0x0000888004047816 */ /* 0x000fe400000000ff */
[----:B------:R-:W-:Y:S02]  /*c880*/  PRMT R6, R5, 0x8880, RZ ;  /* 0x0000888005067816 */ /* 0x000fe400000000ff */
[----:B------:R-:W-:Y:S02]  /*c890*/  PRMT R8, R25, 0x9910, RZ ;  /* 0x0000991019087816 */ /* 0x000fe400000000ff */
[----:B------:R-:W1:Y:S01]  /*c8a0*/  SHFL.DOWN PT, R4, R4, R3, 0x1f ;  /* 0x08001f0304047589 */ /* 0x000e6200000e0000 */
[----:B------:R-:W-:-:S03]  /*c8b0*/  PRMT R5, R18, 0x9910, RZ ;  /* 0x0000991012057816 */ /* 0x000fc600000000ff */
[----:B------:R2:W3:Y:S02]  /*c8c0*/  SHFL.DOWN PT, R6, R6, R3, 0x1f ;  /* 0x08001f0306067589 */ /* 0x0004e400000e0000 */
[----:B--2---:R-:W-:-:S04]  /*c8d0*/  SHF.L.U32 R3, R3, 0x1, RZ ;  /* 0x0000000103037819 */ /* 0x004fc800000006ff */
[----:B------:R-:W-:Y:S02]  /*c8e0*/  ISETP.GE.AND P0, PT, R3, R0, PT ;  /* 0x000000000300720c */ /* 0x000fe40003f06270 */
[----:B-1----:R-:W-:Y:S02]  /*c8f0*/  PRMT R25, R4, 0x9910, RZ ;  /* 0x0000991004197816 */ /* 0x002fe400000000ff */
[----:B---3--:R-:W-:-:S03]  /*c900*/  PRMT R18, R6, 0x9910, RZ ;  /* 0x0000991006127816 */ /* 0x008fc600000000ff */
[----:B------:R-:W-:Y:S02]  /*c910*/  IMAD R25, R25, R8, RZ ;  /* 0x0000000819197224 */ /* 0x000fe400078e02ff */
[----:B------:R-:W-:-:S04]  /*c920*/  IMAD R18, R18, R5, RZ ;  /* 0x0000000512127224 */ /* 0x000fc800078e02ff */
[----:B------:R-:W-:Y:S05]  /*c930*/  @!P0 BRA `(.L_x_4550) ;  /* 0xfffffffc00c48947 */ /* 0x000fea000383ffff */
.L_x_4545:
[----:B-1----:R-:W1:Y:S01]  /*c940*/  LDC R3, c[0x0][0x3e8] ;  /* 0x0000fa00ff037b82 */ /* 0x002e620000000800 */
[----:B------:R-:W-:Y:S01]  /*c950*/  IMAD.MOV.U32 R19, RZ, RZ, RZ ;  /* 0x000000ffff137224 */ /* 0x000fe200078e00ff */
[----:B------:R-:W-:Y:S02]  /*c960*/  MOV R22, RZ ;  /* 0x000000ff00167202 */ /* 0x000fe40000000f00 */
[----:B-1----:R-:W-:-:S13]  /*c970*/  ISETP.NE.AND P1, PT, R3, RZ, PT ;  /* 0x000000ff0300720c */ /* 0x002fda0003f25270 */
[----:B------:R-:W-:Y:S05]  /*c980*/  @!P1 BRA `(.L_x_4551) ;  /* 0x0000001000449947 */ /* 0x000fea0003800000 */
        /* <DEDUP_REMOVED lines=273> */
.L_x_4551:
[----:B------:R-:W-:Y:S05]  /*daa0*/  @!P1 BRA `(.L_x_4552) ;  /* 0x0000001000489947 */ /* 0x000fea0003800000 */
        /* <DEDUP_REMOVED lines=274> */
.L_x_4552:
[----:B------:R-:W-:Y:S01]  /*ebd0*/  ULDC.64 UR4, c[0x0][0x5f8] ;  /* 0x00017e0000047ab9 */ /* 0x000fe20000000a00 */
[----:B------:R-:W-:Y:S01]  /*ebe0*/  ULDC UR6, c[0x0][0x234] ;  /* 0x00008d0000067ab9 */ /* 0x000fe20000000800 */
[----:B------:R-:W-:Y:S02]  /*ebf0*/  ISETP.NE.U32.AND P0, PT, RZ, UR4, PT ;  /* 0x00000004ff007c0c */ /* 0x000fe4000bf05070 */
[----:B------:R-:W-:Y:S02]  /*ec00*/  CS2R R4, SRZ ;  /* 0x0000000000047805 */ /* 0x000fe4000001ff00 */
[----:B------:R-:W-:Y:S02]  /*ec10*/  ISETP.NE.AND P3, PT, RZ, UR6, PT ;  /* 0x00000006ff007c0c */ /* 0x000fe4000bf65270 */
[----:B------:R-:W-:Y:S02]  /*ec20*/  ISETP.NE.AND.EX P0, PT, RZ, UR5, PT, P0 ;  /* 0x00000005ff007c0c */ /* 0x000fe4000bf05300 */
[----:B------:R-:W-:-:S11]  /*ec30*/  MOV R12, RZ ;  /* 0x000000ff000c7202 */ /* 0x000fd60000000f00 */
[----:B------:R-:W-:-:S05]  /*ec40*/  @P0 IADD3 R4, P2, R22, UR4, RZ ;  /* 0x0000000416040c10 */ /* 0x000fca000ff5e0ff */
[----:B------:R-:W-:-:S05]  /*ec50*/  @P0 IMAD.X R5, RZ, RZ, UR5, P2 ;  /* 0x00000005ff050e24 */ /* 0x000fca00090e06ff */
[----:B------:R-:W-:Y:S01]  /*ec60*/  @P0 MOV R12, R5 ;  /* 0x00000005000c0202 */ /* 0x000fe20000000f00 */
[----:B------:R-:W-:Y:S06]  /*ec70*/  @!P3 BRA `(.L_x_4553) ;  /* 0x000000380068b947 */ /* 0x000fec0003800000 */
[----:B------:R-:W1:Y:S01]  /*ec80*/  S2R R0, SR_CTAID.X ;  /* 0x0000000000007919 */ /* 0x000e620000002500 */
[----:B------:R-:W-:Y:S01]  /*ec90*/  ULDC.64 UR4, c[0x0][0x238] ;  /* 0x00008e0000047ab9 */ /* 0x000fe20000000a00 */
[----:B------:R-:W-:Y:S01]  /*eca0*/  IMAD.MOV.U32 R16, RZ, RZ, RZ ;  /* 0x000000ffff107224 */ /* 0x000fe200078e00ff */
[----:B------:R-:W-:Y:S01]  /*ecb0*/  MOV R19, RZ ;  /* 0x000000ff00137202 */ /* 0x000fe20000000f00 */
[----:B------:R-:W-:Y:S01]  /*ecc0*/  IMAD R6, R2, UR4, RZ ;  /* 0x0000000402067c24 */ /* 0x000fe2000f8e02ff */
[----:B------:R-:W-:-:S03]  /*ecd0*/  ULDC UR4, c[0x0][0x224] ;  /* 0x0000890000047ab9 */ /* 0x000fc60000000800 */
[----:B------:R-:W-:-:S04]  /*ece0*/  IMAD R7, R23, UR5, R6 ;  /* 0x0000000517077c24 */ /* 0x000fc8000f8e0206 */
[----:B-1----:R-:W-:-:S04]  /*ecf0*/  IMAD R7, R0, UR4, R7 ;  /* 0x0000000400077c24 */ /* 0x002fc8000f8e0207 */
[----:B------:R-:W-:Y:S01]  /*ed00*/  IMAD.SHL.U32 R7, R7, 0x2, RZ ;  /* 0x0000000207077824 */ /* 0x000fe200078e00ff */
        /* <DEDUP_REMOVED lines=274> */
.L_x_4554:
[----:B------:R-:W-:Y:S05]  /*fe30*/  @!P1 BRA `(.L_x_4555) ;  /* 0x0000001000489947 */ /* 0x000fea0003800000 */
        /* <DEDUP_REMOVED lines=274> */
.L_x_4555:
[----:B------:R-:W1:Y:S01]  /*10f60*/  LDC R11, c[0x0][0x22c] ;  /* 0x00008b00ff0b7b82 */ /* 0x000e620000000800 */
[----:B------:R-:W-:Y:S01]  /*10f70*/  ULDC UR4, c[0x0][0x21c] ;  /* 0x0000870000047ab9 */ /* 0x000fe20000000800 */
[----:B------:R-:W-:Y:S01]  /*10f80*/  BSSY B0, `(.L_x_4556) ;  /* 0x000000c000007945 */ /* 0x000fe20003800000 */
[----:B------:R-:W-:Y:S02]  /*10f90*/  PRMT R3, RZ, 0x7610, R3 ;  /* 0x00007610ff037816 */ /* 0x000fe40000000003 */
[----:B-1----:R-:W-:-:S04]  /*10fa0*/  ISETP.NE.AND P0, PT, R11, RZ, PT ;  /* 0x000000ff0b00720c */ /* 0x002fc80003f05270 */
[----:B------:R-:W-:-:S04]  /*10fb0*/  ISETP.NE.AND P0, PT, R2, RZ, P0 ;  /* 0x000000ff0200720c */ /* 0x000fc80000705270 */
[----:B------:R-:W-:-:S13]  /*10fc0*/  ISETP.GE.OR P0, PT, R7, UR4, P0 ;  /* 0x0000000407007c0c */ /* 0x000fda0008706670 */
[----:B------:R-:W-:Y:S05]  /*10fd0*/  @P0 BRA `(.L_x_4557) ;  /* 0x0000000000180947 */ /* 0x000fea0003800000 */
[----:B------:R-:W-:Y:S01]  /*10fe0*/  ULDC UR4, c[0x0][0x230] ;  /* 0x00008c0000047ab9 */ /* 0x000fe20000000800 */
[----:B------:R-:W-:Y:S01]  /*10ff0*/  IMAD.MOV.U32 R3, RZ, RZ, 0x1 ;  /* 0x00000001ff037424 */ /* 0x000fe200078e00ff */
[----:B------:R-:W-:-:S13]  /*11000*/  ISETP.NE.AND P1, PT, RZ, UR4, PT ;  /* 0x00000004ff007c0c */ /* 0x000fda000bf25270 */
[----:B------:R-:W-:-:S04]  /*11010*/  @P1 ISETP.NE.AND P0, PT, R23, RZ, PT ;  /* 0x000000ff1700120c */ /* 0x000fc80003f05270 */
[----:B------:R-:W-:-:S04]  /*11020*/  @P1 SEL R6, RZ, 0x1, P0 ;  /* 0x00000001ff061807 */ /* 0x000fc80000000000 */
[----:B------:R-:W-:-:S07]  /*11030*/  @P1 PRMT R3, R6, 0x7610, R3 ;  /* 0x0000761006031816 */ /* 0x000fce0000000003 */
.L_x_4557:
[----:B------:R-:W-:Y:S05]  /*11040*/  BSYNC B0 ;  /* 0x0000000000007941 */ /* 0x000fea0003800000 */
.L_x_4556:
        /* <DEDUP_REMOVED lines=13> */
[----:B------:R1:W-:Y:S04]  /*11120*/  STG.E.U8 desc[UR58][R6.64], R25 ;  /* 0x0000001906007986 */ /* 0x0003e8000c10113a */
[----:B------:R1:W-:Y:S02]  /*11130*/  STG.E.U8 desc[UR58][R6.64+0x1], R18 ;  /* 0x0000011206007986 */ /* 0x0003e4000c10113a */
.L_x_4559:
[----:B------:R-:W-:Y:S05]  /*11140*/  BSYNC B0 ;  /* 0x0000000000007941 */ /* 0x000fea0003800000 */
.L_x_4558:
        /* <DEDUP_REMOVED lines=35> */
.L_x_4561:
[----:B------:R-:W-:Y:S05]  /*11380*/  BSYNC B0 ;  /* 0x0000000000007941 */ /* 0x000fea0003800000 */
.L_x_4560:
        /* <DEDUP_REMOVED lines=17> */
[----:B------:R-:W-:Y:S01]  /*114a0*/  ULDC.U8 UR6, c[0x0][0x211] ;  /* 0x0000844000067ab9 */ /* 0x000fe20000000000 */
[----:B------:R-:W-:Y:S01]  /*114b0*/  BSSY B0, `(.L_x_4562) ;  /* 0x0000038000007945 */ /* 0x000fe20003800000 */
[----:B-1----:R-:W-:-:S03]  /*114c0*/  IMAD.U32 R18, RZ, RZ, UR6 ;  /* 0x00000006ff127e24 */ /* 0x002fc6000f8e00ff */
[----:B------:R-:W-:Y:S05]  /*114d0*/  @!P0 BRA `(.L_x_4563) ;  /* 0x0000000000708947 */ /* 0x000fea0003800000 */
[----:B------:R-:W-:Y:S01]  /*114e0*/  ULDC UR6, c[0x0][0x0] ;  /* 0x0000000000067ab9 */ /* 0x000fe20000000800 */
[----:B------:R-:W-:Y:S01]  /*114f0*/  ULDC UR8, c[0x0][0x228] ;  /* 0x00008a0000087ab9 */ /* 0x000fe20000000800 */
[----:B------:R-:W-:Y:S01]  /*11500*/  IMAD R3, R23, UR6, R2 ;  /* 0x0000000617037c24 */ /* 0x000fe2000f8e0202 */
[----:B------:R-:W-:-:S04]  /*11510*/  PRMT R17, R18, 0x7610, R17 ;  /* 0x0000761012117816 */ /* 0x000fc80000000011 */
[----:B------:R-:W-:-:S13]  /*11520*/  ISETP.GE.U32.AND P0, PT, R3, UR8, PT ;  /* 0x0000000803007c0c */ /* 0x000fda000bf06070 */
[----:B------:R-:W-:Y:S05]  /*11530*/  @P0 BRA `(.L_x_4564) ;  /* 0x0000000000bc0947 */ /* 0x000fea0003800000 */
[----:B------:R-:W-:Y:S01]  /*11540*/  ULDC UR7, c[0x0][0x10] ;  /* 0x0000040000077ab9 */ /* 0x000fe20000000800 */
[----:B------:R-:W1:Y:S01]  /*11550*/  LDC R10, c[0x0][0x4] ;  /* 0x00000100ff0a7b82 */ /* 0x000e620000000800 */
[----:B------:R-:W-:Y:S01]  /*11560*/  BSSY B1, `(.L_x_4565) ;  /* 0x0000012000017945 */ /* 0x000fe20003800000 */
[----:B------:R-:W-:Y:S01]  /*11570*/  PRMT R17, R18, 0x7610, R17 ;  /* 0x0000761012117816 */ /* 0x000fe20000000011 */
[----:B------:R-:W-:-:S05]  /*11580*/  IMAD R0, R0, UR7, RZ ;  /* 0x0000000700007c24 */ /* 0x000fca000f8e02ff */
[----:B------:R-:W2:Y:S01]  /*11590*/  LDC.64 R6, c[0x0][0x600] ;  /* 0x00018000ff067b82 */ /* 0x000ea20000000a00 */
[----:B-1----:R-:W-:-:S07]  /*115a0*/  IMAD R10, R10, UR6, RZ ;  /* 0x000000060a0a7c24 */ /* 0x002fce000f8e02ff */
.L_x_4566:
[----:B------:R-:W-:-:S05]  /*115b0*/  IADD3 R9, R0, R3, RZ ;  /* 0x0000000300097210 */ /* 0x000fca0007ffe0ff */
[----:B--2---:R-:W-:-:S05]  /*115c0*/  IMAD.WIDE.U32 R8, R9, 0x2, R6 ;  /* 0x0000000209087825 */ /* 0x004fca00078e0006 */
[----:B------:R-:W2:Y:S04]  /*115d0*/  LDG.E.U8 R11, desc[UR58][R8.64] ;  /* 0x0000003a080b7981 */ /* 0x000ea8000c1e1100 */
[----:B------:R-:W3:Y:S01]  /*115e0*/  LDG.E.U8 R13, desc[UR58][R8.64+0x1] ;  /* 0x0000013a080d7981 */ /* 0x000ee2000c1e1100 */
[----:B------:R-:W-:Y:S01]  /*115f0*/  IMAD.IADD R3, R10, 0x1, R3 ;  /* 0x000000010a037824 */ /* 0x000fe200078e0203 */
[----:B------:R-:W-:Y:S02]  /*11600*/  PRMT R14, R18, 0x9910, RZ ;  /* 0x00009910120e7816 */ /* 0x000fe400000000ff */
[----:B------:R-:W-:Y:S02]  /*11610*/  PRMT R18, R17, 0x9910, RZ ;  /* 0x0000991011127816 */ /* 0x000fe400000000ff */
[----:B------:R-:W-:Y:S01]  /*11620*/  ISETP.GE.U32.AND P0, PT, R3, UR8, PT ;  /* 0x0000000803007c0c */ /* 0x000fe2000bf06070 */
[----:B--2---:R-:W-:-:S02]  /*11630*/  IMAD R11, R11, R14, RZ ;  /* 0x0000000e0b0b7224 */ /* 0x004fc400078e02ff */
[----:B---3--:R-:W-:-:S03]  /*11640*/  IMAD R13, R13, R18, RZ ;  /* 0x000000120d0d7224 */ /* 0x008fc600078e02ff */
[----:B------:R-:W-:Y:S02]  /*11650*/  PRMT R18, R11, 0x7610, R18 ;  /* 0x000076100b127816 */ /* 0x000fe40000000012 */
[----:B------:R-:W-:-:S05]  /*11660*/  PRMT R17, R13, 0x7610, R17 ;  /* 0x000076100d117816 */ /* 0x000fca0000000011 */
[----:B------:R-:W-:Y:S05]  /*11670*/  @!P0 BRA `(.L_x_4566) ;  /* 0xfffffffc00cc8947 */ /* 0x000fea000383ffff */
[----:B------:R-:W-:Y:S05]  /*11680*/  BSYNC B1 ;  /* 0x0000000000017941 */ /* 0x000fea0003800000 */
.L_x_4565:
[----:B------:R-:W-:Y:S05]  /*11690*/  BRA `(.L_x_4564) ;  /* 0x0000000000647947 */ /* 0x000fea0003800000 */
.L_x_4563:
[----:B------:R-:W-:Y:S01]  /*116a0*/  ULDC UR7, c[0x0][0x228] ;  /* 0x00008a0000077ab9 */ /* 0x000fe20000000800 */
[----:B------:R-:W-:Y:S02]  /*116b0*/  PRMT R17, R18, 0x7610, R17 ;  /* 0x0000761012117816 */ /* 0x000fe40000000011 */
[----:B------:R-:W-:-:S13]  /*116c0*/  ISETP.GE.U32.AND P0, PT, R23, UR7, PT ;  /* 0x0000000717007c0c */ /* 0x000fda000bf06070 */
[----:B------:R-:W-:Y:S05]  /*116d0*/  @P0 BRA `(.L_x_4564) ;  /* 0x0000000000540947 */ /* 0x000fea0003800000 */
[----:B------:R-:W-:Y:S01]  /*116e0*/  ULDC UR6, c[0x0][0x10] ;  /* 0x0000040000067ab9 */ /* 0x000fe20000000800 */
[----:B------:R-:W1:Y:S01]  /*116f0*/  LDC R13, c[0x0][RZ] ;  /* 0x00000000ff0d7b82 */ /* 0x000e620000000800 */
[----:B------:R-:W-:Y:S01]  /*11700*/  PRMT R17, R18, 0x7610, R17 ;  /* 0x0000761012117816 */ /* 0x000fe20000000011 */
[----:B------:R-:W-:Y:S01]  /*11710*/  IMAD R0, R0, UR6, RZ ;  /* 0x0000000600007c24 */ /* 0x000fe2000f8e02ff */
[----:B------:R-:W-:-:S05]  /*11720*/  MOV R3, R23 ;  /* 0x0000001700037202 */ /* 0x000fca0000000f00 */
[----:B------:R-:W2:Y:S08]  /*11730*/  LDC.64 R6, c[0x0][0x600] ;  /* 0x00018000ff067b82 */ /* 0x000eb00000000a00 */
[----:B------:R-:W3:Y:S02]  /*11740*/  LDC R14, c[0x0][0x4] ;  /* 0x00000100ff0e7b82 */ /* 0x000ee40000000800 */
.L_x_4567:
[----:B------:R-:W-:-:S04]  /*11750*/  IMAD.IADD R9, R0, 0x1, R3 ;  /* 0x0000000100097824 */ /* 0x000fc800078e0203 */
[----:B-1----:R-:W-:-:S04]  /*11760*/  IMAD R9, R9, R13, R2 ;  /* 0x0000000d09097224 */ /* 0x002fc800078e0202 */
[----:B--2---:R-:W-:-:S05]  /*11770*/  IMAD.WIDE.U32 R8, R9, 0x2, R6 ;  /* 0x0000000209087825 */ /* 0x004fca00078e0006 */
[----:B------:R-:W2:Y:S04]  /*11780*/  LDG.E.U8 R10, desc[UR58][R8.64] ;  /* 0x0000003a080a7981 */ /* 0x000ea8000c1e1100 */
[----:B------:R-:W4:Y:S01]  /*11790*/  LDG.E.U8 R11, desc[UR58][R8.64+0x1] ;  /* 0x0000013a080b7981 */ /* 0x000f22000c1e1100 */
[----:B---3--:R-:W-:Y:S02]  /*117a0*/  IADD3 R3, R14, R3, RZ ;  /* 0x000000030e037210 */ /* 0x008fe40007ffe0ff */
[----:B------:R-:W-:Y:S02]  /*117b0*/  PRMT R15, R18, 0x9910, RZ ;  /* 0x00009910120f7816 */ /* 0x000fe400000000ff */
[----:B------:R-:W-:Y:S02]  /*117c0*/  ISETP.GE.U32.AND P0, PT, R3, UR7, PT ;  /* 0x0000000703007c0c */ /* 0x000fe4000bf06070 */
[----:B------:R-:W-:Y:S01]  /*117d0*/  PRMT R18, R17, 0x9910, RZ ;  /* 0x0000991011127816 */ /* 0x000fe200000000ff */
[----:B--2---:R-:W-:-:S04]  /*117e0*/  IMAD R10, R10, R15, RZ ;  /* 0x0000000f0a0a7224 */ /* 0x004fc800078e02ff */
[----:B----4-:R-:W-:Y:S01]  /*117f0*/  IMAD R11, R11, R18, RZ ;  /* 0x000000120b0b7224 */ /* 0x010fe200078e02ff */
[----:B------:R-:W-:-:S04]  /*11800*/  PRMT R18, R10, 0x7610, R18 ;  /* 0x000076100a127816 */ /* 0x000fc80000000012 */
[----:B------:R-:W-:Y:S01]  /*11810*/  PRMT R17, R11, 0x7610, R17 ;  /* 0x000076100b117816 */ /* 0x000fe20000000011 */
[----:B------:R-:W-:Y:S06]  /*11820*/  @!P0 BRA `(.L_x_4567) ;  /* 0xfffffffc00c88947 */ /* 0x000fec000383ffff */
.L_x_4564:
[----:B------:R-:W-:Y:S05]  /*11830*/  BSYNC B0 ;  /* 0x0000000000007941 */ /* 0x000fea0003800000 */
.L_x_4562:
        /* <DEDUP_REMOVED lines=9> */
[----:B------:R1:W-:Y:S02]  /*118d0*/  STS.U16 [R0], R7 ;  /* 0x0000000700007388 */ /* 0x0003e40000000400 */
[----:B------:R-:W-:Y:S05]  /*118e0*/  @!P0 BRA `(.L_x_4568) ;  /* 0x00000000005c8947 */ /* 0x000fea0003800000 */
[----:B------:R-:W-:-:S07]  /*118f0*/  IMAD.U32 R6, RZ, RZ, UR5 ;  /* 0x00000005ff067e24 */ /* 0x000fce000f8e00ff */
.L_x_4571:
[CC--:B------:R-:W-:Y:S01]  /*11900*/  IADD3 R8, R23.reuse, R6.reuse, RZ ;  /* 0x0000000617087210 */ /* 0x0c0fe20007ffe0ff */
[----:B------:R-:W-:Y:S01]  /*11910*/  BAR.SYNC.DEFER_BLOCKING 0x0 ;  /* 0x0000000000007b1d */ /* 0x000fe20000010000 */
[----:B------:R-:W-:Y:S02]  /*11920*/  ISETP.GT.AND P2, PT, R6, 0x1, PT ;  /* 0x000000010600780c */ /* 0x000fe40003f44270 */
[----:B------:R-:W-:Y:S02]  /*11930*/  ISETP.GE.U32.AND P0, PT, R8, UR6, PT ;  /* 0x0000000608007c0c */ /* 0x000fe4000bf06070 */
[----:B-1----:R-:W-:Y:S01]  /*11940*/  SHF.R.S32.HI R7, RZ, 0x1, R6 ;  /* 0x00000001ff077819 */ /* 0x002fe20000011406 */
[----:B------:R-:W-:Y:S01]  /*11950*/  BSSY B0, `(.L_x_4569) ;  /* 0x000000e000007945 */ /* 0x000fe20003800000 */
[----:B------:R-:W-:-:S13]  /*11960*/  ISETP.GE.U32.OR P0, PT, R23, R6, P0 ;  /* 0x000000061700720c */ /* 0x000fda0000706470 */
[----:B------:R-:W-:Y:S05]  /*11970*/  @P0 BRA `(.L_x_4570) ;  /* 0x00000000002c0947 */ /* 0x000fea0003800000 */
[----:B------:R-:W-:Y:S01]  /*11980*/  IMAD R6, R8, R3, R2 ;  /* 0x0000000308067224 */ /* 0x000fe200078e0202 */
[----:B------:R-:W-:Y:S02]  /*11990*/  PRMT R18, R18, 0x9910, RZ ;  /* 0x0000991012127816 */ /* 0x000fe400000000ff */
[----:B------:R-:W-:Y:S02]  /*119a0*/  PRMT R17, R17, 0x9910, RZ ;  /* 0x0000991011117816 */ /* 0x000fe400000000ff */
[----:B------:R-:W-:-:S06]  /*119b0*/  LEA R6, R6, UR4, 0x1 ;  /* 0x0000000406067c11 */ /* 0x000fcc000f8e08ff */
[----:B------:R-:W1:Y:S02]  /*119c0*/  LDS.U16 R6, [R6] ;  /* 0x0000000006067984 */ /* 0x000e640000000400 */
[C---:B-1----:R-:W-:Y:S02]  /*119d0*/  PRMT R8, R6.reuse, 0x7771, RZ ;  /* 0x0000777106087816 */ /* 0x042fe400000000ff */
[----:B------:R-:W-:-:S03]  /*119e0*/  LOP3.LUT R9, R6, 0xff, RZ, 0xc0, !PT ;  /* 0x000000ff06097812 */ /* 0x000fc600078ec0ff */
[----:B------:R-:W-:Y:S02]  /*119f0*/  IMAD R17, R17, R8, RZ ;  /* 0x0000000811117224 */ /* 0x000fe400078e02ff */
[----:B------:R-:W-:-:S05]  /*11a00*/  IMAD R18, R18, R9, RZ ;  /* 0x0000000912127224 */ /* 0x000fca00078e02ff */
[----:B------:R-:W-:-:S05]  /*11a10*/  PRMT R9, R17, 0x7604, R18 ;  /* 0x0000760411097816 */ /* 0x000fca0000000012 */
[----:B------:R1:W-:Y:S02]  /*11a20*/  STS.U16 [R0], R9 ;  /* 0x0000000900007388 */ /* 0x0003e40000000400 */
.L_x_4570:
[----:B------:R-:W-:Y:S05]  /*11a30*/  BSYNC B0 ;  /* 0x0000000000007941 */ /* 0x000fea0003800000 */
.L_x_4569:
[----:B------:R-:W-:Y:S01]  /*11a40*/  IMAD.MOV.U32 R6, RZ, RZ, R7 ;  /* 0x000000ffff067224 */ /* 0x000fe200078e0007 */
[----:B------:R-:W-:Y:S06]  /*11a50*/  @P2 BRA `(.L_x_4571) ;  /* 0xfffffffc00a82947 */ /* 0x000fec000383ffff */
.L_x_4568:
[----:B------:R-:W-:Y:S02]  /*11a60*/  ULDC UR4, c[0x0][0x22c] ;  /* 0x00008b0000047ab9 */ /* 0x000fe40000000800 */
[----:B------:R-:W-:-:S13]  /*11a70*/  ISETP.NE.AND P0, PT, RZ, UR4, PT ;  /* 0x00000004ff007c0c */ /* 0x000fda000bf05270 */
[----:B------:R-:W-:Y:S05]  /*11a80*/  @!P0 BRA `(.L_x_4572) ;  /* 0x0000000000c88947 */ /* 0x000fea0003800000 */
[----:B------:R-:W-:Y:S02]  /*11a90*/  ISETP.GT.AND P0, PT, R3, 0x20, PT ;  /* 0x000000200300780c */ /* 0x000fe40003f04270 */
[----:B------:R-:W-:-:S11]  /*11aa0*/  MOV R6, R3 ;  /* 0x0000000300067202 */ /* 0x000fd60000000f00 */
[----:B------:R-:W-:Y:S05]  /*11ab0*/  @!P0 BRA `(.L_x_4573) ;  /* 0x0000000000708947 */ /* 0x000fea0003800000 */
[----:B-1----:R-:W-:Y:S02]  /*11ac0*/  PRMT R9, R17, 0x7604, R18 ;  /* 0x0000760411097816 */ /* 0x002fe40000000012 */
[----:B------:R-:W-:-:S03]  /*11ad0*/  LEA.HI R6, R3, R3, RZ, 0x1 ;  /* 0x0000000303067211 */ /* 0x000fc600078f08ff */
[----:B------:R2:W-:Y:S01]  /*11ae0*/  STS.U16 [R0], R9 ;  /* 0x0000000900007388 */ /* 0x0005e20000000400 */
[----:B------:R-:W-:Y:S01]  /*11af0*/  SHF.R.S32.HI R7, RZ, 0x1, R6 ;  /* 0x00000001ff077819 */ /* 0x000fe20000011406 */
[----:B------:R-:W-:-:S03]  /*11b00*/  IMAD.MOV.U32 R6, RZ, RZ, 0x20 ;  /* 0x00000020ff067424 */ /* 0x000fc600078e00ff */
[----:B------:R-:W-:-:S13]  /*11b10*/  ISETP.GE.AND P0, PT, R7, 0x20, PT ;  /* 0x000000200700780c */ /* 0x000fda0003f06270 */
[----:B--2---:R-:W-:Y:S05]  /*11b20*/  @!P0 BRA `(.L_x_4573) ;  /* 0x0000000000548947 */ /* 0x004fea0003800000 */
.L_x_4576:
[----:B------:R-:W-:Y:S01]  /*11b30*/  IADD3 R6, R2, R7, RZ ;  /* 0x0000000702067210 */ /* 0x000fe20007ffe0ff */
[----:B------:R-:W-:Y:S03]  /*11b40*/  BAR.SYNC.DEFER_BLOCKING 0x0 ;  /* 0x0000000000007b1d */ /* 0x000fe60000010000 */
[----:B------:R-:W-:-:S03]  /*11b50*/  ISETP.GE.U32.AND P0, PT, R6, R3, PT ;  /* 0x000000030600720c */ /* 0x000fc60003f06070 */
[----:B------:R-:W-:Y:S01]  /*11b60*/  BSSY B0, `(.L_x_4574) ;  /* 0x000000d000007945 */ /* 0x000fe20003800000 */
[----:B------:R-:W-:-:S13]  /*11b70*/  ISETP.GE.U32.OR P0, PT, R2, R7, P0 ;  /* 0x000000070200720c */ /* 0x000fda0000706470 */
        /* <DEDUP_REMOVED lines=11> */
.L_x_4575:
[----:B------:R-:W-:Y:S05]  /*11c30*/  BSYNC B0 ;  /* 0x0000000000007941 */ /* 0x000fea0003800000 */
.L_x_4574:
[----:B------:R-:W-:-:S04]  /*11c40*/  SHF.R.S32.HI R7, RZ, 0x1, R7 ;  /* 0x00000001ff077819 */ /* 0x000fc80000011407 */
[----:B------:R-:W-:-:S13]  /*11c50*/  ISETP.GE.AND P0, PT, R7, 0x20, PT ;  /* 0x000000200700780c */ /* 0x000fda0003f06270 */
[----:B------:R-:W-:Y:S05]  /*11c60*/  @P0 BRA `(.L_x_4576) ;  /* 0xfffffffc00b00947 */ /* 0x000fea000383ffff */
[----:B------:R-:W-:-:S11]  /*11c70*/  HFMA2.MMA R6, -RZ, RZ, 0, 1.9073486328125e-06 ;  /* 0x00000020ff067435 */ /* 0x000fd600000001ff */
.L_x_4573:
[----:B------:R-:W-:Y:S01]  /*11c80*/  BAR.SYNC.DEFER_BLOCKING 0x0 ;  /* 0x0000000000007b1d */ /* 0x000fe20000010000 */
[----:B------:R-:W-:-:S13]  /*11c90*/  ISETP.GE.AND P0, PT, R6, 0x2, PT ;  /* 0x000000020600780c */ /* 0x000fda0003f06270 */
[----:B------:R-:W-:Y:S05]  /*11ca0*/  @!P0 BRA `(.L_x_4572) ;  /* 0x0000000000408947 */ /* 0x000fea0003800000 */
[----:B------:R-:W-:-:S07]  /*11cb0*/  IMAD.MOV.U32 R3, RZ, RZ, 0x1 ;  /* 0x00000001ff037424 */ /* 0x000fce00078e00ff */
.L_x_4577:
[----:B-1----:R-:W-:Y:S02]  /*11cc0*/  LOP3.LUT R0, R18, 0xffff, RZ, 0xc0, !PT ;  /* 0x0000ffff12007812 */ /* 0x002fe400078ec0ff */
[C---:B------:R-:W-:Y:S02]  /*11cd0*/  LOP3.LUT R2, R17.reuse, 0xffff, RZ, 0xc0, !PT ;  /* 0x0000ffff11027812 */ /* 0x040fe400078ec0ff */
        /* <DEDUP_REMOVED lines=13> */
.L_x_4572:
        /* <DEDUP_REMOVED lines=9> */
[----:B-1----:R-:W2:Y:S04]  /*11e40*/  LDG.E.U8 R0, desc[UR58][R4.64] ;  /* 0x0000003a04007981 */ /* 0x002ea8000c1e1100 */
[----:B------:R-:W3:Y:S01]  /*11e50*/  LDG.E.U8 R2, desc[UR58][R4.64+0x1] ;  /* 0x0000013a04027981 */ /* 0x000ee2000c1e1100 */
[----:B------:R-:W-:Y:S02]  /*11e60*/  PRMT R3, R18, 0x9910, RZ ;  /* 0x0000991012037816 */ /* 0x000fe400000000ff */
[----:B------:R-:W-:-:S03]  /*11e70*/  PRMT R7, R17, 0x9910, RZ ;  /* 0x0000991011077816 */ /* 0x000fc600000000ff */
[----:B--2---:R-:W-:Y:S02]  /*11e80*/  IMAD R0, R0, R3, RZ ;  /* 0x0000000300007224 */ /* 0x004fe400078e02ff */
[----:B---3--:R-:W-:-:S03]  /*11e90*/  IMAD R2, R2, R7, RZ ;  /* 0x0000000702027224 */ /* 0x008fc600078e02ff */
[----:B------:R-:W-:Y:S02]  /*11ea0*/  PRMT R18, R0, 0x7610, R18 ;  /* 0x0000761000127816 */ /* 0x000fe40000000012 */
[----:B------:R-:W-:-:S07]  /*11eb0*/  PRMT R17, R2, 0x7610, R17 ;  /* 0x0000761002117816 */ /* 0x000fce0000000011 */
.L_x_4579:
        /* <DEDUP_REMOVED lines=21> */
.L_x_4581:
[----:B------:R-:W-:Y:S01]  /*12010*/  ULDC.64 UR4, c[0x0][0x5e8] ;  /* 0x00017a0000047ab9 */ /* 0x000fe20000000a00 */
[----:B------:R-:W-:Y:S02]  /*12020*/  ISETP.NE.AND P6, PT, R22, 0x1, PT ;  /* 0x000000011600780c */ /* 0x000fe40003fc5270 */
[----:B------:R-:W-:-:S04]  /*12030*/  IADD3 R2, P0, R19, UR4, RZ ;  /* 0x0000000413027c10 */ /* 0x000fc8000ff1e0ff */
[----:B------:R-:W-:-:S05]  /*12040*/  IADD3.X R3, RZ, UR5, RZ, P0, !PT ;  /* 0x00000005ff037c10 */ /* 0x000fca00087fe4ff */
[----:B------:R1:W-:Y:S02]  /*12050*/  STG.E.U8 desc[UR58][R2.64], R18 ;  /* 0x0000001202007986 */ /* 0x0003e4000c10113a */
        /* <DEDUP_REMOVED lines=17> */
.L_x_4582:
[----:B------:R-:W-:Y:S02]  /*12170*/  ULDC.64 UR4, c[0x0][0x5e8] ;  /* 0x00017a0000047ab9 */ /* 0x000fe40000000a00 */
[----:B-1----:R-:W-:-:S04]  /*12180*/  IADD3 R2, P0, R16, UR4, RZ ;  /* 0x0000000410027c10 */ /* 0x002fc8000ff1e0ff */
[----:B------:R-:W-:-:S05]  /*12190*/  IADD3.X R3, RZ, UR5, RZ, P0, !PT ;  /* 0x00000005ff037c10 */ /* 0x000fca00087fe4ff */
[----:B------:R-:W-:Y:S01]  /*121a0*/  STG.E.U8 desc[UR58][R2.64], R17 ;  /* 0x0000001102007986 */ /* 0x000fe2000c10113a */
[----:B------:R-:W-:Y:S05]  /*121b0*/  EXIT ;  /* 0x000000000000794d */ /* 0x000fea0003800000 */
.L_x_4580:
[----:B------:R-:W-:Y:S04]  /*121c0*/  STG.E.U8 desc[UR58][R4.64], R18 ;  /* 0x0000001204007986 */ /* 0x000fe8000c10113a */
[----:B------:R-:W-:Y:S01]  /*121d0*/  STG.E.U8 desc[UR58][R4.64+0x1], R17 ;  /* 0x0000011104007986 */ /* 0x000fe2000c10113a */
[----:B------:R-:W-:Y:S05]  /*121e0*/  EXIT ;  /* 0x000000000000794d */ /* 0x000fea0003800000 */
.L_x_4578:
[----:B------:R-:W-:Y:S01]  /*121f0*/  ISETP.NE.AND P2, PT, RZ, UR36, PT ;  /* 0x00000024ff007c0c */ /* 0x000fe2000bf45270 */
[----:B------:R-:W-:Y:S02]  /*12200*/  ULDC.64 UR4, c[0x0][0x5e8] ;  /* 0x00017a0000047ab9 */ /* 0x000fe40000000a00 */
[----:B------:R-:W-:Y:S02]  /*12210*/  IADD3 R2, P0, R19, UR4, RZ ;  /* 0x0000000413027c10 */ /* 0x000fe4000ff1e0ff */
[----:B------:R-:W-:-:S03]  /*12220*/  IADD3 R4, P1, R16, UR4, RZ ;  /* 0x0000000410047c10 */ /* 0x000fc6000ff3e0ff */
[----:B------:R-:W-:Y:S01]  /*12230*/  IMAD.X R3, RZ, RZ, UR5, P0 ;  /* 0x00000005ff037e24 */ /* 0x000fe200080e06ff */
[----:B------:R-:W-:-:S04]  /*12240*/  IADD3.X R5, RZ, UR5, RZ, P1, !PT ;  /* 0x00000005ff057c10 */ /* 0x000fc80008ffe4ff */
[----:B-1----:R-:W2:Y:S04]  /*12250*/  @P2 LDG.E.U8 R0, desc[UR58][R2.64] ;  /* 0x0000003a02002981 */ /* 0x002ea8000c1e1100 */
[----:B------:R-:W3:Y:S01]  /*12260*/  @P2 LDG.E.U8 R6, desc[UR58][R4.64] ;  /* 0x0000003a04062981 */ /* 0x000ee2000c1e1100 */
[----:B------:R-:W-:Y:S01]  /*12270*/  ULDC.U8 UR4, c[0x0][0x619] ;  /* 0x0001864000047ab9 */ /* 0x000fe20000000000 */
[----:B------:R-:W-:Y:S02]  /*12280*/  @P2 PRMT R7, R18, 0x9910, RZ ;  /* 0x0000991012072816 */ /* 0x000fe400000000ff */
[----:B------:R-:W-:Y:S02]  /*12290*/  ISETP.NE.AND P0, PT, RZ, UR4, PT ;  /* 0x00000004ff007c0c */ /* 0x000fe4000bf05270 */
[----:B------:R-:W-:Y:S01]  /*122a0*/  @P2 PRMT R9, R17, 0x9910, RZ ;  /* 0x0000991011092816 */ /* 0x000fe200000000ff */
[----:B--2---:R-:W-:-:S04]  /*122b0*/  @P2 IMAD R0, R0, R7, RZ ;  /* 0x0000000700002224 */ /* 0x004fc800078e02ff */
[----:B---3--:R-:W-:Y:S01]  /*122c0*/  @P2 IMAD R6, R6, R9, RZ ;  /* 0x0000000906062224 */ /* 0x008fe200078e02ff */
[----:B------:R-:W-:-:S04]  /*122d0*/  @P2 PRMT R18, R0, 0x7610, R18 ;  /* 0x0000761000122816 */ /* 0x000fc80000000012 */
[----:B------:R-:W-:Y:S01]  /*122e0*/  @P2 PRMT R17, R6, 0x7610, R17 ;  /* 0x0000761006112816 */ /* 0x000fe20000000011 */
        /* <DEDUP_REMOVED lines=21> */
.L_x_4584:
        /* <DEDUP_REMOVED lines=22> */
.L_x_4585:
[----:B------:R-:W-:Y:S02]  /*125a0*/  ULDC.64 UR4, c[0x0][0x5e8] ;  /* 0x00017a0000047ab9 */ /* 0x000fe40000000a00 */
[----:B-1----:R-:W-:-:S04]  /*125b0*/  IADD3 R2, P0, R16, UR4, RZ ;  /* 0x0000000410027c10 */ /* 0x002fc8000ff1e0ff */
[----:B------:R-:W-:-:S05]  /*125c0*/  IADD3.X R3, RZ, UR5, RZ, P0, !PT ;  /* 0x00000005ff037c10 */ /* 0x000fca00087fe4ff */
[----:B------:R-:W-:Y:S01]  /*125d0*/  STG.E.U8 desc[UR58][R2.64], R17 ;  /* 0x0000001102007986 */ /* 0x000fe2000c10113a */
[----:B------:R-:W-:Y:S05]  /*125e0*/  EXIT ;  /* 0x000000000000794d */ /* 0x000fea0003800000 */
.L_x_4583:
[----:B------:R-:W-:Y:S04]  /*125f0*/  STG.E.U8 desc[UR58][R2.64], R18 ;  /* 0x0000001202007986 */ /* 0x000fe8000c10113a */
[----:B------:R-:W-:Y:S01]  /*12600*/  STG.E.U8 desc[UR58][R4.64], R17 ;  /* 0x0000001104007986 */ /* 0x000fe2000c10113a */
[----:B------:R-:W-:Y:S05]  /*12610*/  EXIT ;  /* 0x000000000000794d */ /* 0x000fea0003800000 */
.L_x_4553:
        /* <DEDUP_REMOVED lines=19> */
[----:B------:R-:W2:Y:S04]  /*12750*/  LDG.E.U8 R0, desc[UR58][R4.64] ;  /* 0x0000003a04007981 */ /* 0x000ea8000c1e1100 */
[----:B------:R-:W3:Y:S01]  /*12760*/  LDG.E.U8 R2, desc[UR58][R4.64+0x1] ;  /* 0x0000013a04027981 */ /* 0x000ee2000c1e1100 */
[----:B------:R-:W-:Y:S02]  /*12770*/  PRMT R3, R25, 0x9910, RZ ;  /* 0x0000991019037816 */ /* 0x000fe400000000ff */
[----:B------:R-:W-:-:S03]  /*12780*/  PRMT R7, R18, 0x9910, RZ ;  /* 0x0000991012077816 */ /* 0x000fc600000000ff */
[----:B--2---:R-:W-:Y:S02]  /*12790*/  IMAD R0, R0, R3, RZ ;  /* 0x0000000300007224 */ /* 0x004fe400078e02ff */
[----:B---3--:R-:W-:-:S03]  /*127a0*/  IMAD R2, R2, R7, RZ ;  /* 0x0000000702027224 */ /* 0x008fc600078e02ff */
[----:B------:R-:W-:Y:S02]  /*127b0*/  PRMT R25, R0, 0x7610, R25 ;  /* 0x0000761000197816 */ /* 0x000fe40000000019 */
[----:B------:R-:W-:-:S07]  /*127c0*/  PRMT R18, R2, 0x7610, R18 ;  /* 0x0000761002127816 */ /* 0x000fce0000000012 */
.L_x_4587:
        /* <DEDUP_REMOVED lines=21> */
.L_x_4589:
        /* <DEDUP_REMOVED lines=19> */
[----:B--2---:R-:W-:-:S07]  /*12a50*/  IMAD.MOV.U32 R13, RZ, RZ, RZ ;  /* 0x000000ffff0d7224 */ /* 0x004fce00078e00ff */
[----:B------:R-:W-:-:S07]  /*12a60*/  LEPC R20, `(.L_x_4590) ;  /* 0x000000001014794e */ /* 0x000fce0000000000 */
[----:B01-3--:R-:W-:Y:S05]  /*12a70*/  CALL.ABS.NOINC R2 ;  /* 0x0000000002007343 */ /* 0x00bfea0003c00000 */
.L_x_4590:
[----:B------:R-:W-:Y:S02]  /*12a80*/  ULDC.64 UR4, c[0x0][0x5e8] ;  /* 0x00017a0000047ab9 */ /* 0x000fe40000000a00 */
[----:B------:R-:W-:-:S04]  /*12a90*/  IADD3 R2, P0, R19, UR4, RZ ;  /* 0x0000000413027c10 */ /* 0x000fc8000ff1e0ff */
[----:B------:R-:W-:-:S05]  /*12aa0*/  IADD3.X R3, RZ, UR5, RZ, P0, !PT ;  /* 0x00000005ff037c10 */ /* 0x000fca00087fe4ff */
[----:B------:R-:W-:Y:S01]  /*12ab0*/  STG.E.U8 desc[UR58][R2.64], R18 ;  /* 0x0000001202007986 */ /* 0x000fe2000c10113a */
[----:B------:R-:W-:Y:S05]  /*12ac0*/  EXIT ;  /* 0x000000000000794d */ /* 0x000fea0003800000 */
.L_x_4588:
[----:B------:R-:W-:Y:S04]  /*12ad0*/  STG.E.U8 desc[UR58][R4.64], R25 ;  /* 0x0000001904007986 */ /* 0x000fe8000c10113a */
[----:B------:R-:W-:Y:S01]  /*12ae0*/  STG.E.U8 desc[UR58][R4.64+0x1], R18 ;  /* 0x0000011204007986 */ /* 0x000fe2000c10113a */
[----:B------:R-:W-:Y:S05]  /*12af0*/  EXIT ;  /* 0x000000000000794d */ /* 0x000fea0003800000 */
.L_x_4586:
[----:B-1----:R-:W-:Y:S01]  /*12b00*/  ISETP.NE.AND P2, PT, R0, RZ, PT ;  /* 0x000000ff0000720c */ /* 0x002fe20003f45270 */
[----:B------:R-:W-:Y:S02]  /*12b10*/  ULDC.64 UR4, c[0x0][0x5e8] ;  /* 0x00017a0000047ab9 */ /* 0x000fe40000000a00 */
[----:B------:R-:W-:Y:S02]  /*12b20*/  IADD3 R2, P0, R22, UR4, RZ ;  /* 0x0000000416027c10 */ /* 0x000fe4000ff1e0ff */
[----:B------:R-:W-:-:S03]  /*12b30*/  IADD3 R4, P1, R19, UR4, RZ ;  /* 0x0000000413047c10 */ /* 0x000fc6000ff3e0ff */
[----:B------:R-:W-:Y:S01]  /*12b40*/  IMAD.X R3, RZ, RZ, UR5, P0 ;  /* 0x00000005ff037e24 */ /* 0x000fe200080e06ff */
[----:B------:R-:W-:-:S04]  /*12b50*/  IADD3.X R5, RZ, UR5, RZ, P1, !PT ;  /* 0x00000005ff057c10 */ /* 0x000fc80008ffe4ff */
[----:B------:R-:W2:Y:S04]  /*12b60*/  @P2 LDG.E.U8 R0, desc[UR58][R2.64] ;  /* 0x0000003a02002981 */ /* 0x000ea8000c1e1100 */
        /* <DEDUP_REMOVED lines=30> */
.L_x_4592:
        /* <DEDUP_REMOVED lines=22> */
.L_x_4593:
[----:B------:R-:W-:Y:S02]  /*12eb0*/  ULDC.64 UR4, c[0x0][0x5e8] ;  /* 0x00017a0000047ab9 */ /* 0x000fe40000000a00 */
[----:B------:R-:W-:-:S04]  /*12ec0*/  IADD3 R2, P0, R19, UR4, RZ ;  /* 0x0000000413027c10 */ /* 0x000fc8000ff1e0ff */
[----:B------:R-:W-:-:S05]  /*12ed0*/  IADD3.X R3, RZ, UR5, RZ, P0, !PT ;  /* 0x00000005ff037c10 */ /* 0x000fca00087fe4ff */
[----:B------:R-:W-:Y:S01]  /*12ee0*/  STG.E.U8 desc[UR58][R2.64], R18 ;  /* 0x0000001202007986 */ /* 0x000fe2000c10113a */
[----:B------:R-:W-:Y:S05]  /*12ef0*/  EXIT ;  /* 0x000000000000794d */ /* 0x000fea0003800000 */
.L_x_4591:
[----:B------:R-:W-:Y:S04]  /*12f00*/  STG.E.U8 desc[UR58][R2.64], R25 ;  /* 0x0000001902007986 */ /* 0x000fe8000c10113a */
[----:B------:R-:W-:Y:S01]  /*12f10*/  STG.E.U8 desc[UR58][R4.64], R18 ;  /* 0x0000001204007986 */ /* 0x000fe2000c10113a */
[----:B------:R-:W-:Y:S05]  /*12f20*/  EXIT ;  /* 0x000000000000794d */ /* 0x000fea0003800000 */
.L_x_4594:
        /* <DEDUP_REMOVED lines=13> */
.L_x_8801:


//--------------------- .text._ZN2at6native13reduce_kernelILi128ELi4ENS0_8ReduceOpIaNS0_14func_wrapper_tIaNS0_55_GLOBAL__N__0955718d_22_SparseCsrTensorMath_cu_868dd54514ReductionMulOpIaEEEEjaLi4ELi4EEEEEvT1_ --------------------------
	.section	.text._ZN2at6native13reduce_kernelILi128ELi4ENS0_8ReduceOpIaNS0_14func_wrapper_tIaNS0_55_GLOBAL__N__0955718d_22_SparseCsrTensorMath_cu_868dd54514ReductionMulOpIaEEEEjaLi4ELi4EEEEEvT1_,"ax",@progbits
	.align	128
.text._ZN2at6native13reduce_kernelILi128ELi4ENS0_8ReduceOpIaNS0_14func_wrapper_tIaNS0_55_GLOBAL__N__0955718d_22_SparseCsrTensorMath_cu_868dd54514ReductionMulOpIaEEEEjaLi4ELi4EEEEEvT1_:
        .type           _ZN2at6native13reduce_kernelILi128ELi4ENS0_8ReduceOpIaNS0_14func_wrapper_tIaNS0_55_GLOBAL__N__0955718d_22_SparseCsrTensorMath_cu_868dd54514ReductionMulOpIaEEEEjaLi4ELi4EEEEEvT1_,@function
        .size           _ZN2at6native13reduce_kernelILi128ELi4ENS0_8ReduceOpIaNS0_14func_wrapper_tIaNS0_55_GLOBAL__N__0955718d_22_SparseCsrTensorMath_cu_868dd54514ReductionMulOpIaEEEEjaLi4ELi4EEEEEvT1_,(.L_x_8802 - _ZN2at6native13reduce_kernelILi128ELi4ENS0_8ReduceOpIaNS0_14func_wrapper_tIaNS0_55_GLOBAL__N__0955718d_22_SparseCsrTensorMath_cu_868dd54514ReductionMulOpIaEEEEjaLi4ELi4EEEEEvT1_)
        .other          _ZN2at6native13reduce_kernelILi128ELi4ENS0_8ReduceOpIaNS0_14func_wrapper_tIaNS0_55_GLOBAL__N__0955718d_22_SparseCsrTensorMath_cu_868dd54514ReductionMulOpIaEEEEjaLi4ELi4EEEEEvT1_,@"STO_CUDA_ENTRY STV_DEFAULT"
_ZN2at6native13reduce_kernelILi128ELi4ENS0_8ReduceOpIaNS0_14func_wrapper_tIaNS0_55_GLOBAL__N__0955718d_22_SparseCsrTensorMath_cu_868dd54514ReductionMulOpIaEEEEjaLi4ELi4EEEEEvT1_:
[----:B------:R-:W0:Y:S01]  /*0000*/  LDC R1, c[0x0][0x28] ;  /* 0x00000a00ff017b82 */ /* 0x000e220000000800 */
[----:B------:R-:W1:Y:S07]  /*0010*/  S2R R2, SR_TID.X ;  /* 0x0000000000027919 */ /* 0x000e6e0000002100 */
[----:B------:R-:W2:Y:S01]  /*0020*/  LDC R0, c[0x0][0x3e8] ;  /* 0x0000fa00ff007b82 */ /* 0x000ea20000000800 */
[----:B------:R-:W-:Y:S01]  /*0030*/  ULDC.64 UR6, c[0x0][0x238] ;  /* 0x00008e0000067ab9 */ /* 0x000fe20000000a00 */
[----:B------:R-:W-:Y:S01]  /*0040*/  ULDC UR5, c[0x0][0x22c] ;  /* 0x00008b0000057ab9 */ /* 0x000fe20000000800 */
[----:B------:R-:W3:Y:S01]  /*0050*/  S2R R17, SR_TID.Y ;  /* 0x0000000000117919 */ /* 0x000ee20000002200 */
[----:B------:R-:W-:Y:S01]  /*0060*/  IMAD.MOV.U32 R25, RZ, RZ, RZ ;  /* 0x000000ffff197224 */ /* 0x000fe200078e00ff */
[----:B------:R-:W4:Y:S03]  /*0070*/  S2R R18, SR_CTAID.Y ;  /* 0x0000000000127919 */ /* 0x000f260000002600 */
        /* <DEDUP_REMOVED lines=285> */
.L_x_4595:
        /* <DEDUP_REMOVED lines=29> */
.L_x_4599:
[----:B------:R-:W0:Y:S01]  /*1420*/  LDC R6, c[0x0][0x5e0] ;  /* 0x00017800ff067b82 */ /* 0x000e220000000800 */
[----:B------:R-:W-:Y:S01]  /*1430*/  ULDC UR4, c[0x0][0x218] ;  /* 0x0000860000047ab9 */ /* 0x000fe20000000800 */
[----:B------:R-:W-:Y:S01]  /*1440*/  BSSY B0, `(.L_x_4600) ;  /* 0x000002d000007945 */ /* 0x000fe20003800000 */
[----:B------:R-:W-:-:S05]  /*1450*/  IMAD.U32 R0, RZ, RZ, UR4 ;  /* 0x00000004ff007e24 */ /* 0x000fca000f8e00ff */
[----:B------:R-:W1:Y:S01]  /*1460*/  LDC.U8 R11, c[0x0][0x211] ;  /* 0x00008440ff0b7b82 */ /* 0x000e620000000000 */
[----:B0-----:R-:W-:-:S05]  /*1470*/  IMAD.IADD R7, R25, 0x1, R6 ;  /* 0x0000000119077824 */ /* 0x001fca00078e0206 */
[----:B------:R-:W-:Y:S02]  /*1480*/  LOP3.LUT P0, R7, R7, 0x3, RZ, 0xc0, !PT ;  /* 0x0000000307077812 */ /* 0x000fe4000780c0ff */
[----:B-1----:R-:W-:-:S11]  /*1490*/  PRMT R3, R11, 0x7610, R3 ;  /* 0x000076100b037816 */ /* 0x002fd60000000003 */
[----:B------:R-:W-:Y:S05]  /*14a0*/  @!P0 BRA `(.L_x_4601) ;  /* 0x0000000000988947 */ /* 0x000fea0003800000 */
[C---:B------:R-:W-:Y:S01]  /*14b0*/  ISETP.GE.U32.AND P0, PT, R2.reuse, R7, PT ;  /* 0x000000070200720c */ /* 0x040fe20003f06070 */
[----:B------:R-:W-:Y:S01]  /*14c0*/  BSSY B1, `(.L_x_4602) ;  /* 0x000001d000017945 */ /* 0x000fe20003800000 */
[----:B------:R-:W-:Y:S02]  /*14d0*/  IADD3 R16, -R7, RZ, RZ ;  /* 0x000000ff07107210 */ /* 0x000fe40007ffe1ff */
        /* <DEDUP_REMOVED lines=15> */
.L_x_4605:
[----:B------:R-:W-:Y:S05]  /*15d0*/  BSYNC B2 ;  /* 0x0000000000027941 */ /* 0x000fea0003800000 */
.L_x_4604:
        /* <DEDUP_REMOVED lines=11> */
.L_x_4603:
[----:B------:R-:W-:Y:S05]  /*1690*/  BSYNC B1 ;  /* 0x0000000000017941 */ /* 0x000fea0003800000 */
.L_x_4602:
[----:B------:R-:W0:Y:S01]  /*16a0*/  LDC R0, c[0x0][0x218] ;  /* 0x00008600ff007b82 */ /* 0x000e220000000800 */
[----:B------:R-:W-:Y:S01]  /*16b0*/  IADD3 R16, P0, P1, R25, R6, R16 ;  /* 0x0000000619107210 */ /* 0x000fe2000791e010 */
[----:B------:R-:W-:-:S03]  /*16c0*/  ULDC UR4, c[0x0][0x5e4] ;  /* 0x0001790000047ab9 */ /* 0x000fc60000000800 */
[----:B------:R-:W-:Y:S02]  /*16d0*/  IADD3 R16, P2, R16, 0x4, RZ ;  /* 0x0000000410107810 */ /* 0x000fe40007f5e0ff */
[----:B------:R-:W-:-:S05]  /*16e0*/  IADD3.X R19, RZ, UR4, R19, P0, P1 ;  /* 0x00000004ff137c10 */ /* 0x000fca00087e2413 */
[----:B------:R-:W-:Y:S01]  /*16f0*/  IMAD.X R19, RZ, RZ, R19, P2 ;  /* 0x000000ffff137224 */ /* 0x000fe200010e0613 */
[----:B0-----:R-:W-:-:S07]  /*1700*/  IADD3 R0, R7, -0x4, R0 ;  /* 0xfffffffc07007810 */ /* 0x001fce0007ffe000 */
.L_x_4601:
[----:B------:R-:W-:Y:S05]  /*1710*/  BSYNC B0 ;  /* 0x0000000000007941 */ /* 0x000fea0003800000 */
.L_x_4600:
[----:B------:R-:W0:Y:S01]  /*1720*/  LDC.64 R4, c[0x0][0x230] ;  /* 0x00008c00ff047b82 */ /* 0x000e220000000a00 */
[----:B------:R-:W-:Y:S01]  /*1730*/  ULDC UR4, c[0x0][0x22c] ;  /* 0x00008b0000047ab9 */ /* 0x000fe20000000800 */
[----:B------:R-:W-:Y:S01]  /*1740*/  BSSY B0, `(.L_x_4606) ;  /* 0x0000023000007945 */ /* 0x000fe20003800000 */
[----:B------:R-:W-:Y:S01]  /*1750*/  IMAD R6, R2, UR4, RZ ;  /* 0x0000000402067c24 */ /* 0x000fe2000f8e02ff */
[----:B------:R-:W-:Y:S02]  /*1760*/  ISETP.NE.AND P2, PT, R17, RZ, PT ;  /* 0x000000ff1100720c */ /* 0x000fe40003f45270 */
[C---:B------:R-:W-:Y:S02]  /*1770*/  PRMT R8, R11.reuse, 0x7610, R8 ;  /* 0x000076100b087816 */ /* 0x040fe40000000008 */
[----:B------:R-:W-:Y:S01]  /*1780*/  PRMT R10, R11, 0x7610, R10 ;  /* 0x000076100b0a7816 */ /* 0x000fe2000000000a */
[----:B0-----:R-:W-:Y:S01]  /*1790*/  IMAD R6, R17, R4, R6 ;  /* 0x0000000411067224 */ /* 0x001fe200078e0206 */
[----:B------:R-:W-:-:S03]  /*17a0*/  ISETP.NE.AND P1, PT, R4, RZ, PT ;  /* 0x000000ff0400720c */ /* 0x000fc60003f25270 */
[----:B------:R-:W-:-:S05]  /*17b0*/  IMAD R9, R18, R5, R6 ;  /* 0x0000000512097224 */ /* 0x000fca00078e0206 */
[----:B------:R-:W-:-:S04]  /*17c0*/  LEA R7, R9, 0x3, 0x2 ;  /* 0x0000000309077811 */ /* 0x000fc800078e10ff */
[----:B------:R-:W-:-:S13]  /*17d0*/  ISETP.GE.U32.AND P0, PT, R7, R0, PT ;  /* 0x000000000700720c */ /* 0x000fda0003f06070 */
[----:B------:R-:W-:Y:S05]  /*17e0*/  @P0 BRA `(.L_x_4607) ;  /* 0x0000000000600947 */ /* 0x000fea0003800000 */
[C---:B------:R-:W-:Y:S02]  /*17f0*/  PRMT R10, R8.reuse, 0x7610, R10 ;  /* 0x00007610080a7816 */ /* 0x040fe4000000000a */
[----:B------:R-:W-:-:S07]  /*1800*/  PRMT R11, R8, 0x7610, R11 ;  /* 0x00007610080b7816 */ /* 0x000fce000000000b */
.L_x_4608:
[----:B------:R-:W-:Y:S01]  /*1810*/  MOV R6, R16 ;  /* 0x0000001000067202 */ /* 0x000fe20000000f00 */
[----:B------:R-:W-:Y:S01]  /*1820*/  IMAD.MOV.U32 R7, RZ, RZ, R19 ;  /* 0x000000ffff077224 */ /* 0x000fe200078e0013 */
[----:B------:R-:W-:-:S03]  /*1830*/  ULDC UR4, c[0x0][0x220] ;  /* 0x0000880000047ab9 */ /* 0x000fc60000000800 */
[----:B------:R-:W-:-:S06]  /*1840*/  IMAD.WIDE.U32 R6, R9, 0x4, R6 ;  /* 0x0000000409067825 */ /* 0x000fcc00078e0006 */
[----:B------:R-:W2:Y:S01]  /*1850*/  LDG.E R6, desc[UR58][R6.64] ;  /* 0x0000003a06067981 */ /* 0x000ea2000c1e1900 */
[----:B------:R-:W-:Y:S01]  /*1860*/  VIADD R9, R9, UR4 ;  /* 0x0000000409097c36 */ /* 0x000fe20008000000 */
[----:B------:R-:W-:Y:S02]  /*1870*/  PRMT R4, R3, 0x9910, RZ ;  /* 0x0000991003047816 */ /* 0x000fe400000000ff */
[----:B------:R-:W-:Y:S02]  /*1880*/  PRMT R11, R11, 0x9910, RZ ;  /* 0x000099100b0b7816 */ /* 0x000fe400000000ff */
[----:B------:R-:W-:Y:S02]  /*1890*/  LEA R3, R9, 0x3, 0x2 ;  /* 0x0000000309037811 */ /* 0x000fe400078e10ff */
[----:B------:R-:W-:Y:S02]  /*18a0*/  PRMT R10, R10, 0x9910, RZ ;  /* 0x000099100a0a7816 */ /* 0x000fe400000000ff */
[----:B------:R-:W-:-:S02]  /*18b0*/  ISETP.GE.U32.AND P0, PT, R3, R0, PT ;  /* 0x000000000300720c */ /* 0x000fc40003f06070 */
[----:B------:R-:W-:Y:S02]  /*18c0*/  PRMT R8, R8, 0x9910, RZ ;  /* 0x0000991008087816 */ /* 0x000fe400000000ff */
[C---:B--2---:R-:W-:Y:S02]  /*18d0*/  PRMT R12, R6.reuse, 0x7771, RZ ;  /* 0x00007771060c7816 */ /* 0x044fe400000000ff */
[C---:B------:R-:W-:Y:S02]  /*18e0*/  PRMT R13, R6.reuse, 0x7772, RZ ;  /* 0x00007772060d7816 */ /* 0x040fe400000000ff */
[C---:B------:R-:W-:Y:S02]  /*18f0*/  PRMT R15, R6.reuse, 0x7773, RZ ;  /* 0x00007773060f7816 */ /* 0x040fe400000000ff */
[----:B------:R-:W-:Y:S01]  /*1900*/  LOP3.LUT R7, R6, 0xff, RZ, 0xc0, !PT ;  /* 0x000000ff06077812 */ /* 0x000fe200078ec0ff */
[----:B------:R-:W-:Y:S01]  /*1910*/  IMAD R10, R10, R13, RZ ;  /* 0x0000000d0a0a7224 */ /* 0x000fe200078e02ff */
[----:B------:R-:W-:Y:S01]  /*1920*/  MOV R6, R12 ;  /* 0x0000000c00067202 */ /* 0x000fe20000000f00 */
[----:B------:R-:W-:-:S02]  /*1930*/  IMAD R8, R8, R15, RZ ;  /* 0x0000000f08087224 */ /* 0x000fc400078e02ff */
[----:B------:R-:W-:Y:S02]  /*1940*/  IMAD R3, R4, R7, RZ ;  /* 0x0000000704037224 */ /* 0x000fe400078e02ff */
[----:B------:R-:W-:Y:S01]  /*1950*/  IMAD R11, R11, R6, RZ ;  /* 0x000000060b0b7224 */ /* 0x000fe200078e02ff */
[----:B------:R-:W-:Y:S06]  /*1960*/  @!P0 BRA `(.L_x_4608) ;  /* 0xfffffffc00a88947 */ /* 0x000fec000383ffff */
.L_x_4607:
[----:B------:R-:W-:Y:S05]  /*1970*/  BSYNC B0 ;  /* 0x0000000000007941 */ /* 0x000fea0003800000 */
.L_x_4606:
        /* <DEDUP_REMOVED lines=8> */
.L_x_4610:
[----:B------:R-:W-:Y:S05]  /*1a00*/  BSYNC B0 ;  /* 0x0000000000007941 */ /* 0x000fea0003800000 */
.L_x_4609:
        /* <DEDUP_REMOVED lines=13> */
.L_x_4612:
[----:B------:R-:W-:Y:S05]  /*1ae0*/  BSYNC B0 ;  /* 0x0000000000007941 */ /* 0x000fea0003800000 */
.L_x_4611:
[----:B------:R-:W-:Y:S02]  /*1af0*/  PRMT R3, R3, 0x9910, RZ ;  /* 0x0000991003037816 */ /* 0x000fe400000000ff */
[----:B------:R-:W-:Y:S02]  /*1b00*/  PRMT R0, R11, 0x9910, RZ ;  /* 0x000099100b007816 */ /* 0x000fe400000000ff */
[----:B------:R-:W-:Y:S02]  /*1b10*/  PRMT R25, RZ, 0x7610, R25 ;  /* 0x00007610ff197816 */ /* 0x000fe40000000019 */
[----:B------:R-:W-:Y:S01]  /*1b20*/  PRMT R19, RZ, 0x7610, R19 ;  /* 0x00007610ff137816 */ /* 0x000fe20000000013 */
[----:B------:R-:W-:Y:S01]  /*1b30*/  IMAD R0, R3, R0, RZ ;  /* 0x0000000003007224 */ /* 0x000fe200078e02ff */
[----:B------:R-:W-:Y:S02]  /*1b40*/  PRMT R3, R10, 0x9910, RZ ;  /* 0x000099100a037816 */ /* 0x000fe400000000ff */
[----:B------:R-:W-:-:S02]  /*1b50*/  PRMT R16, RZ, 0x7610, R16 ;  /* 0x00007610ff107816 */ /* 0x000fc40000000010 */
[----:B------:R-:W-:-:S05]  /*1b60*/  PRMT R0, R0, 0x9910, RZ ;  /* 0x0000991000007816 */ /* 0x000fca00000000ff */
[----:B------:R-:W-:Y:S01]  /*1b70*/  IMAD R0, R0, R3, RZ ;  /* 0x0000000300007224 */ /* 0x000fe200078e02ff */
[----:B------:R-:W-:-:S04]  /*1b80*/  PRMT R3, R8, 0x9910, RZ ;  /* 0x0000991008037816 */ /* 0x000fc800000000ff */
[----:B------:R-:W-:-:S05]  /*1b90*/  PRMT R26, R0, 0x9910, RZ ;  /* 0x00009910001a7816 */ /* 0x000fca00000000ff */
[----:B------:R-:W-:Y:S01]  /*1ba0*/  IMAD R26, R26, R3, RZ ;  /* 0x000000031a1a7224 */ /* 0x000fe200078e02ff */
[----:B------:R-:W-:Y:S06]  /*1bb0*/  BRA `(.L_x_4597) ;  /* 0x000000bc00107947 */ /* 0x000fec0003800000 */
.L_x_4598:
        /* <DEDUP_REMOVED lines=47> */
[----:B------:R-:W-:-:S07]  /*1eb0*/  PRMT R21, R3, 0x7610, R21 ;  /* 0x0000761003157816 */ /* 0x000fce0000000015 */
.L_x_4622:
        /* <DEDUP_REMOVED lines=61> */
[----:B------:R-:W-:Y:S02]  /*2290*/  IMAD R0, R24, UR30, R41 ;  /* 0x0000001e18007c24 */ /* 0x000fe4000f8e0229 */
        /* <DEDUP_REMOVED lines=232> */
.L_x_4618:
[----:B------:R-:W-:Y:S01]  /*3120*/  LOP3.LUT R27, R0, 0xfffffffc, RZ, 0xc0, !PT ;  /* 0xfffffffc001b7812 */ /* 0x000fe200078ec0ff */
[----:B------:R-:W-:-:S03]  /*3130*/  ULDC UR36, c[0x0][0x220] ;  /* 0x0000880000247ab9 */ /* 0x000fc60000000800 */
[----:B------:R-:W-:-:S05]  /*3140*/  IADD3 R26, P1, R27, R16, RZ ;  /* 0x000000101b1a7210 */ /* 0x000fca0007f3e0ff */
[----:B------:R-:W-:-:S05]  /*3150*/  IMAD.X R27, RZ, RZ, R19, P1 ;  /* 0x000000ffff1b7224 */ /* 0x000fca00008e0613 */
[----:B------:R-:W2:Y:S01]  /*3160*/  LDG.E R26, desc[UR58][R26.64] ;  /* 0x0000003a1a1a7981 */ /* 0x000ea2000c1e1900 */
[----:B------:R-:W-:-:S05]  /*3170*/  MOV R0, UR36 ;  /* 0x0000002400007c02 */ /* 0x000fca0008000f00 */
[----:B------:R-:W-:Y:S01]  /*3180*/  IMAD.IADD R41, R41, 0x1, R0 ;  /* 0x0000000129297824 */ /* 0x000fe200078e0200 */
[C---:B--2---:R-:W-:Y:S02]  /*3190*/  PRMT R24, R26.reuse, 0x7770, RZ ;  /* 0x000077701a187816 */ /* 0x044fe400000000ff */
[C---:B------:R-:W-:Y:S02]  /*31a0*/  PRMT R25, R26.reuse, 0x7771, RZ ;  /* 0x000077711a197816 */ /* 0x040fe400000000ff */
[C---:B------:R-:W-:Y:S02]  /*31b0*/  PRMT R30, R26.reuse, 0x7772, RZ ;  /* 0x000077721a1e7816 */ /* 0x040fe400000000ff */
[----:B------:R-:W-:Y:S01]  /*31c0*/  PRMT R31, R26, 0x7773, RZ ;  /* 0x000077731a1f7816 */ /* 0x000fe200000000ff */
        /* <DEDUP_REMOVED lines=243> */
.L_x_4619:
[----:B------:R-:W-:-:S04]  /*4100*/  LOP3.LUT R27, R32, 0xfffffffc, RZ, 0xc0, !PT ;  /* 0xfffffffc201b7812 */ /* 0x000fc800078ec0ff */
[----:B------:R-:W-:-:S05]  /*4110*/  IADD3 R26, P1, R27, R16, RZ ;  /* 0x000000101b1a7210 */ /* 0x000fca0007f3e0ff */
[----:B------:R-:W-:-:S05]  /*4120*/  IMAD.X R27, RZ, RZ, R19, P1 ;  /* 0x000000ffff1b7224 */ /* 0x000fca00008e0613 */
[----:B------:R-:W2:Y:S01]  /*4130*/  LDG.E R26, desc[UR58][R26.64] ;  /* 0x0000003a1a1a7981 */ /* 0x000ea2000c1e1900 */
[----:B------:R-:W-:Y:S01]  /*4140*/  IADD3 R41, R41, R0, RZ ;  /* 0x0000000029297210 */ /* 0x000fe20007ffe0ff */
[----:B------:R-:W-:Y:S02]  /*4150*/  IMAD.MOV.U32 R40, RZ, RZ, RZ ;  /* 0x000000ffff287224 */ /* 0x000fe400078e00ff */
[----:B------:R-:W-:Y:S01]  /*4160*/  IMAD.MOV.U32 R36, RZ, RZ, RZ ;  /* 0x000000ffff247224 */ /* 0x000fe200078e00ff */
[C---:B--2---:R-:W-:Y:S02]  /*4170*/  PRMT R32, R26.reuse, 0x7770, RZ ;  /* 0x000077701a207816 */ /* 0x044fe400000000ff */
[C---:B------:R-:W-:Y:S02]  /*4180*/  PRMT R33, R26.reuse, 0x7771, RZ ;  /* 0x000077711a217816 */ /* 0x040fe400000000ff */
[C---:B------:R-:W-:Y:S02]  /*4190*/  PRMT R34, R26.reuse, 0x7772, RZ ;  /* 0x000077721a227816 */ /* 0x040fe400000000ff */
[----:B------:R-:W-:Y:S01]  /*41a0*/  PRMT R35, R26, 0x7773, RZ ;  /* 0x000077731a237816 */ /* 0x000fe200000000ff */
[----:B------:R-:W-:Y:S06]  /*41b0*/  @!P0 BRA `(.L_x_4620) ;  /* 0x0000000c00cc8947 */ /* 0x000fec0003800000 */
[----:B------:R-:W-:Y:S01]  /*41c0*/  MOV R26, RZ ;  /* 0x000000ff001a7202 */ /* 0x000fe20000000f00 */
[----:B------:R-:W-:Y:S01]  /*41d0*/  IMAD.MOV.U32 R27, RZ, RZ, R41 ;  /* 0x000000ffff1b7224 */ /* 0x000fe200078e0029 */
        /* <DEDUP_REMOVED lines=241> */
.L_x_4620:
[----:B------:R-:W-:-:S04]  /*50f0*/  LOP3.LUT R27, R36, 0xfffffffc, RZ, 0xc0, !PT ;  /* 0xfffffffc241b7812 */ /* 0x000fc800078ec0ff */
[----:B------:R-:W-:-:S05]  /*5100*/  IADD3 R26, P1, R27, R16, RZ ;  /* 0x000000101b1a7210 */ /* 0x000fca0007f3e0ff */
[----:B------:R-:W-:-:S05]  /*5110*/  IMAD.X R27, RZ, RZ, R19, P1 ;  /* 0x000000ffff1b7224 */ /* 0x000fca00008e0613 */
[----:B------:R-:W2:Y:S01]  /*5120*/  LDG.E R26, desc[UR58][R26.64] ;  /* 0x0000003a1a1a7981 */ /* 0x000ea2000c1e1900 */
[----:B------:R-:W-:Y:S01]  /*5130*/  IMAD.IADD R41, R41, 0x1, R0 ;  /* 0x0000000129297824 */ /* 0x000fe200078e0200 */
[C---:B--2---:R-:W-:Y:S02]  /*5140*/  PRMT R39, R26.reuse, 0x7770, RZ ;  /* 0x000077701a277816 */ /* 0x044fe400000000ff */
[C---:B------:R-:W-:Y:S02]  /*5150*/  PRMT R38, R26.reuse, 0x7771, RZ ;  /* 0x000077711a267816 */ /* 0x040fe400000000ff */
[C---:B------:R-:W-:Y:S02]  /*5160*/  PRMT R37, R26.reuse, 0x7772, RZ ;  /* 0x000077721a257816 */ /* 0x040fe400000000ff */
[----:B------:R-:W-:Y:S01]  /*5170*/  PRMT R36, R26, 0x7773, RZ ;  /* 0x000077731a247816 */ /* 0x000fe200000000ff */
[----:B------:R-:W-:Y:S06]  /*5180*/  @!P0 BRA `(.L_x_4621) ;  /* 0x0000000c00c88947 */ /* 0x000fec0003800000 */
[----:B------:R-:W-:Y:S01]  /*5190*/  HFMA2.MMA R40, -RZ, RZ, 0, 0 ;  /* 0x00000000ff287435 */ /* 0x000fe200000001ff */
[----:B------:R-:W-:Y:S01]  /*51a0*/  ULDC.64 UR36, c[0x0][0x260] ;  /* 0x0000980000247ab9 */ /* 0x000fe20000000a00 */
[----:B0-----:R-:W-:-:S08]  /*51b0*/  ISETP.NE.AND P1, PT, R42, 0x2, PT ;  /* 0x000000022a00780c */ /* 0x001fd00003f25270 */
[----:B------:R-:W-:-:S05]  /*51c0*/  IMAD.HI.U32 R26, R41, UR31, R40 ;  /* 0x0000001f291a7c27 */ /* 0x000fca000f8e0028 */
[----:B------:R-:W-:Y:S01]  /*51d0*/  SHF.R.U32.HI R27, RZ, UR36, R26 ;  /* 0x00000024ff1b7c19 */ /* 0x000fe2000801161a */
[----:B------:R-:W-:-:S04]  /*51e0*/  IMAD.MOV.U32 R26, RZ, RZ, RZ ;  /* 0x000000ffff1a7224 */ /* 0x000fc800078e00ff */
        /* <DEDUP_REMOVED lines=9> */
[----:B------:R-:W-:Y:S01]  /*5280*/  IMAD.MOV.U32 R26, RZ, RZ, RZ ;  /* 0x000000ffff1a7224 */ /* 0x000fe200078e00ff */
[----:B------:R-:W-:Y:S01]  /*5290*/  ISETP.NE.AND P1, PT, R42, 0x3, PT ;  /* 0x000000032a00780c */ /* 0x000fe20003f25270 */
[----:B------:R-:W-:Y:S02]  /*52a0*/  IMAD.MOV.U32 R27, RZ, RZ, R43 ;  /* 0x000000ffff1b7224 */ /* 0x000fe400078e002b */
        /* <DEDUP_REMOVED lines=224> */
.L_x_4621:
[----:B------:R-:W-:Y:S02]  /*60b0*/  LOP3.LUT R27, R40, 0xfffffffc, RZ, 0xc0, !PT ;  /* 0xfffffffc281b7812 */ /* 0x000fe400078ec0ff */
[----:B------:R-:W-:Y:S02]  /*60c0*/  PRMT R14, R14, 0x9910, RZ ;  /* 0x000099100e0e7816 */ /* 0x000fe400000000ff */
[----:B------:R-:W-:Y:S02]  /*60d0*/  PRMT R15, R15, 0x9910, RZ ;  /* 0x000099100f0f7816 */ /* 0x000fe400000000ff */
[----:B------:R-:W-:Y:S02]  /*60e0*/  PRMT R28, R20, 0x9910, RZ ;  /* 0x00009910141c7816 */ /* 0x000fe400000000ff */
[----:B------:R-:W-:Y:S02]  /*60f0*/  PRMT R43, R34, 0x9910, RZ ;  /* 0x00009910222b7816 */ /* 0x000fe400000000ff */
[----:B------:R-:W-:-:S02]  /*6100*/  PRMT R21, R21, 0x9910, RZ ;  /* 0x0000991015157816 */ /* 0x000fc400000000ff */
[----:B------:R-:W-:Y:S02]  /*6110*/  PRMT R29, R25, 0x9910, RZ ;  /* 0x00009910191d7816 */ /* 0x000fe400000000ff */
[----:B------:R-:W-:Y:S01]  /*6120*/  PRMT R11, R11, 0x9910, RZ ;  /* 0x000099100b0b7816 */ /* 0x000fe200000000ff */
[----:B------:R-:W-:Y:S01]  /*6130*/  IMAD.IADD R41, R41, 0x1, R0 ;  /* 0x0000000129297824 */ /* 0x000fe200078e0200 */
[----:B------:R-:W-:Y:S01]  /*6140*/  IADD3 R26, P1, R27, R16, RZ ;  /* 0x000000101b1a7210 */ /* 0x000fe20007f3e0ff */
[----:B------:R-:W-:-:S03]  /*6150*/  ULDC UR4, c[0x0][0x218] ;  /* 0x0000860000047ab9 */ /* 0x000fc60000000800 */
[----:B------:R-:W-:-:S05]  /*6160*/  IADD3.X R27, RZ, R19, RZ, P1, !PT ;  /* 0x00000013ff1b7210 */ /* 0x000fca0000ffe4ff */
[----:B------:R1:W2:Y:S01]  /*6170*/  LDG.E R26, desc[UR58][R26.64] ;  /* 0x0000003a1a1a7981 */ /* 0x0002a2000c1e1900 */
[----:B------:R-:W-:Y:S02]  /*6180*/  PRMT R40, R12, 0x9910, RZ ;  /* 0x000099100c287816 */ /* 0x000fe400000000ff */
[----:B------:R-:W-:Y:S02]  /*6190*/  PRMT R12, R31, 0x9910, RZ ;  /* 0x000099101f0c7816 */ /* 0x000fe400000000ff */
[----:B------:R-:W-:Y:S02]  /*61a0*/  PRMT R20, R24, 0x9910, RZ ;  /* 0x0000991018147816 */ /* 0x000fe400000000ff */
[----:B------:R-:W-:Y:S01]  /*61b0*/  PRMT R18, R18, 0x9910, RZ ;  /* 0x0000991012127816 */ /* 0x000fe200000000ff */
[----:B------:R-:W-:Y:S01]  /*61c0*/  IMAD R15, R15, R12, RZ ;  /* 0x0000000c0f0f7224 */ /* 0x000fe200078e02ff */
[----:B------:R-:W-:Y:S01]  /*61d0*/  PRMT R9, R9, 0x9910, RZ ;  /* 0x0000991009097816 */ /* 0x000fe200000000ff */
[----:B------:R-:W-:Y:S01]  /*61e0*/  IMAD R12, R40, R43, RZ ;  /* 0x0000002b280c7224 */ /* 0x000fe200078e02ff */
[----:B-1----:R-:W-:Y:S01]  /*61f0*/  PRMT R27, R32, 0x9910, RZ ;  /* 0x00009910201b7816 */ /* 0x002fe200000000ff */
        /* <DEDUP_REMOVED lines=12> */
[----:B------:R-:W-:Y:S01]  /*62c0*/  MOV R40, UR4 ;  /* 0x0000000400287c02 */ /* 0x000fe20008000f00 */
[----:B------:R-:W-:Y:S01]  /*62d0*/  IMAD R3, R0, 0x3, R41 ;  /* 0x0000000300037824 */ /* 0x000fe200078e0229 */
[----:B------:R-:W-:Y:S01]  /*62e0*/  PRMT R5, R5, 0x9910, RZ ;  /* 0x0000991005057816 */ /* 0x000fe200000000ff */
[----:B------:R-:W-:Y:S01]  /*62f0*/  IMAD R18, R18, R13, RZ ;  /* 0x0000000d12127224 */ /* 0x000fe200078e02ff */
[----:B------:R-:W-:Y:S01]  /*6300*/  PRMT R10, R10, 0x9910, RZ ;  /* 0x000099100a0a7816 */ /* 0x000fe200000000ff */
[----:B------:R-:W-:Y:S01]  /*6310*/  IMAD R13, R28, R29, RZ ;  /* 0x0000001d1c0d7224 */ /* 0x000fe200078e02ff */
[----:B------:R-:W-:-:S02]  /*6320*/  PRMT R28, R38, 0x9910, RZ ;  /* 0x00009910261c7816 */ /* 0x000fc400000000ff */
[----:B------:R-:W-:Y:S02]  /*6330*/  ISETP.GE.U32.AND P1, PT, R3, R40, PT ;  /* 0x000000280300720c */ /* 0x000fe40003f26070 */
[----:B------:R-:W-:Y:S01]  /*6340*/  PRMT R29, R7, 0x9910, RZ ;  /* 0x00009910071d7816 */ /* 0x000fe200000000ff */
[----:B------:R-:W-:Y:S01]  /*6350*/  IMAD R9, R9, R28, RZ ;  /* 0x0000001c09097224 */ /* 0x000fe200078e02ff */
[----:B------:R-:W-:Y:S02]  /*6360*/  PRMT R7, R39, 0x9910, RZ ;  /* 0x0000991027077816 */ /* 0x000fe400000000ff */
[----:B------:R-:W-:Y:S02]  /*6370*/  PRMT R44, R36, 0x9910, RZ ;  /* 0x00009910242c7816 */ /* 0x000fe400000000ff */
[----:B------:R-:W-:Y:S01]  /*6380*/  PRMT R28, R4, 0x9910, RZ ;  /* 0x00009910041c7816 */ /* 0x000fe200000000ff */
[----:B------:R-:W-:Y:S01]  /*6390*/  IMAD.MOV.U32 R4, RZ, RZ, R5 ;  /* 0x000000ffff047224 */ /* 0x000fe200078e0005 */
[----:B------:R-:W-:Y:S01]  /*63a0*/  PRMT R6, R6, 0x9910, RZ ;  /* 0x0000991006067816 */ /* 0x000fe200000000ff */
[----:B------:R-:W-:-:S02]  /*63b0*/  IMAD R10, R10, R7, RZ ;  /* 0x000000070a0a7224 */ /* 0x000fc400078e02ff */
[----:B------:R-:W-:Y:S01]  /*63c0*/  IMAD R7, R29, R44, RZ ;  /* 0x0000002c1d077224 */ /* 0x000fe200078e02ff */
[C---:B--2---:R-:W-:Y:S02]  /*63d0*/  LOP3.LUT R5, R26.reuse, 0xff, RZ, 0xc0, !PT ;  /* 0x000000ff1a057812 */ /* 0x044fe400078ec0ff */
[C---:B------:R-:W-:Y:S02]  /*63e0*/  PRMT R27, R26.reuse, 0x7771, RZ ;  /* 0x000077711a1b7816 */ /* 0x040fe400000000ff */
[----:B------:R-:W-:Y:S01]  /*63f0*/  PRMT R29, R26, 0x7772, RZ ;  /* 0x000077721a1d7816 */ /* 0x000fe200000000ff */
[----:B------:R-:W-:Y:S01]  /*6400*/  IMAD R6, R6, R5, RZ ;  /* 0x0000000506067224 */ /* 0x000fe200078e02ff */
[----:B------:R-:W-:Y:S01]  /*6410*/  PRMT R44, R26, 0x7773, RZ ;  /* 0x000077731a2c7816 */ /* 0x000fe200000000ff */
[----:B------:R-:W-:Y:S02]  /*6420*/  IMAD R5, R4, R27, RZ ;  /* 0x0000001b04057224 */ /* 0x000fe400078e02ff */
[----:B------:R-:W-:-:S02]  /*6430*/  IMAD R4, R28, R29, RZ ;  /* 0x0000001d1c047224 */ /* 0x000fc400078e02ff */
[----:B------:R-:W-:Y:S01]  /*6440*/  IMAD R3, R43, R44, RZ ;  /* 0x0000002c2b037224 */ /* 0x000fe200078e02ff */
[----:B------:R-:W-:Y:S06]  /*6450*/  @!P1 BRA `(.L_x_4622) ;  /* 0xffffffb800989947 */ /* 0x000fec000383ffff */
[----:B------:R-:W-:Y:S05]  /*6460*/  BSYNC B1 ;  /* 0x0000000000017941 */ /* 0x000fea0003800000 */
.L_x_4617:
[C---:B------:R-:W-:Y:S02]  /*6470*/  PRMT R43, R26.reuse, 0x7770, RZ ;  /* 0x000077701a2b7816 */ /* 0x040fe400000000ff */
[C---:B------:R-:W-:Y:S02]  /*6480*/  PRMT R44, R26.reuse, 0x7771, RZ ;  /* 0x000077711a2c7816 */ /* 0x040fe400000000ff */
[C---:B------:R-:W-:Y:S02]  /*6490*/  PRMT R45, R26.reuse, 0x7772, RZ ;  /* 0x000077721a2d7816 */ /* 0x040fe400000000ff */
[----:B------:R-:W-:-:S04]  /*64a0*/  PRMT R26, R26, 0x7773, RZ ;  /* 0x000077731a1a7816 */ /* 0x000fc800000000ff */
[----:B0-----:R-:W-:-:S07]  /*64b0*/  PRMT R42, R26, 0x7610, R42 ;  /* 0x000076101a2a7816 */ /* 0x001fce000000002a */
.L_x_4616:
[----:B------:R-:W-:Y:S05]  /*64c0*/  BSYNC B0 ;  /* 0x0000000000007941 */ /* 0x000fea0003800000 */
.L_x_4615:
[----:B------:R-:W-:Y:S01]  /*64d0*/  ISETP.GE.U32.AND P0, PT, R41, R40, PT ;  /* 0x000000282900720c */ /* 0x000fe20003f06070 */
[----:B------:R-:W-:-:S12]  /*64e0*/  BSSY B0, `(.L_x_4623) ;  /* 0x0000476000007945 */ /* 0x000fd80003800000 */
[----:B------:R-:W-:Y:S05]  /*64f0*/  @P0 BRA `(.L_x_4624) ;  /* 0x0000004400d00947 */ /* 0x000fea0003800000 */
[----:B------:R-:W0:Y:S01]  /*6500*/  LDC R46, c[0x0][0x254] ;  /* 0x00009500ff2e7b82 */ /* 0x000e220000000800 */
[----:B------:R-:W-:Y:S01]  /*6510*/  IMAD.MOV.U32 R30, RZ, RZ, RZ ;  /* 0x000000ffff1e7224 */ /* 0x000fe200078e00ff */
        /* <DEDUP_REMOVED lines=268> */
[----:B------:R-:W-:-:S05]  /*75e0*/  IMAD R30, R29, UR4, R30 ;  /* 0x000000041d1e7c24 */ /* 0x000fca000f8e021e */
[----:B------:R-:W2:Y:S01]  /*75f0*/  @P2 LDC R31, c[0x0][0x3e4] ;  /* 0x0000f900ff1f2b82 */ /* 0x000ea20000000800 */
[----:B0-----:R-:W-:-:S05]  /*7600*/  @P2 IMAD.HI.U32 R25, R27, R25, R26 ;  /* 0x000000191b192227 */ /* 0x001fca00078e001a */
[----:B-1----:R-:W-:-:S05]  /*7610*/  @P2 SHF.R.U32.HI R25, RZ, R48, R25 ;  /* 0x00000030ff192219 */ /* 0x002fca0000011619 */
[----:B------:R-:W-:-:S04]  /*7620*/  @P2 IMAD.MOV R25, RZ, RZ, -R25 ;  /* 0x000000ffff192224 */ /* 0x000fc800078e0a19 */
[----:B------:R-:W-:-:S04]  /*7630*/  @P2 IMAD R27, R24, R25, R27 ;  /* 0x00000019181b2224 */ /* 0x000fc800078e021b */
[----:B--2---:R-:W-:-:S07]  /*7640*/  @P2 IMAD R30, R27, R31, R30 ;  /* 0x0000001f1b1e2224 */ /* 0x004fce00078e021e */
.L_x_4625:
[----:B------:R-:W-:-:S04]  /*7650*/  LOP3.LUT R29, R30, 0xfffffffc, RZ, 0xc0, !PT ;  /* 0xfffffffc1e1d7812 */ /* 0x000fc800078ec0ff */
[----:B------:R-:W-:-:S05]  /*7660*/  IADD3 R28, P2, R29, R16, RZ ;  /* 0x000000101d1c7210 */ /* 0x000fca0007f5e0ff */
[----:B------:R-:W-:-:S05]  /*7670*/  IMAD.X R29, RZ, RZ, R19, P2 ;  /* 0x000000ffff1d7224 */ /* 0x000fca00010e0613 */
[----:B------:R-:W2:Y:S01]  /*7680*/  LDG.E R28, desc[UR58][R28.64] ;  /* 0x0000003a1c1c7981 */ /* 0x000ea2000c1e1900 */
[----:B------:R-:W-:-:S04]  /*7690*/  IADD3 R27, R41, R0, RZ ;  /* 0x00000000291b7210 */ /* 0x000fc80007ffe0ff */
[----:B------:R-:W-:Y:S02]  /*76a0*/  ISETP.GE.U32.AND P2, PT, R27, R40, PT ;  /* 0x000000281b00720c */ /* 0x000fe40003f46070 */
[C---:B--2---:R-:W-:Y:S02]  /*76b0*/  PRMT R24, R28.reuse, 0x7770, RZ ;  /* 0x000077701c187816 */ /* 0x044fe400000000ff */
[C---:B------:R-:W-:Y:S02]  /*76c0*/  PRMT R25, R28.reuse, 0x7771, RZ ;  /* 0x000077711c197816 */ /* 0x040fe400000000ff */
[C---:B------:R-:W-:Y:S02]  /*76d0*/  PRMT R30, R28.reuse, 0x7772, RZ ;  /* 0x000077721c1e7816 */ /* 0x040fe400000000ff */
[----:B------:R-:W-:-:S05]  /*76e0*/  PRMT R31, R28, 0x7773, RZ ;  /* 0x000077731c1f7816 */ /* 0x000fca00000000ff */
[----:B------:R-:W-:Y:S05]  /*76f0*/  @P2 BRA `(.L_x_4624) ;  /* 0x0000003400502947 */ /* 0x000fea0003800000 */
[----:B------:R-:W-:Y:S01]  /*7700*/  IMAD.MOV.U32 R47, RZ, RZ, RZ ;  /* 0x000000ffff2f7224 */ /* 0x000fe200078e00ff */
        /* <DEDUP_REMOVED lines=261> */
[----:B------:R-:W-:-:S04]  /*8760*/  @P2 IMAD.MOV.U32 R32, RZ, RZ, RZ ;  /* 0x000000ffff202224 */ /* 0x000fc800078e00ff */
[----:B------:R-:W1:Y:S01]  /*8770*/  @P2 LDC R48, c[0x0][0x380] ;  /* 0x0000e000ff302b82 */ /* 0x000e620000000800 */
[----:B------:R-:W-:-:S07]  /*8780*/  IMAD.MOV R49, RZ, RZ, -R33 ;  /* 0x000000ffff317224 */ /* 0x000fce00078e0a21 */
        /* <DEDUP_REMOVED lines=9> */
.L_x_4626:
[----:B------:R-:W-:-:S04]  /*8820*/  LOP3.LUT R29, R47, 0xfffffffc, RZ, 0xc0, !PT ;  /* 0xfffffffc2f1d7812 */ /* 0x000fc800078ec0ff */
[----:B------:R-:W-:-:S05]  /*8830*/  IADD3 R28, P2, R29, R16, RZ ;  /* 0x000000101d1c7210 */ /* 0x000fca0007f5e0ff */
[----:B------:R-:W-:-:S05]  /*8840*/  IMAD.X R29, RZ, RZ, R19, P2 ;  /* 0x000000ffff1d7224 */ /* 0x000fca00010e0613 */
[----:B------:R-:W2:Y:S01]  /*8850*/  LDG.E R28, desc[UR58][R28.64] ;  /* 0x0000003a1c1c7981 */ /* 0x000ea2000c1e1900 */
[----:B------:R-:W-:-:S05]  /*8860*/  IMAD.IADD R27, R27, 0x1, R0 ;  /* 0x000000011b1b7824 */ /* 0x000fca00078e0200 */
[----:B------:R-:W-:Y:S02]  /*8870*/  ISETP.GE.U32.AND P2, PT, R27, R40, PT ;  /* 0x000000281b00720c */ /* 0x000fe40003f46070 */
[C---:B--2---:R-:W-:Y:S02]  /*8880*/  PRMT R32, R28.reuse, 0x7770, RZ ;  /* 0x000077701c207816 */ /* 0x044fe400000000ff */
[C---:B------:R-:W-:Y:S02]  /*8890*/  PRMT R33, R28.reuse, 0x7771, RZ ;  /* 0x000077711c217816 */ /* 0x040fe400000000ff */
[C---:B------:R-:W-:Y:S02]  /*88a0*/  PRMT R34, R28.reuse, 0x7772, RZ ;  /* 0x000077721c227816 */ /* 0x040fe400000000ff */
[----:B------:R-:W-:-:S05]  /*88b0*/  PRMT R35, R28, 0x7773, RZ ;  /* 0x000077731c237816 */ /* 0x000fca00000000ff */
        /* <DEDUP_REMOVED lines=275> */
.L_x_4627:
[----:B------:R-:W-:-:S04]  /*99f0*/  LOP3.LUT R29, R47, 0xfffffffc, RZ, 0xc0, !PT ;  /* 0xfffffffc2f1d7812 */ /* 0x000fc800078ec0ff */
[----:B------:R-:W-:-:S04]  /*9a00*/  IADD3 R28, P2, R29, R16, RZ ;  /* 0x000000101d1c7210 */ /* 0x000fc80007f5e0ff */
[----:B------:R-:W-:-:S05]  /*9a10*/  IADD3.X R29, RZ, R19, RZ, P2, !PT ;  /* 0x00000013ff1d7210 */ /* 0x000fca00017fe4ff */
        /* <DEDUP_REMOVED lines=282> */
.L_x_4628:
[----:B------:R-:W-:-:S04]  /*abc0*/  LOP3.LUT R27, R42, 0xfffffffc, RZ, 0xc0, !PT ;  /* 0xfffffffc2a1b7812 */ /* 0x000fc800078ec0ff */
[----:B------:R-:W-:-:S05]  /*abd0*/  IADD3 R26, P1, R27, R16, RZ ;  /* 0x000000101b1a7210 */ /* 0x000fca0007f3e0ff */
[----:B------:R-:W-:-:S05]  /*abe0*/  IMAD.X R27, RZ, RZ, R19, P1 ;  /* 0x000000ffff1b7224 */ /* 0x000fca00008e0613 */
[----:B------:R-:W2:Y:S02]  /*abf0*/  LDG.E R26, desc[UR58][R26.64] ;  /* 0x0000003a1a1a7981 */ /* 0x000ea4000c1e1900 */
[C---:B--2---:R-:W-:Y:S02]  /*ac00*/  PRMT R43, R26.reuse, 0x7770, RZ ;  /* 0x000077701a2b7816 */ /* 0x044fe400000000ff */
[C---:B------:R-:W-:Y:S02]  /*ac10*/  PRMT R44, R26.reuse, 0x7771, RZ ;  /* 0x000077711a2c7816 */ /* 0x040fe400000000ff */
[C---:B------:R-:W-:Y:S02]  /*ac20*/  PRMT R45, R26.reuse, 0x7772, RZ ;  /* 0x000077721a2d7816 */ /* 0x040fe400000000ff */
[----:B------:R-:W-:-:S07]  /*ac30*/  PRMT R42, R26, 0x7773, RZ ;  /* 0x000077731a2a7816 */ /* 0x000fce00000000ff */
.L_x_4624:
[----:B------:R-:W-:Y:S05]  /*ac40*/  BSYNC B0 ;  /* 0x0000000000007941 */ /* 0x000fea0003800000 */
.L_x_4623:
        /* <DEDUP_REMOVED lines=8> */
[----:B------:R-:W-:Y:S01]  /*acd0*/  PRMT R24, R15, 0x9910, RZ ;  /* 0x000099100f187816 */ /* 0x000fe200000000ff */
[----:B------:R-:W-:Y:S01]  /*ace0*/  IMAD.MOV.U32 R15, RZ, RZ, R25 ;  /* 0x000000ffff0f7224 */ /* 0x000fe200078e0019 */
        /* <DEDUP_REMOVED lines=55> */
.L_x_4630:
[----:B------:R-:W-:Y:S05]  /*b060*/  BSYNC B0 ;  /* 0x0000000000007941 */ /* 0x000fea0003800000 */
.L_x_4629:
[----:B------:R-:W-:Y:S02]  /*b070*/  PRMT R14, R14, 0x9910, RZ ;  /* 0x000099100e0e7816 */ /* 0x000fe400000000ff */
[----:B------:R-:W-:Y:S02]  /*b080*/  PRMT R0, R21, 0x9910, RZ ;  /* 0x0000991015007816 */ /* 0x000fe400000000ff */
[----:B------:R-:W-:Y:S02]  /*b090*/  PRMT R20, R20, 0x9910, RZ ;  /* 0x0000991014147816 */ /* 0x000fe400000000ff */
[----:B------:R-:W-:Y:S02]  /*b0a0*/  PRMT R16, R12, 0x9910, RZ ;  /* 0x000099100c107816 */ /* 0x000fe400000000ff */
[----:B------:R-:W-:Y:S01]  /*b0b0*/  PRMT R19, R15, 0x9910, RZ ;  /* 0x000099100f137816 */ /* 0x000fe200000000ff */
[----:B------:R-:W-:Y:S01]  /*b0c0*/  IMAD.MOV.U32 R12, RZ, RZ, R20 ;  /* 0x000000ffff0c7224 */ /* 0x000fe200078e0014 */
[----:B------:R-:W-:-:S02]  /*b0d0*/  PRMT R18, R18, 0x9910, RZ ;  /* 0x0000991012127816 */ /* 0x000fc400000000ff */
[----:B------:R-:W-:Y:S02]  /*b0e0*/  PRMT R21, R11, 0x9910, RZ ;  /* 0x000099100b157816 */ /* 0x000fe400000000ff */
[----:B------:R-:W-:Y:S01]  /*b0f0*/  MOV R11, R14 ;  /* 0x0000000e000b7202 */ /* 0x000fe20000000f00 */
[----:B------:R-:W-:Y:S01]  /*b100*/  IMAD.MOV.U32 R14, RZ, RZ, R18 ;  /* 0x000000ffff0e7224 */ /* 0x000fe200078e0012 */
[----:B------:R-:W-:Y:S02]  /*b110*/  PRMT R13, R13, 0x9910, RZ ;  /* 0x000099100d0d7816 */ /* 0x000fe400000000ff */
[----:B------:R-:W-:Y:S01]  /*b120*/  MOV R15, R16 ;  /* 0x00000010000f7202 */ /* 0x000fe20000000f00 */
[----:B------:R-:W-:Y:S01]  /*b130*/  IMAD.MOV.U32 R16, RZ, RZ, R19 ;  /* 0x000000ffff107224 */ /* 0x000fe200078e0013 */
[----:B------:R-:W-:Y:S01]  /*b140*/  PRMT R10, R10, 0x9910, RZ ;  /* 0x000099100a0a7816 */ /* 0x000fe200000000ff */
        /* <DEDUP_REMOVED lines=10> */
[----:B------:R-:W-:Y:S02]  /*b1f0*/  MOV R7, R10 ;  /* 0x0000000a00077202 */ /* 0x000fe40000000f00 */
        /* <DEDUP_REMOVED lines=11> */
[----:B------:R-:W-:Y:S01]  /*b2b0*/  IMAD.MOV.U32 R6, RZ, RZ, R5 ;  /* 0x000000ffff067224 */ /* 0x000fe200078e0005 */
[----:B------:R-:W-:Y:S01]  /*b2c0*/  PRMT R19, R8, 0x9910, RZ ;  /* 0x0000991008137816 */ /* 0x000fe200000000ff */
[----:B------:R-:W-:Y:S01]  /*b2d0*/  IMAD.MOV.U32 R5, RZ, RZ, R10 ;  /* 0x000000ffff057224 */ /* 0x000fe200078e000a */
[----:B------:R-:W-:Y:S01]  /*b2e0*/  PRMT R16, R9, 0x9910, RZ ;  /* 0x0000991009107816 */ /* 0x000fe200000000ff */
[----:B------:R-:W-:Y:S01]  /*b2f0*/  IMAD R25, R25, R6, RZ ;  /* 0x0000000619197224 */ /* 0x000fe200078e02ff */
[----:B------:R-:W-:Y:S01]  /*b300*/  PRMT R26, R0, 0x9910, RZ ;  /* 0x00009910001a7816 */ /* 0x000fe200000000ff */
[----:B------:R-:W-:-:S02]  /*b310*/  IMAD R19, R19, R4, RZ ;  /* 0x0000000413137224 */ /* 0x000fc400078e02ff */
[----:B------:R-:W-:Y:S02]  /*b320*/  IMAD R16, R16, R3, RZ ;  /* 0x0000000310107224 */ /* 0x000fe400078e02ff */
[----:B------:R-:W-:Y:S01]  /*b330*/  IMAD R26, R26, R5, RZ ;  /* 0x000000051a1a7224 */ /* 0x000fe200078e02ff */
[----:B------:R-:W-:Y:S06]  /*b340*/  BRA `(.L_x_4597) ;  /* 0x00000024002c7947 */ /* 0x000fec0003800000 */
.L_x_4614:
        /* <DEDUP_REMOVED lines=33> */
[----:B------:R-:W-:-:S07]  /*b560*/  PRMT R8, R3, 0x7610, R8 ;  /* 0x0000761003087816 */ /* 0x000fce0000000008 */
.L_x_4634:
[----:B------:R-:W-:Y:S02]  /*b570*/  IMAD R4, R6, R41, RZ ;  /* 0x0000002906047224 */ /* 0x000fe400078e02ff */
[----:B------:R-:W-:-:S03]  /*b580*/  IMAD.IADD R41, R0, 0x1, R41 ;  /* 0x0000000100297824 */ /* 0x000fc600078e0229 */
[----:B------:R-:W-:Y:S01]  /*b590*/  LOP3.LUT R29, R4, 0xfffffffc, RZ, 0xc0, !PT ;  /* 0xfffffffc041d7812 */ /* 0x000fe200078ec0ff */
[C---:B------:R-:W-:Y:S01]  /*b5a0*/  IMAD R4, R41.reuse, R6, RZ ;  /* 0x0000000629047224 */ /* 0x040fe200078e02ff */
[----:B------:R-:W-:Y:S02]  /*b5b0*/  IADD3 R41, R41, R0, RZ ;  /* 0x0000000029297210 */ /* 0x000fe40007ffe0ff */
[----:B------:R-:W-:Y:S02]  /*b5c0*/  IADD3 R28, P0, R29, R16, RZ ;  /* 0x000000101d1c7210 */ /* 0x000fe40007f1e0ff */
[----:B------:R-:W-:Y:S02]  /*b5d0*/  LOP3.LUT R31, R4, 0xfffffffc, RZ, 0xc0, !PT ;  /* 0xfffffffc041f7812 */ /* 0x000fe400078ec0ff */
[----:B------:R-:W-:Y:S01]  /*b5e0*/  IADD3.X R29, RZ, R19, RZ, P0, !PT ;  /* 0x00000013ff1d7210 */ /* 0x000fe200007fe4ff */
[----:B------:R-:W-:Y:S01]  /*b5f0*/  IMAD R4, R41, R6, RZ ;  /* 0x0000000629047224 */ /* 0x000fe200078e02ff */
[----:B------:R-:W-:Y:S01]  /*b600*/  IADD3 R30, P0, R31, R16, RZ ;  /* 0x000000101f1e7210 */ /* 0x000fe20007f1e0ff */
[----:B------:R-:W-:-:S02]  /*b610*/  IMAD.IADD R41, R41, 0x1, R0 ;  /* 0x0000000129297824 */ /* 0x000fc400078e0200 */
[----:B------:R0:W2:Y:S01]  /*b620*/  LDG.E R7, desc[UR58][R28.64] ;  /* 0x0000003a1c077981 */ /* 0x0000a2000c1e1900 */
[----:B------:R-:W-:Y:S01]  /*b630*/  LOP3.LUT R5, R4, 0xfffffffc, RZ, 0xc0, !PT ;  /* 0xfffffffc04057812 */ /* 0x000fe200078ec0ff */
[----:B------:R-:W-:-:S03]  /*b640*/  IMAD.X R31, RZ, RZ, R19, P0 ;  /* 0x000000ffff1f7224 */ /* 0x000fc600000e0613 */
[----:B------:R-:W-:Y:S02]  /*b650*/  IADD3 R4, P0, R5, R16, RZ ;  /* 0x0000001005047210 */ /* 0x000fe40007f1e0ff */
[----:B------:R-:W3:Y:S01]  /*b660*/  LDG.E R30, desc[UR58][R30.64] ;  /* 0x0000003a1e1e7981 */ /* 0x000ee2000c1e1900 */
[----:B0-----:R-:W-:Y:S02]  /*b670*/  IMAD R28, R41, R6, RZ ;  /* 0x00000006291c7224 */ /* 0x001fe400078e02ff */
[----:B------:R-:W-:-:S03]  /*b680*/  IMAD.X R5, RZ, RZ, R19, P0 ;  /* 0x000000ffff057224 */ /* 0x000fc600000e0613 */
[----:B------:R-:W-:Y:S02]  /*b690*/  LOP3.LUT R29, R28, 0xfffffffc, RZ, 0xc0, !PT ;  /* 0xfffffffc1c1d7812 */ /* 0x000fe400078ec0ff */
[----:B------:R0:W4:Y:S02]  /*b6a0*/  LDG.E R4, desc[UR58][R4.64] ;  /* 0x0000003a04047981 */ /* 0x000124000c1e1900 */
[----:B------:R-:W-:-:S04]  /*b6b0*/  IADD3 R28, P0, R29, R16, RZ ;  /* 0x000000101d1c7210 */ /* 0x000fc80007f1e0ff */
[----:B------:R-:W-:-:S05]  /*b6c0*/  IADD3.X R29, RZ, R19, RZ, P0, !PT ;  /* 0x00000013ff1d7210 */ /* 0x000fca00007fe4ff */
[----:B------:R1:W5:Y:S01]  /*b6d0*/  LDG.E R28, desc[UR58][R28.64] ;  /* 0x0000003a1c1c7981 */ /* 0x000362000c1e1900 */
[----:B------:R-:W-:Y:S01]  /*b6e0*/  PRMT R12, R12, 0x9910, RZ ;  /* 0x000099100c0c7816 */ /* 0x000fe200000000ff */
[----:B------:R-:W-:Y:S01]  /*b6f0*/  IMAD.IADD R41, R41, 0x1, R0 ;  /* 0x0000000129297824 */ /* 0x000fe200078e0200 */
[----:B0-----:R-:W-:Y:S02]  /*b700*/  PRMT R5, R10, 0x9910, RZ ;  /* 0x000099100a057816 */ /* 0x001fe400000000ff */
[----:B------:R-:W-:Y:S01]  /*b710*/  PRMT R9, R9, 0x9910, RZ ;  /* 0x0000991009097816 */ /* 0x000fe200000000ff */
[----:B------:R-:W-:Y:S01]  /*b720*/  IMAD R31, R0, 0x3, R41 ;  /* 0x00000003001f7824 */ /* 0x000fe200078e0229 */
[----:B------:R-:W-:Y:S02]  /*b730*/  PRMT R18, R18, 0x9910, RZ ;  /* 0x0000991012127816 */ /* 0x000fe400000000ff */
[----:B------:R-:W-:Y:S02]  /*b740*/  PRMT R11, R11, 0x9910, RZ ;  /* 0x000099100b0b7816 */ /* 0x000fe400000000ff */
[----:B-1----:R-:W-:Y:S01]  /*b750*/  PRMT R29, R13, 0x9910, RZ ;  /* 0x000099100d1d7816 */ /* 0x002fe200000000ff */
[----:B------:R-:W-:Y:S01]  /*b760*/  IMAD.MOV.U32 R13, RZ, RZ, R12 ;  /* 0x000000ffff0d7224 */ /* 0x000fe200078e000c */
        /* <DEDUP_REMOVED lines=8> */
[C---:B--2---:R-:W-:Y:S02]  /*b7f0*/  PRMT R10, R7.reuse, 0x7771, RZ ;  /* 0x00007771070a7816 */ /* 0x044fe400000000ff */
[C---:B------:R-:W-:Y:S02]  /*b800*/  PRMT R12, R7.reuse, 0x7772, RZ ;  /* 0x00007772070c7816 */ /* 0x040fe400000000ff */
[----:B------:R-:W-:Y:S01]  /*b810*/  PRMT R32, R7, 0x7773, RZ ;  /* 0x0000777307207816 */ /* 0x000fe200000000ff */
[----:B------:R-:W-:Y:S01]  /*b820*/  IMAD R9, R9, R10, RZ ;  /* 0x0000000a09097224 */ /* 0x000fe200078e02ff */
[----:B------:R-:W-:Y:S01]  /*b830*/  LOP3.LUT R33, R7, 0xff, RZ, 0xc0, !PT ;  /* 0x000000ff07217812 */ /* 0x000fe200078ec0ff */
[----:B------:R-:W-:Y:S01]  /*b840*/  IMAD R10, R5, R12, RZ ;  /* 0x0000000c050a7224 */ /* 0x000fe200078e02ff */
[C---:B---3--:R-:W-:Y:S01]  /*b850*/  LOP3.LUT R34, R30.reuse, 0xff, RZ, 0xc0, !PT ;  /* 0x000000ff1e227812 */ /* 0x048fe200078ec0ff */
[----:B------:R-:W-:Y:S01]  /*b860*/  IMAD R11, R11, R32, RZ ;  /* 0x000000200b0b7224 */ /* 0x000fe200078e02ff */
[----:B------:R-:W-:Y:S01]  /*b870*/  PRMT R36, R30, 0x7771, RZ ;  /* 0x000077711e247816 */ /* 0x000fe200000000ff */
[----:B------:R-:W-:Y:S01]  /*b880*/  IMAD R8, R8, R33, RZ ;  /* 0x0000002108087224 */ /* 0x000fe200078e02ff */
[----:B------:R-:W-:Y:S01]  /*b890*/  PRMT R5, R30, 0x7772, RZ ;  /* 0x000077721e057816 */ /* 0x000fe200000000ff */
[----:B------:R-:W-:-:S02]  /*b8a0*/  IMAD R12, R13, R34, RZ ;  /* 0x000000220d0c7224 */ /* 0x000fc400078e02ff */
[----:B------:R-:W-:Y:S01]  /*b8b0*/  IMAD R13, R29, R36, RZ ;  /* 0x000000241d0d7224 */ /* 0x000fe200078e02ff */
[----:B------:R-:W-:Y:S01]  /*b8c0*/  PRMT R29, R20, 0x9910, RZ ;  /* 0x00009910141d7816 */ /* 0x000fe200000000ff */
[----:B------:R-:W-:Y:S01]  /*b8d0*/  IMAD R14, R14, R5, RZ ;  /* 0x000000050e0e7224 */ /* 0x000fe200078e02ff */
[----:B------:R-:W-:Y:S02]  /*b8e0*/  MOV R20, R18 ;  /* 0x0000001200147202 */ /* 0x000fe40000000f00 */
[----:B------:R-:W-:Y:S02]  /*b8f0*/  PRMT R18, R30, 0x7773, RZ ;  /* 0x000077731e127816 */ /* 0x000fe400000000ff */
[C---:B----4-:R-:W-:Y:S02]  /*b900*/  LOP3.LUT R21, R4.reuse, 0xff, RZ, 0xc0, !PT ;  /* 0x000000ff04157812 */ /* 0x050fe400078ec0ff */
[C---:B------:R-:W-:Y:S01]  /*b910*/  PRMT R32, R4.reuse, 0x7771, RZ ;  /* 0x0000777104207816 */ /* 0x040fe200000000ff */
        /* <DEDUP_REMOVED lines=8> */
[C---:B-----5:R-:W-:Y:S02]  /*b9a0*/  LOP3.LUT R26, R28.reuse, 0xff, RZ, 0xc0, !PT ;  /* 0x000000ff1c1a7812 */ /* 0x060fe400078ec0ff */
[----:B------:R-:W-:Y:S01]  /*b9b0*/  PRMT R32, R28, 0x7771, RZ ;  /* 0x000077711c207816 */ /* 0x000fe200000000ff */
[----:B------:R-:W-:Y:S01]  /*b9c0*/  IMAD R24, R24, R3, RZ ;  /* 0x0000000318187224 */ /* 0x000fe200078e02ff */
[C---:B------:R-:W-:Y:S01]  /*b9d0*/  PRMT R34, R28.reuse, 0x7772, RZ ;  /* 0x000077721c227816 */ /* 0x040fe200000000ff */
[----:B------:R-:W-:Y:S01]  /*b9e0*/  IMAD R25, R25, R26, RZ ;  /* 0x0000001a19197224 */ /* 0x000fe200078e02ff */
[----:B------:R-:W-:Y:S01]  /*b9f0*/  PRMT R29, R28, 0x7773, RZ ;  /* 0x000077731c1d7816 */ /* 0x000fe200000000ff */
[----:B------:R-:W-:Y:S02]  /*ba00*/  IMAD R26, R5, R32, RZ ;  /* 0x00000020051a7224 */ /* 0x000fe400078e02ff */
[----:B------:R-:W-:Y:S02]  /*ba10*/  IMAD R27, R27, R34, RZ ;  /* 0x000000221b1b7224 */ /* 0x000fe400078e02ff */
[----:B------:R-:W-:Y:S01]  /*ba20*/  IMAD R3, R29, R36, RZ ;  /* 0x000000241d037224 */ /* 0x000fe200078e02ff */
[----:B------:R-:W-:Y:S06]  /*ba30*/  @!P0 BRA `(.L_x_4634) ;  /* 0xfffffff800cc8947 */ /* 0x000fec000383ffff */
[----:B------:R-:W-:Y:S05]  /*ba40*/  BSYNC B1 ;  /* 0x0000000000017941 */ /* 0x000fea0003800000 */
.L_x_4633:
[C---:B------:R-:W-:Y:S02]  /*ba50*/  PRMT R29, R7.reuse, 0x7770, RZ ;  /* 0x00007770071d7816 */ /* 0x040fe400000000ff */
[C---:B------:R-:W-:Y:S02]  /*ba60*/  PRMT R31, R7.reuse, 0x7771, RZ ;  /* 0x00007771071f7816 */ /* 0x040fe400000000ff */
[C---:B------:R-:W-:Y:S02]  /*ba70*/  PRMT R32, R7.reuse, 0x7772, RZ ;  /* 0x0000777207207816 */ /* 0x040fe400000000ff */
[----:B------:R-:W-:Y:S02]  /*ba80*/  PRMT R33, R7, 0x7773, RZ ;  /* 0x0000777307217816 */ /* 0x000fe400000000ff */
[----:B------:R-:W-:Y:S02]  /*ba90*/  PRMT R34, R30, 0x7770, RZ ;  /* 0x000077701e227816 */ /* 0x000fe400000000ff */
[----:B------:R-:W-:-:S02]  /*baa0*/  PRMT R43, R4, 0x7770, RZ ;  /* 0x00007770042b7816 */ /* 0x000fc400000000ff */
[C---:B------:R-:W-:Y:S02]  /*bab0*/  PRMT R44, R4.reuse, 0x7771, RZ ;  /* 0x00007771042c7816 */ /* 0x040fe400000000ff */
[C---:B------:R-:W-:Y:S02]  /*bac0*/  PRMT R38, R4.reuse, 0x7772, RZ ;  /* 0x0000777204267816 */ /* 0x040fe400000000ff */
[----:B------:R-:W-:Y:S02]  /*bad0*/  PRMT R39, R4, 0x7773, RZ ;  /* 0x0000777304277816 */ /* 0x000fe400000000ff */
[C---:B------:R-:W-:Y:S02]  /*bae0*/  PRMT R35, R30.reuse, 0x7771, RZ ;  /* 0x000077711e237816 */ /* 0x040fe400000000ff */
[----:B------:R-:W-:Y:S02]  /*baf0*/  PRMT R37, R30, 0x7772, RZ ;  /* 0x000077721e257816 */ /* 0x000fe400000000ff */
[----:B------:R-:W-:-:S02]  /*bb00*/  PRMT R36, R28, 0x7770, RZ ;  /* 0x000077701c247816 */ /* 0x000fc400000000ff */
[C---:B------:R-:W-:Y:S02]  /*bb10*/  PRMT R7, R28.reuse, 0x7771, RZ ;  /* 0x000077711c077816 */ /* 0x040fe400000000ff */
[C---:B------:R-:W-:Y:S02]  /*bb20*/  PRMT R4, R28.reuse, 0x7772, RZ ;  /* 0x000077721c047816 */ /* 0x040fe400000000ff */
[----:B------:R-:W-:Y:S02]  /*bb30*/  PRMT R5, R28, 0x7773, RZ ;  /* 0x000077731c057816 */ /* 0x000fe400000000ff */
[----:B------:R-:W-:Y:S02]  /*bb40*/  PRMT R42, R30, 0x7773, RZ ;  /* 0x000077731e2a7816 */ /* 0x000fe400000000ff */
[----:B------:R-:W-:Y:S02]  /*bb50*/  PRMT R28, R29, 0x7610, R28 ;  /* 0x000076101d1c7816 */ /* 0x000fe4000000001c */
[----:B------:R-:W-:-:S02]  /*bb60*/  PRMT R29, R31, 0x7610, R29 ;  /* 0x000076101f1d7816 */ /* 0x000fc4000000001d */
[----:B------:R-:W-:Y:S02]  /*bb70*/  PRMT R30, R32, 0x7610, R30 ;  /* 0x00007610201e7816 */ /* 0x000fe4000000001e */
[----:B------:R-:W-:Y:S02]  /*bb80*/  PRMT R31, R33, 0x7610, R31 ;  /* 0x00007610211f7816 */ /* 0x000fe4000000001f */
[----:B------:R-:W-:Y:S02]  /*bb90*/  PRMT R32, R34, 0x7610, R32 ;  /* 0x0000761022207816 */ /* 0x000fe40000000020 */
[----:B------:R-:W-:Y:S02]  /*bba0*/  PRMT R33, R35, 0x7610, R33 ;  /* 0x0000761023217816 */ /* 0x000fe40000000021 */
        /* <DEDUP_REMOVED lines=8> */
[----:B------:R-:W-:-:S07]  /*bc30*/  PRMT R44, R5, 0x7610, R44 ;  /* 0x00007610052c7816 */ /* 0x000fce000000002c */
.L_x_4632:
[----:B------:R-:W-:Y:S05]  /*bc40*/  BSYNC B0 ;  /* 0x0000000000007941 */ /* 0x000fea0003800000 */
.L_x_4631:
[----:B------:R-:W-:Y:S01]  /*bc50*/  ISETP.GE.U32.AND P0, PT, R41, R40, PT ;  /* 0x000000282900720c */ /* 0x000fe20003f06070 */
[----:B------:R-:W-:-:S12]  /*bc60*/  BSSY B0, `(.L_x_4635) ;  /* 0x0000032000007945 */ /* 0x000fd80003800000 */
[----:B------:R-:W-:Y:S05]  /*bc70*/  @P0 BRA `(.L_x_4636) ;  /* 0x0000000000c00947 */ /* 0x000fea0003800000 */
[----:B------:R-:W-:-:S05]  /*bc80*/  IMAD R4, R41, R6, RZ ;  /* 0x0000000629047224 */ /* 0x000fca00078e02ff */
        /* <DEDUP_REMOVED lines=11> */
[----:B------:R-:W-:-:S05]  /*bd40*/  IMAD R4, R7, R6, RZ ;  /* 0x0000000607047224 */ /* 0x000fca00078e02ff */
        /* <DEDUP_REMOVED lines=11> */
[----:B------:R-:W-:-:S05]  /*be00*/  IMAD.IADD R5, R7, 0x1, R0 ;  /* 0x0000000107057824 */ /* 0x000fca00078e0200 */
[----:B------:R-:W-:-:S13]  /*be10*/  ISETP.GE.U32.AND P1, PT, R5, R40, PT ;  /* 0x000000280500720c */ /* 0x000fda0003f26070 */
[-C--:B------:R-:W-:Y:S02]  /*be20*/  @!P1 IMAD R4, R5, R6.reuse, RZ ;  /* 0x0000000605049224 */ /* 0x080fe400078e02ff */
[----:B------:R-:W-:-:S03]  /*be30*/  IMAD R6, R7, R6, RZ ;  /* 0x0000000607067224 */ /* 0x000fc600078e02ff */
[----:B------:R-:W-:Y:S02]  /*be40*/  @!P1 LOP3.LUT R5, R4, 0xfffffffc, RZ, 0xc0, !PT ;  /* 0xfffffffc04059812 */ /* 0x000fe400078ec0ff */
[----:B------:R-:W-:Y:S02]  /*be50*/  LOP3.LUT R7, R6, 0xfffffffc, RZ, 0xc0, !PT ;  /* 0xfffffffc06077812 */ /* 0x000fe400078ec0ff */
[----:B------:R-:W-:-:S04]  /*be60*/  @!P1 IADD3 R4, P2, R5, R16, RZ ;  /* 0x0000001005049210 */ /* 0x000fc80007f5e0ff */
[----:B------:R-:W-:Y:S02]  /*be70*/  @!P1 IADD3.X R5, RZ, R19, RZ, P2, !PT ;  /* 0x00000013ff059210 */ /* 0x000fe400017fe4ff */
[----:B------:R-:W-:-:S03]  /*be80*/  IADD3 R6, P2, R7, R16, RZ ;  /* 0x0000001007067210 */ /* 0x000fc60007f5e0ff */
[----:B------:R-:W2:Y:S02]  /*be90*/  @!P1 LDG.E R4, desc[UR58][R4.64] ;  /* 0x0000003a04049981 */ /* 0x000ea4000c1e1900 */
[----:B------:R-:W-:-:S05]  /*bea0*/  IMAD.X R7, RZ, RZ, R19, P2 ;  /* 0x000000ffff077224 */ /* 0x000fca00010e0613 */
[----:B------:R-:W3:Y:S01]  /*beb0*/  LDG.E R6, desc[UR58][R6.64] ;  /* 0x0000003a06067981 */ /* 0x000ee2000c1e1900 */
[C---:B--2---:R-:W-:Y:S02]  /*bec0*/  @!P1 PRMT R37, R4.reuse, 0x7772, RZ ;  /* 0x0000777204259816 */ /* 0x044fe400000000ff */
[C---:B------:R-:W-:Y:S02]  /*bed0*/  @!P1 PRMT R42, R4.reuse, 0x7773, RZ ;  /* 0x00007773042a9816 */ /* 0x040fe400000000ff */
[C---:B------:R-:W-:Y:S02]  /*bee0*/  @!P1 PRMT R16, R4.reuse, 0x7770, RZ ;  /* 0x0000777004109816 */ /* 0x040fe400000000ff */
[----:B------:R-:W-:Y:S02]  /*bef0*/  @!P1 PRMT R19, R4, 0x7771, RZ ;  /* 0x0000777104139816 */ /* 0x000fe400000000ff */
[----:B------:R-:W-:Y:S02]  /*bf00*/  @!P1 PRMT R39, R37, 0x7610, R39 ;  /* 0x0000761025279816 */ /* 0x000fe40000000027 */
[----:B------:R-:W-:-:S02]  /*bf10*/  @!P1 PRMT R44, R42, 0x7610, R44 ;  /* 0x000076102a2c9816 */ /* 0x000fc4000000002c */
[----:B------:R-:W-:Y:S02]  /*bf20*/  @!P1 PRMT R36, R16, 0x7610, R36 ;  /* 0x0000761010249816 */ /* 0x000fe40000000024 */
[----:B------:R-:W-:Y:S02]  /*bf30*/  @!P1 PRMT R38, R19, 0x7610, R38 ;  /* 0x0000761013269816 */ /* 0x000fe40000000026 */
[C---:B---3--:R-:W-:Y:S02]  /*bf40*/  PRMT R37, R6.reuse, 0x7770, RZ ;  /* 0x0000777006257816 */ /* 0x048fe400000000ff */
[C---:B------:R-:W-:Y:S02]  /*bf50*/  PRMT R42, R6.reuse, 0x7771, RZ ;  /* 0x00007771062a7816 */ /* 0x040fe400000000ff */
[C---:B------:R-:W-:Y:S02]  /*bf60*/  PRMT R43, R6.reuse, 0x7772, RZ ;  /* 0x00007772062b7816 */ /* 0x040fe400000000ff */
[----:B------:R-:W-:-:S07]  /*bf70*/  PRMT R45, R6, 0x7773, RZ ;  /* 0x00007773062d7816 */ /* 0x000fce00000000ff */
.L_x_4636:
[----:B------:R-:W-:Y:S05]  /*bf80*/  BSYNC B0 ;  /* 0x0000000000007941 */ /* 0x000fea0003800000 */
.L_x_4635:
        /* <DEDUP_REMOVED lines=8> */
[----:B------:R-:W-:Y:S02]  /*c010*/  PRMT R4, R29, 0x9910, RZ ;  /* 0x000099101d047816 */ /* 0x000fe400000000ff */
[----:B------:R-:W-:-:S02]  /*c020*/  PRMT R10, R10, 0x9910, RZ ;  /* 0x000099100a0a7816 */ /* 0x000fc400000000ff */
[----:B------:R-:W-:Y:S01]  /*c030*/  PRMT R7, R30, 0x9910, RZ ;  /* 0x000099101e077816 */ /* 0x000fe200000000ff */
[----:B------:R-:W-:Y:S01]  /*c040*/  IMAD R9, R9, R4, RZ ;  /* 0x0000000409097224 */ /* 0x000fe200078e02ff */
[----:B------:R-:W-:Y:S02]  /*c050*/  PRMT R11, R11, 0x9910, RZ ;  /* 0x000099100b0b7816 */ /* 0x000fe400000000ff */
        /* <DEDUP_REMOVED lines=9> */
[----:B------:R-:W-:Y:S01]  /*c0f0*/  PRMT R4, R33, 0x9910, RZ ;  /* 0x0000991021047816 */ /* 0x000fe200000000ff */
[----:B------:R-:W-:Y:S01]  /*c100*/  IMAD R12, R12, R5, RZ ;  /* 0x000000050c0c7224 */ /* 0x000fe200078e02ff */
        /* <DEDUP_REMOVED lines=36> */
.L_x_4638:
[----:B------:R-:W-:Y:S05]  /*c350*/  BSYNC B0 ;  /* 0x0000000000007941 */ /* 0x000fea0003800000 */
.L_x_4637:
[----:B------:R-:W-:Y:S02]  /*c360*/  PRMT R0, R8, 0x9910, RZ ;  /* 0x0000991008007816 */ /* 0x000fe400000000ff */
[----:B------:R-:W-:Y:S02]  /*c370*/  PRMT R5, R12, 0x9910, RZ ;  /* 0x000099100c057816 */ /* 0x000fe400000000ff */
[----:B------:R-:W-:Y:S02]  /*c380*/  PRMT R4, R9, 0x9910, RZ ;  /* 0x0000991009047816 */ /* 0x000fe400000000ff */
        /* <DEDUP_REMOVED lines=11> */
[----:B------:R-:W-:Y:S02]  /*c440*/  PRMT R8, R21, 0x9910, RZ ;  /* 0x0000991015087816 */ /* 0x000fe400000000ff */
        /* <DEDUP_REMOVED lines=22> */
.L_x_4613:
[----:B------:R-:W0:Y:S01]  /*c5b0*/  LDC R0, c[0x0][0x220] ;  /* 0x00008800ff007b82 */ /* 0x000e220000000800 */
[----:B------:R-:W-:Y:S01]  /*c5c0*/  ULDC.U8 UR4, c[0x0][0x211] ;  /* 0x0000844000047ab9 */ /* 0x000fe20000000000 */
[----:B------:R-:W-:Y:S01]  /*c5d0*/  BSSY B0, `(.L_x_4639) ;  /* 0x000008c000007945 */ /* 0x000fe20003800000 */
[----:B------:R-:W-:Y:S01]  /*c5e0*/  MOV R24, UR4 ;  /* 0x0000000400187c02 */ /* 0x000fe20008000f00 */
[----:B------:R-:W-:Y:S01]  /*c5f0*/  IMAD.U32 R25, RZ, RZ, UR4 ;  /* 0x00000004ff197e24 */ /* 0x000fe2000f8e00ff */
        /* <DEDUP_REMOVED lines=9> */
[----:B------:R-:W-:-:S02]  /*c690*/  IMAD.U32 R13, RZ, RZ, UR4 ;  /* 0x00000004ff0d7e24 */ /* 0x000fc4000f8e00ff */
[----:B------:R-:W-:Y:S02]  /*c6a0*/  IMAD.U32 R14, RZ, RZ, UR4 ;  /* 0x00000004ff0e7e24 */ /* 0x000fe4000f8e00ff */
[----:B------:R-:W-:Y:S02]  /*c6b0*/  IMAD.U32 R18, RZ, RZ, UR4 ;  /* 0x00000004ff127e24 */ /* 0x000fe4000f8e00ff */
[----:B------:R-:W-:Y:S02]  /*c6c0*/  IMAD.U32 R20, RZ, RZ, UR4 ;  /* 0x00000004ff147e24 */ /* 0x000fe4000f8e00ff */
        /* <DEDUP_REMOVED lines=20> */
.L_x_4642:
[C---:B------:R-:W-:Y:S01]  /*c810*/  LOP3.LUT R31, R29.reuse, 0xfffffffc, RZ, 0xc0, !PT ;  /* 0xfffffffc1d1f7812 */ /* 0x040fe200078ec0ff */
[----:B------:R-:W-:-:S03]  /*c820*/  IMAD.IADD R5, R29, 0x1, R0 ;  /* 0x000000011d057824 */ /* 0x000fc600078e0200 */
[-C--:B------:R-:W-:Y:S02]  /*c830*/  IADD3 R30, P0, R31, R16.reuse, RZ ;  /* 0x000000101f1e7210 */ /* 0x080fe40007f1e0ff */
[C---:B------:R-:W-:Y:S01]  /*c840*/  LOP3.LUT R29, R5.reuse, 0xfffffffc, RZ, 0xc0, !PT ;  /* 0xfffffffc051d7812 */ /* 0x040fe200078ec0ff */
[----:B------:R-:W-:Y:S02]  /*c850*/  IMAD.IADD R5, R5, 0x1, R0 ;  /* 0x0000000105057824 */ /* 0x000fe400078e0200 */
[----:B------:R-:W-:Y:S01]  /*c860*/  IMAD.X R31, RZ, RZ, R19, P0 ;  /* 0x000000ffff1f7224 */ /* 0x000fe200000e0613 */
[----:B------:R-:W-:Y:S02]  /*c870*/  IADD3 R28, P0, R29, R16, RZ ;  /* 0x000000101d1c7210 */ /* 0x000fe40007f1e0ff */
[----:B------:R-:W-:Y:S02]  /*c880*/  LOP3.LUT R7, R5, 0xfffffffc, RZ, 0xc0, !PT ;  /* 0xfffffffc05077812 */ /* 0x000fe400078ec0ff */
[----:B------:R0:W2:Y:S01]  /*c890*/  LDG.E R30, desc[UR58][R30.64] ;  /* 0x0000003a1e1e7981 */ /* 0x0000a2000c1e1900 */
[----:B------:R-:W-:-:S02]  /*c8a0*/  IADD3.X R29, RZ, R19, RZ, P0, !PT ;  /* 0x00000013ff1d7210 */ /* 0x000fc400007fe4ff */
[----:B------:R-:W-:-:S03]  /*c8b0*/  IADD3 R6, P0, R7, R16, RZ ;  /* 0x0000001007067210 */ /* 0x000fc60007f1e0ff */
[----:B------:R1:W3:Y:S02]  /*c8c0*/  LDG.E R28, desc[UR58][R28.64] ;  /* 0x0000003a1c1c7981 */ /* 0x0002e4000c1e1900 */
[----:B------:R-:W-:Y:S01]  /*c8d0*/  IMAD.X R7, RZ, RZ, R19, P0 ;  /* 0x000000ffff077224 */ /* 0x000fe200000e0613 */
[----:B0-----:R-:W-:-:S04]  /*c8e0*/  IADD3 R31, R5, R0, RZ ;  /* 0x00000000051f7210 */ /* 0x001fc80007ffe0ff */
[----:B------:R0:W4:Y:S01]  /*c8f0*/  LDG.E R6, desc[UR58][R6.64] ;  /* 0x0000003a06067981 */ /* 0x000122000c1e1900 */
[----:B------:R-:W-:-:S04]  /*c900*/  LOP3.LUT R5, R31, 0xfffffffc, RZ, 0xc0, !PT ;  /* 0xfffffffc1f057812 */ /* 0x000fc800078ec0ff */
[----:B------:R-:W-:-:S05]  /*c910*/  IADD3 R4, P0, R5, R16, RZ ;  /* 0x0000001005047210 */ /* 0x000fca0007f1e0ff */
[----:B------:R-:W-:-:S06]  /*c920*/  IMAD.X R5, RZ, RZ, R19, P0 ;  /* 0x000000ffff057224 */ /* 0x000fcc00000e0613 */
[----:B------:R5:W4:Y:S01]  /*c930*/  LDG.E R5, desc[UR58][R4.64] ;  /* 0x0000003a04057981 */ /* 0x000b22000c1e1900 */
[----:B------:R-:W-:Y:S01]  /*c940*/  PRMT R21, R21, 0x9910, RZ ;  /* 0x0000991015157816 */ /* 0x000fe200000000ff */
[----:B-1----:R-:W-:Y:S01]  /*c950*/  IMAD.IADD R29, R31, 0x1, R0 ;  /* 0x000000011f1d7824 */ /* 0x002fe200078e0200 */
[----:B------:R-:W-:Y:S02]  /*c960*/  PRMT R18, R18, 0x9910, RZ ;  /* 0x0000991012127816 */ /* 0x000fe400000000ff */
[----:B------:R-:W-:Y:S01]  /*c970*/  MOV R31, R21 ;  /* 0x00000015001f7202 */ /* 0x000fe20000000f00 */
        /* <DEDUP_REMOVED lines=12> */
[----:B------:R-:W-:Y:S02]  /*ca40*/  PRMT R25, R25, 0x9910, RZ ;  /* 0x0000991019197816 */ /* 0x000fe400000000ff */
[C---:B--2---:R-:W-:Y:S02]  /*ca50*/  LOP3.LUT R32, R30.reuse, 0xff, RZ, 0xc0, !PT ;  /* 0x000000ff1e207812 */ /* 0x044fe400078ec0ff */
[C---:B0-----:R-:W-:Y:S02]  /*ca60*/  PRMT R7, R30.reuse, 0x7771, RZ ;  /* 0x000077711e077816 */ /* 0x041fe400000000ff */
[----:B-----5:R-:W-:Y:S01]  /*ca70*/  PRMT R4, R30, 0x7773, RZ ;  /* 0x000077731e047816 */ /* 0x020fe200000000ff */
[----:B------:R-:W-:Y:S01]  /*ca80*/  IMAD R21, R31, R32, RZ ;  /* 0x000000201f157224 */ /* 0x000fe200078e02ff */
[----:B------:R-:W-:Y:S01]  /*ca90*/  PRMT R32, R13, 0x9910, RZ ;  /* 0x000099100d207816 */ /* 0x000fe200000000ff */
[----:B------:R-:W-:Y:S01]  /*caa0*/  IMAD R20, R20, R7, RZ ;  /* 0x0000000714147224 */ /* 0x000fe200078e02ff */
[----:B------:R-:W-:Y:S01]  /*cab0*/  PRMT R13, R30, 0x7772, RZ ;  /* 0x000077721e0d7816 */ /* 0x000fe200000000ff */
[----:B------:R-:W-:Y:S01]  /*cac0*/  IMAD R15, R15, R4, RZ ;  /* 0x000000040f0f7224 */ /* 0x000fe200078e02ff */
[----:B---3--:R-:W-:-:S02]  /*cad0*/  PRMT R33, R28, 0x7771, RZ ;  /* 0x000077711c217816 */ /* 0x008fc400000000ff */
[----:B------:R-:W-:Y:S01]  /*cae0*/  LOP3.LUT R31, R28, 0xff, RZ, 0xc0, !PT ;  /* 0x000000ff1c1f7812 */ /* 0x000fe200078ec0ff */
[----:B------:R-:W-:Y:S01]  /*caf0*/  IMAD R18, R18, R13, RZ ;  /* 0x0000000d12127224 */ /* 0x000fe200078e02ff */
[----:B------:R-:W-:Y:S01]  /*cb00*/  PRMT R7, R28, 0x7772, RZ ;  /* 0x000077721c077816 */ /* 0x000fe200000000ff */
[----:B------:R-:W-:Y:S01]  /*cb10*/  IMAD R13, R32, R33, RZ ;  /* 0x00000021200d7224 */ /* 0x000fe200078e02ff */
[----:B------:R-:W-:Y:S01]  /*cb20*/  PRMT R32, R8, 0x9910, RZ ;  /* 0x0000991008207816 */ /* 0x000fe200000000ff */
[----:B------:R-:W-:Y:S01]  /*cb30*/  IMAD.MOV.U32 R8, RZ, RZ, R9 ;  /* 0x000000ffff087224 */ /* 0x000fe200078e0009 */
[----:B----4-:R-:W-:Y:S01]  /*cb40*/  LOP3.LUT R9, R6, 0xff, RZ, 0xc0, !PT ;  /* 0x000000ff06097812 */ /* 0x010fe200078ec0ff */
        /* <DEDUP_REMOVED lines=11> */
[----:B------:R-:W-:-:S02]  /*cc00*/  LOP3.LUT R24, R5, 0xff, RZ, 0xc0, !PT ;  /* 0x000000ff05187812 */ /* 0x000fc400078ec0ff */
        /* <DEDUP_REMOVED lines=10> */
.L_x_4641:
[C---:B------:R-:W-:Y:S02]  /*ccb0*/  PRMT R31, R30.reuse, 0x7770, RZ ;  /* 0x000077701e1f7816 */ /* 0x040fe400000000ff */
[C---:B------:R-:W-:Y:S02]  /*ccc0*/  PRMT R33, R30.reuse, 0x7772, RZ ;  /* 0x000077721e217816 */ /* 0x040fe400000000ff */
[----:B------:R-:W-:Y:S02]  /*ccd0*/  PRMT R34, R30, 0x7773, RZ ;  /* 0x000077731e227816 */ /* 0x000fe400000000ff */
[C---:B------:R-:W-:Y:S02]  /*cce0*/  PRMT R35, R28.reuse, 0x7770, RZ ;  /* 0x000077701c237816 */ /* 0x040fe400000000ff */
[C---:B------:R-:W-:Y:S02]  /*ccf0*/  PRMT R36, R28.reuse, 0x7771, RZ ;  /* 0x000077711c247816 */ /* 0x040fe400000000ff */
[----:B------:R-:W-:-:S02]  /*cd00*/  PRMT R37, R28, 0x7772, RZ ;  /* 0x000077721c257816 */ /* 0x000fc400000000ff */
[----:B------:R-:W-:Y:S02]  /*cd10*/  PRMT R38, R28, 0x7773, RZ ;  /* 0x000077731c267816 */ /* 0x000fe400000000ff */
[----:B------:R-:W-:Y:S02]  /*cd20*/  PRMT R32, R30, 0x7771, RZ ;  /* 0x000077711e207816 */ /* 0x000fe400000000ff */
[----:B------:R-:W-:Y:S02]  /*cd30*/  PRMT R28, R31, 0x7610, R28 ;  /* 0x000076101f1c7816 */ /* 0x000fe4000000001c */
[C---:B------:R-:W-:Y:S02]  /*cd40*/  PRMT R39, R6.reuse, 0x7770, RZ ;  /* 0x0000777006277816 */ /* 0x040fe400000000ff */
[C---:B------:R-:W-:Y:S02]  /*cd50*/  PRMT R41, R6.reuse, 0x7771, RZ ;  /* 0x0000777106297816 */ /* 0x040fe400000000ff */
[----:B------:R-:W-:-:S02]  /*cd60*/  PRMT R42, R6, 0x7772, RZ ;  /* 0x00007772062a7816 */ /* 0x000fc400000000ff */
[----:B------:R-:W-:Y:S02]  /*cd70*/  PRMT R44, R6, 0x7773, RZ ;  /* 0x00007773062c7816 */ /* 0x000fe400000000ff */
[----:B------:R-:W-:Y:S02]  /*cd80*/  PRMT R31, R33, 0x7610, R31 ;  /* 0x00007610211f7816 */ /* 0x000fe4000000001f */
[C---:B------:R-:W-:Y:S02]  /*cd90*/  PRMT R7, R5.reuse, 0x7770, RZ ;  /* 0x0000777005077816 */ /* 0x040fe400000000ff */
[C---:B------:R-:W-:Y:S02]  /*cda0*/  PRMT R6, R5.reuse, 0x7771, RZ ;  /* 0x0000777105067816 */ /* 0x040fe400000000ff */
[----:B------:R-:W-:Y:S02]  /*cdb0*/  PRMT R4, R5, 0x7772, RZ ;  /* 0x0000777205047816 */ /* 0x000fe400000000ff */
[----:B------:R-:W-:-:S02]  /*cdc0*/  PRMT R33, R34, 0x7610, R33 ;  /* 0x0000761022217816 */ /* 0x000fc40000000021 */
[----:B------:R-:W-:Y:S02]  /*cdd0*/  PRMT R5, R5, 0x7773, RZ ;  /* 0x0000777305057816 */ /* 0x000fe400000000ff */
        /* <DEDUP_REMOVED lines=10> */
[----:B------:R-:W-:-:S07]  /*ce80*/  PRMT R45, R5, 0x7610, R45 ;  /* 0x00007610052d7816 */ /* 0x000fce000000002d */
.L_x_4640:
[----:B------:R-:W-:Y:S05]  /*ce90*/  BSYNC B0 ;  /* 0x0000000000007941 */ /* 0x000fea0003800000 */
.L_x_4639:
[----:B------:R-:W-:Y:S01]  /*cea0*/  ISETP.GE.U32.AND P0, PT, R29, R40, PT ;  /* 0x000000281d00720c */ /* 0x000fe20003f06070 */
[----:B------:R-:W-:-:S12]  /*ceb0*/  BSSY B0, `(.L_x_4643) ;  /* 0x000002e000007945 */ /* 0x000fd80003800000 */
[----:B------:R-:W-:Y:S05]  /*cec0*/  @P0 BRA `(.L_x_4644) ;  /* 0x0000000000b00947 */ /* 0x000fea0003800000 */
        /* <DEDUP_REMOVED lines=22> */
[C---:B------:R-:W-:Y:S02]  /*d030*/  IADD3 R5, R7.reuse, R0, RZ ;  /* 0x0000000007057210 */ /* 0x040fe40007ffe0ff */
[----:B------:R-:W-:Y:S02]  /*d040*/  LOP3.LUT R7, R7, 0xfffffffc, RZ, 0xc0, !PT ;  /* 0xfffffffc07077812 */ /* 0x000fe400078ec0ff */
[----:B------:R-:W-:-:S13]  /*d050*/  ISETP.GE.U32.AND P1, PT, R5, R40, PT ;  /* 0x000000280500720c */ /* 0x000fda0003f26070 */
[----:B------:R-:W-:-:S04]  /*d060*/  @!P1 LOP3.LUT R5, R5, 0xfffffffc, RZ, 0xc0, !PT ;  /* 0xfffffffc05059812 */ /* 0x000fc800078ec0ff */
[----:B------:R-:W-:-:S05]  /*d070*/  @!P1 IADD3 R4, P2, R5, R16, RZ ;  /* 0x0000001005049210 */ /* 0x000fca0007f5e0ff */
[----:B------:R-:W-:Y:S01]  /*d080*/  @!P1 IMAD.X R5, RZ, RZ, R19, P2 ;  /* 0x000000ffff059224 */ /* 0x000fe200010e0613 */
[----:B------:R-:W-:-:S04]  /*d090*/  IADD3 R6, P2, R7, R16, RZ ;  /* 0x0000001007067210 */ /* 0x000fc80007f5e0ff */
[----:B------:R-:W2:Y:S01]  /*d0a0*/  @!P1 LDG.E R4, desc[UR58][R4.64] ;  /* 0x0000003a04049981 */ /* 0x000ea2000c1e1900 */
        /* <DEDUP_REMOVED lines=14> */
.L_x_4644:
[----:B------:R-:W-:Y:S05]  /*d190*/  BSYNC B0 ;  /* 0x0000000000007941 */ /* 0x000fea0003800000 */
.L_x_4643:
[----:B------:R-:W-:Y:S04]  /*d1a0*/  BSSY B0, `(.L_x_4645) ;  /* 0x000003c000007945 */ /* 0x000fe80003800000 */
[----:B------:R-:W-:Y:S05]  /*d1b0*/  @P0 BRA `(.L_x_4646) ;  /* 0x0000000000e80947 */ /* 0x000fea0003800000 */
        /* <DEDUP_REMOVED lines=34> */
[----:B------:R-:W-:Y:S02]  /*d3e0*/  PRMT R10, R10, 0x9910, RZ ;  /* 0x000099100a0a7816 */ /* 0x000fe400000000ff */
[----:B------:R-:W-:Y:S02]  /*d3f0*/  MOV R3, R38 ;  /* 0x0000002600037202 */ /* 0x000fe40000000f00 */
        /* <DEDUP_REMOVED lines=22> */
.L_x_4646:
[----:B------:R-:W-:Y:S05]  /*d560*/  BSYNC B0 ;  /* 0x0000000000007941 */ /* 0x000fea0003800000 */
.L_x_4645:
[----:B------:R-:W-:Y:S02]  /*d570*/  PRMT R4, R20, 0x9910, RZ ;  /* 0x0000991014047816 */ /* 0x000fe400000000ff */
[----:B------:R-:W-:Y:S02]  /*d580*/  PRMT R7, R13, 0x9910, RZ ;  /* 0x000099100d077816 */ /* 0x000fe400000000ff */
[----:B------:R-:W-:Y:S02]  /*d590*/  PRMT R12, R12, 0x9910, RZ ;  /* 0x000099100c0c7816 */ /* 0x000fe400000000ff */
[----:B------:R-:W-:Y:S01]  /*d5a0*/  PRMT R15, R15, 0x9910, RZ ;  /* 0x000099100f0f7816 */ /* 0x000fe200000000ff */
[----:B------:R-:W-:Y:S01]  /*d5b0*/  IMAD R4, R4, R7, RZ ;  /* 0x0000000704047224 */ /* 0x000fe200078e02ff */
[----:B------:R-:W-:Y:S02]  /*d5c0*/  PRMT R0, R21, 0x9910, RZ ;  /* 0x0000991015007816 */ /* 0x000fe400000000ff */
[----:B------:R-:W-:-:S02]  /*d5d0*/  PRMT R5, R14, 0x9910, RZ ;  /* 0x000099100e057816 */ /* 0x000fc400000000ff */
[----:B------:R-:W-:Y:S02]  /*d5e0*/  PRMT R6, R18, 0x9910, RZ ;  /* 0x0000991012067816 */ /* 0x000fe400000000ff */
[----:B------:R-:W-:Y:S01]  /*d5f0*/  PRMT R13, R11, 0x9910, RZ ;  /* 0x000099100b0d7816 */ /* 0x000fe200000000ff */
        /* <DEDUP_REMOVED lines=9> */
[----:B------:R-:W-:Y:S01]  /*d690*/  MOV R8, R9 ;  /* 0x0000000900087202 */ /* 0x000fe20000000f00 */
[----:B------:R-:W-:Y:S01]  /*d6a0*/  IMAD.MOV.U32 R9, RZ, RZ, R10 ;  /* 0x000000ffff097224 */ /* 0x000fe200078e000a */
[----:B------:R-:W-:Y:S01]  /*d6b0*/  PRMT R0, R0, 0x9910, RZ ;  /* 0x0000991000007816 */ /* 0x000fe200000000ff */
[----:B------:R-:W-:Y:S01]  /*d6c0*/  IMAD.MOV.U32 R10, RZ, RZ, R3 ;  /* 0x000000ffff0a7224 */ /* 0x000fe200078e0003 */
[----:B------:R-:W-:-:S02]  /*d6d0*/  PRMT R3, R4, 0x9910, RZ ;  /* 0x0000991004037816 */ /* 0x000fc400000000ff */
        /* <DEDUP_REMOVED lines=15> */
[----:B------:R-:W-:Y:S02]  /*d7d0*/  IMAD R19, R6, R19, RZ ;  /* 0x0000001306137224 */ /* 0x000fe400078e02ff */
[----:B------:R-:W-:Y:S02]  /*d7e0*/  IMAD R25, R8, R25, RZ ;  /* 0x0000001908197224 */ /* 0x000fe400078e02ff */
[----:B------:R-:W-:-:S07]  /*d7f0*/  IMAD R26, R9, R26, RZ ;  /* 0x0000001a091a7224 */ /* 0x000fce00078e02ff */
.L_x_4597:
[----:B------:R-:W-:Y:S05]  /*d800*/  BSYNC B6 ;  /* 0x0000000000067941 */ /* 0x000fea0003800000 */
.L_x_4596:
        /* <DEDUP_REMOVED lines=9> */
[----:B------:R-:W2:Y:S03]  /*d8a0*/  LDC R8, c[0x0][0x4] ;  /* 0x00000100ff087b82 */ /* 0x000ea60000000800 */
[----:B------:R-:W-:Y:S01]  /*d8b0*/  PRMT R5, R16, 0x654, R5 ;  /* 0x0000065410057816 */ /* 0x000fe20000000005 */
[----:B-1----:R-:W-:Y:S01]  /*d8c0*/  IMAD R0, R17, R9, R2 ;  /* 0x0000000911007224 */ /* 0x002fe200078e0202 */
[----:B0-----:R-:W-:-:S02]  /*d8d0*/  LEA R3, R4, R3, 0x18 ;  /* 0x0000000304037211 */ /* 0x001fc400078ec0ff */
[----:B--2---:R-:W-:-:S03]  /*d8e0*/  SHF.R.U32.HI R4, RZ, 0x1, R8 ;  /* 0x00000001ff047819 */ /* 0x004fc60000011608 */
[----:B------:R-:W-:Y:S01]  /*d8f0*/  IMAD R0, R0, 0x4, R3 ;  /* 0x0000000400007824 */ /* 0x000fe200078e0203 */
[----:B------:R-:W-:-:S04]  /*d900*/  ISETP.NE.AND P0, PT, R4, RZ, PT ;  /* 0x000000ff0400720c */ /* 0x000fc80003f05270 */
[----:B------:R0:W-:Y:S09]  /*d910*/  STS [R0], R5 ;  /* 0x0000000500007388 */ /* 0x0001f20000000800 */
[----:B0-----:R-:W-:Y:S05]  /*d920*/  @!P0 BRA `(.L_x_4647) ;  /* 0x0000000000848947 */ /* 0x001fea0003800000 */
.L_x_4650:
[--C-:B0-----:R-:W-:Y:S01]  /*d930*/  IMAD.IADD R7, R17, 0x1, R4.reuse ;  /* 0x0000000111077824 */ /* 0x101fe200078e0204 */
        /* <DEDUP_REMOVED lines=11> */
[----:B------:R-:W-:Y:S02]  /*d9f0*/  LEA R4, R4, R3, 0x2 ;  /* 0x0000000304047211 */ /* 0x000fe400078e10ff */
[----:B------:R-:W-:Y:S02]  /*da00*/  PRMT R19, R19, 0x9910, RZ ;  /* 0x0000991013137816 */ /* 0x000fe400000000ff */
[----:B------:R-:W-:Y:S02]  /*da10*/  PRMT R16, R16, 0x9910, RZ ;  /* 0x0000991010107816 */ /* 0x000fe400000000ff */
[----:B------:R-:W0:Y:S02]  /*da20*/  LDS R4, [R4] ;  /* 0x0000000004047984 */ /* 0x000e240000000800 */
[----:B0-----:R-:W-:-:S02]  /*da30*/  LOP3.LUT R7, R4, 0xff, RZ, 0xc0, !PT ;  /* 0x000000ff04077812 */ /* 0x001fc400078ec0ff */
[C---:B------:R-:W-:Y:S02]  /*da40*/  PRMT R6, R4.reuse, 0x7771, RZ ;  /* 0x0000777104067816 */ /* 0x040fe400000000ff */
[----:B------:R-:W-:Y:S01]  /*da50*/  PRMT R10, R4, 0x7773, RZ ;  /* 0x00007773040a7816 */ /* 0x000fe200000000ff */
[----:B------:R-:W-:Y:S01]  /*da60*/  IMAD R26, R26, R7, RZ ;  /* 0x000000071a1a7224 */ /* 0x000fe200078e02ff */
[----:B------:R-:W-:Y:S01]  /*da70*/  PRMT R7, R4, 0x7772, RZ ;  /* 0x0000777204077816 */ /* 0x000fe200000000ff */
[----:B------:R-:W-:-:S04]  /*da80*/  IMAD R25, R25, R6, RZ ;  /* 0x0000000619197224 */ /* 0x000fc800078e02ff */
[----:B------:R-:W-:Y:S02]  /*da90*/  IMAD.MOV.U32 R4, RZ, RZ, R7 ;  /* 0x000000ffff047224 */ /* 0x000fe400078e0007 */
[----:B------:R-:W-:Y:S02]  /*daa0*/  IMAD.MOV.U32 R7, RZ, RZ, R10 ;  /* 0x000000ffff077224 */ /* 0x000fe400078e000a */
[----:B------:R-:W-:Y:S01]  /*dab0*/  IMAD R19, R19, R4, RZ ;  /* 0x0000000413137224 */ /* 0x000fe200078e02ff */
[----:B------:R-:W-:Y:S01]  /*dac0*/  PRMT R4, R25, 0x7604, R26 ;  /* 0x0000760419047816 */ /* 0x000fe2000000001a */
[----:B------:R-:W-:-:S03]  /*dad0*/  IMAD R16, R16, R7, RZ ;  /* 0x0000000710107224 */ /* 0x000fc600078e02ff */
[----:B------:R-:W-:-:S04]  /*dae0*/  PRMT R7, R19, 0x7054, R4 ;  /* 0x0000705413077816 */ /* 0x000fc80000000004 */
[----:B------:R-:W-:-:S05]  /*daf0*/  PRMT R7, R16, 0x654, R7 ;  /* 0x0000065410077816 */ /* 0x000fca0000000007 */
[----:B------:R0:W-:Y:S02]  /*db00*/  STS [R0], R7 ;  /* 0x0000000700007388 */ /* 0x0001e40000000800 */
.L_x_4649:
[----:B------:R-:W-:Y:S05]  /*db10*/  BSYNC B0 ;  /* 0x0000000000007941 */ /* 0x000fea0003800000 */
.L_x_4648:
[----:B------:R-:W-:Y:S01]  /*db20*/  MOV R4, R5 ;  /* 0x0000000500047202 */ /* 0x000fe20000000f00 */
[----:B------:R-:W-:Y:S06]  /*db30*/  @P1 BRA `(.L_x_4650) ;  /* 0xfffffffc007c1947 */ /* 0x000fec000383ffff */
.L_x_4647:
[----:B------:R-:W-:Y:S02]  /*db40*/  ULDC UR4, c[0x0][0x22c] ;  /* 0x00008b0000047ab9 */ /* 0x000fe40000000800 */
[----:B------:R-:W-:-:S13]  /*db50*/  ISETP.NE.AND P0, PT, RZ, UR4, PT ;  /* 0x00000004ff007c0c */ /* 0x000fda000bf05270 */
[----:B------:R-:W-:Y:S05]  /*db60*/  @!P0 BRA `(.L_x_4651) ;  /* 0x0000000400488947 */ /* 0x000fea0003800000 */
[----:B0-----:R-:W0:Y:S02]  /*db70*/  LDC R7, c[0x0][RZ] ;  /* 0x00000000ff077b82 */ /* 0x001e240000000800 */
[----:B0-----:R-:W-:Y:S01]  /*db80*/  ISETP.GT.AND P0, PT, R7, 0x20, PT ;  /* 0x000000200700780c */ /* 0x001fe20003f04270 */
[----:B------:R-:W-:-:S12]  /*db90*/  IMAD.MOV.U32 R0, RZ, RZ, R7 ;  /* 0x000000ffff007224 */ /* 0x000fd800078e0007 */
[----:B------:R-:W-:Y:S05]  /*dba0*/  @!P0 BRA `(.L_x_4652) ;  /* 0x0000000000b48947 */ /* 0x000fea0003800000 */
[----:B------:R-:W0:Y:S01]  /*dbb0*/  S2UR UR5, SR_CgaCtaId ;  /* 0x00000000000579c3 */ /* 0x000e220000008800 */
[----:B------:R-:W-:Y:S01]  /*dbc0*/  UMOV UR4, 0x400 ;  /* 0x0000040000047882 */ /* 0x000fe20000000000 */
[----:B------:R-:W-:Y:S01]  /*dbd0*/  PRMT R4, R25, 0x7604, R26 ;  /* 0x0000760419047816 */ /* 0x000fe2000000001a */
[----:B------:R-:W-:Y:S01]  /*dbe0*/  UIADD3 UR4, UR4, 0x10, URZ ;  /* 0x0000001004047890 */ /* 0x000fe2000fffe03f */
[----:B------:R-:W-:Y:S02]  /*dbf0*/  IMAD R0, R17, R7, R2 ;  /* 0x0000000711007224 */ /* 0x000fe400078e0202 */
[----:B------:R-:W-:-:S04]  /*dc00*/  PRMT R3, R19, 0x7054, R4 ;  /* 0x0000705413037816 */ /* 0x000fc80000000004 */
[----:B------:R-:W-:Y:S01]  /*dc10*/  PRMT R6, R16, 0x654, R3 ;  /* 0x0000065410067816 */ /* 0x000fe20000000003 */
        /* <DEDUP_REMOVED lines=8> */
.L_x_4655:
[----:B0-----:R-:W-:Y:S01]  /*dca0*/  IADD3 R0, R2, R4, RZ ;  /* 0x0000000402007210 */ /* 0x001fe20007ffe0ff */
[----:B------:R-:W-:Y:S05]  /*dcb0*/  WARPSYNC.ALL ;  /* 0x0000000000007948 */ /* 0x000fea0003800000 */
[----:B------:R-:W-:Y:S01]  /*dcc0*/  BAR.SYNC.DEFER_BLOCKING 0x0 ;  /* 0x0000000000007b1d */ /* 0x000fe20000010000 */
[----:B------:R-:W-:-:S04]  /*dcd0*/  ISETP.GE.U32.AND P0, PT, R0, R7, PT ;  /* 0x000000070000720c */ /* 0x000fc80003f06070 */
[----:B------:R-:W-:Y:S01]  /*dce0*/  ISETP.GE.U32.OR P0, PT, R2, R4, P0 ;  /* 0x000000040200720c */ /* 0x000fe20000706470 */
[----:B------:R-:W-:-:S12]  /*dcf0*/  BSSY B0, `(.L_x_4653) ;  /* 0x0000014000007945 */ /* 0x000fd80003800000 */
[----:B------:R-:W-:Y:S05]  /*dd00*/  @P0 BRA `(.L_x_4654) ;  /* 0x0000000000480947 */ /* 0x000fea0003800000 */
[----:B------:R-:W-:Y:S01]  /*dd10*/  IMAD R0, R4, 0x4, R3 ;  /* 0x0000000404007824 */ /* 0x000fe200078e0203 */
[----:B------:R-:W-:Y:S02]  /*dd20*/  PRMT R5, R26, 0x9910, RZ ;  /* 0x000099101a057816 */ /* 0x000fe400000000ff */
[----:B------:R-:W-:Y:S02]  /*dd30*/  PRMT R6, R25, 0x9910, RZ ;  /* 0x0000991019067816 */ /* 0x000fe400000000ff */
[----:B------:R-:W-:Y:S01]  /*dd40*/  PRMT R8, R19, 0x9910, RZ ;  /* 0x0000991013087816 */ /* 0x000fe200000000ff */
[----:B------:R-:W0:Y:S02]  /*dd50*/  LDS R0, [R0] ;  /* 0x0000000000007984 */ /* 0x000e240000000800 */
[C---:B0-----:R-:W-:Y:S02]  /*dd60*/  LOP3.LUT R26, R0.reuse, 0xff, RZ, 0xc0, !PT ;  /* 0x000000ff001a7812 */ /* 0x041fe400078ec0ff */
[----:B------:R-:W-:-:S02]  /*dd70*/  PRMT R25, R0, 0x7771, RZ ;  /* 0x0000777100197816 */ /* 0x000fc400000000ff */
[----:B------:R-:W-:Y:S01]  /*dd80*/  PRMT R19, R0, 0x7772, RZ ;  /* 0x0000777200137816 */ /* 0x000fe200000000ff */
[----:B------:R-:W-:Y:S01]  /*dd90*/  IMAD R26, R5, R26, RZ ;  /* 0x0000001a051a7224 */ /* 0x000fe200078e02ff */
[----:B------:R-:W-:Y:S01]  /*dda0*/  PRMT R5, R16, 0x9910, RZ ;  /* 0x0000991010057816 */ /* 0x000fe200000000ff */
[----:B------:R-:W-:Y:S01]  /*ddb0*/  IMAD R25, R6, R25, RZ ;  /* 0x0000001906197224 */ /* 0x000fe200078e02ff */
[----:B------:R-:W-:Y:S01]  /*ddc0*/  PRMT R16, R0, 0x7773, RZ ;  /* 0x0000777300107816 */ /* 0x000fe200000000ff */
[----:B------:R-:W-:-:S03]  /*ddd0*/  IMAD R19, R8, R19, RZ ;  /* 0x0000001308137224 */ /* 0x000fc600078e02ff */
[----:B------:R-:W-:Y:S01]  /*dde0*/  PRMT R0, R25, 0x7604, R26 ;  /* 0x0000760419007816 */ /* 0x000fe2000000001a */
[----:B------:R-:W-:-:S03]  /*ddf0*/  IMAD R16, R5, R16, RZ ;  /* 0x0000001005107224 */ /* 0x000fc600078e02ff */
[----:B------:R-:W-:-:S04]  /*de00*/  PRMT R5, R19, 0x7054, R0 ;  /* 0x0000705413057816 */ /* 0x000fc80000000000 */
[----:B------:R-:W-:-:S05]  /*de10*/  PRMT R0, R16, 0x654, R5 ;  /* 0x0000065410007816 */ /* 0x000fca0000000005 */
[----:B------:R0:W-:Y:S02]  /*de20*/  STS [R3], R0 ;  /* 0x0000000003007388 */ /* 0x0001e40000000800 */
.L_x_4654:
[----:B------:R-:W-:Y:S05]  /*de30*/  BSYNC B0 ;  /* 0x0000000000007941 */ /* 0x000fea0003800000 */
.L_x_4653:
[----:B------:R-:W-:-:S04]  /*de40*/  SHF.R.S32.HI R4, RZ, 0x1, R4 ;  /* 0x00000001ff047819 */ /* 0x000fc80000011404 */
[----:B------:R-:W-:-:S13]  /*de50*/  ISETP.GE.AND P0, PT, R4, 0x20, PT ;  /* 0x000000200400780c */ /* 0x000fda0003f06270 */
[----:B------:R-:W-:Y:S05]  /*de60*/  @P0 BRA `(.L_x_4655) ;  /* 0xfffffffc008c0947 */ /* 0x000fea000383ffff */
[----:B0-----:R-:W-:-:S07]  /*de70*/  IMAD.MOV.U32 R0, RZ, RZ, 0x20 ;  /* 0x00000020ff007424 */ /* 0x001fce00078e00ff */
.L_x_4652:
[----:B------:R-:W-:Y:S01]  /*de80*/  ISETP.GE.AND P0, PT, R0, 0x2, PT ;  /* 0x000000020000780c */ /* 0x000fe20003f06270 */
[----:B------:R-:W-:Y:S05]  /*de90*/  WARPSYNC.ALL ;  /* 0x0000000000007948 */ /* 0x000fea0003800000 */
[----:B------:R-:W-:Y:S07]  /*dea0*/  BAR.SYNC.DEFER_BLOCKING 0x0 ;  /* 0x0000000000007b1d */ /* 0x000fee0000010000 */
[----:B------:R-:W-:Y:S05]  /*deb0*/  @!P0 BRA `(.L_x_4651) ;  /* 0x0000000000748947 */ /* 0x000fea0003800000 */
[----:B------:R-:W-:-:S11]  /*dec0*/  HFMA2.MMA R3, -RZ, RZ, 0, 5.9604644775390625e-08 ;  /* 0x00000001ff037435 */ /* 0x000fd600000001ff */
.L_x_4656:
[----:B------:R-:W-:Y:S02]  /*ded0*/  LOP3.LUT R5, R25, 0xffff, RZ, 0xc0, !PT ;  /* 0x0000ffff19057812 */ /* 0x000fe400078ec0ff */
[----:B------:R-:W-:Y:S02]  /*dee0*/  LOP3.LUT R6, R19, 0xffff, RZ, 0xc0, !PT ;  /* 0x0000ffff13067812 */ /* 0x000fe400078ec0ff */
[----:B------:R-:W-:Y:S02]  /*def0*/  PRMT R5, R5, 0x8880, RZ ;  /* 0x0000888005057816 */ /* 0x000fe400000000ff */
[----:B------:R-:W-:Y:S02]  /*df00*/  LOP3.LUT R4, R26, 0xffff, RZ, 0xc0, !PT ;  /* 0x0000ffff1a047812 */ /* 0x000fe400078ec0ff */
[----:B------:R-:W-:Y:S02]  /*df10*/  LOP3.LUT R7, R16, 0xffff, RZ, 0xc0, !PT ;  /* 0x0000ffff10077812 */ /* 0x000fe400078ec0ff */
[----:B------:R-:W-:Y:S01]  /*df20*/  PRMT R8, R6, 0x8880, RZ ;  /* 0x0000888006087816 */ /* 0x000fe200000000ff */
[----:B------:R-:W-:Y:S01]  /*df30*/  IMAD.MOV.U32 R6, RZ, RZ, R5 ;  /* 0x000000ffff067224 */ /* 0x000fe200078e0005 */
[----:B------:R-:W-:-:S02]  /*df40*/  PRMT R4, R4, 0x8880, RZ ;  /* 0x0000888004047816 */ /* 0x000fc400000000ff */
[----:B------:R-:W-:Y:S02]  /*df50*/  PRMT R10, R7, 0x8880, RZ ;  /* 0x00008880070a7816 */ /* 0x000fe400000000ff */
[----:B------:R-:W0:Y:S01]  /*df60*/  SHFL.DOWN PT, R8, R8, R3, 0x1f ;  /* 0x08001f0308087589 */ /* 0x000e2200000e0000 */
[----:B------:R-:W-:Y:S02]  /*df70*/  PRMT R5, R26, 0x9910, RZ ;  /* 0x000099101a057816 */ /* 0x000fe400000000ff */
[----:B------:R-:W-:Y:S01]  /*df80*/  PRMT R12, R25, 0x9910, RZ ;  /* 0x00009910190c7816 */ /* 0x000fe200000000ff */
[----:B------:R-:W1:Y:S01]  /*df90*/  SHFL.DOWN PT, R4, R4, R3, 0x1f ;  /* 0x08001f0304047589 */ /* 0x000e6200000e0000 */
[----:B------:R-:W-:Y:S02]  /*dfa0*/  PRMT R14, R19, 0x9910, RZ ;  /* 0x00009910130e7816 */ /* 0x000fe400000000ff */
[----:B------:R-:W-:Y:S01]  /*dfb0*/  PRMT R7, R16, 0x9910, RZ ;  /* 0x0000991010077816 */ /* 0x000fe200000000ff */
[----:B------:R-:W2:Y:S04]  /*dfc0*/  SHFL.DOWN PT, R6, R6, R3, 0x1f ;  /* 0x08001f0306067589 */ /* 0x000ea800000e0000 */
[----:B------:R3:W4:Y:S02]  /*dfd0*/  SHFL.DOWN PT, R10, R10, R3, 0x1f ;  /* 0x08001f030a0a7589 */ /* 0x00072400000e0000 */
[----:B---3--:R-:W-:Y:S01]  /*dfe0*/  IMAD.SHL.U32 R3, R3, 0x2, RZ ;  /* 0x0000000203037824 */ /* 0x008fe200078e00ff */
[----:B0-----:R-:W-:-:S04]  /*dff0*/  PRMT R19, R8, 0x9910, RZ ;  /* 0x0000991008137816 */ /* 0x001fc800000000ff */
        /* <DEDUP_REMOVED lines=9> */
.L_x_4651:
[----:B------:R-:W1:Y:S01]  /*e090*/  LDC R3, c[0x0][0x3e8] ;  /* 0x0000fa00ff037b82 */ /* 0x000e620000000800 */
[----:B------:R-:W-:Y:S01]  /*e0a0*/  MOV R27, RZ ;  /* 0x000000ff001b7202 */ /* 0x000fe20000000f00 */
[----:B------:R-:W-:Y:S01]  /*e0b0*/  IMAD.MOV.U32 R28, RZ, RZ, RZ ;  /* 0x000000ffff1c7224 */ /* 0x000fe200078e00ff */
        /* <DEDUP_REMOVED lines=9> */
[----:B0-----:R-:W-:-:S04]  /*e150*/  IMAD.MOV R7, RZ, RZ, -R5 ;  /* 0x000000ffff077224 */ /* 0x001fc800078e0a05 */
        /* <DEDUP_REMOVED lines=266> */
.L_x_4657:
[----:B------:R-:W-:Y:S05]  /*f200*/  @!P1 BRA `(.L_x_4658) ;  /* 0x0000001000489947 */ /* 0x000fea0003800000 */
[----:B------:R-:W-:Y:S01]  /*f210*/  HFMA2.MMA R4, -RZ, RZ, 0, 0 ;  /* 0x00000000ff047435 */ /* 0x000fe200000001ff */
[----:B------:R-:W-:Y:S01]  /*f220*/  VIADD R5, R23, 0x1 ;  /* 0x0000000117057836 */ /* 0x000fe20000000000 */
[----:B------:R-:W-:Y:S01]  /*f230*/  ULDC.64 UR4, c[0x0][0x3f0] ;  /* 0x0000fc0000047ab9 */ /* 0x000fe20000000a00 */
[----:B------:R-:W-:-:S07]  /*f240*/  ISETP.NE.AND P0, PT, R3, 0x1, PT ;  /* 0x000000010300780c */ /* 0x000fce0003f05270 */
[----:B------:R-:W-:Y:S01]  /*f250*/  IMAD.HI.U32 R6, R5, UR4, R4 ;  /* 0x0000000405067c27 */ /* 0x000fe2000f8e0004 */
[----:B------:R-:W-:-:S04]  /*f260*/  ULDC UR4, c[0x0][0x3ec] ;  /* 0x0000fb0000047ab9 */ /* 0x000fc80000000800 */
[----:B0-----:R-:W-:-:S05]  /*f270*/  SHF.R.U32.HI R7, RZ, UR5, R6 ;  /* 0x00000005ff077c19 */ /* 0x001fca0008011606 */
        /* <DEDUP_REMOVED lines=267> */
.L_x_4658:
[----:B------:R-:W-:Y:S01]  /*10330*/  IMAD.MOV.U32 R18, RZ, RZ, RZ ;  /* 0x000000ffff127224 */ /* 0x000fe200078e00ff */
[----:B------:R-:W-:Y:S01]  /*10340*/  MOV R24, RZ ;  /* 0x000000ff00187202 */ /* 0x000fe20000000f00 */
[----:B------:R-:W-:Y:S06]  /*10350*/  @!P1 BRA `(.L_x_4659) ;  /* 0x0000001000489947 */ /* 0x000fec0003800000 */
[----:B------:R-:W-:Y:S01]  /*10360*/  MOV R4, RZ ;  /* 0x000000ff00047202 */ /* 0x000fe20000000f00 */
[----:B------:R-:W-:Y:S01]  /*10370*/  VIADD R5, R23, 0x2 ;  /* 0x0000000217057836 */ /* 0x000fe20000000000 */
[----:B------:R-:W-:Y:S01]  /*10380*/  ULDC.64 UR4, c[0x0][0x3f0] ;  /* 0x0000fc0000047ab9 */ /* 0x000fe20000000a00 */
[----:B------:R-:W-:Y:S02]  /*10390*/  ISETP.NE.AND P0, PT, R3, 0x1, PT ;  /* 0x000000010300780c */ /* 0x000fe40003f05270 */
        /* <DEDUP_REMOVED lines=270> */
.L_x_4659:
[----:B------:R-:W-:Y:S05]  /*11480*/  @!P1 BRA `(.L_x_4660) ;  /* 0x0000001000489947 */ /* 0x000fea0003800000 */
[----:B------:R-:W-:Y:S01]  /*11490*/  IADD3 R5, R23, 0x3, RZ ;  /* 0x0000000317057810 */ /* 0x000fe20007ffe0ff */
[----:B------:R-:W-:Y:S01]  /*114a0*/  IMAD.MOV.U32 R4, RZ, RZ, RZ ;  /* 0x000000ffff047224 */ /* 0x000fe200078e00ff */
[----:B------:R-:W-:Y:S01]  /*114b0*/  ULDC.64 UR4, c[0x0][0x3f0] ;  /* 0x0000fc0000047ab9 */ /* 0x000fe20000000a00 */
[----:B------:R-:W-:Y:S02]  /*114c0*/  ISETP.NE.AND P0, PT, R3, 0x1, PT ;  /* 0x000000010300780c */ /* 0x000fe40003f05270 */
        /* <DEDUP_REMOVED lines=270> */
.L_x_4660:
[----:B------:R-:W-:Y:S01]  /*125b0*/  ULDC.64 UR4, c[0x0][0x5f8] ;  /* 0x00017e0000047ab9 */ /* 0x000fe20000000a00 */
[----:B------:R-:W-:Y:S01]  /*125c0*/  ULDC UR6, c[0x0][0x234] ;  /* 0x00008d0000067ab9 */ /* 0x000fe20000000800 */
[----:B------:R-:W-:Y:S02]  /*125d0*/  ISETP.NE.U32.AND P0, PT, RZ, UR4, PT ;  /* 0x00000004ff007c0c */ /* 0x000fe4000bf05070 */
[----:B------:R-:W-:Y:S02]  /*125e0*/  CS2R R4, SRZ ;  /* 0x0000000000047805 */ /* 0x000fe4000001ff00 */
[----:B------:R-:W-:Y:S01]  /*125f0*/  ISETP.NE.AND P3, PT, RZ, UR6, PT ;  /* 0x00000006ff007c0c */ /* 0x000fe2000bf65270 */
[----:B------:R-:W-:Y:S01]  /*12600*/  IMAD.MOV.U32 R12, RZ, RZ, RZ ;  /* 0x000000ffff0c7224 */ /* 0x000fe200078e00ff */
[----:B------:R-:W-:-:S13]  /*12610*/  ISETP.NE.AND.EX P0, PT, RZ, UR5, PT, P0 ;  /* 0x00000005ff007c0c */ /* 0x000fda000bf05300 */
[----:B------:R-:W-:-:S04]  /*12620*/  @P0 IADD3 R4, P2, R28, UR4, RZ ;  /* 0x000000041c040c10 */ /* 0x000fc8000ff5e0ff */
[----:B------:R-:W-:-:S05]  /*12630*/  @P0 IADD3.X R5, RZ, UR5, RZ, P2, !PT ;  /* 0x00000005ff050c10 */ /* 0x000fca00097fe4ff */
[----:B------:R-:W-:Y:S01]  /*12640*/  @P0 IMAD.MOV.U32 R12, RZ, RZ, R5 ;  /* 0x000000ffff0c0224 */ /* 0x000fe200078e0005 */
[----:B------:R-:W-:Y:S06]  /*12650*/  @!P3 BRA `(.L_x_4661) ;  /* 0x0000006400d8b947 */ /* 0x000fec0003800000 */
[----:B0-----:R-:W0:Y:S01]  /*12660*/  S2R R0, SR_CTAID.X ;  /* 0x0000000000007919 */ /* 0x001e220000002500 */
        /* <DEDUP_REMOVED lines=282> */
.L_x_4662:
[----:B------:R-:W-:Y:S05]  /*13810*/  @!P1 BRA `(.L_x_4663) ;  /* 0x0000001000489947 */ /* 0x000fea0003800000 */
        /* <DEDUP_REMOVED lines=274> */
.L_x_4663:
[----:B------:R-:W-:Y:S01]  /*14940*/  MOV R18, RZ ;  /* 0x000000ff00127202 */ /* 0x000fe20000000f00 */
[----:B------:R-:W-:Y:S01]  /*14950*/  IMAD.MOV.U32 R22, RZ, RZ, RZ ;  /* 0x000000ffff167224 */ /* 0x000fe200078e00ff */
[----:B------:R-:W-:Y:S06]  /*14960*/  @!P1 BRA `(.L_x_4664) ;  /* 0x0000001000489947 */ /* 0x000fec0003800000 */
        /* <DEDUP_REMOVED lines=274> */
.L_x_4664:
        /* <DEDUP_REMOVED lines=275> */
.L_x_4665:
[----:B------:R-:W0:Y:S01]  /*16bc0*/  LDC R11, c[0x0][0x22c] ;  /* 0x00008b00ff0b7b82 */ /* 0x000e220000000800 */
[----:B------:R-:W-:Y:S01]  /*16bd0*/  ULDC UR4, c[0x0][0x21c] ;  /* 0x0000870000047ab9 */ /* 0x000fe20000000800 */
[----:B------:R-:W-:Y:S01]  /*16be0*/  BSSY B0, `(.L_x_4666) ;  /* 0x000000c000007945 */ /* 0x000fe20003800000 */
[----:B------:R-:W-:Y:S02]  /*16bf0*/  PRMT R3, RZ, 0x7610, R3 ;  /* 0x00007610ff037816 */ /* 0x000fe40000000003 */
[----:B0-----:R-:W-:-:S04]  /*16c00*/  ISETP.NE.AND P0, PT, R11, RZ, PT ;  /* 0x000000ff0b00720c */ /* 0x001fc80003f05270 */
        /* <DEDUP_REMOVED lines=9> */
.L_x_4667:
[----:B------:R-:W-:Y:S05]  /*16ca0*/  BSYNC B0 ;  /* 0x0000000000007941 */ /* 0x000fea0003800000 */
.L_x_4666:
        /* <DEDUP_REMOVED lines=13> */
[----:B------:R0:W-:Y:S04]  /*16d80*/  STG.E.U8 desc[UR58][R6.64], R26 ;  /* 0x0000001a06007986 */ /* 0x0001e8000c10113a */
[----:B------:R0:W-:Y:S04]  /*16d90*/  STG.E.U8 desc[UR58][R6.64+0x1], R25 ;  /* 0x0000011906007986 */ /* 0x0001e8000c10113a */
[----:B------:R0:W-:Y:S04]  /*16da0*/  STG.E.U8 desc[UR58][R6.64+0x2], R19 ;  /* 0x0000021306007986 */ /* 0x0001e8000c10113a */
[----:B------:R0:W-:Y:S02]  /*16db0*/  STG.E.U8 desc[UR58][R6.64+0x3], R16 ;  /* 0x0000031006007986 */ /* 0x0001e4000c10113a */
.L_x_4669:
[----:B------:R-:W-:Y:S05]  /*16dc0*/  BSYNC B0 ;  /* 0x0000000000007941 */ /* 0x000fea0003800000 */
.L_x_4668:
        /* <DEDUP_REMOVED lines=35> */
.L_x_4671:
[----:B------:R-:W-:Y:S05]  /*17000*/  BSYNC B0 ;  /* 0x0000000000007941 */ /* 0x000fea0003800000 */
.L_x_4670:
        /* <DEDUP_REMOVED lines=17> */
[----:B------:R-:W-:Y:S01]  /*17120*/  ULDC.U8 UR6, c[0x0][0x211] ;  /* 0x0000844000067ab9 */ /* 0x000fe20000000000 */
[----:B------:R-:W-:Y:S01]  /*17130*/  BSSY B0, `(.L_x_4672) ;  /* 0x0000056000007945 */ /* 0x000fe20003800000 */
[----:B0-----:R-:W-:-:S03]  /*17140*/  MOV R26, UR6 ;  /* 0x00000006001a7c02 */ /* 0x001fc60008000f00 */
[----:B------:R-:W-:Y:S05]  /*17150*/  @!P0 BRA `(.L_x_4673) ;  /* 0x0000000000a88947 */ /* 0x000fea0003800000 */
[----:B------:R-:W-:Y:S01]  /*17160*/  ULDC UR6, c[0x0][0x0] ;  /* 0x0000000000067ab9 */ /* 0x000fe20000000800 */
[----:B------:R-:W-:Y:S01]  /*17170*/  ULDC UR8, c[0x0][0x228] ;  /* 0x00008a0000087ab9 */ /* 0x000fe20000000800 */
[----:B------:R-:W-:Y:S01]  /*17180*/  IMAD R3, R17, UR6, R2 ;  /* 0x0000000611037c24 */ /* 0x000fe2000f8e0202 */
[C---:B------:R-:W-:Y:S02]  /*17190*/  PRMT R25, R26.reuse, 0x7610, R25 ;  /* 0x000076101a197816 */ /* 0x040fe40000000019 */
[C---:B------:R-:W-:Y:S02]  /*171a0*/  PRMT R19, R26.reuse, 0x7610, R19 ;  /* 0x000076101a137816 */ /* 0x040fe40000000013 */
[----:B------:R-:W-:Y:S02]  /*171b0*/  ISETP.GE.U32.AND P0, PT, R3, UR8, PT ;  /* 0x0000000803007c0c */ /* 0x000fe4000bf06070 */
[----:B------:R-:W-:-:S11]  /*171c0*/  PRMT R16, R26, 0x7610, R16 ;  /* 0x000076101a107816 */ /* 0x000fd60000000010 */
[----:B------:R-:W-:Y:S05]  /*171d0*/  @P0 BRA `(.L_x_4674) ;  /* 0x00000004002c0947 */ /* 0x000fea0003800000 */
[----:B------:R-:W-:Y:S01]  /*171e0*/  ULDC UR7, c[0x0][0x10] ;  /* 0x0000040000077ab9 */ /* 0x000fe20000000800 */
[----:B------:R-:W0:Y:S01]  /*171f0*/  LDC R10, c[0x0][0x4] ;  /* 0x00000100ff0a7b82 */ /* 0x000e220000000800 */
[----:B------:R-:W-:Y:S01]  /*17200*/  BSSY B1, `(.L_x_4675) ;  /* 0x000001e000017945 */ /* 0x000fe20003800000 */
[----:B------:R-:W-:Y:S01]  /*17210*/  PRMT R25, R26, 0x7610, R25 ;  /* 0x000076101a197816 */ /* 0x000fe20000000019 */
[----:B------:R-:W-:Y:S01]  /*17220*/  IMAD R0, R0, UR7, RZ ;  /* 0x0000000700007c24 */ /* 0x000fe2000f8e02ff */
[C---:B------:R-:W-:Y:S02]  /*17230*/  PRMT R19, R26.reuse, 0x7610, R19 ;  /* 0x000076101a137816 */ /* 0x040fe40000000013 */
[----:B------:R-:W-:Y:S02]  /*17240*/  PRMT R16, R26, 0x7610, R16 ;  /* 0x000076101a107816 */ /* 0x000fe40000000010 */
[----:B------:R-:W1:Y:S01]  /*17250*/  LDC.64 R6, c[0x0][0x600] ;  /* 0x00018000ff067b82 */ /* 0x000e620000000a00 */
[----:B0-----:R-:W-:-:S07]  /*17260*/  IMAD R10, R10, UR6, RZ ;  /* 0x000000060a0a7c24 */ /* 0x001fce000f8e02ff */
.L_x_4676:
[----:B------:R-:W-:-:S04]  /*17270*/  IMAD.IADD R9, R0, 0x1, R3 ;  /* 0x0000000100097824 */ /* 0x000fc800078e0203 */
[----:B-1----:R-:W-:-:S05]  /*17280*/  IMAD.WIDE.U32 R8, R9, 0x4, R6 ;  /* 0x0000000409087825 */ /* 0x002fca00078e0006 */
[----:B------:R-:W2:Y:S04]  /*17290*/  LDG.E.U8 R11, desc[UR58][R8.64] ;  /* 0x0000003a080b7981 */ /* 0x000ea8000c1e1100 */
[----:B------:R-:W3:Y:S04]  /*172a0*/  LDG.E.U8 R13, desc[UR58][R8.64+0x1] ;  /* 0x0000013a080d7981 */ /* 0x000ee8000c1e1100 */
[----:B------:R-:W4:Y:S04]  /*172b0*/  LDG.E.U8 R14, desc[UR58][R8.64+0x2] ;  /* 0x0000023a080e7981 */ /* 0x000f28000c1e1100 */
[----:B------:R-:W5:Y:S01]  /*172c0*/  LDG.E.U8 R15, desc[UR58][R8.64+0x3] ;  /* 0x0000033a080f7981 */ /* 0x000f62000c1e1100 */
[----:B------:R-:W-:-:S02]  /*172d0*/  IADD3 R3, R10, R3, RZ ;  /* 0x000000030a037210 */ /* 0x000fc40007ffe0ff */
[----:B------:R-:W-:Y:S02]  /*172e0*/  PRMT R26, R26, 0x9910, RZ ;  /* 0x000099101a1a7816 */ /* 0x000fe400000000ff */
[----:B------:R-:W-:Y:S02]  /*172f0*/  ISETP.GE.U32.AND P0, PT, R3, UR8, PT ;  /* 0x0000000803007c0c */ /* 0x000fe4000bf06070 */
[----:B------:R-:W-:Y:S02]  /*17300*/  PRMT R21, R16, 0x9910, RZ ;  /* 0x0000991010157816 */ /* 0x000fe400000000ff */
[----:B------:R-:W-:Y:S02]  /*17310*/  PRMT R20, R25, 0x9910, RZ ;  /* 0x0000991019147816 */ /* 0x000fe400000000ff */
[----:B------:R-:W-:Y:S02]  /*17320*/  PRMT R19, R19, 0x9910, RZ ;  /* 0x0000991013137816 */ /* 0x000fe400000000ff */
[----:B------:R-:W-:Y:S01]  /*17330*/  MOV R16, R26 ;  /* 0x0000001a00107202 */ /* 0x000fe20000000f00 */
[----:B------:R-:W-:-:S04]  /*17340*/  IMAD.MOV.U32 R26, RZ, RZ, R21 ;  /* 0x000000ffff1a7224 */ /* 0x000fc800078e0015 */
[----:B--2---:R-:W-:Y:S02]  /*17350*/  IMAD R11, R11, R16, RZ ;  /* 0x000000100b0b7224 */ /* 0x004fe400078e02ff */
[----:B---3--:R-:W-:Y:S02]  /*17360*/  IMAD R13, R13, R20, RZ ;  /* 0x000000140d0d7224 */ /* 0x008fe400078e02ff */
[----:B----4-:R-:W-:-:S03]  /*17370*/  IMAD R14, R14, R19, RZ ;  /* 0x000000130e0e7224 */ /* 0x010fc600078e02ff */
[----:B------:R-:W-:Y:S01]  /*17380*/  PRMT R25, R13, 0x7610, R25 ;  /* 0x000076100d197816 */ /* 0x000fe20000000019 */
[----:B-----5:R-:W-:Y:S01]  /*17390*/  IMAD R15, R15, R26, RZ ;  /* 0x0000001a0f0f7224 */ /* 0x020fe200078e02ff */
[----:B------:R-:W-:Y:S02]  /*173a0*/  PRMT R26, R11, 0x7610, R26 ;  /* 0x000076100b1a7816 */ /* 0x000fe4000000001a */
[----:B------:R-:W-:Y:S02]  /*173b0*/  PRMT R19, R14, 0x7610, R19 ;  /* 0x000076100e137816 */ /* 0x000fe40000000013 */
[----:B------:R-:W-:Y:S01]  /*173c0*/  PRMT R16, R15, 0x7610, R16 ;  /* 0x000076100f107816 */ /* 0x000fe20000000010 */
[----:B------:R-:W-:Y:S06]  /*173d0*/  @!P0 BRA `(.L_x_4676) ;  /* 0xfffffffc00a48947 */ /* 0x000fec000383ffff */
[----:B------:R-:W-:Y:S05]  /*173e0*/  BSYNC B1 ;  /* 0x0000000000017941 */ /* 0x000fea0003800000 */
.L_x_4675:
[----:B------:R-:W-:Y:S05]  /*173f0*/  BRA `(.L_x_4674) ;  /* 0x0000000000a47947 */ /* 0x000fea0003800000 */
.L_x_4673:
[----:B------:R-:W-:Y:S01]  /*17400*/  ULDC UR7, c[0x0][0x228] ;  /* 0x00008a0000077ab9 */ /* 0x000fe20000000800 */
[C---:B------:R-:W-:Y:S02]  /*17410*/  PRMT R25, R26.reuse, 0x7610, R25 ;  /* 0x000076101a197816 */ /* 0x040fe40000000019 */
[----:B------:R-:W-:Y:S02]  /*17420*/  ISETP.GE.U32.AND P0, PT, R17, UR7, PT ;  /* 0x0000000711007c0c */ /* 0x000fe4000bf06070 */
[C---:B------:R-:W-:Y:S02]  /*17430*/  PRMT R19, R26.reuse, 0x7610, R19 ;  /* 0x000076101a137816 */ /* 0x040fe40000000013 */
[----:B------:R-:W-:-:S09]  /*17440*/  PRMT R16, R26, 0x7610, R16 ;  /* 0x000076101a107816 */ /* 0x000fd20000000010 */
[----:B------:R-:W-:Y:S05]  /*17450*/  @P0 BRA `(.L_x_4674) ;  /* 0x00000000008c0947 */ /* 0x000fea0003800000 */
[----:B------:R-:W-:Y:S01]  /*17460*/  ULDC UR6, c[0x0][0x10] ;  /* 0x0000040000067ab9 */ /* 0x000fe20000000800 */
[----:B------:R-:W0:Y:S01]  /*17470*/  LDC R15, c[0x0][RZ] ;  /* 0x00000000ff0f7b82 */ /* 0x000e220000000800 */
[C---:B------:R-:W-:Y:S01]  /*17480*/  PRMT R25, R26.reuse, 0x7610, R25 ;  /* 0x000076101a197816 */ /* 0x040fe20000000019 */
[----:B------:R-:W-:Y:S01]  /*17490*/  IMAD.MOV.U32 R3, RZ, RZ, R17 ;  /* 0x000000ffff037224 */ /* 0x000fe200078e0011 */
[----:B------:R-:W-:Y:S01]  /*174a0*/  PRMT R19, R26, 0x7610, R19 ;  /* 0x000076101a137816 */ /* 0x000fe20000000013 */
[----:B------:R-:W-:Y:S01]  /*174b0*/  IMAD R0, R0, UR6, RZ ;  /* 0x0000000600007c24 */ /* 0x000fe2000f8e02ff */
[----:B------:R-:W-:-:S03]  /*174c0*/  PRMT R16, R26, 0x7610, R16 ;  /* 0x000076101a107816 */ /* 0x000fc60000000010 */
[----:B------:R-:W1:Y:S08]  /*174d0*/  LDC.64 R6, c[0x0][0x600] ;  /* 0x00018000ff067b82 */ /* 0x000e700000000a00 */
[----:B------:R-:W2:Y:S02]  /*174e0*/  LDC R20, c[0x0][0x4] ;  /* 0x00000100ff147b82 */ /* 0x000ea40000000800 */
.L_x_4677:
[----:B------:R-:W-:-:S05]  /*174f0*/  IADD3 R9, R0, R3, RZ ;  /* 0x0000000300097210 */ /* 0x000fca0007ffe0ff */
[----:B0-----:R-:W-:-:S04]  /*17500*/  IMAD R9, R9, R15, R2 ;  /* 0x0000000f09097224 */ /* 0x001fc800078e0202 */
[----:B-1----:R-:W-:-:S05]  /*17510*/  IMAD.WIDE.U32 R8, R9, 0x4, R6 ;  /* 0x0000000409087825 */ /* 0x002fca00078e0006 */
[----:B------:R-:W3:Y:S04]  /*17520*/  LDG.E.U8 R10, desc[UR58][R8.64] ;  /* 0x0000003a080a7981 */ /* 0x000ee8000c1e1100 */
[----:B------:R-:W4:Y:S04]  /*17530*/  LDG.E.U8 R11, desc[UR58][R8.64+0x1] ;  /* 0x0000013a080b7981 */ /* 0x000f28000c1e1100 */
[----:B------:R-:W5:Y:S04]  /*17540*/  LDG.E.U8 R13, desc[UR58][R8.64+0x2] ;  /* 0x0000023a080d7981 */ /* 0x000f68000c1e1100 */
[----:B------:R-:W5:Y:S01]  /*17550*/  LDG.E.U8 R14, desc[UR58][R8.64+0x3] ;  /* 0x0000033a080e7981 */ /* 0x000f62000c1e1100 */
[----:B--2---:R-:W-:Y:S01]  /*17560*/  IMAD.IADD R3, R20, 0x1, R3 ;  /* 0x0000000114037824 */ /* 0x004fe200078e0203 */
[----:B------:R-:W-:-:S02]  /*17570*/  PRMT R26, R26, 0x9910, RZ ;  /* 0x000099101a1a7816 */ /* 0x000fc400000000ff */
[----:B------:R-:W-:Y:S02]  /*17580*/  PRMT R21, R19, 0x9910, RZ ;  /* 0x0000991013157816 */ /* 0x000fe400000000ff */
[----:B------:R-:W-:Y:S01]  /*17590*/  ISETP.GE.U32.AND P0, PT, R3, UR7, PT ;  /* 0x0000000703007c0c */ /* 0x000fe2000bf06070 */
[----:B------:R-:W-:Y:S01]  /*175a0*/  IMAD.MOV.U32 R19, RZ, RZ, R26 ;  /* 0x000000ffff137224 */ /* 0x000fe200078e001a */
[----:B------:R-:W-:Y:S01]  /*175b0*/  PRMT R25, R25, 0x9910, RZ ;  /* 0x0000991019197816 */ /* 0x000fe200000000ff */
[----:B------:R-:W-:Y:S01]  /*175c0*/  IMAD.MOV.U32 R26, RZ, RZ, R21 ;  /* 0x000000ffff1a7224 */ /* 0x000fe200078e0015 */
[----:B------:R-:W-:Y:S02]  /*175d0*/  PRMT R27, R16, 0x9910, RZ ;  /* 0x00009910101b7816 */ /* 0x000fe400000000ff */
[----:B------:R-:W-:Y:S02]  /*175e0*/  MOV R16, R25 ;  /* 0x0000001900107202 */ /* 0x000fe40000000f00 */
[----:B------:R-:W-:Y:S01]  /*175f0*/  MOV R21, R27 ;  /* 0x0000001b00157202 */ /* 0x000fe20000000f00 */
[----:B---3--:R-:W-:-:S02]  /*17600*/  IMAD R10, R10, R19, RZ ;  /* 0x000000130a0a7224 */ /* 0x008fc400078e02ff */
[----:B----4-:R-:W-:Y:S02]  /*17610*/  IMAD R11, R11, R16, RZ ;  /* 0x000000100b0b7224 */ /* 0x010fe400078e02ff */
[----:B-----5:R-:W-:Y:S01]  /*17620*/  IMAD R13, R13, R26, RZ ;  /* 0x0000001a0d0d7224 */ /* 0x020fe200078e02ff */
[----:B------:R-:W-:Y:S02]  /*17630*/  PRMT R26, R10, 0x7610, R26 ;  /* 0x000076100a1a7816 */ /* 0x000fe4000000001a */
[----:B------:R-:W-:Y:S01]  /*17640*/  PRMT R25, R11, 0x7610, R25 ;  /* 0x000076100b197816 */ /* 0x000fe20000000019 */
[----:B------:R-:W-:Y:S01]  /*17650*/  IMAD R14, R14, R21, RZ ;  /* 0x000000150e0e7224 */ /* 0x000fe200078e02ff */
[----:B------:R-:W-:-:S04]  /*17660*/  PRMT R19, R13, 0x7610, R19 ;  /* 0x000076100d137816 */ /* 0x000fc80000000013 */
[----:B------:R-:W-:Y:S01]  /*17670*/  PRMT R16, R14, 0x7610, R16 ;  /* 0x000076100e107816 */ /* 0x000fe20000000010 */
[----:B------:R-:W-:Y:S06]  /*17680*/  @!P0 BRA `(.L_x_4677) ;  /* 0xfffffffc00988947 */ /* 0x000fec000383ffff */
.L_x_4674:
[----:B------:R-:W-:Y:S05]  /*17690*/  BSYNC B0 ;  /* 0x0000000000007941 */ /* 0x000fea0003800000 */
.L_x_4672:
[----:B------:R-:W0:Y:S01]  /*176a0*/  LDC R3, c[0x0][RZ] ;  /* 0x00000000ff037b82 */ /* 0x000e220000000800 */
[----:B------:R-:W-:Y:S01]  /*176b0*/  UIADD3 UR4, UR4, 0x10, URZ ;  /* 0x0000001004047890 */ /* 0x000fe2000fffe03f */
[----:B------:R-:W-:Y:S01]  /*176c0*/  PRMT R0, R25, 0x7604, R26 ;  /* 0x0000760419007816 */ /* 0x000fe2000000001a */
[----:B------:R-:W-:Y:S02]  /*176d0*/  ULDC UR6, c[0x0][0x4] ;  /* 0x0000010000067ab9 */ /* 0x000fe40000000800 */
[----:B------:R-:W-:Y:S01]  /*176e0*/  ULEA UR4, UR5, UR4, 0x18 ;  /* 0x0000000405047291 */ /* 0x000fe2000f8ec03f */
[----:B------:R-:W-:Y:S01]  /*176f0*/  PRMT R7, R19, 0x7054, R0 ;  /* 0x0000705413077816 */ /* 0x000fe20000000000 */
[----:B------:R-:W-:-:S03]  /*17700*/  USHF.R.U32.HI UR5, URZ, 0x1, UR6 ;  /* 0x000000013f057899 */ /* 0x000fc60008011606 */
[----:B------:R-:W-:-:S03]  /*17710*/  PRMT R7, R16, 0x654, R7 ;  /* 0x0000065410077816 */ /* 0x000fc60000000007 */
[----:B------:R-:W-:Y:S01]  /*17720*/  ISETP.NE.AND P0, PT, RZ, UR5, PT ;  /* 0x00000005ff007c0c */ /* 0x000fe2000bf05270 */
[----:B0-----:R-:W-:-:S05]  /*17730*/  IMAD R0, R17, R3, R2 ;  /* 0x0000000311007224 */ /* 0x001fca00078e0202 */
[----:B------:R-:W-:-:S05]  /*17740*/  LEA R0, R0, UR4, 0x2 ;  /* 0x0000000400007c11 */ /* 0x000fca000f8e10ff */
[----:B------:R0:W-:Y:S02]  /*17750*/  STS [R0], R7 ;  /* 0x0000000700007388 */ /* 0x0001e40000000800 */
[----:B------:R-:W-:Y:S05]  /*17760*/  @!P0 BRA `(.L_x_4678) ;  /* 0x0000000000848947 */ /* 0x000fea0003800000 */
[----:B------:R-:W-:-:S07]  /*17770*/  MOV R6, UR5 ;  /* 0x0000000500067c02 */ /* 0x000fce0008000f00 */
.L_x_4681:
[C-C-:B------:R-:W-:Y:S01]  /*17780*/  IMAD.IADD R8, R17.reuse, 0x1, R6.reuse ;  /* 0x0000000111087824 */ /* 0x140fe200078e0206 */
[----:B------:R-:W-:Y:S01]  /*17790*/  BAR.SYNC.DEFER_BLOCKING 0x0 ;  /* 0x0000000000007b1d */ /* 0x000fe20000010000 */
[----:B------:R-:W-:Y:S02]  /*177a0*/  ISETP.GT.AND P2, PT, R6, 0x1, PT ;  /* 0x000000010600780c */ /* 0x000fe40003f44270 */
[----:B0-----:R-:W-:Y:S02]  /*177b0*/  SHF.R.S32.HI R7, RZ, 0x1, R6 ;  /* 0x00000001ff077819 */ /* 0x001fe40000011406 */
[----:B------:R-:W-:Y:S01]  /*177c0*/  ISETP.GE.U32.AND P0, PT, R8, UR6, PT ;  /* 0x0000000608007c0c */ /* 0x000fe2000bf06070 */
[----:B------:R-:W-:Y:S03]  /*177d0*/  BSSY B0, `(.L_x_4679) ;  /* 0x0000018000007945 */ /* 0x000fe60003800000 */
[----:B------:R-:W-:-:S13]  /*177e0*/  ISETP.GE.U32.OR P0, PT, R17, R6, P0 ;  /* 0x000000061100720c */ /* 0x000fda0000706470 */
[----:B------:R-:W-:Y:S05]  /*177f0*/  @P0 BRA `(.L_x_4680) ;  /* 0x0000000000540947 */ /* 0x000fea0003800000 */
[----:B------:R-:W-:Y:S01]  /*17800*/  IMAD R6, R8, R3, R2 ;  /* 0x0000000308067224 */ /* 0x000fe200078e0202 */
[----:B------:R-:W-:Y:S02]  /*17810*/  PRMT R26, R26, 0x9910, RZ ;  /* 0x000099101a1a7816 */ /* 0x000fe400000000ff */
[----:B------:R-:W-:Y:S02]  /*17820*/  PRMT R25, R25, 0x9910, RZ ;  /* 0x0000991019197816 */ /* 0x000fe400000000ff */
[----:B------:R-:W-:Y:S02]  /*17830*/  LEA R6, R6, UR4, 0x2 ;  /* 0x0000000406067c11 */ /* 0x000fe4000f8e10ff */
        /* <DEDUP_REMOVED lines=8> */
[----:B------:R-:W-:-:S03]  /*178c0*/  IMAD R25, R25, R8, RZ ;  /* 0x0000000819197224 */ /* 0x000fc600078e02ff */
[----:B------:R-:W-:Y:S01]  /*178d0*/  MOV R6, R9 ;  /* 0x0000000900067202 */ /* 0x000fe20000000f00 */
[----:B------:R-:W-:-:S04]  /*178e0*/  IMAD.MOV.U32 R9, RZ, RZ, R10 ;  /* 0x000000ffff097224 */ /* 0x000fc800078e000a */
[----:B------:R-:W-:Y:S01]  /*178f0*/  IMAD R19, R19, R6, RZ ;  /* 0x0000000613137224 */ /* 0x000fe200078e02ff */
[----:B------:R-:W-:Y:S01]  /*17900*/  PRMT R6, R25, 0x7604, R26 ;  /* 0x0000760419067816 */ /* 0x000fe2000000001a */
[----:B------:R-:W-:-:S03]  /*17910*/  IMAD R16, R16, R9, RZ ;  /* 0x0000000910107224 */ /* 0x000fc600078e02ff */
[----:B------:R-:W-:-:S04]  /*17920*/  PRMT R9, R19, 0x7054, R6 ;  /* 0x0000705413097816 */ /* 0x000fc80000000006 */
[----:B------:R-:W-:-:S05]  /*17930*/  PRMT R9, R16, 0x654, R9 ;  /* 0x0000065410097816 */ /* 0x000fca0000000009 */
[----:B------:R0:W-:Y:S02]  /*17940*/  STS [R0], R9 ;  /* 0x0000000900007388 */ /* 0x0001e40000000800 */
.L_x_4680:
[----:B------:R-:W-:Y:S05]  /*17950*/  BSYNC B0 ;  /* 0x0000000000007941 */ /* 0x000fea0003800000 */
.L_x_4679:
[----:B------:R-:W-:Y:S01]  /*17960*/  MOV R6, R7 ;  /* 0x0000000700067202 */ /* 0x000fe20000000f00 */
[----:B------:R-:W-:Y:S06]  /*17970*/  @P2 BRA `(.L_x_4681) ;  /* 0xfffffffc00802947 */ /* 0x000fec000383ffff */
.L_x_4678:
[----:B------:R-:W-:Y:S02]  /*17980*/  ULDC UR4, c[0x0][0x22c] ;  /* 0x00008b0000047ab9 */ /* 0x000fe40000000800 */
[----:B------:R-:W-:-:S13]  /*17990*/  ISETP.NE.AND P0, PT, RZ, UR4, PT ;  /* 0x00000004ff007c0c */ /* 0x000fda000bf05270 */
[----:B------:R-:W-:Y:S05]  /*179a0*/  @!P0 BRA `(.L_x_4682) ;  /* 0x0000000400248947 */ /* 0x000fea0003800000 */
[----:B------:R-:W-:Y:S01]  /*179b0*/  ISETP.GT.AND P0, PT, R3, 0x20, PT ;  /* 0x000000200300780c */ /* 0x000fe20003f04270 */
[----:B------:R-:W-:-:S12]  /*179c0*/  IMAD.MOV.U32 R6, RZ, RZ, R3 ;  /* 0x000000ffff067224 */ /* 0x000fd800078e0003 */
[----:B------:R-:W-:Y:S05]  /*179d0*/  @!P0 BRA `(.L_x_4683) ;  /* 0x0000000000988947 */ /* 0x000fea0003800000 */
[----:B------:R-:W-:-:S04]  /*179e0*/  PRMT R6, R25, 0x7604, R26 ;  /* 0x0000760419067816 */ /* 0x000fc8000000001a */
[----:B0-----:R-:W-:Y:S02]  /*179f0*/  PRMT R7, R19, 0x7054, R6 ;  /* 0x0000705413077816 */ /* 0x001fe40000000006 */
[----:B------:R-:W-:Y:S02]  /*17a00*/  LEA.HI R6, R3, R3, RZ, 0x1 ;  /* 0x0000000303067211 */ /* 0x000fe400078f08ff */
[----:B------:R-:W-:Y:S02]  /*17a10*/  PRMT R9, R16, 0x654, R7 ;  /* 0x0000065410097816 */ /* 0x000fe40000000007 */
[----:B------:R-:W-:Y:S01]  /*17a20*/  SHF.R.S32.HI R7, RZ, 0x1, R6 ;  /* 0x00000001ff077819 */ /* 0x000fe20000011406 */
[----:B------:R-:W-:Y:S02]  /*17a30*/  HFMA2.MMA R6, -RZ, RZ, 0, 1.9073486328125e-06 ;  /* 0x00000020ff067435 */ /* 0x000fe400000001ff */
[----:B------:R1:W-:Y:S01]  /*17a40*/  STS [R0], R9 ;  /* 0x0000000900007388 */ /* 0x0003e20000000800 */
[----:B------:R-:W-:-:S13]  /*17a50*/  ISETP.GE.AND P0, PT, R7, 0x20, PT ;  /* 0x000000200700780c */ /* 0x000fda0003f06270 */
[----:B-1----:R-:W-:Y:S05]  /*17a60*/  @!P0 BRA `(.L_x_4683) ;  /* 0x0000000000748947 */ /* 0x002fea0003800000 */
.L_x_4686:
[----:B------:R-:W-:Y:S01]  /*17a70*/  IMAD.IADD R6, R2, 0x1, R7 ;  /* 0x0000000102067824 */ /* 0x000fe200078e0207 */
[----:B------:R-:W-:Y:S04]  /*17a80*/  BAR.SYNC.DEFER_BLOCKING 0x0 ;  /* 0x0000000000007b1d */ /* 0x000fe80000010000 */
[----:B------:R-:W-:Y:S02]  /*17a90*/  ISETP.GE.U32.AND P0, PT, R6, R3, PT ;  /* 0x000000030600720c */ /* 0x000fe40003f06070 */
[----:B------:R-:W-:Y:S02]  /*17aa0*/  BSSY B0, `(.L_x_4684) ;  /* 0x0000015000007945 */ /* 0x000fe40003800000 */
[----:B------:R-:W-:-:S13]  /*17ab0*/  ISETP.GE.U32.OR P0, PT, R2, R7, P0 ;  /* 0x000000070200720c */ /* 0x000fda0000706470 */
[----:B0-----:R-:W-:Y:S05]  /*17ac0*/  @P0 BRA `(.L_x_4685) ;  /* 0x0000000000480947 */ /* 0x001fea0003800000 */
[----:B------:R-:W-:Y:S02]  /*17ad0*/  LEA R6, R7, R0, 0x2 ;  /* 0x0000000007067211 */ /* 0x000fe400078e10ff */
[----:B------:R-:W-:Y:S02]  /*17ae0*/  PRMT R9, R26, 0x9910, RZ ;  /* 0x000099101a097816 */ /* 0x000fe400000000ff */
[----:B------:R-:W-:Y:S02]  /*17af0*/  PRMT R8, R25, 0x9910, RZ ;  /* 0x0000991019087816 */ /* 0x000fe400000000ff */
[----:B------:R-:W0:Y:S01]  /*17b00*/  LDS R6, [R6] ;  /* 0x0000000006067984 */ /* 0x000e220000000800 */
[----:B------:R-:W-:Y:S02]  /*17b10*/  PRMT R10, R19, 0x9910, RZ ;  /* 0x00009910130a7816 */ /* 0x000fe400000000ff */
        /* <DEDUP_REMOVED lines=13> */
.L_x_4685:
[----:B------:R-:W-:Y:S05]  /*17bf0*/  BSYNC B0 ;  /* 0x0000000000007941 */ /* 0x000fea0003800000 */
.L_x_4684:
[----:B------:R-:W-:-:S04]  /*17c00*/  SHF.R.S32.HI R7, RZ, 0x1, R7 ;  /* 0x00000001ff077819 */ /* 0x000fc80000011407 */
[----:B------:R-:W-:-:S13]  /*17c10*/  ISETP.GE.AND P0, PT, R7, 0x20, PT ;  /* 0x000000200700780c */ /* 0x000fda0003f06270 */
[----:B------:R-:W-:Y:S05]  /*17c20*/  @P0 BRA `(.L_x_4686) ;  /* 0xfffffffc00900947 */ /* 0x000fea000383ffff */
[----:B------:R-:W-:-:S07]  /*17c30*/  IMAD.MOV.U32 R6, RZ, RZ, 0x20 ;  /* 0x00000020ff067424 */ /* 0x000fce00078e00ff */
.L_x_4683:
[----:B------:R-:W-:Y:S01]  /*17c40*/  BAR.SYNC.DEFER_BLOCKING 0x0 ;  /* 0x0000000000007b1d */ /* 0x000fe20000010000 */
[----:B------:R-:W-:-:S13]  /*17c50*/  ISETP.GE.AND P0, PT, R6, 0x2, PT ;  /* 0x000000020600780c */ /* 0x000fda0003f06270 */
[----:B------:R-:W-:Y:S05]  /*17c60*/  @!P0 BRA `(.L_x_4682) ;  /* 0x0000000000748947 */ /* 0x000fea0003800000 */
[----:B------:R-:W-:-:S07]  /*17c70*/  MOV R3, 0x1 ;  /* 0x0000000100037802 */ /* 0x000fce0000000f00 */
.L_x_4687:
[----:B0-----:R-:W-:Y:S02]  /*17c80*/  LOP3.LUT R7, R19, 0xffff, RZ, 0xc0, !PT ;  /* 0x0000ffff13077812 */ /* 0x001fe400078ec0ff */
        /* <DEDUP_REMOVED lines=27> */
.L_x_4682:
        /* <DEDUP_REMOVED lines=9> */
[----:B0-----:R-:W2:Y:S04]  /*17ed0*/  LDG.E.U8 R0, desc[UR58][R4.64] ;  /* 0x0000003a04007981 */ /* 0x001ea8000c1e1100 */
[----:B------:R-:W3:Y:S04]  /*17ee0*/  LDG.E.U8 R2, desc[UR58][R4.64+0x1] ;  /* 0x0000013a04027981 */ /* 0x000ee8000c1e1100 */
[----:B------:R-:W4:Y:S04]  /*17ef0*/  LDG.E.U8 R3, desc[UR58][R4.64+0x2] ;  /* 0x0000023a04037981 */ /* 0x000f28000c1e1100 */
[----:B------:R-:W5:Y:S01]  /*17f00*/  LDG.E.U8 R6, desc[UR58][R4.64+0x3] ;  /* 0x0000033a04067981 */ /* 0x000f62000c1e1100 */
[----:B------:R-:W-:-:S02]  /*17f10*/  PRMT R7, R26, 0x9910, RZ ;  /* 0x000099101a077816 */ /* 0x000fc400000000ff */
[----:B------:R-:W-:Y:S02]  /*17f20*/  PRMT R9, R25, 0x9910, RZ ;  /* 0x0000991019097816 */ /* 0x000fe400000000ff */
[----:B------:R-:W-:Y:S02]  /*17f30*/  PRMT R8, R19, 0x9910, RZ ;  /* 0x0000991013087816 */ /* 0x000fe400000000ff */
[----:B------:R-:W-:Y:S01]  /*17f40*/  PRMT R11, R16, 0x9910, RZ ;  /* 0x00009910100b7816 */ /* 0x000fe200000000ff */
[----:B--2---:R-:W-:Y:S02]  /*17f50*/  IMAD R0, R0, R7, RZ ;  /* 0x0000000700007224 */ /* 0x004fe400078e02ff */
[----:B---3--:R-:W-:-:S03]  /*17f60*/  IMAD R2, R2, R9, RZ ;  /* 0x0000000902027224 */ /* 0x008fc600078e02ff */
[----:B------:R-:W-:Y:S01]  /*17f70*/  PRMT R26, R0, 0x7610, R26 ;  /* 0x00007610001a7816 */ /* 0x000fe2000000001a */
[----:B----4-:R-:W-:Y:S01]  /*17f80*/  IMAD R3, R3, R8, RZ ;  /* 0x0000000803037224 */ /* 0x010fe200078e02ff */
[----:B------:R-:W-:Y:S01]  /*17f90*/  PRMT R25, R2, 0x7610, R25 ;  /* 0x0000761002197816 */ /* 0x000fe20000000019 */
[----:B-----5:R-:W-:-:S03]  /*17fa0*/  IMAD R6, R6, R11, RZ ;  /* 0x0000000b06067224 */ /* 0x020fc600078e02ff */
[----:B------:R-:W-:Y:S02]  /*17fb0*/  PRMT R19, R3, 0x7610, R19 ;  /* 0x0000761003137816 */ /* 0x000fe40000000013 */
[----:B------:R-:W-:-:S07]  /*17fc0*/  PRMT R16, R6, 0x7610, R16 ;  /* 0x0000761006107816 */ /* 0x000fce0000000010 */
.L_x_4689:
        /* <DEDUP_REMOVED lines=21> */
.L_x_4691:
        /* <DEDUP_REMOVED lines=10> */
[----:B0-----:R0:W1:Y:S01]  /*181c0*/  LDC.64 R2, c[0x4][R0] ;  /* 0x0100000000027b82 */ /* 0x0010620000000a00 */
        /* <DEDUP_REMOVED lines=11> */
.L_x_4692:
[----:B------:R-:W-:Y:S01]  /*18280*/  ULDC.64 UR4, c[0x0][0x5e8] ;  /* 0x00017a0000047ab9 */ /* 0x000fe20000000a00 */
[----:B------:R-:W-:Y:S02]  /*18290*/  ISETP.NE.AND P6, PT, R17, 0x1, PT ;  /* 0x000000011100780c */ /* 0x000fe40003fc5270 */
[----:B0-----:R-:W-:-:S04]  /*182a0*/  IADD3 R2, P0, R23, UR4, RZ ;  /* 0x0000000417027c10 */ /* 0x001fc8000ff1e0ff */
        /* <DEDUP_REMOVED lines=19> */
.L_x_4693:
        /* <DEDUP_REMOVED lines=21> */
[----:B-12---:R-:W-:Y:S05]  /*18530*/  CALL.ABS.NOINC R2 ;  /* 0x0000000002007343 */ /* 0x006fea0003c00000 */
.L_x_4694:
[----:B------:R-:W-:Y:S02]  /*18540*/  ULDC.64 UR4, c[0x0][0x5e8] ;  /* 0x00017a0000047ab9 */ /* 0x000fe40000000a00 */
[----:B------:R-:W-:-:S04]  /*18550*/  IADD3 R18, P0, R18, UR4, RZ ;  /* 0x0000000412127c10 */ /* 0x000fc8000ff1e0ff */
[----:B-1----:R-:W-:-:S05]  /*18560*/  IADD3.X R19, RZ, UR5, RZ, P0, !PT ;  /* 0x00000005ff137c10 */ /* 0x002fca00087fe4ff */
[----:B------:R-:W-:Y:S01]  /*18570*/  STG.E.U8 desc[UR58][R18.64], R16 ;  /* 0x0000001012007986 */ /* 0x000fe2000c10113a */
[----:B------:R-:W-:Y:S05]  /*18580*/  EXIT ;  /* 0x000000000000794d */ /* 0x000fea0003800000 */
.L_x_4690:
[----:B------:R-:W-:Y:S04]  /*18590*/  STG.E.U8 desc[UR58][R4.64], R26 ;  /* 0x0000001a04007986 */ /* 0x000fe8000c10113a */
[----:B------:R-:W-:Y:S04]  /*185a0*/  STG.E.U8 desc[UR58][R4.64+0x1], R25 ;  /* 0x0000011904007986 */ /* 0x000fe8000c10113a */
[----:B------:R-:W-:Y:S04]  /*185b0*/  STG.E.U8 desc[UR58][R4.64+0x2], R19 ;  /* 0x0000021304007986 */ /* 0x000fe8000c10113a */
[----:B------:R-:W-:Y:S01]  /*185c0*/  STG.E.U8 desc[UR58][R4.64+0x3], R16 ;  /* 0x0000031004007986 */ /* 0x000fe2000c10113a */
[----:B------:R-:W-:Y:S05]  /*185d0*/  EXIT ;  /* 0x000000000000794d */ /* 0x000fea0003800000 */
.L_x_4688:
[----:B------:R-:W-:Y:S01]  /*185e0*/  ISETP.NE.AND P0, PT, RZ, UR36, PT ;  /* 0x00000024ff007c0c */ /* 0x000fe2000bf05270 */
[----:B------:R-:W-:Y:S02]  /*185f0*/  ULDC.64 UR4, c[0x0][0x5e8] ;  /* 0x00017a0000047ab9 */ /* 0x000fe40000000a00 */
[----:B------:R-:W-:Y:S02]  /*18600*/  IADD3 R2, P1, R24, UR4, RZ ;  /* 0x0000000418027c10 */ /* 0x000fe4000ff3e0ff */
[----:B------:R-:W-:Y:S02]  /*18610*/  IADD3 R6, P3, R22, UR4, RZ ;  /* 0x0000000416067c10 */ /* 0x000fe4000ff7e0ff */
[----:B------:R-:W-:Y:S01]  /*18620*/  IADD3 R4, P2, R23, UR4, RZ ;  /* 0x0000000417047c10 */ /* 0x000fe2000ff5e0ff */
[----:B------:R-:W-:Y:S01]  /*18630*/  IMAD.X R3, RZ, RZ, UR5, P1 ;  /* 0x00000005ff037e24 */ /* 0x000fe200088e06ff */
[----:B------:R-:W-:Y:S01]  /*18640*/  IADD3 R8, P4, R18, UR4, RZ ;  /* 0x0000000412087c10 */ /* 0x000fe2000ff9e0ff */
[----:B0-----:R-:W-:Y:S01]  /*18650*/  IMAD.X R7, RZ, RZ, UR5, P3 ;  /* 0x00000005ff077e24 */ /* 0x001fe200098e06ff */
[----:B------:R-:W-:-:S02]  /*18660*/  IADD3.X R5, RZ, UR5, RZ, P2, !PT ;  /* 0x00000005ff057c10 */ /* 0x000fc400097fe4ff */
[----:B------:R-:W-:Y:S01]  /*18670*/  IADD3.X R9, RZ, UR5, RZ, P4, !PT ;  /* 0x00000005ff097c10 */ /* 0x000fe2000a7fe4ff */
[----:B------:R-:W2:Y:S04]  /*18680*/  @P0 LDG.E.U8 R0, desc[UR58][R2.64] ;  /* 0x0000003a02000981 */ /* 0x000ea8000c1e1100 */
[----:B------:R-:W3:Y:S04]  /*18690*/  @P0 LDG.E.U8 R10, desc[UR58][R4.64] ;  /* 0x0000003a040a0981 */ /* 0x000ee8000c1e1100 */
[----:B------:R-:W4:Y:S04]  /*186a0*/  @P0 LDG.E.U8 R11, desc[UR58][R6.64] ;  /* 0x0000003a060b0981 */ /* 0x000f28000c1e1100 */
[----:B------:R-:W5:Y:S01]  /*186b0*/  @P0 LDG.E.U8 R12, desc[UR58][R8.64] ;  /* 0x0000003a080c0981 */ /* 0x000f62000c1e1100 */
[----:B------:R-:W-:Y:S01]  /*186c0*/  ULDC.U8 UR4, c[0x0][0x619] ;  /* 0x0001864000047ab9 */ /* 0x000fe20000000000 */
[----:B------:R-:W-:-:S02]  /*186d0*/  @P0 PRMT R13, R26, 0x9910, RZ ;  /* 0x000099101a0d0816 */ /* 0x000fc400000000ff */
[----:B------:R-:W-:Y:S02]  /*186e0*/  ISETP.NE.AND P1, PT, RZ, UR4, PT ;  /* 0x00000004ff007c0c */ /* 0x000fe4000bf25270 */
[----:B------:R-:W-:Y:S02]  /*186f0*/  @P0 PRMT R17, R16, 0x9910, RZ ;  /* 0x0000991010110816 */ /* 0x000fe400000000ff */
[----:B------:R-:W-:Y:S02]  /*18700*/  @P0 PRMT R15, R25, 0x9910, RZ ;  /* 0x00009910190f0816 */ /* 0x000fe400000000ff */
[----:B------:R-:W-:Y:S01]  /*18710*/  @P0 PRMT R14, R19, 0x9910, RZ ;  /* 0x00009910130e0816 */ /* 0x000fe200000000ff */
[----:B--2---:R-:W-:Y:S02]  /*18720*/  @P0 IMAD R0, R0, R13, RZ ;  /* 0x0000000d00000224 */ /* 0x004fe400078e02ff */
[----:B------:R-:W-:Y:S02]  /*18730*/  @P0 IMAD.MOV.U32 R13, RZ, RZ, R17 ;  /* 0x000000ffff0d0224 */ /* 0x000fe400078e0011 */
[----:B---3--:R-:W-:Y:S01]  /*18740*/  @P0 IMAD R10, R10, R15, RZ ;  /* 0x0000000f0a0a0224 */ /* 0x008fe200078e02ff */
[----:B------:R-:W-:Y:S01]  /*18750*/  @P0 PRMT R26, R0, 0x7610, R26 ;  /* 0x00007610001a0816 */ /* 0x000fe2000000001a */
[----:B----4-:R-:W-:-:S03]  /*18760*/  @P0 IMAD R11, R11, R14, RZ ;  /* 0x0000000e0b0b0224 */ /* 0x010fc600078e02ff */
[----:B------:R-:W-:Y:S01]  /*18770*/  @P0 PRMT R25, R10, 0x7610, R25 ;  /* 0x000076100a190816 */ /* 0x000fe20000000019 */
[----:B-----5:R-:W-:Y:S01]  /*18780*/  @P0 IMAD R12, R12, R13, RZ ;  /* 0x0000000d0c0c0224 */ /* 0x020fe200078e02ff */
[----:B------:R-:W-:-:S04]  /*18790*/  @P0 PRMT R19, R11, 0x7610, R19 ;  /* 0x000076100b130816 */ /* 0x000fc80000000013 */
[----:B------:R-:W-:Y:S01]  /*187a0*/  @P0 PRMT R16, R12, 0x7610, R16 ;  /* 0x000076100c100816 */ /* 0x000fe20000000010 */
[----:B------:R-:W-:Y:S06]  /*187b0*/  @!P1 BRA `(.L_x_4695) ;  /* 0x00000004006c9947 */ /* 0x000fec0003800000 */
        /* <DEDUP_REMOVED lines=20> */
.L_x_4696:
[----:B------:R-:W-:Y:S01]  /*18900*/  ULDC.64 UR4, c[0x0][0x5e8] ;  /* 0x00017a0000047ab9 */ /* 0x000fe20000000a00 */
[----:B------:R-:W-:Y:S02]  /*18910*/  ISETP.NE.AND P6, PT, R17, 0x1, PT ;  /* 0x000000011100780c */ /* 0x000fe40003fc5270 */
[----:B------:R-:W-:-:S05]  /*18920*/  IADD3 R2, P0, R24, UR4, RZ ;  /* 0x0000000418027c10 */ /* 0x000fca000ff1e0ff */
[----:B------:R-:W-:-:S05]  /*18930*/  IMAD.X R3, RZ, RZ, UR5, P0 ;  /* 0x00000005ff037e24 */ /* 0x000fca00080e06ff */
[----:B------:R0:W-:Y:S01]  /*18940*/  STG.E.U8 desc[UR58][R2.64], R26 ;  /* 0x0000001a02007986 */ /* 0x0001e2000c10113a */
        /* <DEDUP_REMOVED lines=17> */
.L_x_4697:
[----:B------:R-:W-:Y:S01]  /*18a60*/  ULDC.64 UR4, c[0x0][0x5e8] ;  /* 0x00017a0000047ab9 */ /* 0x000fe20000000a00 */
[----:B------:R-:W-:Y:S02]  /*18a70*/  ISETP.NE.AND P6, PT, R17, 0x1, PT ;  /* 0x000000011100780c */ /* 0x000fe40003fc5270 */
[----:B0-----:R-:W-:-:S05]  /*18a80*/  IADD3 R2, P0, R23, UR4, RZ ;  /* 0x0000000417027c10 */ /* 0x001fca000ff1e0ff */
        /* <DEDUP_REMOVED lines=19> */
.L_x_4698:
        /* <DEDUP_REMOVED lines=21> */
[----:B-12---:R-:W-:Y:S05]  /*18d10*/  CALL.ABS.NOINC R2 ;  /* 0x0000000002007343 */ /* 0x006fea0003c00000 */
.L_x_4699:
[----:B------:R-:W-:Y:S02]  /*18d20*/  ULDC.64 UR4, c[0x0][0x5e8] ;  /* 0x00017a0000047ab9 */ /* 0x000fe40000000a00 */
[----:B------:R-:W-:-:S05]  /*18d30*/  IADD3 R18, P0, R18, UR4, RZ ;  /* 0x0000000412127c10 */ /* 0x000fca000ff1e0ff */
[----:B-1----:R-:W-:-:S05]  /*18d40*/  IMAD.X R19, RZ, RZ, UR5, P0 ;  /* 0x00000005ff137e24 */ /* 0x002fca00080e06ff */
[----:B------:R-:W-:Y:S01]  /*18d50*/  STG.E.U8 desc[UR58][R18.64], R16 ;  /* 0x0000001012007986 */ /* 0x000fe2000c10113a */
[----:B------:R-:W-:Y:S05]  /*18d60*/  EXIT ;  /* 0x000000000000794d */ /* 0x000fea0003800000 */
.L_x_4695:
[----:B------:R-:W-:Y:S04]  /*18d70*/  STG.E.U8 desc[UR58][R2.64], R26 ;  /* 0x0000001a02007986 */ /* 0x000fe8000c10113a */
[----:B------:R-:W-:Y:S04]  /*18d80*/  STG.E.U8 desc[UR58][R4.64], R25 ;  /* 0x0000001904007986 */ /* 0x000fe8000c10113a */
[----:B------:R-:W-:Y:S04]  /*18d90*/  STG.E.U8 desc[UR58][R6.64], R19 ;  /* 0x0000001306007986 */ /* 0x000fe8000c10113a */
[----:B------:R-:W-:Y:S01]  /*18da0*/  STG.E.U8 desc[UR58][R8.64], R16 ;  /* 0x0000001008007986 */ /* 0x000fe2000c10113a */
[----:B------:R-:W-:Y:S05]  /*18db0*/  EXIT ;  /* 0x000000000000794d */ /* 0x000fea0003800000 */
.L_x_4661:
        /* <DEDUP_REMOVED lines=11> */
[----:B0-----:R-:W0:Y:S01]  /*18e70*/  LDC.U8 R0, c[0x0][0x618] ;  /* 0x00018600ff007b82 */ /* 0x001e220000000000 */
[----:B------:R-:W-:-:S04]  /*18e80*/  ISETP.NE.U32.AND P0, PT, R4, RZ, PT ;  /* 0x000000ff0400720c */ /* 0x000fc80003f05070 */
[----:B------:R-:W-:-:S13]  /*18e90*/  ISETP.NE.AND.EX P0, PT, R12, RZ, PT, P0 ;  /* 0x000000ff0c00720c */ /* 0x000fda0003f05300 */
[----:B------:R-:W-:Y:S05]  /*18ea0*/  @!P0 BRA `(.L_x_4700) ;  /* 0x0000000400d48947 */ /* 0x000fea0003800000 */
[----:B0-----:R-:W-:Y:S01]  /*18eb0*/  ISETP.NE.AND P0, PT, R0, RZ, PT ;  /* 0x000000ff0000720c */ /* 0x001fe20003f05270 */
[----:B------:R-:W-:Y:S02]  /*18ec0*/  ULDC.U8 UR4, c[0x0][0x619] ;  /* 0x0001864000047ab9 */ /* 0x000fe40000000000 */
[----:B------:R-:W-:-:S10]  /*18ed0*/  ISETP.NE.AND P1, PT, RZ, UR4, PT ;  /* 0x00000004ff007c0c */ /* 0x000fd4000bf25270 */
[----:B------:R-:W-:Y:S05]  /*18ee0*/  @!P0 BRA `(.L_x_4701) ;  /* 0x0000000000408947 */ /* 0x000fea0003800000 */
[----:B------:R-:W2:Y:S04]  /*18ef0*/  LDG.E.U8 R0, desc[UR58][R4.64] ;  /* 0x0000003a04007981 */ /* 0x000ea8000c1e1100 */
        /* <DEDUP_REMOVED lines=15> */
.L_x_4701:
        /* <DEDUP_REMOVED lines=21> */
.L_x_4703:
        /* <DEDUP_REMOVED lines=22> */
.L_x_4704:
        /* <DEDUP_REMOVED lines=22> */
.L_x_4705:
[----:B------:R-:W-:Y:S01]  /*19400*/  ULDC.64 UR4, c[0x0][0x5e8] ;  /* 0x00017a0000047ab9 */ /* 0x000fe20000000a00 */
[----:B------:R-:W-:Y:S02]  /*19410*/  ISETP.NE.AND P6, PT, R17, 0x1, PT ;  /* 0x000000011100780c */ /* 0x000fe40003fc5270 */
[----:B------:R-:W-:-:S05]  /*19420*/  IADD3 R24, P0, R24, UR4, RZ ;  /* 0x0000000418187c10 */ /* 0x000fca000ff1e0ff */
[----:B-1----:R-:W-:-:S05]  /*19430*/  IMAD.X R25, RZ, RZ, UR5, P0 ;  /* 0x00000005ff197e24 */ /* 0x002fca00080e06ff */
[----:B------:R1:W-:Y:S01]  /*19440*/  STG.E.U8 desc[UR58][R24.64], R19 ;  /* 0x0000001318007986 */ /* 0x0003e2000c10113a */
        /* <DEDUP_REMOVED lines=14> */
[----:B--2---:R-:W-:-:S07]  /*19530*/  IMAD.MOV.U32 R12, RZ, RZ, 0x1 ;  /* 0x00000001ff0c7424 */ /* 0x004fce00078e00ff */
[----:B------:R-:W-:-:S07]  /*19540*/  LEPC R20, `(.L_x_4706) ;  /* 0x000000001014794e */ /* 0x000fce0000000000 */
[----:B01-3--:R-:W-:Y:S05]  /*19550*/  CALL.ABS.NOINC R2 ;  /* 0x0000000002007343 */ /* 0x00bfea0003c00000 */
.L_x_4706:
[----:B------:R-:W-:Y:S02]  /*19560*/  ULDC.64 UR4, c[0x0][0x5e8] ;  /* 0x00017a0000047ab9 */ /* 0x000fe40000000a00 */
[----:B------:R-:W-:-:S05]  /*19570*/  IADD3 R18, P0, R18, UR4, RZ ;  /* 0x0000000412127c10 */ /* 0x000fca000ff1e0ff */
[----:B-1----:R-:W-:-:S05]  /*19580*/  IMAD.X R19, RZ, RZ, UR5, P0 ;  /* 0x00000005ff137e24 */ /* 0x002fca00080e06ff */
[----:B------:R-:W-:Y:S01]  /*19590*/  STG.E.U8 desc[UR58][R18.64], R16 ;  /* 0x0000001012007986 */ /* 0x000fe2000c10113a */
[----:B------:R-:W-:Y:S05]  /*195a0*/  EXIT ;  /* 0x000000000000794d */ /* 0x000fea0003800000 */
.L_x_4702:
[----:B------:R-:W-:Y:S04]  /*195b0*/  STG.E.U8 desc[UR58][R4.64], R26 ;  /* 0x0000001a04007986 */ /* 0x000fe8000c10113a */
[----:B------:R-:W-:Y:S04]  /*195c0*/  STG.E.U8 desc[UR58][R4.64+0x1], R25 ;  /* 0x0000011904007986 */ /* 0x000fe8000c10113a */
[----:B------:R-:W-:Y:S04]  /*195d0*/  STG.E.U8 desc[UR58][R4.64+0x2], R19 ;  /* 0x0000021304007986 */ /* 0x000fe8000c10113a */
[----:B------:R-:W-:Y:S01]  /*195e0*/  STG.E.U8 desc[UR58][R4.64+0x3], R16 ;  /* 0x0000031004007986 */ /* 0x000fe2000c10113a */
[----:B------:R-:W-:Y:S05]  /*195f0*/  EXIT ;  /* 0x000000000000794d */ /* 0x000fea0003800000 */
.L_x_4700:
[----:B0-----:R-:W-:Y:S01]  /*19600*/  ISETP.NE.AND P0, PT, R0, RZ, PT ;  /* 0x000000ff0000720c */ /* 0x001fe20003f05270 */
[----:B------:R-:W-:Y:S02]  /*19610*/  ULDC.64 UR4, c[0x0][0x5e8] ;  /* 0x00017a0000047ab9 */ /* 0x000fe40000000a00 */
[----:B------:R-:W-:Y:S02]  /*19620*/  IADD3 R2, P1, R28, UR4, RZ ;  /* 0x000000041c027c10 */ /* 0x000fe4000ff3e0ff */
[----:B------:R-:W-:Y:S02]  /*19630*/  IADD3 R4, P2, R27, UR4, RZ ;  /* 0x000000041b047c10 */ /* 0x000fe4000ff5e0ff */
[----:B------:R-:W-:Y:S02]  /*19640*/  IADD3.X R3, RZ, UR5, RZ, P1, !PT ;  /* 0x00000005ff037c10 */ /* 0x000fe40008ffe4ff */
[----:B------:R-:W-:Y:S01]  /*19650*/  IADD3 R8, P4, R18, UR4, RZ ;  /* 0x0000000412087c10 */ /* 0x000fe2000ff9e0ff */
[----:B------:R-:W-:Y:S01]  /*19660*/  IMAD.X R5, RZ, RZ, UR5, P2 ;  /* 0x00000005ff057e24 */ /* 0x000fe200090e06ff */
[----:B------:R-:W-:-:S02]  /*19670*/  IADD3 R6, P3, R24, UR4, RZ ;  /* 0x0000000418067c10 */ /* 0x000fc4000ff7e0ff */
[----:B------:R-:W2:Y:S01]  /*19680*/  @P0 LDG.E.U8 R0, desc[UR58][R2.64] ;  /* 0x0000003a02000981 */ /* 0x000ea2000c1e1100 */
[----:B------:R-:W-:Y:S01]  /*19690*/  IMAD.X R9, RZ, RZ, UR5, P4 ;  /* 0x00000005ff097e24 */ /* 0x000fe2000a0e06ff */
[----:B------:R-:W-:Y:S02]  /*196a0*/  IADD3.X R7, RZ, UR5, RZ, P3, !PT ;  /* 0x00000005ff077c10 */ /* 0x000fe40009ffe4ff */
        /* <DEDUP_REMOVED lines=9> */
[----:B--2---:R-:W-:Y:S01]  /*19740*/  @P0 IMAD R0, R0, R13, RZ ;  /* 0x0000000d00000224 */ /* 0x004fe200078e02ff */
[----:B------:R-:W-:Y:S01]  /*19750*/  @P0 MOV R13, R17 ;  /* 0x00000011000d0202 */ /* 0x000fe20000000f00 */
[----:B---3--:R-:W-:Y:S02]  /*19760*/  @P0 IMAD R10, R10, R15, RZ ;  /* 0x0000000f0a0a0224 */ /* 0x008fe400078e02ff */
[----:B----4-:R-:W-:-:S02]  /*19770*/  @P0 IMAD R11, R11, R14, RZ ;  /* 0x0000000e0b0b0224 */ /* 0x010fc400078e02ff */
[----:B-----5:R-:W-:Y:S01]  /*19780*/  @P0 IMAD R12, R12, R13, RZ ;  /* 0x0000000d0c0c0224 */ /* 0x020fe200078e02ff */
[----:B------:R-:W-:Y:S02]  /*19790*/  @P0 PRMT R26, R0, 0x7610, R26 ;  /* 0x00007610001a0816 */ /* 0x000fe4000000001a */
[----:B------:R-:W-:Y:S02]  /*197a0*/  @P0 PRMT R25, R10, 0x7610, R25 ;  /* 0x000076100a190816 */ /* 0x000fe40000000019 */
[----:B------:R-:W-:Y:S02]  /*197b0*/  @P0 PRMT R19, R11, 0x7610, R19 ;  /* 0x000076100b130816 */ /* 0x000fe40000000013 */
        /* <DEDUP_REMOVED lines=22> */
.L_x_4708:
        /* <DEDUP_REMOVED lines=22> */
.L_x_4709:
        /* <DEDUP_REMOVED lines=22> */
.L_x_4710:
[----:B------:R-:W-:Y:S01]  /*19be0*/  ULDC.64 UR4, c[0x0][0x5e8] ;  /* 0x00017a0000047ab9 */ /* 0x000fe20000000a00 */
[----:B------:R-:W-:Y:S02]  /*19bf0*/  ISETP.NE.AND P6, PT, R17, 0x1, PT ;  /* 0x000000011100780c */ /* 0x000fe40003fc5270 */
[----:B------:R-:W-:-:S04]  /*19c00*/  IADD3 R24, P0, R24, UR4, RZ ;  /* 0x0000000418187c10 */ /* 0x000fc8000ff1e0ff */
[----:B-1----:R-:W-:-:S05]  /*19c10*/  IADD3.X R25, RZ, UR5, RZ, P0, !PT ;  /* 0x00000005ff197c10 */ /* 0x002fca00087fe4ff */
        /* <DEDUP_REMOVED lines=18> */
.L_x_4711:
[----:B------:R-:W-:Y:S02]  /*19d40*/  ULDC.64 UR4, c[0x0][0x5e8] ;  /* 0x00017a0000047ab9 */ /* 0x000fe40000000a00 */
[----:B------:R-:W-:-:S04]  /*19d50*/  IADD3 R18, P0, R18, UR4, RZ ;  /* 0x0000000412127c10 */ /* 0x000fc8000ff1e0ff */
[----:B-1----:R-:W-:-:S05]  /*19d60*/  IADD3.X R19, RZ, UR5, RZ, P0, !PT ;  /* 0x00000005ff137c10 */ /* 0x002fca00087fe4ff */
[----:B------:R-:W-:Y:S01]  /*19d70*/  STG.E.U8 desc[UR58][R18.64], R16 ;  /* 0x0000001012007986 */ /* 0x000fe2000c10113a */
[----:B------:R-:W-:Y:S05]  /*19d80*/  EXIT ;  /* 0x000000000000794d */ /* 0x000fea0003800000 */
.L_x_4707:
[----:B------:R-:W-:Y:S04]  /*19d90*/  STG.E.U8 desc[UR58][R2.64], R26 ;  /* 0x0000001a02007986 */ /* 0x000fe8000c10113a */
[----:B------:R-:W-:Y:S04]  /*19da0*/  STG.E.U8 desc[UR58][R4.64], R25 ;  /* 0x0000001904007986 */ /* 0x000fe8000c10113a */
[----:B------:R-:W-:Y:S04]  /*19db0*/  STG.E.U8 desc[UR58][R6.64], R19 ;  /* 0x0000001306007986 */ /* 0x000fe8000c10113a */
[----:B------:R-:W-:Y:S01]  /*19dc0*/  STG.E.U8 desc[UR58][R8.64], R16 ;  /* 0x0000001008007986 */ /* 0x000fe2000c10113a */
[----:B------:R-:W-:Y:S05]  /*19dd0*/  EXIT ;  /* 0x000000000000794d */ /* 0x000fea0003800000 */
.L_x_4712:
        /* <DEDUP_REMOVED lines=10> */
.L_x_8802:


//--------------------- .text._ZN2at6native13reduce_kernelILi512ELi1ENS0_8ReduceOpIhNS0_14func_wrapper_tIhNS0_55_GLOBAL__N__0955718d_22_SparseCsrTensorMath_cu_868dd54514ReductionMulOpIhEEEEjhLi4ELi4EEEEEvT1_ --------------------------
	.section	.text._ZN2at6native13reduce_kernelILi512ELi1ENS0_8ReduceOpIhNS0_14func_wrapper_tIhNS0_55_GLOBAL__N__0955718d_22_SparseCsrTensorMath_cu_868dd54514ReductionMulOpIhEEEEjhLi4ELi4EEEEEvT1_,"ax",@progbits
	.align	128
.text._ZN2at6native13reduce_kernelILi512ELi1ENS0_8ReduceOpIhNS0_14func_wrapper_tIhNS0_55_GLOBAL__N__0955718d_22_SparseCsrTensorMath_cu_868dd54514ReductionMulOpIhEEEEjhLi4ELi4EEEEEvT1_:
        .type           _ZN2at6native13reduce_kernelILi512ELi1ENS0_8ReduceOpIhNS0_14func_wrapper_tIhNS0_55_GLOBAL__N__0955718d_22_SparseCsrTensorMath_cu_868dd54514ReductionMulOpIhEEEEjhLi4ELi4EEEEEvT1_,@function
        .size           _ZN2at6native13reduce_kernelILi512ELi1ENS0_8ReduceOpIhNS0_14func_wrapper_tIhNS0_55_GLOBAL__N__0955718d_22_SparseCsrTensorMath_cu_868dd54514ReductionMulOpIhEEEEjhLi4ELi4EEEEEvT1_,(.L_x_8803 - _ZN2at6native13reduce_kernelILi512ELi1ENS0_8ReduceOpIhNS0_14func_wrapper_tIhNS0_55_GLOBAL__N__0955718d_22_SparseCsrTensorMath_cu_868dd54514ReductionMulOpIhEEEEjhLi4ELi4EEEEEvT1_)
        .other          _ZN2at6native13reduce_kernelILi512ELi1ENS0_8ReduceOpIhNS0_14func_wrapper_tIhNS0_55_GLOBAL__N__0955718d_22_SparseCsrTensorMath_cu_868dd54514ReductionMulOpIhEEEEjhLi4ELi4EEEEEvT1_,@"STO_CUDA_ENTRY STV_DEFAULT"
_ZN2at6native13reduce_kernelILi512ELi1ENS0_8ReduceOpIhNS0_14func_wrapper_tIhNS0_55_GLOBAL__N__0955718d_22_SparseCsrTensorMath_cu_868dd54514ReductionMulOpIhEEEEjhLi4ELi4EEEEEvT1_:
        /* <DEDUP_REMOVED lines=286> */
.L_x_4713:
        /* <DEDUP_REMOVED lines=49> */
.L_x_4722:
[----:B------:R-:W-:Y:S05]  /*14f0*/  BSYNC B3 ;  /* 0x0000000000037941 */ /* 0x000fea0003800000 */
.L_x_4721:
        /* <DEDUP_REMOVED lines=11> */
.L_x_4720:
[----:B------:R-:W-:Y:S05]  /*15b0*/  BSYNC B2 ;  /* 0x0000000000027941 */ /* 0x000fea0003800000 */
.L_x_4719:
[----:B------:R-:W-:Y:S02]  /*15c0*/  IADD3 R7, P0, P1, R7, 0x4, R6 ;  /* 0x0000000407077810 */ /* 0x000fe4000791e006 */
[----:B------:R-:W-:Y:S02]  /*15d0*/  IADD3 R5, R11, -0x4, R10 ;  /* 0xfffffffc0b057810 */ /* 0x000fe40007ffe00a */
[----:B------:R-:W-:-:S09]  /*15e0*/  IADD3.X R8, R8, RZ, R17, P0, P1 ;  /* 0x000000ff08087210 */ /* 0x000fd200007e2411 */
.L_x_4718:
[----:B------:R-:W-:Y:S05]  /*15f0*/  BSYNC B1 ;  /* 0x0000000000017941 */ /* 0x000fea0003800000 */
.L_x_4717:
        /* <DEDUP_REMOVED lines=14> */
.L_x_4725:
        /* <DEDUP_REMOVED lines=20> */
.L_x_4724:
[----:B------:R-:W-:Y:S05]  /*1820*/  BSYNC B1 ;  /* 0x0000000000017941 */ /* 0x000fea0003800000 */
.L_x_4723:
        /* <DEDUP_REMOVED lines=8> */
.L_x_4727:
[----:B------:R-:W-:Y:S05]  /*18b0*/  BSYNC B1 ;  /* 0x0000000000017941 */ /* 0x000fea0003800000 */
.L_x_4726:
        /* <DEDUP_REMOVED lines=13> */
.L_x_4729:
[----:B------:R-:W-:Y:S05]  /*1990*/  BSYNC B1 ;  /* 0x0000000000017941 */ /* 0x000fea0003800000 */
.L_x_4728:
        /* <DEDUP_REMOVED lines=10> */
.L_x_4716:
        /* <DEDUP_REMOVED lines=24> */
.L_x_4738:
        /* <DEDUP_REMOVED lines=295> */
.L_x_4734:
        /* <DEDUP_REMOVED lines=251> */
.L_x_4735:
        /* <DEDUP_REMOVED lines=251> */
.L_x_4736:
        /* <DEDUP_REMOVED lines=249> */
.L_x_4737:
        /* <DEDUP_REMOVED lines=22> */
.L_x_4733:
[----:B------:R-:W-:Y:S05]  /*5e80*/  BSYNC B1 ;  /* 0x0000000000017941 */ /* 0x000fea0003800000 */
.L_x_4732:
        /* <DEDUP_REMOVED lines=280> */
.L_x_4741:
        /* <DEDUP_REMOVED lines=281> */
.L_x_4742:
        /* <DEDUP_REMOVED lines=280> */
.L_x_4743:
        /* <DEDUP_REMOVED lines=280> */
.L_x_4744:
[----:B------:R-:W-:-:S04]  /*a4a0*/  IADD3 R16, P1, P2, R24, R16, R7 ;  /* 0x0000001018107210 */ /* 0x000fc80007a3e007 */
[----:B------:R-:W-:-:S05]  /*a4b0*/  IADD3.X R17, RZ, R17, R8, P1, P2 ;  /* 0x00000011ff117210 */ /* 0x000fca0000fe4408 */
[----:B------:R1:W5:Y:S04]  /*a4c0*/  LDG.E.U8 R18, desc[UR36][R16.64] ;  /* 0x0000002410127981 */ /* 0x000368000c1e1100 */
.L_x_4740:
[----:B------:R-:W-:Y:S05]  /*a4d0*/  BSYNC B1 ;  /* 0x0000000000017941 */ /* 0x000fea0003800000 */
.L_x_4739:
        /* <DEDUP_REMOVED lines=25> */
.L_x_4746:
[----:B------:R-:W-:Y:S05]  /*a670*/  BSYNC B1 ;  /* 0x0000000000017941 */ /* 0x000fea0003800000 */
.L_x_4745:
        /* <DEDUP_REMOVED lines=10> */
.L_x_4731:
        /* <DEDUP_REMOVED lines=10> */
.L_x_4750:
        /* <DEDUP_REMOVED lines=33> */
.L_x_4749:
[----:B------:R-:W-:Y:S02]  /*a9d0*/  PRMT R19, R17, 0x7610, R19 ;  /* 0x0000761011137816 */ /* 0x000fe40000000013 */
[----:B------:R-:W-:Y:S02]  /*a9e0*/  PRMT R16, R2, 0x7610, R16 ;  /* 0x0000761002107816 */ /* 0x000fe40000000010 */
[----:B------:R-:W-:Y:S02]  /*a9f0*/  PRMT R18, R12, 0x7610, R18 ;  /* 0x000076100c127816 */ /* 0x000fe40000000012 */
[----:B------:R-:W-:-:S07]  /*aa00*/  PRMT R17, R23, 0x7610, R17 ;  /* 0x0000761017117816 */ /* 0x000fce0000000011 */
.L_x_4748:
[----:B------:R-:W-:Y:S05]  /*aa10*/  BSYNC B1 ;  /* 0x0000000000017941 */ /* 0x000fea0003800000 */
.L_x_4747:
        /* <DEDUP_REMOVED lines=28> */
.L_x_4752:
[----:B------:R-:W-:Y:S05]  /*abe0*/  BSYNC B1 ;  /* 0x0000000000017941 */ /* 0x000fea0003800000 */
.L_x_4751:
        /* <DEDUP_REMOVED lines=23> */
.L_x_4754:
[----:B------:R-:W-:Y:S05]  /*ad60*/  BSYNC B1 ;  /* 0x0000000000017941 */ /* 0x000fea0003800000 */
.L_x_4753:
        /* <DEDUP_REMOVED lines=10> */
.L_x_4730:
        /* <DEDUP_REMOVED lines=14> */
.L_x_4758:
        /* <DEDUP_REMOVED lines=30> */
.L_x_4757:
[----:B------:R-:W-:Y:S02]  /*b0d0*/  PRMT R22, R2, 0x7610, R22 ;  /* 0x0000761002167816 */ /* 0x000fe40000000016 */
[----:B------:R-:W-:Y:S02]  /*b0e0*/  PRMT R17, R4, 0x7610, R17 ;  /* 0x0000761004117816 */ /* 0x000fe40000000011 */
[----:B------:R-:W-:-:S07]  /*b0f0*/  PRMT R12, R16, 0x7610, R12 ;  /* 0x00007610100c7816 */ /* 0x000fce000000000c */
.L_x_4756:
[----:B------:R-:W-:Y:S05]  /*b100*/  BSYNC B1 ;  /* 0x0000000000017941 */ /* 0x000fea0003800000 */
.L_x_4755:
        /* <DEDUP_REMOVED lines=24> */
.L_x_4760:
[----:B------:R-:W-:Y:S05]  /*b290*/  BSYNC B1 ;  /* 0x0000000000017941 */ /* 0x000fea0003800000 */
.L_x_4759:
        /* <DEDUP_REMOVED lines=23> */
.L_x_4762:
[----:B------:R-:W-:Y:S05]  /*b410*/  BSYNC B1 ;  /* 0x0000000000017941 */ /* 0x000fea0003800000 */
.L_x_4761:
        /* <DEDUP_REMOVED lines=9> */
.L_x_4715:
[----:B------:R-:W-:Y:S05]  /*b4b0*/  BSYNC B0 ;  /* 0x0000000000007941 */ /* 0x000fea0003800000 */
.L_x_4714:
        /* <DEDUP_REMOVED lines=15> */
.L_x_4764:
        /* <DEDUP_REMOVED lines=13> */
.L_x_4763:
        /* <DEDUP_REMOVED lines=19> */
.L_x_4767:
        /* <DEDUP_REMOVED lines=14> */
.L_x_4766:
[----:B------:R-:W-:Y:S01]  /*b890*/  BAR.SYNC.DEFER_BLOCKING 0x0 ;  /* 0x0000000000007b1d */ /* 0x000fe20000010000 */
[----:B------:R-:W-:-:S13]  /*b8a0*/  ISETP.GE.AND P0, PT, R0, 0x2, PT ;  /* 0x000000020000780c */ /* 0x000fda0003f06270 */
[----:B------:R-:W-:Y:S05]  /*b8b0*/  @!P0 BRA `(.L_x_4765) ;  /* 0x0000000000248947 */ /* 0x000fea0003800000 */
[----:B01----:R-:W-:-:S07]  /*b8c0*/  IMAD.MOV.U32 R3, RZ, RZ, 0x1 ;  /* 0x00000001ff037424 */ /* 0x003fce00078e00ff */
.L_x_4768:
[C---:B------:R-:W-:Y:S02]  /*b8d0*/  LOP3.LUT R2, R16.reuse, 0xff, RZ, 0xc0, !PT ;  /* 0x000000ff10027812 */ /* 0x040fe400078ec0ff */
[----:B------:R-:W-:-:S04]  /*b8e0*/  PRMT R5, R16, 0x9910, RZ ;  /* 0x0000991010057816 */ /* 0x000fc800000000ff */
[----:B------:R0:W1:Y:S02]  /*b8f0*/  SHFL.DOWN PT, R2, R2, R3, 0x1f ;  /* 0x08001f0302027589 */ /* 0x00006400000e0000 */
[----:B0-----:R-:W-:-:S04]  /*b900*/  SHF.L.U32 R3, R3, 0x1, RZ ;  /* 0x0000000103037819 */ /* 0x001fc800000006ff */
[----:B------:R-:W-:Y:S02]  /*b910*/  ISETP.GE.AND P0, PT, R3, R0, PT ;  /* 0x000000000300720c */ /* 0x000fe40003f06270 */
[----:B-1----:R-:W-:-:S05]  /*b920*/  PRMT R16, R2, 0x9910, RZ ;  /* 0x0000991002107816 */ /* 0x002fca00000000ff */
[----:B------:R-:W-:-:S06]  /*b930*/  IMAD R16, R16, R5, RZ ;  /* 0x0000000510107224 */ /* 0x000fcc00078e02ff */
[----:B------:R-:W-:Y:S05]  /*b940*/  @!P0 BRA `(.L_x_4768) ;  /* 0xfffffffc00e08947 */ /* 0x000fea000383ffff */
.L_x_4765:
        /* <DEDUP_REMOVED lines=277> */
.L_x_4769:
        /* <DEDUP_REMOVED lines=292> */
.L_x_4771:
        /* <DEDUP_REMOVED lines=15> */
.L_x_4773:
[----:B0-----:R-:W-:Y:S05]  /*ddd0*/  BSYNC B0 ;  /* 0x0000000000007941 */ /* 0x001fea0003800000 */
.L_x_4772:
        /* <DEDUP_REMOVED lines=15> */
.L_x_4775:
[----:B------:R-:W-:Y:S05]  /*ded0*/  BSYNC B0 ;  /* 0x0000000000007941 */ /* 0x000fea0003800000 */
.L_x_4774:
        /* <DEDUP_REMOVED lines=35> */
.L_x_4777:
[----:B------:R-:W-:Y:S05]  /*e110*/  BSYNC B0 ;  /* 0x0000000000007941 */ /* 0x000fea0003800000 */
.L_x_4776:
        /* <DEDUP_REMOVED lines=31> */
.L_x_4782:
        /* <DEDUP_REMOVED lines=10> */
.L_x_4781:
[----:B------:R-:W-:Y:S05]  /*e3b0*/  BRA `(.L_x_4780) ;  /* 0x00000000004c7947 */ /* 0x000fea0003800000 */
.L_x_4779:
        /* <DEDUP_REMOVED lines=9> */
.L_x_4783:
        /* <DEDUP_REMOVED lines=10> */
.L_x_4780:
[----:B------:R-:W-:Y:S05]  /*e4f0*/  BSYNC B0 ;  /* 0x0000000000007941 */ /* 0x000fea0003800000 */
.L_x_4778:
        /* <DEDUP_REMOVED lines=12> */
.L_x_4785:
        /* <DEDUP_REMOVED lines=13> */
.L_x_4784:
        /* <DEDUP_REMOVED lines=11> */
.L_x_4788:
        /* <DEDUP_REMOVED lines=14> */
.L_x_4787:
[----:B------:R-:W-:Y:S01]  /*e820*/  BAR.SYNC.DEFER_BLOCKING 0x0 ;  /* 0x0000000000007b1d */ /* 0x000fe20000010000 */
[----:B------:R-:W-:-:S13]  /*e830*/  ISETP.GE.AND P0, PT, R4, 0x2, PT ;  /* 0x000000020400780c */ /* 0x000fda0003f06270 */
[----:B------:R-:W-:Y:S05]  /*e840*/  @!P0 BRA `(.L_x_4786) ;  /* 0x0000000000248947 */ /* 0x000fea0003800000 */
[----:B01----:R-:W-:-:S11]  /*e850*/  HFMA2.MMA R5, -RZ, RZ, 0, 5.9604644775390625e-08 ;  /* 0x00000001ff057435 */ /* 0x003fd600000001ff */
.L_x_4789:
        /* <DEDUP_REMOVED lines=8> */
.L_x_4786:
        /* <DEDUP_REMOVED lines=13> */
.L_x_4791:
        /* <DEDUP_REMOVED lines=20> */
.L_x_4793:
[----:B------:R-:W-:Y:S02]  /*eaf0*/  ULDC.64 UR4, c[0x0][0x5e8] ;  /* 0x00017a0000047ab9 */ /* 0x000fe40000000a00 */
[----:B------:R-:W-:-:S05]  /*eb00*/  IADD3 R2, P0, R17, UR4, RZ ;  /* 0x0000000411027c10 */ /* 0x000fca000ff1e0ff */
[----:B------:R-:W-:-:S05]  /*eb10*/  IMAD.X R3, RZ, RZ, UR5, P0 ;  /* 0x00000005ff037e24 */ /* 0x000fca00080e06ff */
[----:B------:R-:W-:Y:S01]  /*eb20*/  STG.E.U8 desc[UR36][R2.64], R16 ;  /* 0x0000001002007986 */ /* 0x000fe2000c101124 */
[----:B------:R-:W-:Y:S05]  /*eb30*/  EXIT ;  /* 0x000000000000794d */ /* 0x000fea0003800000 */
.L_x_4792:
[----:B------:R-:W-:Y:S01]  /*eb40*/  STG.E.U8 desc[UR36][R2.64], R16 ;  /* 0x0000001002007986 */ /* 0x000fe2000c101124 */
[----:B------:R-:W-:Y:S05]  /*eb50*/  EXIT ;  /* 0x000000000000794d */ /* 0x000fea0003800000 */
.L_x_4790:
        /* <DEDUP_REMOVED lines=11> */
.L_x_4794:
        /* <DEDUP_REMOVED lines=20> */
.L_x_4796:
[----:B------:R-:W-:Y:S02]  /*ed50*/  ULDC.64 UR4, c[0x0][0x5e8] ;  /* 0x00017a0000047ab9 */ /* 0x000fe40000000a00 */
[----:B------:R-:W-:-:S04]  /*ed60*/  IADD3 R2, P0, R17, UR4, RZ ;  /* 0x0000000411027c10 */ /* 0x000fc8000ff1e0ff */
[----:B------:R-:W-:-:S05]  /*ed70*/  IADD3.X R3, RZ, UR5, RZ, P0, !PT ;  /* 0x00000005ff037c10 */ /* 0x000fca00087fe4ff */
[----:B------:R-:W-:Y:S01]  /*ed80*/  STG.E.U8 desc[UR36][R2.64], R16 ;  /* 0x0000001002007986 */ /* 0x000fe2000c101124 */
[----:B------:R-:W-:Y:S05]  /*ed90*/  EXIT ;  /* 0x000000000000794d */ /* 0x000fea0003800000 */
.L_x_4795:
[----:B------:R-:W-:Y:S01]  /*eda0*/  STG.E.U8 desc[UR36][R2.64], R16 ;  /* 0x0000001002007986 */ /* 0x000fe2000c101124 */
[----:B------:R-:W-:Y:S05]  /*edb0*/  EXIT ;  /* 0x000000000000794d */ /* 0x000fea0003800000 */
.L_x_4770:
        /* <DEDUP_REMOVED lines=23> */
.L_x_4798:
        /* <DEDUP_REMOVED lines=20> */
.L_x_4800:
[----:B------:R-:W-:Y:S02]  /*f070*/  ULDC.64 UR4, c[0x0][0x5e8] ;  /* 0x00017a0000047ab9 */ /* 0x000fe40000000a00 */
[----:B------:R-:W-:-:S05]  /*f080*/  IADD3 R2, P0, R17, UR4, RZ ;  /* 0x0000000411027c10 */ /* 0x000fca000ff1e0ff */
[----:B------:R-:W-:-:S05]  /*f090*/  IMAD.X R3, RZ, RZ, UR5, P0 ;  /* 0x00000005ff037e24 */ /* 0x000fca00080e06ff */
[----:B------:R-:W-:Y:S01]  /*f0a0*/  STG.E.U8 desc[UR36][R2.64], R16 ;  /* 0x0000001002007986 */ /* 0x000fe2000c101124 */
[----:B------:R-:W-:Y:S05]  /*f0b0*/  EXIT ;  /* 0x000000000000794d */ /* 0x000fea0003800000 */
.L_x_4799:
[----:B------:R-:W-:Y:S01]  /*f0c0*/  STG.E.U8 desc[UR36][R2.64], R16 ;  /* 0x0000001002007986 */ /* 0x000fe2000c101124 */
[----:B------:R-:W-:Y:S05]  /*f0d0*/  EXIT ;  /* 0x000000000000794d */ /* 0x000fea0003800000 */
.L_x_4797:
        /* <DEDUP_REMOVED lines=11> */
.L_x_4801:
        /* <DEDUP_REMOVED lines=20> */
.L_x_4803:
[----:B------:R-:W-:Y:S02]  /*f2d0*/  ULDC.64 UR4, c[0x0][0x5e8] ;  /* 0x00017a0000047ab9 */ /* 0x000fe40000000a00 */
[----:B------:R-:W-:-:S04]  /*f2e0*/  IADD3 R2, P0, R17, UR4, RZ ;  /* 0x0000000411027c10 */ /* 0x000fc8000ff1e0ff */
[----:B------:R-:W-:-:S05]  /*f2f0*/  IADD3.X R3, RZ, UR5, RZ, P0, !PT ;  /* 0x00000005ff037c10 */ /* 0x000fca00087fe4ff */
[----:B------:R-:W-:Y:S01]  /*f300*/  STG.E.U8 desc[UR36][R2.64], R16 ;  /* 0x0000001002007986 */ /* 0x000fe2000c101124 */
[----:B------:R-:W-:Y:S05]  /*f310*/  EXIT ;  /* 0x000000000000794d */ /* 0x000fea0003800000 */
.L_x_4802:
[----:B------:R-:W-:Y:S01]  /*f320*/  STG.E.U8 desc[UR36][R2.64], R16 ;  /* 0x0000001002007986 */ /* 0x000fe2000c101124 */
[----:B------:R-:W-:Y:S05]  /*f330*/  EXIT ;  /* 0x000000000000794d */ /* 0x000fea0003800000 */
.L_x_4804:
        /* <DEDUP_REMOVED lines=12> */
.L_x_8803:


//--------------------- .text._ZN2at6native13reduce_kernelILi256ELi2ENS0_8ReduceOpIhNS0_14func_wrapper_tIhNS0_55_GLOBAL__N__0955718d_22_SparseCsrTensorMath_cu_868dd54514ReductionMulOpIhEEEEjhLi4ELi4EEEEEvT1_ --------------------------
	.section	.text._ZN2at6native13reduce_kernelILi256ELi2ENS0_8ReduceOpIhNS0_14func_wrapper_tIhNS0_55_GLOBAL__N__0955718d_22_SparseCsrTensorMath_cu_868dd54514ReductionMulOpIhEEEEjhLi4ELi4EEEEEvT1_,"ax",@progbits
	.align	128
.text._ZN2at6native13reduce_kernelILi256ELi2ENS0_8ReduceOpIhNS0_14func_wrapper_tIhNS0_55_GLOBAL__N__0955718d_22_SparseCsrTensorMath_cu_868dd54514ReductionMulOpIhEEEEjhLi4ELi4EEEEEvT1_:
        .type           _ZN2at6native13reduce_kernelILi256ELi2ENS0_8ReduceOpIhNS0_14func_wrapper_tIhNS0_55_GLOBAL__N__0955718d_22_SparseCsrTensorMath_cu_868dd54514ReductionMulOpIhEEEEjhLi4ELi4EEEEEvT1_,@function
        .size           _ZN2at6native13reduce_kernelILi256ELi2ENS0_8ReduceOpIhNS0_14func_wrapper_tIhNS0_55_GLOBAL__N__0955718d_22_SparseCsrTensorMath_cu_868dd54514ReductionMulOpIhEEEEjhLi4ELi4EEEEEvT1_,(.L_x_8804 - _ZN2at6native13reduce_kernelILi256ELi2ENS0_8ReduceOpIhNS0_14func_wrapper_tIhNS0_55_GLOBAL__N__0955718d_22_SparseCsrTensorMath_cu_868dd54514ReductionMulOpIhEEEEjhLi4ELi4EEEEEvT1_)
        .other          _ZN2at6native13reduce_kernelILi256ELi2ENS0_8ReduceOpIhNS0_14func_wrapper_tIhNS0_55_GLOBAL__N__0955718d_22_SparseCsrTensorMath_cu_868dd54514ReductionMulOpIhEEEEjhLi4ELi4EEEEEvT1_,@"STO_CUDA_ENTRY STV_DEFAULT"
_ZN2at6native13reduce_kernelILi256ELi2ENS0_8ReduceOpIhNS0_14func_wrapper_tIhNS0_55_GLOBAL__N__0955718d_22_SparseCsrTensorMath_cu_868dd54514ReductionMulOpIhEEEEjhLi4ELi4EEEEEvT1_:
        /* <DEDUP_REMOVED lines=287> */
.L_x_4805:
        /* <DEDUP_REMOVED lines=43> */
.L_x_4809:
        /* <DEDUP_REMOVED lines=27> */
.L_x_4815:
[----:B------:R-:W-:Y:S05]  /*1650*/  BSYNC B2 ;  /* 0x0000000000027941 */ /* 0x000fea0003800000 */
.L_x_4814:
        /* <DEDUP_REMOVED lines=11> */
.L_x_4813:
[----:B------:R-:W-:Y:S05]  /*1710*/  BSYNC B1 ;  /* 0x0000000000017941 */ /* 0x000fea0003800000 */
.L_x_4812:
[----:B------:R-:W0:Y:S01]  /*1720*/  LDC R0, c[0x0][0x218] ;  /* 0x00008600ff007b82 */ /* 0x000e220000000800 */
[----:B------:R-:W-:Y:S01]  /*1730*/  IADD3 R18, P0, P1, R25, R8, R18 ;  /* 0x0000000819127210 */ /* 0x000fe2000791e012 */
[----:B------:R-:W-:-:S03]  /*1740*/  ULDC UR4, c[0x0][0x5e4] ;  /* 0x0001790000047ab9 */ /* 0x000fc60000000800 */
[----:B------:R-:W-:Y:S02]  /*1750*/  IADD3 R18, P2, R18, 0x4, RZ ;  /* 0x0000000412127810 */ /* 0x000fe40007f5e0ff */
[----:B------:R-:W-:-:S04]  /*1760*/  IADD3.X R19, RZ, UR4, R19, P0, P1 ;  /* 0x00000004ff137c10 */ /* 0x000fc800087e2413 */
[----:B------:R-:W-:Y:S02]  /*1770*/  IADD3.X R19, RZ, R19, RZ, P2, !PT ;  /* 0x00000013ff137210 */ /* 0x000fe400017fe4ff */
[----:B0-----:R-:W-:-:S07]  /*1780*/  IADD3 R0, R7, -0x4, R0 ;  /* 0xfffffffc07007810 */ /* 0x001fce0007ffe000 */
.L_x_4811:
[----:B------:R-:W-:Y:S05]  /*1790*/  BSYNC B0 ;  /* 0x0000000000007941 */ /* 0x000fea0003800000 */
.L_x_4810:
        /* <DEDUP_REMOVED lines=17> */
.L_x_4818:
        /* <DEDUP_REMOVED lines=22> */
.L_x_4817:
[----:B------:R-:W-:Y:S05]  /*1a10*/  BSYNC B0 ;  /* 0x0000000000007941 */ /* 0x000fea0003800000 */
.L_x_4816:
        /* <DEDUP_REMOVED lines=8> */
.L_x_4820:
[----:B------:R-:W-:Y:S05]  /*1aa0*/  BSYNC B0 ;  /* 0x0000000000007941 */ /* 0x000fea0003800000 */
.L_x_4819:
        /* <DEDUP_REMOVED lines=13> */
.L_x_4822:
[----:B------:R-:W-:Y:S05]  /*1b80*/  BSYNC B0 ;  /* 0x0000000000007941 */ /* 0x000fea0003800000 */
.L_x_4821:
        /* <DEDUP_REMOVED lines=12> */
.L_x_4808:
        /* <DEDUP_REMOVED lines=32> */
.L_x_4832:
        /* <DEDUP_REMOVED lines=284> */
.L_x_4828:
        /* <DEDUP_REMOVED lines=242> */
.L_x_4829:
        /* <DEDUP_REMOVED lines=253> */
.L_x_4830:
        /* <DEDUP_REMOVED lines=250> */
.L_x_4831:
        /* <DEDUP_REMOVED lines=37> */
.L_x_4827:
[C---:B------:R-:W-:Y:S02]  /*60f0*/  PRMT R29, R14.reuse, 0x7770, RZ ;  /* 0x000077700e1d7816 */ /* 0x040fe400000000ff */
[----:B------:R-:W-:-:S04]  /*6100*/  PRMT R14, R14, 0x7771, RZ ;  /* 0x000077710e0e7816 */ /* 0x000fc800000000ff */
[----:B------:R-:W-:-:S07]  /*6110*/  PRMT R30, R14, 0x7610, R30 ;  /* 0x000076100e1e7816 */ /* 0x000fce000000001e */
.L_x_4826:
[----:B------:R-:W-:Y:S05]  /*6120*/  BSYNC B0 ;  /* 0x0000000000007941 */ /* 0x000fea0003800000 */
.L_x_4825:
        /* <DEDUP_REMOVED lines=280> */
.L_x_4835:
        /* <DEDUP_REMOVED lines=283> */
.L_x_4836:
        /* <DEDUP_REMOVED lines=283> */
.L_x_4837:
        /* <DEDUP_REMOVED lines=283> */
.L_x_4838:
[----:B------:R-:W-:-:S04]  /*a7c0*/  LOP3.LUT R29, R29, 0xfffffffe, RZ, 0xc0, !PT ;  /* 0xfffffffe1d1d7812 */ /* 0x000fc800078ec0ff */
[----:B------:R-:W-:-:S04]  /*a7d0*/  IADD3 R18, P1, R29, R18, RZ ;  /* 0x000000121d127210 */ /* 0x000fc80007f3e0ff */
[----:B------:R-:W-:-:S05]  /*a7e0*/  IADD3.X R19, RZ, R19, RZ, P1, !PT ;  /* 0x00000013ff137210 */ /* 0x000fca0000ffe4ff */
[----:B------:R-:W2:Y:S02]  /*a7f0*/  LDG.E.U16 R18, desc[UR58][R18.64] ;  /* 0x0000003a12127981 */ /* 0x000ea4000c1e1500 */
[C---:B--2---:R-:W-:Y:S02]  /*a800*/  PRMT R29, R18.reuse, 0x7770, RZ ;  /* 0x00007770121d7816 */ /* 0x044fe400000000ff */
[----:B------:R-:W-:-:S07]  /*a810*/  PRMT R30, R18, 0x7771, RZ ;  /* 0x00007771121e7816 */ /* 0x000fce00000000ff */
.L_x_4834:
[----:B------:R-:W-:Y:S05]  /*a820*/  BSYNC B0 ;  /* 0x0000000000007941 */ /* 0x000fea0003800000 */
.L_x_4833:
        /* <DEDUP_REMOVED lines=42> */
.L_x_4840:
[----:B------:R-:W-:Y:S05]  /*aad0*/  BSYNC B0 ;  /* 0x0000000000007941 */ /* 0x000fea0003800000 */
.L_x_4839:
        /* <DEDUP_REMOVED lines=24> */
.L_x_4824:
        /* <DEDUP_REMOVED lines=18> */
.L_x_4844:
        /* <DEDUP_REMOVED lines=53> */
.L_x_4843:
        /* <DEDUP_REMOVED lines=11> */
.L_x_4842:
[----:B------:R-:W-:Y:S05]  /*b180*/  BSYNC B0 ;  /* 0x0000000000007941 */ /* 0x000fea0003800000 */
.L_x_4841:
        /* <DEDUP_REMOVED lines=41> */
.L_x_4846:
[----:B------:R-:W-:Y:S05]  /*b420*/  BSYNC B0 ;  /* 0x0000000000007941 */ /* 0x000fea0003800000 */
.L_x_4845:
        /* <DEDUP_REMOVED lines=36> */
.L_x_4848:
[----:B------:R-:W-:Y:S05]  /*b670*/  BSYNC B0 ;  /* 0x0000000000007941 */ /* 0x000fea0003800000 */
.L_x_4847:
        /* <DEDUP_REMOVED lines=20> */
.L_x_4823:
        /* <DEDUP_REMOVED lines=22> */
.L_x_4852:
        /* <DEDUP_REMOVED lines=49> */
.L_x_4851:
        /* <DEDUP_REMOVED lines=10> */
.L_x_4850:
[----:B------:R-:W-:Y:S05]  /*bcd0*/  BSYNC B0 ;  /* 0x0000000000007941 */ /* 0x000fea0003800000 */
.L_x_4849:
        /* <DEDUP_REMOVED lines=37> */
.L_x_4854:
[----:B------:R-:W-:Y:S05]  /*bf30*/  BSYNC B0 ;  /* 0x0000000000007941 */ /* 0x000fea0003800000 */
.L_x_4853:
        /* <DEDUP_REMOVED lines=37> */
.L_x_4856:
[----:B------:R-:W-:Y:S05]  /*c190*/  BSYNC B0 ;  /* 0x0000000000007941 */ /* 0x000fea0003800000 */
.L_x_4855:
        /* <DEDUP_REMOVED lines=20> */
.L_x_4807:
[----:B------:R-:W-:Y:S05]  /*c2e0*/  BSYNC B6 ;  /* 0x0000000000067941 */ /* 0x000fea0003800000 */
.L_x_4806:
        /* <DEDUP_REMOVED lines=16> */
.L_x_4860:
        /* <DEDUP_REMOVED lines=20> */
.L_x_4859:
[----:B------:R-:W-:Y:S05]  /*c530*/  BSYNC B0 ;  /* 0x0000000000007941 */ /* 0x000fea0003800000 */
.L_x_4858:
[----:B------:R-:W-:Y:S01]  /*c540*/  IMAD.MOV.U32 R4, RZ, RZ, R5 ;  /* 0x000000ffff047224 */ /* 0x000fe200078e0005 */
[----:B------:R-:W-:Y:S06]  /*c550*/  @P1 BRA `(.L_x_4860) ;  /* 0xfffffffc00a41947 */ /* 0x000fec000383ffff */
.L_x_4857:
        /* <DEDUP_REMOVED lines=20> */
.L_x_4865:
        /* <DEDUP_REMOVED lines=17> */
.L_x_4864:
[----:B------:R-:W-:Y:S05]  /*c7b0*/  BSYNC B0 ;  /* 0x0000000000007941 */ /* 0x000fea0003800000 */
.L_x_4863:
[----:B------:R-:W-:-:S04]  /*c7c0*/  SHF.R.S32.HI R4, RZ, 0x1, R4 ;  /* 0x00000001ff047819 */ /* 0x000fc80000011404 */
[----:B------:R-:W-:-:S13]  /*c7d0*/  ISETP.GE.AND P0, PT, R4, 0x20, PT ;  /* 0x000000200400780c */ /* 0x000fda0003f06270 */
[----:B------:R-:W-:Y:S05]  /*c7e0*/  @P0 BRA `(.L_x_4865) ;  /* 0xfffffffc00ac0947 */ /* 0x000fea000383ffff */
[----:B------:R-:W-:-:S11]  /*c7f0*/  HFMA2.MMA R0, -RZ, RZ, 0, 1.9073486328125e-06 ;  /* 0x00000020ff007435 */ /* 0x000fd600000001ff */
.L_x_4862:
[----:B------:R-:W-:Y:S01]  /*c800*/  ISETP.GE.AND P0, PT, R0, 0x2, PT ;  /* 0x000000020000780c */ /* 0x000fe20003f06270 */
[----:B------:R-:W-:Y:S05]  /*c810*/  WARPSYNC.ALL ;  /* 0x0000000000007948 */ /* 0x000fea0003800000 */
[----:B------:R-:W-:Y:S07]  /*c820*/  BAR.SYNC.DEFER_BLOCKING 0x0 ;  /* 0x0000000000007b1d */ /* 0x000fee0000010000 */
[----:B------:R-:W-:Y:S05]  /*c830*/  @!P0 BRA `(.L_x_4861) ;  /* 0x0000000000388947 */ /* 0x000fea0003800000 */
[----:B-1----:R-:W-:-:S07]  /*c840*/  IMAD.MOV.U32 R3, RZ, RZ, 0x1 ;  /* 0x00000001ff037424 */ /* 0x002fce00078e00ff */
.L_x_4866:
[C---:B------:R-:W-:Y:S02]  /*c850*/  LOP3.LUT R4, R25.reuse, 0xff, RZ, 0xc0, !PT ;  /* 0x000000ff19047812 */ /* 0x040fe400078ec0ff */
[C---:B------:R-:W-:Y:S02]  /*c860*/  LOP3.LUT R6, R18.reuse, 0xff, RZ, 0xc0, !PT ;  /* 0x000000ff12067812 */ /* 0x040fe400078ec0ff */
        /* <DEDUP_REMOVED lines=11> */
.L_x_4861:
        /* <DEDUP_REMOVED lines=278> */
.L_x_4867:
        /* <DEDUP_REMOVED lines=275> */
.L_x_4868:
        /* <DEDUP_REMOVED lines=294> */
.L_x_4870:
        /* <DEDUP_REMOVED lines=275> */
.L_x_4871:
        /* <DEDUP_REMOVED lines=14> */
.L_x_4873:
[----:B------:R-:W-:Y:S05]  /*11020*/  BSYNC B0 ;  /* 0x0000000000007941 */ /* 0x000fea0003800000 */
.L_x_4872:
        /* <DEDUP_REMOVED lines=15> */
.L_x_4875:
[----:B------:R-:W-:Y:S05]  /*11120*/  BSYNC B0 ;  /* 0x0000000000007941 */ /* 0x000fea0003800000 */
.L_x_4874:
        /* <DEDUP_REMOVED lines=35> */
.L_x_4877:
[----:B------:R-:W-:Y:S05]  /*11360*/  BSYNC B0 ;  /* 0x0000000000007941 */ /* 0x000fea0003800000 */
.L_x_4876:
        /* <DEDUP_REMOVED lines=34> */
.L_x_4882:
        /* <DEDUP_REMOVED lines=14> */
.L_x_4881:
[----:B------:R-:W-:Y:S05]  /*11670*/  BRA `(.L_x_4880) ;  /* 0x0000000000647947 */ /* 0x000fea0003800000 */
.L_x_4879:
        /* <DEDUP_REMOVED lines=11> */
.L_x_4883:
        /* <DEDUP_REMOVED lines=14> */
.L_x_4880:
[----:B------:R-:W-:Y:S05]  /*11810*/  BSYNC B0 ;  /* 0x0000000000007941 */ /* 0x000fea0003800000 */
.L_x_4878:
        /* <DEDUP_REMOVED lines=12> */
.L_x_4887:
        /* <DEDUP_REMOVED lines=19> */
.L_x_4886:
[----:B------:R-:W-:Y:S05]  /*11a10*/  BSYNC B0 ;  /* 0x0000000000007941 */ /* 0x000fea0003800000 */
.L_x_4885:
[----:B------:R-:W-:Y:S01]  /*11a20*/  IMAD.MOV.U32 R6, RZ, RZ, R7 ;  /* 0x000000ffff067224 */ /* 0x000fe200078e0007 */
[----:B------:R-:W-:Y:S06]  /*11a30*/  @P2 BRA `(.L_x_4887) ;  /* 0xfffffffc00a82947 */ /* 0x000fec000383ffff */
.L_x_4884:
        /* <DEDUP_REMOVED lines=13> */
.L_x_4892:
        /* <DEDUP_REMOVED lines=16> */
.L_x_4891:
[----:B------:R-:W-:Y:S05]  /*11c10*/  BSYNC B0 ;  /* 0x0000000000007941 */ /* 0x000fea0003800000 */
.L_x_4890:
[----:B------:R-:W-:-:S04]  /*11c20*/  SHF.R.S32.HI R7, RZ, 0x1, R7 ;  /* 0x00000001ff077819 */ /* 0x000fc80000011407 */
[----:B------:R-:W-:-:S13]  /*11c30*/  ISETP.GE.AND P0, PT, R7, 0x20, PT ;  /* 0x000000200700780c */ /* 0x000fda0003f06270 */
[----:B------:R-:W-:Y:S05]  /*11c40*/  @P0 BRA `(.L_x_4892) ;  /* 0xfffffffc00b00947 */ /* 0x000fea000383ffff */
[----:B------:R-:W-:-:S11]  /*11c50*/  HFMA2.MMA R6, -RZ, RZ, 0, 1.9073486328125e-06 ;  /* 0x00000020ff067435 */ /* 0x000fd600000001ff */
.L_x_4889:
[----:B------:R-:W-:Y:S01]  /*11c60*/  BAR.SYNC.DEFER_BLOCKING 0x0 ;  /* 0x0000000000007b1d */ /* 0x000fe20000010000 */
[----:B------:R-:W-:-:S13]  /*11c70*/  ISETP.GE.AND P0, PT, R6, 0x2, PT ;  /* 0x000000020600780c */ /* 0x000fda0003f06270 */
[----:B------:R-:W-:Y:S05]  /*11c80*/  @!P0 BRA `(.L_x_4888) ;  /* 0x0000000000388947 */ /* 0x000fea0003800000 */
[----:B------:R-:W-:-:S07]  /*11c90*/  IMAD.MOV.U32 R3, RZ, RZ, 0x1 ;  /* 0x00000001ff037424 */ /* 0x000fce00078e00ff */
.L_x_4893:
[C---:B-1----:R-:W-:Y:S02]  /*11ca0*/  LOP3.LUT R0, R18.reuse, 0xff, RZ, 0xc0, !PT ;  /* 0x000000ff12007812 */ /* 0x042fe400078ec0ff */
        /* <DEDUP_REMOVED lines=12> */
.L_x_4888:
        /* <DEDUP_REMOVED lines=17> */
.L_x_4895:
        /* <DEDUP_REMOVED lines=21> */
.L_x_4897:
        /* <DEDUP_REMOVED lines=22> */
.L_x_4898:
[----:B------:R-:W-:Y:S02]  /*12130*/  ULDC.64 UR4, c[0x0][0x5e8] ;  /* 0x00017a0000047ab9 */ /* 0x000fe40000000a00 */
[----:B-1----:R-:W-:-:S04]  /*12140*/  IADD3 R2, P0, R16, UR4, RZ ;  /* 0x0000000410027c10 */ /* 0x002fc8000ff1e0ff */
[----:B------:R-:W-:-:S05]  /*12150*/  IADD3.X R3, RZ, UR5, RZ, P0, !PT ;  /* 0x00000005ff037c10 */ /* 0x000fca00087fe4ff */
[----:B------:R-:W-:Y:S01]  /*12160*/  STG.E.U8 desc[UR58][R2.64], R17 ;  /* 0x0000001102007986 */ /* 0x000fe2000c10113a */
[----:B------:R-:W-:Y:S05]  /*12170*/  EXIT ;  /* 0x000000000000794d */ /* 0x000fea0003800000 */
.L_x_4896:
[----:B------:R-:W-:Y:S04]  /*12180*/  STG.E.U8 desc[UR58][R4.64], R18 ;  /* 0x0000001204007986 */ /* 0x000fe8000c10113a */
[----:B------:R-:W-:Y:S01]  /*12190*/  STG.E.U8 desc[UR58][R4.64+0x1], R17 ;  /* 0x0000011104007986 */ /* 0x000fe2000c10113a */
[----:B------:R-:W-:Y:S05]  /*121a0*/  EXIT ;  /* 0x000000000000794d */ /* 0x000fea0003800000 */
.L_x_4894:
        /* <DEDUP_REMOVED lines=37> */
.L_x_4900:
        /* <DEDUP_REMOVED lines=22> */
.L_x_4901:
[----:B------:R-:W-:Y:S02]  /*12560*/  ULDC.64 UR4, c[0x0][0x5e8] ;  /* 0x00017a0000047ab9 */ /* 0x000fe40000000a00 */
[----:B-1----:R-:W-:-:S04]  /*12570*/  IADD3 R2, P0, R16, UR4, RZ ;  /* 0x0000000410027c10 */ /* 0x002fc8000ff1e0ff */
[----:B------:R-:W-:-:S05]  /*12580*/  IADD3.X R3, RZ, UR5, RZ, P0, !PT ;  /* 0x00000005ff037c10 */ /* 0x000fca00087fe4ff */
[----:B------:R-:W-:Y:S01]  /*12590*/  STG.E.U8 desc[UR58][R2.64], R17 ;  /* 0x0000001102007986 */ /* 0x000fe2000c10113a */
[----:B------:R-:W-:Y:S05]  /*125a0*/  EXIT ;  /* 0x000000000000794d */ /* 0x000fea0003800000 */
.L_x_4899:
[----:B------:R-:W-:Y:S04]  /*125b0*/  STG.E.U8 desc[UR58][R2.64], R18 ;  /* 0x0000001202007986 */ /* 0x000fe8000c10113a */
[----:B------:R-:W-:Y:S01]  /*125c0*/  STG.E.U8 desc[UR58][R4.64], R17 ;  /* 0x0000001104007986 */ /* 0x000fe2000c10113a */
[----:B------:R-:W-:Y:S05]  /*125d0*/  EXIT ;  /* 0x000000000000794d */ /* 0x000fea0003800000 */
.L_x_4869:
        /* <DEDUP_REMOVED lines=27> */
.L_x_4903:
        /* <DEDUP_REMOVED lines=21> */
.L_x_4905:
        /* <DEDUP_REMOVED lines=22> */
.L_x_4906:
[----:B------:R-:W-:Y:S02]  /*12a40*/  ULDC.64 UR4, c[0x0][0x5e8] ;  /* 0x00017a0000047ab9 */ /* 0x000fe40000000a00 */
[----:B------:R-:W-:-:S04]  /*12a50*/  IADD3 R2, P0, R19, UR4, RZ ;  /* 0x0000000413027c10 */ /* 0x000fc8000ff1e0ff */
[----:B------:R-:W-:-:S05]  /*12a60*/  IADD3.X R3, RZ, UR5, RZ, P0, !PT ;  /* 0x00000005ff037c10 */ /* 0x000fca00087fe4ff */
[----:B------:R-:W-:Y:S01]  /*12a70*/  STG.E.U8 desc[UR58][R2.64], R18 ;  /* 0x0000001202007986 */ /* 0x000fe2000c10113a */
[----:B------:R-:W-:Y:S05]  /*12a80*/  EXIT ;  /* 0x000000000000794d */ /* 0x000fea0003800000 */
.L_x_4904:
[----:B------:R-:W-:Y:S04]  /*12a90*/  STG.E.U8 desc[UR58][R4.64], R25 ;  /* 0x0000001904007986 */ /* 0x000fe8000c10113a */
[----:B------:R-:W-:Y:S01]  /*12aa0*/  STG.E.U8 desc[UR58][R4.64+0x1], R18 ;  /* 0x0000011204007986 */ /* 0x000fe2000c10113a */
[----:B------:R-:W-:Y:S05]  /*12ab0*/  EXIT ;  /* 0x000000000000794d */ /* 0x000fea0003800000 */
.L_x_4902:
        /* <DEDUP_REMOVED lines=37> */
.L_x_4908:
        /* <DEDUP_REMOVED lines=22> */
.L_x_4909:
[----:B------:R-:W-:Y:S02]  /*12e70*/  ULDC.64 UR4, c[0x0][0x5e8] ;  /* 0x00017a0000047ab9 */ /* 0x000fe40000000a00 */
[----:B------:R-:W-:-:S04]  /*12e80*/  IADD3 R2, P0, R19, UR4, RZ ;  /* 0x0000000413027c10 */ /* 0x000fc8000ff1e0ff */
[----:B------:R-:W-:-:S05]  /*12e90*/  IADD3.X R3, RZ, UR5, RZ, P0, !PT ;  /* 0x00000005ff037c10 */ /* 0x000fca00087fe4ff */
[----:B------:R-:W-:Y:S01]  /*12ea0*/  STG.E.U8 desc[UR58][R2.64], R18 ;  /* 0x0000001202007986 */ /* 0x000fe2000c10113a */
[----:B------:R-:W-:Y:S05]  /*12eb0*/  EXIT ;  /* 0x000000000000794d */ /* 0x000fea0003800000 */
.L_x_4907:
[----:B------:R-:W-:Y:S04]  /*12ec0*/  STG.E.U8 desc[UR58][R2.64], R25 ;  /* 0x0000001902007986 */ /* 0x000fe8000c10113a */
[----:B------:R-:W-:Y:S01]  /*12ed0*/  STG.E.U8 desc[UR58][R4.64], R18 ;  /* 0x0000001204007986 */ /* 0x000fe2000c10113a */
[----:B------:R-:W-:Y:S05]  /*12ee0*/  EXIT ;  /* 0x000000000000794d */ /* 0x000fea0003800000 */
.L_x_4910:
        /* <DEDUP_REMOVED lines=9> */
.L_x_8804:


//--------------------- .text._ZN2at6native13reduce_kernelILi128ELi4ENS0_8ReduceOpIhNS0_14func_wrapper_tIhNS0_55_GLOBAL__N__0955718d_22_SparseCsrTensorMath_cu_868dd54514ReductionMulOpIhEEEEjhLi4ELi4EEEEEvT1_ --------------------------
	.section	.text._ZN2at6native13reduce_kernelILi128ELi4ENS0_8ReduceOpIhNS0_14func_wrapper_tIhNS0_55_GLOBAL__N__0955718d_22_SparseCsrTensorMath_cu_868dd54514ReductionMulOpIhEEEEjhLi4ELi4EEEEEvT1_,"ax",@progbits
	.align	128
.text._ZN2at6native13reduce_kernelILi128ELi4ENS0_8ReduceOpIhNS0_14func_wrapper_tIhNS0_55_GLOBAL__N__0955718d_22_SparseCsrTensorMath_cu_868dd54514ReductionMulOpIhEEEEjhLi4ELi4EEEEEvT1_:
        .type           _ZN2at6native13reduce_kernelILi128ELi4ENS0_8ReduceOpIhNS0_14func_wrapper_tIhNS0_55_GLOBAL__N__0955718d_22_SparseCsrTensorMath_cu_868dd54514ReductionMulOpIhEEEEjhLi4ELi4EEEEEvT1_,@function
        .size           _ZN2at6native13reduce_kernelILi128ELi4ENS0_8ReduceOpIhNS0_14func_wrapper_tIhNS0_55_GLOBAL__N__0955718d_22_SparseCsrTensorMath_cu_868dd54514ReductionMulOpIhEEEEjhLi4ELi4EEEEEvT1_,(.L_x_8805 - _ZN2at6native13reduce_kernelILi128ELi4ENS0_8ReduceOpIhNS0_14func_wrapper_tIhNS0_55_GLOBAL__N__0955718d_22_SparseCsrTensorMath_cu_868dd54514ReductionMulOpIhEEEEjhLi4ELi4EEEEEvT1_)
        .other          _ZN2at6native13reduce_kernelILi128ELi4ENS0_8ReduceOpIhNS0_14func_wrapper_tIhNS0_55_GLOBAL__N__0955718d_22_SparseCsrTensorMath_cu_868dd54514ReductionMulOpIhEEEEjhLi4ELi4EEEEEvT1_,@"STO_CUDA_ENTRY STV_DEFAULT"
_ZN2at6native13reduce_kernelILi128ELi4ENS0_8ReduceOpIhNS0_14func_wrapper_tIhNS0_55_GLOBAL__N__0955718d_22_SparseCsrTensorMath_cu_868dd54514ReductionMulOpIhEEEEjhLi4ELi4EEEEEvT1_:
        /* <DEDUP_REMOVED lines=293> */
.L_x_4911:
        /* <DEDUP_REMOVED lines=29> */
.L_x_4915:
        /* <DEDUP_REMOVED lines=27> */
.L_x_4921:
[----:B------:R-:W-:Y:S05]  /*15d0*/  BSYNC B2 ;  /* 0x0000000000027941 */ /* 0x000fea0003800000 */
.L_x_4920:
        /* <DEDUP_REMOVED lines=11> */
.L_x_4919:
[----:B------:R-:W-:Y:S05]  /*1690*/  BSYNC B1 ;  /* 0x0000000000017941 */ /* 0x000fea0003800000 */
.L_x_4918:
[----:B------:R-:W0:Y:S01]  /*16a0*/  LDC R0, c[0x0][0x218] ;  /* 0x00008600ff007b82 */ /* 0x000e220000000800 */
[----:B------:R-:W-:Y:S01]  /*16b0*/  IADD3 R16, P0, P1, R25, R6, R16 ;  /* 0x0000000619107210 */ /* 0x000fe2000791e010 */
[----:B------:R-:W-:-:S03]  /*16c0*/  ULDC UR4, c[0x0][0x5e4] ;  /* 0x0001790000047ab9 */ /* 0x000fc60000000800 */
[----:B------:R-:W-:Y:S02]  /*16d0*/  IADD3 R16, P2, R16, 0x4, RZ ;  /* 0x0000000410107810 */ /* 0x000fe40007f5e0ff */
[----:B------:R-:W-:-:S05]  /*16e0*/  IADD3.X R19, RZ, UR4, R19, P0, P1 ;  /* 0x00000004ff137c10 */ /* 0x000fca00087e2413 */
[----:B------:R-:W-:Y:S01]  /*16f0*/  IMAD.X R19, RZ, RZ, R19, P2 ;  /* 0x000000ffff137224 */ /* 0x000fe200010e0613 */
[----:B0-----:R-:W-:-:S07]  /*1700*/  IADD3 R0, R7, -0x4, R0 ;  /* 0xfffffffc07007810 */ /* 0x001fce0007ffe000 */
.L_x_4917:
[----:B------:R-:W-:Y:S05]  /*1710*/  BSYNC B0 ;  /* 0x0000000000007941 */ /* 0x000fea0003800000 */
.L_x_4916:
        /* <DEDUP_REMOVED lines=15> */
.L_x_4924:
        /* <DEDUP_REMOVED lines=22> */
.L_x_4923:
[----:B------:R-:W-:Y:S05]  /*1970*/  BSYNC B0 ;  /* 0x0000000000007941 */ /* 0x000fea0003800000 */
.L_x_4922:
        /* <DEDUP_REMOVED lines=8> */
.L_x_4926:
[----:B------:R-:W-:Y:S05]  /*1a00*/  BSYNC B0 ;  /* 0x0000000000007941 */ /* 0x000fea0003800000 */
.L_x_4925:
        /* <DEDUP_REMOVED lines=13> */
.L_x_4928:
[----:B------:R-:W-:Y:S05]  /*1ae0*/  BSYNC B0 ;  /* 0x0000000000007941 */ /* 0x000fea0003800000 */
.L_x_4927:
        /* <DEDUP_REMOVED lines=13> */
.L_x_4914:
        /* <DEDUP_REMOVED lines=48> */
.L_x_4938:
        /* <DEDUP_REMOVED lines=294> */
.L_x_4934:
        /* <DEDUP_REMOVED lines=254> */
.L_x_4935:
        /* <DEDUP_REMOVED lines=255> */
.L_x_4936:
        /* <DEDUP_REMOVED lines=252> */
.L_x_4937:
        /* <DEDUP_REMOVED lines=60> */
.L_x_4933:
[C---:B------:R-:W-:Y:S02]  /*6470*/  PRMT R43, R26.reuse, 0x7770, RZ ;  /* 0x000077701a2b7816 */ /* 0x040fe400000000ff */
[C---:B------:R-:W-:Y:S02]  /*6480*/  PRMT R44, R26.reuse, 0x7771, RZ ;  /* 0x000077711a2c7816 */ /* 0x040fe400000000ff */
[C---:B------:R-:W-:Y:S02]  /*6490*/  PRMT R45, R26.reuse, 0x7772, RZ ;  /* 0x000077721a2d7816 */ /* 0x040fe400000000ff */
[----:B------:R-:W-:-:S04]  /*64a0*/  PRMT R26, R26, 0x7773, RZ ;  /* 0x000077731a1a7816 */ /* 0x000fc800000000ff */
[----:B0-----:R-:W-:-:S07]  /*64b0*/  PRMT R42, R26, 0x7610, R42 ;  /* 0x000076101a2a7816 */ /* 0x001fce000000002a */
.L_x_4932:
[----:B------:R-:W-:Y:S05]  /*64c0*/  BSYNC B0 ;  /* 0x0000000000007941 */ /* 0x000fea0003800000 */
.L_x_4931:
        /* <DEDUP_REMOVED lines=280> */
.L_x_4941:
        /* <DEDUP_REMOVED lines=285> */
.L_x_4942:
        /* <DEDUP_REMOVED lines=285> */
.L_x_4943:
        /* <DEDUP_REMOVED lines=285> */
.L_x_4944:
        /* <DEDUP_REMOVED lines=8> */
.L_x_4940:
[----:B------:R-:W-:Y:S05]  /*ac40*/  BSYNC B0 ;  /* 0x0000000000007941 */ /* 0x000fea0003800000 */
.L_x_4939:
        /* <DEDUP_REMOVED lines=65> */
.L_x_4946:
[----:B------:R-:W-:Y:S05]  /*b060*/  BSYNC B0 ;  /* 0x0000000000007941 */ /* 0x000fea0003800000 */
.L_x_4945:
        /* <DEDUP_REMOVED lines=46> */
.L_x_4930:
        /* <DEDUP_REMOVED lines=34> */
.L_x_4950:
        /* <DEDUP_REMOVED lines=78> */
.L_x_4949:
        /* <DEDUP_REMOVED lines=31> */
.L_x_4948:
[----:B------:R-:W-:Y:S05]  /*bc40*/  BSYNC B0 ;  /* 0x0000000000007941 */ /* 0x000fea0003800000 */
.L_x_4947:
        /* <DEDUP_REMOVED lines=51> */
.L_x_4952:
[----:B------:R-:W-:Y:S05]  /*bf80*/  BSYNC B0 ;  /* 0x0000000000007941 */ /* 0x000fea0003800000 */
.L_x_4951:
        /* <DEDUP_REMOVED lines=60> */
.L_x_4954:
[----:B------:R-:W-:Y:S05]  /*c350*/  BSYNC B0 ;  /* 0x0000000000007941 */ /* 0x000fea0003800000 */
.L_x_4953:
        /* <DEDUP_REMOVED lines=37> */
.L_x_4929:
        /* <DEDUP_REMOVED lines=38> */
.L_x_4958:
        /* <DEDUP_REMOVED lines=74> */
.L_x_4957:
        /* <DEDUP_REMOVED lines=30> */
.L_x_4956:
[----:B------:R-:W-:Y:S05]  /*ce90*/  BSYNC B0 ;  /* 0x0000000000007941 */ /* 0x000fea0003800000 */
.L_x_4955:
        /* <DEDUP_REMOVED lines=47> */
.L_x_4960:
[----:B------:R-:W-:Y:S05]  /*d190*/  BSYNC B0 ;  /* 0x0000000000007941 */ /* 0x000fea0003800000 */
.L_x_4959:
        /* <DEDUP_REMOVED lines=60> */
.L_x_4962:
[----:B------:R-:W-:Y:S05]  /*d560*/  BSYNC B0 ;  /* 0x0000000000007941 */ /* 0x000fea0003800000 */
.L_x_4961:
        /* <DEDUP_REMOVED lines=41> */
.L_x_4913:
[----:B------:R-:W-:Y:S05]  /*d800*/  BSYNC B6 ;  /* 0x0000000000067941 */ /* 0x000fea0003800000 */
.L_x_4912:
        /* <DEDUP_REMOVED lines=18> */
.L_x_4966:
        /* <DEDUP_REMOVED lines=30> */
.L_x_4965:
[----:B------:R-:W-:Y:S05]  /*db10*/  BSYNC B0 ;  /* 0x0000000000007941 */ /* 0x000fea0003800000 */
.L_x_4964:
[----:B------:R-:W-:Y:S01]  /*db20*/  MOV R4, R5 ;  /* 0x0000000500047202 */ /* 0x000fe20000000f00 */
[----:B------:R-:W-:Y:S06]  /*db30*/  @P1 BRA `(.L_x_4966) ;  /* 0xfffffffc007c1947 */ /* 0x000fec000383ffff */
.L_x_4963:
        /* <DEDUP_REMOVED lines=22> */
.L_x_4971:
        /* <DEDUP_REMOVED lines=25> */
.L_x_4970:
[----:B------:R-:W-:Y:S05]  /*de30*/  BSYNC B0 ;  /* 0x0000000000007941 */ /* 0x000fea0003800000 */
.L_x_4969:
[----:B------:R-:W-:-:S04]  /*de40*/  SHF.R.S32.HI R4, RZ, 0x1, R4 ;  /* 0x00000001ff047819 */ /* 0x000fc80000011404 */
[----:B------:R-:W-:-:S13]  /*de50*/  ISETP.GE.AND P0, PT, R4, 0x20, PT ;  /* 0x000000200400780c */ /* 0x000fda0003f06270 */
[----:B------:R-:W-:Y:S05]  /*de60*/  @P0 BRA `(.L_x_4971) ;  /* 0xfffffffc008c0947 */ /* 0x000fea000383ffff */
[----:B0-----:R-:W-:-:S07]  /*de70*/  IMAD.MOV.U32 R0, RZ, RZ, 0x20 ;  /* 0x00000020ff007424 */ /* 0x001fce00078e00ff */
.L_x_4968:
[----:B------:R-:W-:Y:S01]  /*de80*/  ISETP.GE.AND P0, PT, R0, 0x2, PT ;  /* 0x000000020000780c */ /* 0x000fe20003f06270 */
[----:B------:R-:W-:Y:S05]  /*de90*/  WARPSYNC.ALL ;  /* 0x0000000000007948 */ /* 0x000fea0003800000 */
[----:B------:R-:W-:Y:S07]  /*dea0*/  BAR.SYNC.DEFER_BLOCKING 0x0 ;  /* 0x0000000000007b1d */ /* 0x000fee0000010000 */
[----:B------:R-:W-:Y:S05]  /*deb0*/  @!P0 BRA `(.L_x_4967) ;  /* 0x0000000000608947 */ /* 0x000fea0003800000 */
[----:B------:R-:W-:-:S11]  /*dec0*/  HFMA2.MMA R3, -RZ, RZ, 0, 5.9604644775390625e-08 ;  /* 0x00000001ff037435 */ /* 0x000fd600000001ff */
.L_x_4972:
[----:B------:R-:W-:Y:S02]  /*ded0*/  LOP3.LUT R4, R26, 0xff, RZ, 0xc0, !PT ;  /* 0x000000ff1a047812 */ /* 0x000fe400078ec0ff */
[----:B------:R-:W-:Y:S02]  /*dee0*/  LOP3.LUT R6, R25, 0xff, RZ, 0xc0, !PT ;  /* 0x000000ff19067812 */ /* 0x000fe400078ec0ff */
[----:B------:R-:W-:Y:S02]  /*def0*/  LOP3.LUT R8, R19, 0xff, RZ, 0xc0, !PT ;  /* 0x000000ff13087812 */ /* 0x000fe400078ec0ff */
[----:B------:R-:W-:Y:S01]  /*df00*/  LOP3.LUT R10, R16, 0xff, RZ, 0xc0, !PT ;  /* 0x000000ff100a7812 */ /* 0x000fe200078ec0ff */
[----:B------:R-:W0:Y:S01]  /*df10*/  SHFL.DOWN PT, R4, R4, R3, 0x1f ;  /* 0x08001f0304047589 */ /* 0x000e2200000e0000 */
[----:B------:R-:W-:Y:S02]  /*df20*/  PRMT R5, R26, 0x9910, RZ ;  /* 0x000099101a057816 */ /* 0x000fe400000000ff */
[----:B------:R-:W-:Y:S01]  /*df30*/  PRMT R12, R25, 0x9910, RZ ;  /* 0x00009910190c7816 */ /* 0x000fe200000000ff */
[----:B------:R-:W1:Y:S01]  /*df40*/  SHFL.DOWN PT, R6, R6, R3, 0x1f ;  /* 0x08001f0306067589 */ /* 0x000e6200000e0000 */
[----:B------:R-:W-:-:S02]  /*df50*/  PRMT R14, R19, 0x9910, RZ ;  /* 0x00009910130e7816 */ /* 0x000fc400000000ff */
        /* <DEDUP_REMOVED lines=14> */
.L_x_4967:
[----:B------:R-:W1:Y:S01]  /*e040*/  LDC R3, c[0x0][0x3e8] ;  /* 0x0000fa00ff037b82 */ /* 0x000e620000000800 */
[----:B------:R-:W-:Y:S01]  /*e050*/  IMAD.MOV.U32 R27, RZ, RZ, RZ ;  /* 0x000000ffff1b7224 */ /* 0x000fe200078e00ff */
[----:B------:R-:W-:Y:S02]  /*e060*/  MOV R28, RZ ;  /* 0x000000ff001c7202 */ /* 0x000fe40000000f00 */
[----:B-1----:R-:W-:-:S13]  /*e070*/  ISETP.NE.AND P1, PT, R3, RZ, PT ;  /* 0x000000ff0300720c */ /* 0x002fda0003f25270 */
[----:B------:R-:W-:Y:S05]  /*e080*/  @!P1 BRA `(.L_x_4973) ;  /* 0x0000001000489947 */ /* 0x000fea0003800000 */
[----:B------:R-:W-:Y:S01]  /*e090*/  IMAD.MOV.U32 R4, RZ, RZ, RZ ;  /* 0x000000ffff047224 */ /* 0x000fe200078e00ff */
[----:B------:R-:W-:Y:S01]  /*e0a0*/  ULDC.64 UR4, c[0x0][0x3f0] ;  /* 0x0000fc0000047ab9 */ /* 0x000fe20000000a00 */
[----:B------:R-:W-:Y:S01]  /*e0b0*/  IMAD.MOV.U32 R5, RZ, RZ, R23 ;  /* 0x000000ffff057224 */ /* 0x000fe200078e0017 */
[----:B------:R-:W-:Y:S01]  /*e0c0*/  ISETP.NE.AND P0, PT, R3, 0x1, PT ;  /* 0x000000010300780c */ /* 0x000fe20003f05270 */
[----:B------:R-:W-:Y:S01]  /*e0d0*/  IMAD.HI.U32 R4, R23, UR4, R4 ;  /* 0x0000000417047c27 */ /* 0x000fe2000f8e0004 */
[----:B------:R-:W-:-:S04]  /*e0e0*/  ULDC UR4, c[0x0][0x3ec] ;  /* 0x0000fb0000047ab9 */ /* 0x000fc80000000800 */
[----:B------:R-:W-:-:S04]  /*e0f0*/  SHF.R.U32.HI R5, RZ, UR5, R4 ;  /* 0x00000005ff057c19 */ /* 0x000fc80008011604 */
[----:B0-----:R-:W-:-:S05]  /*e100*/  IADD3 R7, -R5, RZ, RZ ;  /* 0x000000ff05077210 */ /* 0x001fca0007ffe1ff */
        /* <DEDUP_REMOVED lines=266> */
.L_x_4973:
[----:B------:R-:W-:Y:S05]  /*f1b0*/  @!P1 BRA `(.L_x_4974) ;  /* 0x0000001000489947 */ /* 0x000fea0003800000 */
        /* <DEDUP_REMOVED lines=274> */
.L_x_4974:
        /* <DEDUP_REMOVED lines=277> */
.L_x_4975:
        /* <DEDUP_REMOVED lines=275> */
.L_x_4976:
        /* <DEDUP_REMOVED lines=11> */
[----:B0-----:R-:W0:Y:S01]  /*12610*/  S2R R0, SR_CTAID.X ;  /* 0x0000000000007919 */ /* 0x001e220000002500 */
[----:B------:R-:W-:Y:S01]  /*12620*/  ULDC.64 UR4, c[0x0][0x238] ;  /* 0x00008e0000047ab9 */ /* 0x000fe20000000a00 */
[----:B------:R-:W-:Y:S01]  /*12630*/  IMAD.MOV.U32 R23, RZ, RZ, RZ ;  /* 0x000000ffff177224 */ /* 0x000fe200078e00ff */
[----:B------:R-:W-:Y:S01]  /*12640*/  MOV R24, RZ ;  /* 0x000000ff00187202 */ /* 0x000fe20000000f00 */
[----:B------:R-:W-:Y:S01]  /*12650*/  IMAD R6, R2, UR4, RZ ;  /* 0x0000000402067c24 */ /* 0x000fe2000f8e02ff */
[----:B------:R-:W-:-:S03]  /*12660*/  ULDC UR4, c[0x0][0x224] ;  /* 0x0000890000047ab9 */ /* 0x000fc60000000800 */
[----:B------:R-:W-:-:S04]  /*12670*/  IMAD R7, R17, UR5, R6 ;  /* 0x0000000511077c24 */ /* 0x000fc8000f8e0206 */
[----:B0-----:R-:W-:-:S04]  /*12680*/  IMAD R7, R0, UR4, R7 ;  /* 0x0000000400077c24 */ /* 0x001fc8000f8e0207 */
        /* <DEDUP_REMOVED lines=275> */
.L_x_4978:
        /* <DEDUP_REMOVED lines=275> */
.L_x_4979:
[----:B------:R-:W-:Y:S01]  /*148f0*/  IMAD.MOV.U32 R18, RZ, RZ, RZ ;  /* 0x000000ffff127224 */ /* 0x000fe200078e00ff */
[----:B------:R-:W-:Y:S01]  /*14900*/  MOV R22, RZ ;  /* 0x000000ff00167202 */ /* 0x000fe20000000f00 */
[----:B------:R-:W-:Y:S06]  /*14910*/  @!P1 BRA `(.L_x_4980) ;  /* 0x0000001000489947 */ /* 0x000fec0003800000 */
        /* <DEDUP_REMOVED lines=274> */
.L_x_4980:
        /* <DEDUP_REMOVED lines=275> */
.L_x_4981:
        /* <DEDUP_REMOVED lines=14> */
.L_x_4983:
[----:B------:R-:W-:Y:S05]  /*16c50*/  BSYNC B0 ;  /* 0x0000000000007941 */ /* 0x000fea0003800000 */
.L_x_4982:
        /* <DEDUP_REMOVED lines=17> */
.L_x_4985:
[----:B------:R-:W-:Y:S05]  /*16d70*/  BSYNC B0 ;  /* 0x0000000000007941 */ /* 0x000fea0003800000 */
.L_x_4984:
        /* <DEDUP_REMOVED lines=35> */
.L_x_4987:
[----:B------:R-:W-:Y:S05]  /*16fb0*/  BSYNC B0 ;  /* 0x0000000000007941 */ /* 0x000fea0003800000 */
.L_x_4986:
        /* <DEDUP_REMOVED lines=19> */
[----:B0-----:R-:W-:-:S03]  /*170f0*/  IMAD.U32 R26, RZ, RZ, UR6 ;  /* 0x00000006ff1a7e24 */ /* 0x001fc6000f8e00ff */
        /* <DEDUP_REMOVED lines=18> */
.L_x_4992:
[----:B------:R-:W-:-:S05]  /*17220*/  IADD3 R9, R0, R3, RZ ;  /* 0x0000000300097210 */ /* 0x000fca0007ffe0ff */
[----:B-1----:R-:W-:-:S05]  /*17230*/  IMAD.WIDE.U32 R8, R9, 0x4, R6 ;  /* 0x0000000409087825 */ /* 0x002fca00078e0006 */
[----:B------:R-:W2:Y:S04]  /*17240*/  LDG.E.U8 R11, desc[UR58][R8.64] ;  /* 0x0000003a080b7981 */ /* 0x000ea8000c1e1100 */
[----:B------:R-:W3:Y:S04]  /*17250*/  LDG.E.U8 R13, desc[UR58][R8.64+0x1] ;  /* 0x0000013a080d7981 */ /* 0x000ee8000c1e1100 */
[----:B------:R-:W4:Y:S04]  /*17260*/  LDG.E.U8 R14, desc[UR58][R8.64+0x2] ;  /* 0x0000023a080e7981 */ /* 0x000f28000c1e1100 */
[----:B------:R-:W5:Y:S01]  /*17270*/  LDG.E.U8 R15, desc[UR58][R8.64+0x3] ;  /* 0x0000033a080f7981 */ /* 0x000f62000c1e1100 */
[----:B------:R-:W-:Y:S01]  /*17280*/  IMAD.IADD R3, R10, 0x1, R3 ;  /* 0x000000010a037824 */ /* 0x000fe200078e0203 */
[----:B------:R-:W-:-:S02]  /*17290*/  PRMT R26, R26, 0x9910, RZ ;  /* 0x000099101a1a7816 */ /* 0x000fc400000000ff */
[----:B------:R-:W-:Y:S02]  /*172a0*/  PRMT R21, R16, 0x9910, RZ ;  /* 0x0000991010157816 */ /* 0x000fe400000000ff */
[----:B------:R-:W-:Y:S01]  /*172b0*/  ISETP.GE.U32.AND P0, PT, R3, UR8, PT ;  /* 0x0000000803007c0c */ /* 0x000fe2000bf06070 */
[----:B------:R-:W-:Y:S01]  /*172c0*/  IMAD.MOV.U32 R16, RZ, RZ, R26 ;  /* 0x000000ffff107224 */ /* 0x000fe200078e001a */
[----:B------:R-:W-:Y:S02]  /*172d0*/  PRMT R20, R25, 0x9910, RZ ;  /* 0x0000991019147816 */ /* 0x000fe400000000ff */
[----:B------:R-:W-:Y:S02]  /*172e0*/  PRMT R19, R19, 0x9910, RZ ;  /* 0x0000991013137816 */ /* 0x000fe400000000ff */
[----:B------:R-:W-:Y:S01]  /*172f0*/  MOV R26, R21 ;  /* 0x00000015001a7202 */ /* 0x000fe20000000f00 */
[----:B--2---:R-:W-:Y:S02]  /*17300*/  IMAD R11, R11, R16, RZ ;  /* 0x000000100b0b7224 */ /* 0x004fe400078e02ff */
[----:B---3--:R-:W-:-:S02]  /*17310*/  IMAD R13, R13, R20, RZ ;  /* 0x000000140d0d7224 */ /* 0x008fc400078e02ff */
        /* <DEDUP_REMOVED lines=8> */
.L_x_4991:
[----:B------:R-:W-:Y:S05]  /*173a0*/  BRA `(.L_x_4990) ;  /* 0x0000000000a47947 */ /* 0x000fea0003800000 */
.L_x_4989:
        /* <DEDUP_REMOVED lines=8> */
[----:B------:R-:W-:Y:S01]  /*17430*/  PRMT R25, R26, 0x7610, R25 ;  /* 0x000076101a197816 */ /* 0x000fe20000000019 */
[----:B------:R-:W-:Y:S01]  /*17440*/  IMAD R0, R0, UR6, RZ ;  /* 0x0000000600007c24 */ /* 0x000fe2000f8e02ff */
[C---:B------:R-:W-:Y:S02]  /*17450*/  PRMT R19, R26.reuse, 0x7610, R19 ;  /* 0x000076101a137816 */ /* 0x040fe40000000013 */
[----:B------:R-:W-:Y:S02]  /*17460*/  PRMT R16, R26, 0x7610, R16 ;  /* 0x000076101a107816 */ /* 0x000fe40000000010 */
[----:B------:R-:W-:Y:S01]  /*17470*/  MOV R3, R17 ;  /* 0x0000001100037202 */ /* 0x000fe20000000f00 */
[----:B------:R-:W1:Y:S08]  /*17480*/  LDC.64 R6, c[0x0][0x600] ;  /* 0x00018000ff067b82 */ /* 0x000e700000000a00 */
[----:B------:R-:W2:Y:S02]  /*17490*/  LDC R20, c[0x0][0x4] ;  /* 0x00000100ff147b82 */ /* 0x000ea40000000800 */
.L_x_4993:
[----:B------:R-:W-:-:S04]  /*174a0*/  IMAD.IADD R9, R0, 0x1, R3 ;  /* 0x0000000100097824 */ /* 0x000fc800078e0203 */
[----:B0-----:R-:W-:-:S04]  /*174b0*/  IMAD R9, R9, R15, R2 ;  /* 0x0000000f09097224 */ /* 0x001fc800078e0202 */
[----:B-1----:R-:W-:-:S05]  /*174c0*/  IMAD.WIDE.U32 R8, R9, 0x4, R6 ;  /* 0x0000000409087825 */ /* 0x002fca00078e0006 */
[----:B------:R-:W3:Y:S04]  /*174d0*/  LDG.E.U8 R10, desc[UR58][R8.64] ;  /* 0x0000003a080a7981 */ /* 0x000ee8000c1e1100 */
[----:B------:R-:W4:Y:S04]  /*174e0*/  LDG.E.U8 R11, desc[UR58][R8.64+0x1] ;  /* 0x0000013a080b7981 */ /* 0x000f28000c1e1100 */
[----:B------:R-:W5:Y:S04]  /*174f0*/  LDG.E.U8 R13, desc[UR58][R8.64+0x2] ;  /* 0x0000023a080d7981 */ /* 0x000f68000c1e1100 */
[----:B------:R-:W5:Y:S01]  /*17500*/  LDG.E.U8 R14, desc[UR58][R8.64+0x3] ;  /* 0x0000033a080e7981 */ /* 0x000f62000c1e1100 */
[----:B--2---:R-:W-:-:S02]  /*17510*/  IADD3 R3, R20, R3, RZ ;  /* 0x0000000314037210 */ /* 0x004fc40007ffe0ff */
[----:B------:R-:W-:Y:S02]  /*17520*/  PRMT R26, R26, 0x9910, RZ ;  /* 0x000099101a1a7816 */ /* 0x000fe400000000ff */
[----:B------:R-:W-:Y:S02]  /*17530*/  ISETP.GE.U32.AND P0, PT, R3, UR7, PT ;  /* 0x0000000703007c0c */ /* 0x000fe4000bf06070 */
[----:B------:R-:W-:Y:S02]  /*17540*/  PRMT R25, R25, 0x9910, RZ ;  /* 0x0000991019197816 */ /* 0x000fe400000000ff */
[----:B------:R-:W-:Y:S02]  /*17550*/  PRMT R21, R19, 0x9910, RZ ;  /* 0x0000991013157816 */ /* 0x000fe400000000ff */
[----:B------:R-:W-:Y:S01]  /*17560*/  PRMT R27, R16, 0x9910, RZ ;  /* 0x00009910101b7816 */ /* 0x000fe200000000ff */
[----:B------:R-:W-:Y:S01]  /*17570*/  IMAD.MOV.U32 R16, RZ, RZ, R25 ;  /* 0x000000ffff107224 */ /* 0x000fe200078e0019 */
[----:B------:R-:W-:-:S02]  /*17580*/  MOV R19, R26 ;  /* 0x0000001a00137202 */ /* 0x000fc40000000f00 */
[----:B------:R-:W-:Y:S01]  /*17590*/  MOV R26, R21 ;  /* 0x00000015001a7202 */ /* 0x000fe20000000f00 */
[----:B------:R-:W-:Y:S02]  /*175a0*/  IMAD.MOV.U32 R21, RZ, RZ, R27 ;  /* 0x000000ffff157224 */ /* 0x000fe400078e001b */
[----:B---3--:R-:W-:Y:S02]  /*175b0*/  IMAD R10, R10, R19, RZ ;  /* 0x000000130a0a7224 */ /* 0x008fe400078e02ff */
        /* <DEDUP_REMOVED lines=8> */
.L_x_4990:
[----:B------:R-:W-:Y:S05]  /*17640*/  BSYNC B0 ;  /* 0x0000000000007941 */ /* 0x000fea0003800000 */
.L_x_4988:
        /* <DEDUP_REMOVED lines=13> */
[----:B------:R-:W-:-:S07]  /*17720*/  IMAD.U32 R6, RZ, RZ, UR5 ;  /* 0x00000005ff067e24 */ /* 0x000fce000f8e00ff */
.L_x_4997:
[CC--:B------:R-:W-:Y:S01]  /*17730*/  IADD3 R8, R17.reuse, R6.reuse, RZ ;  /* 0x0000000611087210 */ /* 0x0c0fe20007ffe0ff */
[----:B------:R-:W-:Y:S01]  /*17740*/  BAR.SYNC.DEFER_BLOCKING 0x0 ;  /* 0x0000000000007b1d */ /* 0x000fe20000010000 */
[----:B------:R-:W-:Y:S02]  /*17750*/  ISETP.GT.AND P2, PT, R6, 0x1, PT ;  /* 0x000000010600780c */ /* 0x000fe40003f44270 */
[----:B------:R-:W-:Y:S02]  /*17760*/  ISETP.GE.U32.AND P0, PT, R8, UR6, PT ;  /* 0x0000000608007c0c */ /* 0x000fe4000bf06070 */
[----:B0-----:R-:W-:Y:S01]  /*17770*/  SHF.R.S32.HI R7, RZ, 0x1, R6 ;  /* 0x00000001ff077819 */ /* 0x001fe20000011406 */
[----:B------:R-:W-:Y:S01]  /*17780*/  BSSY B0, `(.L_x_4995) ;  /* 0x0000018000007945 */ /* 0x000fe20003800000 */
        /* <DEDUP_REMOVED lines=15> */
[----:B------:R-:W-:Y:S01]  /*17880*/  IMAD.MOV.U32 R6, RZ, RZ, R9 ;  /* 0x000000ffff067224 */ /* 0x000fe200078e0009 */
[----:B------:R-:W-:-:S03]  /*17890*/  MOV R9, R10 ;  /* 0x0000000a00097202 */ /* 0x000fc60000000f00 */
[----:B------:R-:W-:Y:S01]  /*178a0*/  IMAD R19, R19, R6, RZ ;  /* 0x0000000613137224 */ /* 0x000fe200078e02ff */
[----:B------:R-:W-:Y:S01]  /*178b0*/  PRMT R6, R25, 0x7604, R26 ;  /* 0x0000760419067816 */ /* 0x000fe2000000001a */
[----:B------:R-:W-:-:S03]  /*178c0*/  IMAD R16, R16, R9, RZ ;  /* 0x0000000910107224 */ /* 0x000fc600078e02ff */
[----:B------:R-:W-:-:S04]  /*178d0*/  PRMT R9, R19, 0x7054, R6 ;  /* 0x0000705413097816 */ /* 0x000fc80000000006 */
[----:B------:R-:W-:-:S05]  /*178e0*/  PRMT R9, R16, 0x654, R9 ;  /* 0x0000065410097816 */ /* 0x000fca0000000009 */
[----:B------:R0:W-:Y:S02]  /*178f0*/  STS [R0], R9 ;  /* 0x0000000900007388 */ /* 0x0001e40000000800 */
.L_x_4996:
[----:B------:R-:W-:Y:S05]  /*17900*/  BSYNC B0 ;  /* 0x0000000000007941 */ /* 0x000fea0003800000 */
.L_x_4995:
[----:B------:R-:W-:Y:S01]  /*17910*/  IMAD.MOV.U32 R6, RZ, RZ, R7 ;  /* 0x000000ffff067224 */ /* 0x000fe200078e0007 */
[----:B------:R-:W-:Y:S06]  /*17920*/  @P2 BRA `(.L_x_4997) ;  /* 0xfffffffc00802947 */ /* 0x000fec000383ffff */
.L_x_4994:
[----:B------:R-:W-:Y:S02]  /*17930*/  ULDC UR4, c[0x0][0x22c] ;  /* 0x00008b0000047ab9 */ /* 0x000fe40000000800 */
[----:B------:R-:W-:-:S13]  /*17940*/  ISETP.NE.AND P0, PT, RZ, UR4, PT ;  /* 0x00000004ff007c0c */ /* 0x000fda000bf05270 */
[----:B------:R-:W-:Y:S05]  /*17950*/  @!P0 BRA `(.L_x_4998) ;  /* 0x0000000400108947 */ /* 0x000fea0003800000 */
[----:B------:R-:W-:Y:S02]  /*17960*/  ISETP.GT.AND P0, PT, R3, 0x20, PT ;  /* 0x000000200300780c */ /* 0x000fe40003f04270 */
[----:B------:R-:W-:-:S11]  /*17970*/  MOV R6, R3 ;  /* 0x0000000300067202 */ /* 0x000fd60000000f00 */
[----:B------:R-:W-:Y:S05]  /*17980*/  @!P0 BRA `(.L_x_4999) ;  /* 0x0000000000988947 */ /* 0x000fea0003800000 */
[----:B------:R-:W-:-:S04]  /*17990*/  PRMT R6, R25, 0x7604, R26 ;  /* 0x0000760419067816 */ /* 0x000fc8000000001a */
[----:B0-----:R-:W-:Y:S02]  /*179a0*/  PRMT R7, R19, 0x7054, R6 ;  /* 0x0000705413077816 */ /* 0x001fe40000000006 */
[----:B------:R-:W-:Y:S02]  /*179b0*/  LEA.HI R6, R3, R3, RZ, 0x1 ;  /* 0x0000000303067211 */ /* 0x000fe400078f08ff */
[----:B------:R-:W-:Y:S02]  /*179c0*/  PRMT R9, R16, 0x654, R7 ;  /* 0x0000065410097816 */ /* 0x000fe40000000007 */
[----:B------:R-:W-:Y:S01]  /*179d0*/  SHF.R.S32.HI R7, RZ, 0x1, R6 ;  /* 0x00000001ff077819 */ /* 0x000fe20000011406 */
[----:B------:R-:W-:Y:S02]  /*179e0*/  IMAD.MOV.U32 R6, RZ, RZ, 0x20 ;  /* 0x00000020ff067424 */ /* 0x000fe400078e00ff */
[----:B------:R1:W-:Y:S01]  /*179f0*/  STS [R0], R9 ;  /* 0x0000000900007388 */ /* 0x0003e20000000800 */
[----:B------:R-:W-:-:S13]  /*17a00*/  ISETP.GE.AND P0, PT, R7, 0x20, PT ;  /* 0x000000200700780c */ /* 0x000fda0003f06270 */
[----:B-1----:R-:W-:Y:S05]  /*17a10*/  @!P0 BRA `(.L_x_4999) ;  /* 0x0000000000748947 */ /* 0x002fea0003800000 */
.L_x_5002:
        /* <DEDUP_REMOVED lines=24> */
.L_x_5001:
[----:B------:R-:W-:Y:S05]  /*17ba0*/  BSYNC B0 ;  /* 0x0000000000007941 */ /* 0x000fea0003800000 */
.L_x_5000:
[----:B------:R-:W-:-:S04]  /*17bb0*/  SHF.R.S32.HI R7, RZ, 0x1, R7 ;  /* 0x00000001ff077819 */ /* 0x000fc80000011407 */
[----:B------:R-:W-:-:S13]  /*17bc0*/  ISETP.GE.AND P0, PT, R7, 0x20, PT ;  /* 0x000000200700780c */ /* 0x000fda0003f06270 */
[----:B------:R-:W-:Y:S05]  /*17bd0*/  @P0 BRA `(.L_x_5002) ;  /* 0xfffffffc00900947 */ /* 0x000fea000383ffff */
[----:B------:R-:W-:-:S11]  /*17be0*/  HFMA2.MMA R6, -RZ, RZ, 0, 1.9073486328125e-06 ;  /* 0x00000020ff067435 */ /* 0x000fd600000001ff */
.L_x_4999:
[----:B------:R-:W-:Y:S01]  /*17bf0*/  BAR.SYNC.DEFER_BLOCKING 0x0 ;  /* 0x0000000000007b1d */ /* 0x000fe20000010000 */
[----:B------:R-:W-:-:S13]  /*17c00*/  ISETP.GE.AND P0, PT, R6, 0x2, PT ;  /* 0x000000020600780c */ /* 0x000fda0003f06270 */
[----:B------:R-:W-:Y:S05]  /*17c10*/  @!P0 BRA `(.L_x_4998) ;  /* 0x0000000000608947 */ /* 0x000fea0003800000 */
[----:B------:R-:W-:-:S07]  /*17c20*/  IMAD.MOV.U32 R3, RZ, RZ, 0x1 ;  /* 0x00000001ff037424 */ /* 0x000fce00078e00ff */
.L_x_5003:
[----:B0-----:R-:W-:Y:S02]  /*17c30*/  LOP3.LUT R0, R26, 0xff, RZ, 0xc0, !PT ;  /* 0x000000ff1a007812 */ /* 0x001fe400078ec0ff */
        /* <DEDUP_REMOVED lines=11> */
[----:B---3--:R-:W-:Y:S02]  /*17cf0*/  SHF.L.U32 R3, R3, 0x1, RZ ;  /* 0x0000000103037819 */ /* 0x008fe400000006ff */
[----:B0-----:R-:W-:Y:S02]  /*17d00*/  PRMT R26, R0, 0x9910, RZ ;  /* 0x00009910001a7816 */ /* 0x001fe400000000ff */
[----:B------:R-:W-:-:S02]  /*17d10*/  ISETP.GE.AND P0, PT, R3, R6, PT ;  /* 0x000000060300720c */ /* 0x000fc40003f06270 */
        /* <DEDUP_REMOVED lines=8> */
.L_x_4998:
        /* <DEDUP_REMOVED lines=25> */
.L_x_5005:
        /* <DEDUP_REMOVED lines=21> */
.L_x_5007:
        /* <DEDUP_REMOVED lines=22> */
.L_x_5008:
        /* <DEDUP_REMOVED lines=22> */
.L_x_5009:
        /* <DEDUP_REMOVED lines=22> */
.L_x_5010:
[----:B------:R-:W-:Y:S02]  /*184a0*/  ULDC.64 UR4, c[0x0][0x5e8] ;  /* 0x00017a0000047ab9 */ /* 0x000fe40000000a00 */
[----:B------:R-:W-:-:S04]  /*184b0*/  IADD3 R18, P0, R18, UR4, RZ ;  /* 0x0000000412127c10 */ /* 0x000fc8000ff1e0ff */
[----:B-1----:R-:W-:-:S05]  /*184c0*/  IADD3.X R19, RZ, UR5, RZ, P0, !PT ;  /* 0x00000005ff137c10 */ /* 0x002fca00087fe4ff */
[----:B------:R-:W-:Y:S01]  /*184d0*/  STG.E.U8 desc[UR58][R18.64], R16 ;  /* 0x0000001012007986 */ /* 0x000fe2000c10113a */
[----:B------:R-:W-:Y:S05]  /*184e0*/  EXIT ;  /* 0x000000000000794d */ /* 0x000fea0003800000 */
.L_x_5006:
[----:B------:R-:W-:Y:S04]  /*184f0*/  STG.E.U8 desc[UR58][R4.64], R26 ;  /* 0x0000001a04007986 */ /* 0x000fe8000c10113a */
[----:B------:R-:W-:Y:S04]  /*18500*/  STG.E.U8 desc[UR58][R4.64+0x1], R25 ;  /* 0x0000011904007986 */ /* 0x000fe8000c10113a */
[----:B------:R-:W-:Y:S04]  /*18510*/  STG.E.U8 desc[UR58][R4.64+0x2], R19 ;  /* 0x0000021304007986 */ /* 0x000fe8000c10113a */
[----:B------:R-:W-:Y:S01]  /*18520*/  STG.E.U8 desc[UR58][R4.64+0x3], R16 ;  /* 0x0000031004007986 */ /* 0x000fe2000c10113a */
[----:B------:R-:W-:Y:S05]  /*18530*/  EXIT ;  /* 0x000000000000794d */ /* 0x000fea0003800000 */
.L_x_5004:
        /* <DEDUP_REMOVED lines=50> */
.L_x_5012:
        /* <DEDUP_REMOVED lines=22> */
.L_x_5013:
        /* <DEDUP_REMOVED lines=22> */
.L_x_5014:
        /* <DEDUP_REMOVED lines=22> */
.L_x_5015:
[----:B------:R-:W-:Y:S02]  /*18c80*/  ULDC.64 UR4, c[0x0][0x5e8] ;  /* 0x00017a0000047ab9 */ /* 0x000fe40000000a00 */
[----:B------:R-:W-:-:S05]  /*18c90*/  IADD3 R18, P0, R18, UR4, RZ ;  /* 0x0000000412127c10 */ /* 0x000fca000ff1e0ff */
[----:B-1----:R-:W-:-:S05]  /*18ca0*/  IMAD.X R19, RZ, RZ, UR5, P0 ;  /* 0x00000005ff137e24 */ /* 0x002fca00080e06ff */
[----:B------:R-:W-:Y:S01]  /*18cb0*/  STG.E.U8 desc[UR58][R18.64], R16 ;  /* 0x0000001012007986 */ /* 0x000fe2000c10113a */
[----:B------:R-:W-:Y:S05]  /*18cc0*/  EXIT ;  /* 0x000000000000794d */ /* 0x000fea0003800000 */
.L_x_5011:
[----:B------:R-:W-:Y:S04]  /*18cd0*/  STG.E.U8 desc[UR58][R2.64], R26 ;  /* 0x0000001a02007986 */ /* 0x000fe8000c10113a */
[----:B------:R-:W-:Y:S04]  /*18ce0*/  STG.E.U8 desc[UR58][R4.64], R25 ;  /* 0x0000001904007986 */ /* 0x000fe8000c10113a */
[----:B------:R-:W-:Y:S04]  /*18cf0*/  STG.E.U8 desc[UR58][R6.64], R19 ;  /* 0x0000001306007986 */ /* 0x000fe8000c10113a */
[----:B------:R-:W-:Y:S01]  /*18d00*/  STG.E.U8 desc[UR58][R8.64], R16 ;  /* 0x0000001008007986 */ /* 0x000fe2000c10113a */
[----:B------:R-:W-:Y:S05]  /*18d10*/  EXIT ;  /* 0x000000000000794d */ /* 0x000fea0003800000 */
.L_x_4977:
        /* <DEDUP_REMOVED lines=35> */
.L_x_5017:
        /* <DEDUP_REMOVED lines=21> */
.L_x_5019:
        /* <DEDUP_REMOVED lines=22> */
.L_x_5020:
        /* <DEDUP_REMOVED lines=22> */
.L_x_5021:
        /* <DEDUP_REMOVED lines=22> */
.L_x_5022:
[----:B------:R-:W-:Y:S02]  /*194c0*/  ULDC.64 UR4, c[0x0][0x5e8] ;  /* 0x00017a0000047ab9 */ /* 0x000fe40000000a00 */
[----:B------:R-:W-:-:S05]  /*194d0*/  IADD3 R18, P0, R18, UR4, RZ ;  /* 0x0000000412127c10 */ /* 0x000fca000ff1e0ff */
[----:B-1----:R-:W-:-:S05]  /*194e0*/  IMAD.X R19, RZ, RZ, UR5, P0 ;  /* 0x00000005ff137e24 */ /* 0x002fca00080e06ff */
[----:B------:R-:W-:Y:S01]  /*194f0*/  STG.E.U8 desc[UR58][R18.64], R16 ;  /* 0x0000001012007986 */ /* 0x000fe2000c10113a */
[----:B------:R-:W-:Y:S05]  /*19500*/  EXIT ;  /* 0x000000000000794d */ /* 0x000fea0003800000 */
.L_x_5018:
[----:B------:R-:W-:Y:S04]  /*19510*/  STG.E.U8 desc[UR58][R4.64], R26 ;  /* 0x0000001a04007986 */ /* 0x000fe8000c10113a */
[----:B------:R-:W-:Y:S04]  /*19520*/  STG.E.U8 desc[UR58][R4.64+0x1], R25 ;  /* 0x0000011904007986 */ /* 0x000fe8000c10113a */
[----:B------:R-:W-:Y:S04]  /*19530*/  STG.E.U8 desc[UR58][R4.64+0x2], R19 ;  /* 0x0000021304007986 */ /* 0x000fe8000c10113a */
[----:B------:R-:W-:Y:S01]  /*19540*/  STG.E.U8 desc[UR58][R4.64+0x3], R16 ;  /* 0x0000031004007986 */ /* 0x000fe2000c10113a */
[----:B------:R-:W-:Y:S05]  /*19550*/  EXIT ;  /* 0x000000000000794d */ /* 0x000fea0003800000 */
.L_x_5016:
        /* <DEDUP_REMOVED lines=50> */
.L_x_5024:
        /* <DEDUP_REMOVED lines=22> */
.L_x_5025:
        /* <DEDUP_REMOVED lines=22> */
.L_x_5026:
        /* <DEDUP_REMOVED lines=22> */
.L_x_5027:
[----:B------:R-:W-:Y:S02]  /*19ca0*/  ULDC.64 UR4, c[0x0][0x5e8] ;  /* 0x00017a0000047ab9 */ /* 0x000fe40000000a00 */
[----:B------:R-:W-:-:S04]  /*19cb0*/  IADD3 R18, P0, R18, UR4, RZ ;  /* 0x0000000412127c10 */ /* 0x000fc8000ff1e0ff */
[----:B-1----:R-:W-:-:S05]  /*19cc0*/  IADD3.X R19, RZ, UR5, RZ, P0, !PT ;  /* 0x00000005ff137c10 */ /* 0x002fca00087fe4ff */
[----:B------:R-:W-:Y:S01]  /*19cd0*/  STG.E.U8 desc[UR58][R18.64], R16 ;  /* 0x0000001012007986 */ /* 0x000fe2000c10113a */
[----:B------:R-:W-:Y:S05]  /*19ce0*/  EXIT ;  /* 0x000000000000794d */ /* 0x000fea0003800000 */
.L_x_5023:
[----:B------:R-:W-:Y:S04]  /*19cf0*/  STG.E.U8 desc[UR58][R2.64], R26 ;  /* 0x0000001a02007986 */ /* 0x000fe8000c10113a */
[----:B------:R-:W-:Y:S04]  /*19d00*/  STG.E.U8 desc[UR58][R4.64], R25 ;  /* 0x0000001904007986 */ /* 0x000fe8000c10113a */
[----:B------:R-:W-:Y:S04]  /*19d10*/  STG.E.U8 desc[UR58][R6.64], R19 ;  /* 0x0000001306007986 */ /* 0x000fe8000c10113a */
[----:B------:R-:W-:Y:S01]  /*19d20*/  STG.E.U8 desc[UR58][R8.64], R16 ;  /* 0x0000001008007986 */ /* 0x000fe2000c10113a */
[----:B------:R-:W-:Y:S05]  /*19d30*/  EXIT ;  /* 0x000000000000794d */ /* 0x000fea0003800000 */
.L_x_5028:
        /* <DEDUP_REMOVED lines=12> */
.L_x_8805:


//--------------------- .text._ZN2at6native13reduce_kernelILi512ELi1ENS0_8ReduceOpIN3c108BFloat16ENS0_14func_wrapper_tIS4_NS0_55_GLOBAL__N__0955718d_22_SparseCsrTensorMath_cu_868dd54514ReductionAddOpIfEEEEjS4_Li4ELi4EEEEEvT1_ --------------------------
	.section	.text._ZN2at6native13reduce_kernelILi512ELi1ENS0_8ReduceOpIN3c108BFloat16ENS0_14func_wrapper_tIS4_NS0_55_GLOBAL__N__0955718d_22_SparseCsrTensorMath_cu_868dd54514ReductionAddOpIfEEEEjS4_Li4ELi4EEEEEvT1_,"ax",@progbits
	.align	128
.text._ZN2at6native13reduce_kernelILi512ELi1ENS0_8ReduceOpIN3c108BFloat16ENS0_14func_wrapper_tIS4_NS0_55_GLOBAL__N__0955718d_22_SparseCsrTensorMath_cu_868dd54514ReductionAddOpIfEEEEjS4_Li4ELi4EEEEEvT1_:
        .type           _ZN2at6native13reduce_kernelILi512ELi1ENS0_8ReduceOpIN3c108BFloat16ENS0_14func_wrapper_tIS4_NS0_55_GLOBAL__N__0955718d_22_SparseCsrTensorMath_cu_868dd54514ReductionAddOpIfEEEEjS4_Li4ELi4EEEEEvT1_,@function
        .size           _ZN2at6native13reduce_kernelILi512ELi1ENS0_8ReduceOpIN3c108BFloat16ENS0_14func_wrapper_tIS4_NS0_55_GLOBAL__N__0955718d_22_SparseCsrTensorMath_cu_868dd54514ReductionAddOpIfEEEEjS4_Li4ELi4EEEEEvT1_,(.L_x_8806 - _ZN2at6native13reduce_kernelILi512ELi1ENS0_8ReduceOpIN3c108BFloat16ENS0_14func_wrapper_tIS4_NS0_55_GLOBAL__N__0955718d_22_SparseCsrTensorMath_cu_868dd54514ReductionAddOpIfEEEEjS4_Li4ELi4EEEEEvT1_)
        .other          _ZN2at6native13reduce_kernelILi512ELi1ENS0_8ReduceOpIN3c108BFloat16ENS0_14func_wrapper_tIS4_NS0_55_GLOBAL__N__0955718d_22_SparseCsrTensorMath_cu_868dd54514ReductionAddOpIfEEEEjS4_Li4ELi4EEEEEvT1_,@"STO_CUDA_ENTRY STV_DEFAULT"
_ZN2at6native13reduce_kernelILi512ELi1ENS0_8ReduceOpIN3c108BFloat16ENS0_14func_wrapper_tIS4_NS0_55_GLOBAL__N__0955718d_22_SparseCsrTensorMath_cu_868dd54514ReductionAddOpIfEEEEjS4_Li4ELi4EEEEEvT1_:
        /* <DEDUP_REMOVED lines=287> */
.L_x_5029:
        /* <DEDUP_REMOVED lines=50> */
.L_x_5038:
[----:B------:R-:W-:Y:S05]  /*1510*/  BSYNC B3 ;  /* 0x0000000000037941 */ /* 0x000fea0003800000 */
.L_x_5037:
        /* <DEDUP_REMOVED lines=8> */
[----:B------:R-:W2:Y:S02]  /*15a0*/  LDG.E.U16 R10, desc[UR36][R10.64] ;  /* 0x000000240a0a7981 */ /* 0x000ea4000c1e1500 */
[----:B--2---:R-:W-:-:S04]  /*15b0*/  IMAD.U32 R4, R10, 0x10000, RZ ;  /* 0x000100000a047824 */ /* 0x004fc800078e00ff */
[----:B------:R-:W-:-:S07]  /*15c0*/  FADD.FTZ R4, R4, UR4 ;  /* 0x0000000404047e21 */ /* 0x000fce0008010000 */
.L_x_5036:
[----:B------:R-:W-:Y:S05]  /*15d0*/  BSYNC B2 ;  /* 0x0000000000027941 */ /* 0x000fea0003800000 */
.L_x_5035:
[C---:B------:R-:W-:Y:S02]  /*15e0*/  IADD3 R11, P0, -R17.reuse, 0x4, RZ ;  /* 0x00000004110b7810 */ /* 0x040fe40007f1e1ff */
[----:B------:R-:W-:Y:S02]  /*15f0*/  IADD3 R8, R17, -0x4, R2 ;  /* 0xfffffffc11087810 */ /* 0x000fe40007ffe002 */
[----:B------:R-:W-:Y:S02]  /*1600*/  LEA R12, P1, R11, R12, 0x1 ;  /* 0x0000000c0b0c7211 */ /* 0x000fe400078208ff */
[----:B------:R-:W-:-:S04]  /*1610*/  IADD3.X R6, RZ, -0x1, RZ, P0, !PT ;  /* 0xffffffffff067810 */ /* 0x000fc800007fe4ff */
[----:B------:R-:W-:-:S07]  /*1620*/  LEA.HI.X R13, R11, R13, R6, 0x1, P1 ;  /* 0x0000000d0b0d7211 */ /* 0x000fce00008f0c06 */
.L_x_5034:
[----:B------:R-:W-:Y:S05]  /*1630*/  BSYNC B1 ;  /* 0x0000000000017941 */ /* 0x000fea0003800000 */
.L_x_5033:
        /* <DEDUP_REMOVED lines=8> */
[----:B------:R-:W-:Y:S01]  /*16c0*/  IMAD.MOV.U32 R11, RZ, RZ, R7 ;  /* 0x000000ffff0b7224 */ /* 0x000fe200078e0007 */
[----:B------:R-:W-:-:S07]  /*16d0*/  MOV R10, R9 ;  /* 0x00000009000a7202 */ /* 0x000fce0000000f00 */
.L_x_5041:
[----:B------:R-:W-:Y:S01]  /*16e0*/  IMAD.WIDE.U32 R6, R11, 0x8, R12 ;  /* 0x000000080b067825 */ /* 0x000fe200078e000c */
[----:B------:R-:W-:-:S05]  /*16f0*/  ULDC UR4, c[0x0][0x224] ;  /* 0x0000890000047ab9 */ /* 0x000fca0000000800 */
[----:B------:R-:W2:Y:S01]  /*1700*/  LDG.E.64 R6, desc[UR36][R6.64] ;  /* 0x0000002406067981 */ /* 0x000ea2000c1e1b00 */
[----:B------:R-:W-:-:S05]  /*1710*/  VIADD R11, R11, UR4 ;  /* 0x000000040b0b7c36 */ /* 0x000fca0008000000 */
[----:B------:R-:W-:-:S04]  /*1720*/  LEA R19, R11, 0x3, 0x2 ;  /* 0x000000030b137811 */ /* 0x000fc800078e10ff */
[----:B------:R-:W-:Y:S02]  /*1730*/  ISETP.GE.U32.AND P0, PT, R19, R8, PT ;  /* 0x000000081300720c */ /* 0x000fe40003f06070 */
[C---:B--2---:R-:W-:Y:S01]  /*1740*/  PRMT R16, R6.reuse, 0x7632, R16 ;  /* 0x0000763206107816 */ /* 0x044fe20000000010 */
[C---:B------:R-:W-:Y:S01]  /*1750*/  IMAD.U32 R21, R7.reuse, 0x10000, RZ ;  /* 0x0001000007157824 */ /* 0x040fe200078e00ff */
[----:B------:R-:W-:Y:S02]  /*1760*/  PRMT R17, R7, 0x7632, R17 ;  /* 0x0000763207117816 */ /* 0x000fe40000000011 */
[----:B------:R-:W-:Y:S01]  /*1770*/  SHF.L.U32 R19, R6, 0x10, RZ ;  /* 0x0000001006137819 */ /* 0x000fe200000006ff */
[----:B------:R-:W-:Y:S01]  /*1780*/  FADD.FTZ R10, R21, R10 ;  /* 0x0000000a150a7221 */ /* 0x000fe20000010000 */
[----:B------:R-:W-:Y:S01]  /*1790*/  SHF.L.U32 R16, R16, 0x10, RZ ;  /* 0x0000001010107819 */ /* 0x000fe200000006ff */
[----:B------:R-:W-:Y:S02]  /*17a0*/  IMAD.U32 R17, R17, 0x10000, RZ ;  /* 0x0001000011117824 */ /* 0x000fe400078e00ff */
[----:B------:R-:W-:-:S02]  /*17b0*/  FADD.FTZ R4, R19, R4 ;  /* 0x0000000413047221 */ /* 0x000fc40000010000 */
[----:B------:R-:W-:Y:S01]  /*17c0*/  FADD.FTZ R9, R16, R9 ;  /* 0x0000000910097221 */ /* 0x000fe20000010000 */
[----:B------:R-:W-:Y:S01]  /*17d0*/  FADD.FTZ R2, R17, R2 ;  /* 0x0000000211027221 */ /* 0x000fe20000010000 */
[----:B------:R-:W-:Y:S06]  /*17e0*/  @!P0 BRA `(.L_x_5041) ;  /* 0xfffffffc00bc8947 */ /* 0x000fec000383ffff */
.L_x_5040:
[----:B------:R-:W-:Y:S05]  /*17f0*/  BSYNC B1 ;  /* 0x0000000000017941 */ /* 0x000fea0003800000 */
.L_x_5039:
        /* <DEDUP_REMOVED lines=8> */
.L_x_5043:
[----:B------:R-:W-:Y:S05]  /*1880*/  BSYNC B1 ;  /* 0x0000000000017941 */ /* 0x000fea0003800000 */
.L_x_5042:
        /* <DEDUP_REMOVED lines=9> */
[----:B------:R-:W2:Y:S02]  /*1920*/  LDG.E.U16 R12, desc[UR36][R12.64] ;  /* 0x000000240c0c7981 */ /* 0x000ea4000c1e1500 */
[----:B--2---:R-:W-:-:S05]  /*1930*/  SHF.L.U32 R5, R12, 0x10, RZ ;  /* 0x000000100c057819 */ /* 0x004fca00000006ff */
[----:B------:R-:W-:-:S07]  /*1940*/  FADD.FTZ R4, R4, R5 ;  /* 0x0000000504047221 */ /* 0x000fce0000010000 */
.L_x_5045:
[----:B------:R-:W-:Y:S05]  /*1950*/  BSYNC B1 ;  /* 0x0000000000017941 */ /* 0x000fea0003800000 */
.L_x_5044:
[----:B------:R-:W-:-:S04]  /*1960*/  FADD.FTZ R9, R9, R4 ;  /* 0x0000000409097221 */ /* 0x000fc80000010000 */
[----:B------:R-:W-:-:S04]  /*1970*/  FADD.FTZ R9, R9, R10 ;  /* 0x0000000a09097221 */ /* 0x000fc80000010000 */
[----:B------:R-:W-:Y:S01]  /*1980*/  FADD.FTZ R6, R9, R2 ;  /* 0x0000000209067221 */ /* 0x000fe20000010000 */
[----:B------:R-:W-:Y:S06]  /*1990*/  BRA `(.L_x_5031) ;  /* 0x0000009400b87947 */ /* 0x000fec0003800000 */
.L_x_5032:
        /* <DEDUP_REMOVED lines=24> */
.L_x_5055:
        /* <DEDUP_REMOVED lines=286> */
.L_x_5051:
[----:B------:R-:W-:Y:S01]  /*2d00*/  LOP3.LUT R11, R10, 0xfffffffe, RZ, 0xc0, !PT ;  /* 0xfffffffe0a0b7812 */ /* 0x000fe200078ec0ff */
[----:B------:R-:W-:Y:S02]  /*2d10*/  ULDC UR38, c[0x0][0x224] ;  /* 0x0000890000267ab9 */ /* 0x000fe40000000800 */
[----:B------:R-:W-:Y:S02]  /*2d20*/  MOV R4, UR38 ;  /* 0x0000002600047c02 */ /* 0x000fe40008000f00 */
[----:B------:R-:W-:-:S05]  /*2d30*/  IADD3 R10, P1, R12, R11, RZ ;  /* 0x0000000b0c0a7210 */ /* 0x000fca0007f3e0ff */
[----:B------:R-:W-:-:S06]  /*2d40*/  IMAD.X R11, RZ, RZ, R13, P1 ;  /* 0x000000ffff0b7224 */ /* 0x000fcc00008e060d */
[----:B------:R1:W5:Y:S01]  /*2d50*/  LDG.E.U16 R11, desc[UR36][R10.64] ;  /* 0x000000240a0b7981 */ /* 0x000362000c1e1500 */
        /* <DEDUP_REMOVED lines=14> */
[----:B-1----:R-:W-:-:S05]  /*2e40*/  IMAD.HI.U32 R10, R20, UR33, R18 ;  /* 0x00000021140a7c27 */ /* 0x002fca000f8e0012 */
        /* <DEDUP_REMOVED lines=233> */
.L_x_5052:
[----:B------:R-:W-:-:S04]  /*3ce0*/  LOP3.LUT R21, R2, 0xfffffffe, RZ, 0xc0, !PT ;  /* 0xfffffffe02157812 */ /* 0x000fc800078ec0ff */
[----:B------:R-:W-:-:S05]  /*3cf0*/  IADD3 R20, P1, R12, R21, RZ ;  /* 0x000000150c147210 */ /* 0x000fca0007f3e0ff */
[----:B------:R-:W-:-:S05]  /*3d00*/  IMAD.X R21, RZ, RZ, R13, P1 ;  /* 0x000000ffff157224 */ /* 0x000fca00008e060d */
[----:B------:R2:W5:Y:S01]  /*3d10*/  LDG.E.U16 R20, desc[UR36][R20.64] ;  /* 0x0000002414147981 */ /* 0x000562000c1e1500 */
[----:B------:R-:W-:Y:S01]  /*3d20*/  IADD3 R5, R5, R4, RZ ;  /* 0x0000000405057210 */ /* 0x000fe20007ffe0ff */
[----:B------:R-:W-:Y:S01]  /*3d30*/  IMAD.MOV.U32 R2, RZ, RZ, RZ ;  /* 0x000000ffff027224 */ /* 0x000fe200078e00ff */
[----:B-1----:R-:W-:Y:S01]  /*3d40*/  MOV R10, RZ ;  /* 0x000000ff000a7202 */ /* 0x002fe20000000f00 */
[----:B------:R-:W-:Y:S06]  /*3d50*/  @!P0 BRA `(.L_x_5053) ;  /* 0x0000000c00d88947 */ /* 0x000fec0003800000 */
[----:B------:R-:W-:Y:S01]  /*3d60*/  MOV R19, R5 ;  /* 0x0000000500137202 */ /* 0x000fe20000000f00 */
[----:B------:R-:W-:Y:S01]  /*3d70*/  IMAD.MOV.U32 R18, RZ, RZ, RZ ;  /* 0x000000ffff127224 */ /* 0x000fe200078e00ff */
[----:B0-----:R-:W-:-:S03]  /*3d80*/  ISETP.NE.AND P1, PT, R16, 0x1, PT ;  /* 0x000000011000780c */ /* 0x001fc60003f25270 */
[----:B------:R-:W-:-:S05]  /*3d90*/  IMAD.HI.U32 R10, R5, UR30, R18 ;  /* 0x0000001e050a7c27 */ /* 0x000fca000f8e0012 */
[----:B--2---:R-:W-:-:S05]  /*3da0*/  SHF.R.U32.HI R21, RZ, UR31, R10 ;  /* 0x0000001fff157c19 */ /* 0x004fca000801160a */
        /* <DEDUP_REMOVED lines=232> */
[----:B------:R-:W-:Y:S01]  /*4c30*/  IMAD R21, R21, UR38, R24 ;  /* 0x0000002615157c24 */ /* 0x000fe2000f8e0218 */
[----:B------:R-:W1:Y:S03]  /*4c40*/  @P1 LDC R25, c[0x0][0x3e8] ;  /* 0x0000fa00ff191b82 */ /* 0x000e660000000800 */
[----:B------:R-:W-:-:S05]  /*4c50*/  IMAD R10, R21, UR25, R10 ;  /* 0x00000019150a7c24 */ /* 0x000fca000f8e020a */
[----:B------:R-:W2:Y:S01]  /*4c60*/  @P1 LDC R24, c[0x0][0x37c] ;  /* 0x0000df00ff181b82 */ /* 0x000ea20000000800 */
[----:B0-----:R-:W-:-:S05]  /*4c70*/  @P1 IMAD.HI.U32 R18, R23, R18, R22 ;  /* 0x0000001217121227 */ /* 0x001fca00078e0016 */
[----:B------:R-:W-:-:S04]  /*4c80*/  @P1 SHF.R.U32.HI R18, RZ, R19, R18 ;  /* 0x00000013ff121219 */ /* 0x000fc80000011612 */
[----:B------:R-:W-:-:S05]  /*4c90*/  @P1 IADD3 R19, -R18, RZ, RZ ;  /* 0x000000ff12131210 */ /* 0x000fca0007ffe1ff */
[----:B--2---:R-:W-:-:S04]  /*4ca0*/  @P1 IMAD R23, R24, R19, R23 ;  /* 0x0000001318171224 */ /* 0x004fc800078e0217 */
[----:B-1----:R-:W-:-:S07]  /*4cb0*/  @P1 IMAD R10, R23, R25, R10 ;  /* 0x00000019170a1224 */ /* 0x002fce00078e020a */
.L_x_5053:
[----:B------:R-:W-:-:S04]  /*4cc0*/  LOP3.LUT R19, R10, 0xfffffffe, RZ, 0xc0, !PT ;  /* 0xfffffffe0a137812 */ /* 0x000fc800078ec0ff */
[----:B------:R-:W-:-:S05]  /*4cd0*/  IADD3 R18, P1, R12, R19, RZ ;  /* 0x000000130c127210 */ /* 0x000fca0007f3e0ff */
[----:B------:R-:W-:-:S05]  /*4ce0*/  IMAD.X R19, RZ, RZ, R13, P1 ;  /* 0x000000ffff137224 */ /* 0x000fca00008e060d */
[----:B------:R1:W5:Y:S01]  /*4cf0*/  LDG.E.U16 R10, desc[UR36][R18.64] ;  /* 0x00000024120a7981 */ /* 0x000362000c1e1500 */
[----:B------:R-:W-:Y:S01]  /*4d00*/  IADD3 R5, R5, R4, RZ ;  /* 0x0000000405057210 */ /* 0x000fe20007ffe0ff */
[----:B------:R-:W-:Y:S06]  /*4d10*/  @!P0 BRA `(.L_x_5054) ;  /* 0x0000000c00d88947 */ /* 0x000fec0003800000 */
[----:B-1----:R-:W-:Y:S01]  /*4d20*/  MOV R19, R5 ;  /* 0x0000000500137202 */ /* 0x002fe20000000f00 */
        /* <DEDUP_REMOVED lines=245> */
.L_x_5054:
[----:B-1----:R-:W-:Y:S01]  /*5c80*/  LOP3.LUT R19, R2, 0xfffffffe, RZ, 0xc0, !PT ;  /* 0xfffffffe02137812 */ /* 0x002fe200078ec0ff */
[----:B------:R-:W-:-:S03]  /*5c90*/  ULDC UR4, c[0x0][0x21c] ;  /* 0x0000870000047ab9 */ /* 0x000fc60000000800 */
[----:B------:R-:W-:-:S05]  /*5ca0*/  IADD3 R18, P1, R12, R19, RZ ;  /* 0x000000130c127210 */ /* 0x000fca0007f3e0ff */
[----:B------:R-:W-:-:S05]  /*5cb0*/  IMAD.X R19, RZ, RZ, R13, P1 ;  /* 0x000000ffff137224 */ /* 0x000fca00008e060d */
[----:B------:R-:W3:Y:S01]  /*5cc0*/  LDG.E.U16 R18, desc[UR36][R18.64] ;  /* 0x0000002412127981 */ /* 0x000ee2000c1e1500 */
[----:B------:R-:W-:Y:S01]  /*5cd0*/  IADD3 R5, R5, R4, RZ ;  /* 0x0000000405057210 */ /* 0x000fe20007ffe0ff */
[----:B-----5:R-:W-:Y:S01]  /*5ce0*/  IMAD.U32 R22, R11, 0x10000, RZ ;  /* 0x000100000b167824 */ /* 0x020fe200078e00ff */
[----:B------:R-:W-:Y:S02]  /*5cf0*/  MOV R2, UR4 ;  /* 0x0000000400027c02 */ /* 0x000fe40008000f00 */
[----:B------:R-:W-:Y:S01]  /*5d00*/  SHF.L.U32 R24, R10, 0x10, RZ ;  /* 0x000000100a187819 */ /* 0x000fe200000006ff */
[----:B--2---:R-:W-:Y:S02]  /*5d10*/  IMAD R21, R4, 0x3, R5 ;  /* 0x0000000304157824 */ /* 0x004fe400078e0205 */
[----:B------:R-:W-:Y:S02]  /*5d20*/  FADD.FTZ R9, R22, R9 ;  /* 0x0000000916097221 */ /* 0x000fe40000010000 */
[----:B------:R-:W-:Y:S01]  /*5d30*/  FADD.FTZ R7, R24, R7 ;  /* 0x0000000718077221 */ /* 0x000fe20000010000 */
[----:B------:R-:W-:-:S02]  /*5d40*/  ISETP.GE.U32.AND P1, PT, R21, R2, PT ;  /* 0x000000021500720c */ /* 0x000fc40003f26070 */
[----:B------:R-:W-:-:S05]  /*5d50*/  SHF.L.U32 R21, R20, 0x10, RZ ;  /* 0x0000001014157819 */ /* 0x000fca00000006ff */
[----:B------:R-:W-:Y:S01]  /*5d60*/  FADD.FTZ R8, R21, R8 ;  /* 0x0000000815087221 */ /* 0x000fe20000010000 */
[----:B---3--:R-:W-:-:S04]  /*5d70*/  IMAD.U32 R23, R18, 0x10000, RZ ;  /* 0x0001000012177824 */ /* 0x008fc800078e00ff */
[----:B------:R-:W-:Y:S01]  /*5d80*/  FADD.FTZ R6, R23, R6 ;  /* 0x0000000617067221 */ /* 0x000fe20000010000 */
[----:B------:R-:W-:Y:S06]  /*5d90*/  @!P1 BRA `(.L_x_5055) ;  /* 0xffffffbc00609947 */ /* 0x000fec000383ffff */
[----:B------:R-:W-:Y:S05]  /*5da0*/  BSYNC B2 ;  /* 0x0000000000027941 */ /* 0x000fea0003800000 */
.L_x_5050:
[----:B------:R-:W-:-:S07]  /*5db0*/  PRMT R22, R18, 0x7610, R22 ;  /* 0x0000761012167816 */ /* 0x000fce0000000016 */
.L_x_5049:
[----:B------:R-:W-:Y:S05]  /*5dc0*/  BSYNC B1 ;  /* 0x0000000000017941 */ /* 0x000fea0003800000 */
.L_x_5048:
        /* <DEDUP_REMOVED lines=280> */
.L_x_5058:
[----:B------:R-:W-:-:S04]  /*6f50*/  LOP3.LUT R11, R11, 0xfffffffe, RZ, 0xc0, !PT ;  /* 0xfffffffe0b0b7812 */ /* 0x000fc800078ec0ff */
[----:B0-----:R-:W-:-:S04]  /*6f60*/  IADD3 R16, P2, R12, R11, RZ ;  /* 0x0000000b0c107210 */ /* 0x001fc80007f5e0ff */
        /* <DEDUP_REMOVED lines=279> */
.L_x_5059:
        /* <DEDUP_REMOVED lines=281> */
.L_x_5060:
        /* <DEDUP_REMOVED lines=281> */
.L_x_5061:
[----:B------:R-:W-:-:S04]  /*a400*/  LOP3.LUT R23, R22, 0xfffffffe, RZ, 0xc0, !PT ;  /* 0xfffffffe16177812 */ /* 0x000fc800078ec0ff */
[----:B------:R-:W-:-:S04]  /*a410*/  IADD3 R22, P1, R12, R23, RZ ;  /* 0x000000170c167210 */ /* 0x000fc80007f3e0ff */
[----:B------:R-:W-:-:S05]  /*a420*/  IADD3.X R23, RZ, R13, RZ, P1, !PT ;  /* 0x0000000dff177210 */ /* 0x000fca0000ffe4ff */
[----:B------:R1:W5:Y:S04]  /*a430*/  LDG.E.U16 R22, desc[UR36][R22.64] ;  /* 0x0000002416167981 */ /* 0x000368000c1e1500 */
.L_x_5057:
[----:B------:R-:W-:Y:S05]  /*a440*/  BSYNC B1 ;  /* 0x0000000000017941 */ /* 0x000fea0003800000 */
.L_x_5056:
[----:B------:R-:W-:Y:S04]  /*a450*/  BSSY B1, `(.L_x_5062) ;  /* 0x0000012000017945 */ /* 0x000fe80003800000 */
[----:B------:R-:W-:Y:S05]  /*a460*/  @P0 BRA `(.L_x_5063) ;  /* 0x0000000000400947 */ /* 0x000fea0003800000 */
[----:B------:R-:W-:Y:S01]  /*a470*/  IMAD.IADD R5, R5, 0x1, R4 ;  /* 0x0000000105057824 */ /* 0x000fe200078e0204 */
[----:B-----5:R-:W-:-:S04]  /*a480*/  SHF.L.U32 R12, R11, 0x10, RZ ;  /* 0x000000100b0c7819 */ /* 0x020fc800000006ff */
[----:B------:R-:W-:Y:S01]  /*a490*/  ISETP.GE.U32.AND P0, PT, R5, R2, PT ;  /* 0x000000020500720c */ /* 0x000fe20003f06070 */
[----:B------:R-:W-:-:S12]  /*a4a0*/  FADD.FTZ R9, R9, R12 ;  /* 0x0000000c09097221 */ /* 0x000fd80000010000 */
[----:B------:R-:W-:Y:S05]  /*a4b0*/  @P0 BRA `(.L_x_5063) ;  /* 0x00000000002c0947 */ /* 0x000fea0003800000 */
[----:B------:R-:W-:Y:S01]  /*a4c0*/  IADD3 R11, R5, R4, RZ ;  /* 0x00000004050b7210 */ /* 0x000fe20007ffe0ff */
[----:B------:R-:W-:-:S03]  /*a4d0*/  IMAD.U32 R5, R20, 0x10000, RZ ;  /* 0x0001000014057824 */ /* 0x000fc600078e00ff */
[----:B------:R-:W-:Y:S01]  /*a4e0*/  ISETP.GE.U32.AND P0, PT, R11, R2, PT ;  /* 0x000000020b00720c */ /* 0x000fe20003f06070 */
[----:B------:R-:W-:-:S12]  /*a4f0*/  FADD.FTZ R8, R8, R5 ;  /* 0x0000000508087221 */ /* 0x000fd80000010000 */
[----:B------:R-:W-:Y:S05]  /*a500*/  @P0 BRA `(.L_x_5063) ;  /* 0x0000000000180947 */ /* 0x000fea0003800000 */
[----:B------:R-:W-:Y:S02]  /*a510*/  IADD3 R5, R11, R4, RZ ;  /* 0x000000040b057210 */ /* 0x000fe40007ffe0ff */
[----:B------:R-:W-:Y:S02]  /*a520*/  SHF.L.U32 R10, R10, 0x10, RZ ;  /* 0x000000100a0a7819 */ /* 0x000fe400000006ff */
[----:B------:R-:W-:-:S03]  /*a530*/  ISETP.GE.U32.AND P0, PT, R5, R2, PT ;  /* 0x000000020500720c */ /* 0x000fc60003f06070 */
[----:B------:R-:W-:-:S10]  /*a540*/  FADD.FTZ R7, R7, R10 ;  /* 0x0000000a07077221 */ /* 0x000fd40000010000 */
[----:B------:R-:W-:-:S04]  /*a550*/  @!P0 IMAD.U32 R5, R22, 0x10000, RZ ;  /* 0x0001000016058824 */ /* 0x000fc800078e00ff */
[----:B------:R-:W-:-:S07]  /*a560*/  @!P0 FADD.FTZ R6, R6, R5 ;  /* 0x0000000506068221 */ /* 0x000fce0000010000 */
.L_x_5063:
[----:B------:R-:W-:Y:S05]  /*a570*/  BSYNC B1 ;  /* 0x0000000000017941 */ /* 0x000fea0003800000 */
.L_x_5062:
[----:B------:R-:W-:-:S04]  /*a580*/  FADD.FTZ R8, R8, R9 ;  /* 0x0000000908087221 */ /* 0x000fc80000010000 */
[----:B------:R-:W-:-:S04]  /*a590*/  FADD.FTZ R7, R8, R7 ;  /* 0x0000000708077221 */ /* 0x000fc80000010000 */
[----:B------:R-:W-:Y:S01]  /*a5a0*/  FADD.FTZ R6, R7, R6 ;  /* 0x0000000607067221 */ /* 0x000fe20000010000 */
[----:B------:R-:W-:Y:S06]  /*a5b0*/  BRA `(.L_x_5031) ;  /* 0x0000000800b07947 */ /* 0x000fec0003800000 */
.L_x_5047:
        /* <DEDUP_REMOVED lines=10> */
.L_x_5067:
[-C--:B------:R-:W-:Y:S01]  /*a660*/  IADD3 R11, R4, R5.reuse, RZ ;  /* 0x00000005040b7210 */ /* 0x080fe20007ffe0ff */
[----:B------:R-:W-:-:S03]  /*a670*/  IMAD R9, R22, R5, RZ ;  /* 0x0000000516097224 */ /* 0x000fc600078e02ff */
[----:B------:R-:W-:Y:S01]  /*a680*/  IADD3 R17, R11, R4, RZ ;  /* 0x000000040b117210 */ /* 0x000fe20007ffe0ff */
[----:B------:R-:W-:Y:S02]  /*a690*/  IMAD R11, R22, R11, RZ ;  /* 0x0000000b160b7224 */ /* 0x000fe400078e02ff */
[----:B------:R-:W-:-:S04]  /*a6a0*/  IMAD.WIDE.U32 R8, R9, 0x2, R12 ;  /* 0x0000000209087825 */ /* 0x000fc800078e000c */
[----:B------:R-:W-:Y:S02]  /*a6b0*/  IMAD.IADD R23, R17, 0x1, R4 ;  /* 0x0000000111177824 */ /* 0x000fe400078e0204 */
        /* <DEDUP_REMOVED lines=8> */
[----:B------:R-:W5:Y:S01]  /*a740*/  LDG.E.U16 R11, desc[UR36][R10.64] ;  /* 0x000000240a0b7981 */ /* 0x000f62000c1e1500 */
[----:B------:R-:W-:-:S05]  /*a750*/  IADD3 R5, R23, R4, RZ ;  /* 0x0000000417057210 */ /* 0x000fca0007ffe0ff */
[----:B------:R-:W-:-:S05]  /*a760*/  IMAD R23, R4, 0x3, R5 ;  /* 0x0000000304177824 */ /* 0x000fca00078e0205 */
[----:B------:R-:W-:Y:S02]  /*a770*/  ISETP.GE.U32.AND P0, PT, R23, R2, PT ;  /* 0x000000021700720c */ /* 0x000fe40003f06070 */
[----:B--2---:R-:W-:Y:S02]  /*a780*/  SHF.L.U32 R24, R8, 0x10, RZ ;  /* 0x0000001008187819 */ /* 0x004fe400000006ff */
[----:B---3--:R-:W-:Y:S02]  /*a790*/  SHF.L.U32 R26, R17, 0x10, RZ ;  /* 0x00000010111a7819 */ /* 0x008fe400000006ff */
[----:B----4-:R-:W-:Y:S01]  /*a7a0*/  SHF.L.U32 R25, R18, 0x10, RZ ;  /* 0x0000001012197819 */ /* 0x010fe200000006ff */
[----:B-----5:R-:W-:Y:S02]  /*a7b0*/  IMAD.U32 R23, R11, 0x10000, RZ ;  /* 0x000100000b177824 */ /* 0x020fe400078e00ff */
[----:B------:R-:W-:Y:S01]  /*a7c0*/  FADD.FTZ R21, R24, R21 ;  /* 0x0000001518157221 */ /* 0x000fe20000010000 */
[----:B------:R-:W-:Y:S01]  /*a7d0*/  FADD.FTZ R7, R26, R7 ;  /* 0x000000071a077221 */ /* 0x000fe20000010000 */
[----:B------:R-:W-:Y:S01]  /*a7e0*/  FADD.FTZ R6, R25, R6 ;  /* 0x0000000619067221 */ /* 0x000fe20000010000 */
[----:B------:R-:W-:Y:S01]  /*a7f0*/  FADD.FTZ R20, R23, R20 ;  /* 0x0000001417147221 */ /* 0x000fe20000010000 */
[----:B------:R-:W-:Y:S06]  /*a800*/  @!P0 BRA `(.L_x_5067) ;  /* 0xfffffffc00948947 */ /* 0x000fec000383ffff */
[----:B------:R-:W-:Y:S05]  /*a810*/  BSYNC B2 ;  /* 0x0000000000027941 */ /* 0x000fea0003800000 */
.L_x_5066:
[----:B------:R-:W-:Y:S02]  /*a820*/  PRMT R16, R11, 0x7610, R16 ;  /* 0x000076100b107816 */ /* 0x000fe40000000010 */
[----:B------:R-:W-:Y:S02]  /*a830*/  PRMT R10, R8, 0x7610, R10 ;  /* 0x00007610080a7816 */ /* 0x000fe4000000000a */
[----:B------:R-:W-:-:S07]  /*a840*/  PRMT R11, R18, 0x7610, R11 ;  /* 0x00007610120b7816 */ /* 0x000fce000000000b */
.L_x_5065:
[----:B------:R-:W-:Y:S05]  /*a850*/  BSYNC B1 ;  /* 0x0000000000017941 */ /* 0x000fea0003800000 */
.L_x_5064:
        /* <DEDUP_REMOVED lines=18> */
[----:B------:R-:W-:-:S12]  /*a980*/  IMAD.WIDE.U32 R8, R9, 0x2, R12 ;  /* 0x0000000209087825 */ /* 0x000fd800078e000c */
[----:B------:R-:W-:-:S04]  /*a990*/  @!P0 IMAD R17, R22, R17, RZ ;  /* 0x0000001116118224 */ /* 0x000fc800078e02ff */
[----:B------:R-:W-:Y:S02]  /*a9a0*/  @!P0 IMAD.WIDE.U32 R12, R17, 0x2, R12 ;  /* 0x00000002110c8825 */ /* 0x000fe400078e000c */
[----:B------:R0:W5:Y:S04]  /*a9b0*/  LDG.E.U16 R17, desc[UR36][R8.64] ;  /* 0x0000002408117981 */ /* 0x000168000c1e1500 */
[----:B------:R0:W5:Y:S02]  /*a9c0*/  @!P0 LDG.E.U16 R11, desc[UR36][R12.64] ;  /* 0x000000240c0b8981 */ /* 0x000164000c1e1500 */
.L_x_5069:
[----:B------:R-:W-:Y:S05]  /*a9d0*/  BSYNC B1 ;  /* 0x0000000000017941 */ /* 0x000fea0003800000 */
.L_x_5068:
[----:B------:R-:W-:Y:S04]  /*a9e0*/  BSSY B1, `(.L_x_5070) ;  /* 0x0000012000017945 */ /* 0x000fe80003800000 */
[----:B------:R-:W-:Y:S05]  /*a9f0*/  @P1 BRA `(.L_x_5071) ;  /* 0x0000000000401947 */ /* 0x000fea0003800000 */
[----:B------:R-:W-:Y:S01]  /*aa00*/  IMAD.IADD R5, R5, 0x1, R4 ;  /* 0x0000000105057824 */ /* 0x000fe200078e0204 */
[----:B-----5:R-:W-:-:S04]  /*aa10*/  SHF.L.U32 R10, R10, 0x10, RZ ;  /* 0x000000100a0a7819 */ /* 0x020fc800000006ff */
[----:B------:R-:W-:Y:S01]  /*aa20*/  ISETP.GE.U32.AND P0, PT, R5, R2, PT ;  /* 0x000000020500720c */ /* 0x000fe20003f06070 */
[----:B------:R-:W-:-:S12]  /*aa30*/  FADD.FTZ R21, R21, R10 ;  /* 0x0000000a15157221 */ /* 0x000fd80000010000 */
[----:B------:R-:W-:Y:S05]  /*aa40*/  @P0 BRA `(.L_x_5071) ;  /* 0x00000000002c0947 */ /* 0x000fea0003800000 */
[----:B0-----:R-:W-:Y:S01]  /*aa50*/  IADD3 R9, R5, R4, RZ ;  /* 0x0000000405097210 */ /* 0x001fe20007ffe0ff */
[----:B------:R-:W-:-:S03]  /*aa60*/  IMAD.U32 R5, R16, 0x10000, RZ ;  /* 0x0001000010057824 */ /* 0x000fc600078e00ff */
[----:B------:R-:W-:Y:S01]  /*aa70*/  ISETP.GE.U32.AND P0, PT, R9, R2, PT ;  /* 0x000000020900720c */ /* 0x000fe20003f06070 */
[----:B------:R-:W-:-:S12]  /*aa80*/  FADD.FTZ R20, R20, R5 ;  /* 0x0000000514147221 */ /* 0x000fd80000010000 */
[----:B------:R-:W-:Y:S05]  /*aa90*/  @P0 BRA `(.L_x_5071) ;  /* 0x0000000000180947 */ /* 0x000fea0003800000 */
[----:B------:R-:W-:-:S04]  /*aaa0*/  IADD3 R5, R9, R4, RZ ;  /* 0x0000000409057210 */ /* 0x000fc80007ffe0ff */
[----:B------:R-:W-:Y:S02]  /*aab0*/  ISETP.GE.U32.AND P0, PT, R5, R2, PT ;  /* 0x000000020500720c */ /* 0x000fe40003f06070 */
[----:B------:R-:W-:-:S05]  /*aac0*/  SHF.L.U32 R2, R17, 0x10, RZ ;  /* 0x0000001011027819 */ /* 0x000fca00000006ff */
[----:B------:R-:W-:-:S06]  /*aad0*/  FADD.FTZ R7, R7, R2 ;  /* 0x0000000207077221 */ /* 0x000fcc0000010000 */
[----:B------:R-:W-:-:S04]  /*aae0*/  @!P0 IMAD.U32 R11, R11, 0x10000, RZ ;  /* 0x000100000b0b8824 */ /* 0x000fc800078e00ff */
[----:B------:R-:W-:-:S07]  /*aaf0*/  @!P0 FADD.FTZ R6, R6, R11 ;  /* 0x0000000b06068221 */ /* 0x000fce0000010000 */
.L_x_5071:
[----:B------:R-:W-:Y:S05]  /*ab00*/  BSYNC B1 ;  /* 0x0000000000017941 */ /* 0x000fea0003800000 */
.L_x_5070:
[----:B------:R-:W-:-:S04]  /*ab10*/  FADD.FTZ R20, R21, R20 ;  /* 0x0000001415147221 */ /* 0x000fc80000010000 */
[----:B------:R-:W-:-:S04]  /*ab20*/  FADD.FTZ R7, R20, R7 ;  /* 0x0000000714077221 */ /* 0x000fc80000010000 */
[----:B------:R-:W-:Y:S01]  /*ab30*/  FADD.FTZ R6, R7, R6 ;  /* 0x0000000607067221 */ /* 0x000fe20000010000 */
[----:B------:R-:W-:Y:S06]  /*ab40*/  BRA `(.L_x_5031) ;  /* 0x00000004004c7947 */ /* 0x000fec0003800000 */
.L_x_5046:
[----:B------:R-:W0:Y:S01]  /*ab50*/  LDC R4, c[0x0][0x224] ;  /* 0x00008900ff047b82 */ /* 0x000e220000000800 */
[----:B------:R-:W-:Y:S01]  /*ab60*/  BSSY B1, `(.L_x_5072) ;  /* 0x0000027000017945 */ /* 0x000fe20003800000 */
[----:B------:R-:W-:-:S06]  /*ab70*/  MOV R9, R7 ;  /* 0x0000000700097202 */ /* 0x000fcc0000000f00 */
        /* <DEDUP_REMOVED lines=10> */
.L_x_5075:
[C---:B------:R-:W-:Y:S01]  /*ac20*/  IADD3 R11, R9.reuse, R4, RZ ;  /* 0x00000004090b7210 */ /* 0x040fe20007ffe0ff */
[----:B------:R-:W-:-:S03]  /*ac30*/  IMAD.WIDE.U32 R20, R9, 0x2, R12 ;  /* 0x0000000209147825 */ /* 0x000fc600078e000c */
[C---:B------:R-:W-:Y:S01]  /*ac40*/  IADD3 R17, R11.reuse, R4, RZ ;  /* 0x000000040b117210 */ /* 0x040fe20007ffe0ff */
[----:B------:R-:W-:Y:S02]  /*ac50*/  IMAD.WIDE.U32 R10, R11, 0x2, R12 ;  /* 0x000000020b0a7825 */ /* 0x000fe400078e000c */
[----:B------:R-:W2:Y:S02]  /*ac60*/  LDG.E.U16 R20, desc[UR36][R20.64] ;  /* 0x0000002414147981 */ /* 0x000ea4000c1e1500 */
[C---:B------:R-:W-:Y:S02]  /*ac70*/  IMAD.IADD R23, R17.reuse, 0x1, R4 ;  /* 0x0000000111177824 */ /* 0x040fe400078e0204 */
[--C-:B------:R-:W-:Y:S01]  /*ac80*/  IMAD.WIDE.U32 R16, R17, 0x2, R12.reuse ;  /* 0x0000000211107825 */ /* 0x100fe200078e000c */
[----:B------:R-:W3:Y:S03]  /*ac90*/  LDG.E.U16 R10, desc[UR36][R10.64] ;  /* 0x000000240a0a7981 */ /* 0x000ee6000c1e1500 */
[----:B------:R-:W-:-:S02]  /*aca0*/  IMAD.WIDE.U32 R18, R23, 0x2, R12 ;  /* 0x0000000217127825 */ /* 0x000fc400078e000c */
[----:B------:R-:W4:Y:S04]  /*acb0*/  LDG.E.U16 R17, desc[UR36][R16.64] ;  /* 0x0000002410117981 */ /* 0x000f28000c1e1500 */
[----:B------:R-:W5:Y:S01]  /*acc0*/  LDG.E.U16 R22, desc[UR36][R18.64] ;  /* 0x0000002412167981 */ /* 0x000f62000c1e1500 */
[----:B------:R-:W-:-:S05]  /*acd0*/  IADD3 R9, R23, R4, RZ ;  /* 0x0000000417097210 */ /* 0x000fca0007ffe0ff */
[----:B------:R-:W-:-:S05]  /*ace0*/  IMAD R23, R4, 0x3, R9 ;  /* 0x0000000304177824 */ /* 0x000fca00078e0209 */
[----:B------:R-:W-:Y:S02]  /*acf0*/  ISETP.GE.U32.AND P0, PT, R23, R2, PT ;  /* 0x000000021700720c */ /* 0x000fe40003f06070 */
[----:B--2---:R-:W-:Y:S01]  /*ad00*/  SHF.L.U32 R24, R20, 0x10, RZ ;  /* 0x0000001014187819 */ /* 0x004fe200000006ff */
[----:B---3--:R-:W-:Y:S01]  /*ad10*/  IMAD.U32 R23, R10, 0x10000, RZ ;  /* 0x000100000a177824 */ /* 0x008fe200078e00ff */
[----:B----4-:R-:W-:Y:S02]  /*ad20*/  SHF.L.U32 R26, R17, 0x10, RZ ;  /* 0x00000010111a7819 */ /* 0x010fe400000006ff */
[----:B-----5:R-:W-:Y:S01]  /*ad30*/  SHF.L.U32 R25, R22, 0x10, RZ ;  /* 0x0000001016197819 */ /* 0x020fe200000006ff */
[----:B------:R-:W-:Y:S01]  /*ad40*/  FADD.FTZ R5, R24, R5 ;  /* 0x0000000518057221 */ /* 0x000fe20000010000 */
[----:B------:R-:W-:Y:S01]  /*ad50*/  FADD.FTZ R6, R23, R6 ;  /* 0x0000000617067221 */ /* 0x000fe20000010000 */
[----:B------:R-:W-:Y:S02]  /*ad60*/  FADD.FTZ R7, R26, R7 ;  /* 0x000000071a077221 */ /* 0x000fe40000010000 */
[----:B------:R-:W-:-:S02]  /*ad70*/  FADD.FTZ R8, R25, R8 ;  /* 0x0000000819087221 */ /* 0x000fc40000010000 */
[----:B------:R-:W-:Y:S05]  /*ad80*/  @!P0 BRA `(.L_x_5075) ;  /* 0xfffffffc00a48947 */ /* 0x000fea000383ffff */
[----:B------:R-:W-:Y:S05]  /*ad90*/  BSYNC B2 ;  /* 0x0000000000027941 */ /* 0x000fea0003800000 */
.L_x_5074:
[----:B------:R-:W-:Y:S02]  /*ada0*/  PRMT R19, R20, 0x7610, R19 ;  /* 0x0000761014137816 */ /* 0x000fe40000000013 */
[----:B------:R-:W-:Y:S02]  /*adb0*/  PRMT R18, R10, 0x7610, R18 ;  /* 0x000076100a127816 */ /* 0x000fe40000000012 */
[----:B------:R-:W-:-:S07]  /*adc0*/  PRMT R16, R22, 0x7610, R16 ;  /* 0x0000761016107816 */ /* 0x000fce0000000010 */
.L_x_5073:
[----:B------:R-:W-:Y:S05]  /*add0*/  BSYNC B1 ;  /* 0x0000000000017941 */ /* 0x000fea0003800000 */
.L_x_5072:
        /* <DEDUP_REMOVED lines=15> */
[----:B------:R-:W-:-:S13]  /*aed0*/  ISETP.GE.U32.AND P0, PT, R17, R2, PT ;  /* 0x000000021100720c */ /* 0x000fda0003f06070 */
[----:B------:R-:W-:Y:S02]  /*aee0*/  @!P0 IMAD.WIDE.U32 R12, R17, 0x2, R12 ;  /* 0x00000002110c8825 */ /* 0x000fe400078e000c */
[----:B------:R0:W5:Y:S04]  /*aef0*/  LDG.E.U16 R17, desc[UR36][R10.64] ;  /* 0x000000240a117981 */ /* 0x000168000c1e1500 */
[----:B------:R0:W5:Y:S02]  /*af00*/  @!P0 LDG.E.U16 R16, desc[UR36][R12.64] ;  /* 0x000000240c108981 */ /* 0x000164000c1e1500 */
.L_x_5077:
[----:B------:R-:W-:Y:S05]  /*af10*/  BSYNC B1 ;  /* 0x0000000000017941 */ /* 0x000fea0003800000 */
.L_x_5076:
[----:B------:R-:W-:Y:S04]  /*af20*/  BSSY B1, `(.L_x_5078) ;  /* 0x0000012000017945 */ /* 0x000fe80003800000 */
[----:B------:R-:W-:Y:S05]  /*af30*/  @P1 BRA `(.L_x_5079) ;  /* 0x0000000000401947 */ /* 0x000fea0003800000 */
[----:B------:R-:W-:Y:S01]  /*af40*/  IMAD.IADD R9, R9, 0x1, R4 ;  /* 0x0000000109097824 */ /* 0x000fe200078e0204 */
[----:B0----5:R-:W-:-:S04]  /*af50*/  SHF.L.U32 R10, R19, 0x10, RZ ;  /* 0x00000010130a7819 */ /* 0x021fc800000006ff */
        /* <DEDUP_REMOVED lines=14> */
.L_x_5079:
[----:B------:R-:W-:Y:S05]  /*b040*/  BSYNC B1 ;  /* 0x0000000000017941 */ /* 0x000fea0003800000 */
.L_x_5078:
[----:B------:R-:W-:-:S04]  /*b050*/  FADD.FTZ R6, R5, R6 ;  /* 0x0000000605067221 */ /* 0x000fc80000010000 */
[----:B------:R-:W-:-:S04]  /*b060*/  FADD.FTZ R7, R6, R7 ;  /* 0x0000000706077221 */ /* 0x000fc80000010000 */
[----:B------:R-:W-:-:S07]  /*b070*/  FADD.FTZ R6, R7, R8 ;  /* 0x0000000807067221 */ /* 0x000fce0000010000 */
.L_x_5031:
[----:B------:R-:W-:Y:S05]  /*b080*/  BSYNC B0 ;  /* 0x0000000000007941 */ /* 0x000fea0003800000 */
.L_x_5030:
        /* <DEDUP_REMOVED lines=15> */
[----:B------:R-:W-:-:S07]  /*b180*/  MOV R2, UR5 ;  /* 0x0000000500027c02 */ /* 0x000fce0008000f00 */
.L_x_5081:
[----:B------:R-:W-:Y:S01]  /*b190*/  IADD3 R7, R3, R2, RZ ;  /* 0x0000000203077210 */ /* 0x000fe20007ffe0ff */
[----:B------:R-:W-:Y:S03]  /*b1a0*/  BAR.SYNC.DEFER_BLOCKING 0x0 ;  /* 0x0000000000007b1d */ /* 0x000fe60000010000 */
[----:B------:R-:W-:-:S04]  /*b1b0*/  ISETP.GE.U32.AND P0, PT, R7, UR7, PT ;  /* 0x0000000707007c0c */ /* 0x000fc8000bf06070 */
[----:B------:R-:W-:-:S13]  /*b1c0*/  ISETP.GE.U32.OR P0, PT, R3, R2, P0 ;  /* 0x000000020300720c */ /* 0x000fda0000706470 */
[----:B------:R-:W-:-:S05]  /*b1d0*/  @!P0 IMAD R4, R7, UR6, R0 ;  /* 0x0000000607048c24 */ /* 0x000fca000f8e0200 */
[----:B------:R-:W-:-:S05]  /*b1e0*/  @!P0 LEA R4, R4, UR4, 0x2 ;  /* 0x0000000404048c11 */ /* 0x000fca000f8e10ff */
[----:B------:R-:W2:Y:S02]  /*b1f0*/  @!P0 LDS R7, [R4] ;  /* 0x0000000004078984 */ /* 0x000ea40000000800 */
[----:B--2---:R-:W-:-:S05]  /*b200*/  @!P0 FADD.FTZ R6, R6, R7 ;  /* 0x0000000706068221 */ /* 0x004fca0000010000 */
[----:B------:R2:W-:Y:S01]  /*b210*/  @!P0 STS [R5], R6 ;  /* 0x0000000605008388 */ /* 0x0005e20000000800 */
[----:B------:R-:W-:Y:S02]  /*b220*/  ISETP.GT.AND P0, PT, R2, 0x1, PT ;  /* 0x000000010200780c */ /* 0x000fe40003f04270 */
[----:B------:R-:W-:-:S11]  /*b230*/  SHF.R.S32.HI R2, RZ, 0x1, R2 ;  /* 0x00000001ff027819 */ /* 0x000fd60000011402 */
[----:B--2---:R-:W-:Y:S05]  /*b240*/  @P0 BRA `(.L_x_5081) ;  /* 0xfffffffc00d00947 */ /* 0x004fea000383ffff */
.L_x_5080:
        /* <DEDUP_REMOVED lines=19> */
.L_x_5084:
[----:B------:R-:W-:Y:S01]  /*b380*/  IADD3 R2, R0, R4, RZ ;  /* 0x0000000400027210 */ /* 0x000fe20007ffe0ff */
[----:B------:R-:W-:Y:S03]  /*b390*/  BAR.SYNC.DEFER_BLOCKING 0x0 ;  /* 0x0000000000007b1d */ /* 0x000fe60000010000 */
[----:B------:R-:W-:-:S04]  /*b3a0*/  ISETP.GE.U32.AND P0, PT, R2, R9, PT ;  /* 0x000000090200720c */ /* 0x000fc80003f06070 */
[----:B------:R-:W-:-:S13]  /*b3b0*/  ISETP.GE.U32.OR P0, PT, R0, R4, P0 ;  /* 0x000000040000720c */ /* 0x000fda0000706470 */
[----:B------:R-:W-:Y:S01]  /*b3c0*/  @!P0 IMAD R2, R4, 0x4, R5 ;  /* 0x0000000404028824 */ /* 0x000fe200078e0205 */
[----:B------:R-:W-:-:S04]  /*b3d0*/  SHF.R.S32.HI R4, RZ, 0x1, R4 ;  /* 0x00000001ff047819 */ /* 0x000fc80000011404 */
[----:B------:R-:W0:Y:S02]  /*b3e0*/  @!P0 LDS R7, [R2] ;  /* 0x0000000002078984 */ /* 0x000e240000000800 */
[----:B0-----:R-:W-:-:S05]  /*b3f0*/  @!P0 FADD.FTZ R6, R6, R7 ;  /* 0x0000000706068221 */ /* 0x001fca0000010000 */
[----:B------:R0:W-:Y:S01]  /*b400*/  @!P0 STS [R5], R6 ;  /* 0x0000000605008388 */ /* 0x0001e20000000800 */
[----:B------:R-:W-:-:S13]  /*b410*/  ISETP.GE.AND P0, PT, R4, 0x20, PT ;  /* 0x000000200400780c */ /* 0x000fda0003f06270 */
[----:B0-----:R-:W-:Y:S05]  /*b420*/  @P0 BRA `(.L_x_5084) ;  /* 0xfffffffc00d40947 */ /* 0x001fea000383ffff */
[----:B------:R-:W-:-:S07]  /*b430*/  MOV R2, 0x20 ;  /* 0x0000002000027802 */ /* 0x000fce0000000f00 */
.L_x_5083:
[----:B------:R-:W-:Y:S01]  /*b440*/  BAR.SYNC.DEFER_BLOCKING 0x0 ;  /* 0x0000000000007b1d */ /* 0x000fe20000010000 */
[----:B------:R-:W-:-:S13]  /*b450*/  ISETP.GE.AND P0, PT, R2, 0x2, PT ;  /* 0x000000020200780c */ /* 0x000fda0003f06270 */
[----:B------:R-:W-:Y:S05]  /*b460*/  @!P0 BRA `(.L_x_5082) ;  /* 0x0000000000188947 */ /* 0x000fea0003800000 */
[----:B------:R-:W-:-:S11]  /*b470*/  HFMA2.MMA R5, -RZ, RZ, 0, 5.9604644775390625e-08 ;  /* 0x00000001ff057435 */ /* 0x000fd600000001ff */
.L_x_5085:
[----:B------:R0:W2:Y:S02]  /*b480*/  SHFL.DOWN PT, R7, R6, R5, 0x1f ;  /* 0x08001f0506077589 */ /* 0x0000a400000e0000 */
[----:B0-----:R-:W-:-:S05]  /*b490*/  IMAD.SHL.U32 R5, R5, 0x2, RZ ;  /* 0x0000000205057824 */ /* 0x001fca00078e00ff */
[----:B------:R-:W-:Y:S01]  /*b4a0*/  ISETP.GE.AND P0, PT, R5, R2, PT ;  /* 0x000000020500720c */ /* 0x000fe20003f06270 */
[----:B--2---:R-:W-:-:S12]  /*b4b0*/  FADD.FTZ R6, R7, R6 ;  /* 0x0000000607067221 */ /* 0x004fd80000010000 */
[----:B------:R-:W-:Y:S05]  /*b4c0*/  @!P0 BRA `(.L_x_5085) ;  /* 0xfffffffc00ec8947 */ /* 0x000fea000383ffff */
.L_x_5082:
[----:B------:R-:W2:Y:S01]  /*b4d0*/  LDC R7, c[0x0][0x3ec] ;  /* 0x0000fb00ff077b82 */ /* 0x000ea20000000800 */
[----:B------:R-:W-:Y:S02]  /*b4e0*/  MOV R2, RZ ;  /* 0x000000ff00027202 */ /* 0x000fe40000000f00 */
[----:B--2---:R-:W-:-:S13]  /*b4f0*/  ISETP.NE.AND P0, PT, R7, RZ, PT ;  /* 0x000000ff0700720c */ /* 0x004fda0003f05270 */
[----:B------:R-:W-:Y:S05]  /*b500*/  @!P0 BRA `(.L_x_5086) ;  /* 0x0000001000448947 */ /* 0x000fea0003800000 */
[----:B------:R-:W-:Y:S01]  /*b510*/  HFMA2.MMA R14, -RZ, RZ, 0, 0 ;  /* 0x00000000ff0e7435 */ /* 0x000fe200000001ff */
[----:B------:R-:W-:Y:S01]  /*b520*/  ULDC.64 UR6, c[0x0][0x3f0] ;  /* 0x0000fc0000067ab9 */ /* 0x000fe20000000a00 */
[----:B------:R-:W-:Y:S01]  /*b530*/  ULDC UR4, c[0x0][0x3f8] ;  /* 0x0000fe0000047ab9 */ /* 0x000fe20000000800 */
[----:B------:R-:W-:-:S07]  /*b540*/  ISETP.NE.AND P0, PT, R7, 0x1, PT ;  /* 0x000000010700780c */ /* 0x000fce0003f05270 */
[----:B------:R-:W-:-:S05]  /*b550*/  IMAD.HI.U32 R4, R15, UR7, R14 ;  /* 0x000000070f047c27 */ /* 0x000fca000f8e000e */
[----:B------:R-:W-:Y:S01]  /*b560*/  SHF.R.U32.HI R5, RZ, UR4, R4 ;  /* 0x00000004ff057c19 */ /* 0x000fe20008011604 */
[----:B------:R-:W-:-:S04]  /*b570*/  ULDC UR4, c[0x0][0x51c] ;  /* 0x0001470000047ab9 */ /* 0x000fc80000000800 */
[----:B0-----:R-:W-:-:S04]  /*b580*/  IMAD.MOV R9, RZ, RZ, -R5 ;  /* 0x000000ffff097224 */ /* 0x001fc800078e0a05 */
        /* <DEDUP_REMOVED lines=265> */
.L_x_5086:
[----:B------:R-:W-:Y:S01]  /*c620*/  ULDC.64 UR6, c[0x0][0x600] ;  /* 0x0001800000067ab9 */ /* 0x000fe20000000a00 */
[----:B------:R-:W-:Y:S01]  /*c630*/  ULDC.64 UR4, c[0x0][0x5f0] ;  /* 0x00017c0000047ab9 */ /* 0x000fe20000000a00 */
[----:B------:R-:W-:Y:S02]  /*c640*/  ISETP.NE.U32.AND P0, PT, RZ, UR6, PT ;  /* 0x00000006ff007c0c */ /* 0x000fe4000bf05070 */
[----:B------:R-:W-:Y:S02]  /*c650*/  CS2R R4, SRZ ;  /* 0x0000000000047805 */ /* 0x000fe4000001ff00 */
[----:B0-----:R-:W-:Y:S02]  /*c660*/  IADD3 R12, P1, R2, UR4, RZ ;  /* 0x00000004020c7c10 */ /* 0x001fe4000ff3e0ff */
[----:B------:R-:W-:Y:S02]  /*c670*/  ISETP.NE.AND.EX P0, PT, RZ, UR7, PT, P0 ;  /* 0x00000007ff007c0c */ /* 0x000fe4000bf05300 */
[----:B------:R-:W-:-:S02]  /*c680*/  IADD3.X R13, RZ, UR5, RZ, P1, !PT ;  /* 0x00000005ff0d7c10 */ /* 0x000fc40008ffe4ff */
[----:B------:R-:W-:-:S09]  /*c690*/  MOV R7, RZ ;  /* 0x000000ff00077202 */ /* 0x000fd20000000f00 */
[----:B------:R-:W-:Y:S05]  /*c6a0*/  @!P0 BRA `(.L_x_5087) ;  /* 0x0000000800088947 */ /* 0x000fea0003800000 */
[----:B-----5:R-:W-:Y:S01]  /*c6b0*/  HFMA2.MMA R19, -RZ, RZ, 0, 0 ;  /* 0x00000000ff137435 */ /* 0x020fe200000001ff */
[----:B------:R-:W-:Y:S01]  /*c6c0*/  IMAD.MOV.U32 R10, RZ, RZ, 0x2 ;  /* 0x00000002ff0a7424 */ /* 0x000fe200078e00ff */
[----:B------:R-:W-:Y:S01]  /*c6d0*/  MOV R16, 0x4 ;  /* 0x0000000400107802 */ /* 0x000fe20000000f00 */
[----:B------:R-:W-:-:S08]  /*c6e0*/  IMAD.MOV.U32 R17, RZ, RZ, 0x0 ;  /* 0x00000000ff117424 */ /* 0x000fd000078e00ff */
.L_x_5090:
[-C--:B------:R-:W-:Y:S02]  /*c6f0*/  LOP3.LUT R4, R19, R17.reuse, RZ, 0xfc, !PT ;  /* 0x0000001113047212 */ /* 0x080fe400078efcff */
[----:B------:R-:W-:Y:S02]  /*c700*/  MOV R5, R17 ;  /* 0x0000001100057202 */ /* 0x000fe40000000f00 */
[----:B------:R-:W-:Y:S02]  /*c710*/  ISETP.NE.U32.AND P0, PT, R4, RZ, PT ;  /* 0x000000ff0400720c */ /* 0x000fe40003f05070 */
[----:B------:R-:W-:-:S11]  /*c720*/  MOV R4, R16 ;  /* 0x0000001000047202 */ /* 0x000fd60000000f00 */
[----:B------:R-:W-:Y:S05]  /*c730*/  @!P0 BRA `(.L_x_5088) ;  /* 0x0000000000148947 */ /* 0x000fea0003800000 */
[----:B------:R-:W-:Y:S01]  /*c740*/  IMAD.MOV.U32 R7, RZ, RZ, R16 ;  /* 0x000000ffff077224 */ /* 0x000fe200078e0010 */
[----:B------:R-:W-:Y:S02]  /*c750*/  MOV R16, R10 ;  /* 0x0000000a00107202 */ /* 0x000fe40000000f00 */
[----:B------:R-:W-:-:S07]  /*c760*/  MOV R18, 0xc780 ;  /* 0x0000c78000127802 */ /* 0x000fce0000000f00 */
[----:B-1----:R-:W-:Y:S05]  /*c770*/  CALL.REL.NOINC `($__internal_11_$__cuda_sm20_rem_u64) ;  /* 0x0000003000bc7944 */ /* 0x002fea0003c00000 */
[----:B------:R-:W-:Y:S05]  /*c780*/  BRA `(.L_x_5089) ;  /* 0x00000000004c7947 */ /* 0x000fea0003800000 */
.L_x_5088:
[----:B------:R-:W0:Y:S01]  /*c790*/  I2F.U32.RP R7, R16 ;  /* 0x0000001000077306 */ /* 0x000e220000209000 */
[----:B------:R-:W-:Y:S01]  /*c7a0*/  ISETP.NE.U32.AND P1, PT, R16, RZ, PT ;  /* 0x000000ff1000720c */ /* 0x000fe20003f25070 */
[----:B------:R-:W-:-:S06]  /*c7b0*/  IMAD.MOV.U32 R17, RZ, RZ, RZ ;  /* 0x000000ffff117224 */ /* 0x000fcc00078e00ff */
[----:B0-----:R-:W0:Y:S02]  /*c7c0*/  MUFU.RCP R7, R7 ;  /* 0x0000000700077308 */ /* 0x001e240000001000 */
[----:B0-----:R-:W-:-:S06]  /*c7d0*/  IADD3 R8, R7, 0xffffffe, RZ ;  /* 0x0ffffffe07087810 */ /* 0x001fcc0007ffe0ff */
[----:B------:R0:W2:Y:S02]  /*c7e0*/  F2I.FTZ.U32.TRUNC.NTZ R9, R8 ;  /* 0x0000000800097305 */ /* 0x0000a4000021f000 */
[----:B0-----:R-:W-:Y:S01]  /*c7f0*/  HFMA2.MMA R8, -RZ, RZ, 0, 0 ;  /* 0x00000000ff087435 */ /* 0x001fe200000001ff */
[----:B--2---:R-:W-:-:S04]  /*c800*/  IMAD.MOV R11, RZ, RZ, -R9 ;  /* 0x000000ffff0b7224 */ /* 0x004fc800078e0a09 */
[----:B------:R-:W-:-:S05]  /*c810*/  IMAD R11, R11, R16, RZ ;  /* 0x000000100b0b7224 */ /* 0x000fca00078e02ff */
[----:B------:R-:W-:-:S06]  /*c820*/  IMAD.HI.U32 R9, R9, R11, R8 ;  /* 0x0000000b09097227 */ /* 0x000fcc00078e0008 */
[----:B------:R-:W-:-:S05]  /*c830*/  IMAD.HI.U32 R9, R9, R10, RZ ;  /* 0x0000000a09097227 */ /* 0x000fca00078e00ff */
[----:B------:R-:W-:-:S05]  /*c840*/  IADD3 R9, -R9, RZ, RZ ;  /* 0x000000ff09097210 */ /* 0x000fca0007ffe1ff */
[----:B------:R-:W-:-:S05]  /*c850*/  IMAD R9, R16, R9, R10 ;  /* 0x0000000910097224 */ /* 0x000fca00078e020a */
[----:B------:R-:W-:-:S13]  /*c860*/  ISETP.GE.U32.AND P0, PT, R9, R16, PT ;  /* 0x000000100900720c */ /* 0x000fda0003f06070 */
[----:B------:R-:W-:-:S05]  /*c870*/  @P0 IMAD.IADD R9, R9, 0x1, -R16 ;  /* 0x0000000109090824 */ /* 0x000fca00078e0a10 */
[----:B------:R-:W-:-:S13]  /*c880*/  ISETP.GE.U32.AND P0, PT, R9, R16, PT ;  /* 0x000000100900720c */ /* 0x000fda0003f06070 */
[-C--:B------:R-:W-:Y:S02]  /*c890*/  @P0 IADD3 R9, R9, -R16.reuse, RZ ;  /* 0x8000001009090210 */ /* 0x080fe40007ffe0ff */
[----:B------:R-:W-:-:S04]  /*c8a0*/  @!P1 LOP3.LUT R9, RZ, R16, RZ, 0x33, !PT ;  /* 0x00000010ff099212 */ /* 0x000fc800078e33ff */
[----:B------:R-:W-:-:S07]  /*c8b0*/  MOV R16, R9 ;  /* 0x0000000900107202 */ /* 0x000fce0000000f00 */
.L_x_5089:
[----:B------:R-:W-:Y:S02]  /*c8c0*/  ISETP.NE.U32.AND P0, PT, R16, RZ, PT ;  /* 0x000000ff1000720c */ /* 0x000fe40003f05070 */
[----:B------:R-:W-:Y:S02]  /*c8d0*/  MOV R10, R4 ;  /* 0x00000004000a7202 */ /* 0x000fe40000000f00 */
[----:B------:R-:W-:Y:S02]  /*c8e0*/  ISETP.NE.AND.EX P0, PT, R17, RZ, PT, P0 ;  /* 0x000000ff1100720c */ /* 0x000fe40003f05300 */
[----:B------:R-:W-:-:S11]  /*c8f0*/  MOV R19, R5 ;  /* 0x0000000500137202 */ /* 0x000fd60000000f00 */
[----:B------:R-:W-:Y:S05]  /*c900*/  @P0 BRA `(.L_x_5090) ;  /* 0xfffffffc00780947 */ /* 0x000fea000383ffff */
[----:B------:R-:W-:-:S13]  /*c910*/  ISETP.NE.U32.AND P2, PT, R5, RZ, PT ;  /* 0x000000ff0500720c */ /* 0x000fda0003f45070 */
[----:B------:R-:W-:Y:S05]  /*c920*/  @!P2 BRA `(.L_x_5091) ;  /* 0x00000000001ca947 */ /* 0x000fea0003800000 */
[----:B------:R-:W-:Y:S01]  /*c930*/  HFMA2.MMA R7, -RZ, RZ, 0, 0 ;  /* 0x00000000ff077435 */ /* 0x000fe200000001ff */
[----:B------:R-:W-:Y:S01]  /*c940*/  IMAD.MOV.U32 R10, RZ, RZ, 0x4 ;  /* 0x00000004ff0a7424 */ /* 0x000fe200078e00ff */
[----:B------:R-:W-:-:S09]  /*c950*/  MOV R8, 0xc970 ;  /* 0x0000c97000087802 */ /* 0x000fd20000000f00 */
[----:B-1----:R-:W-:Y:S05]  /*c960*/  CALL.REL.NOINC `($__internal_10_$__cuda_sm20_div_u64) ;  /* 0x0000002c002c7944 */ /* 0x002fea0003c00000 */
[----:B------:R-:W-:Y:S01]  /*c970*/  MOV R16, R7 ;  /* 0x0000000700107202 */ /* 0x000fe20000000f00 */
[----:B------:R-:W-:Y:S01]  /*c980*/  IMAD.MOV.U32 R17, RZ, RZ, R10 ;  /* 0x000000ffff117224 */ /* 0x000fe200078e000a */
[----:B------:R-:W-:Y:S06]  /*c990*/  BRA `(.L_x_5092) ;  /* 0x00000000004c7947 */ /* 0x000fec0003800000 */
.L_x_5091:
[----:B------:R-:W0:Y:S01]  /*c9a0*/  I2F.U32.RP R10, R4 ;  /* 0x00000004000a7306 */ /* 0x000e220000209000 */
[----:B------:R-:W-:Y:S01]  /*c9b0*/  ISETP.NE.U32.AND P3, PT, R4, RZ, PT ;  /* 0x000000ff0400720c */ /* 0x000fe20003f65070 */
[----:B------:R-:W-:-:S06]  /*c9c0*/  HFMA2.MMA R17, -RZ, RZ, 0, 0 ;  /* 0x00000000ff117435 */ /* 0x000fcc00000001ff */
[----:B0-----:R-:W0:Y:S02]  /*c9d0*/  MUFU.RCP R10, R10 ;  /* 0x0000000a000a7308 */ /* 0x001e240000001000 */
[----:B0-----:R-:W-:-:S06]  /*c9e0*/  IADD3 R8, R10, 0xffffffe, RZ ;  /* 0x0ffffffe0a087810 */ /* 0x001fcc0007ffe0ff */
[----:B------:R0:W2:Y:S02]  /*c9f0*/  F2I.FTZ.U32.TRUNC.NTZ R9, R8 ;  /* 0x0000000800097305 */ /* 0x0000a4000021f000 */
[----:B0-----:R-:W-:Y:S01]  /*ca00*/  IMAD.MOV.U32 R8, RZ, RZ, RZ ;  /* 0x000000ffff087224 */ /* 0x001fe200078e00ff */
[----:B--2---:R-:W-:-:S05]  /*ca10*/  IADD3 R7, RZ, -R9, RZ ;  /* 0x80000009ff077210 */ /* 0x004fca0007ffe0ff */
[----:B------:R-:W-:-:S04]  /*ca20*/  IMAD R7, R7, R4, RZ ;  /* 0x0000000407077224 */ /* 0x000fc800078e02ff */
[----:B------:R-:W-:-:S06]  /*ca30*/  IMAD.HI.U32 R7, R9, R7, R8 ;  /* 0x0000000709077227 */ /* 0x000fcc00078e0008 */
[----:B------:R-:W-:-:S05]  /*ca40*/  IMAD.HI.U32 R16, R7, 0x4, RZ ;  /* 0x0000000407107827 */ /* 0x000fca00078e00ff */
[----:B------:R-:W-:-:S05]  /*ca50*/  IADD3 R7, -R16, RZ, RZ ;  /* 0x000000ff10077210 */ /* 0x000fca0007ffe1ff */
[----:B------:R-:W-:-:S05]  /*ca60*/  IMAD R7, R4, R7, 0x4 ;  /* 0x0000000404077424 */ /* 0x000fca00078e0207 */
[----:B------:R-:W-:-:S13]  /*ca70*/  ISETP.GE.U32.AND P0, PT, R7, R4, PT ;  /* 0x000000040700720c */ /* 0x000fda0003f06070 */
[----:B------:R-:W-:Y:S01]  /*ca80*/  @P0 IADD3 R7, R7, -R4, RZ ;  /* 0x8000000407070210 */ /* 0x000fe20007ffe0ff */
[----:B------:R-:W-:-:S03]  /*ca90*/  @P0 VIADD R16, R16, 0x1 ;  /* 0x0000000110100836 */ /* 0x000fc60000000000 */
[----:B------:R-:W-:-:S13]  /*caa0*/  ISETP.GE.U32.AND P1, PT, R7, R4, PT ;  /* 0x000000040700720c */ /* 0x000fda0003f26070 */
[----:B------:R-:W-:Y:S02]  /*cab0*/  @P1 IADD3 R16, R16, 0x1, RZ ;  /* 0x0000000110101810 */ /* 0x000fe40007ffe0ff */
[----:B------:R-:W-:-:S07]  /*cac0*/  @!P3 LOP3.LUT R16, RZ, R4, RZ, 0x33, !PT ;  /* 0x00000004ff10b212 */ /* 0x000fce00078e33ff */
.L_x_5092:
[----:B------:R-:W-:Y:S05]  /*cad0*/  @!P2 BRA `(.L_x_5093) ;  /* 0x00000000001ca947 */ /* 0x000fea0003800000 */
[----:B------:R-:W-:Y:S01]  /*cae0*/  IMAD.MOV.U32 R10, RZ, RZ, 0x2 ;  /* 0x00000002ff0a7424 */ /* 0x000fe200078e00ff */
[----:B------:R-:W-:Y:S02]  /*caf0*/  MOV R7, RZ ;  /* 0x000000ff00077202 */ /* 0x000fe40000000f00 */
[----:B------:R-:W-:-:S07]  /*cb00*/  MOV R8, 0xcb20 ;  /* 0x0000cb2000087802 */ /* 0x000fce0000000f00 */
[----:B-1----:R-:W-:Y:S05]  /*cb10*/  CALL.REL.NOINC `($__internal_10_$__cuda_sm20_div_u64) ;  /* 0x0000002800c07944 */ /* 0x002fea0003c00000 */
[----:B------:R-:W-:Y:S01]  /*cb20*/  MOV R4, R7 ;  /* 0x0000000700047202 */ /* 0x000fe20000000f00 */
[----:B------:R-:W-:Y:S01]  /*cb30*/  IMAD.MOV.U32 R5, RZ, RZ, R10 ;  /* 0x000000ffff057224 */ /* 0x000fe200078e000a */
[----:B------:R-:W-:Y:S06]  /*cb40*/  BRA `(.L_x_5094) ;  /* 0x0000000000507947 */ /* 0x000fec0003800000 */
.L_x_5093:
[----:B------:R-:W0:Y:S01]  /*cb50*/  I2F.U32.RP R10, R4 ;  /* 0x00000004000a7306 */ /* 0x000e220000209000 */
[----:B------:R-:W-:-:S07]  /*cb60*/  ISETP.NE.U32.AND P2, PT, R4, RZ, PT ;  /* 0x000000ff0400720c */ /* 0x000fce0003f45070 */
        /* <DEDUP_REMOVED lines=13> */
[----:B------:R-:W-:Y:S01]  /*cc40*/  ISETP.GE.U32.AND P1, PT, R5, R4, PT ;  /* 0x000000040500720c */ /* 0x000fe20003f26070 */
[----:B------:R-:W-:-:S12]  /*cc50*/  IMAD.MOV.U32 R5, RZ, RZ, RZ ;  /* 0x000000ffff057224 */ /* 0x000fd800078e00ff */
[----:B------:R-:W-:Y:S02]  /*cc60*/  @P1 IADD3 R7, R7, 0x1, RZ ;  /* 0x0000000107071810 */ /* 0x000fe40007ffe0ff */
[----:B------:R-:W-:-:S04]  /*cc70*/  @!P2 LOP3.LUT R7, RZ, R4, RZ, 0x33, !PT ;  /* 0x00000004ff07a212 */ /* 0x000fc800078e33ff */
[----:B------:R-:W-:-:S07]  /*cc80*/  MOV R4, R7 ;  /* 0x0000000700047202 */ /* 0x000fce0000000f00 */
.L_x_5094:
[-C--:B------:R-:W-:Y:S01]  /*cc90*/  IMAD R7, R17, R2.reuse, RZ ;  /* 0x0000000211077224 */ /* 0x080fe200078e02ff */
[----:B------:R-:W-:Y:S01]  /*cca0*/  BSSY B0, `(.L_x_5095) ;  /* 0x000001e000007945 */ /* 0x000fe20003800000 */
[----:B------:R-:W-:-:S05]  /*ccb0*/  IMAD.WIDE.U32 R10, R16, R2, RZ ;  /* 0x00000002100a7225 */ /* 0x000fca00078e00ff */
[----:B------:R-:W-:-:S04]  /*ccc0*/  IADD3 R7, R11, R7, RZ ;  /* 0x000000070b077210 */ /* 0x000fc80007ffe0ff */
[----:B------:R-:W-:-:S13]  /*ccd0*/  LOP3.LUT P0, RZ, R7, 0x7, RZ, 0xc0, !PT ;  /* 0x0000000707ff7812 */ /* 0x000fda000780c0ff */
[----:B------:R-:W-:Y:S05]  /*cce0*/  @!P0 BRA `(.L_x_5096) ;  /* 0x0000000000148947 */ /* 0x000fea0003800000 */
[----:B------:R-:W-:-:S07]  /*ccf0*/  MOV R8, 0xcd10 ;  /* 0x0000cd1000087802 */ /* 0x000fce0000000f00 */
[----:B-1----:R-:W-:Y:S05]  /*cd00*/  CALL.REL.NOINC `($__internal_10_$__cuda_sm20_div_u64) ;  /* 0x0000002800447944 */ /* 0x002fea0003c00000 */
[----:B------:R-:W-:Y:S01]  /*cd10*/  MOV R4, R7 ;  /* 0x0000000700047202 */ /* 0x000fe20000000f00 */
[----:B------:R-:W-:Y:S01]  /*cd20*/  IMAD.MOV.U32 R5, RZ, RZ, R10 ;  /* 0x000000ffff057224 */ /* 0x000fe200078e000a */
[----:B------:R-:W-:Y:S06]  /*cd30*/  BRA `(.L_x_5097) ;  /* 0x0000000000507947 */ /* 0x000fec0003800000 */
.L_x_5096:
[----:B------:R-:W0:Y:S01]  /*cd40*/  I2F.U32.RP R5, R4 ;  /* 0x0000000400057306 */ /* 0x000e220000209000 */
[----:B------:R-:W-:-:S07]  /*cd50*/  ISETP.NE.U32.AND P2, PT, R4, RZ, PT ;  /* 0x000000ff0400720c */ /* 0x000fce0003f45070 */
[----:B0-----:R-:W0:Y:S02]  /*cd60*/  MUFU.RCP R5, R5 ;  /* 0x0000000500057308 */ /* 0x001e240000001000 */
[----:B0-----:R-:W-:Y:S01]  /*cd70*/  IADD3 R8, R5, 0xffffffe, RZ ;  /* 0x0ffffffe05087810 */ /* 0x001fe20007ffe0ff */
[----:B------:R-:W-:-:S05]  /*cd80*/  IMAD.MOV.U32 R5, RZ, RZ, RZ ;  /* 0x000000ffff057224 */ /* 0x000fca00078e00ff */
[----:B------:R0:W2:Y:S02]  /*cd90*/  F2I.FTZ.U32.TRUNC.NTZ R9, R8 ;  /* 0x0000000800097305 */ /* 0x0000a4000021f000 */
[----:B0-----:R-:W-:Y:S01]  /*cda0*/  IMAD.MOV.U32 R8, RZ, RZ, RZ ;  /* 0x000000ffff087224 */ /* 0x001fe200078e00ff */
[----:B--2---:R-:W-:-:S05]  /*cdb0*/  IADD3 R7, RZ, -R9, RZ ;  /* 0x80000009ff077210 */ /* 0x004fca0007ffe0ff */
[----:B------:R-:W-:-:S04]  /*cdc0*/  IMAD R7, R7, R4, RZ ;  /* 0x0000000407077224 */ /* 0x000fc800078e02ff */
[----:B------:R-:W-:-:S06]  /*cdd0*/  IMAD.HI.U32 R9, R9, R7, R8 ;  /* 0x0000000709097227 */ /* 0x000fcc00078e0008 */
[----:B------:R-:W-:-:S05]  /*cde0*/  IMAD.HI.U32 R9, R9, R10, RZ ;  /* 0x0000000a09097227 */ /* 0x000fca00078e00ff */
[----:B------:R-:W-:-:S05]  /*cdf0*/  IADD3 R11, -R9, RZ, RZ ;  /* 0x000000ff090b7210 */ /* 0x000fca0007ffe1ff */
[----:B------:R-:W-:-:S05]  /*ce00*/  IMAD R11, R4, R11, R10 ;  /* 0x0000000b040b7224 */ /* 0x000fca00078e020a */
[----:B------:R-:W-:-:S13]  /*ce10*/  ISETP.GE.U32.AND P0, PT, R11, R4, PT ;  /* 0x000000040b00720c */ /* 0x000fda0003f06070 */
[----:B------:R-:W-:Y:S01]  /*ce20*/  @P0 IADD3 R11, R11, -R4, RZ ;  /* 0x800000040b0b0210 */ /* 0x000fe20007ffe0ff */
[----:B------:R-:W-:-:S03]  /*ce30*/  @P0 VIADD R9, R9, 0x1 ;  /* 0x0000000109090836 */ /* 0x000fc60000000000 */
[----:B------:R-:W-:-:S13]  /*ce40*/  ISETP.GE.U32.AND P1, PT, R11, R4, PT ;  /* 0x000000040b00720c */ /* 0x000fda0003f26070 */
[----:B------:R-:W-:Y:S02]  /*ce50*/  @P1 IADD3 R9, R9, 0x1, RZ ;  /* 0x0000000109091810 */ /* 0x000fe40007ffe0ff */
[----:B------:R-:W-:-:S04]  /*ce60*/  @!P2 LOP3.LUT R9, RZ, R4, RZ, 0x33, !PT ;  /* 0x00000004ff09a212 */ /* 0x000fc800078e33ff */
[----:B------:R-:W-:-:S07]  /*ce70*/  MOV R4, R9 ;  /* 0x0000000900047202 */ /* 0x000fce0000000f00 */
.L_x_5097:
[----:B------:R-:W-:Y:S05]  /*ce80*/  BSYNC B0 ;  /* 0x0000000000007941 */ /* 0x000fea0003800000 */
.L_x_5095:
[----:B------:R-:W-:Y:S02]  /*ce90*/  ULDC.64 UR4, c[0x0][0x600] ;  /* 0x0001800000047ab9 */ /* 0x000fe40000000a00 */
[----:B------:R-:W-:-:S04]  /*cea0*/  IADD3 R4, P0, R4, UR4, RZ ;  /* 0x0000000404047c10 */ /* 0x000fc8000ff1e0ff */
[----:B------:R-:W-:-:S04]  /*ceb0*/  IADD3.X R5, R5, UR5, RZ, P0, !PT ;  /* 0x0000000505057c10 */ /* 0x000fc800087fe4ff */
[----:B------:R-:W-:-:S07]  /*cec0*/  MOV R7, R5 ;  /* 0x0000000500077202 */ /* 0x000fce0000000f00 */
.L_x_5087:
[----:B------:R-:W-:Y:S02]  /*ced0*/  ULDC UR4, c[0x0][0x238] ;  /* 0x00008e0000047ab9 */ /* 0x000fe40000000800 */
[----:B------:R-:W-:-:S13]  /*cee0*/  ISETP.NE.AND P0, PT, RZ, UR4, PT ;  /* 0x00000004ff007c0c */ /* 0x000fda000bf05270 */
[----:B------:R-:W-:Y:S05]  /*cef0*/  @!P0 BRA `(.L_x_5098) ;  /* 0x0000002000788947 */ /* 0x000fea0003800000 */
[----:B------:R-:W0:Y:S01]  /*cf00*/  LDC R14, c[0x0][0x3ec] ;  /* 0x0000fb00ff0e7b82 */ /* 0x000e220000000800 */
[----:B------:R-:W2:Y:S01]  /*cf10*/  S2R R2, SR_CTAID.X ;  /* 0x0000000000027919 */ /* 0x000ea20000002500 */
[----:B------:R-:W-:Y:S01]  /*cf20*/  ULDC UR4, c[0x0][0x23c] ;  /* 0x00008f0000047ab9 */ /* 0x000fe20000000800 */
[----:B-----5:R-:W-:Y:S01]  /*cf30*/  HFMA2.MMA R16, -RZ, RZ, 0, 0 ;  /* 0x00000000ff107435 */ /* 0x020fe200000001ff */
[----:B------:R-:W-:Y:S01]  /*cf40*/  IMAD R8, R0, UR4, RZ ;  /* 0x0000000400087c24 */ /* 0x000fe2000f8e02ff */
[----:B------:R-:W-:-:S03]  /*cf50*/  ULDC UR4, c[0x0][0x240] ;  /* 0x0000900000047ab9 */ /* 0x000fc60000000800 */
[----:B------:R-:W-:Y:S01]  /*cf60*/  IMAD R9, R3, UR4, R8 ;  /* 0x0000000403097c24 */ /* 0x000fe2000f8e0208 */
[----:B------:R-:W-:Y:S01]  /*cf70*/  ULDC UR4, c[0x0][0x228] ;  /* 0x00008a0000047ab9 */ /* 0x000fe20000000800 */
[----:B0-----:R-:W-:Y:S02]  /*cf80*/  ISETP.NE.AND P0, PT, R14, RZ, PT ;  /* 0x000000ff0e00720c */ /* 0x001fe40003f05270 */
[----:B--2---:R-:W-:-:S11]  /*cf90*/  IMAD R9, R2, UR4, R9 ;  /* 0x0000000402097c24 */ /* 0x004fd6000f8e0209 */
        /* <DEDUP_REMOVED lines=274> */
.L_x_5099:
[----:B------:R-:W-:Y:S01]  /*e0c0*/  ULDC UR9, c[0x0][0x230] ;  /* 0x00008c0000097ab9 */ /* 0x000fe20000000800 */
[----:B------:R-:W-:Y:S01]  /*e0d0*/  ULDC UR4, c[0x0][0x220] ;  /* 0x0000880000047ab9 */ /* 0x000fe20000000800 */
[----:B------:R-:W-:Y:S01]  /*e0e0*/  ISETP.NE.AND P0, PT, RZ, UR9, PT ;  /* 0x00000009ff007c0c */ /* 0x000fe2000bf05270 */
[----:B------:R-:W0:Y:S01]  /*e0f0*/  S2UR UR8, SR_CgaCtaId ;  /* 0x00000000000879c3 */ /* 0x000e220000008800 */
[----:B------:R-:W-:Y:S01]  /*e100*/  BSSY B0, `(.L_x_5100) ;  /* 0x000000e000007945 */ /* 0x000fe20003800000 */
[----:B------:R-:W-:Y:S02]  /*e110*/  PRMT R10, RZ, 0x7610, R10 ;  /* 0x00007610ff0a7816 */ /* 0x000fe4000000000a */
[----:B------:R-:W-:-:S04]  /*e120*/  ISETP.NE.AND P0, PT, R0, RZ, P0 ;  /* 0x000000ff0000720c */ /* 0x000fc80000705270 */
[----:B------:R-:W-:Y:S01]  /*e130*/  ISETP.GE.OR P0, PT, R9, UR4, P0 ;  /* 0x0000000409007c0c */ /* 0x000fe20008706670 */
[----:B------:R-:W-:Y:S02]  /*e140*/  ULDC.64 UR4, c[0x0][0x5f0] ;  /* 0x00017c0000047ab9 */ /* 0x000fe40000000a00 */
[----:B------:R-:W-:-:S04]  /*e150*/  IADD3 R8, P1, R16, UR4, RZ ;  /* 0x0000000410087c10 */ /* 0x000fc8000ff3e0ff */
[----:B------:R-:W-:-:S06]  /*e160*/  IADD3.X R9, RZ, UR5, RZ, P1, !PT ;  /* 0x00000005ff097c10 */ /* 0x000fcc0008ffe4ff */
[----:B------:R-:W-:Y:S05]  /*e170*/  @P0 BRA `(.L_x_5101) ;  /* 0x0000000000180947 */ /* 0x000fea0003800000 */
[----:B------:R-:W-:Y:S01]  /*e180*/  ULDC UR4, c[0x0][0x234] ;  /* 0x00008d0000047ab9 */ /* 0x000fe20000000800 */
[----:B------:R-:W-:Y:S01]  /*e190*/  IMAD.MOV.U32 R10, RZ, RZ, 0x1 ;  /* 0x00000001ff0a7424 */ /* 0x000fe200078e00ff */
[----:B------:R-:W-:-:S13]  /*e1a0*/  ISETP.NE.AND P1, PT, RZ, UR4, PT ;  /* 0x00000004ff007c0c */ /* 0x000fda000bf25270 */
[----:B------:R-:W-:-:S04]  /*e1b0*/  @P1 ISETP.NE.AND P0, PT, R3, RZ, PT ;  /* 0x000000ff0300120c */ /* 0x000fc80003f05270 */
[----:B------:R-:W-:-:S04]  /*e1c0*/  @P1 SEL R11, RZ, 0x1, P0 ;  /* 0x00000001ff0b1807 */ /* 0x000fc80000000000 */
[----:B------:R-:W-:-:S07]  /*e1d0*/  @P1 PRMT R10, R11, 0x7610, R10 ;  /* 0x000076100b0a1816 */ /* 0x000fce000000000a */
.L_x_5101:
[----:B0-----:R-:W-:Y:S05]  /*e1e0*/  BSYNC B0 ;  /* 0x0000000000007941 */ /* 0x001fea0003800000 */
.L_x_5100:
        /* <DEDUP_REMOVED lines=8> */
[----:B------:R-:W2:Y:S01]  /*e270*/  LDC.64 R10, c[0x0][0x608] ;  /* 0x00018200ff0a7b82 */ /* 0x000ea20000000a00 */
[----:B0-----:R-:W-:Y:S01]  /*e280*/  IMAD R13, R2, R13, UR4 ;  /* 0x00000004020d7e24 */ /* 0x001fe2000f8e020d */
[----:B------:R-:W-:-:S03]  /*e290*/  ULDC UR4, c[0x0][0x0] ;  /* 0x0000000000047ab9 */ /* 0x000fc60000000800 */
[----:B------:R-:W-:-:S04]  /*e2a0*/  @!P2 IMAD R13, R13, UR4, R0 ;  /* 0x000000040d0dac24 */ /* 0x000fc8000f8e0200 */
[----:B--2---:R-:W-:-:S05]  /*e2b0*/  IMAD.WIDE.U32 R10, R13, 0x4, R10 ;  /* 0x000000040d0a7825 */ /* 0x004fca00078e000a */
[----:B------:R0:W-:Y:S02]  /*e2c0*/  STG.E desc[UR36][R10.64], R6 ;  /* 0x000000060a007986 */ /* 0x0001e4000c101924 */
.L_x_5103:
[----:B------:R-:W-:Y:S05]  /*e2d0*/  BSYNC B0 ;  /* 0x0000000000007941 */ /* 0x000fea0003800000 */
.L_x_5102:
        /* <DEDUP_REMOVED lines=14> */
[----:B------:R-:W2:Y:S01]  /*e3c0*/  S2R R15, SR_LANEID ;  /* 0x00000000000f7919 */ /* 0x000ea20000000000 */
        /* <DEDUP_REMOVED lines=20> */
.L_x_5105:
[----:B------:R-:W-:Y:S05]  /*e510*/  BSYNC B0 ;  /* 0x0000000000007941 */ /* 0x000fea0003800000 */
.L_x_5104:
        /* <DEDUP_REMOVED lines=27> */
[----:B------:R-:W-:-:S06]  /*e6d0*/  IMAD R17, R2, UR5, RZ ;  /* 0x0000000502117c24 */ /* 0x000fcc000f8e02ff */
[----:B------:R-:W2:Y:S01]  /*e6e0*/  LDC.64 R10, c[0x0][0x608] ;  /* 0x00018200ff0a7b82 */ /* 0x000ea20000000a00 */
[----:B0-----:R-:W-:-:S07]  /*e6f0*/  IMAD R19, R19, UR4, RZ ;  /* 0x0000000413137c24 */ /* 0x001fce000f8e02ff */
.L_x_5110:
[----:B------:R-:W-:-:S04]  /*e700*/  IMAD.IADD R15, R17, 0x1, R6 ;  /* 0x00000001110f7824 */ /* 0x000fc800078e0206 */
[----:B--2---:R-:W-:-:S06]  /*e710*/  IMAD.WIDE.U32 R14, R15, 0x4, R10 ;  /* 0x000000040f0e7825 */ /* 0x004fcc00078e000a */
[----:B------:R-:W2:Y:S01]  /*e720*/  LDG.E R14, desc[UR36][R14.64] ;  /* 0x000000240e0e7981 */ /* 0x000ea2000c1e1900 */
[----:B------:R-:W-:-:S04]  /*e730*/  IADD3 R6, R19, R6, RZ ;  /* 0x0000000613067210 */ /* 0x000fc80007ffe0ff */
[----:B------:R-:W-:Y:S01]  /*e740*/  ISETP.GE.U32.AND P0, PT, R6, UR6, PT ;  /* 0x0000000606007c0c */ /* 0x000fe2000bf06070 */
[----:B--2---:R-:W-:-:S12]  /*e750*/  FADD.FTZ R13, R14, R13 ;  /* 0x0000000d0e0d7221 */ /* 0x004fd80000010000 */
[----:B------:R-:W-:Y:S05]  /*e760*/  @!P0 BRA `(.L_x_5110) ;  /* 0xfffffffc00e48947 */ /* 0x000fea000383ffff */
[----:B------:R-:W-:Y:S05]  /*e770*/  BSYNC B1 ;  /* 0x0000000000017941 */ /* 0x000fea0003800000 */
.L_x_5109:
[----:B------:R-:W-:Y:S05]  /*e780*/  BRA `(.L_x_5108) ;  /* 0x0000000000447947 */ /* 0x000fea0003800000 */
.L_x_5107:
        /* <DEDUP_REMOVED lines=9> */
.L_x_5111:
[----:B------:R-:W-:-:S04]  /*e820*/  IMAD.IADD R15, R2, 0x1, R17 ;  /* 0x00000001020f7824 */ /* 0x000fc800078e0211 */
[----:B0-----:R-:W-:-:S04]  /*e830*/  IMAD R15, R15, R6, R0 ;  /* 0x000000060f0f7224 */ /* 0x001fc800078e0200 */
[----:B--2---:R-:W-:-:S06]  /*e840*/  IMAD.WIDE.U32 R14, R15, 0x4, R10 ;  /* 0x000000040f0e7825 */ /* 0x004fcc00078e000a */
[----:B------:R-:W2:Y:S01]  /*e850*/  LDG.E R14, desc[UR36][R14.64] ;  /* 0x000000240e0e7981 */ /* 0x000ea2000c1e1900 */
[----:B---3--:R-:W-:-:S04]  /*e860*/  IADD3 R17, R12, R17, RZ ;  /* 0x000000110c117210 */ /* 0x008fc80007ffe0ff */
[----:B------:R-:W-:Y:S01]  /*e870*/  ISETP.GE.U32.AND P0, PT, R17, UR5, PT ;  /* 0x0000000511007c0c */ /* 0x000fe2000bf06070 */
[----:B--2---:R-:W-:-:S12]  /*e880*/  FADD.FTZ R13, R14, R13 ;  /* 0x0000000d0e0d7221 */ /* 0x004fd80000010000 */
[----:B------:R-:W-:Y:S05]  /*e890*/  @!P0 BRA `(.L_x_5111) ;  /* 0xfffffffc00e08947 */ /* 0x000fea000383ffff */
.L_x_5108:
[----:B------:R-:W-:Y:S05]  /*e8a0*/  BSYNC B0 ;  /* 0x0000000000007941 */ /* 0x000fea0003800000 */
.L_x_5106:
        /* <DEDUP_REMOVED lines=13> */
.L_x_5113:
[----:B------:R-:W-:Y:S01]  /*e980*/  IMAD.IADD R10, R3, 0x1, R6 ;  /* 0x00000001030a7824 */ /* 0x000fe200078e0206 */
[----:B------:R-:W-:Y:S04]  /*e990*/  BAR.SYNC.DEFER_BLOCKING 0x0 ;  /* 0x0000000000007b1d */ /* 0x000fe80000010000 */
[----:B------:R-:W-:-:S04]  /*e9a0*/  ISETP.GE.U32.AND P0, PT, R10, UR5, PT ;  /* 0x000000050a007c0c */ /* 0x000fc8000bf06070 */
[----:B------:R-:W-:-:S13]  /*e9b0*/  ISETP.GE.U32.OR P0, PT, R3, R6, P0 ;  /* 0x000000060300720c */ /* 0x000fda0000706470 */
[----:B------:R-:W-:-:S05]  /*e9c0*/  @!P0 IMAD R10, R10, R11, R0 ;  /* 0x0000000b0a0a8224 */ /* 0x000fca00078e0200 */
[----:B------:R-:W-:-:S06]  /*e9d0*/  @!P0 LEA R10, R10, UR7, 0x2 ;  /* 0x000000070a0a8c11 */ /* 0x000fcc000f8e10ff */
[----:B------:R-:W0:Y:S02]  /*e9e0*/  @!P0 LDS R10, [R10] ;  /* 0x000000000a0a8984 */ /* 0x000e240000000800 */
[----:B0-----:R-:W-:-:S05]  /*e9f0*/  @!P0 FADD.FTZ R13, R13, R10 ;  /* 0x0000000a0d0d8221 */ /* 0x001fca0000010000 */
[----:B------:R2:W-:Y:S01]  /*ea00*/  @!P0 STS [R2], R13 ;  /* 0x0000000d02008388 */ /* 0x0005e20000000800 */
[----:B------:R-:W-:Y:S02]  /*ea10*/  ISETP.GT.AND P0, PT, R6, 0x1, PT ;  /* 0x000000010600780c */ /* 0x000fe40003f04270 */
[----:B------:R-:W-:-:S11]  /*ea20*/  SHF.R.S32.HI R6, RZ, 0x1, R6 ;  /* 0x00000001ff067819 */ /* 0x000fd60000011406 */
[----:B--2---:R-:W-:Y:S05]  /*ea30*/  @P0 BRA `(.L_x_5113) ;  /* 0xfffffffc00d00947 */ /* 0x004fea000383ffff */
.L_x_5112:
        /* <DEDUP_REMOVED lines=10> */
.L_x_5116:
[----:B------:R-:W-:Y:S01]  /*eae0*/  IMAD.IADD R3, R0, 0x1, R6 ;  /* 0x0000000100037824 */ /* 0x000fe200078e0206 */
[----:B------:R-:W-:Y:S04]  /*eaf0*/  BAR.SYNC.DEFER_BLOCKING 0x0 ;  /* 0x0000000000007b1d */ /* 0x000fe80000010000 */
[----:B------:R-:W-:-:S04]  /*eb00*/  ISETP.GE.U32.AND P0, PT, R3, R11, PT ;  /* 0x0000000b0300720c */ /* 0x000fc80003f06070 */
[----:B------:R-:W-:-:S13]  /*eb10*/  ISETP.GE.U32.OR P0, PT, R0, R6, P0 ;  /* 0x000000060000720c */ /* 0x000fda0000706470 */
[----:B------:R-:W-:Y:S02]  /*eb20*/  @!P0 LEA R3, R6, R2, 0x2 ;  /* 0x0000000206038211 */ /* 0x000fe400078e10ff */
[----:B------:R-:W-:-:S03]  /*eb30*/  SHF.R.S32.HI R6, RZ, 0x1, R6 ;  /* 0x00000001ff067819 */ /* 0x000fc60000011406 */
[----:B------:R-:W0:Y:S02]  /*eb40*/  @!P0 LDS R10, [R3] ;  /* 0x00000000030a8984 */ /* 0x000e240000000800 */
[----:B0-----:R-:W-:-:S05]  /*eb50*/  @!P0 FADD.FTZ R13, R13, R10 ;  /* 0x0000000a0d0d8221 */ /* 0x001fca0000010000 */
[----:B------:R2:W-:Y:S01]  /*eb60*/  @!P0 STS [R2], R13 ;  /* 0x0000000d02008388 */ /* 0x0005e20000000800 */
[----:B------:R-:W-:-:S13]  /*eb70*/  ISETP.GE.AND P0, PT, R6, 0x20, PT ;  /* 0x000000200600780c */ /* 0x000fda0003f06270 */
[----:B--2---:R-:W-:Y:S05]  /*eb80*/  @P0 BRA `(.L_x_5116) ;  /* 0xfffffffc00d40947 */ /* 0x004fea000383ffff */
[----:B------:R-:W-:-:S07]  /*eb90*/  MOV R3, 0x20 ;  /* 0x0000002000037802 */ /* 0x000fce0000000f00 */
.L_x_5115:
[----:B------:R-:W-:Y:S01]  /*eba0*/  BAR.SYNC.DEFER_BLOCKING 0x0 ;  /* 0x0000000000007b1d */ /* 0x000fe20000010000 */
[----:B------:R-:W-:-:S13]  /*ebb0*/  ISETP.GE.AND P0, PT, R3, 0x2, PT ;  /* 0x000000020300780c */ /* 0x000fda0003f06270 */
[----:B------:R-:W-:Y:S05]  /*ebc0*/  @!P0 BRA `(.L_x_5114) ;  /* 0x0000000000188947 */ /* 0x000fea0003800000 */
[----:B------:R-:W-:-:S07]  /*ebd0*/  IMAD.MOV.U32 R0, RZ, RZ, 0x1 ;  /* 0x00000001ff007424 */ /* 0x000fce00078e00ff */
.L_x_5117:
[----:B0-----:R0:W2:Y:S02]  /*ebe0*/  SHFL.DOWN PT, R2, R13, R0, 0x1f ;  /* 0x08001f000d027589 */ /* 0x0010a400000e0000 */
[----:B0-----:R-:W-:-:S04]  /*ebf0*/  SHF.L.U32 R0, R0, 0x1, RZ ;  /* 0x0000000100007819 */ /* 0x001fc800000006ff */
[----:B------:R-:W-:Y:S01]  /*ec00*/  ISETP.GE.AND P0, PT, R0, R3, PT ;  /* 0x000000030000720c */ /* 0x000fe20003f06270 */
[----:B--2---:R-:W-:-:S12]  /*ec10*/  FADD.FTZ R13, R2, R13 ;  /* 0x0000000d020d7221 */ /* 0x004fd80000010000 */
[----:B------:R-:W-:Y:S05]  /*ec20*/  @!P0 BRA `(.L_x_5117) ;  /* 0xfffffffc00ec8947 */ /* 0x000fea000383ffff */
.L_x_5114:
        /* <DEDUP_REMOVED lines=10> */
[----:B0-----:R-:W-:-:S07]  /*ecd0*/  FADD.FTZ R13, R13, R0 ;  /* 0x000000000d0d7221 */ /* 0x001fce0000010000 */
.L_x_5119:
[----:B------:R-:W-:Y:S05]  /*ece0*/  @!P1 BRA `(.L_x_5120) ;  /* 0x0000000000649947 */ /* 0x000fea0003800000 */
[----:B------:R-:W2:Y:S01]  /*ecf0*/  LDC R0, c[0x0][0x624] ;  /* 0x00018900ff007b82 */ /* 0x000ea20000000800 */
[----:B------:R-:W-:Y:S02]  /*ed00*/  F2FP.BF16.F32.PACK_AB R18, RZ, R13 ;  /* 0x0000000dff12723e */ /* 0x000fe400000010ff */
[----:B--2---:R-:W-:-:S13]  /*ed10*/  ISETP.NE.AND P0, PT, R0, 0x1, PT ;  /* 0x000000010000780c */ /* 0x004fda0003f05270 */
[----:B------:R-:W-:Y:S05]  /*ed20*/  @!P0 BRA `(.L_x_5121) ;  /* 0x0000000000408947 */ /* 0x000fea0003800000 */
[----:B0-----:R-:W-:Y:S01]  /*ed30*/  MOV R2, 0x660 ;  /* 0x0000066000027802 */ /* 0x001fe20000000f00 */
        /* <DEDUP_REMOVED lines=15> */
.L_x_5121:
[----:B------:R-:W-:Y:S02]  /*ee30*/  ULDC.64 UR4, c[0x0][0x5f0] ;  /* 0x00017c0000047ab9 */ /* 0x000fe40000000a00 */
[----:B------:R-:W-:-:S04]  /*ee40*/  IADD3 R16, P0, R16, UR4, RZ ;  /* 0x0000000410107c10 */ /* 0x000fc8000ff1e0ff */
[----:B------:R-:W-:-:S05]  /*ee50*/  IADD3.X R17, RZ, UR5, RZ, P0, !PT ;  /* 0x00000005ff117c10 */ /* 0x000fca00087fe4ff */
[----:B------:R-:W-:Y:S01]  /*ee60*/  STG.E.U16 desc[UR36][R16.64], R18 ;  /* 0x0000001210007986 */ /* 0x000fe2000c101524 */
[----:B------:R-:W-:Y:S05]  /*ee70*/  EXIT ;  /* 0x000000000000794d */ /* 0x000fea0003800000 */
.L_x_5120:
[----:B------:R-:W-:Y:S01]  /*ee80*/  STG.E desc[UR36][R4.64], R13 ;  /* 0x0000000d04007986 */ /* 0x000fe2000c101924 */
[----:B------:R-:W-:Y:S05]  /*ee90*/  EXIT ;  /* 0x000000000000794d */ /* 0x000fea0003800000 */
.L_x_5118:
[----:B------:R-:W-:Y:S01]  /*eea0*/  ISETP.NE.AND P0, PT, RZ, UR38, PT ;  /* 0x00000026ff007c0c */ /* 0x000fe2000bf05270 */
[----:B------:R-:W-:Y:S02]  /*eeb0*/  ULDC.U8 UR4, c[0x0][0x621] ;  /* 0x0001884000047ab9 */ /* 0x000fe40000000000 */
[----:B------:R-:W-:-:S10]  /*eec0*/  ISETP.NE.AND P1, PT, RZ, UR4, PT ;  /* 0x00000004ff007c0c */ /* 0x000fd4000bf25270 */
[----:B------:R-:W-:Y:S05]  /*eed0*/  @!P0 BRA `(.L_x_5122) ;  /* 0x00000000000c8947 */ /* 0x000fea0003800000 */
[----:B------:R-:W2:Y:S02]  /*eee0*/  LDG.E.U16 R0, desc[UR36][R8.64] ;  /* 0x0000002408007981 */ /* 0x000ea4000c1e1500 */
[----:B--2---:R-:W-:-:S04]  /*eef0*/  IMAD.U32 R0, R0, 0x10000, RZ ;  /* 0x0001000000007824 */ /* 0x004fc800078e00ff */
[----:B0-----:R-:W-:-:S07]  /*ef00*/  FADD.FTZ R13, R13, R0 ;  /* 0x000000000d0d7221 */ /* 0x001fce0000010000 */
.L_x_5122:
        /* <DEDUP_REMOVED lines=20> */
[----:B01----:R-:W-:Y:S05]  /*f050*/  CALL.ABS.NOINC R2 ;  /* 0x0000000002007343 */ /* 0x003fea0003c00000 */
.L_x_5124:
[----:B------:R-:W-:Y:S02]  /*f060*/  ULDC.64 UR4, c[0x0][0x5f0] ;  /* 0x00017c0000047ab9 */ /* 0x000fe40000000a00 */
[----:B------:R-:W-:-:S04]  /*f070*/  IADD3 R16, P0, R16, UR4, RZ ;  /* 0x0000000410107c10 */ /* 0x000fc8000ff1e0ff */
[----:B------:R-:W-:-:S05]  /*f080*/  IADD3.X R17, RZ, UR5, RZ, P0, !PT ;  /* 0x00000005ff117c10 */ /* 0x000fca00087fe4ff */
[----:B------:R-:W-:Y:S01]  /*f090*/  STG.E.U16 desc[UR36][R16.64], R18 ;  /* 0x0000001210007986 */ /* 0x000fe2000c101524 */
[----:B------:R-:W-:Y:S05]  /*f0a0*/  EXIT ;  /* 0x000000000000794d */ /* 0x000fea0003800000 */
.L_x_5123:
[----:B0-----:R-:W-:-:S05]  /*f0b0*/  F2FP.BF16.F32.PACK_AB R13, RZ, R13 ;  /* 0x0000000dff0d723e */ /* 0x001fca00000010ff */
[----:B------:R-:W-:Y:S01]  /*f0c0*/  STG.E.U16 desc[UR36][R8.64], R13 ;  /* 0x0000000d08007986 */ /* 0x000fe2000c101524 */
[----:B------:R-:W-:Y:S05]  /*f0d0*/  EXIT ;  /* 0x000000000000794d */ /* 0x000fea0003800000 */
.L_x_5098:
        /* <DEDUP_REMOVED lines=20> */
[----:B--2---:R-:W-:-:S07]  /*f220*/  FADD.FTZ R6, R6, R3 ;  /* 0x0000000306067221 */ /* 0x004fce0000010000 */
.L_x_5126:
[----:B------:R-:W-:Y:S05]  /*f230*/  @!P1 BRA `(.L_x_5127) ;  /* 0x0000000000649947 */ /* 0x000fea0003800000 */
[----:B------:R-:W0:Y:S01]  /*f240*/  LDC R0, c[0x0][0x624] ;  /* 0x00018900ff007b82 */ /* 0x000e220000000800 */
[----:B-----5:R-:W-:Y:S02]  /*f250*/  F2FP.BF16.F32.PACK_AB R16, RZ, R6 ;  /* 0x00000006ff10723e */ /* 0x020fe400000010ff */
        /* <DEDUP_REMOVED lines=18> */
.L_x_5128:
[----:B------:R-:W-:Y:S02]  /*f380*/  ULDC.64 UR4, c[0x0][0x5f0] ;  /* 0x00017c0000047ab9 */ /* 0x000fe40000000a00 */
[----:B------:R-:W-:-:S04]  /*f390*/  IADD3 R2, P0, R2, UR4, RZ ;  /* 0x0000000402027c10 */ /* 0x000fc8000ff1e0ff */
[----:B------:R-:W-:-:S05]  /*f3a0*/  IADD3.X R3, RZ, UR5, RZ, P0, !PT ;  /* 0x00000005ff037c10 */ /* 0x000fca00087fe4ff */
[----:B------:R-:W-:Y:S01]  /*f3b0*/  STG.E.U16 desc[UR36][R2.64], R16 ;  /* 0x0000001002007986 */ /* 0x000fe2000c101524 */
[----:B------:R-:W-:Y:S05]  /*f3c0*/  EXIT ;  /* 0x000000000000794d */ /* 0x000fea0003800000 */
.L_x_5127:
[----:B------:R-:W-:Y:S01]  /*f3d0*/  STG.E desc[UR36][R4.64], R6 ;  /* 0x0000000604007986 */ /* 0x000fe2000c101924 */
[----:B------:R-:W-:Y:S05]  /*f3e0*/  EXIT ;  /* 0x000000000000794d */ /* 0x000fea0003800000 */
.L_x_5125:
[----:B------:R-:W-:Y:S01]  /*f3f0*/  ISETP.NE.AND P0, PT, RZ, UR38, PT ;  /* 0x00000026ff007c0c */ /* 0x000fe2000bf05270 */
[----:B------:R-:W-:Y:S02]  /*f400*/  ULDC.U8 UR4, c[0x0][0x621] ;  /* 0x0001884000047ab9 */ /* 0x000fe40000000000 */
[----:B------:R-:W-:-:S10]  /*f410*/  ISETP.NE.AND P1, PT, RZ, UR4, PT ;  /* 0x00000004ff007c0c */ /* 0x000fd4000bf25270 */
[----:B------:R-:W-:Y:S05]  /*f420*/  @!P0 BRA `(.L_x_5129) ;  /* 0x00000000000c8947 */ /* 0x000fea0003800000 */
[----:B------:R-:W2:Y:S02]  /*f430*/  LDG.E.U16 R0, desc[UR36][R12.64] ;  /* 0x000000240c007981 */ /* 0x000ea4000c1e1500 */
[----:B--2---:R-:W-:-:S04]  /*f440*/  IMAD.U32 R3, R0, 0x10000, RZ ;  /* 0x0001000000037824 */ /* 0x004fc800078e00ff */
[----:B------:R-:W-:-:S07]  /*f450*/  FADD.FTZ R6, R6, R3 ;  /* 0x0000000306067221 */ /* 0x000fce0000010000 */
.L_x_5129:
[----:B-----5:R-:W-:Y:S01]  /*f460*/  F2FP.BF16.F32.PACK_AB R16, RZ, R6 ;  /* 0x00000006ff10723e */ /* 0x020fe200000010ff */
[----:B------:R-:W-:Y:S06]  /*f470*/  @!P1 BRA `(.L_x_5130) ;  /* 0x0000000000609947 */ /* 0x000fec0003800000 */
        /* <DEDUP_REMOVED lines=19> */
.L_x_5131:
[----:B------:R-:W-:Y:S02]  /*f5b0*/  ULDC.64 UR4, c[0x0][0x5f0] ;  /* 0x00017c0000047ab9 */ /* 0x000fe40000000a00 */
[----:B------:R-:W-:-:S04]  /*f5c0*/  IADD3 R2, P0, R2, UR4, RZ ;  /* 0x0000000402027c10 */ /* 0x000fc8000ff1e0ff */
[----:B------:R-:W-:-:S05]  /*f5d0*/  IADD3.X R3, RZ, UR5, RZ, P0, !PT ;  /* 0x00000005ff037c10 */ /* 0x000fca00087fe4ff */
[----:B------:R-:W-:Y:S01]  /*f5e0*/  STG.E.U16 desc[UR36][R2.64], R16 ;  /* 0x0000001002007986 */ /* 0x000fe2000c101524 */
[----:B------:R-:W-:Y:S05]  /*f5f0*/  EXIT ;  /* 0x000000000000794d */ /* 0x000fea0003800000 */
.L_x_5130:
[----:B------:R-:W-:Y:S01]  /*f600*/  STG.E.U16 desc[UR36][R12.64], R16 ;  /* 0x000000100c007986 */ /* 0x000fe2000c101524 */
[----:B------:R-:W-:Y:S05]  /*f610*/  EXIT ;  /* 0x000000000000794d */ /* 0x000fea0003800000 */
        .weak           $__internal_10_$__cuda_sm20_div_u64
        .type           $__internal_10_$__cuda_sm20_div_u64,@function
        .size           $__internal_10_$__cuda_sm20_div_u64,($__internal_11_$__cuda_sm20_rem_u64 - $__internal_10_$__cuda_sm20_div_u64)
$__internal_10_$__cuda_sm20_div_u64:
[----:B------:R-:W-:Y:S01]  /*f620*/  MOV R22, R4 ;  /* 0x0000000400167202 */ /* 0x000fe20000000f00 */
[----:B------:R-:W-:-:S04]  /*f630*/  IMAD.MOV.U32 R23, RZ, RZ, R5 ;  /* 0x000000ffff177224 */ /* 0x000fc800078e0005 */
[----:B------:R-:W0:Y:S08]  /*f640*/  I2F.U64.RP R9, R22 ;  /* 0x0000001600097312 */ /* 0x000e300000309000 */
[----:B0-----:R-:W0:Y:S02]  /*f650*/  MUFU.RCP R9, R9 ;  /* 0x0000000900097308 */ /* 0x001e240000001000 */
[----:B0-----:R-:W-:-:S06]  /*f660*/  IADD3 R18, R9, 0x1ffffffe, RZ ;  /* 0x1ffffffe09127810 */ /* 0x001fcc0007ffe0ff */
[----:B------:R-:W0:Y:S02]  /*f670*/  F2I.U64.TRUNC R18, R18 ;  /* 0x0000001200127311 */ /* 0x000e24000020d800 */
[----:B0-----:R-:W-:-:S04]  /*f680*/  IMAD.WIDE.U32 R20, R18, R4, RZ ;  /* 0x0000000412147225 */ /* 0x001fc800078e00ff */
[C---:B------:R-:W-:Y:S01]  /*f690*/  IMAD R11, R18.reuse, R5, R21 ;  /* 0x00000005120b7224 */ /* 0x040fe200078e0215 */
[----:B------:R-:W-:Y:S01]  /*f6a0*/  IADD3 R25, P0, RZ, -R20, RZ ;  /* 0x80000014ff197210 */ /* 0x000fe20007f1e0ff */
[----:B------:R-:W-:Y:S02]  /*f6b0*/  IMAD.MOV.U32 R21, RZ, RZ, R18 ;  /* 0x000000ffff157224 */ /* 0x000fe400078e0012 */
[----:B------:R-:W-:Y:S02]  /*f6c0*/  IMAD R11, R19, R4, R11 ;  /* 0x00000004130b7224 */ /* 0x000fe400078e020b */
[----:B------:R-:W-:-:S03]  /*f6d0*/  IMAD.HI.U32 R20, R18, R25, RZ ;  /* 0x0000001912147227 */ /* 0x000fc600078e00ff */
[----:B------:R-:W-:-:S05]  /*f6e0*/  IADD3.X R11, RZ, ~R11, RZ, P0, !PT ;  /* 0x8000000bff0b7210 */ /* 0x000fca00007fe4ff */
[----:B------:R-:W-:-:S04]  /*f6f0*/  IMAD.WIDE.U32 R20, P0, R18, R11, R20 ;  /* 0x0000000b12147225 */ /* 0x000fc80007800014 */
[C---:B------:R-:W-:Y:S02]  /*f700*/  IMAD R23, R19.reuse, R11, RZ ;  /* 0x0000000b13177224 */ /* 0x040fe400078e02ff */
[----:B------:R-:W-:-:S04]  /*f710*/  IMAD.HI.U32 R20, P1, R19, R25, R20 ;  /* 0x0000001913147227 */ /* 0x000fc80007820014 */
[----:B------:R-:W-:Y:S01]  /*f720*/  IMAD.HI.U32 R9, R19, R11, RZ ;  /* 0x0000000b13097227 */ /* 0x000fe200078e00ff */
[----:B------:R-:W-:-:S04]  /*f730*/  IADD3 R21, P3, R23, R20, RZ ;  /* 0x0000001417157210 */ /* 0x000fc80007f7e0ff */
[----:B------:R-:W-:Y:S01]  /*f740*/  IADD3.X R9, R9, R19, RZ, P0, !PT ;  /* 0x0000001309097210 */ /* 0x000fe200007fe4ff */
[----:B------:R-:W-:-:S03]  /*f750*/  IMAD.WIDE.U32 R18, R21, R4, RZ ;  /* 0x0000000415127225 */ /* 0x000fc600078e00ff */
[----:B------:R-:W-:Y:S01]  /*f760*/  IADD3.X R9, RZ, RZ, R9, P3, P1 ;  /* 0x000000ffff097210 */ /* 0x000fe20001fe2409 */
[----:B------:R-:W-:Y:S01]  /*f770*/  IMAD R11, R21, R5, R19 ;  /* 0x00000005150b7224 */ /* 0x000fe200078e0213 */
[----:B------:R-:W-:-:S03]  /*f780*/  IADD3 R19, P0, RZ, -R18, RZ ;  /* 0x80000012ff137210 */ /* 0x000fc60007f1e0ff */
[----:B------:R-:W-:Y:S02]  /*f790*/  IMAD R11, R9, R4, R11 ;  /* 0x00000004090b7224 */ /* 0x000fe400078e020b */
[----:B------:R-:W-:-:S03]  /*f7a0*/  IMAD.HI.U32 R20, R21, R19, RZ ;  /* 0x0000001315147227 */ /* 0x000fc600078e00ff */
[----:B------:R-:W-:-:S05]  /*f7b0*/  IADD3.X R18, RZ, ~R11, RZ, P0, !PT ;  /* 0x8000000bff127210 */ /* 0x000fca00007fe4ff */
[----:B------:R-:W-:-:S04]  /*f7c0*/  IMAD.WIDE.U32 R20, P0, R21, R18, R20 ;  /* 0x0000001215147225 */ /* 0x000fc80007800014 */
[C---:B------:R-:W-:Y:S02]  /*f7d0*/  IMAD R22, R9.reuse, R18, RZ ;  /* 0x0000001209167224 */ /* 0x040fe400078e02ff */
[----:B------:R-:W-:Y:S01]  /*f7e0*/  IMAD.HI.U32 R11, P1, R9, R19, R20 ;  /* 0x00000013090b7227 */ /* 0x000fe20007820014 */
[----:B------:R-:W-:-:S03]  /*f7f0*/  HFMA2.MMA R19, -RZ, RZ, 0, 0 ;  /* 0x00000000ff137435 */ /* 0x000fc600000001ff */
[----:B------:R-:W-:Y:S01]  /*f800*/  IMAD.HI.U32 R18, R9, R18, RZ ;  /* 0x0000001209127227 */ /* 0x000fe200078e00ff */
[----:B------:R-:W-:-:S03]  /*f810*/  IADD3 R11, P3, R22, R11, RZ ;  /* 0x0000000b160b7210 */ /* 0x000fc60007f7e0ff */
[----:B------:R-:W-:Y:S02]  /*f820*/  IMAD.X R9, R18, 0x1, R9, P0 ;  /* 0x0000000112097824 */ /* 0x000fe400000e0609 */
[----:B------:R-:W-:-:S03]  /*f830*/  IMAD.HI.U32 R18, R11, R10, RZ ;  /* 0x0000000a0b127227 */ /* 0x000fc600078e00ff */
[----:B------:R-:W-:Y:S01]  /*f840*/  IADD3.X R9, RZ, RZ, R9, P3, P1 ;  /* 0x000000ffff097210 */ /* 0x000fe20001fe2409 */
[----:B------:R-:W-:-:S04]  /*f850*/  IMAD.WIDE.U32 R18, R11, R7, R18 ;  /* 0x000000070b127225 */ /* 0x000fc800078e0012 */
[C---:B------:R-:W-:Y:S02]  /*f860*/  IMAD R20, R9.reuse, R7, RZ ;  /* 0x0000000709147224 */ /* 0x040fe400078e02ff */
[----:B------:R-:W-:-:S04]  /*f870*/  IMAD.HI.U32 R11, P0, R9, R10, R18 ;  /* 0x0000000a090b7227 */ /* 0x000fc80007800012 */
[----:B------:R-:W-:Y:S01]  /*f880*/  IMAD.HI.U32 R9, R9, R7, RZ ;  /* 0x0000000709097227 */ /* 0x000fe200078e00ff */
[----:B------:R-:W-:-:S04]  /*f890*/  IADD3 R11, P1, R20, R11, RZ ;  /* 0x0000000b140b7210 */ /* 0x000fc80007f3e0ff */
[----:B------:R-:W-:Y:S01]  /*f8a0*/  IADD3.X R9, R9, RZ, RZ, P0, !PT ;  /* 0x000000ff09097210 */ /* 0x000fe200007fe4ff */
[----:B------:R-:W-:-:S04]  /*f8b0*/  IMAD.WIDE.U32 R18, R11, R4, RZ ;  /* 0x000000040b127225 */ /* 0x000fc800078e00ff */
[----:B------:R-:W-:Y:S01]  /*f8c0*/  IMAD.X R9, RZ, RZ, R9, P1 ;  /* 0x000000ffff097224 */ /* 0x000fe200008e0609 */
[----:B------:R-:W-:Y:S01]  /*f8d0*/  IADD3 R21, P1, -R18, R10, RZ ;  /* 0x0000000a12157210 */ /* 0x000fe20007f3e1ff */
[----:B------:R-:W-:-:S03]  /*f8e0*/  IMAD R19, R11, R5, R19 ;  /* 0x000000050b137224 */ /* 0x000fc600078e0213 */
[-C--:B------:R-:W-:Y:S01]  /*f8f0*/  ISETP.GE.U32.AND P0, PT, R21, R4.reuse, PT ;  /* 0x000000041500720c */ /* 0x080fe20003f06070 */
[----:B------:R-:W-:-:S05]  /*f900*/  IMAD R10, R9, R4, R19 ;  /* 0x00000004090a7224 */ /* 0x000fca00078e0213 */
[----:B------:R-:W-:Y:S02]  /*f910*/  IADD3.X R22, ~R10, R7, RZ, P1, !PT ;  /* 0x000000070a167210 */ /* 0x000fe40000ffe5ff */
[----:B------:R-:W-:Y:S02]  /*f920*/  IADD3 R18, P1, R11, 0x1, RZ ;  /* 0x000000010b127810 */ /* 0x000fe40007f3e0ff */
[----:B------:R-:W-:Y:S02]  /*f930*/  IADD3 R7, P3, -R4, R21, RZ ;  /* 0x0000001504077210 */ /* 0x000fe40007f7e1ff */
[----:B------:R-:W-:Y:S01]  /*f940*/  ISETP.GE.U32.AND.EX P0, PT, R22, R5, PT, P0 ;  /* 0x000000051600720c */ /* 0x000fe20003f06100 */
[----:B------:R-:W-:Y:S01]  /*f950*/  IMAD.X R10, RZ, RZ, R9, P1 ;  /* 0x000000ffff0a7224 */ /* 0x000fe200008e0609 */
[----:B------:R-:W-:Y:S02]  /*f960*/  IADD3.X R20, ~R5, R22, RZ, P3, !PT ;  /* 0x0000001605147210 */ /* 0x000fe40001ffe5ff */
[----:B------:R-:W-:-:S02]  /*f970*/  SEL R7, R7, R21, P0 ;  /* 0x0000001507077207 */ /* 0x000fc40000000000 */
[----:B------:R-:W-:Y:S02]  /*f980*/  SEL R18, R18, R11, P0 ;  /* 0x0000000b12127207 */ /* 0x000fe40000000000 */
[----:B------:R-:W-:Y:S02]  /*f990*/  SEL R20, R20, R22, P0 ;  /* 0x0000001614147207 */ /* 0x000fe40000000000 */
[----:B------:R-:W-:Y:S02]  /*f9a0*/  SEL R9, R10, R9, P0 ;  /* 0x000000090a097207 */ /* 0x000fe40000000000 */
[----:B------:R-:W-:Y:S02]  /*f9b0*/  ISETP.GE.U32.AND P0, PT, R7, R4, PT ;  /* 0x000000040700720c */ /* 0x000fe40003f06070 */
[----:B------:R-:W-:Y:S02]  /*f9c0*/  IADD3 R7, P3, R18, 0x1, RZ ;  /* 0x0000000112077810 */ /* 0x000fe40007f7e0ff */
[----:B------:R-:W-:-:S02]  /*f9d0*/  ISETP.GE.U32.AND.EX P0, PT, R20, R5, PT, P0 ;  /* 0x000000051400720c */ /* 0x000fc40003f06100 */
[-C--:B------:R-:W-:Y:S02]  /*f9e0*/  IADD3.X R10, RZ, R9.reuse, RZ, P3, !PT ;  /* 0x00000009ff0a7210 */ /* 0x080fe40001ffe4ff */
[----:B------:R-:W-:Y:S02]  /*f9f0*/  ISETP.NE.U32.AND P1, PT, R4, RZ, PT ;  /* 0x000000ff0400720c */ /* 0x000fe40003f25070 */
[----:B------:R-:W-:Y:S02]  /*fa00*/  SEL R10, R10, R9, P0 ;  /* 0x000000090a0a7207 */ /* 0x000fe40000000000 */
[----:B------:R-:W-:Y:S02]  /*fa10*/  MOV R9, 0x0 ;  /* 0x0000000000097802 */ /* 0x000fe40000000f00 */
[----:B------:R-:W-:Y:S02]  /*fa20*/  ISETP.NE.AND.EX P1, PT, R5, RZ, PT, P1 ;  /* 0x000000ff0500720c */ /* 0x000fe40003f25310 */
[----:B------:R-:W-:-:S02]  /*fa30*/  SEL R7, R7, R18, P0 ;  /* 0x0000001207077207 */ /* 0x000fc40000000000 */
[----:B------:R-:W-:Y:S02]  /*fa40*/  SEL R10, R10, 0xffffffff, P1 ;  /* 0xffffffff0a0a7807 */ /* 0x000fe40000800000 */
[----:B------:R-:W-:Y:S01]  /*fa50*/  SEL R7, R7, 0xffffffff, P1 ;  /* 0xffffffff07077807 */ /* 0x000fe20000800000 */
[----:B------:R-:W-:Y:S06]  /*fa60*/  RET.REL.NODEC R8 `(_ZN2at6native13reduce_kernelILi512ELi1ENS0_8ReduceOpIN3c108BFloat16ENS0_14func_wrapper_tIS4_NS0_55_GLOBAL__N__0955718d_22_SparseCsrTensorMath_cu_868dd54514ReductionAddOpIfEEEEjS4_Li4ELi4EEEEEvT1_) ;  /* 0xffffff0408647950 */ /* 0x000fec0003c3ffff */
        .weak           $__internal_11_$__cuda_sm20_rem_u64
        .type           $__internal_11_$__cuda_sm20_rem_u64,@function
        .size           $__internal_11_$__cuda_sm20_rem_u64,(.L_x_8806 - $__internal_11_$__cuda_sm20_rem_u64)
$__internal_11_$__cuda_sm20_rem_u64:
[----:B------:R-:W-:Y:S01]  /*fa70*/  IMAD.MOV.U32 R20, RZ, RZ, R7 ;  /* 0x000000ffff147224 */ /* 0x000fe200078e0007 */
[----:B------:R-:W-:-:S05]  /*fa80*/  MOV R21, R17 ;  /* 0x0000001100157202 */ /* 0x000fca0000000f00 */
[----:B------:R-:W0:Y:S08]  /*fa90*/  I2F.U64.RP R20, R20 ;  /* 0x0000001400147312 */ /* 0x000e300000309000 */
[----:B0-----:R-:W0:Y:S02]  /*faa0*/  MUFU.RCP R8, R20 ;  /* 0x0000001400087308 */ /* 0x001e240000001000 */
[----:B0-----:R-:W-:-:S06]  /*fab0*/  IADD3 R8, R8, 0x1ffffffe, RZ ;  /* 0x1ffffffe08087810 */ /* 0x001fcc0007ffe0ff */
        /* <DEDUP_REMOVED lines=11> */
[----:B------:R-:W-:Y:S01]  /*fb70*/  IMAD.HI.U32 R10, P1, R9, R23, R10 ;  /* 0x00000017090a7227 */ /* 0x000fe2000782000a */
[----:B------:R-:W-:-:S04]  /*fb80*/  IADD3.X R20, R25, R9, RZ, P0, !PT ;  /* 0x0000000919147210 */ /* 0x000fc800007fe4ff */
[----:B------:R-:W-:-:S04]  /*fb90*/  IADD3 R11, P2, R21, R10, RZ ;  /* 0x0000000a150b7210 */ /* 0x000fc80007f5e0ff */
[----:B------:R-:W-:Y:S01]  /*fba0*/  IADD3.X R20, RZ, RZ, R20, P2, P1 ;  /* 0x000000ffff147210 */ /* 0x000fe200017e2414 */
[----:B------:R-:W-:-:S04]  /*fbb0*/  IMAD.WIDE.U32 R8, R11, R7, RZ ;  /* 0x000000070b087225 */ /* 0x000fc800078e00ff */
[----:B------:R-:W-:Y:S01]  /*fbc0*/  IMAD R9, R11, R17, R9 ;  /* 0x000000110b097224 */ /* 0x000fe200078e0209 */
[----:B------:R-:W-:-:S03]  /*fbd0*/  IADD3 R21, P0, RZ, -R8, RZ ;  /* 0x80000008ff157210 */ /* 0x000fc60007f1e0ff */
[----:B------:R-:W-:Y:S02]  /*fbe0*/  IMAD R9, R20, R7, R9 ;  /* 0x0000000714097224 */ /* 0x000fe400078e0209 */
[----:B------:R-:W-:-:S04]  /*fbf0*/  IMAD.HI.U32 R10, R11, R21, RZ ;  /* 0x000000150b0a7227 */ /* 0x000fc800078e00ff */
[----:B------:R-:W-:-:S04]  /*fc00*/  IMAD.X R9, RZ, RZ, ~R9, P0 ;  /* 0x000000ffff097224 */ /* 0x000fc800000e0e09 */
[----:B------:R-:W-:-:S04]  /*fc10*/  IMAD.WIDE.U32 R10, P0, R11, R9, R10 ;  /* 0x000000090b0a7225 */ /* 0x000fc8000780000a */
[C---:B------:R-:W-:Y:S02]  /*fc20*/  IMAD R8, R20.reuse, R9, RZ ;  /* 0x0000000914087224 */ /* 0x040fe400078e02ff */
[----:B------:R-:W-:-:S04]  /*fc30*/  IMAD.HI.U32 R11, P1, R20, R21, R10 ;  /* 0x00000015140b7227 */ /* 0x000fc8000782000a */
[----:B------:R-:W-:Y:S01]  /*fc40*/  IMAD.HI.U32 R9, R20, R9, RZ ;  /* 0x0000000914097227 */ /* 0x000fe200078e00ff */
[----:B------:R-:W-:-:S04]  /*fc50*/  IADD3 R11, P2, R8, R11, RZ ;  /* 0x0000000b080b7210 */ /* 0x000fc80007f5e0ff */
[----:B------:R-:W-:Y:S01]  /*fc60*/  IADD3.X R20, R9, R20, RZ, P0, !PT ;  /* 0x0000001409147210 */ /* 0x000fe200007fe4ff */
[----:B------:R-:W-:Y:S01]  /*fc70*/  HFMA2.MMA R9, -RZ, RZ, 0, 0 ;  /* 0x00000000ff097435 */ /* 0x000fe200000001ff */
[----:B------:R-:W-:Y:S02]  /*fc80*/  IMAD.HI.U32 R8, R11, R16, RZ ;  /* 0x000000100b087227 */ /* 0x000fe400078e00ff */
[----:B------:R-:W-:-:S05]  /*fc90*/  IADD3.X R20, RZ, RZ, R20, P2, P1 ;  /* 0x000000ffff147210 */ /* 0x000fca00017e2414 */
[----:B------:R-:W-:-:S04]  /*fca0*/  IMAD.HI.U32 R10, R20, R19, RZ ;  /* 0x00000013140a7227 */ /* 0x000fc800078e00ff */
[----:B------:R-:W-:-:S04]  /*fcb0*/  IMAD.WIDE.U32 R8, R11, R19, R8 ;  /* 0x000000130b087225 */ /* 0x000fc800078e0008 */
[C---:B------:R-:W-:Y:S02]  /*fcc0*/  IMAD R11, R20.reuse, R19, RZ ;  /* 0x00000013140b7224 */ /* 0x040fe400078e02ff */
[----:B------:R-:W-:-:S04]  /*fcd0*/  IMAD.HI.U32 R8, P0, R20, R16, R8 ;  /* 0x0000001014087227 */ /* 0x000fc80007800008 */
[----:B------:R-:W-:Y:S01]  /*fce0*/  IMAD.X R10, RZ, RZ, R10, P0 ;  /* 0x000000ffff0a7224 */ /* 0x000fe200000e060a */
[----:B------:R-:W-:-:S04]  /*fcf0*/  IADD3 R20, P1, R11, R8, RZ ;  /* 0x000000080b147210 */ /* 0x000fc80007f3e0ff */
[----:B------:R-:W-:Y:S01]  /*fd00*/  IADD3.X R10, RZ, R10, RZ, P1, !PT ;  /* 0x0000000aff0a7210 */ /* 0x000fe20000ffe4ff */
[----:B------:R-:W-:-:S04]  /*fd10*/  IMAD.WIDE.U32 R8, R20, R7, RZ ;  /* 0x0000000714087225 */ /* 0x000fc800078e00ff */
[----:B------:R-:W-:Y:S01]  /*fd20*/  IMAD R20, R20, R17, R9 ;  /* 0x0000001114147224 */ /* 0x000fe200078e0209 */
[----:B------:R-:W-:-:S03]  /*fd30*/  IADD3 R16, P1, -R8, R16, RZ ;  /* 0x0000001008107210 */ /* 0x000fc60007f3e1ff */
[-C--:B------:R-:W-:Y:S01]  /*fd40*/  IMAD R10, R10, R7.reuse, R20 ;  /* 0x000000070a0a7224 */ /* 0x080fe200078e0214 */
[----:B------:R-:W-:-:S04]  /*fd50*/  ISETP.GE.U32.AND P0, PT, R16, R7, PT ;  /* 0x000000071000720c */ /* 0x000fc80003f06070 */
[----:B------:R-:W-:Y:S02]  /*fd60*/  IADD3.X R20, ~R10, R19, RZ, P1, !PT ;  /* 0x000000130a147210 */ /* 0x000fe40000ffe5ff */
[CC--:B------:R-:W-:Y:S02]  /*fd70*/  IADD3 R8, P1, -R7.reuse, R16.reuse, RZ ;  /* 0x0000001007087210 */ /* 0x0c0fe40007f3e1ff */
[C---:B------:R-:W-:Y:S02]  /*fd80*/  ISETP.GE.U32.AND.EX P0, PT, R20.reuse, R17, PT, P0 ;  /* 0x000000111400720c */ /* 0x040fe40003f06100 */
[----:B------:R-:W-:Y:S01]  /*fd90*/  MOV R19, 0x0 ;  /* 0x0000000000137802 */ /* 0x000fe20000000f00 */
[----:B------:R-:W-:Y:S01]  /*fda0*/  IMAD.X R10, R20, 0x1, ~R17, P1 ;  /* 0x00000001140a7824 */ /* 0x000fe200008e0e11 */
[----:B------:R-:W-:Y:S02]  /*fdb0*/  SEL R8, R8, R16, P0 ;  /* 0x0000001008087207 */ /* 0x000fe40000000000 */
[----:B------:R-:W-:-:S02]  /*fdc0*/  ISETP.NE.U32.AND P1, PT, R7, RZ, PT ;  /* 0x000000ff0700720c */ /* 0x000fc40003f25070 */
[----:B------:R-:W-:Y:S02]  /*fdd0*/  SEL R10, R10, R20, P0 ;  /* 0x000000140a0a7207 */ /* 0x000fe40000000000 */
[----:B------:R-:W-:Y:S02]  /*fde0*/  ISETP.GE.U32.AND P0, PT, R8, R7, PT ;  /* 0x000000070800720c */ /* 0x000fe40003f06070 */
[----:B------:R-:W-:Y:S02]  /*fdf0*/  IADD3 R16, P2, -R7, R8, RZ ;  /* 0x0000000807107210 */ /* 0x000fe40007f5e1ff */
[----:B------:R-:W-:Y:S02]  /*fe00*/  ISETP.GE.U32.AND.EX P0, PT, R10, R17, PT, P0 ;  /* 0x000000110a00720c */ /* 0x000fe40003f06100 */
[C---:B------:R-:W-:Y:S02]  /*fe10*/  IADD3.X R7, ~R17.reuse, R10, RZ, P2, !PT ;  /* 0x0000000a11077210 */ /* 0x040fe400017fe5ff */
[----:B------:R-:W-:-:S02]  /*fe20*/  ISETP.NE.AND.EX P1, PT, R17, RZ, PT, P1 ;  /* 0x000000ff1100720c */ /* 0x000fc40003f25310 */
[----:B------:R-:W-:Y:S02]  /*fe30*/  SEL R16, R16, R8, P0 ;  /* 0x0000000810107207 */ /* 0x000fe40000000000 */
[----:B------:R-:W-:Y:S02]  /*fe40*/  SEL R17, R7, R10, P0 ;  /* 0x0000000a07117207 */ /* 0x000fe40000000000 */
[----:B------:R-:W-:Y:S02]  /*fe50*/  SEL R16, R16, 0xffffffff, P1 ;  /* 0xffffffff10107807 */ /* 0x000fe40000800000 */
[----:B------:R-:W-:Y:S01]  /*fe60*/  SEL R17, R17, 0xffffffff, P1 ;  /* 0xffffffff11117807 */ /* 0x000fe20000800000 */
[----:B------:R-:W-:Y:S06]  /*fe70*/  RET.REL.NODEC R18 `(_ZN2at6native13reduce_kernelILi512ELi1ENS0_8ReduceOpIN3c108BFloat16ENS0_14func_wrapper_tIS4_NS0_55_GLOBAL__N__0955718d_22_SparseCsrTensorMath_cu_868dd54514ReductionAddOpIfEEEEjS4_Li4ELi4EEEEEvT1_) ;  /* 0xffffff0012607950 */ /* 0x000fec0003c3ffff */
.L_x_5132:
        /* <DEDUP_REMOVED lines=16> */
.L_x_8806:


//--------------------- .text._ZN2at6native13reduce_kernelILi256ELi2ENS0_8ReduceOpIN3c108BFloat16ENS0_14func_wrapper_tIS4_NS0_55_GLOBAL__N__0955718d_22_SparseCsrTensorMath_cu_868dd54514ReductionAddOpIfEEEEjS4_Li4ELi4EEEEEvT1_ --------------------------
	.section	.text._ZN2at6native13reduce_kernelILi256ELi2ENS0_8ReduceOpIN3c108BFloat16ENS0_14func_wrapper_tIS4_NS0_55_GLOBAL__N__0955718d_22_SparseCsrTensorMath_cu_868dd54514ReductionAddOpIfEEEEjS4_Li4ELi4EEEEEvT1_,"ax",@progbits
	.align	128
.text._ZN2at6native13reduce_kernelILi256ELi2ENS0_8ReduceOpIN3c108BFloat16ENS0_14func_wrapper_tIS4_NS0_55_GLOBAL__N__0955718d_22_SparseCsrTensorMath_cu_868dd54514ReductionAddOpIfEEEEjS4_Li4ELi4EEEEEvT1_:
        .type           _ZN2at6native13reduce_kernelILi256ELi2ENS0_8ReduceOpIN3c108BFloat16ENS0_14func_wrapper_tIS4_NS0_55_GLOBAL__N__0955718d_22_SparseCsrTensorMath_cu_868dd54514ReductionAddOpIfEEEEjS4_Li4ELi4EEEEEvT1_,@function
        .size           _ZN2at6native13reduce_kernelILi256ELi2ENS0_8ReduceOpIN3c108BFloat16ENS0_14func_wrapper_tIS4_NS0_55_GLOBAL__N__0955718d_22_SparseCsrTensorMath_cu_868dd54514ReductionAddOpIfEEEEjS4_Li4ELi4EEEEEvT1_,(.L_x_8809 - _ZN2at6native13reduce_kernelILi256ELi2ENS0_8ReduceOpIN3c108BFloat16ENS0_14func_wrapper_tIS4_NS0_55_GLOBAL__N__0955718d_22_SparseCsrTensorMath_cu_868dd54514ReductionAddOpIfEEEEjS4_Li4ELi4EEEEEvT1_)
        .other          _ZN2at6native13reduce_kernelILi256ELi2ENS0_8ReduceOpIN3c108BFloat16ENS0_14func_wrapper_tIS4_NS0_55_GLOBAL__N__0955718d_22_SparseCsrTensorMath_cu_868dd54514ReductionAddOpIfEEEEjS4_Li4ELi4EEEEEvT1_,@"STO_CUDA_ENTRY STV_DEFAULT"
_ZN2at6native13reduce_kernelILi256ELi2ENS0_8ReduceOpIN3c108BFloat16ENS0_14func_wrapper_tIS4_NS0_55_GLOBAL__N__0955718d_22_SparseCsrTensorMath_cu_868dd54514ReductionAddOpIfEEEEjS4_Li4ELi4EEEEEvT1_:
        /* <DEDUP_REMOVED lines=288> */
.L_x_5133:
        /* <DEDUP_REMOVED lines=44> */
.L_x_5137:
[----:B------:R-:W0:Y:S01]  /*14c0*/  LDC R4, c[0x0][0x214] ;  /* 0x00008500ff047b82 */ /* 0x000e220000000800 */
[----:B------:R-:W-:Y:S01]  /*14d0*/  SHF.R.U64 R0, R18, 0x1, R19 ;  /* 0x0000000112007819 */ /* 0x000fe20000001213 */
[----:B------:R-:W-:Y:S01]  /*14e0*/  ULDC UR4, c[0x0][0x21c] ;  /* 0x0000870000047ab9 */ /* 0x000fe20000000800 */
[----:B------:R-:W-:Y:S01]  /*14f0*/  BSSY B0, `(.L_x_5138) ;  /* 0x0000029000007945 */ /* 0x000fe20003800000 */
[----:B------:R-:W-:Y:S02]  /*1500*/  MOV R3, UR4 ;  /* 0x0000000400037c02 */ /* 0x000fe40008000f00 */
[----:B------:R-:W-:-:S04]  /*1510*/  LOP3.LUT R8, R0, 0x3, RZ, 0xc0, !PT ;  /* 0x0000000300087812 */ /* 0x000fc800078ec0ff */
        /* <DEDUP_REMOVED lines=19> */
.L_x_5143:
[----:B------:R-:W-:Y:S05]  /*1650*/  BSYNC B2 ;  /* 0x0000000000027941 */ /* 0x000fea0003800000 */
.L_x_5142:
        /* <DEDUP_REMOVED lines=8> */
[----:B------:R-:W2:Y:S02]  /*16e0*/  LDG.E.U16 R6, desc[UR60][R6.64] ;  /* 0x0000003c06067981 */ /* 0x000ea4000c1e1500 */
[----:B--2---:R-:W-:-:S05]  /*16f0*/  SHF.L.U32 R0, R6, 0x10, RZ ;  /* 0x0000001006007819 */ /* 0x004fca00000006ff */
[----:B------:R-:W-:-:S07]  /*1700*/  FADD.FTZ R0, R0, UR4 ;  /* 0x0000000400007e21 */ /* 0x000fce0008010000 */
.L_x_5141:
[----:B------:R-:W-:Y:S05]  /*1710*/  BSYNC B1 ;  /* 0x0000000000017941 */ /* 0x000fea0003800000 */
.L_x_5140:
[----:B------:R-:W0:Y:S01]  /*1720*/  LDC R3, c[0x0][0x21c] ;  /* 0x00008700ff037b82 */ /* 0x000e220000000800 */
[----:B------:R-:W-:-:S04]  /*1730*/  IADD3 R5, P0, -R8, 0x4, RZ ;  /* 0x0000000408057810 */ /* 0x000fc80007f1e1ff */
[----:B------:R-:W-:Y:S01]  /*1740*/  LEA R18, P1, R5, R18, 0x1 ;  /* 0x0000001205127211 */ /* 0x000fe200078208ff */
[----:B------:R-:W-:-:S05]  /*1750*/  IMAD.X R6, RZ, RZ, -0x1, P0 ;  /* 0xffffffffff067424 */ /* 0x000fca00000e06ff */
[----:B------:R-:W-:Y:S02]  /*1760*/  LEA.HI.X R19, R5, R19, R6, 0x1, P1 ;  /* 0x0000001305137211 */ /* 0x000fe400008f0c06 */
[----:B0-----:R-:W-:-:S07]  /*1770*/  IADD3 R3, R8, -0x4, R3 ;  /* 0xfffffffc08037810 */ /* 0x001fce0007ffe003 */
.L_x_5139:
[----:B------:R-:W-:Y:S05]  /*1780*/  BSYNC B0 ;  /* 0x0000000000007941 */ /* 0x000fea0003800000 */
.L_x_5138:
[----:B------:R-:W0:Y:S01]  /*1790*/  LDC.64 R6, c[0x0][0x230] ;  /* 0x00008c00ff067b82 */ /* 0x000e220000000a00 */
[----:B------:R-:W-:Y:S01]  /*17a0*/  BSSY B0, `(.L_x_5144) ;  /* 0x000001f000007945 */ /* 0x000fe20003800000 */
[----:B------:R-:W-:Y:S01]  /*17b0*/  ISETP.NE.AND P2, PT, R2, RZ, PT ;  /* 0x000000ff0200720c */ /* 0x000fe20003f45270 */
[----:B------:R-:W-:-:S05]  /*17c0*/  IMAD.MOV.U32 R11, RZ, RZ, R4 ;  /* 0x000000ffff0b7224 */ /* 0x000fca00078e0004 */
[----:B------:R-:W1:Y:S01]  /*17d0*/  LDC R14, c[0x0][0x238] ;  /* 0x00008e00ff0e7b82 */ /* 0x000e620000000800 */
[----:B0-----:R-:W-:Y:S01]  /*17e0*/  IMAD R6, R23, R6, RZ ;  /* 0x0000000617067224 */ /* 0x001fe200078e02ff */
[----:B------:R-:W-:-:S03]  /*17f0*/  ISETP.NE.AND P1, PT, R7, RZ, PT ;  /* 0x000000ff0700720c */ /* 0x000fc60003f25270 */
[----:B------:R-:W-:-:S04]  /*1800*/  IMAD R5, R2, R7, R6 ;  /* 0x0000000702057224 */ /* 0x000fc800078e0206 */
[----:B-1----:R-:W-:Y:S01]  /*1810*/  IMAD R9, R16, R14, R5 ;  /* 0x0000000e10097224 */ /* 0x002fe200078e0205 */
[----:B------:R-:W-:-:S04]  /*1820*/  MOV R5, R4 ;  /* 0x0000000400057202 */ /* 0x000fc80000000f00 */
[----:B------:R-:W-:-:S04]  /*1830*/  LEA R6, R9, 0x3, 0x2 ;  /* 0x0000000309067811 */ /* 0x000fc800078e10ff */
[----:B------:R-:W-:-:S13]  /*1840*/  ISETP.GE.U32.AND P0, PT, R6, R3, PT ;  /* 0x000000030600720c */ /* 0x000fda0003f06070 */
[----:B------:R-:W-:Y:S05]  /*1850*/  @P0 BRA `(.L_x_5145) ;  /* 0x00000000004c0947 */ /* 0x000fea0003800000 */
[----:B------:R-:W-:Y:S01]  /*1860*/  MOV R5, R4 ;  /* 0x0000000400057202 */ /* 0x000fe20000000f00 */
[----:B------:R-:W-:-:S07]  /*1870*/  IMAD.MOV.U32 R11, RZ, RZ, R4 ;  /* 0x000000ffff0b7224 */ /* 0x000fce00078e0004 */
.L_x_5146:
[----:B------:R-:W-:Y:S01]  /*1880*/  IMAD.WIDE.U32 R6, R9, 0x8, R18 ;  /* 0x0000000809067825 */ /* 0x000fe200078e0012 */
[----:B------:R-:W-:-:S05]  /*1890*/  ULDC UR4, c[0x0][0x224] ;  /* 0x0000890000047ab9 */ /* 0x000fca0000000800 */
[----:B------:R-:W2:Y:S01]  /*18a0*/  LDG.E.64 R6, desc[UR60][R6.64] ;  /* 0x0000003c06067981 */ /* 0x000ea2000c1e1b00 */
[----:B------:R-:W-:-:S04]  /*18b0*/  IADD3 R9, R9, UR4, RZ ;  /* 0x0000000409097c10 */ /* 0x000fc8000fffe0ff */
[----:B------:R-:W-:-:S04]  /*18c0*/  LEA R12, R9, 0x3, 0x2 ;  /* 0x00000003090c7811 */ /* 0x000fc800078e10ff */
[----:B------:R-:W-:Y:S02]  /*18d0*/  ISETP.GE.U32.AND P0, PT, R12, R3, PT ;  /* 0x000000030c00720c */ /* 0x000fe40003f06070 */
[C---:B--2---:R-:W-:Y:S01]  /*18e0*/  PRMT R8, R6.reuse, 0x7632, R8 ;  /* 0x0000763206087816 */ /* 0x044fe20000000008 */
[----:B------:R-:W-:Y:S01]  /*18f0*/  IMAD.U32 R13, R6, 0x10000, RZ ;  /* 0x00010000060d7824 */ /* 0x000fe200078e00ff */
[C---:B------:R-:W-:Y:S02]  /*1900*/  PRMT R10, R7.reuse, 0x7632, R10 ;  /* 0x00007632070a7816 */ /* 0x040fe4000000000a */
[----:B------:R-:W-:Y:S01]  /*1910*/  SHF.L.U32 R12, R7, 0x10, RZ ;  /* 0x00000010070c7819 */ /* 0x000fe200000006ff */
[----:B------:R-:W-:Y:S01]  /*1920*/  IMAD.U32 R8, R8, 0x10000, RZ ;  /* 0x0001000008087824 */ /* 0x000fe200078e00ff */
[----:B------:R-:W-:Y:S01]  /*1930*/  SHF.L.U32 R15, R10, 0x10, RZ ;  /* 0x000000100a0f7819 */ /* 0x000fe200000006ff */
[----:B------:R-:W-:Y:S02]  /*1940*/  FADD.FTZ R0, R13, R0 ;  /* 0x000000000d007221 */ /* 0x000fe40000010000 */
[----:B------:R-:W-:Y:S01]  /*1950*/  FADD.FTZ R5, R12, R5 ;  /* 0x000000050c057221 */ /* 0x000fe20000010000 */
[----:B------:R-:W-:Y:S01]  /*1960*/  FADD.FTZ R11, R8, R11 ;  /* 0x0000000b080b7221 */ /* 0x000fe20000010000 */
[----:B------:R-:W-:Y:S01]  /*1970*/  FADD.FTZ R4, R15, R4 ;  /* 0x000000040f047221 */ /* 0x000fe20000010000 */
[----:B------:R-:W-:Y:S06]  /*1980*/  @!P0 BRA `(.L_x_5146) ;  /* 0xfffffffc00bc8947 */ /* 0x000fec000383ffff */
.L_x_5145:
[----:B------:R-:W-:Y:S05]  /*1990*/  BSYNC B0 ;  /* 0x0000000000007941 */ /* 0x000fea0003800000 */
.L_x_5144:
        /* <DEDUP_REMOVED lines=8> */
.L_x_5148:
[----:B------:R-:W-:Y:S05]  /*1a20*/  BSYNC B0 ;  /* 0x0000000000007941 */ /* 0x000fea0003800000 */
.L_x_5147:
        /* <DEDUP_REMOVED lines=9> */
[----:B------:R-:W2:Y:S02]  /*1ac0*/  LDG.E.U16 R18, desc[UR60][R18.64] ;  /* 0x0000003c12127981 */ /* 0x000ea4000c1e1500 */
[----:B--2---:R-:W-:-:S04]  /*1ad0*/  IMAD.U32 R3, R18, 0x10000, RZ ;  /* 0x0001000012037824 */ /* 0x004fc800078e00ff */
[----:B------:R-:W-:-:S07]  /*1ae0*/  FADD.FTZ R0, R0, R3 ;  /* 0x0000000300007221 */ /* 0x000fce0000010000 */
.L_x_5150:
[----:B------:R-:W-:Y:S05]  /*1af0*/  BSYNC B0 ;  /* 0x0000000000007941 */ /* 0x000fea0003800000 */
.L_x_5149:
[----:B------:R-:W-:Y:S01]  /*1b00*/  FADD.FTZ R0, R11, R0 ;  /* 0x000000000b007221 */ /* 0x000fe20000010000 */
[----:B------:R-:W-:-:S03]  /*1b10*/  HFMA2.MMA R19, -RZ, RZ, 0, 0 ;  /* 0x00000000ff137435 */ /* 0x000fc600000001ff */
[----:B------:R-:W-:-:S04]  /*1b20*/  FADD.FTZ R5, R0, R5 ;  /* 0x0000000500057221 */ /* 0x000fc80000010000 */
[----:B------:R-:W-:Y:S01]  /*1b30*/  FADD.FTZ R18, R5, R4 ;  /* 0x0000000405127221 */ /* 0x000fe20000010000 */
[----:B------:R-:W-:Y:S06]  /*1b40*/  BRA `(.L_x_5135) ;  /* 0x0000009c00b47947 */ /* 0x000fec0003800000 */
.L_x_5136:
        /* <DEDUP_REMOVED lines=31> */
.L_x_5160:
        /* <DEDUP_REMOVED lines=286> */
.L_x_5156:
        /* <DEDUP_REMOVED lines=243> */
.L_x_5157:
        /* <DEDUP_REMOVED lines=255> */
.L_x_5158:
[----:B------:R-:W-:-:S04]  /*4e40*/  LOP3.LUT R21, R26, 0xfffffffc, RZ, 0xc0, !PT ;  /* 0xfffffffc1a157812 */ /* 0x000fc800078ec0ff */
[----:B------:R-:W-:-:S04]  /*4e50*/  IADD3 R20, P1, R18, R21, RZ ;  /* 0x0000001512147210 */ /* 0x000fc80007f3e0ff */
[----:B------:R-:W-:-:S05]  /*4e60*/  IADD3.X R21, RZ, R19, RZ, P1, !PT ;  /* 0x00000013ff157210 */ /* 0x000fca0000ffe4ff */
[----:B------:R-:W2:Y:S01]  /*4e70*/  LDG.E R20, desc[UR60][R20.64] ;  /* 0x0000003c14147981 */ /* 0x000ea2000c1e1900 */
        /* <DEDUP_REMOVED lines=248> */
.L_x_5159:
[----:B------:R-:W-:Y:S01]  /*5e00*/  LOP3.LUT R21, R28, 0xfffffffc, RZ, 0xc0, !PT ;  /* 0xfffffffc1c157812 */ /* 0x000fe200078ec0ff */
[----:B------:R-:W-:-:S03]  /*5e10*/  ULDC UR4, c[0x0][0x21c] ;  /* 0x0000870000047ab9 */ /* 0x000fc60000000800 */
[----:B------:R-:W-:-:S05]  /*5e20*/  IADD3 R20, P1, R18, R21, RZ ;  /* 0x0000001512147210 */ /* 0x000fca0007f3e0ff */
[----:B------:R-:W-:-:S05]  /*5e30*/  IMAD.X R21, RZ, RZ, R19, P1 ;  /* 0x000000ffff157224 */ /* 0x000fca00008e0613 */
[----:B------:R1:W2:Y:S01]  /*5e40*/  LDG.E R32, desc[UR60][R20.64] ;  /* 0x0000003c14207981 */ /* 0x0002a2000c1e1900 */
[----:B------:R-:W-:Y:S01]  /*5e50*/  IADD3 R27, R29, R0, RZ ;  /* 0x000000001d1b7210 */ /* 0x000fe20007ffe0ff */
[----:B------:R-:W-:Y:S01]  /*5e60*/  IMAD.U32 R28, R11, 0x10000, RZ ;  /* 0x000100000b1c7824 */ /* 0x000fe200078e00ff */
[----:B------:R-:W-:Y:S01]  /*5e70*/  MOV R26, UR4 ;  /* 0x00000004001a7c02 */ /* 0x000fe20008000f00 */
[----:B------:R-:W-:Y:S01]  /*5e80*/  IMAD.U32 R31, R13, 0x10000, RZ ;  /* 0x000100000d1f7824 */ /* 0x000fe200078e00ff */
[----:B------:R-:W-:Y:S01]  /*5e90*/  SHF.L.U32 R29, R12, 0x10, RZ ;  /* 0x000000100c1d7819 */ /* 0x000fe200000006ff */
[----:B------:R-:W-:Y:S02]  /*5ea0*/  IMAD R33, R0, 0x3, R27 ;  /* 0x0000000300217824 */ /* 0x000fe400078e021b */
[----:B------:R-:W-:Y:S01]  /*5eb0*/  FADD.FTZ R9, R28, R9 ;  /* 0x000000091c097221 */ /* 0x000fe20000010000 */
[----:B------:R-:W-:Y:S02]  /*5ec0*/  IMAD.U32 R28, R22, 0x10000, RZ ;  /* 0x00010000161c7824 */ /* 0x000fe400078e00ff */
[----:B------:R-:W-:Y:S01]  /*5ed0*/  FADD.FTZ R8, R31, R8 ;  /* 0x000000081f087221 */ /* 0x000fe20000010000 */
[----:B------:R-:W-:Y:S01]  /*5ee0*/  FADD.FTZ R10, R29, R10 ;  /* 0x0000000a1d0a7221 */ /* 0x000fe20000010000 */
[----:B------:R-:W-:Y:S01]  /*5ef0*/  ISETP.GE.U32.AND P1, PT, R33, R26, PT ;  /* 0x0000001a2100720c */ /* 0x000fe20003f26070 */
[----:B------:R-:W-:Y:S01]  /*5f00*/  IMAD.U32 R30, R24, 0x10000, RZ ;  /* 0x00010000181e7824 */ /* 0x000fe200078e00ff */
[----:B-1----:R-:W-:Y:S01]  /*5f10*/  SHF.L.U32 R21, R25, 0x10, RZ ;  /* 0x0000001019157819 */ /* 0x002fe200000006ff */
[----:B------:R-:W-:-:S02]  /*5f20*/  FADD.FTZ R7, R28, R7 ;  /* 0x000000071c077221 */ /* 0x000fc40000010000 */
[----:B------:R-:W-:Y:S02]  /*5f30*/  FADD.FTZ R5, R30, R5 ;  /* 0x000000051e057221 */ /* 0x000fe40000010000 */
[----:B------:R-:W-:Y:S01]  /*5f40*/  FADD.FTZ R6, R21, R6 ;  /* 0x0000000615067221 */ /* 0x000fe20000010000 */
[C---:B--2---:R-:W-:Y:S02]  /*5f50*/  PRMT R20, R32.reuse, 0x7632, R20 ;  /* 0x0000763220147816 */ /* 0x044fe40000000014 */
[----:B------:R-:W-:-:S03]  /*5f60*/  SHF.L.U32 R29, R32, 0x10, RZ ;  /* 0x00000010201d7819 */ /* 0x000fc600000006ff */
[----:B------:R-:W-:Y:S02]  /*5f70*/  IMAD.U32 R20, R20, 0x10000, RZ ;  /* 0x0001000014147824 */ /* 0x000fe400078e00ff */
[----:B------:R-:W-:Y:S02]  /*5f80*/  FADD.FTZ R4, R29, R4 ;  /* 0x000000041d047221 */ /* 0x000fe40000010000 */
[----:B------:R-:W-:Y:S01]  /*5f90*/  FADD.FTZ R3, R20, R3 ;  /* 0x0000000314037221 */ /* 0x000fe20000010000 */
[----:B------:R-:W-:Y:S06]  /*5fa0*/  @!P1 BRA `(.L_x_5160) ;  /* 0xffffffbc00649947 */ /* 0x000fec000383ffff */
[----:B------:R-:W-:Y:S05]  /*5fb0*/  BSYNC B1 ;  /* 0x0000000000017941 */ /* 0x000fea0003800000 */
.L_x_5155:
[C---:B------:R-:W-:Y:S02]  /*5fc0*/  PRMT R29, R32.reuse, 0x7610, R29 ;  /* 0x00007610201d7816 */ /* 0x040fe4000000001d */
[----:B------:R-:W-:-:S07]  /*5fd0*/  PRMT R30, R32, 0x7632, R30 ;  /* 0x00007632201e7816 */ /* 0x000fce000000001e */
.L_x_5154:
[----:B------:R-:W-:Y:S05]  /*5fe0*/  BSYNC B0 ;  /* 0x0000000000007941 */ /* 0x000fea0003800000 */
.L_x_5153:
[----:B------:R-:W-:Y:S01]  /*5ff0*/  ISETP.GE.U32.AND P0, PT, R27, R26, PT ;  /* 0x0000001a1b00720c */ /* 0x000fe20003f06070 */
[----:B------:R-:W-:-:S12]  /*6000*/  BSSY B0, `(.L_x_5161) ;  /* 0x000046e000007945 */ /* 0x000fd80003800000 */
[----:B------:R-:W-:Y:S05]  /*6010*/  @P0 BRA `(.L_x_5162) ;  /* 0x0000004400b00947 */ /* 0x000fea0003800000 */
[----:B------:R-:W1:Y:S01]  /*6020*/  LDC R28, c[0x0][0x258] ;  /* 0x00009600ff1c7b82 */ /* 0x000e620000000800 */
[----:B------:R-:W-:Y:S01]  /*6030*/  HFMA2.MMA R11, -RZ, RZ, 0, 0 ;  /* 0x00000000ff0b7435 */ /* 0x000fe200000001ff */
[----:B-1----:R-:W-:-:S13]  /*6040*/  ISETP.NE.AND P1, PT, R28, RZ, PT ;  /* 0x000000ff1c00720c */ /* 0x002fda0003f25270 */
[----:B------:R-:W-:Y:S05]  /*6050*/  @!P1 BRA `(.L_x_5163) ;  /* 0x0000001000449947 */ /* 0x000fea0003800000 */
[----:B0-----:R-:W-:Y:S01]  /*6060*/  MOV R15, R27 ;  /* 0x0000001b000f7202 */ /* 0x001fe20000000f00 */
        /* <DEDUP_REMOVED lines=260> */
[----:B------:R-:W-:Y:S01]  /*70b0*/  @P2 IMAD.MOV.U32 R20, RZ, RZ, RZ ;  /* 0x000000ffff142224 */ /* 0x000fe200078e00ff */
[----:B------:R-:W-:Y:S02]  /*70c0*/  ULDC UR4, c[0x0][0x3e4] ;  /* 0x0000f90000047ab9 */ /* 0x000fe40000000800 */
        /* <DEDUP_REMOVED lines=10> */
.L_x_5163:
[----:B------:R-:W-:-:S04]  /*7170*/  LOP3.LUT R11, R11, 0xfffffffc, RZ, 0xc0, !PT ;  /* 0xfffffffc0b0b7812 */ /* 0x000fc800078ec0ff */
[----:B0-----:R-:W-:-:S04]  /*7180*/  IADD3 R14, P2, R18, R11, RZ ;  /* 0x0000000b120e7210 */ /* 0x001fc80007f5e0ff */
        /* <DEDUP_REMOVED lines=281> */
.L_x_5164:
        /* <DEDUP_REMOVED lines=271> */
[----:B------:R-:W-:Y:S01]  /*9410*/  @P2 MOV R24, RZ ;  /* 0x000000ff00182202 */ /* 0x000fe20000000f00 */
[----:B------:R-:W-:Y:S02]  /*9420*/  ULDC UR4, c[0x0][0x3e4] ;  /* 0x0000f90000047ab9 */ /* 0x000fe40000000800 */
[----:B------:R-:W-:-:S04]  /*9430*/  IMAD.MOV R37, RZ, RZ, -R25 ;  /* 0x000000ffff257224 */ /* 0x000fc800078e0a19 */
        /* <DEDUP_REMOVED lines=9> */
.L_x_5165:
        /* <DEDUP_REMOVED lines=283> */
.L_x_5166:
[----:B------:R-:W-:-:S04]  /*a680*/  LOP3.LUT R15, R29, 0xfffffffc, RZ, 0xc0, !PT ;  /* 0xfffffffc1d0f7812 */ /* 0x000fc800078ec0ff */
[----:B------:R-:W-:-:S04]  /*a690*/  IADD3 R14, P1, R18, R15, RZ ;  /* 0x0000000f120e7210 */ /* 0x000fc80007f3e0ff */
[----:B------:R-:W-:-:S05]  /*a6a0*/  IADD3.X R15, RZ, R19, RZ, P1, !PT ;  /* 0x00000013ff0f7210 */ /* 0x000fca0000ffe4ff */
[----:B------:R-:W2:Y:S02]  /*a6b0*/  LDG.E R14, desc[UR60][R14.64] ;  /* 0x0000003c0e0e7981 */ /* 0x000ea4000c1e1900 */
[C---:B--2---:R-:W-:Y:S02]  /*a6c0*/  PRMT R29, R14.reuse, 0x7610, R29 ;  /* 0x000076100e1d7816 */ /* 0x044fe4000000001d */
[----:B------:R-:W-:-:S07]  /*a6d0*/  PRMT R30, R14, 0x7632, R30 ;  /* 0x000076320e1e7816 */ /* 0x000fce000000001e */
.L_x_5162:
[----:B------:R-:W-:Y:S05]  /*a6e0*/  BSYNC B0 ;  /* 0x0000000000007941 */ /* 0x000fea0003800000 */
.L_x_5161:
[----:B------:R-:W-:Y:S04]  /*a6f0*/  BSSY B0, `(.L_x_5167) ;  /* 0x000001a000007945 */ /* 0x000fe80003800000 */
[----:B------:R-:W-:Y:S05]  /*a700*/  @P0 BRA `(.L_x_5168) ;  /* 0x0000000000600947 */ /* 0x000fea0003800000 */
[----:B------:R-:W-:Y:S01]  /*a710*/  IADD3 R27, R27, R0, RZ ;  /* 0x000000001b1b7210 */ /* 0x000fe20007ffe0ff */
[----:B0-----:R-:W-:Y:S01]  /*a720*/  IMAD.U32 R14, R11, 0x10000, RZ ;  /* 0x000100000b0e7824 */ /* 0x001fe200078e00ff */
[----:B------:R-:W-:Y:S02]  /*a730*/  SHF.L.U32 R11, R12, 0x10, RZ ;  /* 0x000000100c0b7819 */ /* 0x000fe400000006ff */
[----:B------:R-:W-:Y:S01]  /*a740*/  ISETP.GE.U32.AND P0, PT, R27, R26, PT ;  /* 0x0000001a1b00720c */ /* 0x000fe20003f06070 */
[----:B------:R-:W-:Y:S02]  /*a750*/  FADD.FTZ R9, R9, R14 ;  /* 0x0000000e09097221 */ /* 0x000fe40000010000 */
[----:B------:R-:W-:-:S10]  /*a760*/  FADD.FTZ R10, R10, R11 ;  /* 0x0000000b0a0a7221 */ /* 0x000fd40000010000 */
[----:B------:R-:W-:Y:S05]  /*a770*/  @P0 BRA `(.L_x_5168) ;  /* 0x0000000000440947 */ /* 0x000fea0003800000 */
[----:B------:R-:W-:Y:S01]  /*a780*/  IADD3 R11, R27, R0, RZ ;  /* 0x000000001b0b7210 */ /* 0x000fe20007ffe0ff */
[----:B------:R-:W-:Y:S01]  /*a790*/  IMAD.U32 R13, R13, 0x10000, RZ ;  /* 0x000100000d0d7824 */ /* 0x000fe200078e00ff */
        /* <DEDUP_REMOVED lines=11> */
[----:B------:R-:W-:Y:S01]  /*a850*/  @!P0 SHF.L.U32 R29, R29, 0x10, RZ ;  /* 0x000000101d1d8819 */ /* 0x000fe200000006ff */
[----:B------:R-:W-:-:S04]  /*a860*/  @!P0 IMAD.U32 R30, R30, 0x10000, RZ ;  /* 0x000100001e1e8824 */ /* 0x000fc800078e00ff */
[----:B------:R-:W-:Y:S01]  /*a870*/  @!P0 FADD.FTZ R4, R4, R29 ;  /* 0x0000001d04048221 */ /* 0x000fe20000010000 */
[----:B------:R-:W-:-:S07]  /*a880*/  @!P0 FADD.FTZ R3, R3, R30 ;  /* 0x0000001e03038221 */ /* 0x000fce0000010000 */
.L_x_5168:
[----:B------:R-:W-:Y:S05]  /*a890*/  BSYNC B0 ;  /* 0x0000000000007941 */ /* 0x000fea0003800000 */
.L_x_5167:
[----:B------:R-:W-:Y:S01]  /*a8a0*/  FADD.FTZ R10, R7, R10 ;  /* 0x0000000a070a7221 */ /* 0x000fe20000010000 */
[----:B------:R-:W-:-:S03]  /*a8b0*/  FADD.FTZ R9, R8, R9 ;  /* 0x0000000908097221 */ /* 0x000fc60000010000 */
[----:B------:R-:W-:Y:S01]  /*a8c0*/  FADD.FTZ R10, R10, R5 ;  /* 0x000000050a0a7221 */ /* 0x000fe20000010000 */
[----:B------:R-:W-:-:S03]  /*a8d0*/  FADD.FTZ R9, R9, R6 ;  /* 0x0000000609097221 */ /* 0x000fc60000010000 */
[----:B------:R-:W-:Y:S01]  /*a8e0*/  FADD.FTZ R19, R10, R3 ;  /* 0x000000030a137221 */ /* 0x000fe20000010000 */
[----:B------:R-:W-:Y:S01]  /*a8f0*/  FADD.FTZ R18, R9, R4 ;  /* 0x0000000409127221 */ /* 0x000fe20000010000 */
[----:B------:R-:W-:Y:S06]  /*a900*/  BRA `(.L_x_5135) ;  /* 0x0000001000447947 */ /* 0x000fec0003800000 */
.L_x_5152:
        /* <DEDUP_REMOVED lines=16> */
.L_x_5172:
[-C--:B------:R-:W-:Y:S01]  /*aa10*/  IMAD R4, R20, R27.reuse, RZ ;  /* 0x0000001b14047224 */ /* 0x080fe200078e02ff */
[----:B------:R-:W-:-:S04]  /*aa20*/  IADD3 R27, R0, R27, RZ ;  /* 0x0000001b001b7210 */ /* 0x000fc80007ffe0ff */
[----:B------:R-:W-:Y:S02]  /*aa30*/  IADD3 R5, R27, R0, RZ ;  /* 0x000000001b057210 */ /* 0x000fe40007ffe0ff */
[----:B------:R-:W-:Y:S01]  /*aa40*/  SHF.R.U32.HI R25, RZ, 0x1, R4 ;  /* 0x00000001ff197819 */ /* 0x000fe20000011604 */
[C---:B------:R-:W-:Y:S02]  /*aa50*/  IMAD R4, R20.reuse, R27, RZ ;  /* 0x0000001b14047224 */ /* 0x040fe400078e02ff */
[----:B------:R-:W-:Y:S02]  /*aa60*/  IMAD.IADD R27, R5, 0x1, R0 ;  /* 0x00000001051b7824 */ /* 0x000fe400078e0200 */
[C---:B------:R-:W-:Y:S01]  /*aa70*/  IMAD R5, R20.reuse, R5, RZ ;  /* 0x0000000514057224 */ /* 0x040fe200078e02ff */
[----:B------:R-:W-:Y:S01]  /*aa80*/  SHF.R.U32.HI R29, RZ, 0x1, R4 ;  /* 0x00000001ff1d7819 */ /* 0x000fe20000011604 */
[----:B------:R-:W-:Y:S02]  /*aa90*/  IMAD R4, R20, R27, RZ ;  /* 0x0000001b14047224 */ /* 0x000fe400078e02ff */
[----:B------:R-:W-:Y:S01]  /*aaa0*/  IMAD.WIDE.U32 R24, R25, 0x4, R18 ;  /* 0x0000000419187825 */ /* 0x000fe200078e0012 */
[----:B------:R-:W-:-:S02]  /*aab0*/  SHF.R.U32.HI R5, RZ, 0x1, R5 ;  /* 0x00000001ff057819 */ /* 0x000fc40000011605 */
[----:B------:R-:W-:Y:S01]  /*aac0*/  SHF.R.U32.HI R7, RZ, 0x1, R4 ;  /* 0x00000001ff077819 */ /* 0x000fe20000011604 */
[--C-:B------:R-:W-:Y:S02]  /*aad0*/  IMAD.WIDE.U32 R28, R29, 0x4, R18.reuse ;  /* 0x000000041d1c7825 */ /* 0x100fe400078e0012 */
[----:B------:R-:W2:Y:S02]  /*aae0*/  LDG.E R24, desc[UR60][R24.64] ;  /* 0x0000003c18187981 */ /* 0x000ea4000c1e1900 */
[--C-:B------:R-:W-:Y:S02]  /*aaf0*/  IMAD.WIDE.U32 R4, R5, 0x4, R18.reuse ;  /* 0x0000000405047825 */ /* 0x100fe400078e0012 */
[----:B------:R-:W3:Y:S02]  /*ab00*/  LDG.E R28, desc[UR60][R28.64] ;  /* 0x0000003c1c1c7981 */ /* 0x000ee4000c1e1900 */
[----:B------:R-:W-:Y:S02]  /*ab10*/  IMAD.WIDE.U32 R6, R7, 0x4, R18 ;  /* 0x0000000407067825 */ /* 0x000fe400078e0012 */
[----:B------:R-:W4:Y:S04]  /*ab20*/  LDG.E R4, desc[UR60][R4.64] ;  /* 0x0000003c04047981 */ /* 0x000f28000c1e1900 */
[----:B------:R-:W5:Y:S01]  /*ab30*/  LDG.E R6, desc[UR60][R6.64] ;  /* 0x0000003c06067981 */ /* 0x000f62000c1e1900 */
[----:B------:R-:W-:-:S05]  /*ab40*/  IADD3 R27, R27, R0, RZ ;  /* 0x000000001b1b7210 */ /* 0x000fca0007ffe0ff */
[----:B------:R-:W-:-:S05]  /*ab50*/  IMAD R31, R0, 0x3, R27 ;  /* 0x00000003001f7824 */ /* 0x000fca00078e021b */
[----:B------:R-:W-:Y:S02]  /*ab60*/  ISETP.GE.U32.AND P0, PT, R31, R26, PT ;  /* 0x0000001a1f00720c */ /* 0x000fe40003f06070 */
[C---:B--2---:R-:W-:Y:S02]  /*ab70*/  PRMT R15, R24.reuse, 0x7632, R15 ;  /* 0x00007632180f7816 */ /* 0x044fe4000000000f */
[----:B------:R-:W-:Y:S02]  /*ab80*/  SHF.L.U32 R22, R24, 0x10, RZ ;  /* 0x0000001018167819 */ /* 0x000fe400000006ff */
[C---:B---3--:R-:W-:Y:S01]  /*ab90*/  SHF.L.U32 R25, R28.reuse, 0x10, RZ ;  /* 0x000000101c197819 */ /* 0x048fe200000006ff */
[----:B------:R-:W-:Y:S01]  /*aba0*/  IMAD.U32 R21, R15, 0x10000, RZ ;  /* 0x000100000f157824 */ /* 0x000fe200078e00ff */
[----:B------:R-:W-:Y:S01]  /*abb0*/  PRMT R15, R28, 0x7632, R15 ;  /* 0x000076321c0f7816 */ /* 0x000fe2000000000f */
[----:B------:R-:W-:Y:S01]  /*abc0*/  FADD.FTZ R9, R22, R9 ;  /* 0x0000000916097221 */ /* 0x000fe20000010000 */
[C---:B----4-:R-:W-:Y:S01]  /*abd0*/  PRMT R5, R4.reuse, 0x7632, R5 ;  /* 0x0000763204057816 */ /* 0x050fe20000000005 */
[----:B------:R-:W-:Y:S01]  /*abe0*/  IMAD.U32 R30, R4, 0x10000, RZ ;  /* 0x00010000041e7824 */ /* 0x000fe200078e00ff */
[----:B------:R-:W-:Y:S01]  /*abf0*/  SHF.L.U32 R22, R15, 0x10, RZ ;  /* 0x000000100f167819 */ /* 0x000fe200000006ff */
[----:B------:R-:W-:Y:S01]  /*ac00*/  FADD.FTZ R10, R21, R10 ;  /* 0x0000000a150a7221 */ /* 0x000fe20000010000 */
[----:B-----5:R-:W-:Y:S01]  /*ac10*/  PRMT R7, R6, 0x7632, R7 ;  /* 0x0000763206077816 */ /* 0x020fe20000000007 */
[----:B------:R-:W-:Y:S01]  /*ac20*/  FADD.FTZ R12, R25, R12 ;  /* 0x0000000c190c7221 */ /* 0x000fe20000010000 */
[----:B------:R-:W-:Y:S01]  /*ac30*/  SHF.L.U32 R5, R5, 0x10, RZ ;  /* 0x0000001005057819 */ /* 0x000fe200000006ff */
[----:B------:R-:W-:Y:S01]  /*ac40*/  FADD.FTZ R11, R22, R11 ;  /* 0x0000000b160b7221 */ /* 0x000fe20000010000 */
[----:B------:R-:W-:Y:S01]  /*ac50*/  SHF.L.U32 R15, R6, 0x10, RZ ;  /* 0x00000010060f7819 */ /* 0x000fe200000006ff */
[----:B------:R-:W-:-:S02]  /*ac60*/  IMAD.U32 R32, R7, 0x10000, RZ ;  /* 0x0001000007207824 */ /* 0x000fc400078e00ff */
[----:B------:R-:W-:Y:S01]  /*ac70*/  FADD.FTZ R13, R30, R13 ;  /* 0x0000000d1e0d7221 */ /* 0x000fe20000010000 */
[----:B------:R-:W-:Y:S01]  /*ac80*/  FADD.FTZ R14, R5, R14 ;  /* 0x0000000e050e7221 */ /* 0x000fe20000010000 */
[----:B------:R-:W-:Y:S01]  /*ac90*/  FADD.FTZ R8, R15, R8 ;  /* 0x000000080f087221 */ /* 0x000fe20000010000 */
[----:B------:R-:W-:Y:S01]  /*aca0*/  FADD.FTZ R3, R32, R3 ;  /* 0x0000000320037221 */ /* 0x000fe20000010000 */
[----:B------:R-:W-:Y:S06]  /*acb0*/  @!P0 BRA `(.L_x_5172) ;  /* 0xfffffffc00548947 */ /* 0x000fec000383ffff */
[----:B------:R-:W-:Y:S05]  /*acc0*/  BSYNC B1 ;  /* 0x0000000000017941 */ /* 0x000fea0003800000 */
.L_x_5171:
        /* <DEDUP_REMOVED lines=8> */
.L_x_5170:
[----:B------:R-:W-:Y:S05]  /*ad50*/  BSYNC B0 ;  /* 0x0000000000007941 */ /* 0x000fea0003800000 */
.L_x_5169:
        /* <DEDUP_REMOVED lines=35> */
.L_x_5174:
[----:B------:R-:W-:Y:S05]  /*af90*/  BSYNC B0 ;  /* 0x0000000000007941 */ /* 0x000fea0003800000 */
.L_x_5173:
[----:B------:R-:W-:Y:S04]  /*afa0*/  BSSY B0, `(.L_x_5175) ;  /* 0x000001a000007945 */ /* 0x000fe80003800000 */
        /* <DEDUP_REMOVED lines=21> */
[----:B------:R-:W-:Y:S02]  /*b100*/  @!P0 SHF.L.U32 R7, R7, 0x10, RZ ;  /* 0x0000001007078819 */ /* 0x000fe400000006ff */
[----:B------:R-:W-:-:S03]  /*b110*/  @!P0 SHF.L.U32 R6, R6, 0x10, RZ ;  /* 0x0000001006068819 */ /* 0x000fc600000006ff */
[----:B------:R-:W-:Y:S02]  /*b120*/  @!P0 FADD.FTZ R8, R8, R7 ;  /* 0x0000000708088221 */ /* 0x000fe40000010000 */
[----:B------:R-:W-:-:S07]  /*b130*/  @!P0 FADD.FTZ R3, R3, R6 ;  /* 0x0000000603038221 */ /* 0x000fce0000010000 */
.L_x_5176:
[----:B------:R-:W-:Y:S05]  /*b140*/  BSYNC B0 ;  /* 0x0000000000007941 */ /* 0x000fea0003800000 */
.L_x_5175:
[----:B------:R-:W-:Y:S01]  /*b150*/  FADD.FTZ R11, R10, R11 ;  /* 0x0000000b0a0b7221 */ /* 0x000fe20000010000 */
[----:B------:R-:W-:-:S03]  /*b160*/  FADD.FTZ R12, R9, R12 ;  /* 0x0000000c090c7221 */ /* 0x000fc60000010000 */
[----:B------:R-:W-:Y:S01]  /*b170*/  FADD.FTZ R14, R11, R14 ;  /* 0x0000000e0b0e7221 */ /* 0x000fe20000010000 */
[----:B------:R-:W-:-:S03]  /*b180*/  FADD.FTZ R13, R12, R13 ;  /* 0x0000000d0c0d7221 */ /* 0x000fc60000010000 */
[----:B------:R-:W-:Y:S01]  /*b190*/  FADD.FTZ R19, R14, R3 ;  /* 0x000000030e137221 */ /* 0x000fe20000010000 */
[----:B------:R-:W-:Y:S01]  /*b1a0*/  FADD.FTZ R18, R13, R8 ;  /* 0x000000080d127221 */ /* 0x000fe20000010000 */
[----:B------:R-:W-:Y:S06]  /*b1b0*/  BRA `(.L_x_5135) ;  /* 0x0000000800187947 */ /* 0x000fec0003800000 */
.L_x_5151:
[----:B------:R-:W0:Y:S01]  /*b1c0*/  LDC R3, c[0x0][0x224] ;  /* 0x00008900ff037b82 */ /* 0x000e220000000800 */
[----:B------:R-:W-:Y:S01]  /*b1d0*/  BSSY B0, `(.L_x_5177) ;  /* 0x0000043000007945 */ /* 0x000fe20003800000 */
[----:B------:R-:W-:-:S06]  /*b1e0*/  IMAD.MOV.U32 R14, RZ, RZ, R27 ;  /* 0x000000ffff0e7224 */ /* 0x000fcc00078e001b */
        /* <DEDUP_REMOVED lines=18> */
.L_x_5180:
[----:B------:R-:W-:Y:S02]  /*b310*/  SHF.R.U32.HI R29, RZ, 0x1, R14 ;  /* 0x00000001ff1d7819 */ /* 0x000fe4000001160e */
[----:B------:R-:W-:-:S03]  /*b320*/  IADD3 R14, R14, R3, RZ ;  /* 0x000000030e0e7210 */ /* 0x000fc60007ffe0ff */
[----:B------:R-:W-:Y:S01]  /*b330*/  IMAD.WIDE.U32 R28, R29, 0x4, R18 ;  /* 0x000000041d1c7825 */ /* 0x000fe200078e0012 */
[----:B------:R-:W-:-:S03]  /*b340*/  SHF.R.U32.HI R21, RZ, 0x1, R14 ;  /* 0x00000001ff157819 */ /* 0x000fc6000001160e */
[----:B------:R-:W-:Y:S01]  /*b350*/  IMAD.IADD R14, R14, 0x1, R3 ;  /* 0x000000010e0e7824 */ /* 0x000fe200078e0203 */
[----:B------:R-:W2:Y:S01]  /*b360*/  LDG.E R13, desc[UR60][R28.64] ;  /* 0x0000003c1c0d7981 */ /* 0x000ea2000c1e1900 */
[----:B------:R-:W-:-:S03]  /*b370*/  IMAD.WIDE.U32 R20, R21, 0x4, R18 ;  /* 0x0000000415147825 */ /* 0x000fc600078e0012 */
[----:B------:R-:W-:Y:S02]  /*b380*/  IADD3 R22, R14, R3, RZ ;  /* 0x000000030e167210 */ /* 0x000fe40007ffe0ff */
[----:B------:R-:W-:Y:S01]  /*b390*/  SHF.R.U32.HI R25, RZ, 0x1, R14 ;  /* 0x00000001ff197819 */ /* 0x000fe2000001160e */
[----:B------:R-:W3:Y:S01]  /*b3a0*/  LDG.E R20, desc[UR60][R20.64] ;  /* 0x0000003c14147981 */ /* 0x000ee2000c1e1900 */
[----:B------:R-:W-:-:S03]  /*b3b0*/  SHF.R.U32.HI R5, RZ, 0x1, R22 ;  /* 0x00000001ff057819 */ /* 0x000fc60000011616 */
[----:B------:R-:W-:-:S04]  /*b3c0*/  IMAD.WIDE.U32 R24, R25, 0x4, R18 ;  /* 0x0000000419187825 */ /* 0x000fc800078e0012 */
[----:B------:R-:W-:Y:S02]  /*b3d0*/  IMAD.WIDE.U32 R4, R5, 0x4, R18 ;  /* 0x0000000405047825 */ /* 0x000fe400078e0012 */
[----:B------:R-:W4:Y:S04]  /*b3e0*/  LDG.E R24, desc[UR60][R24.64] ;  /* 0x0000003c18187981 */ /* 0x000f28000c1e1900 */
[----:B------:R4:W5:Y:S01]  /*b3f0*/  LDG.E R4, desc[UR60][R4.64] ;  /* 0x0000003c04047981 */ /* 0x000962000c1e1900 */
[----:B------:R-:W-:-:S05]  /*b400*/  IADD3 R14, R22, R3, RZ ;  /* 0x00000003160e7210 */ /* 0x000fca0007ffe0ff */
[----:B------:R-:W-:-:S05]  /*b410*/  IMAD R31, R3, 0x3, R14 ;  /* 0x00000003031f7824 */ /* 0x000fca00078e020e */
[----:B------:R-:W-:Y:S02]  /*b420*/  ISETP.GE.U32.AND P0, PT, R31, R26, PT ;  /* 0x0000001a1f00720c */ /* 0x000fe40003f06070 */
[C---:B--2---:R-:W-:Y:S01]  /*b430*/  PRMT R15, R13.reuse, 0x7632, R15 ;  /* 0x000076320d0f7816 */ /* 0x044fe2000000000f */
[----:B------:R-:W-:-:S03]  /*b440*/  IMAD.U32 R22, R13, 0x10000, RZ ;  /* 0x000100000d167824 */ /* 0x000fc600078e00ff */
[----:B------:R-:W-:Y:S02]  /*b450*/  SHF.L.U32 R27, R15, 0x10, RZ ;  /* 0x000000100f1b7819 */ /* 0x000fe400000006ff */
[----:B---3--:R-:W-:Y:S01]  /*b460*/  PRMT R15, R20, 0x7632, R15 ;  /* 0x00007632140f7816 */ /* 0x008fe2000000000f */
[----:B------:R-:W-:-:S04]  /*b470*/  FADD.FTZ R11, R22, R11 ;  /* 0x0000000b160b7221 */ /* 0x000fc80000010000 */
[----:B------:R-:W-:Y:S01]  /*b480*/  IMAD.U32 R22, R15, 0x10000, RZ ;  /* 0x000100000f167824 */ /* 0x000fe200078e00ff */
[----:B------:R-:W-:Y:S02]  /*b490*/  SHF.L.U32 R29, R20, 0x10, RZ ;  /* 0x00000010141d7819 */ /* 0x000fe400000006ff */
[----:B----4-:R-:W-:Y:S02]  /*b4a0*/  PRMT R5, R24, 0x7632, R5 ;  /* 0x0000763218057816 */ /* 0x010fe40000000005 */
[----:B-----5:R-:W-:Y:S02]  /*b4b0*/  PRMT R15, R4, 0x7632, R15 ;  /* 0x00007632040f7816 */ /* 0x020fe4000000000f */
[----:B------:R-:W-:Y:S02]  /*b4c0*/  SHF.L.U32 R21, R24, 0x10, RZ ;  /* 0x0000001018157819 */ /* 0x000fe400000006ff */
[----:B------:R-:W-:Y:S01]  /*b4d0*/  SHF.L.U32 R28, R5, 0x10, RZ ;  /* 0x00000010051c7819 */ /* 0x000fe200000006ff */
[----:B------:R-:W-:Y:S01]  /*b4e0*/  IMAD.U32 R5, R4, 0x10000, RZ ;  /* 0x0001000004057824 */ /* 0x000fe200078e00ff */
[----:B------:R-:W-:Y:S01]  /*b4f0*/  SHF.L.U32 R15, R15, 0x10, RZ ;  /* 0x000000100f0f7819 */ /* 0x000fe200000006ff */
[----:B------:R-:W-:Y:S01]  /*b500*/  FADD.FTZ R12, R27, R12 ;  /* 0x0000000c1b0c7221 */ /* 0x000fe20000010000 */
[----:B------:R-:W-:Y:S01]  /*b510*/  FADD.FTZ R10, R29, R10 ;  /* 0x0000000a1d0a7221 */ /* 0x000fe20000010000 */
[----:B------:R-:W-:Y:S01]  /*b520*/  FADD.FTZ R9, R22, R9 ;  /* 0x0000000916097221 */ /* 0x000fe20000010000 */
[----:B------:R-:W-:Y:S01]  /*b530*/  FADD.FTZ R8, R21, R8 ;  /* 0x0000000815087221 */ /* 0x000fe20000010000 */
[----:B------:R-:W-:Y:S01]  /*b540*/  FADD.FTZ R7, R28, R7 ;  /* 0x000000071c077221 */ /* 0x000fe20000010000 */
[----:B------:R-:W-:Y:S01]  /*b550*/  FADD.FTZ R0, R5, R0 ;  /* 0x0000000005007221 */ /* 0x000fe20000010000 */
[----:B------:R-:W-:Y:S01]  /*b560*/  FADD.FTZ R6, R15, R6 ;  /* 0x000000060f067221 */ /* 0x000fe20000010000 */
[----:B------:R-:W-:Y:S06]  /*b570*/  @!P0 BRA `(.L_x_5180) ;  /* 0xfffffffc00648947 */ /* 0x000fec000383ffff */
[----:B------:R-:W-:Y:S05]  /*b580*/  BSYNC B1 ;  /* 0x0000000000017941 */ /* 0x000fea0003800000 */
.L_x_5179:
[C---:B------:R-:W-:Y:S02]  /*b590*/  PRMT R27, R13.reuse, 0x7610, R27 ;  /* 0x000076100d1b7816 */ /* 0x040fe4000000001b */
[----:B------:R-:W-:Y:S02]  /*b5a0*/  PRMT R21, R13, 0x7632, R21 ;  /* 0x000076320d157816 */ /* 0x000fe40000000015 */
[----:B------:R-:W-:Y:S02]  /*b5b0*/  PRMT R25, R24, 0x7610, R25 ;  /* 0x0000761018197816 */ /* 0x000fe40000000019 */
[----:B------:R-:W-:Y:S02]  /*b5c0*/  PRMT R22, R20, 0x7632, R22 ;  /* 0x0000763214167816 */ /* 0x000fe40000000016 */
[----:B------:R-:W-:Y:S02]  /*b5d0*/  PRMT R24, R24, 0x7632, R24 ;  /* 0x0000763218187816 */ /* 0x000fe40000000018 */
[----:B------:R-:W-:-:S02]  /*b5e0*/  PRMT R13, R4, 0x7610, R13 ;  /* 0x00007610040d7816 */ /* 0x000fc4000000000d */
[----:B------:R-:W-:-:S07]  /*b5f0*/  PRMT R15, R4, 0x7632, R15 ;  /* 0x00007632040f7816 */ /* 0x000fce000000000f */
.L_x_5178:
[----:B------:R-:W-:Y:S05]  /*b600*/  BSYNC B0 ;  /* 0x0000000000007941 */ /* 0x000fea0003800000 */
.L_x_5177:
        /* <DEDUP_REMOVED lines=31> */
.L_x_5182:
[----:B------:R-:W-:Y:S05]  /*b800*/  BSYNC B0 ;  /* 0x0000000000007941 */ /* 0x000fea0003800000 */
.L_x_5181:
        /* <DEDUP_REMOVED lines=26> */
.L_x_5184:
[----:B------:R-:W-:Y:S05]  /*b9b0*/  BSYNC B0 ;  /* 0x0000000000007941 */ /* 0x000fea0003800000 */
.L_x_5183:
[----:B------:R-:W-:Y:S01]  /*b9c0*/  FADD.FTZ R12, R12, R9 ;  /* 0x000000090c0c7221 */ /* 0x000fe20000010000 */
[----:B------:R-:W-:-:S03]  /*b9d0*/  FADD.FTZ R11, R11, R10 ;  /* 0x0000000a0b0b7221 */ /* 0x000fc60000010000 */
[----:B------:R-:W-:Y:S01]  /*b9e0*/  FADD.FTZ R7, R12, R7 ;  /* 0x000000070c077221 */ /* 0x000fe20000010000 */
[----:B------:R-:W-:-:S03]  /*b9f0*/  FADD.FTZ R11, R11, R8 ;  /* 0x000000080b0b7221 */ /* 0x000fc60000010000 */
[----:B------:R-:W-:Y:S01]  /*ba00*/  FADD.FTZ R19, R7, R6 ;  /* 0x0000000607137221 */ /* 0x000fe20000010000 */
[----:B------:R-:W-:-:S07]  /*ba10*/  FADD.FTZ R18, R11, R0 ;  /* 0x000000000b127221 */ /* 0x000fce0000010000 */
.L_x_5135:
[----:B------:R-:W-:Y:S05]  /*ba20*/  BSYNC B6 ;  /* 0x0000000000067941 */ /* 0x000fea0003800000 */
.L_x_5134:
        /* <DEDUP_REMOVED lines=13> */
[----:B------:R1:W-:Y:S10]  /*bb00*/  STS.64 [R0], R18 ;  /* 0x0000001200007388 */ /* 0x0003f40000000a00 */
[----:B------:R-:W-:Y:S05]  /*bb10*/  @!P0 BRA `(.L_x_5185) ;  /* 0x0000000000388947 */ /* 0x000fea0003800000 */
.L_x_5186:
[----:B------:R-:W-:Y:S01]  /*bb20*/  IMAD.IADD R6, R2, 0x1, R4 ;  /* 0x0000000102067824 */ /* 0x000fe200078e0204 */
[----:B------:R-:W-:Y:S05]  /*bb30*/  WARPSYNC.ALL ;  /* 0x0000000000007948 */ /* 0x000fea0003800000 */
[----:B------:R-:W-:Y:S01]  /*bb40*/  BAR.SYNC.DEFER_BLOCKING 0x0 ;  /* 0x0000000000007b1d */ /* 0x000fe20000010000 */
[----:B------:R-:W-:-:S04]  /*bb50*/  ISETP.GE.U32.AND P0, PT, R6, R5, PT ;  /* 0x000000050600720c */ /* 0x000fc80003f06070 */
[----:B------:R-:W-:-:S13]  /*bb60*/  ISETP.GE.U32.OR P0, PT, R2, R4, P0 ;  /* 0x000000040200720c */ /* 0x000fda0000706470 */
[----:B------:R-:W-:-:S05]  /*bb70*/  @!P0 IMAD R6, R6, R8, R23 ;  /* 0x0000000806068224 */ /* 0x000fca00078e0217 */
[----:B------:R-:W-:-:S06]  /*bb80*/  @!P0 LEA R6, R6, R3, 0x3 ;  /* 0x0000000306068211 */ /* 0x000fcc00078e18ff */
[----:B------:R-:W1:Y:S02]  /*bb90*/  @!P0 LDS.64 R6, [R6] ;  /* 0x0000000006068984 */ /* 0x000e640000000a00 */
[----:B-1----:R-:W-:Y:S01]  /*bba0*/  @!P0 FADD.FTZ R18, R18, R6 ;  /* 0x0000000612128221 */ /* 0x002fe20000010000 */
[----:B------:R-:W-:-:S05]  /*bbb0*/  @!P0 FADD.FTZ R19, R19, R7 ;  /* 0x0000000713138221 */ /* 0x000fca0000010000 */
[----:B------:R2:W-:Y:S01]  /*bbc0*/  @!P0 STS.64 [R0], R18 ;  /* 0x0000001200008388 */ /* 0x0005e20000000a00 */
[----:B------:R-:W-:Y:S02]  /*bbd0*/  ISETP.GT.AND P0, PT, R4, 0x1, PT ;  /* 0x000000010400780c */ /* 0x000fe40003f04270 */
[----:B------:R-:W-:-:S11]  /*bbe0*/  SHF.R.S32.HI R4, RZ, 0x1, R4 ;  /* 0x00000001ff047819 */ /* 0x000fd60000011404 */
[----:B--2---:R-:W-:Y:S05]  /*bbf0*/  @P0 BRA `(.L_x_5186) ;  /* 0xfffffffc00c80947 */ /* 0x004fea000383ffff */
.L_x_5185:
        /* <DEDUP_REMOVED lines=16> */
[----:B------:R-:W-:-:S03]  /*bd00*/  IMAD.MOV.U32 R0, RZ, RZ, 0x20 ;  /* 0x00000020ff007424 */ /* 0x000fc600078e00ff */
[----:B------:R-:W-:-:S13]  /*bd10*/  ISETP.GE.AND P0, PT, R4, 0x20, PT ;  /* 0x000000200400780c */ /* 0x000fda0003f06270 */
[----:B-1----:R-:W-:Y:S05]  /*bd20*/  @!P0 BRA `(.L_x_5188) ;  /* 0x0000000000388947 */ /* 0x002fea0003800000 */
.L_x_5189:
[----:B------:R-:W-:Y:S01]  /*bd30*/  IADD3 R0, R23, R4, RZ ;  /* 0x0000000417007210 */ /* 0x000fe20007ffe0ff */
[----:B------:R-:W-:Y:S05]  /*bd40*/  WARPSYNC.ALL ;  /* 0x0000000000007948 */ /* 0x000fea0003800000 */
[----:B------:R-:W-:Y:S01]  /*bd50*/  BAR.SYNC.DEFER_BLOCKING 0x0 ;  /* 0x0000000000007b1d */ /* 0x000fe20000010000 */
[----:B------:R-:W-:-:S04]  /*bd60*/  ISETP.GE.U32.AND P0, PT, R0, R5, PT ;  /* 0x000000050000720c */ /* 0x000fc80003f06070 */
[----:B------:R-:W-:-:S13]  /*bd70*/  ISETP.GE.U32.OR P0, PT, R23, R4, P0 ;  /* 0x000000041700720c */ /* 0x000fda0000706470 */
[----:B------:R-:W-:Y:S02]  /*bd80*/  @!P0 LEA R0, R4, R3, 0x3 ;  /* 0x0000000304008211 */ /* 0x000fe400078e18ff */
[----:B------:R-:W-:-:S03]  /*bd90*/  SHF.R.S32.HI R4, RZ, 0x1, R4 ;  /* 0x00000001ff047819 */ /* 0x000fc60000011404 */
[----:B------:R-:W1:Y:S02]  /*bda0*/  @!P0 LDS.64 R6, [R0] ;  /* 0x0000000000068984 */ /* 0x000e640000000a00 */
[----:B-1----:R-:W-:Y:S01]  /*bdb0*/  @!P0 FADD.FTZ R18, R18, R6 ;  /* 0x0000000612128221 */ /* 0x002fe20000010000 */
[----:B------:R-:W-:-:S05]  /*bdc0*/  @!P0 FADD.FTZ R19, R19, R7 ;  /* 0x0000000713138221 */ /* 0x000fca0000010000 */
[----:B------:R1:W-:Y:S01]  /*bdd0*/  @!P0 STS.64 [R3], R18 ;  /* 0x0000001203008388 */ /* 0x0003e20000000a00 */
[----:B------:R-:W-:-:S13]  /*bde0*/  ISETP.GE.AND P0, PT, R4, 0x20, PT ;  /* 0x000000200400780c */ /* 0x000fda0003f06270 */
[----:B-1----:R-:W-:Y:S05]  /*bdf0*/  @P0 BRA `(.L_x_5189) ;  /* 0xfffffffc00cc0947 */ /* 0x002fea000383ffff */
[----:B------:R-:W-:-:S07]  /*be00*/  IMAD.MOV.U32 R0, RZ, RZ, 0x20 ;  /* 0x00000020ff007424 */ /* 0x000fce00078e00ff */
.L_x_5188:
[----:B------:R-:W-:Y:S01]  /*be10*/  ISETP.GE.AND P0, PT, R0, 0x2, PT ;  /* 0x000000020000780c */ /* 0x000fe20003f06270 */
[----:B------:R-:W-:Y:S05]  /*be20*/  WARPSYNC.ALL ;  /* 0x0000000000007948 */ /* 0x000fea0003800000 */
[----:B------:R-:W-:Y:S07]  /*be30*/  BAR.SYNC.DEFER_BLOCKING 0x0 ;  /* 0x0000000000007b1d */ /* 0x000fee0000010000 */
[----:B------:R-:W-:Y:S05]  /*be40*/  @!P0 BRA `(.L_x_5187) ;  /* 0x0000000000208947 */ /* 0x000fea0003800000 */
[----:B------:R-:W-:-:S11]  /*be50*/  HFMA2.MMA R3, -RZ, RZ, 0, 5.9604644775390625e-08 ;  /* 0x00000001ff037435 */ /* 0x000fd600000001ff */
.L_x_5190:
[----:B------:R-:W1:Y:S04]  /*be60*/  SHFL.DOWN PT, R5, R18, R3, 0x1f ;  /* 0x08001f0312057589 */ /* 0x000e6800000e0000 */
[----:B------:R2:W3:Y:S02]  /*be70*/  SHFL.DOWN PT, R4, R19, R3, 0x1f ;  /* 0x08001f0313047589 */ /* 0x0004e400000e0000 */
[----:B--2---:R-:W-:-:S04]  /*be80*/  SHF.L.U32 R3, R3, 0x1, RZ ;  /* 0x0000000103037819 */ /* 0x004fc800000006ff */
[----:B------:R-:W-:Y:S01]  /*be90*/  ISETP.GE.AND P0, PT, R3, R0, PT ;  /* 0x000000000300720c */ /* 0x000fe20003f06270 */
[----:B-1----:R-:W-:Y:S01]  /*bea0*/  FADD.FTZ R18, R5, R18 ;  /* 0x0000001205127221 */ /* 0x002fe20000010000 */
[----:B---3--:R-:W-:-:S11]  /*beb0*/  FADD.FTZ R19, R4, R19 ;  /* 0x0000001304137221 */ /* 0x008fd60000010000 */
[----:B------:R-:W-:Y:S05]  /*bec0*/  @!P0 BRA `(.L_x_5190) ;  /* 0xfffffffc00e48947 */ /* 0x000fea000383ffff */
.L_x_5187:
[----:B-1----:R-:W1:Y:S01]  /*bed0*/  LDC R0, c[0x0][0x3ec] ;  /* 0x0000fb00ff007b82 */ /* 0x002e620000000800 */
[----:B------:R-:W-:Y:S01]  /*bee0*/  IMAD.MOV.U32 R22, RZ, RZ, RZ ;  /* 0x000000ffff167224 */ /* 0x000fe200078e00ff */
[----:B------:R-:W-:Y:S02]  /*bef0*/  MOV R24, RZ ;  /* 0x000000ff00187202 */ /* 0x000fe40000000f00 */
[----:B-1----:R-:W-:-:S13]  /*bf00*/  ISETP.NE.AND P0, PT, R0, RZ, PT ;  /* 0x000000ff0000720c */ /* 0x002fda0003f05270 */
        /* <DEDUP_REMOVED lines=274> */
.L_x_5191:
        /* <DEDUP_REMOVED lines=278> */
.L_x_5192:
[----:B------:R-:W-:Y:S01]  /*e190*/  ULDC.64 UR6, c[0x0][0x600] ;  /* 0x0001800000067ab9 */ /* 0x000fe20000000a00 */
[----:B------:R-:W-:Y:S02]  /*e1a0*/  IADD3 R4, P1, R22, UR4, RZ ;  /* 0x0000000416047c10 */ /* 0x000fe4000ff3e0ff */
[----:B------:R-:W-:Y:S02]  /*e1b0*/  CS2R R8, SRZ ;  /* 0x0000000000087805 */ /* 0x000fe4000001ff00 */
[----:B------:R-:W-:Y:S01]  /*e1c0*/  ISETP.NE.U32.AND P0, PT, RZ, UR6, PT ;  /* 0x00000006ff007c0c */ /* 0x000fe2000bf05070 */
[----:B------:R-:W-:Y:S01]  /*e1d0*/  IMAD.MOV.U32 R0, RZ, RZ, RZ ;  /* 0x000000ffff007224 */ /* 0x000fe200078e00ff */
[----:B------:R-:W-:Y:S02]  /*e1e0*/  IADD3.X R5, RZ, UR5, RZ, P1, !PT ;  /* 0x00000005ff057c10 */ /* 0x000fe40008ffe4ff */
[----:B------:R-:W-:-:S13]  /*e1f0*/  ISETP.NE.AND.EX P0, PT, RZ, UR7, PT, P0 ;  /* 0x00000007ff007c0c */ /* 0x000fda000bf05300 */
[----:B------:R-:W-:Y:S05]  /*e200*/  @!P0 BRA `(.L_x_5193) ;  /* 0x0000000800248947 */ /* 0x000fea0003800000 */
[----:B0-----:R-:W-:Y:S01]  /*e210*/  HFMA2.MMA R14, -RZ, RZ, 0, 0 ;  /* 0x00000000ff0e7435 */ /* 0x001fe200000001ff */
[----:B------:R-:W-:Y:S01]  /*e220*/  BSSY B0, `(.L_x_5194) ;  /* 0x0000028000007945 */ /* 0x000fe20003800000 */
[----:B------:R-:W-:Y:S01]  /*e230*/  MOV R12, 0x2 ;  /* 0x00000002000c7802 */ /* 0x000fe20000000f00 */
[----:B------:R-:W-:Y:S01]  /*e240*/  IMAD.MOV.U32 R10, RZ, RZ, 0x4 ;  /* 0x00000004ff0a7424 */ /* 0x000fe200078e00ff */
[----:B------:R-:W-:-:S07]  /*e250*/  MOV R11, 0x0 ;  /* 0x00000000000b7802 */ /* 0x000fce0000000f00 */
.L_x_5198:
[----:B------:R-:W-:Y:S01]  /*e260*/  LOP3.LUT R0, R14, R11, RZ, 0xfc, !PT ;  /* 0x0000000b0e007212 */ /* 0x000fe200078efcff */
[----:B------:R-:W-:Y:S01]  /*e270*/  BSSY B1, `(.L_x_5195) ;  /* 0x000001d000017945 */ /* 0x000fe20003800000 */
[----:B------:R-:W-:Y:S02]  /*e280*/  IMAD.MOV.U32 R3, RZ, RZ, R11 ;  /* 0x000000ffff037224 */ /* 0x000fe400078e000b */
[----:B------:R-:W-:Y:S02]  /*e290*/  ISETP.NE.U32.AND P0, PT, R0, RZ, PT ;  /* 0x000000ff0000720c */ /* 0x000fe40003f05070 */
[----:B------:R-:W-:-:S11]  /*e2a0*/  MOV R0, R10 ;  /* 0x0000000a00007202 */ /* 0x000fd60000000f00 */
[----:B------:R-:W-:Y:S05]  /*e2b0*/  @!P0 BRA `(.L_x_5196) ;  /* 0x0000000000148947 */ /* 0x000fea0003800000 */
[----:B------:R-:W-:Y:S02]  /*e2c0*/  MOV R13, R11 ;  /* 0x0000000b000d7202 */ /* 0x000fe40000000f00 */
[----:B------:R-:W-:Y:S02]  /*e2d0*/  MOV R11, R12 ;  /* 0x0000000c000b7202 */ /* 0x000fe40000000f00 */
[----:B------:R-:W-:-:S07]  /*e2e0*/  MOV R12, 0xe300 ;  /* 0x0000e300000c7802 */ /* 0x000fce0000000f00 */
[----:B------:R-:W-:Y:S05]  /*e2f0*/  CALL.REL.NOINC `($__internal_13_$__cuda_sm20_rem_u64) ;  /* 0x0000004c00287944 */ /* 0x000fea0003c00000 */
[----:B------:R-:W-:Y:S05]  /*e300*/  BRA `(.L_x_5197) ;  /* 0x00000000004c7947 */ /* 0x000fea0003800000 */
.L_x_5196:
[----:B------:R-:W0:Y:S01]  /*e310*/  I2F.U32.RP R11, R10 ;  /* 0x0000000a000b7306 */ /* 0x000e220000209000 */
[----:B------:R-:W-:-:S07]  /*e320*/  ISETP.NE.U32.AND P1, PT, R10, RZ, PT ;  /* 0x000000ff0a00720c */ /* 0x000fce0003f25070 */
[----:B0-----:R-:W0:Y:S02]  /*e330*/  MUFU.RCP R11, R11 ;  /* 0x0000000b000b7308 */ /* 0x001e240000001000 */
[----:B0-----:R-:W-:Y:S01]  /*e340*/  VIADD R8, R11, 0xffffffe ;  /* 0x0ffffffe0b087836 */ /* 0x001fe20000000000 */
[----:B------:R-:W-:-:S05]  /*e350*/  MOV R11, RZ ;  /* 0x000000ff000b7202 */ /* 0x000fca0000000f00 */
[----:B------:R0:W1:Y:S02]  /*e360*/  F2I.FTZ.U32.TRUNC.NTZ R9, R8 ;  /* 0x0000000800097305 */ /* 0x000064000021f000 */
[----:B0-----:R-:W-:Y:S01]  /*e370*/  HFMA2.MMA R8, -RZ, RZ, 0, 0 ;  /* 0x00000000ff087435 */ /* 0x001fe200000001ff */
[----:B-1----:R-:W-:-:S05]  /*e380*/  IADD3 R13, RZ, -R9, RZ ;  /* 0x80000009ff0d7210 */ /* 0x002fca0007ffe0ff */
[----:B------:R-:W-:-:S04]  /*e390*/  IMAD R13, R13, R10, RZ ;  /* 0x0000000a0d0d7224 */ /* 0x000fc800078e02ff */
[----:B------:R-:W-:-:S06]  /*e3a0*/  IMAD.HI.U32 R9, R9, R13, R8 ;  /* 0x0000000d09097227 */ /* 0x000fcc00078e0008 */
[----:B------:R-:W-:-:S04]  /*e3b0*/  IMAD.HI.U32 R9, R9, R12, RZ ;  /* 0x0000000c09097227 */ /* 0x000fc800078e00ff */
[----:B------:R-:W-:-:S04]  /*e3c0*/  IMAD.MOV R9, RZ, RZ, -R9 ;  /* 0x000000ffff097224 */ /* 0x000fc800078e0a09 */
[----:B------:R-:W-:-:S05]  /*e3d0*/  IMAD R9, R10, R9, R12 ;  /* 0x000000090a097224 */ /* 0x000fca00078e020c */
[----:B------:R-:W-:-:S13]  /*e3e0*/  ISETP.GE.U32.AND P0, PT, R9, R10, PT ;  /* 0x0000000a0900720c */ /* 0x000fda0003f06070 */
[----:B------:R-:W-:-:S04]  /*e3f0*/  @P0 IADD3 R9, R9, -R10, RZ ;  /* 0x8000000a09090210 */ /* 0x000fc80007ffe0ff */
[----:B------:R-:W-:-:S13]  /*e400*/  ISETP.GE.U32.AND P0, PT, R9, R10, PT ;  /* 0x0000000a0900720c */ /* 0x000fda0003f06070 */
[-C--:B------:R-:W-:Y:S02]  /*e410*/  @P0 IADD3 R9, R9, -R10.reuse, RZ ;  /* 0x8000000a09090210 */ /* 0x080fe40007ffe0ff */
[----:B------:R-:W-:-:S05]  /*e420*/  @!P1 LOP3.LUT R9, RZ, R10, RZ, 0x33, !PT ;  /* 0x0000000aff099212 */ /* 0x000fca00078e33ff */
[----:B------:R-:W-:-:S07]  /*e430*/  IMAD.MOV.U32 R10, RZ, RZ, R9 ;  /* 0x000000ffff0a7224 */ /* 0x000fce00078e0009 */
.L_x_5197:
[----:B------:R-:W-:Y:S05]  /*e440*/  BSYNC B1 ;  /* 0x0000000000017941 */ /* 0x000fea0003800000 */
.L_x_5195:
[----:B------:R-:W-:Y:S01]  /*e450*/  ISETP.NE.U32.AND P0, PT, R10, RZ, PT ;  /* 0x000000ff0a00720c */ /* 0x000fe20003f05070 */
[----:B------:R-:W-:Y:S01]  /*e460*/  IMAD.MOV.U32 R14, RZ, RZ, R3 ;  /* 0x000000ffff0e7224 */ /* 0x000fe200078e0003 */
[----:B------:R-:W-:Y:S02]  /*e470*/  MOV R12, R0 ;  /* 0x00000000000c7202 */ /* 0x000fe40000000f00 */
[----:B------:R-:W-:-:S13]  /*e480*/  ISETP.NE.AND.EX P0, PT, R11, RZ, PT, P0 ;  /* 0x000000ff0b00720c */ /* 0x000fda0003f05300 */
[----:B------:R-:W-:Y:S05]  /*e490*/  @P0 BRA `(.L_x_5198) ;  /* 0xfffffffc00700947 */ /* 0x000fea000383ffff */
[----:B------:R-:W-:Y:S05]  /*e4a0*/  BSYNC B0 ;  /* 0x0000000000007941 */ /* 0x000fea0003800000 */
.L_x_5194:
[----:B------:R-:W-:Y:S01]  /*e4b0*/  ISETP.NE.U32.AND P2, PT, R3, RZ, PT ;  /* 0x000000ff0300720c */ /* 0x000fe20003f45070 */
[----:B------:R-:W-:-:S12]  /*e4c0*/  BSSY B0, `(.L_x_5199) ;  /* 0x000001c000007945 */ /* 0x000fd80003800000 */
[----:B------:R-:W-:Y:S05]  /*e4d0*/  @!P2 BRA `(.L_x_5200) ;  /* 0x00000000001ca947 */ /* 0x000fea0003800000 */
[----:B------:R-:W-:Y:S01]  /*e4e0*/  HFMA2.MMA R14, -RZ, RZ, 0, 2.384185791015625e-07 ;  /* 0x00000004ff0e7435 */ /* 0x000fe200000001ff */
[----:B------:R-:W-:Y:S02]  /*e4f0*/  MOV R15, RZ ;  /* 0x000000ff000f7202 */ /* 0x000fe40000000f00 */
[----:B------:R-:W-:-:S08]  /*e500*/  MOV R20, 0xe520 ;  /* 0x0000e52000147802 */ /* 0x000fd00000000f00 */
[----:B------:R-:W-:Y:S05]  /*e510*/  CALL.REL.NOINC `($__internal_12_$__cuda_sm20_div_u64) ;  /* 0x00000044008c7944 */ /* 0x000fea0003c00000 */
[----:B------:R-:W-:Y:S01]  /*e520*/  IMAD.MOV.U32 R8, RZ, RZ, R10 ;  /* 0x000000ffff087224 */ /* 0x000fe200078e000a */
[----:B------:R-:W-:Y:S01]  /*e530*/  MOV R9, R11 ;  /* 0x0000000b00097202 */ /* 0x000fe20000000f00 */
[----:B------:R-:W-:Y:S06]  /*e540*/  BRA `(.L_x_5201) ;  /* 0x00000000004c7947 */ /* 0x000fec0003800000 */
.L_x_5200:
[----:B------:R-:W0:Y:S01]  /*e550*/  I2F.U32.RP R10, R0 ;  /* 0x00000000000a7306 */ /* 0x000e220000209000 */
[----:B------:R-:W-:Y:S01]  /*e560*/  HFMA2.MMA R8, -RZ, RZ, 0, 0 ;  /* 0x00000000ff087435 */ /* 0x000fe200000001ff */
[----:B------:R-:W-:-:S06]  /*e570*/  ISETP.NE.U32.AND P3, PT, R0, RZ, PT ;  /* 0x000000ff0000720c */ /* 0x000fcc0003f65070 */
[----:B0-----:R-:W0:Y:S02]  /*e580*/  MUFU.RCP R10, R10 ;  /* 0x0000000a000a7308 */ /* 0x001e240000001000 */
[----:B0-----:R-:W-:-:S06]  /*e590*/  IADD3 R11, R10, 0xffffffe, RZ ;  /* 0x0ffffffe0a0b7810 */ /* 0x001fcc0007ffe0ff */
[----:B------:R-:W0:Y:S02]  /*e5a0*/  F2I.FTZ.U32.TRUNC.NTZ R9, R11 ;  /* 0x0000000b00097305 */ /* 0x000e24000021f000 */
[----:B0-----:R-:W-:-:S04]  /*e5b0*/  IMAD.MOV R13, RZ, RZ, -R9 ;  /* 0x000000ffff0d7224 */ /* 0x001fc800078e0a09 */
[----:B------:R-:W-:-:S04]  /*e5c0*/  IMAD R13, R13, R0, RZ ;  /* 0x000000000d0d7224 */ /* 0x000fc800078e02ff */
[----:B------:R-:W-:-:S06]  /*e5d0*/  IMAD.HI.U32 R8, R9, R13, R8 ;  /* 0x0000000d09087227 */ /* 0x000fcc00078e0008 */
[----:B------:R-:W-:-:S05]  /*e5e0*/  IMAD.HI.U32 R8, R8, 0x4, RZ ;  /* 0x0000000408087827 */ /* 0x000fca00078e00ff */
[----:B------:R-:W-:-:S05]  /*e5f0*/  IADD3 R9, -R8, RZ, RZ ;  /* 0x000000ff08097210 */ /* 0x000fca0007ffe1ff */
[----:B------:R-:W-:-:S05]  /*e600*/  IMAD R9, R0, R9, 0x4 ;  /* 0x0000000400097424 */ /* 0x000fca00078e0209 */
[----:B------:R-:W-:-:S13]  /*e610*/  ISETP.GE.U32.AND P0, PT, R9, R0, PT ;  /* 0x000000000900720c */ /* 0x000fda0003f06070 */
[----:B------:R-:W-:Y:S01]  /*e620*/  @P0 IMAD.IADD R9, R9, 0x1, -R0 ;  /* 0x0000000109090824 */ /* 0x000fe200078e0a00 */
[----:B------:R-:W-:-:S04]  /*e630*/  @P0 IADD3 R8, R8, 0x1, RZ ;  /* 0x0000000108080810 */ /* 0x000fc80007ffe0ff */
[----:B------:R-:W-:Y:S01]  /*e640*/  ISETP.GE.U32.AND P1, PT, R9, R0, PT ;  /* 0x000000000900720c */ /* 0x000fe20003f26070 */
[----:B------:R-:W-:-:S12]  /*e650*/  IMAD.MOV.U32 R9, RZ, RZ, RZ ;  /* 0x000000ffff097224 */ /* 0x000fd800078e00ff */
[----:B------:R-:W-:Y:S02]  /*e660*/  @P1 IADD3 R8, R8, 0x1, RZ ;  /* 0x0000000108081810 */ /* 0x000fe40007ffe0ff */
[----:B------:R-:W-:-:S07]  /*e670*/  @!P3 LOP3.LUT R8, RZ, R0, RZ, 0x33, !PT ;  /* 0x00000000ff08b212 */ /* 0x000fce00078e33ff */
.L_x_5201:
[----:B------:R-:W-:Y:S05]  /*e680*/  BSYNC B0 ;  /* 0x0000000000007941 */ /* 0x000fea0003800000 */
.L_x_5199:
[----:B------:R-:W-:Y:S04]  /*e690*/  BSSY B0, `(.L_x_5202) ;  /* 0x000001a000007945 */ /* 0x000fe80003800000 */
[----:B------:R-:W-:Y:S05]  /*e6a0*/  @!P2 BRA `(.L_x_5203) ;  /* 0x000000000014a947 */ /* 0x000fea0003800000 */
[----:B------:R-:W-:Y:S01]  /*e6b0*/  HFMA2.MMA R15, -RZ, RZ, 0, 0 ;  /* 0x00000000ff0f7435 */ /* 0x000fe200000001ff */
[----:B------:R-:W-:Y:S02]  /*e6c0*/  MOV R14, 0x2 ;  /* 0x00000002000e7802 */ /* 0x000fe40000000f00 */
[----:B------:R-:W-:-:S08]  /*e6d0*/  MOV R20, 0xe6f0 ;  /* 0x0000e6f000147802 */ /* 0x000fd00000000f00 */
[----:B------:R-:W-:Y:S05]  /*e6e0*/  CALL.REL.NOINC `($__internal_12_$__cuda_sm20_div_u64) ;  /* 0x0000004400187944 */ /* 0x000fea0003c00000 */
[----:B------:R-:W-:Y:S05]  /*e6f0*/  BRA `(.L_x_5204) ;  /* 0x00000000004c7947 */ /* 0x000fea0003800000 */
.L_x_5203:
[----:B------:R-:W0:Y:S01]  /*e700*/  I2F.U32.RP R12, R0 ;  /* 0x00000000000c7306 */ /* 0x000e220000209000 */
[----:B------:R-:W-:Y:S02]  /*e710*/  MOV R10, RZ ;  /* 0x000000ff000a7202 */ /* 0x000fe40000000f00 */
[----:B------:R-:W-:-:S05]  /*e720*/  ISETP.NE.U32.AND P2, PT, R0, RZ, PT ;  /* 0x000000ff0000720c */ /* 0x000fca0003f45070 */
[----:B0-----:R-:W0:Y:S02]  /*e730*/  MUFU.RCP R12, R12 ;  /* 0x0000000c000c7308 */ /* 0x001e240000001000 */
[----:B0-----:R-:W-:-:S06]  /*e740*/  VIADD R11, R12, 0xffffffe ;  /* 0x0ffffffe0c0b7836 */ /* 0x001fcc0000000000 */
[----:B------:R-:W0:Y:S02]  /*e750*/  F2I.FTZ.U32.TRUNC.NTZ R11, R11 ;  /* 0x0000000b000b7305 */ /* 0x000e24000021f000 */
[----:B0-----:R-:W-:-:S05]  /*e760*/  IADD3 R3, RZ, -R11, RZ ;  /* 0x8000000bff037210 */ /* 0x001fca0007ffe0ff */
[----:B------:R-:W-:-:S04]  /*e770*/  IMAD R3, R3, R0, RZ ;  /* 0x0000000003037224 */ /* 0x000fc800078e02ff */
[----:B------:R-:W-:Y:S01]  /*e780*/  IMAD.HI.U32 R3, R11, R3, R10 ;  /* 0x000000030b037227 */ /* 0x000fe200078e000a */
[----:B------:R-:W-:-:S05]  /*e790*/  HFMA2.MMA R11, -RZ, RZ, 0, 0 ;  /* 0x00000000ff0b7435 */ /* 0x000fca00000001ff */
[----:B------:R-:W-:-:S04]  /*e7a0*/  IMAD.HI.U32 R10, R3, 0x2, RZ ;  /* 0x00000002030a7827 */ /* 0x000fc800078e00ff */
[----:B------:R-:W-:-:S04]  /*e7b0*/  IMAD.MOV R3, RZ, RZ, -R10 ;  /* 0x000000ffff037224 */ /* 0x000fc800078e0a0a */
[----:B------:R-:W-:-:S05]  /*e7c0*/  IMAD R3, R0, R3, 0x2 ;  /* 0x0000000200037424 */ /* 0x000fca00078e0203 */
[----:B------:R-:W-:-:S13]  /*e7d0*/  ISETP.GE.U32.AND P0, PT, R3, R0, PT ;  /* 0x000000000300720c */ /* 0x000fda0003f06070 */
[-C--:B------:R-:W-:Y:S02]  /*e7e0*/  @P0 IADD3 R3, R3, -R0.reuse, RZ ;  /* 0x8000000003030210 */ /* 0x080fe40007ffe0ff */
[----:B------:R-:W-:Y:S02]  /*e7f0*/  @P0 IADD3 R10, R10, 0x1, RZ ;  /* 0x000000010a0a0810 */ /* 0x000fe40007ffe0ff */
[----:B------:R-:W-:-:S13]  /*e800*/  ISETP.GE.U32.AND P1, PT, R3, R0, PT ;  /* 0x000000000300720c */ /* 0x000fda0003f26070 */
[----:B------:R-:W-:Y:S01]  /*e810*/  @P1 VIADD R10, R10, 0x1 ;  /* 0x000000010a0a1836 */ /* 0x000fe20000000000 */
[----:B------:R-:W-:-:S07]  /*e820*/  @!P2 LOP3.LUT R10, RZ, R0, RZ, 0x33, !PT ;  /* 0x00000000ff0aa212 */ /* 0x000fce00078e33ff */
.L_x_5204:
[----:B------:R-:W-:Y:S05]  /*e830*/  BSYNC B0 ;  /* 0x0000000000007941 */ /* 0x000fea0003800000 */
.L_x_5202:
[-C--:B------:R-:W-:Y:S01]  /*e840*/  IMAD R3, R9, R24.reuse, RZ ;  /* 0x0000001809037224 */ /* 0x080fe200078e02ff */
[----:B------:R-:W-:Y:S01]  /*e850*/  BSSY B0, `(.L_x_5205) ;  /* 0x0000020000007945 */ /* 0x000fe20003800000 */
[----:B------:R-:W-:-:S05]  /*e860*/  IMAD.WIDE.U32 R14, R8, R24, RZ ;  /* 0x00000018080e7225 */ /* 0x000fca00078e00ff */
[----:B------:R-:W-:-:S04]  /*e870*/  IADD3 R8, R15, R3, RZ ;  /* 0x000000030f087210 */ /* 0x000fc80007ffe0ff */
[----:B------:R-:W-:-:S13]  /*e880*/  LOP3.LUT P0, RZ, R8, 0x7, RZ, 0xc0, !PT ;  /* 0x0000000708ff7812 */ /* 0x000fda000780c0ff */
[----:B------:R-:W-:Y:S05]  /*e890*/  @!P0 BRA `(.L_x_5206) ;  /* 0x0000000000208947 */ /* 0x000fea0003800000 */
[----:B------:R-:W-:Y:S01]  /*e8a0*/  IMAD.MOV.U32 R0, RZ, RZ, R10 ;  /* 0x000000ffff007224 */ /* 0x000fe200078e000a */
[----:B------:R-:W-:Y:S02]  /*e8b0*/  MOV R3, R11 ;  /* 0x0000000b00037202 */ /* 0x000fe40000000f00 */
[----:B------:R-:W-:Y:S02]  /*e8c0*/  MOV R15, R8 ;  /* 0x00000008000f7202 */ /* 0x000fe40000000f00 */
[----:B------:R-:W-:-:S07]  /*e8d0*/  MOV R20, 0xe8f0 ;  /* 0x0000e8f000147802 */ /* 0x000fce0000000f00 */
[----:B------:R-:W-:Y:S05]  /*e8e0*/  CALL.REL.NOINC `($__internal_12_$__cuda_sm20_div_u64) ;  /* 0x0000004000987944 */ /* 0x000fea0003c00000 */
[----:B------:R-:W-:Y:S01]  /*e8f0*/  IMAD.MOV.U32 R8, RZ, RZ, R10 ;  /* 0x000000ffff087224 */ /* 0x000fe200078e000a */
[----:B------:R-:W-:Y:S01]  /*e900*/  MOV R9, R11 ;  /* 0x0000000b00097202 */ /* 0x000fe20000000f00 */
[----:B------:R-:W-:Y:S06]  /*e910*/  BRA `(.L_x_5207) ;  /* 0x00000000004c7947 */ /* 0x000fec0003800000 */
.L_x_5206:
[----:B------:R-:W0:Y:S01]  /*e920*/  I2F.U32.RP R0, R10 ;  /* 0x0000000a00007306 */ /* 0x000e220000209000 */
[----:B------:R-:W-:-:S07]  /*e930*/  ISETP.NE.U32.AND P2, PT, R10, RZ, PT ;  /* 0x000000ff0a00720c */ /* 0x000fce0003f45070 */
[----:B0-----:R-:W0:Y:S02]  /*e940*/  MUFU.RCP R0, R0 ;  /* 0x0000000000007308 */ /* 0x001e240000001000 */
[----:B0-----:R-:W-:-:S06]  /*e950*/  IADD3 R8, R0, 0xffffffe, RZ ;  /* 0x0ffffffe00087810 */ /* 0x001fcc0007ffe0ff */
[----:B------:R0:W1:Y:S02]  /*e960*/  F2I.FTZ.U32.TRUNC.NTZ R9, R8 ;  /* 0x0000000800097305 */ /* 0x000064000021f000 */
[----:B0-----:R-:W-:Y:S01]  /*e970*/  HFMA2.MMA R8, -RZ, RZ, 0, 0 ;  /* 0x00000000ff087435 */ /* 0x001fe200000001ff */
[----:B-1----:R-:W-:-:S04]  /*e980*/  IMAD.MOV R3, RZ, RZ, -R9 ;  /* 0x000000ffff037224 */ /* 0x002fc800078e0a09 */
[----:B------:R-:W-:-:S05]  /*e990*/  IMAD R3, R3, R10, RZ ;  /* 0x0000000a03037224 */ /* 0x000fca00078e02ff */
[----:B------:R-:W-:-:S06]  /*e9a0*/  IMAD.HI.U32 R9, R9, R3, R8 ;  /* 0x0000000309097227 */ /* 0x000fcc00078e0008 */
[----:B------:R-:W-:-:S04]  /*e9b0*/  IMAD.HI.U32 R8, R9, R14, RZ ;  /* 0x0000000e09087227 */ /* 0x000fc800078e00ff */
[----:B------:R-:W-:Y:S01]  /*e9c0*/  IMAD.MOV.U32 R9, RZ, RZ, RZ ;  /* 0x000000ffff097224 */ /* 0x000fe200078e00ff */
[----:B------:R-:W-:-:S05]  /*e9d0*/  IADD3 R15, -R8, RZ, RZ ;  /* 0x000000ff080f7210 */ /* 0x000fca0007ffe1ff */
[----:B------:R-:W-:-:S05]  /*e9e0*/  IMAD R15, R10, R15, R14 ;  /* 0x0000000f0a0f7224 */ /* 0x000fca00078e020e */
[----:B------:R-:W-:-:S13]  /*e9f0*/  ISETP.GE.U32.AND P0, PT, R15, R10, PT ;  /* 0x0000000a0f00720c */ /* 0x000fda0003f06070 */
[----:B------:R-:W-:Y:S01]  /*ea00*/  @P0 IMAD.IADD R15, R15, 0x1, -R10 ;  /* 0x000000010f0f0824 */ /* 0x000fe200078e0a0a */
[----:B------:R-:W-:-:S04]  /*ea10*/  @P0 IADD3 R8, R8, 0x1, RZ ;  /* 0x0000000108080810 */ /* 0x000fc80007ffe0ff */
[----:B------:R-:W-:-:S13]  /*ea20*/  ISETP.GE.U32.AND P1, PT, R15, R10, PT ;  /* 0x0000000a0f00720c */ /* 0x000fda0003f26070 */
[----:B------:R-:W-:Y:S02]  /*ea30*/  @P1 IADD3 R8, R8, 0x1, RZ ;  /* 0x0000000108081810 */ /* 0x000fe40007ffe0ff */
[----:B------:R-:W-:-:S07]  /*ea40*/  @!P2 LOP3.LUT R8, RZ, R10, RZ, 0x33, !PT ;  /* 0x0000000aff08a212 */ /* 0x000fce00078e33ff */
.L_x_5207:
[----:B------:R-:W-:Y:S05]  /*ea50*/  BSYNC B0 ;  /* 0x0000000000007941 */ /* 0x000fea0003800000 */
.L_x_5205:
[----:B------:R-:W-:Y:S02]  /*ea60*/  ULDC.64 UR4, c[0x0][0x600] ;  /* 0x0001800000047ab9 */ /* 0x000fe40000000a00 */
[----:B------:R-:W-:-:S04]  /*ea70*/  IADD3 R8, P0, R8, UR4, RZ ;  /* 0x0000000408087c10 */ /* 0x000fc8000ff1e0ff */
[----:B------:R-:W-:-:S04]  /*ea80*/  IADD3.X R9, R9, UR5, RZ, P0, !PT ;  /* 0x0000000509097c10 */ /* 0x000fc800087fe4ff */
[----:B------:R-:W-:-:S07]  /*ea90*/  MOV R0, R9 ;  /* 0x0000000900007202 */ /* 0x000fce0000000f00 */
.L_x_5193:
[----:B------:R-:W-:Y:S02]  /*eaa0*/  ULDC UR4, c[0x0][0x238] ;  /* 0x00008e0000047ab9 */ /* 0x000fe40000000800 */
[----:B------:R-:W-:-:S13]  /*eab0*/  ISETP.NE.AND P0, PT, RZ, UR4, PT ;  /* 0x00000004ff007c0c */ /* 0x000fda000bf05270 */
[----:B------:R-:W-:Y:S05]  /*eac0*/  @!P0 BRA `(.L_x_5208) ;  /* 0x0000003400ec8947 */ /* 0x000fea0003800000 */
[----:B0-----:R-:W0:Y:S01]  /*ead0*/  LDC R14, c[0x0][0x3ec] ;  /* 0x0000fb00ff0e7b82 */ /* 0x001e220000000800 */
[----:B------:R-:W1:Y:S01]  /*eae0*/  S2R R3, SR_CTAID.X ;  /* 0x0000000000037919 */ /* 0x000e620000002500 */
[----:B------:R-:W-:Y:S01]  /*eaf0*/  ULDC UR4, c[0x0][0x23c] ;  /* 0x00008f0000047ab9 */ /* 0x000fe20000000800 */
[----:B------:R-:W-:Y:S01]  /*eb00*/  CS2R R16, SRZ ;  /* 0x0000000000107805 */ /* 0x000fe2000001ff00 */
[----:B------:R-:W-:Y:S01]  /*eb10*/  IMAD R5, R23, UR4, RZ ;  /* 0x0000000417057c24 */ /* 0x000fe2000f8e02ff */
[----:B------:R-:W-:-:S03]  /*eb20*/  ULDC UR4, c[0x0][0x240] ;  /* 0x0000900000047ab9 */ /* 0x000fc60000000800 */
[----:B------:R-:W-:Y:S01]  /*eb30*/  IMAD R4, R2, UR4, R5 ;  /* 0x0000000402047c24 */ /* 0x000fe2000f8e0205 */
[----:B------:R-:W-:Y:S01]  /*eb40*/  ULDC UR4, c[0x0][0x228] ;  /* 0x00008a0000047ab9 */ /* 0x000fe20000000800 */
[----:B0-----:R-:W-:Y:S02]  /*eb50*/  ISETP.NE.AND P0, PT, R14, RZ, PT ;  /* 0x000000ff0e00720c */ /* 0x001fe40003f05270 */
[----:B-1----:R-:W-:-:S05]  /*eb60*/  IMAD R4, R3, UR4, R4 ;  /* 0x0000000403047c24 */ /* 0x002fca000f8e0204 */
[----:B------:R-:W-:-:S06]  /*eb70*/  SHF.L.U32 R7, R4, 0x1, RZ ;  /* 0x0000000104077819 */ /* 0x000fcc00000006ff */
        /* <DEDUP_REMOVED lines=274> */
.L_x_5209:
        /* <DEDUP_REMOVED lines=278> */
.L_x_5210:
        /* <DEDUP_REMOVED lines=16> */
.L_x_5212:
[----:B------:R-:W-:Y:S05]  /*10f00*/  BSYNC B0 ;  /* 0x0000000000007941 */ /* 0x000fea0003800000 */
.L_x_5211:
        /* <DEDUP_REMOVED lines=13> */
[----:B------:R0:W-:Y:S04]  /*10fe0*/  STG.E desc[UR60][R10.64], R18 ;  /* 0x000000120a007986 */ /* 0x0001e8000c10193c */
[----:B------:R0:W-:Y:S02]  /*10ff0*/  STG.E desc[UR60][R10.64+0x4], R19 ;  /* 0x000004130a007986 */ /* 0x0001e4000c10193c */
.L_x_5214:
[----:B------:R-:W-:Y:S05]  /*11000*/  BSYNC B0 ;  /* 0x0000000000007941 */ /* 0x000fea0003800000 */
.L_x_5213:
        /* <DEDUP_REMOVED lines=35> */
.L_x_5216:
[----:B------:R-:W-:Y:S05]  /*11240*/  BSYNC B0 ;  /* 0x0000000000007941 */ /* 0x000fea0003800000 */
.L_x_5215:
        /* <DEDUP_REMOVED lines=24> */
[----:B------:R-:W-:-:S04]  /*113d0*/  MOV R19, UR9 ;  /* 0x0000000900137c02 */ /* 0x000fc80008000f00 */
[----:B------:R-:W-:-:S13]  /*113e0*/  ISETP.GE.U32.AND P0, PT, R12, UR8, PT ;  /* 0x000000080c007c0c */ /* 0x000fda000bf06070 */
[----:B------:R-:W-:Y:S05]  /*113f0*/  @P0 BRA `(.L_x_5219) ;  /* 0x0000000000a00947 */ /* 0x000fea0003800000 */
[----:B------:R-:W-:Y:S01]  /*11400*/  ULDC UR7, c[0x0][0x10] ;  /* 0x0000040000077ab9 */ /* 0x000fe20000000800 */
[----:B------:R-:W0:Y:S01]  /*11410*/  LDC R15, c[0x0][0x4] ;  /* 0x00000100ff0f7b82 */ /* 0x000e220000000800 */
[----:B------:R-:W-:Y:S01]  /*11420*/  BSSY B1, `(.L_x_5220) ;  /* 0x000000f000017945 */ /* 0x000fe20003800000 */
[----:B------:R-:W-:Y:S01]  /*11430*/  MOV R14, R12 ;  /* 0x0000000c000e7202 */ /* 0x000fe20000000f00 */
[----:B------:R-:W-:Y:S02]  /*11440*/  IMAD.U32 R19, RZ, RZ, UR9 ;  /* 0x00000009ff137e24 */ /* 0x000fe4000f8e00ff */
[----:B------:R-:W-:-:S03]  /*11450*/  IMAD R3, R3, UR7, RZ ;  /* 0x0000000703037c24 */ /* 0x000fc6000f8e02ff */
[----:B------:R-:W1:Y:S01]  /*11460*/  LDC.64 R10, c[0x0][0x608] ;  /* 0x00018200ff0a7b82 */ /* 0x000e620000000a00 */
[----:B0-----:R-:W-:-:S07]  /*11470*/  IMAD R15, R15, UR6, RZ ;  /* 0x000000060f0f7c24 */ /* 0x001fce000f8e02ff */
.L_x_5221:
[----:B------:R-:W-:-:S05]  /*11480*/  IADD3 R13, R3, R14, RZ ;  /* 0x0000000e030d7210 */ /* 0x000fca0007ffe0ff */
[----:B-1----:R-:W-:-:S05]  /*11490*/  IMAD.WIDE.U32 R12, R13, 0x8, R10 ;  /* 0x000000080d0c7825 */ /* 0x002fca00078e000a */
[----:B------:R-:W2:Y:S04]  /*114a0*/  LDG.E R21, desc[UR60][R12.64] ;  /* 0x0000003c0c157981 */ /* 0x000ea8000c1e1900 */
[----:B------:R-:W3:Y:S01]  /*114b0*/  LDG.E R20, desc[UR60][R12.64+0x4] ;  /* 0x0000043c0c147981 */ /* 0x000ee2000c1e1900 */
[----:B------:R-:W-:-:S04]  /*114c0*/  IADD3 R14, R15, R14, RZ ;  /* 0x0000000e0f0e7210 */ /* 0x000fc80007ffe0ff */
[----:B------:R-:W-:Y:S01]  /*114d0*/  ISETP.GE.U32.AND P0, PT, R14, UR8, PT ;  /* 0x000000080e007c0c */ /* 0x000fe2000bf06070 */
[----:B--2---:R-:W-:Y:S01]  /*114e0*/  FADD.FTZ R18, R21, R18 ;  /* 0x0000001215127221 */ /* 0x004fe20000010000 */
[----:B---3--:R-:W-:-:S11]  /*114f0*/  FADD.FTZ R19, R20, R19 ;  /* 0x0000001314137221 */ /* 0x008fd60000010000 */
[----:B------:R-:W-:Y:S05]  /*11500*/  @!P0 BRA `(.L_x_5221) ;  /* 0xfffffffc00dc8947 */ /* 0x000fea000383ffff */
[----:B------:R-:W-:Y:S05]  /*11510*/  BSYNC B1 ;  /* 0x0000000000017941 */ /* 0x000fea0003800000 */
.L_x_5220:
[----:B------:R-:W-:Y:S05]  /*11520*/  BRA `(.L_x_5219) ;  /* 0x0000000000547947 */ /* 0x000fea0003800000 */
.L_x_5218:
[----:B------:R-:W-:Y:S01]  /*11530*/  ULDC UR7, c[0x0][0x22c] ;  /* 0x00008b0000077ab9 */ /* 0x000fe20000000800 */
[----:B------:R-:W-:Y:S01]  /*11540*/  IMAD.U32 R19, RZ, RZ, UR9 ;  /* 0x00000009ff137e24 */ /* 0x000fe2000f8e00ff */
[----:B------:R-:W-:-:S13]  /*11550*/  ISETP.GE.U32.AND P0, PT, R2, UR7, PT ;  /* 0x0000000702007c0c */ /* 0x000fda000bf06070 */
[----:B------:R-:W-:Y:S05]  /*11560*/  @P0 BRA `(.L_x_5219) ;  /* 0x0000000000440947 */ /* 0x000fea0003800000 */
[----:B------:R-:W-:Y:S01]  /*11570*/  ULDC UR6, c[0x0][0x10] ;  /* 0x0000040000067ab9 */ /* 0x000fe20000000800 */
[----:B------:R-:W0:Y:S01]  /*11580*/  LDC R21, c[0x0][RZ] ;  /* 0x00000000ff157b82 */ /* 0x000e220000000800 */
[----:B------:R-:W-:Y:S01]  /*11590*/  MOV R14, R2 ;  /* 0x00000002000e7202 */ /* 0x000fe20000000f00 */
[----:B------:R-:W-:Y:S01]  /*115a0*/  IMAD R3, R3, UR6, RZ ;  /* 0x0000000603037c24 */ /* 0x000fe2000f8e02ff */
[----:B------:R-:W-:-:S05]  /*115b0*/  MOV R19, UR9 ;  /* 0x0000000900137c02 */ /* 0x000fca0008000f00 */
[----:B------:R-:W1:Y:S08]  /*115c0*/  LDC.64 R10, c[0x0][0x608] ;  /* 0x00018200ff0a7b82 */ /* 0x000e700000000a00 */
[----:B------:R-:W2:Y:S02]  /*115d0*/  LDC R25, c[0x0][0x4] ;  /* 0x00000100ff197b82 */ /* 0x000ea40000000800 */
.L_x_5222:
[----:B------:R-:W-:-:S04]  /*115e0*/  IMAD.IADD R12, R3, 0x1, R14 ;  /* 0x00000001030c7824 */ /* 0x000fc800078e020e */
[----:B0-----:R-:W-:-:S04]  /*115f0*/  IMAD R13, R12, R21, R23 ;  /* 0x000000150c0d7224 */ /* 0x001fc800078e0217 */
[----:B-1----:R-:W-:-:S05]  /*11600*/  IMAD.WIDE.U32 R12, R13, 0x8, R10 ;  /* 0x000000080d0c7825 */ /* 0x002fca00078e000a */
[----:B------:R-:W3:Y:S04]  /*11610*/  LDG.E R15, desc[UR60][R12.64] ;  /* 0x0000003c0c0f7981 */ /* 0x000ee8000c1e1900 */
[----:B------:R-:W4:Y:S01]  /*11620*/  LDG.E R20, desc[UR60][R12.64+0x4] ;  /* 0x0000043c0c147981 */ /* 0x000f22000c1e1900 */
[----:B--2---:R-:W-:-:S04]  /*11630*/  IADD3 R14, R25, R14, RZ ;  /* 0x0000000e190e7210 */ /* 0x004fc80007ffe0ff */
[----:B------:R-:W-:Y:S01]  /*11640*/  ISETP.GE.U32.AND P0, PT, R14, UR7, PT ;  /* 0x000000070e007c0c */ /* 0x000fe2000bf06070 */
[----:B---3--:R-:W-:Y:S01]  /*11650*/  FADD.FTZ R18, R15, R18 ;  /* 0x000000120f127221 */ /* 0x008fe20000010000 */
[----:B----4-:R-:W-:-:S11]  /*11660*/  FADD.FTZ R19, R20, R19 ;  /* 0x0000001314137221 */ /* 0x010fd60000010000 */
[----:B------:R-:W-:Y:S05]  /*11670*/  @!P0 BRA `(.L_x_5222) ;  /* 0xfffffffc00d88947 */ /* 0x000fea000383ffff */
.L_x_5219:
[----:B------:R-:W-:Y:S05]  /*11680*/  BSYNC B0 ;  /* 0x0000000000007941 */ /* 0x000fea0003800000 */
.L_x_5217:
        /* <DEDUP_REMOVED lines=10> */
[----:B------:R0:W-:Y:S02]  /*11730*/  STS.64 [R3], R18 ;  /* 0x0000001203007388 */ /* 0x0001e40000000a00 */
[----:B------:R-:W-:Y:S05]  /*11740*/  @!P0 BRA `(.L_x_5223) ;  /* 0x0000000000388947 */ /* 0x000fea0003800000 */
[----:B------:R-:W-:-:S07]  /*11750*/  MOV R11, UR5 ;  /* 0x00000005000b7c02 */ /* 0x000fce0008000f00 */
.L_x_5224:
[----:B------:R-:W-:Y:S01]  /*11760*/  IMAD.IADD R10, R2, 0x1, R11 ;  /* 0x00000001020a7824 */ /* 0x000fe200078e020b */
[----:B------:R-:W-:Y:S04]  /*11770*/  BAR.SYNC.DEFER_BLOCKING 0x0 ;  /* 0x0000000000007b1d */ /* 0x000fe80000010000 */
[----:B------:R-:W-:-:S04]  /*11780*/  ISETP.GE.U32.AND P0, PT, R10, UR6, PT ;  /* 0x000000060a007c0c */ /* 0x000fc8000bf06070 */
[----:B------:R-:W-:-:S13]  /*11790*/  ISETP.GE.U32.OR P0, PT, R2, R11, P0 ;  /* 0x0000000b0200720c */ /* 0x000fda0000706470 */
[----:B------:R-:W-:-:S05]  /*117a0*/  @!P0 IMAD R10, R10, R14, R23 ;  /* 0x0000000e0a0a8224 */ /* 0x000fca00078e0217 */
[----:B------:R-:W-:-:S05]  /*117b0*/  @!P0 LEA R10, R10, UR4, 0x3 ;  /* 0x000000040a0a8c11 */ /* 0x000fca000f8e18ff */
[----:B------:R-:W0:Y:S02]  /*117c0*/  @!P0 LDS.64 R12, [R10] ;  /* 0x000000000a0c8984 */ /* 0x000e240000000a00 */
[----:B0-----:R-:W-:Y:S01]  /*117d0*/  @!P0 FADD.FTZ R18, R18, R12 ;  /* 0x0000000c12128221 */ /* 0x001fe20000010000 */
[----:B------:R-:W-:-:S05]  /*117e0*/  @!P0 FADD.FTZ R19, R19, R13 ;  /* 0x0000000d13138221 */ /* 0x000fca0000010000 */
[----:B------:R1:W-:Y:S01]  /*117f0*/  @!P0 STS.64 [R3], R18 ;  /* 0x0000001203008388 */ /* 0x0003e20000000a00 */
[----:B------:R-:W-:Y:S02]  /*11800*/  ISETP.GT.AND P0, PT, R11, 0x1, PT ;  /* 0x000000010b00780c */ /* 0x000fe40003f04270 */
[----:B------:R-:W-:-:S11]  /*11810*/  SHF.R.S32.HI R11, RZ, 0x1, R11 ;  /* 0x00000001ff0b7819 */ /* 0x000fd6000001140b */
[----:B-1----:R-:W-:Y:S05]  /*11820*/  @P0 BRA `(.L_x_5224) ;  /* 0xfffffffc00cc0947 */ /* 0x002fea000383ffff */
.L_x_5223:
[----:B------:R-:W-:Y:S05]  /*11830*/  @!P2 BRA `(.L_x_5225) ;  /* 0x000000000084a947 */ /* 0x000fea0003800000 */
[----:B------:R-:W-:Y:S02]  /*11840*/  ISETP.GT.AND P0, PT, R14, 0x20, PT ;  /* 0x000000200e00780c */ /* 0x000fe40003f04270 */
[----:B------:R-:W-:-:S11]  /*11850*/  MOV R2, R14 ;  /* 0x0000000e00027202 */ /* 0x000fd60000000f00 */
[----:B------:R-:W-:Y:S05]  /*11860*/  @!P0 BRA `(.L_x_5226) ;  /* 0x00000000004c8947 */ /* 0x000fea0003800000 */
[----:B------:R-:W-:Y:S01]  /*11870*/  LEA.HI R2, R14, R14, RZ, 0x1 ;  /* 0x0000000e0e027211 */ /* 0x000fe200078f08ff */
[----:B------:R1:W-:Y:S03]  /*11880*/  STS.64 [R3], R18 ;  /* 0x0000001203007388 */ /* 0x0003e60000000a00 */
[----:B------:R-:W-:Y:S01]  /*11890*/  SHF.R.S32.HI R10, RZ, 0x1, R2 ;  /* 0x00000001ff0a7819 */ /* 0x000fe20000011402 */
[----:B------:R-:W-:-:S03]  /*118a0*/  HFMA2.MMA R2, -RZ, RZ, 0, 1.9073486328125e-06 ;  /* 0x00000020ff027435 */ /* 0x000fc600000001ff */
[----:B------:R-:W-:-:S13]  /*118b0*/  ISETP.GE.AND P0, PT, R10, 0x20, PT ;  /* 0x000000200a00780c */ /* 0x000fda0003f06270 */
[----:B-1----:R-:W-:Y:S05]  /*118c0*/  @!P0 BRA `(.L_x_5226) ;  /* 0x0000000000348947 */ /* 0x002fea0003800000 */
.L_x_5227:
[----:B------:R-:W-:Y:S01]  /*118d0*/  IMAD.IADD R2, R23, 0x1, R10 ;  /* 0x0000000117027824 */ /* 0x000fe200078e020a */
[----:B------:R-:W-:Y:S04]  /*118e0*/  BAR.SYNC.DEFER_BLOCKING 0x0 ;  /* 0x0000000000007b1d */ /* 0x000fe80000010000 */
[----:B------:R-:W-:-:S04]  /*118f0*/  ISETP.GE.U32.AND P0, PT, R2, R14, PT ;  /* 0x0000000e0200720c */ /* 0x000fc80003f06070 */
[----:B------:R-:W-:-:S13]  /*11900*/  ISETP.GE.U32.OR P0, PT, R23, R10, P0 ;  /* 0x0000000a1700720c */ /* 0x000fda0000706470 */
[----:B------:R-:W-:Y:S02]  /*11910*/  @!P0 LEA R2, R10, R3, 0x3 ;  /* 0x000000030a028211 */ /* 0x000fe400078e18ff */
[----:B------:R-:W-:-:S03]  /*11920*/  SHF.R.S32.HI R10, RZ, 0x1, R10 ;  /* 0x00000001ff0a7819 */ /* 0x000fc6000001140a */
[----:B------:R-:W0:Y:S02]  /*11930*/  @!P0 LDS.64 R12, [R2] ;  /* 0x00000000020c8984 */ /* 0x000e240000000a00 */
[----:B0-----:R-:W-:Y:S01]  /*11940*/  @!P0 FADD.FTZ R18, R18, R12 ;  /* 0x0000000c12128221 */ /* 0x001fe20000010000 */
[----:B------:R-:W-:-:S05]  /*11950*/  @!P0 FADD.FTZ R19, R19, R13 ;  /* 0x0000000d13138221 */ /* 0x000fca0000010000 */
[----:B------:R1:W-:Y:S01]  /*11960*/  @!P0 STS.64 [R3], R18 ;  /* 0x0000001203008388 */ /* 0x0003e20000000a00 */
[----:B------:R-:W-:-:S13]  /*11970*/  ISETP.GE.AND P0, PT, R10, 0x20, PT ;  /* 0x000000200a00780c */ /* 0x000fda0003f06270 */
[----:B-1----:R-:W-:Y:S05]  /*11980*/  @P0 BRA `(.L_x_5227) ;  /* 0xfffffffc00d00947 */ /* 0x002fea000383ffff */
[----:B------:R-:W-:-:S07]  /*11990*/  MOV R2, 0x20 ;  /* 0x0000002000027802 */ /* 0x000fce0000000f00 */
.L_x_5226:
[----:B------:R-:W-:Y:S01]  /*119a0*/  BAR.SYNC.DEFER_BLOCKING 0x0 ;  /* 0x0000000000007b1d */ /* 0x000fe20000010000 */
[----:B------:R-:W-:-:S13]  /*119b0*/  ISETP.GE.AND P0, PT, R2, 0x2, PT ;  /* 0x000000020200780c */ /* 0x000fda0003f06270 */
[----:B------:R-:W-:Y:S05]  /*119c0*/  @!P0 BRA `(.L_x_5225) ;  /* 0x0000000000208947 */ /* 0x000fea0003800000 */
[----:B0-----:R-:W-:-:S07]  /*119d0*/  IMAD.MOV.U32 R3, RZ, RZ, 0x1 ;  /* 0x00000001ff037424 */ /* 0x001fce00078e00ff */
.L_x_5228:
[----:B------:R-:W0:Y:S04]  /*119e0*/  SHFL.DOWN PT, R11, R18, R3, 0x1f ;  /* 0x08001f03120b7589 */ /* 0x000e2800000e0000 */
[----:B------:R1:W2:Y:S02]  /*119f0*/  SHFL.DOWN PT, R10, R19, R3, 0x1f ;  /* 0x08001f03130a7589 */ /* 0x0002a400000e0000 */
[----:B-1----:R-:W-:-:S04]  /*11a00*/  SHF.L.U32 R3, R3, 0x1, RZ ;  /* 0x0000000103037819 */ /* 0x002fc800000006ff */
[----:B------:R-:W-:Y:S01]  /*11a10*/  ISETP.GE.AND P0, PT, R3, R2, PT ;  /* 0x000000020300720c */ /* 0x000fe20003f06270 */
[----:B0-----:R-:W-:Y:S01]  /*11a20*/  FADD.FTZ R18, R11, R18 ;  /* 0x000000120b127221 */ /* 0x001fe20000010000 */
[----:B--2---:R-:W-:-:S11]  /*11a30*/  FADD.FTZ R19, R10, R19 ;  /* 0x000000130a137221 */ /* 0x004fd60000010000 */
[----:B------:R-:W-:Y:S05]  /*11a40*/  @!P0 BRA `(.L_x_5228) ;  /* 0xfffffffc00e48947 */ /* 0x000fea000383ffff */
.L_x_5225:
        /* <DEDUP_REMOVED lines=9> */
[----:B0-----:R-:W2:Y:S04]  /*11ae0*/  LDG.E R3, desc[UR60][R8.64] ;  /* 0x0000003c08037981 */ /* 0x001ea8000c1e1900 */
[----:B------:R-:W3:Y:S01]  /*11af0*/  LDG.E R0, desc[UR60][R8.64+0x4] ;  /* 0x0000043c08007981 */ /* 0x000ee2000c1e1900 */
[----:B--2---:R-:W-:Y:S01]  /*11b00*/  FADD.FTZ R18, R18, R3 ;  /* 0x0000000312127221 */ /* 0x004fe20000010000 */
[----:B---3--:R-:W-:-:S07]  /*11b10*/  FADD.FTZ R19, R19, R0 ;  /* 0x0000000013137221 */ /* 0x008fce0000010000 */
.L_x_5230:
[----:B------:R-:W-:Y:S05]  /*11b20*/  @!P1 BRA `(.L_x_5231) ;  /* 0x0000000000c49947 */ /* 0x000fea0003800000 */
[----:B------:R-:W1:Y:S01]  /*11b30*/  LDC R22, c[0x0][0x624] ;  /* 0x00018900ff167b82 */ /* 0x000e620000000800 */
[----:B0-----:R-:W-:Y:S02]  /*11b40*/  F2FP.BF16.F32.PACK_AB R18, RZ, R18 ;  /* 0x00000012ff12723e */ /* 0x001fe400000010ff */
[----:B-1----:R-:W-:-:S04]  /*11b50*/  ISETP.NE.AND P0, PT, R22, 0x1, PT ;  /* 0x000000011600780c */ /* 0x002fc80003f05270 */
        /* <DEDUP_REMOVED lines=18> */
.L_x_5232:
[----:B------:R-:W-:Y:S01]  /*11c80*/  ULDC.64 UR4, c[0x0][0x5f0] ;  /* 0x00017c0000047ab9 */ /* 0x000fe20000000a00 */
[----:B------:R-:W-:Y:S02]  /*11c90*/  ISETP.NE.AND P6, PT, R22, 0x1, PT ;  /* 0x000000011600780c */ /* 0x000fe40003fc5270 */
[----:B------:R-:W-:Y:S02]  /*11ca0*/  IADD3 R2, P0, R17, UR4, RZ ;  /* 0x0000000411027c10 */ /* 0x000fe4000ff1e0ff */
[----:B------:R-:W-:Y:S02]  /*11cb0*/  F2FP.BF16.F32.PACK_AB R19, RZ, R19 ;  /* 0x00000013ff13723e */ /* 0x000fe400000010ff */
[----:B------:R-:W-:-:S05]  /*11cc0*/  IADD3.X R3, RZ, UR5, RZ, P0, !PT ;  /* 0x00000005ff037c10 */ /* 0x000fca00087fe4ff */
[----:B------:R0:W-:Y:S02]  /*11cd0*/  STG.E.U16 desc[UR60][R2.64], R18 ;  /* 0x0000001202007986 */ /* 0x0001e4000c10153c */
        /* <DEDUP_REMOVED lines=17> */
.L_x_5233:
[----:B------:R-:W-:Y:S02]  /*11df0*/  ULDC.64 UR4, c[0x0][0x5f0] ;  /* 0x00017c0000047ab9 */ /* 0x000fe40000000a00 */
[----:B------:R-:W-:-:S05]  /*11e00*/  IADD3 R16, P0, R16, UR4, RZ ;  /* 0x0000000410107c10 */ /* 0x000fca000ff1e0ff */
[----:B------:R-:W-:-:S05]  /*11e10*/  IMAD.X R17, RZ, RZ, UR5, P0 ;  /* 0x00000005ff117e24 */ /* 0x000fca00080e06ff */
[----:B------:R-:W-:Y:S01]  /*11e20*/  STG.E.U16 desc[UR60][R16.64], R19 ;  /* 0x0000001310007986 */ /* 0x000fe2000c10153c */
[----:B------:R-:W-:Y:S05]  /*11e30*/  EXIT ;  /* 0x000000000000794d */ /* 0x000fea0003800000 */
.L_x_5231:
[----:B------:R-:W-:Y:S04]  /*11e40*/  STG.E desc[UR60][R8.64], R18 ;  /* 0x0000001208007986 */ /* 0x000fe8000c10193c */
[----:B------:R-:W-:Y:S01]  /*11e50*/  STG.E desc[UR60][R8.64+0x4], R19 ;  /* 0x0000041308007986 */ /* 0x000fe2000c10193c */
[----:B------:R-:W-:Y:S05]  /*11e60*/  EXIT ;  /* 0x000000000000794d */ /* 0x000fea0003800000 */
.L_x_5229:
[----:B------:R-:W-:Y:S01]  /*11e70*/  ISETP.NE.AND P0, PT, RZ, UR36, PT ;  /* 0x00000024ff007c0c */ /* 0x000fe2000bf05270 */
[----:B------:R-:W-:Y:S02]  /*11e80*/  ULDC.U8 UR4, c[0x0][0x621] ;  /* 0x0001884000047ab9 */ /* 0x000fe40000000000 */
[----:B------:R-:W-:-:S10]  /*11e90*/  ISETP.NE.AND P1, PT, RZ, UR4, PT ;  /* 0x00000004ff007c0c */ /* 0x000fd4000bf25270 */
[----:B------:R-:W-:Y:S05]  /*11ea0*/  @!P0 BRA `(.L_x_5234) ;  /* 0x0000000000188947 */ /* 0x000fea0003800000 */
[----:B------:R-:W0:Y:S04]  /*11eb0*/  LDG.E.U16 R0, desc[UR60][R4.64] ;  /* 0x0000003c04007981 */ /* 0x000e28000c1e1500 */
[----:B------:R-:W2:Y:S01]  /*11ec0*/  LDG.E.U16 R2, desc[UR60][R6.64] ;  /* 0x0000003c06027981 */ /* 0x000ea2000c1e1500 */
[----:B0-----:R-:W-:Y:S02]  /*11ed0*/  SHF.L.U32 R3, R0, 0x10, RZ ;  /* 0x0000001000037819 */ /* 0x001fe400000006ff */
[----:B--2---:R-:W-:-:S03]  /*11ee0*/  SHF.L.U32 R2, R2, 0x10, RZ ;  /* 0x0000001002027819 */ /* 0x004fc600000006ff */
[----:B------:R-:W-:Y:S02]  /*11ef0*/  FADD.FTZ R18, R18, R3 ;  /* 0x0000000312127221 */ /* 0x000fe40000010000 */
[----:B------:R-:W-:-:S07]  /*11f00*/  FADD.FTZ R19, R19, R2 ;  /* 0x0000000213137221 */ /* 0x000fce0000010000 */
.L_x_5234:
        /* <DEDUP_REMOVED lines=22> */
.L_x_5236:
[----:B------:R-:W-:Y:S01]  /*12070*/  ULDC.64 UR4, c[0x0][0x5f0] ;  /* 0x00017c0000047ab9 */ /* 0x000fe20000000a00 */
[----:B------:R-:W-:Y:S02]  /*12080*/  ISETP.NE.AND P6, PT, R22, 0x1, PT ;  /* 0x000000011600780c */ /* 0x000fe40003fc5270 */
[----:B------:R-:W-:Y:S02]  /*12090*/  IADD3 R2, P0, R17, UR4, RZ ;  /* 0x0000000411027c10 */ /* 0x000fe4000ff1e0ff */
[----:B------:R-:W-:-:S03]  /*120a0*/  F2FP.BF16.F32.PACK_AB R19, RZ, R19 ;  /* 0x00000013ff13723e */ /* 0x000fc600000010ff */
        /* <DEDUP_REMOVED lines=19> */
.L_x_5237:
[----:B------:R-:W-:Y:S02]  /*121e0*/  ULDC.64 UR4, c[0x0][0x5f0] ;  /* 0x00017c0000047ab9 */ /* 0x000fe40000000a00 */
[----:B------:R-:W-:-:S04]  /*121f0*/  IADD3 R16, P0, R16, UR4, RZ ;  /* 0x0000000410107c10 */ /* 0x000fc8000ff1e0ff */
[----:B------:R-:W-:-:S05]  /*12200*/  IADD3.X R17, RZ, UR5, RZ, P0, !PT ;  /* 0x00000005ff117c10 */ /* 0x000fca00087fe4ff */
[----:B------:R-:W-:Y:S01]  /*12210*/  STG.E.U16 desc[UR60][R16.64], R19 ;  /* 0x0000001310007986 */ /* 0x000fe2000c10153c */
[----:B------:R-:W-:Y:S05]  /*12220*/  EXIT ;  /* 0x000000000000794d */ /* 0x000fea0003800000 */
.L_x_5235:
[----:B0-----:R-:W-:-:S04]  /*12230*/  F2FP.BF16.F32.PACK_AB R18, R19, R18 ;  /* 0x000000121312723e */ /* 0x001fc800000010ff */
[----:B------:R-:W-:Y:S01]  /*12240*/  PRMT R3, R18, 0x7632, R3 ;  /* 0x0000763212037816 */ /* 0x000fe20000000003 */
[----:B------:R-:W-:Y:S04]  /*12250*/  STG.E.U16 desc[UR60][R4.64], R18 ;  /* 0x0000001204007986 */ /* 0x000fe8000c10153c */
[----:B------:R-:W-:Y:S01]  /*12260*/  STG.E.U16 desc[UR60][R6.64], R3 ;  /* 0x0000000306007986 */ /* 0x000fe2000c10153c */
[----:B------:R-:W-:Y:S05]  /*12270*/  EXIT ;  /* 0x000000000000794d */ /* 0x000fea0003800000 */
.L_x_5208:
        /* <DEDUP_REMOVED lines=21> */
[----:B--2---:R-:W-:Y:S01]  /*123d0*/  FADD.FTZ R18, R18, R3 ;  /* 0x0000000312127221 */ /* 0x004fe20000010000 */
[----:B---3--:R-:W-:-:S07]  /*123e0*/  FADD.FTZ R19, R19, R0 ;  /* 0x0000000013137221 */ /* 0x008fce0000010000 */
.L_x_5239:
[----:B------:R-:W-:Y:S05]  /*123f0*/  @!P1 BRA `(.L_x_5240) ;  /* 0x0000000000c49947 */ /* 0x000fea0003800000 */
[----:B------:R-:W1:Y:S01]  /*12400*/  LDC R16, c[0x0][0x624] ;  /* 0x00018900ff107b82 */ /* 0x000e620000000800 */
[----:B------:R-:W-:Y:S02]  /*12410*/  F2FP.BF16.F32.PACK_AB R18, RZ, R18 ;  /* 0x00000012ff12723e */ /* 0x000fe400000010ff */
        /* <DEDUP_REMOVED lines=19> */
.L_x_5241:
        /* <DEDUP_REMOVED lines=23> */
.L_x_5242:
[----:B------:R-:W-:Y:S02]  /*126c0*/  ULDC.64 UR4, c[0x0][0x5f0] ;  /* 0x00017c0000047ab9 */ /* 0x000fe40000000a00 */
[----:B------:R-:W-:-:S05]  /*126d0*/  IADD3 R22, P0, R22, UR4, RZ ;  /* 0x0000000416167c10 */ /* 0x000fca000ff1e0ff */
[----:B------:R-:W-:-:S05]  /*126e0*/  IMAD.X R23, RZ, RZ, UR5, P0 ;  /* 0x00000005ff177e24 */ /* 0x000fca00080e06ff */
[----:B------:R-:W-:Y:S01]  /*126f0*/  STG.E.U16 desc[UR60][R22.64], R19 ;  /* 0x0000001316007986 */ /* 0x000fe2000c10153c */
[----:B------:R-:W-:Y:S05]  /*12700*/  EXIT ;  /* 0x000000000000794d */ /* 0x000fea0003800000 */
.L_x_5240:
[----:B------:R-:W-:Y:S04]  /*12710*/  STG.E desc[UR60][R8.64], R18 ;  /* 0x0000001208007986 */ /* 0x000fe8000c10193c */
[----:B------:R-:W-:Y:S01]  /*12720*/  STG.E desc[UR60][R8.64+0x4], R19 ;  /* 0x0000041308007986 */ /* 0x000fe2000c10193c */
[----:B------:R-:W-:Y:S05]  /*12730*/  EXIT ;  /* 0x000000000000794d */ /* 0x000fea0003800000 */
.L_x_5238:
[----:B-1----:R-:W-:Y:S01]  /*12740*/  ISETP.NE.AND P0, PT, R2, RZ, PT ;  /* 0x000000ff0200720c */ /* 0x002fe20003f05270 */
[----:B------:R-:W-:Y:S02]  /*12750*/  ULDC.U8 UR4, c[0x0][0x621] ;  /* 0x0001884000047ab9 */ /* 0x000fe40000000000 */
[----:B------:R-:W-:-:S10]  /*12760*/  ISETP.NE.AND P1, PT, RZ, UR4, PT ;  /* 0x00000004ff007c0c */ /* 0x000fd4000bf25270 */
[----:B------:R-:W-:Y:S05]  /*12770*/  @!P0 BRA `(.L_x_5243) ;  /* 0x0000000000188947 */ /* 0x000fea0003800000 */
[----:B------:R-:W2:Y:S04]  /*12780*/  LDG.E.U16 R0, desc[UR60][R6.64] ;  /* 0x0000003c06007981 */ /* 0x000ea8000c1e1500 */
[----:B------:R-:W3:Y:S01]  /*12790*/  LDG.E.U16 R2, desc[UR60][R4.64] ;  /* 0x0000003c04027981 */ /* 0x000ee2000c1e1500 */
[----:B--2---:R-:W-:Y:S02]  /*127a0*/  SHF.L.U32 R3, R0, 0x10, RZ ;  /* 0x0000001000037819 */ /* 0x004fe400000006ff */
[----:B---3--:R-:W-:-:S03]  /*127b0*/  SHF.L.U32 R2, R2, 0x10, RZ ;  /* 0x0000001002027819 */ /* 0x008fc600000006ff */
[----:B------:R-:W-:Y:S02]  /*127c0*/  FADD.FTZ R18, R18, R3 ;  /* 0x0000000312127221 */ /* 0x000fe40000010000 */
[----:B------:R-:W-:-:S07]  /*127d0*/  FADD.FTZ R19, R19, R2 ;  /* 0x0000000213137221 */ /* 0x000fce0000010000 */
.L_x_5243:
        /* <DEDUP_REMOVED lines=22> */
.L_x_5245:
        /* <DEDUP_REMOVED lines=23> */
.L_x_5246:
[----:B------:R-:W-:Y:S02]  /*12ab0*/  ULDC.64 UR4, c[0x0][0x5f0] ;  /* 0x00017c0000047ab9 */ /* 0x000fe40000000a00 */
[----:B------:R-:W-:-:S04]  /*12ac0*/  IADD3 R22, P0, R22, UR4, RZ ;  /* 0x0000000416167c10 */ /* 0x000fc8000ff1e0ff */
[----:B------:R-:W-:-:S05]  /*12ad0*/  IADD3.X R23, RZ, UR5, RZ, P0, !PT ;  /* 0x00000005ff177c10 */ /* 0x000fca00087fe4ff */
[----:B------:R-:W-:Y:S01]  /*12ae0*/  STG.E.U16 desc[UR60][R22.64], R19 ;  /* 0x0000001316007986 */ /* 0x000fe2000c10153c */
[----:B------:R-:W-:Y:S05]  /*12af0*/  EXIT ;  /* 0x000000000000794d */ /* 0x000fea0003800000 */
.L_x_5244:
[----:B------:R-:W-:-:S04]  /*12b00*/  F2FP.BF16.F32.PACK_AB R18, R19, R18 ;  /* 0x000000121312723e */ /* 0x000fc800000010ff */
[----:B------:R-:W-:Y:S01]  /*12b10*/  PRMT R2, R18, 0x7632, R2 ;  /* 0x0000763212027816 */ /* 0x000fe20000000002 */
[----:B------:R-:W-:Y:S04]  /*12b20*/  STG.E.U16 desc[UR60][R6.64], R18 ;  /* 0x0000001206007986 */ /* 0x000fe8000c10153c */
[----:B------:R-:W-:Y:S01]  /*12b30*/  STG.E.U16 desc[UR60][R4.64], R2 ;  /* 0x0000000204007986 */ /* 0x000fe2000c10153c */
[----:B------:R-:W-:Y:S05]  /*12b40*/  EXIT ;  /* 0x000000000000794d */ /* 0x000fea0003800000 */
        .weak           $__internal_12_$__cuda_sm20_div_u64
        .type           $__internal_12_$__cuda_sm20_div_u64,@function
        .size           $__internal_12_$__cuda_sm20_div_u64,($__internal_13_$__cuda_sm20_rem_u64 - $__internal_12_$__cuda_sm20_div_u64)
$__internal_12_$__cuda_sm20_div_u64:
[----:B------:R-:W-:Y:S01]  /*12b50*/  MOV R26, R0 ;  /* 0x00000000001a7202 */ /* 0x000fe20000000f00 */
[----:B------:R-:W-:-:S04]  /*12b60*/  IMAD.MOV.U32 R27, RZ, RZ, R3 ;  /* 0x000000ffff1b7224 */ /* 0x000fc800078e0003 */
        /* <DEDUP_REMOVED lines=23> */
[----:B------:R-:W-:Y:S01]  /*12ce0*/  IADD3.X R10, RZ, ~R11, RZ, P0, !PT ;  /* 0x8000000bff0a7210 */ /* 0x000fe200007fe4ff */
[----:B------:R-:W-:-:S04]  /*12cf0*/  HFMA2.MMA R11, -RZ, RZ, 0, 0 ;  /* 0x00000000ff0b7435 */ /* 0x000fc800000001ff */
        /* <DEDUP_REMOVED lines=19> */
[----:B------:R-:W-:Y:S01]  /*12e30*/  IMAD R10, R21, R0, R11 ;  /* 0x00000000150a7224 */ /* 0x000fe200078e020b */
[----:B------:R-:W-:-:S04]  /*12e40*/  IADD3 R11, P3, -R0, R25, RZ ;  /* 0x00000019000b7210 */ /* 0x000fc80007f7e1ff */
[----:B------:R-:W-:Y:S02]  /*12e50*/  IADD3.X R26, ~R10, R15, RZ, P1, !PT ;  /* 0x0000000f0a1a7210 */ /* 0x000fe40000ffe5ff */
[----:B------:R-:W-:Y:S02]  /*12e60*/  IADD3 R10, P1, R13, 0x1, RZ ;  /* 0x000000010d0a7810 */ /* 0x000fe40007f3e0ff */
[----:B------:R-:W-:Y:S02]  /*12e70*/  ISETP.GE.U32.AND.EX P0, PT, R26, R3, PT, P0 ;  /* 0x000000031a00720c */ /* 0x000fe40003f06100 */
[----:B------:R-:W-:Y:S01]  /*12e80*/  IADD3.X R14, ~R3, R26, RZ, P3, !PT ;  /* 0x0000001a030e7210 */ /* 0x000fe20001ffe5ff */
[----:B------:R-:W-:Y:S01]  /*12e90*/  IMAD.X R12, RZ, RZ, R21, P1 ;  /* 0x000000ffff0c7224 */ /* 0x000fe200008e0615 */
[----:B------:R-:W-:Y:S02]  /*12ea0*/  SEL R11, R11, R25, P0 ;  /* 0x000000190b0b7207 */ /* 0x000fe40000000000 */
[----:B------:R-:W-:-:S02]  /*12eb0*/  SEL R13, R10, R13, P0 ;  /* 0x0000000d0a0d7207 */ /* 0x000fc40000000000 */
[----:B------:R-:W-:Y:S02]  /*12ec0*/  SEL R14, R14, R26, P0 ;  /* 0x0000001a0e0e7207 */ /* 0x000fe40000000000 */
[----:B------:R-:W-:Y:S02]  /*12ed0*/  SEL R12, R12, R21, P0 ;  /* 0x000000150c0c7207 */ /* 0x000fe40000000000 */
[----:B------:R-:W-:Y:S02]  /*12ee0*/  ISETP.GE.U32.AND P0, PT, R11, R0, PT ;  /* 0x000000000b00720c */ /* 0x000fe40003f06070 */
[----:B------:R-:W-:Y:S02]  /*12ef0*/  IADD3 R10, P3, R13, 0x1, RZ ;  /* 0x000000010d0a7810 */ /* 0x000fe40007f7e0ff */
[----:B------:R-:W-:Y:S02]  /*12f00*/  ISETP.NE.U32.AND P1, PT, R0, RZ, PT ;  /* 0x000000ff0000720c */ /* 0x000fe40003f25070 */
[----:B------:R-:W-:-:S02]  /*12f10*/  ISETP.GE.U32.AND.EX P0, PT, R14, R3, PT, P0 ;  /* 0x000000030e00720c */ /* 0x000fc40003f06100 */
[-C--:B------:R-:W-:Y:S02]  /*12f20*/  IADD3.X R11, RZ, R12.reuse, RZ, P3, !PT ;  /* 0x0000000cff0b7210 */ /* 0x080fe40001ffe4ff */
[----:B------:R-:W-:Y:S02]  /*12f30*/  MOV R21, 0x0 ;  /* 0x0000000000157802 */ /* 0x000fe40000000f00 */
[----:B------:R-:W-:Y:S02]  /*12f40*/  ISETP.NE.AND.EX P1, PT, R3, RZ, PT, P1 ;  /* 0x000000ff0300720c */ /* 0x000fe40003f25310 */
[----:B------:R-:W-:Y:S02]  /*12f50*/  SEL R10, R10, R13, P0 ;  /* 0x0000000d0a0a7207 */ /* 0x000fe40000000000 */
[----:B------:R-:W-:Y:S02]  /*12f60*/  SEL R11, R11, R12, P0 ;  /* 0x0000000c0b0b7207 */ /* 0x000fe40000000000 */
[----:B------:R-:W-:-:S02]  /*12f70*/  SEL R10, R10, 0xffffffff, P1 ;  /* 0xffffffff0a0a7807 */ /* 0x000fc40000800000 */
[----:B------:R-:W-:Y:S01]  /*12f80*/  SEL R11, R11, 0xffffffff, P1 ;  /* 0xffffffff0b0b7807 */ /* 0x000fe20000800000 */
[----:B------:R-:W-:Y:S06]  /*12f90*/  RET.REL.NODEC R20 `(_ZN2at6native13reduce_kernelILi256ELi2ENS0_8ReduceOpIN3c108BFloat16ENS0_14func_wrapper_tIS4_NS0_55_GLOBAL__N__0955718d_22_SparseCsrTensorMath_cu_868dd54514ReductionAddOpIfEEEEjS4_Li4ELi4EEEEEvT1_) ;  /* 0xfffffed014187950 */ /* 0x000fec0003c3ffff */
        .weak           $__internal_13_$__cuda_sm20_rem_u64
        .type           $__internal_13_$__cuda_sm20_rem_u64,@function
        .size           $__internal_13_$__cuda_sm20_rem_u64,(.L_x_8809 - $__internal_13_$__cuda_sm20_rem_u64)
$__internal_13_$__cuda_sm20_rem_u64:
[----:B------:R-:W-:Y:S01]  /*12fa0*/  IMAD.MOV.U32 R26, RZ, RZ, R10 ;  /* 0x000000ffff1a7224 */ /* 0x000fe200078e000a */
[----:B------:R-:W-:-:S04]  /*12fb0*/  MOV R27, R13 ;  /* 0x0000000d001b7202 */ /* 0x000fc80000000f00 */
        /* <DEDUP_REMOVED lines=23> */
[----:B------:R-:W-:Y:S01]  /*13130*/  IMAD.X R8, RZ, RZ, ~R9, P0 ;  /* 0x000000ffff087224 */ /* 0x000fe200000e0e09 */
[----:B------:R-:W-:-:S03]  /*13140*/  HFMA2.MMA R9, -RZ, RZ, 0, 0 ;  /* 0x00000000ff097435 */ /* 0x000fc600000001ff */
        /* <DEDUP_REMOVED lines=8> */
[----:B------:R-:W-:-:S04]  /*131d0*/  IMAD.WIDE.U32 R8, R21, R14, R8 ;  /* 0x0000000e15087225 */ /* 0x000fc800078e0008 */
[C---:B------:R-:W-:Y:S02]  /*131e0*/  IMAD R21, R15.reuse, R14, RZ ;  /* 0x0000000e0f157224 */ /* 0x040fe400078e02ff */
[----:B------:R-:W-:-:S04]  /*131f0*/  IMAD.HI.U32 R8, P0, R15, R11, R8 ;  /* 0x0000000b0f087227 */ /* 0x000fc80007800008 */
[----:B------:R-:W-:Y:S01]  /*13200*/  IMAD.HI.U32 R15, R15, R14, RZ ;  /* 0x0000000e0f0f7227 */ /* 0x000fe200078e00ff */
[----:B------:R-:W-:-:S03]  /*13210*/  IADD3 R21, P1, R21, R8, RZ ;  /* 0x0000000815157210 */ /* 0x000fc60007f3e0ff */
[----:B------:R-:W-:Y:S02]  /*13220*/  IMAD.X R15, RZ, RZ, R15, P0 ;  /* 0x000000ffff0f7224 */ /* 0x000fe400000e060f */
[----:B------:R-:W-:-:S03]  /*13230*/  IMAD.WIDE.U32 R8, R21, R10, RZ ;  /* 0x0000000a15087225 */ /* 0x000fc600078e00ff */
[----:B------:R-:W-:Y:S01]  /*13240*/  IADD3.X R15, RZ, R15, RZ, P1, !PT ;  /* 0x0000000fff0f7210 */ /* 0x000fe20000ffe4ff */
[----:B------:R-:W-:Y:S01]  /*13250*/  IMAD R21, R21, R13, R9 ;  /* 0x0000000d15157224 */ /* 0x000fe200078e0209 */
[----:B------:R-:W-:-:S03]  /*13260*/  IADD3 R11, P1, -R8, R11, RZ ;  /* 0x0000000b080b7210 */ /* 0x000fc60007f3e1ff */
[-C--:B------:R-:W-:Y:S01]  /*13270*/  IMAD R15, R15, R10.reuse, R21 ;  /* 0x0000000a0f0f7224 */ /* 0x080fe200078e0215 */
[----:B------:R-:W-:-:S04]  /*13280*/  ISETP.GE.U32.AND P0, PT, R11, R10, PT ;  /* 0x0000000a0b00720c */ /* 0x000fc80003f06070 */
[----:B------:R-:W-:Y:S02]  /*13290*/  IADD3.X R8, ~R15, R14, RZ, P1, !PT ;  /* 0x0000000e0f087210 */ /* 0x000fe40000ffe5ff */
[----:B------:R-:W-:Y:S02]  /*132a0*/  IADD3 R9, P1, -R10, R11, RZ ;  /* 0x0000000b0a097210 */ /* 0x000fe40007f3e1ff */
[----:B------:R-:W-:-:S03]  /*132b0*/  ISETP.GE.U32.AND.EX P0, PT, R8, R13, PT, P0 ;  /* 0x0000000d0800720c */ /* 0x000fc60003f06100 */
[----:B------:R-:W-:Y:S01]  /*132c0*/  IMAD.X R14, R8, 0x1, ~R13, P1 ;  /* 0x00000001080e7824 */ /* 0x000fe200008e0e0d */
[----:B------:R-:W-:Y:S02]  /*132d0*/  SEL R9, R9, R11, P0 ;  /* 0x0000000b09097207 */ /* 0x000fe40000000000 */
[----:B------:R-:W-:Y:S02]  /*132e0*/  ISETP.NE.U32.AND P1, PT, R10, RZ, PT ;  /* 0x000000ff0a00720c */ /* 0x000fe40003f25070 */
[----:B------:R-:W-:Y:S02]  /*132f0*/  SEL R14, R14, R8, P0 ;  /* 0x000000080e0e7207 */ /* 0x000fe40000000000 */
[----:B------:R-:W-:Y:S02]  /*13300*/  ISETP.GE.U32.AND P0, PT, R9, R10, PT ;  /* 0x0000000a0900720c */ /* 0x000fe40003f06070 */
[----:B------:R-:W-:Y:S02]  /*13310*/  IADD3 R8, P2, -R10, R9, RZ ;  /* 0x000000090a087210 */ /* 0x000fe40007f5e1ff */
[----:B------:R-:W-:-:S02]  /*13320*/  ISETP.GE.U32.AND.EX P0, PT, R14, R13, PT, P0 ;  /* 0x0000000d0e00720c */ /* 0x000fc40003f06100 */
[CC--:B------:R-:W-:Y:S02]  /*13330*/  IADD3.X R11, ~R13.reuse, R14.reuse, RZ, P2, !PT ;  /* 0x0000000e0d0b7210 */ /* 0x0c0fe400017fe5ff */
[----:B------:R-:W-:Y:S02]  /*13340*/  ISETP.NE.AND.EX P1, PT, R13, RZ, PT, P1 ;  /* 0x000000ff0d00720c */ /* 0x000fe40003f25310 */
[----:B------:R-:W-:Y:S02]  /*13350*/  MOV R13, 0x0 ;  /* 0x00000000000d7802 */ /* 0x000fe40000000f00 */
[----:B------:R-:W-:Y:S02]  /*13360*/  SEL R10, R8, R9, P0 ;  /* 0x00000009080a7207 */ /* 0x000fe40000000000 */
[----:B------:R-:W-:Y:S02]  /*13370*/  SEL R11, R11, R14, P0 ;  /* 0x0000000e0b0b7207 */ /* 0x000fe40000000000 */
[----:B------:R-:W-:-:S02]  /*13380*/  SEL R10, R10, 0xffffffff, P1 ;  /* 0xffffffff0a0a7807 */ /* 0x000fc40000800000 */
[----:B------:R-:W-:Y:S01]  /*13390*/  SEL R11, R11, 0xffffffff, P1 ;  /* 0xffffffff0b0b7807 */ /* 0x000fe20000800000 */
[----:B------:R-:W-:Y:S06]  /*133a0*/  RET.REL.NODEC R12 `(_ZN2at6native13reduce_kernelILi256ELi2ENS0_8ReduceOpIN3c108BFloat16ENS0_14func_wrapper_tIS4_NS0_55_GLOBAL__N__0955718d_22_SparseCsrTensorMath_cu_868dd54514ReductionAddOpIfEEEEjS4_Li4ELi4EEEEEvT1_) ;  /* 0xfffffecc0c147950 */ /* 0x000fec0003c3ffff */
.L_x_5247:
        /* <DEDUP_REMOVED lines=13> */
.L_x_8809:


//--------------------- .text._ZN2at6native13reduce_kernelILi128ELi4ENS0_8ReduceOpIN3c108BFloat16ENS0_14func_wrapper_tIS4_NS0_55_GLOBAL__N__0955718d_22_SparseCsrTensorMath_cu_868dd54514ReductionAddOpIfEEEEjS4_Li4ELi4EEEEEvT1_ --------------------------
	.section	.text._ZN2at6native13reduce_kernelILi128ELi4ENS0_8ReduceOpIN3c108BFloat16ENS0_14func_wrapper_tIS4_NS0_55_GLOBAL__N__0955718d_22_SparseCsrTensorMath_cu_868dd54514ReductionAddOpIfEEEEjS4_Li4ELi4EEEEEvT1_,"ax",@progbits
	.align	128
.text._ZN2at6native13reduce_kernelILi128ELi4ENS0_8ReduceOpIN3c108BFloat16ENS0_14func_wrapper_tIS4_NS0_55_GLOBAL__N__0955718d_22_SparseCsrTensorMath_cu_868dd54514ReductionAddOpIfEEEEjS4_Li4ELi4EEEEEvT1_:
        .type           _ZN2at6native13reduce_kernelILi128ELi4ENS0_8ReduceOpIN3c108BFloat16ENS0_14func_wrapper_tIS4_NS0_55_GLOBAL__N__0955718d_22_SparseCsrTensorMath_cu_868dd54514ReductionAddOpIfEEEEjS4_Li4ELi4EEEEEvT1_,@function
        .size           _ZN2at6native13reduce_kernelILi128ELi4ENS0_8ReduceOpIN3c108BFloat16ENS0_14func_wrapper_tIS4_NS0_55_GLOBAL__N__0955718d_22_SparseCsrTensorMath_cu_868dd54514ReductionAddOpIfEEEEjS4_Li4ELi4EEEEEvT1_,(.L_x_8812 - _ZN2at6native13reduce_kernelILi128ELi4ENS0_8ReduceOpIN3c108BFloat16ENS0_14func_wrapper_tIS4_NS0_55_GLOBAL__N__0955718d_22_SparseCsrTensorMath_cu_868dd54514ReductionAddOpIfEEEEjS4_Li4ELi4EEEEEvT1_)
        .other          _ZN2at6native13reduce_kernelILi128ELi4ENS0_8ReduceOpIN3c108BFloat16ENS0_14func_wrapper_tIS4_NS0_55_GLOBAL__N__0955718d_22_SparseCsrTensorMath_cu_868dd54514ReductionAddOpIfEEEEjS4_Li4ELi4EEEEEvT1_,@"STO_CUDA_ENTRY STV_DEFAULT"
_ZN2at6native13reduce_kernelILi128ELi4ENS0_8ReduceOpIN3c108BFloat16ENS0_14func_wrapper_tIS4_NS0_55_GLOBAL__N__0955718d_22_SparseCsrTensorMath_cu_868dd54514ReductionAddOpIfEEEEjS4_Li4ELi4EEEEEvT1_:
        /* <DEDUP_REMOVED lines=293> */
.L_x_5248:
        /* <DEDUP_REMOVED lines=30> */
.L_x_5252:
        /* <DEDUP_REMOVED lines=25> */
.L_x_5258:
[----:B------:R-:W-:Y:S05]  /*15c0*/  BSYNC B2 ;  /* 0x0000000000027941 */ /* 0x000fea0003800000 */
.L_x_5257:
        /* <DEDUP_REMOVED lines=11> */
.L_x_5256:
[----:B------:R-:W-:Y:S05]  /*1680*/  BSYNC B1 ;  /* 0x0000000000017941 */ /* 0x000fea0003800000 */
.L_x_5255:
[----:B------:R-:W0:Y:S01]  /*1690*/  LDC R3, c[0x0][0x21c] ;  /* 0x00008700ff037b82 */ /* 0x000e220000000800 */
[----:B------:R-:W-:-:S04]  /*16a0*/  IADD3 R5, P0, -R6, 0x4, RZ ;  /* 0x0000000406057810 */ /* 0x000fc80007f1e1ff */
[----:B------:R-:W-:Y:S02]  /*16b0*/  LEA R18, P1, R5, R18, 0x1 ;  /* 0x0000001205127211 */ /* 0x000fe400078208ff */
[----:B------:R-:W-:-:S04]  /*16c0*/  IADD3.X R4, RZ, -0x1, RZ, P0, !PT ;  /* 0xffffffffff047810 */ /* 0x000fc800007fe4ff */
[----:B------:R-:W-:Y:S02]  /*16d0*/  LEA.HI.X R19, R5, R19, R4, 0x1, P1 ;  /* 0x0000001305137211 */ /* 0x000fe400008f0c04 */
[----:B0-----:R-:W-:-:S07]  /*16e0*/  IADD3 R3, R6, -0x4, R3 ;  /* 0xfffffffc06037810 */ /* 0x001fce0007ffe003 */
.L_x_5254:
[----:B------:R-:W-:Y:S05]  /*16f0*/  BSYNC B0 ;  /* 0x0000000000007941 */ /* 0x000fea0003800000 */
.L_x_5253:
        /* <DEDUP_REMOVED lines=14> */
.L_x_5261:
        /* <DEDUP_REMOVED lines=17> */
.L_x_5260:
[----:B------:R-:W-:Y:S05]  /*18f0*/  BSYNC B0 ;  /* 0x0000000000007941 */ /* 0x000fea0003800000 */
.L_x_5259:
        /* <DEDUP_REMOVED lines=8> */
.L_x_5263:
[----:B------:R-:W-:Y:S05]  /*1980*/  BSYNC B0 ;  /* 0x0000000000007941 */ /* 0x000fea0003800000 */
.L_x_5262:
        /* <DEDUP_REMOVED lines=12> */
.L_x_5265:
[----:B------:R-:W-:Y:S05]  /*1a50*/  BSYNC B0 ;  /* 0x0000000000007941 */ /* 0x000fea0003800000 */
.L_x_5264:
[----:B------:R-:W-:Y:S01]  /*1a60*/  FADD.FTZ R9, R9, R0 ;  /* 0x0000000009097221 */ /* 0x000fe20000010000 */
[----:B------:R-:W-:Y:S01]  /*1a70*/  HFMA2.MMA R25, -RZ, RZ, 0, 0 ;  /* 0x00000000ff197435 */ /* 0x000fe200000001ff */
[----:B------:R-:W-:Y:S02]  /*1a80*/  CS2R R26, SRZ ;  /* 0x00000000001a7805 */ /* 0x000fe4000001ff00 */
[----:B------:R-:W-:-:S04]  /*1a90*/  FADD.FTZ R9, R9, R6 ;  /* 0x0000000609097221 */ /* 0x000fc80000010000 */
[----:B------:R-:W-:Y:S01]  /*1aa0*/  FADD.FTZ R24, R9, R24 ;  /* 0x0000001809187221 */ /* 0x000fe20000010000 */
[----:B------:R-:W-:Y:S06]  /*1ab0*/  BRA `(.L_x_5250) ;  /* 0x000000ac000c7947 */ /* 0x000fec0003800000 */
.L_x_5251:
        /* <DEDUP_REMOVED lines=48> */
.L_x_5275:
        /* <DEDUP_REMOVED lines=286> */
.L_x_5271:
[----:B------:R-:W-:Y:S01]  /*2fa0*/  LOP3.LUT R31, R0, 0xfffffff8, RZ, 0xc0, !PT ;  /* 0xfffffff8001f7812 */ /* 0x000fe200078ec0ff */
[----:B------:R-:W-:-:S03]  /*2fb0*/  ULDC UR36, c[0x0][0x224] ;  /* 0x0000890000247ab9 */ /* 0x000fc60000000800 */
[----:B------:R-:W-:-:S04]  /*2fc0*/  IADD3 R30, P1, R18, R31, RZ ;  /* 0x0000001f121e7210 */ /* 0x000fc80007f3e0ff */
[----:B------:R-:W-:-:S05]  /*2fd0*/  IADD3.X R31, RZ, R19, RZ, P1, !PT ;  /* 0x00000013ff1f7210 */ /* 0x000fca0000ffe4ff */
        /* <DEDUP_REMOVED lines=252> */
.L_x_5272:
[----:B------:R-:W-:-:S04]  /*3fa0*/  LOP3.LUT R31, R34, 0xfffffff8, RZ, 0xc0, !PT ;  /* 0xfffffff8221f7812 */ /* 0x000fc800078ec0ff */
[----:B------:R-:W-:-:S04]  /*3fb0*/  IADD3 R30, P1, R18, R31, RZ ;  /* 0x0000001f121e7210 */ /* 0x000fc80007f3e0ff */
[----:B------:R-:W-:-:S06]  /*3fc0*/  IADD3.X R31, RZ, R19, RZ, P1, !PT ;  /* 0x00000013ff1f7210 */ /* 0x000fcc0000ffe4ff */
[----:B------:R-:W2:Y:S01]  /*3fd0*/  LDG.E.64 R30, desc[UR60][R30.64] ;  /* 0x0000003c1e1e7981 */ /* 0x000ea2000c1e1b00 */
[----:B------:R-:W-:Y:S01]  /*3fe0*/  IMAD.IADD R43, R39, 0x1, R4 ;  /* 0x00000001272b7824 */ /* 0x000fe200078e0204 */
[----:B------:R-:W-:Y:S02]  /*3ff0*/  CS2R R36, SRZ ;  /* 0x0000000000247805 */ /* 0x000fe4000001ff00 */
[C---:B--2---:R-:W-:Y:S02]  /*4000*/  PRMT R32, R30.reuse, 0x7610, R32 ;  /* 0x000076101e207816 */ /* 0x044fe40000000020 */
[----:B------:R-:W-:Y:S02]  /*4010*/  PRMT R33, R30, 0x7632, R33 ;  /* 0x000076321e217816 */ /* 0x000fe40000000021 */
[C---:B------:R-:W-:Y:S02]  /*4020*/  PRMT R34, R31.reuse, 0x7610, R34 ;  /* 0x000076101f227816 */ /* 0x040fe40000000022 */
[----:B------:R-:W-:Y:S01]  /*4030*/  PRMT R35, R31, 0x7632, R35 ;  /* 0x000076321f237816 */ /* 0x000fe20000000023 */
[----:B------:R-:W-:Y:S06]  /*4040*/  @!P0 BRA `(.L_x_5273) ;  /* 0x0000000c00a48947 */ /* 0x000fec0003800000 */
        /* <DEDUP_REMOVED lines=233> */
.L_x_5273:
        /* <DEDUP_REMOVED lines=255> */
.L_x_5274:
[----:B------:R-:W-:Y:S02]  /*5ed0*/  LOP3.LUT R31, R36, 0xfffffff8, RZ, 0xc0, !PT ;  /* 0xfffffff8241f7812 */ /* 0x000fe400078ec0ff */
[----:B------:R-:W-:Y:S01]  /*5ee0*/  SHF.L.U32 R43, R0, 0x10, RZ ;  /* 0x00000010002b7819 */ /* 0x000fe200000006ff */
[----:B------:R-:W-:Y:S01]  /*5ef0*/  IMAD.U32 R42, R26, 0x10000, RZ ;  /* 0x000100001a2a7824 */ /* 0x000fe200078e00ff */
[----:B------:R-:W-:Y:S01]  /*5f00*/  IADD3 R30, P1, R18, R31, RZ ;  /* 0x0000001f121e7210 */ /* 0x000fe20007f3e0ff */
[----:B------:R-:W-:Y:S01]  /*5f10*/  IMAD.U32 R47, R34, 0x10000, RZ ;  /* 0x00010000222f7824 */ /* 0x000fe200078e00ff */
[----:B------:R-:W-:Y:S02]  /*5f20*/  ULDC UR4, c[0x0][0x21c] ;  /* 0x0000870000047ab9 */ /* 0x000fe40000000800 */
[----:B------:R-:W-:-:S06]  /*5f30*/  IADD3.X R31, RZ, R19, RZ, P1, !PT ;  /* 0x00000013ff1f7210 */ /* 0x000fcc0000ffe4ff */
[----:B------:R-:W2:Y:S01]  /*5f40*/  LDG.E.64 R30, desc[UR60][R30.64] ;  /* 0x0000003c1e1e7981 */ /* 0x000ea2000c1e1b00 */
[----:B------:R-:W-:Y:S02]  /*5f50*/  IMAD.U32 R36, R3, 0x10000, RZ ;  /* 0x0001000003247824 */ /* 0x000fe400078e00ff */
[----:B------:R-:W-:Y:S01]  /*5f60*/  FADD.FTZ R24, R43, R24 ;  /* 0x000000182b187221 */ /* 0x000fe20000010000 */
[----:B------:R-:W-:Y:S02]  /*5f70*/  IMAD.IADD R39, R39, 0x1, R4 ;  /* 0x0000000127277824 */ /* 0x000fe400078e0204 */
[----:B------:R-:W-:Y:S01]  /*5f80*/  FADD.FTZ R21, R42, R21 ;  /* 0x000000152a157221 */ /* 0x000fe20000010000 */
[----:B------:R-:W-:Y:S01]  /*5f90*/  FADD.FTZ R25, R36, R25 ;  /* 0x0000001924197221 */ /* 0x000fe20000010000 */
[----:B------:R-:W-:Y:S01]  /*5fa0*/  SHF.L.U32 R36, R33, 0x10, RZ ;  /* 0x0000001021247819 */ /* 0x000fe200000006ff */
[----:B------:R-:W-:Y:S01]  /*5fb0*/  FADD.FTZ R14, R47, R14 ;  /* 0x0000000e2f0e7221 */ /* 0x000fe20000010000 */
[----:B------:R-:W-:Y:S01]  /*5fc0*/  SHF.L.U32 R43, R27, 0x10, RZ ;  /* 0x000000101b2b7819 */ /* 0x000fe200000006ff */
[----:B------:R-:W-:Y:S01]  /*5fd0*/  IMAD R47, R4, 0x3, R39 ;  /* 0x00000003042f7824 */ /* 0x000fe200078e0227 */
[----:B------:R-:W-:Y:S01]  /*5fe0*/  SHF.L.U32 R42, R35, 0x10, RZ ;  /* 0x00000010232a7819 */ /* 0x000fe200000006ff */
[----:B------:R-:W-:Y:S01]  /*5ff0*/  FADD.FTZ R15, R36, R15 ;  /* 0x0000000f240f7221 */ /* 0x000fe20000010000 */
[----:B------:R-:W-:-:S02]  /*6000*/  IMAD.U32 R36, RZ, RZ, UR4 ;  /* 0x00000004ff247e24 */ /* 0x000fc4000f8e00ff */
[----:B------:R-:W-:Y:S01]  /*6010*/  FADD.FTZ R20, R43, R20 ;  /* 0x000000142b147221 */ /* 0x000fe20000010000 */
[----:B------:R-:W-:Y:S02]  /*6020*/  IMAD.U32 R45, R32, 0x10000, RZ ;  /* 0x00010000202d7824 */ /* 0x000fe400078e00ff */
[----:B------:R-:W-:Y:S01]  /*6030*/  FADD.FTZ R13, R42, R13 ;  /* 0x0000000d2a0d7221 */ /* 0x000fe20000010000 */
[----:B------:R-:W-:Y:S01]  /*6040*/  SHF.L.U32 R43, R38, 0x10, RZ ;  /* 0x00000010262b7819 */ /* 0x000fe200000006ff */
[----:B------:R-:W-:Y:S01]  /*6050*/  IMAD.U32 R42, R37, 0x10000, RZ ;  /* 0x00010000252a7824 */ /* 0x000fe200078e00ff */
[----:B------:R-:W-:Y:S01]  /*6060*/  ISETP.GE.U32.AND P1, PT, R47, R36, PT ;  /* 0x000000242f00720c */ /* 0x000fe20003f26070 */
[----:B------:R-:W-:Y:S01]  /*6070*/  FADD.FTZ R16, R45, R16 ;  /* 0x000000102d107221 */ /* 0x000fe20000010000 */
[----:B------:R-:W-:Y:S01]  /*6080*/  SHF.L.U32 R45, R41, 0x10, RZ ;  /* 0x00000010292d7819 */ /* 0x000fe200000006ff */
[----:B------:R-:W-:Y:S01]  /*6090*/  FADD.FTZ R12, R43, R12 ;  /* 0x0000000c2b0c7221 */ /* 0x000fe20000010000 */
[----:B------:R-:W-:Y:S01]  /*60a0*/  FADD.FTZ R11, R42, R11 ;  /* 0x0000000b2a0b7221 */ /* 0x000fe20000010000 */
[----:B------:R-:W-:-:S02]  /*60b0*/  SHF.L.U32 R44, R40, 0x10, RZ ;  /* 0x00000010282c7819 */ /* 0x000fc400000006ff */
[----:B------:R-:W-:-:S03]  /*60c0*/  FADD.FTZ R10, R45, R10 ;  /* 0x0000000a2d0a7221 */ /* 0x000fc60000010000 */
[----:B------:R-:W-:Y:S01]  /*60d0*/  FADD.FTZ R9, R44, R9 ;  /* 0x000000092c097221 */ /* 0x000fe20000010000 */
        /* <DEDUP_REMOVED lines=11> */
[----:B------:R-:W-:Y:S05]  /*6190*/  BSYNC B1 ;  /* 0x0000000000017941 */ /* 0x000fea0003800000 */
.L_x_5270:
[C---:B------:R-:W-:Y:S02]  /*61a0*/  PRMT R44, R31.reuse, 0x7610, R44 ;  /* 0x000076101f2c7816 */ /* 0x040fe4000000002c */
[----:B------:R-:W-:Y:S02]  /*61b0*/  PRMT R42, R30, 0x7632, R42 ;  /* 0x000076321e2a7816 */ /* 0x000fe4000000002a */
[----:B------:R-:W-:-:S07]  /*61c0*/  PRMT R31, R31, 0x7632, R31 ;  /* 0x000076321f1f7816 */ /* 0x000fce000000001f */
.L_x_5269:
[----:B------:R-:W-:Y:S05]  /*61d0*/  BSYNC B0 ;  /* 0x0000000000007941 */ /* 0x000fea0003800000 */
.L_x_5268:
        /* <DEDUP_REMOVED lines=8> */
[----:B------:R-:W-:Y:S01]  /*6260*/  IMAD.MOV.U32 R27, RZ, RZ, R39 ;  /* 0x000000ffff1b7224 */ /* 0x000fe200078e0027 */
[----:B------:R-:W-:Y:S01]  /*6270*/  ULDC.64 UR4, c[0x0][0x260] ;  /* 0x0000980000047ab9 */ /* 0x000fe20000000a00 */
[----:B------:R-:W-:-:S07]  /*6280*/  ISETP.NE.AND P2, PT, R43, 0x1, PT ;  /* 0x000000012b00780c */ /* 0x000fce0003f45270 */
[----:B0-----:R-:W-:Y:S01]  /*6290*/  IMAD.HI.U32 R28, R39, UR4, R26 ;  /* 0x00000004271c7c27 */ /* 0x001fe2000f8e001a */
        /* <DEDUP_REMOVED lines=268> */
.L_x_5278:
[----:B0-----:R-:W-:-:S04]  /*7360*/  LOP3.LUT R29, R0, 0xfffffff8, RZ, 0xc0, !PT ;  /* 0xfffffff8001d7812 */ /* 0x001fc800078ec0ff */
        /* <DEDUP_REMOVED lines=284> */
.L_x_5279:
        /* <DEDUP_REMOVED lines=285> */
.L_x_5280:
        /* <DEDUP_REMOVED lines=285> */
.L_x_5281:
        /* <DEDUP_REMOVED lines=8> */
.L_x_5277:
[----:B------:R-:W-:Y:S05]  /*a950*/  BSYNC B0 ;  /* 0x0000000000007941 */ /* 0x000fea0003800000 */
.L_x_5276:
        /* <DEDUP_REMOVED lines=8> */
[----:B------:R-:W-:Y:S01]  /*a9e0*/  FADD.FTZ R25, R25, R18 ;  /* 0x0000001219197221 */ /* 0x000fe20000010000 */
[----:B------:R-:W-:Y:S01]  /*a9f0*/  FADD.FTZ R24, R24, R3 ;  /* 0x0000000318187221 */ /* 0x000fe20000010000 */
[----:B------:R-:W-:Y:S01]  /*aa00*/  FADD.FTZ R21, R21, R26 ;  /* 0x0000001a15157221 */ /* 0x000fe20000010000 */
[----:B------:R-:W-:-:S09]  /*aa10*/  FADD.FTZ R20, R20, R27 ;  /* 0x0000001b14147221 */ /* 0x000fd20000010000 */
[----:B------:R-:W-:Y:S05]  /*aa20*/  @P0 BRA `(.L_x_5283) ;  /* 0x0000000000740947 */ /* 0x000fea0003800000 */
[----:B------:R-:W-:Y:S01]  /*aa30*/  IADD3 R27, R39, R4, RZ ;  /* 0x00000004271b7210 */ /* 0x000fe20007ffe0ff */
[----:B------:R-:W-:Y:S01]  /*aa40*/  IMAD.U32 R3, R32, 0x10000, RZ ;  /* 0x0001000020037824 */ /* 0x000fe200078e00ff */
[----:B------:R-:W-:Y:S01]  /*aa50*/  SHF.L.U32 R0, R33, 0x10, RZ ;  /* 0x0000001021007819 */ /* 0x000fe200000006ff */
[----:B------:R-:W-:Y:S01]  /*aa60*/  IMAD.U32 R19, R34, 0x10000, RZ ;  /* 0x0001000022137824 */ /* 0x000fe200078e00ff */
[----:B------:R-:W-:Y:S01]  /*aa70*/  ISETP.GE.U32.AND P0, PT, R27, R36, PT ;  /* 0x000000241b00720c */ /* 0x000fe20003f06070 */
[----:B------:R-:W-:Y:S01]  /*aa80*/  FADD.FTZ R16, R16, R3 ;  /* 0x0000000310107221 */ /* 0x000fe20000010000 */
[----:B------:R-:W-:Y:S01]  /*aa90*/  SHF.L.U32 R18, R35, 0x10, RZ ;  /* 0x0000001023127819 */ /* 0x000fe200000006ff */
[----:B------:R-:W-:Y:S01]  /*aaa0*/  FADD.FTZ R15, R15, R0 ;  /* 0x000000000f0f7221 */ /* 0x000fe20000010000 */
[----:B------:R-:W-:-:S03]  /*aab0*/  FADD.FTZ R14, R14, R19 ;  /* 0x000000130e0e7221 */ /* 0x000fc60000010000 */
[----:B------:R-:W-:-:S06]  /*aac0*/  FADD.FTZ R13, R13, R18 ;  /* 0x000000120d0d7221 */ /* 0x000fcc0000010000 */
[----:B------:R-:W-:Y:S05]  /*aad0*/  @P0 BRA `(.L_x_5283) ;  /* 0x0000000000480947 */ /* 0x000fea0003800000 */
[----:B------:R-:W-:Y:S01]  /*aae0*/  IMAD.IADD R3, R27, 0x1, R4 ;  /* 0x000000011b037824 */ /* 0x000fe200078e0204 */
[----:B------:R-:W-:Y:S01]  /*aaf0*/  SHF.L.U32 R41, R41, 0x10, RZ ;  /* 0x0000001029297819 */ /* 0x000fe200000006ff */
[----:B------:R-:W-:Y:S02]  /*ab00*/  IMAD.U32 R0, R37, 0x10000, RZ ;  /* 0x0001000025007824 */ /* 0x000fe400078e00ff */
[----:B------:R-:W-:Y:S01]  /*ab10*/  IMAD.U32 R40, R40, 0x10000, RZ ;  /* 0x0001000028287824 */ /* 0x000fe200078e00ff */
[----:B------:R-:W-:Y:S01]  /*ab20*/  ISETP.GE.U32.AND P0, PT, R3, R36, PT ;  /* 0x000000240300720c */ /* 0x000fe20003f06070 */
[----:B------:R-:W-:Y:S01]  /*ab30*/  FADD.FTZ R11, R11, R0 ;  /* 0x000000000b0b7221 */ /* 0x000fe20000010000 */
[----:B------:R-:W-:Y:S01]  /*ab40*/  SHF.L.U32 R3, R38, 0x10, RZ ;  /* 0x0000001026037819 */ /* 0x000fe200000006ff */
[----:B------:R-:W-:Y:S01]  /*ab50*/  FADD.FTZ R10, R10, R41 ;  /* 0x000000290a0a7221 */ /* 0x000fe20000010000 */
[----:B------:R-:W-:-:S03]  /*ab60*/  FADD.FTZ R9, R9, R40 ;  /* 0x0000002809097221 */ /* 0x000fc60000010000 */
[----:B------:R-:W-:-:S06]  /*ab70*/  FADD.FTZ R12, R12, R3 ;  /* 0x000000030c0c7221 */ /* 0x000fcc0000010000 */
[----:B------:R-:W-:Y:S01]  /*ab80*/  @!P0 SHF.L.U32 R3, R30, 0x10, RZ ;  /* 0x000000101e038819 */ /* 0x000fe200000006ff */
[----:B------:R-:W-:Y:S01]  /*ab90*/  @!P0 IMAD.U32 R42, R42, 0x10000, RZ ;  /* 0x000100002a2a8824 */ /* 0x000fe200078e00ff */
[----:B------:R-:W-:Y:S01]  /*aba0*/  @!P0 SHF.L.U32 R19, R44, 0x10, RZ ;  /* 0x000000102c138819 */ /* 0x000fe200000006ff */
[----:B------:R-:W-:Y:S02]  /*abb0*/  @!P0 IMAD.U32 R0, R31, 0x10000, RZ ;  /* 0x000100001f008824 */ /* 0x000fe400078e00ff */
[----:B------:R-:W-:Y:S01]  /*abc0*/  @!P0 FADD.FTZ R8, R8, R3 ;  /* 0x0000000308088221 */ /* 0x000fe20000010000 */
[----:B------:R-:W-:Y:S01]  /*abd0*/  @!P0 FADD.FTZ R7, R7, R42 ;  /* 0x0000002a07078221 */ /* 0x000fe20000010000 */
[----:B------:R-:W-:Y:S01]  /*abe0*/  @!P0 FADD.FTZ R6, R6, R19 ;  /* 0x0000001306068221 */ /* 0x000fe20000010000 */
[----:B------:R-:W-:-:S07]  /*abf0*/  @!P0 FADD.FTZ R5, R5, R0 ;  /* 0x0000000005058221 */ /* 0x000fce0000010000 */
.L_x_5283:
[----:B------:R-:W-:Y:S05]  /*ac00*/  BSYNC B0 ;  /* 0x0000000000007941 */ /* 0x000fea0003800000 */
.L_x_5282:
[----:B------:R-:W-:Y:S01]  /*ac10*/  FADD.FTZ R24, R15, R24 ;  /* 0x000000180f187221 */ /* 0x000fe20000010000 */
        /* <DEDUP_REMOVED lines=11> */
[----:B------:R-:W-:Y:S06]  /*acd0*/  BRA `(.L_x_5250) ;  /* 0x0000001800847947 */ /* 0x000fec0003800000 */
.L_x_5267:
        /* <DEDUP_REMOVED lines=32> */
.L_x_5287:
        /* <DEDUP_REMOVED lines=19> */
[----:B------:R-:W-:-:S04]  /*b010*/  IMAD.IADD R39, R39, 0x1, R4 ;  /* 0x0000000127277824 */ /* 0x000fc800078e0204 */
[----:B------:R-:W-:-:S05]  /*b020*/  IMAD R37, R4, 0x3, R39 ;  /* 0x0000000304257824 */ /* 0x000fca00078e0227 */
[----:B------:R-:W-:Y:S02]  /*b030*/  ISETP.GE.U32.AND P0, PT, R37, R36, PT ;  /* 0x000000242500720c */ /* 0x000fe40003f06070 */
[C---:B--2---:R-:W-:Y:S01]  /*b040*/  PRMT R27, R21.reuse, 0x7632, R27 ;  /* 0x00007632151b7816 */ /* 0x044fe2000000001b */
[----:B------:R-:W-:Y:S01]  /*b050*/  IMAD.U32 R40, R21, 0x10000, RZ ;  /* 0x0001000015287824 */ /* 0x000fe200078e00ff */
[C---:B------:R-:W-:Y:S02]  /*b060*/  PRMT R16, R20.reuse, 0x7632, R16 ;  /* 0x0000763214107816 */ /* 0x040fe40000000010 */
[----:B------:R-:W-:Y:S01]  /*b070*/  SHF.L.U32 R34, R20, 0x10, RZ ;  /* 0x0000001014227819 */ /* 0x000fe200000006ff */
[----:B------:R-:W-:Y:S01]  /*b080*/  IMAD.U32 R27, R27, 0x10000, RZ ;  /* 0x000100001b1b7824 */ /* 0x000fe200078e00ff */
[----:B------:R-:W-:Y:S01]  /*b090*/  SHF.L.U32 R35, R16, 0x10, RZ ;  /* 0x0000001010237819 */ /* 0x000fe200000006ff */
[----:B------:R-:W-:Y:S01]  /*b0a0*/  FADD.FTZ R7, R40, R7 ;  /* 0x0000000728077221 */ /* 0x000fe20000010000 */
[----:B---3--:R-:W-:Y:S01]  /*b0b0*/  PRMT R16, R28, 0x7632, R16 ;  /* 0x000076321c107816 */ /* 0x008fe20000000010 */
[----:B------:R-:W-:Y:S01]  /*b0c0*/  FADD.FTZ R3, R34, R3 ;  /* 0x0000000322037221 */ /* 0x000fe20000010000 */
[----:B------:R-:W-:Y:S01]  /*b0d0*/  FADD.FTZ R8, R27, R8 ;  /* 0x000000081b087221 */ /* 0x000fe20000010000 */
[----:B------:R-:W-:Y:S01]  /*b0e0*/  PRMT R27, R29, 0x7632, R27 ;  /* 0x000076321d1b7816 */ /* 0x000fe2000000001b */
[----:B------:R-:W-:Y:S01]  /*b0f0*/  FADD.FTZ R6, R35, R6 ;  /* 0x0000000623067221 */ /* 0x000fe20000010000 */
[----:B------:R-:W-:Y:S01]  /*b100*/  SHF.L.U32 R34, R16, 0x10, RZ ;  /* 0x0000001010227819 */ /* 0x000fe200000006ff */
[----:B------:R-:W-:Y:S01]  /*b110*/  IMAD.U32 R37, R29, 0x10000, RZ ;  /* 0x000100001d257824 */ /* 0x000fe200078e00ff */
[----:B----4-:R-:W-:-:S02]  /*b120*/  PRMT R16, R30, 0x7632, R16 ;  /* 0x000076321e107816 */ /* 0x010fc40000000010 */
[----:B------:R-:W-:Y:S01]  /*b130*/  SHF.L.U32 R40, R27, 0x10, RZ ;  /* 0x000000101b287819 */ /* 0x000fe200000006ff */
[----:B------:R-:W-:Y:S01]  /*b140*/  FADD.FTZ R9, R34, R9 ;  /* 0x0000000922097221 */ /* 0x000fe20000010000 */
[----:B------:R-:W-:Y:S01]  /*b150*/  SHF.L.U32 R35, R28, 0x10, RZ ;  /* 0x000000101c237819 */ /* 0x000fe200000006ff */
[----:B------:R-:W-:Y:S01]  /*b160*/  IMAD.U32 R34, R30, 0x10000, RZ ;  /* 0x000100001e227824 */ /* 0x000fe200078e00ff */
[----:B------:R-:W-:Y:S01]  /*b170*/  SHF.L.U32 R27, R16, 0x10, RZ ;  /* 0x00000010101b7819 */ /* 0x000fe200000006ff */
[----:B------:R-:W-:Y:S01]  /*b180*/  FADD.FTZ R12, R37, R12 ;  /* 0x0000000c250c7221 */ /* 0x000fe20000010000 */
[----:B------:R-:W-:Y:S01]  /*b190*/  PRMT R16, R31, 0x7632, R16 ;  /* 0x000076321f107816 */ /* 0x000fe20000000010 */
[----:B------:R-:W-:Y:S01]  /*b1a0*/  FADD.FTZ R10, R35, R10 ;  /* 0x0000000a230a7221 */ /* 0x000fe20000010000 */
[----:B------:R-:W-:Y:S01]  /*b1b0*/  FADD.FTZ R13, R34, R13 ;  /* 0x0000000d220d7221 */ /* 0x000fe20000010000 */
[----:B------:R-:W-:Y:S01]  /*b1c0*/  FADD.FTZ R14, R27, R14 ;  /* 0x0000000e1b0e7221 */ /* 0x000fe20000010000 */
[----:B-----5:R-:W-:Y:S01]  /*b1d0*/  PRMT R27, R33, 0x7632, R27 ;  /* 0x00007632211b7816 */ /* 0x020fe2000000001b */
[----:B------:R-:W-:Y:S01]  /*b1e0*/  IMAD.U32 R35, R16, 0x10000, RZ ;  /* 0x0001000010237824 */ /* 0x000fe200078e00ff */
[----:B------:R-:W-:Y:S01]  /*b1f0*/  PRMT R16, R32, 0x7632, R16 ;  /* 0x0000763220107816 */ /* 0x000fe20000000010 */
[----:B------:R-:W-:Y:S01]  /*b200*/  FADD.FTZ R11, R40, R11 ;  /* 0x0000000b280b7221 */ /* 0x000fe20000010000 */
[----:B------:R-:W-:Y:S01]  /*b210*/  SHF.L.U32 R42, R31, 0x10, RZ ;  /* 0x000000101f2a7819 */ /* 0x000fe200000006ff */
[----:B------:R-:W-:Y:S01]  /*b220*/  FADD.FTZ R0, R35, R0 ;  /* 0x0000000023007221 */ /* 0x000fe20000010000 */
[----:B------:R-:W-:Y:S01]  /*b230*/  SHF.L.U32 R37, R32, 0x10, RZ ;  /* 0x0000001020257819 */ /* 0x000fe200000006ff */
[----:B------:R-:W-:Y:S01]  /*b240*/  IMAD.U32 R16, R16, 0x10000, RZ ;  /* 0x0001000010107824 */ /* 0x000fe200078e00ff */
[----:B------:R-:W-:Y:S01]  /*b250*/  SHF.L.U32 R41, R33, 0x10, RZ ;  /* 0x0000001021297819 */ /* 0x000fe200000006ff */
[----:B------:R-:W-:Y:S01]  /*b260*/  FADD.FTZ R15, R42, R15 ;  /* 0x0000000f2a0f7221 */ /* 0x000fe20000010000 */
[----:B------:R-:W-:Y:S01]  /*b270*/  SHF.L.U32 R34, R27, 0x10, RZ ;  /* 0x000000101b227819 */ /* 0x000fe200000006ff */
[----:B------:R-:W-:Y:S01]  /*b280*/  FADD.FTZ R24, R37, R24 ;  /* 0x0000001825187221 */ /* 0x000fe20000010000 */
[----:B------:R-:W-:Y:S01]  /*b290*/  FADD.FTZ R25, R16, R25 ;  /* 0x0000001910197221 */ /* 0x000fe20000010000 */
[----:B------:R-:W-:-:S02]  /*b2a0*/  FADD.FTZ R26, R41, R26 ;  /* 0x0000001a291a7221 */ /* 0x000fc40000010000 */
[----:B------:R-:W-:Y:S01]  /*b2b0*/  FADD.FTZ R5, R34, R5 ;  /* 0x0000000522057221 */ /* 0x000fe20000010000 */
[----:B------:R-:W-:Y:S06]  /*b2c0*/  @!P0 BRA `(.L_x_5287) ;  /* 0xfffffffc00048947 */ /* 0x000fec000383ffff */
[----:B------:R-:W-:Y:S05]  /*b2d0*/  BSYNC B1 ;  /* 0x0000000000017941 */ /* 0x000fea0003800000 */
.L_x_5286:
        /* <DEDUP_REMOVED lines=9> */
[C---:B------:R-:W-:Y:S02]  /*b370*/  PRMT R34, R28.reuse, 0x7610, R34 ;  /* 0x000076101c227816 */ /* 0x040fe40000000022 */
[----:B------:R-:W-:Y:S02]  /*b380*/  PRMT R35, R28, 0x7632, R35 ;  /* 0x000076321c237816 */ /* 0x000fe40000000023 */
[----:B------:R-:W-:-:S02]  /*b390*/  PRMT R37, R29, 0x7610, R37 ;  /* 0x000076101d257816 */ /* 0x000fc40000000025 */
[----:B------:R-:W-:Y:S02]  /*b3a0*/  PRMT R40, R29, 0x7632, R40 ;  /* 0x000076321d287816 */ /* 0x000fe40000000028 */
[----:B------:R-:W-:Y:S02]  /*b3b0*/  PRMT R32, R32, 0x7632, R32 ;  /* 0x0000763220207816 */ /* 0x000fe40000000020 */
[----:B------:R-:W-:-:S07]  /*b3c0*/  PRMT R33, R33, 0x7632, R33 ;  /* 0x0000763221217816 */ /* 0x000fce0000000021 */
.L_x_5285:
[----:B------:R-:W-:Y:S05]  /*b3d0*/  BSYNC B0 ;  /* 0x0000000000007941 */ /* 0x000fea0003800000 */
.L_x_5284:
        /* <DEDUP_REMOVED lines=42> */
.L_x_5289:
[----:B------:R-:W-:Y:S05]  /*b680*/  BSYNC B0 ;  /* 0x0000000000007941 */ /* 0x000fea0003800000 */
.L_x_5288:
[----:B------:R-:W-:Y:S04]  /*b690*/  BSSY B0, `(.L_x_5290) ;  /* 0x000002a000007945 */ /* 0x000fe80003800000 */
        /* <DEDUP_REMOVED lines=12> */
[----:B------:R-:W-:Y:S01]  /*b760*/  IADD3 R21, R39, R4, RZ ;  /* 0x0000000427157210 */ /* 0x000fe20007ffe0ff */
[----:B------:R-:W-:Y:S01]  /*b770*/  IMAD.U32 R16, R35, 0x10000, RZ ;  /* 0x0001000023107824 */ /* 0x000fe200078e00ff */
[----:B------:R-:W-:Y:S02]  /*b780*/  SHF.L.U32 R19, R34, 0x10, RZ ;  /* 0x0000001022137819 */ /* 0x000fe400000006ff */
[----:B------:R-:W-:Y:S01]  /*b790*/  ISETP.GE.U32.AND P0, PT, R21, R36, PT ;  /* 0x000000241500720c */ /* 0x000fe20003f06070 */
[----:B------:R-:W-:Y:S01]  /*b7a0*/  FADD.FTZ R9, R9, R16 ;  /* 0x0000001009097221 */ /* 0x000fe20000010000 */
[----:B------:R-:W-:Y:S01]  /*b7b0*/  SHF.L.U32 R37, R37, 0x10, RZ ;  /* 0x0000001025257819 */ /* 0x000fe200000006ff */
[----:B------:R-:W-:Y:S01]  /*b7c0*/  FADD.FTZ R10, R10, R19 ;  /* 0x000000130a0a7221 */ /* 0x000fe20000010000 */
[----:B------:R-:W-:-:S03]  /*b7d0*/  SHF.L.U32 R40, R40, 0x10, RZ ;  /* 0x0000001028287819 */ /* 0x000fc600000006ff */
[----:B------:R-:W-:Y:S02]  /*b7e0*/  FADD.FTZ R12, R12, R37 ;  /* 0x000000250c0c7221 */ /* 0x000fe40000010000 */
[----:B------:R-:W-:-:S04]  /*b7f0*/  FADD.FTZ R11, R11, R40 ;  /* 0x000000280b0b7221 */ /* 0x000fc80000010000 */
[----:B------:R-:W-:Y:S05]  /*b800*/  @P0 BRA `(.L_x_5291) ;  /* 0x0000000000480947 */ /* 0x000fea0003800000 */
[----:B------:R-:W-:Y:S01]  /*b810*/  IMAD.IADD R19, R21, 0x1, R4 ;  /* 0x0000000115137824 */ /* 0x000fe200078e0204 */
[----:B------:R-:W-:Y:S01]  /*b820*/  SHF.L.U32 R4, R41, 0x10, RZ ;  /* 0x0000001029047819 */ /* 0x000fe200000006ff */
[----:B------:R-:W-:-:S03]  /*b830*/  IMAD.U32 R16, R43, 0x10000, RZ ;  /* 0x000100002b107824 */ /* 0x000fc600078e00ff */
[----:B------:R-:W-:Y:S01]  /*b840*/  ISETP.GE.U32.AND P0, PT, R19, R36, PT ;  /* 0x000000241300720c */ /* 0x000fe20003f06070 */
[----:B------:R-:W-:Y:S01]  /*b850*/  FADD.FTZ R13, R13, R4 ;  /* 0x000000040d0d7221 */ /* 0x000fe20000010000 */
[----:B------:R-:W-:Y:S01]  /*b860*/  SHF.L.U32 R19, R42, 0x10, RZ ;  /* 0x000000102a137819 */ /* 0x000fe200000006ff */
[----:B------:R-:W-:-:S04]  /*b870*/  FADD.FTZ R15, R15, R16 ;  /* 0x000000100f0f7221 */ /* 0x000fc80000010000 */
[----:B------:R-:W-:Y:S01]  /*b880*/  FADD.FTZ R14, R14, R19 ;  /* 0x000000130e0e7221 */ /* 0x000fe20000010000 */
[----:B------:R-:W-:-:S05]  /*b890*/  SHF.L.U32 R19, R44, 0x10, RZ ;  /* 0x000000102c137819 */ /* 0x000fca00000006ff */
[----:B------:R-:W-:Y:S01]  /*b8a0*/  @!P0 SHF.L.U32 R21, R30, 0x10, RZ ;  /* 0x000000101e158819 */ /* 0x000fe200000006ff */
[----:B------:R-:W-:Y:S01]  /*b8b0*/  @!P0 IMAD.U32 R32, R32, 0x10000, RZ ;  /* 0x0001000020208824 */ /* 0x000fe200078e00ff */
[----:B------:R-:W-:Y:S01]  /*b8c0*/  @!P0 SHF.L.U32 R31, R31, 0x10, RZ ;  /* 0x000000101f1f8819 */ /* 0x000fe200000006ff */
[----:B------:R-:W-:Y:S01]  /*b8d0*/  FADD.FTZ R0, R0, R19 ;  /* 0x0000001300007221 */ /* 0x000fe20000010000 */
[----:B------:R-:W-:Y:S01]  /*b8e0*/  @!P0 SHF.L.U32 R4, R33, 0x10, RZ ;  /* 0x0000001021048819 */ /* 0x000fe200000006ff */
[----:B------:R-:W-:Y:S01]  /*b8f0*/  @!P0 FADD.FTZ R24, R24, R21 ;  /* 0x0000001518188221 */ /* 0x000fe20000010000 */
[----:B------:R-:W-:Y:S01]  /*b900*/  @!P0 FADD.FTZ R25, R25, R32 ;  /* 0x0000002019198221 */ /* 0x000fe20000010000 */
[----:B------:R-:W-:Y:S02]  /*b910*/  @!P0 FADD.FTZ R26, R26, R31 ;  /* 0x0000001f1a1a8221 */ /* 0x000fe40000010000 */
[----:B------:R-:W-:-:S07]  /*b920*/  @!P0 FADD.FTZ R5, R5, R4 ;  /* 0x0000000405058221 */ /* 0x000fce0000010000 */
.L_x_5291:
[----:B------:R-:W-:Y:S05]  /*b930*/  BSYNC B0 ;  /* 0x0000000000007941 */ /* 0x000fea0003800000 */
.L_x_5290:
        /* <DEDUP_REMOVED lines=13> */
.L_x_5266:
[----:B------:R-:W0:Y:S01]  /*ba10*/  LDC R0, c[0x0][0x224] ;  /* 0x00008900ff007b82 */ /* 0x000e220000000800 */
[----:B------:R-:W-:Y:S07]  /*ba20*/  BSSY B0, `(.L_x_5292) ;  /* 0x000006d000007945 */ /* 0x000fee0003800000 */
[----:B------:R-:W1:Y:S01]  /*ba30*/  LDC R12, c[0x0][0x214] ;  /* 0x00008500ff0c7b82 */ /* 0x000e620000000800 */
        /* <DEDUP_REMOVED lines=33> */
.L_x_5295:
[----:B------:R-:W-:Y:S02]  /*bc50*/  SHF.R.U32.HI R5, RZ, 0x2, R3 ;  /* 0x00000002ff057819 */ /* 0x000fe40000011603 */
[----:B------:R-:W-:-:S03]  /*bc60*/  IADD3 R3, R3, R0, RZ ;  /* 0x0000000003037210 */ /* 0x000fc60007ffe0ff */
[----:B------:R-:W-:Y:S01]  /*bc70*/  IMAD.WIDE.U32 R4, R5, 0x8, R18 ;  /* 0x0000000805047825 */ /* 0x000fe200078e0012 */
[----:B------:R-:W-:-:S03]  /*bc80*/  SHF.R.U32.HI R7, RZ, 0x2, R3 ;  /* 0x00000002ff077819 */ /* 0x000fc60000011603 */
[----:B------:R-:W-:Y:S02]  /*bc90*/  IMAD.IADD R3, R3, 0x1, R0 ;  /* 0x0000000103037824 */ /* 0x000fe400078e0200 */
[----:B------:R-:W2:Y:S01]  /*bca0*/  LDG.E.64 R4, desc[UR60][R4.64] ;  /* 0x0000003c04047981 */ /* 0x000ea2000c1e1b00 */
[----:B------:R-:W-:Y:S02]  /*bcb0*/  IMAD.WIDE.U32 R6, R7, 0x8, R18 ;  /* 0x0000000807067825 */ /* 0x000fe400078e0012 */
[----:B------:R-:W-:Y:S02]  /*bcc0*/  SHF.R.U32.HI R9, RZ, 0x2, R3 ;  /* 0x00000002ff097819 */ /* 0x000fe40000011603 */
[----:B------:R-:W-:Y:S02]  /*bcd0*/  IADD3 R3, R3, R0, RZ ;  /* 0x0000000003037210 */ /* 0x000fe40007ffe0ff */
[----:B------:R-:W3:Y:S01]  /*bce0*/  LDG.E.64 R6, desc[UR60][R6.64] ;  /* 0x0000003c06067981 */ /* 0x000ee2000c1e1b00 */
[----:B------:R-:W-:Y:S01]  /*bcf0*/  IMAD.WIDE.U32 R8, R9, 0x8, R18 ;  /* 0x0000000809087825 */ /* 0x000fe200078e0012 */
[----:B------:R-:W-:-:S05]  /*bd00*/  SHF.R.U32.HI R11, RZ, 0x2, R3 ;  /* 0x00000002ff0b7819 */ /* 0x000fca0000011603 */
[----:B------:R-:W4:Y:S01]  /*bd10*/  LDG.E.64 R8, desc[UR60][R8.64] ;  /* 0x0000003c08087981 */ /* 0x000f22000c1e1b00 */
[----:B------:R-:W-:-:S06]  /*bd20*/  IMAD.WIDE.U32 R10, R11, 0x8, R18 ;  /* 0x000000080b0a7825 */ /* 0x000fcc00078e0012 */
[----:B------:R-:W5:Y:S01]  /*bd30*/  LDG.E.64 R10, desc[UR60][R10.64] ;  /* 0x0000003c0a0a7981 */ /* 0x000f62000c1e1b00 */
[----:B------:R-:W-:-:S05]  /*bd40*/  IADD3 R3, R3, R0, RZ ;  /* 0x0000000003037210 */ /* 0x000fca0007ffe0ff */
[----:B------:R-:W-:-:S05]  /*bd50*/  IMAD R37, R0, 0x3, R3 ;  /* 0x0000000300257824 */ /* 0x000fca00078e0203 */
[----:B------:R-:W-:Y:S02]  /*bd60*/  ISETP.GE.U32.AND P0, PT, R37, R36, PT ;  /* 0x000000242500720c */ /* 0x000fe40003f06070 */
[C---:B--2---:R-:W-:Y:S01]  /*bd70*/  PRMT R32, R4.reuse, 0x7632, R32 ;  /* 0x0000763204207816 */ /* 0x044fe20000000020 */
[----:B------:R-:W-:Y:S01]  /*bd80*/  IMAD.U32 R38, R4, 0x10000, RZ ;  /* 0x0001000004267824 */ /* 0x000fe200078e00ff */
[C---:B------:R-:W-:Y:S02]  /*bd90*/  PRMT R34, R5.reuse, 0x7632, R34 ;  /* 0x0000763205227816 */ /* 0x040fe40000000022 */
[----:B------:R-:W-:Y:S01]  /*bda0*/  SHF.L.U32 R35, R32, 0x10, RZ ;  /* 0x0000001020237819 */ /* 0x000fe200000006ff */
[----:B------:R-:W-:Y:S01]  /*bdb0*/  FADD.FTZ R29, R38, R29 ;  /* 0x0000001d261d7221 */ /* 0x000fe20000010000 */
[----:B------:R-:W-:Y:S01]  /*bdc0*/  SHF.L.U32 R40, R5, 0x10, RZ ;  /* 0x0000001005287819 */ /* 0x000fe200000006ff */
[----:B------:R-:W-:Y:S01]  /*bdd0*/  IMAD.U32 R34, R34, 0x10000, RZ ;  /* 0x0001000022227824 */ /* 0x000fe200078e00ff */
[C---:B---3--:R-:W-:Y:S01]  /*bde0*/  PRMT R32, R6.reuse, 0x7632, R32 ;  /* 0x0000763206207816 */ /* 0x048fe20000000020 */
[----:B------:R-:W-:Y:S01]  /*bdf0*/  FADD.FTZ R30, R35, R30 ;  /* 0x0000001e231e7221 */ /* 0x000fe20000010000 */
[----:B------:R-:W-:Y:S01]  /*be00*/  SHF.L.U32 R35, R6, 0x10, RZ ;  /* 0x0000001006237819 */ /* 0x000fe200000006ff */
[----:B------:R-:W-:Y:S01]  /*be10*/  FADD.FTZ R33, R34, R33 ;  /* 0x0000002122217221 */ /* 0x000fe20000010000 */
[C---:B------:R-:W-:Y:S01]  /*be20*/  SHF.L.U32 R37, R7.reuse, 0x10, RZ ;  /* 0x0000001007257819 */ /* 0x040fe200000006ff */
[----:B------:R-:W-:Y:S01]  /*be30*/  IMAD.U32 R38, R32, 0x10000, RZ ;  /* 0x0001000020267824 */ /* 0x000fe200078e00ff */
[----:B------:R-:W-:Y:S01]  /*be40*/  PRMT R34, R7, 0x7632, R34 ;  /* 0x0000763207227816 */ /* 0x000fe20000000022 */
[----:B------:R-:W-:Y:S01]  /*be50*/  FADD.FTZ R28, R35, R28 ;  /* 0x0000001c231c7221 */ /* 0x000fe20000010000 */
[----:B----4-:R-:W-:Y:S01]  /*be60*/  PRMT R32, R8, 0x7632, R32 ;  /* 0x0000763208207816 */ /* 0x010fe20000000020 */
[----:B------:R-:W-:Y:S01]  /*be70*/  FADD.FTZ R20, R37, R20 ;  /* 0x0000001425147221 */ /* 0x000fe20000010000 */
        /* <DEDUP_REMOVED lines=8> */
[----:B-----5:R-:W-:Y:S01]  /*bf00*/  PRMT R34, R11, 0x7632, R34 ;  /* 0x000076320b227816 */ /* 0x020fe20000000022 */
[----:B------:R-:W-:Y:S01]  /*bf10*/  FADD.FTZ R14, R37, R14 ;  /* 0x0000000e250e7221 */ /* 0x000fe20000010000 */
[----:B------:R-:W-:Y:S01]  /*bf20*/  SHF.L.U32 R35, R32, 0x10, RZ ;  /* 0x0000001020237819 */ /* 0x000fe200000006ff */
[C---:B------:R-:W-:Y:S01]  /*bf30*/  IMAD.U32 R37, R10.reuse, 0x10000, RZ ;  /* 0x000100000a257824 */ /* 0x040fe200078e00ff */
[----:B------:R-:W-:Y:S01]  /*bf40*/  PRMT R32, R10, 0x7632, R32 ;  /* 0x000076320a207816 */ /* 0x000fe20000000020 */
[----:B------:R-:W-:Y:S01]  /*bf50*/  IMAD.U32 R34, R34, 0x10000, RZ ;  /* 0x0001000022227824 */ /* 0x000fe200078e00ff */
[----:B------:R-:W-:Y:S01]  /*bf60*/  SHF.L.U32 R39, R11, 0x10, RZ ;  /* 0x000000100b277819 */ /* 0x000fe200000006ff */
[----:B------:R-:W-:Y:S01]  /*bf70*/  FADD.FTZ R31, R40, R31 ;  /* 0x0000001f281f7221 */ /* 0x000fe20000010000 */
[----:B------:R-:W-:Y:S01]  /*bf80*/  SHF.L.U32 R32, R32, 0x10, RZ ;  /* 0x0000001020207819 */ /* 0x000fe200000006ff */
        /* <DEDUP_REMOVED lines=8> */
.L_x_5294:
        /* <DEDUP_REMOVED lines=14> */
.L_x_5293:
[----:B------:R-:W-:Y:S05]  /*c0f0*/  BSYNC B0 ;  /* 0x0000000000007941 */ /* 0x000fea0003800000 */
.L_x_5292:
        /* <DEDUP_REMOVED lines=39> */
.L_x_5297:
[----:B------:R-:W-:Y:S05]  /*c370*/  BSYNC B0 ;  /* 0x0000000000007941 */ /* 0x000fea0003800000 */
.L_x_5296:
[----:B------:R-:W-:Y:S04]  /*c380*/  BSSY B0, `(.L_x_5298) ;  /* 0x000002a000007945 */ /* 0x000fe80003800000 */
        /* <DEDUP_REMOVED lines=14> */
[----:B------:R-:W-:Y:S01]  /*c470*/  IMAD.U32 R39, R39, 0x10000, RZ ;  /* 0x0001000027277824 */ /* 0x000fe200078e00ff */
[----:B------:R-:W-:Y:S02]  /*c480*/  SHF.L.U32 R38, R38, 0x10, RZ ;  /* 0x0000001026267819 */ /* 0x000fe400000006ff */
        /* <DEDUP_REMOVED lines=19> */
[----:B------:R-:W-:Y:S02]  /*c5c0*/  @!P0 SHF.L.U32 R10, R10, 0x10, RZ ;  /* 0x000000100a0a8819 */ /* 0x000fe400000006ff */
[----:B------:R-:W-:Y:S01]  /*c5d0*/  @!P0 SHF.L.U32 R0, R11, 0x10, RZ ;  /* 0x000000100b008819 */ /* 0x000fe200000006ff */
[----:B------:R-:W-:Y:S01]  /*c5e0*/  @!P0 FADD.FTZ R24, R24, R7 ;  /* 0x0000000718188221 */ /* 0x000fe20000010000 */
[----:B------:R-:W-:Y:S01]  /*c5f0*/  @!P0 FADD.FTZ R26, R26, R3 ;  /* 0x000000031a1a8221 */ /* 0x000fe20000010000 */
[----:B------:R-:W-:Y:S02]  /*c600*/  @!P0 FADD.FTZ R25, R25, R10 ;  /* 0x0000000a19198221 */ /* 0x000fe40000010000 */
[----:B------:R-:W-:-:S07]  /*c610*/  @!P0 FADD.FTZ R27, R27, R0 ;  /* 0x000000001b1b8221 */ /* 0x000fce0000010000 */
.L_x_5299:
[----:B------:R-:W-:Y:S05]  /*c620*/  BSYNC B0 ;  /* 0x0000000000007941 */ /* 0x000fea0003800000 */
.L_x_5298:
        /* <DEDUP_REMOVED lines=11> */
[----:B------:R-:W-:-:S07]  /*c6e0*/  FADD.FTZ R24, R15, R24 ;  /* 0x000000180f187221 */ /* 0x000fce0000010000 */
.L_x_5250:
[----:B------:R-:W-:Y:S05]  /*c6f0*/  BSYNC B6 ;  /* 0x0000000000067941 */ /* 0x000fea0003800000 */
.L_x_5249:
        /* <DEDUP_REMOVED lines=10> */
[----:B---3--:R-:W-:-:S03]  /*c7a0*/  SHF.R.U32.HI R4, RZ, 0x1, R5 ;  /* 0x00000001ff047819 */ /* 0x008fc60000011605 */
[----:B------:R-:W-:Y:S01]  /*c7b0*/  IMAD R0, R0, 0x10, R3 ;  /* 0x0000001000007824 */ /* 0x000fe200078e0203 */
[----:B------:R-:W-:-:S04]  /*c7c0*/  ISETP.NE.AND P0, PT, R4, RZ, PT ;  /* 0x000000ff0400720c */ /* 0x000fc80003f05270 */
[----:B------:R1:W-:Y:S09]  /*c7d0*/  STS.128 [R0], R24 ;  /* 0x0000001800007388 */ /* 0x0003f20000000c00 */
[----:B------:R-:W-:Y:S05]  /*c7e0*/  @!P0 BRA `(.L_x_5300) ;  /* 0x0000000000408947 */ /* 0x000fea0003800000 */
.L_x_5301:
[----:B------:R-:W-:Y:S01]  /*c7f0*/  IADD3 R6, R2, R4, RZ ;  /* 0x0000000402067210 */ /* 0x000fe20007ffe0ff */
[----:B------:R-:W-:Y:S05]  /*c800*/  WARPSYNC.ALL ;  /* 0x0000000000007948 */ /* 0x000fea0003800000 */
[----:B------:R-:W-:Y:S01]  /*c810*/  BAR.SYNC.DEFER_BLOCKING 0x0 ;  /* 0x0000000000007b1d */ /* 0x000fe20000010000 */
[----:B------:R-:W-:-:S04]  /*c820*/  ISETP.GE.U32.AND P0, PT, R6, R5, PT ;  /* 0x000000050600720c */ /* 0x000fc80003f06070 */
[----:B------:R-:W-:-:S13]  /*c830*/  ISETP.GE.U32.OR P0, PT, R2, R4, P0 ;  /* 0x000000040200720c */ /* 0x000fda0000706470 */
[----:B------:R-:W-:-:S05]  /*c840*/  @!P0 IMAD R6, R6, R12, R17 ;  /* 0x0000000c06068224 */ /* 0x000fca00078e0211 */
[----:B------:R-:W-:-:S05]  /*c850*/  @!P0 LEA R6, R6, R3, 0x4 ;  /* 0x0000000306068211 */ /* 0x000fca00078e20ff */
[----:B------:R-:W1:Y:S02]  /*c860*/  @!P0 LDS.128 R8, [R6] ;  /* 0x0000000006088984 */ /* 0x000e640000000c00 */
[----:B-12---:R-:W-:Y:S01]  /*c870*/  @!P0 FADD.FTZ R24, R24, R8 ;  /* 0x0000000818188221 */ /* 0x006fe20000010000 */
[----:B------:R-:W-:Y:S01]  /*c880*/  @!P0 FADD.FTZ R25, R25, R9 ;  /* 0x0000000919198221 */ /* 0x000fe20000010000 */
[----:B------:R-:W-:Y:S01]  /*c890*/  @!P0 FADD.FTZ R26, R26, R10 ;  /* 0x0000000a1a1a8221 */ /* 0x000fe20000010000 */
[----:B------:R-:W-:-:S05]  /*c8a0*/  @!P0 FADD.FTZ R27, R27, R11 ;  /* 0x0000000b1b1b8221 */ /* 0x000fca0000010000 */
[----:B------:R2:W-:Y:S01]  /*c8b0*/  @!P0 STS.128 [R0], R24 ;  /* 0x0000001800008388 */ /* 0x0005e20000000c00 */
[----:B------:R-:W-:Y:S02]  /*c8c0*/  ISETP.GT.AND P0, PT, R4, 0x1, PT ;  /* 0x000000010400780c */ /* 0x000fe40003f04270 */
[----:B------:R-:W-:-:S11]  /*c8d0*/  SHF.R.S32.HI R4, RZ, 0x1, R4 ;  /* 0x00000001ff047819 */ /* 0x000fd60000011404 */
[----:B------:R-:W-:Y:S05]  /*c8e0*/  @P0 BRA `(.L_x_5301) ;  /* 0xfffffffc00c00947 */ /* 0x000fea000383ffff */
.L_x_5300:
[----:B------:R-:W-:Y:S02]  /*c8f0*/  ULDC UR4, c[0x0][0x230] ;  /* 0x00008c0000047ab9 */ /* 0x000fe40000000800 */
[----:B------:R-:W-:-:S13]  /*c900*/  ISETP.NE.AND P0, PT, RZ, UR4, PT ;  /* 0x00000004ff007c0c */ /* 0x000fda000bf05270 */
[----:B------:R-:W-:Y:S05]  /*c910*/  @!P0 BRA `(.L_x_5302) ;  /* 0x0000000000c08947 */ /* 0x000fea0003800000 */
[----:B------:R-:W3:Y:S02]  /*c920*/  LDC R5, c[0x0][RZ] ;  /* 0x00000000ff057b82 */ /* 0x000ee40000000800 */
[----:B---3--:R-:W-:Y:S01]  /*c930*/  ISETP.GT.AND P0, PT, R5, 0x20, PT ;  /* 0x000000200500780c */ /* 0x008fe20003f04270 */
[----:B-12---:R-:W-:-:S12]  /*c940*/  IMAD.MOV.U32 R0, RZ, RZ, R5 ;  /* 0x000000ffff007224 */ /* 0x006fd800078e0005 */
        /* <DEDUP_REMOVED lines=13> */
.L_x_5304:
[----:B------:R-:W-:Y:S01]  /*ca20*/  IADD3 R0, R17, R4, RZ ;  /* 0x0000000411007210 */ /* 0x000fe20007ffe0ff */
[----:B------:R-:W-:Y:S05]  /*ca30*/  WARPSYNC.ALL ;  /* 0x0000000000007948 */ /* 0x000fea0003800000 */
[----:B------:R-:W-:Y:S01]  /*ca40*/  BAR.SYNC.DEFER_BLOCKING 0x0 ;  /* 0x0000000000007b1d */ /* 0x000fe20000010000 */
[----:B------:R-:W-:-:S04]  /*ca50*/  ISETP.GE.U32.AND P0, PT, R0, R5, PT ;  /* 0x000000050000720c */ /* 0x000fc80003f06070 */
[----:B------:R-:W-:-:S13]  /*ca60*/  ISETP.GE.U32.OR P0, PT, R17, R4, P0 ;  /* 0x000000041100720c */ /* 0x000fda0000706470 */
[----:B------:R-:W-:Y:S01]  /*ca70*/  @!P0 IMAD R0, R4, 0x10, R3 ;  /* 0x0000001004008824 */ /* 0x000fe200078e0203 */
[----:B------:R-:W-:-:S04]  /*ca80*/  SHF.R.S32.HI R4, RZ, 0x1, R4 ;  /* 0x00000001ff047819 */ /* 0x000fc80000011404 */
[----:B-1----:R-:W1:Y:S02]  /*ca90*/  @!P0 LDS.128 R8, [R0] ;  /* 0x0000000000088984 */ /* 0x002e640000000c00 */
[----:B-1----:R-:W-:Y:S01]  /*caa0*/  @!P0 FADD.FTZ R24, R24, R8 ;  /* 0x0000000818188221 */ /* 0x002fe20000010000 */
[----:B------:R-:W-:Y:S01]  /*cab0*/  @!P0 FADD.FTZ R25, R25, R9 ;  /* 0x0000000919198221 */ /* 0x000fe20000010000 */
[----:B------:R-:W-:Y:S01]  /*cac0*/  @!P0 FADD.FTZ R26, R26, R10 ;  /* 0x0000000a1a1a8221 */ /* 0x000fe20000010000 */
[----:B------:R-:W-:-:S05]  /*cad0*/  @!P0 FADD.FTZ R27, R27, R11 ;  /* 0x0000000b1b1b8221 */ /* 0x000fca0000010000 */
[----:B------:R1:W-:Y:S01]  /*cae0*/  @!P0 STS.128 [R3], R24 ;  /* 0x0000001803008388 */ /* 0x0003e20000000c00 */
[----:B------:R-:W-:-:S13]  /*caf0*/  ISETP.GE.AND P0, PT, R4, 0x20, PT ;  /* 0x000000200400780c */ /* 0x000fda0003f06270 */
[----:B------:R-:W-:Y:S05]  /*cb00*/  @P0 BRA `(.L_x_5304) ;  /* 0xfffffffc00c40947 */ /* 0x000fea000383ffff */
[----:B------:R-:W-:-:S07]  /*cb10*/  MOV R0, 0x20 ;  /* 0x0000002000007802 */ /* 0x000fce0000000f00 */
.L_x_5303:
[----:B------:R-:W-:Y:S01]  /*cb20*/  ISETP.GE.AND P0, PT, R0, 0x2, PT ;  /* 0x000000020000780c */ /* 0x000fe20003f06270 */
[----:B------:R-:W-:Y:S05]  /*cb30*/  WARPSYNC.ALL ;  /* 0x0000000000007948 */ /* 0x000fea0003800000 */
[----:B------:R-:W-:Y:S07]  /*cb40*/  BAR.SYNC.DEFER_BLOCKING 0x0 ;  /* 0x0000000000007b1d */ /* 0x000fee0000010000 */
[----:B------:R-:W-:Y:S05]  /*cb50*/  @!P0 BRA `(.L_x_5302) ;  /* 0x0000000000308947 */ /* 0x000fea0003800000 */
[----:B-1----:R-:W-:-:S11]  /*cb60*/  HFMA2.MMA R3, -RZ, RZ, 0, 5.9604644775390625e-08 ;  /* 0x00000001ff037435 */ /* 0x002fd600000001ff */
.L_x_5305:
[----:B------:R-:W1:Y:S04]  /*cb70*/  SHFL.DOWN PT, R5, R24, R3, 0x1f ;  /* 0x08001f0318057589 */ /* 0x000e6800000e0000 */
[----:B------:R-:W2:Y:S04]  /*cb80*/  SHFL.DOWN PT, R4, R25, R3, 0x1f ;  /* 0x08001f0319047589 */ /* 0x000ea800000e0000 */
[----:B------:R-:W3:Y:S04]  /*cb90*/  SHFL.DOWN PT, R7, R26, R3, 0x1f ;  /* 0x08001f031a077589 */ /* 0x000ee800000e0000 */
[----:B------:R4:W5:Y:S02]  /*cba0*/  SHFL.DOWN PT, R6, R27, R3, 0x1f ;  /* 0x08001f031b067589 */ /* 0x00096400000e0000 */
[----:B----4-:R-:W-:-:S02]  /*cbb0*/  IMAD.SHL.U32 R3, R3, 0x2, RZ ;  /* 0x0000000203037824 */ /* 0x010fc400078e00ff */
[----:B-1----:R-:W-:-:S03]  /*cbc0*/  FADD.FTZ R24, R5, R24 ;  /* 0x0000001805187221 */ /* 0x002fc60000010000 */
[----:B------:R-:W-:Y:S01]  /*cbd0*/  ISETP.GE.AND P0, PT, R3, R0, PT ;  /* 0x000000000300720c */ /* 0x000fe20003f06270 */
[----:B--2---:R-:W-:Y:S01]  /*cbe0*/  FADD.FTZ R25, R4, R25 ;  /* 0x0000001904197221 */ /* 0x004fe20000010000 */
[----:B---3--:R-:W-:Y:S01]  /*cbf0*/  FADD.FTZ R26, R7, R26 ;  /* 0x0000001a071a7221 */ /* 0x008fe20000010000 */
[----:B-----5:R-:W-:-:S10]  /*cc00*/  FADD.FTZ R27, R6, R27 ;  /* 0x0000001b061b7221 */ /* 0x020fd40000010000 */
[----:B------:R-:W-:Y:S05]  /*cc10*/  @!P0 BRA `(.L_x_5305) ;  /* 0xfffffffc00d48947 */ /* 0x000fea000383ffff */
.L_x_5302:
[----:B-12---:R-:W1:Y:S01]  /*cc20*/  LDC R0, c[0x0][0x3ec] ;  /* 0x0000fb00ff007b82 */ /* 0x006e620000000800 */
[----:B0-----:R-:W-:Y:S01]  /*cc30*/  HFMA2.MMA R28, -RZ, RZ, 0, 0 ;  /* 0x00000000ff1c7435 */ /* 0x001fe200000001ff */
[----:B------:R-:W-:Y:S02]  /*cc40*/  MOV R19, RZ ;  /* 0x000000ff00137202 */ /* 0x000fe40000000f00 */
[----:B-1----:R-:W-:-:S13]  /*cc50*/  ISETP.NE.AND P0, PT, R0, RZ, PT ;  /* 0x000000ff0000720c */ /* 0x002fda0003f05270 */
        /* <DEDUP_REMOVED lines=275> */
.L_x_5306:
        /* <DEDUP_REMOVED lines=278> */
.L_x_5307:
[----:B------:R-:W-:Y:S01]  /*eef0*/  IADD3 R10, P1, R19, UR4, RZ ;  /* 0x00000004130a7c10 */ /* 0x000fe2000ff3e0ff */
[----:B------:R-:W-:Y:S01]  /*ef00*/  IMAD.MOV.U32 R18, RZ, RZ, RZ ;  /* 0x000000ffff127224 */ /* 0x000fe200078e00ff */
[----:B------:R-:W-:Y:S02]  /*ef10*/  MOV R16, RZ ;  /* 0x000000ff00107202 */ /* 0x000fe40000000f00 */
        /* <DEDUP_REMOVED lines=276> */
.L_x_5308:
        /* <DEDUP_REMOVED lines=277> */
.L_x_5309:
        /* <DEDUP_REMOVED lines=8> */
[----:B------:R-:W-:Y:S01]  /*11230*/  HFMA2.MMA R21, -RZ, RZ, 0, 0 ;  /* 0x00000000ff157435 */ /* 0x000fe200000001ff */
[----:B------:R-:W-:Y:S01]  /*11240*/  BSSY B0, `(.L_x_5311) ;  /* 0x0000029000007945 */ /* 0x000fe20003800000 */
[----:B------:R-:W-:Y:S01]  /*11250*/  MOV R20, 0x2 ;  /* 0x0000000200147802 */ /* 0x000fe20000000f00 */
[----:B------:R-:W-:Y:S01]  /*11260*/  IMAD.MOV.U32 R4, RZ, RZ, 0x4 ;  /* 0x00000004ff047424 */ /* 0x000fe200078e00ff */
[----:B------:R-:W-:-:S07]  /*11270*/  MOV R5, 0x0 ;  /* 0x0000000000057802 */ /* 0x000fce0000000f00 */
.L_x_5315:
[----:B------:R-:W-:Y:S01]  /*11280*/  LOP3.LUT R0, R21, R5, RZ, 0xfc, !PT ;  /* 0x0000000515007212 */ /* 0x000fe200078efcff */
[----:B------:R-:W-:Y:S01]  /*11290*/  BSSY B1, `(.L_x_5312) ;  /* 0x000001e000017945 */ /* 0x000fe20003800000 */
[----:B------:R-:W-:Y:S02]  /*112a0*/  IMAD.MOV.U32 R3, RZ, RZ, R5 ;  /* 0x000000ffff037224 */ /* 0x000fe400078e0005 */
[----:B------:R-:W-:Y:S02]  /*112b0*/  ISETP.NE.U32.AND P0, PT, R0, RZ, PT ;  /* 0x000000ff0000720c */ /* 0x000fe40003f05070 */
[----:B------:R-:W-:-:S11]  /*112c0*/  MOV R0, R4 ;  /* 0x0000000400007202 */ /* 0x000fd60000000f00 */
[----:B------:R-:W-:Y:S05]  /*112d0*/  @!P0 BRA `(.L_x_5313) ;  /* 0x0000000000188947 */ /* 0x000fea0003800000 */
[----:B------:R-:W-:Y:S02]  /*112e0*/  MOV R15, R5 ;  /* 0x00000005000f7202 */ /* 0x000fe40000000f00 */
[----:B------:R-:W-:Y:S01]  /*112f0*/  MOV R5, R20 ;  /* 0x0000001400057202 */ /* 0x000fe20000000f00 */
[----:B------:R-:W-:Y:S01]  /*11300*/  IMAD.MOV.U32 R20, RZ, RZ, R21 ;  /* 0x000000ffff147224 */ /* 0x000fe200078e0015 */
[----:B------:R-:W-:-:S07]  /*11310*/  MOV R14, 0x11330 ;  /* 0x00011330000e7802 */ /* 0x000fce0000000f00 */
[----:B------:R-:W-:Y:S05]  /*11320*/  CALL.REL.NOINC `($__internal_15_$__cuda_sm20_rem_u64) ;  /* 0x0000007c00b07944 */ /* 0x000fea0003c00000 */
[----:B------:R-:W-:Y:S05]  /*11330*/  BRA `(.L_x_5314) ;  /* 0x00000000004c7947 */ /* 0x000fea0003800000 */
.L_x_5313:
[----:B------:R-:W0:Y:S01]  /*11340*/  I2F.U32.RP R5, R4 ;  /* 0x0000000400057306 */ /* 0x000e220000209000 */
[----:B------:R-:W-:-:S07]  /*11350*/  ISETP.NE.U32.AND P1, PT, R4, RZ, PT ;  /* 0x000000ff0400720c */ /* 0x000fce0003f25070 */
[----:B0-----:R-:W0:Y:S02]  /*11360*/  MUFU.RCP R5, R5 ;  /* 0x0000000500057308 */ /* 0x001e240000001000 */
[----:B0-----:R-:W-:Y:S01]  /*11370*/  IADD3 R14, R5, 0xffffffe, RZ ;  /* 0x0ffffffe050e7810 */ /* 0x001fe20007ffe0ff */
[----:B------:R-:W-:-:S05]  /*11380*/  HFMA2.MMA R5, -RZ, RZ, 0, 0 ;  /* 0x00000000ff057435 */ /* 0x000fca00000001ff */
[----:B------:R0:W1:Y:S02]  /*11390*/  F2I.FTZ.U32.TRUNC.NTZ R15, R14 ;  /* 0x0000000e000f7305 */ /* 0x000064000021f000 */
[----:B0-----:R-:W-:Y:S01]  /*113a0*/  IMAD.MOV.U32 R14, RZ, RZ, RZ ;  /* 0x000000ffff0e7224 */ /* 0x001fe200078e00ff */
[----:B-1----:R-:W-:-:S05]  /*113b0*/  IADD3 R21, RZ, -R15, RZ ;  /* 0x8000000fff157210 */ /* 0x002fca0007ffe0ff */
[----:B------:R-:W-:-:S04]  /*113c0*/  IMAD R21, R21, R4, RZ ;  /* 0x0000000415157224 */ /* 0x000fc800078e02ff */
[----:B------:R-:W-:-:S06]  /*113d0*/  IMAD.HI.U32 R15, R15, R21, R14 ;  /* 0x000000150f0f7227 */ /* 0x000fcc00078e000e */
[----:B------:R-:W-:-:S05]  /*113e0*/  IMAD.HI.U32 R15, R15, R20, RZ ;  /* 0x000000140f0f7227 */ /* 0x000fca00078e00ff */
[----:B------:R-:W-:-:S05]  /*113f0*/  IADD3 R15, -R15, RZ, RZ ;  /* 0x000000ff0f0f7210 */ /* 0x000fca0007ffe1ff */
[----:B------:R-:W-:-:S05]  /*11400*/  IMAD R15, R4, R15, R20 ;  /* 0x0000000f040f7224 */ /* 0x000fca00078e0214 */
[----:B------:R-:W-:-:S13]  /*11410*/  ISETP.GE.U32.AND P0, PT, R15, R4, PT ;  /* 0x000000040f00720c */ /* 0x000fda0003f06070 */
[----:B------:R-:W-:-:S04]  /*11420*/  @P0 IADD3 R15, R15, -R4, RZ ;  /* 0x800000040f0f0210 */ /* 0x000fc80007ffe0ff */
[----:B------:R-:W-:-:S13]  /*11430*/  ISETP.GE.U32.AND P0, PT, R15, R4, PT ;  /* 0x000000040f00720c */ /* 0x000fda0003f06070 */
[----:B------:R-:W-:Y:S01]  /*11440*/  @P0 IMAD.IADD R15, R15, 0x1, -R4 ;  /* 0x000000010f0f0824 */ /* 0x000fe200078e0a04 */
[----:B------:R-:W-:-:S04]  /*11450*/  @!P1 LOP3.LUT R15, RZ, R4, RZ, 0x33, !PT ;  /* 0x00000004ff0f9212 */ /* 0x000fc800078e33ff */
[----:B------:R-:W-:-:S07]  /*11460*/  MOV R4, R15 ;  /* 0x0000000f00047202 */ /* 0x000fce0000000f00 */
.L_x_5314:
[----:B------:R-:W-:Y:S05]  /*11470*/  BSYNC B1 ;  /* 0x0000000000017941 */ /* 0x000fea0003800000 */
.L_x_5312:
[----:B------:R-:W-:Y:S01]  /*11480*/  ISETP.NE.U32.AND P0, PT, R4, RZ, PT ;  /* 0x000000ff0400720c */ /* 0x000fe20003f05070 */
[----:B------:R-:W-:Y:S01]  /*11490*/  IMAD.MOV.U32 R20, RZ, RZ, R0 ;  /* 0x000000ffff147224 */ /* 0x000fe200078e0000 */
[----:B------:R-:W-:Y:S02]  /*114a0*/  MOV R21, R3 ;  /* 0x0000000300157202 */ /* 0x000fe40000000f00 */
[----:B------:R-:W-:-:S13]  /*114b0*/  ISETP.NE.AND.EX P0, PT, R5, RZ, PT, P0 ;  /* 0x000000ff0500720c */ /* 0x000fda0003f05300 */
[----:B------:R-:W-:Y:S05]  /*114c0*/  @P0 BRA `(.L_x_5315) ;  /* 0xfffffffc006c0947 */ /* 0x000fea000383ffff */
[----:B------:R-:W-:Y:S05]  /*114d0*/  BSYNC B0 ;  /* 0x0000000000007941 */ /* 0x000fea0003800000 */
.L_x_5311:
[----:B------:R-:W-:Y:S01]  /*114e0*/  ISETP.NE.U32.AND P2, PT, R3, RZ, PT ;  /* 0x000000ff0300720c */ /* 0x000fe20003f45070 */
[----:B------:R-:W-:-:S12]  /*114f0*/  BSSY B0, `(.L_x_5316) ;  /* 0x000001c000007945 */ /* 0x000fd80003800000 */
[----:B------:R-:W-:Y:S05]  /*11500*/  @!P2 BRA `(.L_x_5317) ;  /* 0x00000000001ca947 */ /* 0x000fea0003800000 */
[----:B------:R-:W-:Y:S01]  /*11510*/  HFMA2.MMA R14, -RZ, RZ, 0, 2.384185791015625e-07 ;  /* 0x00000004ff0e7435 */ /* 0x000fe200000001ff */
[----:B------:R-:W-:Y:S01]  /*11520*/  IMAD.MOV.U32 R15, RZ, RZ, RZ ;  /* 0x000000ffff0f7224 */ /* 0x000fe200078e00ff */
[----:B------:R-:W-:-:S09]  /*11530*/  MOV R20, 0x11550 ;  /* 0x0001155000147802 */ /* 0x000fd20000000f00 */
[----:B------:R-:W-:Y:S05]  /*11540*/  CALL.REL.NOINC `($__internal_14_$__cuda_sm20_div_u64) ;  /* 0x0000007800147944 */ /* 0x000fea0003c00000 */
[----:B------:R-:W-:Y:S02]  /*11550*/  MOV R4, R14 ;  /* 0x0000000e00047202 */ /* 0x000fe40000000f00 */
[----:B------:R-:W-:Y:S01]  /*11560*/  MOV R5, R15 ;  /* 0x0000000f00057202 */ /* 0x000fe20000000f00 */
[----:B------:R-:W-:Y:S06]  /*11570*/  BRA `(.L_x_5318) ;  /* 0x00000000004c7947 */ /* 0x000fec0003800000 */
.L_x_5317:
[----:B------:R-:W0:Y:S01]  /*11580*/  I2F.U32.RP R14, R0 ;  /* 0x00000000000e7306 */ /* 0x000e220000209000 */
[----:B------:R-:W-:Y:S01]  /*11590*/  HFMA2.MMA R4, -RZ, RZ, 0, 0 ;  /* 0x00000000ff047435 */ /* 0x000fe200000001ff */
[----:B------:R-:W-:-:S06]  /*115a0*/  ISETP.NE.U32.AND P3, PT, R0, RZ, PT ;  /* 0x000000ff0000720c */ /* 0x000fcc0003f65070 */
[----:B0-----:R-:W0:Y:S02]  /*115b0*/  MUFU.RCP R14, R14 ;  /* 0x0000000e000e7308 */ /* 0x001e240000001000 */
[----:B0-----:R-:W-:-:S06]  /*115c0*/  VIADD R15, R14, 0xffffffe ;  /* 0x0ffffffe0e0f7836 */ /* 0x001fcc0000000000 */
[----:B------:R-:W0:Y:S02]  /*115d0*/  F2I.FTZ.U32.TRUNC.NTZ R5, R15 ;  /* 0x0000000f00057305 */ /* 0x000e24000021f000 */
[----:B0-----:R-:W-:-:S05]  /*115e0*/  IADD3 R21, RZ, -R5, RZ ;  /* 0x80000005ff157210 */ /* 0x001fca0007ffe0ff */
[----:B------:R-:W-:-:S04]  /*115f0*/  IMAD R21, R21, R0, RZ ;  /* 0x0000000015157224 */ /* 0x000fc800078e02ff */
[----:B------:R-:W-:-:S06]  /*11600*/  IMAD.HI.U32 R4, R5, R21, R4 ;  /* 0x0000001505047227 */ /* 0x000fcc00078e0004 */
[----:B------:R-:W-:-:S04]  /*11610*/  IMAD.HI.U32 R4, R4, 0x4, RZ ;  /* 0x0000000404047827 */ /* 0x000fc800078e00ff */
[----:B------:R-:W-:-:S04]  /*11620*/  IMAD.MOV R5, RZ, RZ, -R4 ;  /* 0x000000ffff057224 */ /* 0x000fc800078e0a04 */
[----:B------:R-:W-:-:S05]  /*11630*/  IMAD R5, R0, R5, 0x4 ;  /* 0x0000000400057424 */ /* 0x000fca00078e0205 */
[----:B------:R-:W-:-:S13]  /*11640*/  ISETP.GE.U32.AND P0, PT, R5, R0, PT ;  /* 0x000000000500720c */ /* 0x000fda0003f06070 */
[-C--:B------:R-:W-:Y:S02]  /*11650*/  @P0 IADD3 R5, R5, -R0.reuse, RZ ;  /* 0x8000000005050210 */ /* 0x080fe40007ffe0ff */
[----:B------:R-:W-:Y:S02]  /*11660*/  @P0 IADD3 R4, R4, 0x1, RZ ;  /* 0x0000000104040810 */ /* 0x000fe40007ffe0ff */
[----:B------:R-:W-:Y:S02]  /*11670*/  ISETP.GE.U32.AND P1, PT, R5, R0, PT ;  /* 0x000000000500720c */ /* 0x000fe40003f26070 */
[----:B------:R-:W-:-:S11]  /*11680*/  MOV R5, RZ ;  /* 0x000000ff00057202 */ /* 0x000fd60000000f00 */
[----:B------:R-:W-:Y:S01]  /*11690*/  @P1 VIADD R4, R4, 0x1 ;  /* 0x0000000104041836 */ /* 0x000fe20000000000 */
[----:B------:R-:W-:-:S07]  /*116a0*/  @!P3 LOP3.LUT R4, RZ, R0, RZ, 0x33, !PT ;  /* 0x00000000ff04b212 */ /* 0x000fce00078e33ff */
.L_x_5318:
[----:B------:R-:W-:Y:S05]  /*116b0*/  BSYNC B0 ;  /* 0x0000000000007941 */ /* 0x000fea0003800000 */
.L_x_5316:
[----:B------:R-:W-:Y:S04]  /*116c0*/  BSSY B0, `(.L_x_5319) ;  /* 0x000001c000007945 */ /* 0x000fe80003800000 */
[----:B------:R-:W-:Y:S05]  /*116d0*/  @!P2 BRA `(.L_x_5320) ;  /* 0x00000000001ca947 */ /* 0x000fea0003800000 */
[----:B------:R-:W-:Y:S01]  /*116e0*/  HFMA2.MMA R14, -RZ, RZ, 0, 1.1920928955078125e-07 ;  /* 0x00000002ff0e7435 */ /* 0x000fe200000001ff */
[----:B------:R-:W-:Y:S01]  /*116f0*/  IMAD.MOV.U32 R15, RZ, RZ, RZ ;  /* 0x000000ffff0f7224 */ /* 0x000fe200078e00ff */
[----:B------:R-:W-:-:S09]  /*11700*/  MOV R20, 0x11720 ;  /* 0x0001172000147802 */ /* 0x000fd20000000f00 */
[----:B------:R-:W-:Y:S05]  /*11710*/  CALL.REL.NOINC `($__internal_14_$__cuda_sm20_div_u64) ;  /* 0x0000007400a07944 */ /* 0x000fea0003c00000 */
[----:B------:R-:W-:Y:S02]  /*11720*/  MOV R20, R14 ;  /* 0x0000000e00147202 */ /* 0x000fe40000000f00 */
[----:B------:R-:W-:Y:S01]  /*11730*/  MOV R21, R15 ;  /* 0x0000000f00157202 */ /* 0x000fe20000000f00 */
[----:B------:R-:W-:Y:S06]  /*11740*/  BRA `(.L_x_5321) ;  /* 0x00000000004c7947 */ /* 0x000fec0003800000 */
.L_x_5320:
        /* <DEDUP_REMOVED lines=19> */
.L_x_5321:
[----:B------:R-:W-:Y:S05]  /*11880*/  BSYNC B0 ;  /* 0x0000000000007941 */ /* 0x000fea0003800000 */
.L_x_5319:
        /* <DEDUP_REMOVED lines=10> */
[----:B------:R-:W-:Y:S05]  /*11930*/  CALL.REL.NOINC `($__internal_14_$__cuda_sm20_div_u64) ;  /* 0x0000007400187944 */ /* 0x000fea0003c00000 */
[----:B------:R-:W-:Y:S01]  /*11940*/  IMAD.MOV.U32 R4, RZ, RZ, R14 ;  /* 0x000000ffff047224 */ /* 0x000fe200078e000e */
[----:B------:R-:W-:Y:S01]  /*11950*/  MOV R5, R15 ;  /* 0x0000000f00057202 */ /* 0x000fe20000000f00 */
[----:B------:R-:W-:Y:S06]  /*11960*/  BRA `(.L_x_5324) ;  /* 0x00000000004c7947 */ /* 0x000fec0003800000 */
.L_x_5323:
        /* <DEDUP_REMOVED lines=19> */
.L_x_5324:
[----:B------:R-:W-:Y:S05]  /*11aa0*/  BSYNC B0 ;  /* 0x0000000000007941 */ /* 0x000fea0003800000 */
.L_x_5322:
[----:B------:R-:W-:Y:S02]  /*11ab0*/  ULDC.64 UR4, c[0x0][0x600] ;  /* 0x0001800000047ab9 */ /* 0x000fe40000000a00 */
[----:B------:R-:W-:-:S04]  /*11ac0*/  IADD3 R4, P0, R4, UR4, RZ ;  /* 0x0000000404047c10 */ /* 0x000fc8000ff1e0ff */
[----:B------:R-:W-:-:S04]  /*11ad0*/  IADD3.X R5, R5, UR5, RZ, P0, !PT ;  /* 0x0000000505057c10 */ /* 0x000fc800087fe4ff */
[----:B------:R-:W-:-:S07]  /*11ae0*/  MOV R0, R5 ;  /* 0x0000000500007202 */ /* 0x000fce0000000f00 */
.L_x_5310:
[----:B------:R-:W-:Y:S02]  /*11af0*/  ULDC UR4, c[0x0][0x238] ;  /* 0x00008e0000047ab9 */ /* 0x000fe40000000800 */
[----:B------:R-:W-:-:S13]  /*11b00*/  ISETP.NE.AND P0, PT, RZ, UR4, PT ;  /* 0x00000004ff007c0c */ /* 0x000fda000bf05270 */
[----:B------:R-:W-:Y:S05]  /*11b10*/  @!P0 BRA `(.L_x_5325) ;  /* 0x0000006000bc8947 */ /* 0x000fea0003800000 */
[----:B------:R-:W0:Y:S01]  /*11b20*/  LDC R20, c[0x0][0x3ec] ;  /* 0x0000fb00ff147b82 */ /* 0x000e220000000800 */
[----:B------:R-:W1:Y:S01]  /*11b30*/  S2R R3, SR_CTAID.X ;  /* 0x0000000000037919 */ /* 0x000e620000002500 */
[----:B------:R-:W-:Y:S01]  /*11b40*/  ULDC UR4, c[0x0][0x23c] ;  /* 0x00008f0000047ab9 */ /* 0x000fe20000000800 */
[----:B------:R-:W-:Y:S01]  /*11b50*/  HFMA2.MMA R19, -RZ, RZ, 0, 0 ;  /* 0x00000000ff137435 */ /* 0x000fe200000001ff */
[----:B------:R-:W-:Y:S01]  /*11b60*/  IMAD R7, R17, UR4, RZ ;  /* 0x0000000411077c24 */ /* 0x000fe2000f8e02ff */
[----:B------:R-:W-:Y:S01]  /*11b70*/  ULDC UR4, c[0x0][0x240] ;  /* 0x0000900000047ab9 */ /* 0x000fe20000000800 */
[----:B------:R-:W-:Y:S02]  /*11b80*/  IMAD.MOV.U32 R22, RZ, RZ, RZ ;  /* 0x000000ffff167224 */ /* 0x000fe400078e00ff */
[----:B------:R-:W-:Y:S01]  /*11b90*/  IMAD R6, R2, UR4, R7 ;  /* 0x0000000402067c24 */ /* 0x000fe2000f8e0207 */
[----:B------:R-:W-:Y:S01]  /*11ba0*/  ULDC UR4, c[0x0][0x228] ;  /* 0x00008a0000047ab9 */ /* 0x000fe20000000800 */
[----:B0-----:R-:W-:-:S02]  /*11bb0*/  ISETP.NE.AND P0, PT, R20, RZ, PT ;  /* 0x000000ff1400720c */ /* 0x001fc40003f05270 */
[----:B-1----:R-:W-:-:S05]  /*11bc0*/  IMAD R6, R3, UR4, R6 ;  /* 0x0000000403067c24 */ /* 0x002fca000f8e0206 */
[----:B------:R-:W-:-:S06]  /*11bd0*/  SHF.L.U32 R9, R6, 0x2, RZ ;  /* 0x0000000206097819 */ /* 0x000fcc00000006ff */
        /* <DEDUP_REMOVED lines=274> */
.L_x_5326:
        /* <DEDUP_REMOVED lines=278> */
.L_x_5327:
        /* <DEDUP_REMOVED lines=279> */
.L_x_5328:
        /* <DEDUP_REMOVED lines=277> */
.L_x_5329:
[----:B------:R-:W0:Y:S01]  /*16120*/  LDC R28, c[0x0][0x230] ;  /* 0x00008c00ff1c7b82 */ /* 0x000e220000000800 */
[----:B------:R-:W-:Y:S01]  /*16130*/  ULDC UR6, c[0x0][0x220] ;  /* 0x0000880000067ab9 */ /* 0x000fe20000000800 */
[----:B------:R-:W-:Y:S01]  /*16140*/  IADD3 R20, P1, R16, UR4, RZ ;  /* 0x0000000410147c10 */ /* 0x000fe2000ff3e0ff */
[----:B------:R-:W-:Y:S01]  /*16150*/  BSSY B0, `(.L_x_5330) ;  /* 0x000000d000007945 */ /* 0x000fe20003800000 */
[----:B------:R-:W-:-:S03]  /*16160*/  PRMT R8, RZ, 0x7610, R8 ;  /* 0x00007610ff087816 */ /* 0x000fc60000000008 */
[----:B------:R-:W-:Y:S01]  /*16170*/  IMAD.X R21, RZ, RZ, UR5, P1 ;  /* 0x00000005ff157e24 */ /* 0x000fe200088e06ff */
        /* <DEDUP_REMOVED lines=10> */
.L_x_5331:
[----:B------:R-:W-:Y:S05]  /*16220*/  BSYNC B0 ;  /* 0x0000000000007941 */ /* 0x000fea0003800000 */
.L_x_5330:
        /* <DEDUP_REMOVED lines=14> */
[----:B------:R0:W-:Y:S04]  /*16310*/  STG.E desc[UR60][R8.64+0x4], R25 ;  /* 0x0000041908007986 */ /* 0x0001e8000c10193c */
[----:B------:R0:W-:Y:S04]  /*16320*/  STG.E desc[UR60][R8.64+0x8], R26 ;  /* 0x0000081a08007986 */ /* 0x0001e8000c10193c */
[----:B------:R0:W-:Y:S02]  /*16330*/  STG.E desc[UR60][R8.64+0xc], R27 ;  /* 0x00000c1b08007986 */ /* 0x0001e4000c10193c */
.L_x_5333:
[----:B------:R-:W-:Y:S05]  /*16340*/  BSYNC B0 ;  /* 0x0000000000007941 */ /* 0x000fea0003800000 */
.L_x_5332:
        /* <DEDUP_REMOVED lines=35> */
.L_x_5335:
[----:B------:R-:W-:Y:S05]  /*16580*/  BSYNC B0 ;  /* 0x0000000000007941 */ /* 0x000fea0003800000 */
.L_x_5334:
        /* <DEDUP_REMOVED lines=35> */
[----:B------:R-:W-:Y:S01]  /*167c0*/  IMAD R3, R3, UR7, RZ ;  /* 0x0000000703037c24 */ /* 0x000fe2000f8e02ff */
[----:B------:R-:W-:Y:S01]  /*167d0*/  MOV R27, UR9 ;  /* 0x00000009001b7c02 */ /* 0x000fe20008000f00 */
[----:B0-----:R-:W-:-:S07]  /*167e0*/  IMAD R11, R11, UR6, RZ ;  /* 0x000000060b0b7c24 */ /* 0x001fce000f8e02ff */
.L_x_5340:
[----:B------:R-:W0:Y:S01]  /*167f0*/  LDC.64 R8, c[0x0][0x608] ;  /* 0x00018200ff087b82 */ /* 0x000e220000000a00 */
[----:B------:R-:W-:-:S05]  /*16800*/  IADD3 R23, R3, R10, RZ ;  /* 0x0000000a03177210 */ /* 0x000fca0007ffe0ff */
[----:B0-----:R-:W-:-:S05]  /*16810*/  IMAD.WIDE.U32 R8, R23, 0x10, R8 ;  /* 0x0000001017087825 */ /* 0x001fca00078e0008 */
[----:B------:R-:W2:Y:S04]  /*16820*/  LDG.E R23, desc[UR60][R8.64] ;  /* 0x0000003c08177981 */ /* 0x000ea8000c1e1900 */
[----:B------:R-:W3:Y:S04]  /*16830*/  LDG.E R28, desc[UR60][R8.64+0x4] ;  /* 0x0000043c081c7981 */ /* 0x000ee8000c1e1900 */
[----:B------:R-:W4:Y:S04]  /*16840*/  LDG.E R29, desc[UR60][R8.64+0x8] ;  /* 0x0000083c081d7981 */ /* 0x000f28000c1e1900 */
[----:B------:R-:W5:Y:S01]  /*16850*/  LDG.E R30, desc[UR60][R8.64+0xc] ;  /* 0x00000c3c081e7981 */ /* 0x000f62000c1e1900 */
[----:B------:R-:W-:-:S05]  /*16860*/  IMAD.IADD R10, R11, 0x1, R10 ;  /* 0x000000010b0a7824 */ /* 0x000fca00078e020a */
[----:B------:R-:W-:Y:S01]  /*16870*/  ISETP.GE.U32.AND P0, PT, R10, UR8, PT ;  /* 0x000000080a007c0c */ /* 0x000fe2000bf06070 */
[----:B--2---:R-:W-:Y:S01]  /*16880*/  FADD.FTZ R24, R23, R24 ;  /* 0x0000001817187221 */ /* 0x004fe20000010000 */
[----:B---3--:R-:W-:Y:S01]  /*16890*/  FADD.FTZ R25, R28, R25 ;  /* 0x000000191c197221 */ /* 0x008fe20000010000 */
[----:B----4-:R-:W-:Y:S01]  /*168a0*/  FADD.FTZ R26, R29, R26 ;  /* 0x0000001a1d1a7221 */ /* 0x010fe20000010000 */
[----:B-----5:R-:W-:-:S09]  /*168b0*/  FADD.FTZ R27, R30, R27 ;  /* 0x0000001b1e1b7221 */ /* 0x020fd20000010000 */
[----:B------:R-:W-:Y:S05]  /*168c0*/  @!P0 BRA `(.L_x_5340) ;  /* 0xfffffffc00c88947 */ /* 0x000fea000383ffff */
[----:B------:R-:W-:Y:S05]  /*168d0*/  BSYNC B1 ;  /* 0x0000000000017941 */ /* 0x000fea0003800000 */
.L_x_5339:
[----:B------:R-:W-:Y:S05]  /*168e0*/  BRA `(.L_x_5338) ;  /* 0x0000000000747947 */ /* 0x000fea0003800000 */
.L_x_5337:
[----:B------:R-:W-:Y:S01]  /*168f0*/  ULDC UR7, c[0x0][0x22c] ;  /* 0x00008b0000077ab9 */ /* 0x000fe20000000800 */
[----:B------:R-:W-:Y:S01]  /*16900*/  MOV R25, UR9 ;  /* 0x0000000900197c02 */ /* 0x000fe20008000f00 */
        /* <DEDUP_REMOVED lines=9> */
[----:B------:R-:W-:Y:S01]  /*169a0*/  IMAD R3, R3, UR6, RZ ;  /* 0x0000000603037c24 */ /* 0x000fe2000f8e02ff */
[----:B------:R-:W-:-:S03]  /*169b0*/  MOV R27, UR9 ;  /* 0x00000009001b7c02 */ /* 0x000fc60008000f00 */
[----:B------:R-:W1:Y:S08]  /*169c0*/  LDC.64 R8, c[0x0][0x608] ;  /* 0x00018200ff087b82 */ /* 0x000e700000000a00 */
[----:B------:R-:W2:Y:S02]  /*169d0*/  LDC R33, c[0x0][0x4] ;  /* 0x00000100ff217b82 */ /* 0x000ea40000000800 */
.L_x_5341:
[----:B------:R-:W-:-:S05]  /*169e0*/  IADD3 R10, R3, R28, RZ ;  /* 0x0000001c030a7210 */ /* 0x000fca0007ffe0ff */
[----:B0-----:R-:W-:-:S04]  /*169f0*/  IMAD R11, R10, R31, R17 ;  /* 0x0000001f0a0b7224 */ /* 0x001fc800078e0211 */
[----:B-1----:R-:W-:-:S05]  /*16a00*/  IMAD.WIDE.U32 R10, R11, 0x10, R8 ;  /* 0x000000100b0a7825 */ /* 0x002fca00078e0008 */
[----:B------:R-:W3:Y:S04]  /*16a10*/  LDG.E R23, desc[UR60][R10.64] ;  /* 0x0000003c0a177981 */ /* 0x000ee8000c1e1900 */
[----:B------:R-:W4:Y:S04]  /*16a20*/  LDG.E R30, desc[UR60][R10.64+0x4] ;  /* 0x0000043c0a1e7981 */ /* 0x000f28000c1e1900 */
[----:B------:R-:W5:Y:S04]  /*16a30*/  LDG.E R29, desc[UR60][R10.64+0x8] ;  /* 0x0000083c0a1d7981 */ /* 0x000f68000c1e1900 */
[----:B------:R-:W5:Y:S01]  /*16a40*/  LDG.E R32, desc[UR60][R10.64+0xc] ;  /* 0x00000c3c0a207981 */ /* 0x000f62000c1e1900 */
[----:B--2---:R-:W-:-:S05]  /*16a50*/  IMAD.IADD R28, R33, 0x1, R28 ;  /* 0x00000001211c7824 */ /* 0x004fca00078e021c */
[----:B------:R-:W-:Y:S01]  /*16a60*/  ISETP.GE.U32.AND P0, PT, R28, UR7, PT ;  /* 0x000000071c007c0c */ /* 0x000fe2000bf06070 */
[----:B---3--:R-:W-:Y:S01]  /*16a70*/  FADD.FTZ R24, R23, R24 ;  /* 0x0000001817187221 */ /* 0x008fe20000010000 */
[----:B----4-:R-:W-:Y:S01]  /*16a80*/  FADD.FTZ R25, R30, R25 ;  /* 0x000000191e197221 */ /* 0x010fe20000010000 */
[----:B-----5:R-:W-:Y:S01]  /*16a90*/  FADD.FTZ R26, R29, R26 ;  /* 0x0000001a1d1a7221 */ /* 0x020fe20000010000 */
[----:B------:R-:W-:-:S09]  /*16aa0*/  FADD.FTZ R27, R32, R27 ;  /* 0x0000001b201b7221 */ /* 0x000fd20000010000 */
[----:B------:R-:W-:Y:S05]  /*16ab0*/  @!P0 BRA `(.L_x_5341) ;  /* 0xfffffffc00c88947 */ /* 0x000fea000383ffff */
.L_x_5338:
[----:B------:R-:W-:Y:S05]  /*16ac0*/  BSYNC B0 ;  /* 0x0000000000007941 */ /* 0x000fea0003800000 */
.L_x_5336:
        /* <DEDUP_REMOVED lines=13> */
.L_x_5343:
[----:B------:R-:W-:Y:S01]  /*16ba0*/  IADD3 R8, R2, R23, RZ ;  /* 0x0000001702087210 */ /* 0x000fe20007ffe0ff */
[----:B------:R-:W-:Y:S03]  /*16bb0*/  BAR.SYNC.DEFER_BLOCKING 0x0 ;  /* 0x0000000000007b1d */ /* 0x000fe60000010000 */
[----:B------:R-:W-:-:S04]  /*16bc0*/  ISETP.GE.U32.AND P0, PT, R8, UR6, PT ;  /* 0x0000000608007c0c */ /* 0x000fc8000bf06070 */
[----:B------:R-:W-:-:S13]  /*16bd0*/  ISETP.GE.U32.OR P0, PT, R2, R23, P0 ;  /* 0x000000170200720c */ /* 0x000fda0000706470 */
[----:B------:R-:W-:-:S05]  /*16be0*/  @!P0 IMAD R8, R8, R28, R17 ;  /* 0x0000001c08088224 */ /* 0x000fca00078e0211 */
[----:B------:R-:W-:-:S06]  /*16bf0*/  @!P0 LEA R8, R8, UR4, 0x4 ;  /* 0x0000000408088c11 */ /* 0x000fcc000f8e20ff */
[----:B------:R-:W0:Y:S02]  /*16c00*/  @!P0 LDS.128 R8, [R8] ;  /* 0x0000000008088984 */ /* 0x000e240000000c00 */
[----:B01----:R-:W-:Y:S01]  /*16c10*/  @!P0 FADD.FTZ R24, R24, R8 ;  /* 0x0000000818188221 */ /* 0x003fe20000010000 */
[----:B------:R-:W-:Y:S01]  /*16c20*/  @!P0 FADD.FTZ R25, R25, R9 ;  /* 0x0000000919198221 */ /* 0x000fe20000010000 */
[----:B------:R-:W-:Y:S01]  /*16c30*/  @!P0 FADD.FTZ R26, R26, R10 ;  /* 0x0000000a1a1a8221 */ /* 0x000fe20000010000 */
[----:B------:R-:W-:-:S05]  /*16c40*/  @!P0 FADD.FTZ R27, R27, R11 ;  /* 0x0000000b1b1b8221 */ /* 0x000fca0000010000 */
[----:B------:R1:W-:Y:S01]  /*16c50*/  @!P0 STS.128 [R3], R24 ;  /* 0x0000001803008388 */ /* 0x0003e20000000c00 */
[----:B------:R-:W-:Y:S02]  /*16c60*/  ISETP.GT.AND P0, PT, R23, 0x1, PT ;  /* 0x000000011700780c */ /* 0x000fe40003f04270 */
[----:B------:R-:W-:-:S11]  /*16c70*/  SHF.R.S32.HI R23, RZ, 0x1, R23 ;  /* 0x00000001ff177819 */ /* 0x000fd60000011417 */
[----:B------:R-:W-:Y:S05]  /*16c80*/  @P0 BRA `(.L_x_5343) ;  /* 0xfffffffc00c40947 */ /* 0x000fea000383ffff */
.L_x_5342:
        /* <DEDUP_REMOVED lines=9> */
[----:B--2---:R-:W-:Y:S05]  /*16d20*/  @!P0 BRA `(.L_x_5345) ;  /* 0x0000000000408947 */ /* 0x004fea0003800000 */
[----:B------:R-:W-:-:S07]  /*16d30*/  MOV R2, R8 ;  /* 0x0000000800027202 */ /* 0x000fce0000000f00 */
.L_x_5346:
[----:B------:R-:W-:Y:S01]  /*16d40*/  IMAD.IADD R8, R17, 0x1, R2 ;  /* 0x0000000111087824 */ /* 0x000fe200078e0202 */
[----:B------:R-:W-:Y:S04]  /*16d50*/  BAR.SYNC.DEFER_BLOCKING 0x0 ;  /* 0x0000000000007b1d */ /* 0x000fe80000010000 */
[----:B------:R-:W-:-:S04]  /*16d60*/  ISETP.GE.U32.AND P0, PT, R8, R28, PT ;  /* 0x0000001c0800720c */ /* 0x000fc80003f06070 */
[----:B------:R-:W-:-:S13]  /*16d70*/  ISETP.GE.U32.OR P0, PT, R17, R2, P0 ;  /* 0x000000021100720c */ /* 0x000fda0000706470 */
[----:B------:R-:W-:Y:S02]  /*16d80*/  @!P0 LEA R8, R2, R3, 0x4 ;  /* 0x0000000302088211 */ /* 0x000fe400078e20ff */
[----:B------:R-:W-:-:S04]  /*16d90*/  SHF.R.S32.HI R2, RZ, 0x1, R2 ;  /* 0x00000001ff027819 */ /* 0x000fc80000011402 */
[----:B------:R-:W0:Y:S02]  /*16da0*/  @!P0 LDS.128 R8, [R8] ;  /* 0x0000000008088984 */ /* 0x000e240000000c00 */
[----:B012---:R-:W-:Y:S01]  /*16db0*/  @!P0 FADD.FTZ R24, R24, R8 ;  /* 0x0000000818188221 */ /* 0x007fe20000010000 */
[----:B------:R-:W-:Y:S01]  /*16dc0*/  @!P0 FADD.FTZ R25, R25, R9 ;  /* 0x0000000919198221 */ /* 0x000fe20000010000 */
[----:B------:R-:W-:Y:S01]  /*16dd0*/  @!P0 FADD.FTZ R26, R26, R10 ;  /* 0x0000000a1a1a8221 */ /* 0x000fe20000010000 */
[----:B------:R-:W-:-:S05]  /*16de0*/  @!P0 FADD.FTZ R27, R27, R11 ;  /* 0x0000000b1b1b8221 */ /* 0x000fca0000010000 */
[----:B------:R2:W-:Y:S01]  /*16df0*/  @!P0 STS.128 [R3], R24 ;  /* 0x0000001803008388 */ /* 0x0005e20000000c00 */
[----:B------:R-:W-:-:S13]  /*16e00*/  ISETP.GE.AND P0, PT, R2, 0x20, PT ;  /* 0x000000200200780c */ /* 0x000fda0003f06270 */
[----:B------:R-:W-:Y:S05]  /*16e10*/  @P0 BRA `(.L_x_5346) ;  /* 0xfffffffc00c80947 */ /* 0x000fea000383ffff */
[----:B------:R-:W-:-:S07]  /*16e20*/  MOV R2, 0x20 ;  /* 0x0000002000027802 */ /* 0x000fce0000000f00 */
.L_x_5345:
[----:B------:R-:W-:Y:S01]  /*16e30*/  BAR.SYNC.DEFER_BLOCKING 0x0 ;  /* 0x0000000000007b1d */ /* 0x000fe20000010000 */
[----:B------:R-:W-:-:S13]  /*16e40*/  ISETP.GE.AND P0, PT, R2, 0x2, PT ;  /* 0x000000020200780c */ /* 0x000fda0003f06270 */
[----:B------:R-:W-:Y:S05]  /*16e50*/  @!P0 BRA `(.L_x_5344) ;  /* 0x0000000000308947 */ /* 0x000fea0003800000 */
[----:B012---:R-:W-:-:S07]  /*16e60*/  IMAD.MOV.U32 R3, RZ, RZ, 0x1 ;  /* 0x00000001ff037424 */ /* 0x007fce00078e00ff */
.L_x_5347:
[----:B------:R-:W0:Y:S04]  /*16e70*/  SHFL.DOWN PT, R9, R24, R3, 0x1f ;  /* 0x08001f0318097589 */ /* 0x000e2800000e0000 */
[----:B------:R-:W1:Y:S04]  /*16e80*/  SHFL.DOWN PT, R8, R25, R3, 0x1f ;  /* 0x08001f0319087589 */ /* 0x000e6800000e0000 */
[----:B------:R-:W2:Y:S04]  /*16e90*/  SHFL.DOWN PT, R11, R26, R3, 0x1f ;  /* 0x08001f031a0b7589 */ /* 0x000ea800000e0000 */
[----:B------:R3:W4:Y:S02]  /*16ea0*/  SHFL.DOWN PT, R10, R27, R3, 0x1f ;  /* 0x08001f031b0a7589 */ /* 0x00072400000e0000 */
[----:B---3--:R-:W-:Y:S01]  /*16eb0*/  SHF.L.U32 R3, R3, 0x1, RZ ;  /* 0x0000000103037819 */ /* 0x008fe200000006ff */
[----:B0-----:R-:W-:-:S03]  /*16ec0*/  FADD.FTZ R24, R9, R24 ;  /* 0x0000001809187221 */ /* 0x001fc60000010000 */
[----:B------:R-:W-:Y:S01]  /*16ed0*/  ISETP.GE.AND P0, PT, R3, R2, PT ;  /* 0x000000020300720c */ /* 0x000fe20003f06270 */
[----:B-1----:R-:W-:Y:S01]  /*16ee0*/  FADD.FTZ R25, R8, R25 ;  /* 0x0000001908197221 */ /* 0x002fe20000010000 */
[----:B--2---:R-:W-:Y:S01]  /*16ef0*/  FADD.FTZ R26, R11, R26 ;  /* 0x0000001a0b1a7221 */ /* 0x004fe20000010000 */
[----:B----4-:R-:W-:-:S10]  /*16f00*/  FADD.FTZ R27, R10, R27 ;  /* 0x0000001b0a1b7221 */ /* 0x010fd40000010000 */
[----:B------:R-:W-:Y:S05]  /*16f10*/  @!P0 BRA `(.L_x_5347) ;  /* 0xfffffffc00d48947 */ /* 0x000fea000383ffff */
.L_x_5344:
        /* <DEDUP_REMOVED lines=9> */
[----:B012---:R-:W2:Y:S04]  /*16fb0*/  LDG.E R3, desc[UR60][R4.64] ;  /* 0x0000003c04037981 */ /* 0x007ea8000c1e1900 */
[----:B------:R-:W3:Y:S04]  /*16fc0*/  LDG.E R0, desc[UR60][R4.64+0x4] ;  /* 0x0000043c04007981 */ /* 0x000ee8000c1e1900 */
[----:B------:R-:W4:Y:S04]  /*16fd0*/  LDG.E R7, desc[UR60][R4.64+0x8] ;  /* 0x0000083c04077981 */ /* 0x000f28000c1e1900 */
[----:B------:R-:W5:Y:S01]  /*16fe0*/  LDG.E R2, desc[UR60][R4.64+0xc] ;  /* 0x00000c3c04027981 */ /* 0x000f62000c1e1900 */
[----:B--2---:R-:W-:Y:S01]  /*16ff0*/  FADD.FTZ R24, R24, R3 ;  /* 0x0000000318187221 */ /* 0x004fe20000010000 */
[----:B---3--:R-:W-:Y:S01]  /*17000*/  FADD.FTZ R25, R25, R0 ;  /* 0x0000000019197221 */ /* 0x008fe20000010000 */
[----:B----4-:R-:W-:Y:S01]  /*17010*/  FADD.FTZ R26, R26, R7 ;  /* 0x000000071a1a7221 */ /* 0x010fe20000010000 */
[----:B-----5:R-:W-:-:S07]  /*17020*/  FADD.FTZ R27, R27, R2 ;  /* 0x000000021b1b7221 */ /* 0x020fce0000010000 */
.L_x_5349:
[----:B------:R-:W-:Y:S05]  /*17030*/  @!P1 BRA `(.L_x_5350) ;  /* 0x00000004007c9947 */ /* 0x000fea0003800000 */
[----:B------:R-:W3:Y:S01]  /*17040*/  LDC R17, c[0x0][0x624] ;  /* 0x00018900ff117b82 */ /* 0x000ee20000000800 */
[----:B012---:R-:W-:Y:S02]  /*17050*/  F2FP.BF16.F32.PACK_AB R24, RZ, R24 ;  /* 0x00000018ff18723e */ /* 0x007fe400000010ff */
[----:B---3--:R-:W-:-:S04]  /*17060*/  ISETP.NE.AND P0, PT, R17, 0x1, PT ;  /* 0x000000011100780c */ /* 0x008fc80003f05270 */
        /* <DEDUP_REMOVED lines=18> */
.L_x_5351:
        /* <DEDUP_REMOVED lines=23> */
.L_x_5352:
        /* <DEDUP_REMOVED lines=23> */
.L_x_5353:
        /* <DEDUP_REMOVED lines=23> */
.L_x_5354:
[----:B------:R-:W-:Y:S02]  /*175e0*/  ULDC.64 UR4, c[0x0][0x5f0] ;  /* 0x00017c0000047ab9 */ /* 0x000fe40000000a00 */
[----:B------:R-:W-:-:S04]  /*175f0*/  IADD3 R16, P0, R16, UR4, RZ ;  /* 0x0000000410107c10 */ /* 0x000fc8000ff1e0ff */
[----:B------:R-:W-:-:S05]  /*17600*/  IADD3.X R17, RZ, UR5, RZ, P0, !PT ;  /* 0x00000005ff117c10 */ /* 0x000fca00087fe4ff */
[----:B------:R-:W-:Y:S01]  /*17610*/  STG.E.U16 desc[UR60][R16.64], R27 ;  /* 0x0000001b10007986 */ /* 0x000fe2000c10153c */
[----:B------:R-:W-:Y:S05]  /*17620*/  EXIT ;  /* 0x000000000000794d */ /* 0x000fea0003800000 */
.L_x_5350:
[----:B------:R-:W-:Y:S04]  /*17630*/  STG.E desc[UR60][R4.64], R24 ;  /* 0x0000001804007986 */ /* 0x000fe8000c10193c */
[----:B------:R-:W-:Y:S04]  /*17640*/  STG.E desc[UR60][R4.64+0x4], R25 ;  /* 0x0000041904007986 */ /* 0x000fe8000c10193c */
[----:B------:R-:W-:Y:S04]  /*17650*/  STG.E desc[UR60][R4.64+0x8], R26 ;  /* 0x0000081a04007986 */ /* 0x000fe8000c10193c */
[----:B------:R-:W-:Y:S01]  /*17660*/  STG.E desc[UR60][R4.64+0xc], R27 ;  /* 0x00000c1b04007986 */ /* 0x000fe2000c10193c */
[----:B------:R-:W-:Y:S05]  /*17670*/  EXIT ;  /* 0x000000000000794d */ /* 0x000fea0003800000 */
.L_x_5348:
[----:B------:R-:W-:Y:S01]  /*17680*/  ISETP.NE.AND P0, PT, RZ, UR36, PT ;  /* 0x00000024ff007c0c */ /* 0x000fe2000bf05270 */
[----:B------:R-:W-:Y:S02]  /*17690*/  ULDC.U8 UR4, c[0x0][0x621] ;  /* 0x0001884000047ab9 */ /* 0x000fe40000000000 */
[----:B------:R-:W-:-:S10]  /*176a0*/  ISETP.NE.AND P1, PT, RZ, UR4, PT ;  /* 0x00000004ff007c0c */ /* 0x000fd4000bf25270 */
[----:B------:R-:W-:Y:S05]  /*176b0*/  @!P0 BRA `(.L_x_5355) ;  /* 0x0000000000308947 */ /* 0x000fea0003800000 */
[----:B------:R-:W3:Y:S04]  /*176c0*/  LDG.E.U16 R2, desc[UR60][R12.64] ;  /* 0x0000003c0c027981 */ /* 0x000ee8000c1e1500 */
[----:B------:R-:W4:Y:S04]  /*176d0*/  LDG.E.U16 R4, desc[UR60][R14.64] ;  /* 0x0000003c0e047981 */ /* 0x000f28000c1e1500 */
[----:B------:R-:W0:Y:S04]  /*176e0*/  LDG.E.U16 R0, desc[UR60][R6.64] ;  /* 0x0000003c06007981 */ /* 0x000e28000c1e1500 */
[----:B------:R-:W5:Y:S01]  /*176f0*/  LDG.E.U16 R8, desc[UR60][R20.64] ;  /* 0x0000003c14087981 */ /* 0x000f62000c1e1500 */
[----:B---3--:R-:W-:-:S02]  /*17700*/  SHF.L.U32 R2, R2, 0x10, RZ ;  /* 0x0000001002027819 */ /* 0x008fc400000006ff */
[----:B----4-:R-:W-:Y:S01]  /*17710*/  SHF.L.U32 R5, R4, 0x10, RZ ;  /* 0x0000001004057819 */ /* 0x010fe200000006ff */
[----:B012---:R-:W-:Y:S02]  /*17720*/  IMAD.U32 R3, R0, 0x10000, RZ ;  /* 0x0001000000037824 */ /* 0x007fe400078e00ff */
[----:B-----5:R-:W-:Y:S02]  /*17730*/  IMAD.U32 R8, R8, 0x10000, RZ ;  /* 0x0001000008087824 */ /* 0x020fe400078e00ff */
[----:B------:R-:W-:Y:S01]  /*17740*/  FADD.FTZ R24, R24, R3 ;  /* 0x0000000318187221 */ /* 0x000fe20000010000 */
[----:B------:R-:W-:Y:S01]  /*17750*/  FADD.FTZ R25, R25, R2 ;  /* 0x0000000219197221 */ /* 0x000fe20000010000 */
[----:B------:R-:W-:Y:S01]  /*17760*/  FADD.FTZ R26, R26, R5 ;  /* 0x000000051a1a7221 */ /* 0x000fe20000010000 */
[----:B------:R-:W-:-:S07]  /*17770*/  FADD.FTZ R27, R27, R8 ;  /* 0x000000081b1b7221 */ /* 0x000fce0000010000 */
.L_x_5355:
        /* <DEDUP_REMOVED lines=22> */
.L_x_5357:
        /* <DEDUP_REMOVED lines=23> */
.L_x_5358:
        /* <DEDUP_REMOVED lines=23> */
.L_x_5359:
        /* <DEDUP_REMOVED lines=23> */
.L_x_5360:
[----:B------:R-:W-:Y:S02]  /*17d30*/  ULDC.64 UR4, c[0x0][0x5f0] ;  /* 0x00017c0000047ab9 */ /* 0x000fe40000000a00 */
[----:B------:R-:W-:-:S04]  /*17d40*/  IADD3 R16, P0, R16, UR4, RZ ;  /* 0x0000000410107c10 */ /* 0x000fc8000ff1e0ff */
[----:B------:R-:W-:-:S05]  /*17d50*/  IADD3.X R17, RZ, UR5, RZ, P0, !PT ;  /* 0x00000005ff117c10 */ /* 0x000fca00087fe4ff */
[----:B------:R-:W-:Y:S01]  /*17d60*/  STG.E.U16 desc[UR60][R16.64], R27 ;  /* 0x0000001b10007986 */ /* 0x000fe2000c10153c */
[----:B------:R-:W-:Y:S05]  /*17d70*/  EXIT ;  /* 0x000000000000794d */ /* 0x000fea0003800000 */
.L_x_5356:
[----:B012---:R-:W-:Y:S02]  /*17d80*/  F2FP.BF16.F32.PACK_AB R24, R25, R24 ;  /* 0x000000181918723e */ /* 0x007fe400000010ff */
[----:B------:R-:W-:Y:S02]  /*17d90*/  F2FP.BF16.F32.PACK_AB R26, R27, R26 ;  /* 0x0000001a1b1a723e */ /* 0x000fe400000010ff */
[----:B------:R-:W-:Y:S01]  /*17da0*/  PRMT R0, R24, 0x7632, R0 ;  /* 0x0000763218007816 */ /* 0x000fe20000000000 */
[----:B------:R-:W-:Y:S01]  /*17db0*/  STG.E.U16 desc[UR60][R6.64], R24 ;  /* 0x0000001806007986 */ /* 0x000fe2000c10153c */
[----:B------:R-:W-:-:S03]  /*17dc0*/  PRMT R10, R26, 0x7632, R10 ;  /* 0x000076321a0a7816 */ /* 0x000fc6000000000a */
[----:B------:R-:W-:Y:S04]  /*17dd0*/  STG.E.U16 desc[UR60][R12.64], R0 ;  /* 0x000000000c007986 */ /* 0x000fe8000c10153c */
[----:B------:R-:W-:Y:S04]  /*17de0*/  STG.E.U16 desc[UR60][R14.64], R26 ;  /* 0x0000001a0e007986 */ /* 0x000fe8000c10153c */
[----:B------:R-:W-:Y:S01]  /*17df0*/  STG.E.U16 desc[UR60][R20.64], R10 ;  /* 0x0000000a14007986 */ /* 0x000fe2000c10153c */
[----:B------:R-:W-:Y:S05]  /*17e00*/  EXIT ;  /* 0x000000000000794d */ /* 0x000fea0003800000 */
.L_x_5325:
        /* <DEDUP_REMOVED lines=19> */
[----:B------:R-:W2:Y:S04]  /*17f40*/  LDG.E R3, desc[UR60][R4.64] ;  /* 0x0000003c04037981 */ /* 0x000ea8000c1e1900 */
[----:B------:R-:W3:Y:S04]  /*17f50*/  LDG.E R0, desc[UR60][R4.64+0x4] ;  /* 0x0000043c04007981 */ /* 0x000ee8000c1e1900 */
[----:B------:R-:W4:Y:S04]  /*17f60*/  LDG.E R7, desc[UR60][R4.64+0x8] ;  /* 0x0000083c04077981 */ /* 0x000f28000c1e1900 */
[----:B------:R-:W5:Y:S01]  /*17f70*/  LDG.E R2, desc[UR60][R4.64+0xc] ;  /* 0x00000c3c04027981 */ /* 0x000f62000c1e1900 */
[----:B--2---:R-:W-:Y:S01]  /*17f80*/  FADD.FTZ R24, R24, R3 ;  /* 0x0000000318187221 */ /* 0x004fe20000010000 */
[----:B---3--:R-:W-:Y:S01]  /*17f90*/  FADD.FTZ R25, R25, R0 ;  /* 0x0000000019197221 */ /* 0x008fe20000010000 */
[----:B----4-:R-:W-:Y:S01]  /*17fa0*/  FADD.FTZ R26, R26, R7 ;  /* 0x000000071a1a7221 */ /* 0x010fe20000010000 */
[----:B-----5:R-:W-:-:S07]  /*17fb0*/  FADD.FTZ R27, R27, R2 ;  /* 0x000000021b1b7221 */ /* 0x020fce0000010000 */
.L_x_5362:
[----:B------:R-:W-:Y:S05]  /*17fc0*/  @!P1 BRA `(.L_x_5363) ;  /* 0x00000004007c9947 */ /* 0x000fea0003800000 */
[----:B------:R-:W0:Y:S01]  /*17fd0*/  LDC R17, c[0x0][0x624] ;  /* 0x00018900ff117b82 */ /* 0x000e220000000800 */
[----:B------:R-:W-:Y:S02]  /*17fe0*/  F2FP.BF16.F32.PACK_AB R24, RZ, R24 ;  /* 0x00000018ff18723e */ /* 0x000fe400000010ff */
        /* <DEDUP_REMOVED lines=19> */
.L_x_5364:
        /* <DEDUP_REMOVED lines=23> */
.L_x_5365:
        /* <DEDUP_REMOVED lines=23> */
.L_x_5366:
        /* <DEDUP_REMOVED lines=23> */
.L_x_5367:
[----:B------:R-:W-:Y:S02]  /*18570*/  ULDC.64 UR4, c[0x0][0x5f0] ;  /* 0x00017c0000047ab9 */ /* 0x000fe40000000a00 */
[----:B------:R-:W-:-:S04]  /*18580*/  IADD3 R16, P0, R16, UR4, RZ ;  /* 0x0000000410107c10 */ /* 0x000fc8000ff1e0ff */
[----:B------:R-:W-:-:S05]  /*18590*/  IADD3.X R17, RZ, UR5, RZ, P0, !PT ;  /* 0x00000005ff117c10 */ /* 0x000fca00087fe4ff */
[----:B------:R-:W-:Y:S01]  /*185a0*/  STG.E.U16 desc[UR60][R16.64], R27 ;  /* 0x0000001b10007986 */ /* 0x000fe2000c10153c */
[----:B------:R-:W-:Y:S05]  /*185b0*/  EXIT ;  /* 0x000000000000794d */ /* 0x000fea0003800000 */
.L_x_5363:
[----:B------:R-:W-:Y:S04]  /*185c0*/  STG.E desc[UR60][R4.64], R24 ;  /* 0x0000001804007986 */ /* 0x000fe8000c10193c */
[----:B------:R-:W-:Y:S04]  /*185d0*/  STG.E desc[UR60][R4.64+0x4], R25 ;  /* 0x0000041904007986 */ /* 0x000fe8000c10193c */
[----:B------:R-:W-:Y:S04]  /*185e0*/  STG.E desc[UR60][R4.64+0x8], R26 ;  /* 0x0000081a04007986 */ /* 0x000fe8000c10193c */
[----:B------:R-:W-:Y:S01]  /*185f0*/  STG.E desc[UR60][R4.64+0xc], R27 ;  /* 0x00000c1b04007986 */ /* 0x000fe2000c10193c */
[----:B------:R-:W-:Y:S05]  /*18600*/  EXIT ;  /* 0x000000000000794d */ /* 0x000fea0003800000 */
.L_x_5361:
        /* <DEDUP_REMOVED lines=8> */
[----:B--2---:R-:W-:-:S02]  /*18690*/  SHF.L.U32 R2, R2, 0x10, RZ ;  /* 0x0000001002027819 */ /* 0x004fc400000006ff */
[----:B---3--:R-:W-:Y:S01]  /*186a0*/  SHF.L.U32 R5, R4, 0x10, RZ ;  /* 0x0000001004057819 */ /* 0x008fe200000006ff */
[----:B----4-:R-:W-:Y:S02]  /*186b0*/  IMAD.U32 R3, R0, 0x10000, RZ ;  /* 0x0001000000037824 */ /* 0x010fe400078e00ff */
[----:B-----5:R-:W-:Y:S02]  /*186c0*/  IMAD.U32 R14, R14, 0x10000, RZ ;  /* 0x000100000e0e7824 */ /* 0x020fe400078e00ff */
[----:B------:R-:W-:Y:S01]  /*186d0*/  FADD.FTZ R24, R24, R3 ;  /* 0x0000000318187221 */ /* 0x000fe20000010000 */
[----:B------:R-:W-:Y:S01]  /*186e0*/  FADD.FTZ R25, R25, R2 ;  /* 0x0000000219197221 */ /* 0x000fe20000010000 */
[----:B------:R-:W-:Y:S01]  /*186f0*/  FADD.FTZ R26, R26, R5 ;  /* 0x000000051a1a7221 */ /* 0x000fe20000010000 */
[----:B------:R-:W-:-:S07]  /*18700*/  FADD.FTZ R27, R27, R14 ;  /* 0x0000000e1b1b7221 */ /* 0x000fce0000010000 */
.L_x_5368:
        /* <DEDUP_REMOVED lines=22> */
.L_x_5370:
        /* <DEDUP_REMOVED lines=23> */
.L_x_5371:
        /* <DEDUP_REMOVED lines=23> */
.L_x_5372:
        /* <DEDUP_REMOVED lines=23> */
.L_x_5373:
[----:B------:R-:W-:Y:S02]  /*18cc0*/  ULDC.64 UR4, c[0x0][0x5f0] ;  /* 0x00017c0000047ab9 */ /* 0x000fe40000000a00 */
[----:B------:R-:W-:-:S04]  /*18cd0*/  IADD3 R16, P0, R16, UR4, RZ ;  /* 0x0000000410107c10 */ /* 0x000fc8000ff1e0ff */
[----:B------:R-:W-:-:S05]  /*18ce0*/  IADD3.X R17, RZ, UR5, RZ, P0, !PT ;  /* 0x00000005ff117c10 */ /* 0x000fca00087fe4ff */
[----:B------:R-:W-:Y:S01]  /*18cf0*/  STG.E.U16 desc[UR60][R16.64], R27 ;  /* 0x0000001b10007986 */ /* 0x000fe2000c10153c */
[----:B------:R-:W-:Y:S05]  /*18d00*/  EXIT ;  /* 0x000000000000794d */ /* 0x000fea0003800000 */
.L_x_5369:
[----:B------:R-:W-:Y:S02]  /*18d10*/  F2FP.BF16.F32.PACK_AB R24, R25, R24 ;  /* 0x000000181918723e */ /* 0x000fe400000010ff */
        /* <DEDUP_REMOVED lines=8> */
        .weak           $__internal_14_$__cuda_sm20_div_u64
        .type           $__internal_14_$__cuda_sm20_div_u64,@function
        .size           $__internal_14_$__cuda_sm20_div_u64,($__internal_15_$__cuda_sm20_rem_u64 - $__internal_14_$__cuda_sm20_div_u64)
$__internal_14_$__cuda_sm20_div_u64:
        /* <DEDUP_REMOVED lines=59> */
[----:B------:R-:W-:-:S02]  /*19150*/  ISETP.NE.U32.AND P1, PT, R0, RZ, PT ;  /* 0x000000ff0000720c */ /* 0x000fc40003f25070 */
[----:B------:R-:W-:Y:S02]  /*19160*/  ISETP.GE.U32.AND.EX P0, PT, R32, R3, PT, P0 ;  /* 0x000000032000720c */ /* 0x000fe40003f06100 */
[-C--:B------:R-:W-:Y:S02]  /*19170*/  IADD3.X R15, RZ, R30.reuse, RZ, P3, !PT ;  /* 0x0000001eff0f7210 */ /* 0x080fe40001ffe4ff */
[----:B------:R-:W-:Y:S02]  /*19180*/  MOV R21, 0x0 ;  /* 0x0000000000157802 */ /* 0x000fe40000000f00 */
[----:B------:R-:W-:Y:S02]  /*19190*/  ISETP.NE.AND.EX P1, PT, R3, RZ, PT, P1 ;  /* 0x000000ff0300720c */ /* 0x000fe40003f25310 */
[----:B------:R-:W-:Y:S02]  /*191a0*/  SEL R14, R14, R29, P0 ;  /* 0x0000001d0e0e7207 */ /* 0x000fe40000000000 */
[----:B------:R-:W-:-:S02]  /*191b0*/  SEL R15, R15, R30, P0 ;  /* 0x0000001e0f0f7207 */ /* 0x000fc40000000000 */
[----:B------:R-:W-:Y:S02]  /*191c0*/  SEL R14, R14, 0xffffffff, P1 ;  /* 0xffffffff0e0e7807 */ /* 0x000fe40000800000 */
[----:B------:R-:W-:Y:S01]  /*191d0*/  SEL R15, R15, 0xffffffff, P1 ;  /* 0xffffffff0f0f7807 */ /* 0x000fe20000800000 */
[----:B------:R-:W-:Y:S06]  /*191e0*/  RET.REL.NODEC R20 `(_ZN2at6native13reduce_kernelILi128ELi4ENS0_8ReduceOpIN3c108BFloat16ENS0_14func_wrapper_tIS4_NS0_55_GLOBAL__N__0955718d_22_SparseCsrTensorMath_cu_868dd54514ReductionAddOpIfEEEEjS4_Li4ELi4EEEEEvT1_) ;  /* 0xfffffe6c14847950 */ /* 0x000fec0003c3ffff */
        .weak           $__internal_15_$__cuda_sm20_rem_u64
        .type           $__internal_15_$__cuda_sm20_rem_u64,@function
        .size           $__internal_15_$__cuda_sm20_rem_u64,(.L_x_8812 - $__internal_15_$__cuda_sm20_rem_u64)
$__internal_15_$__cuda_sm20_rem_u64:
[----:B------:R-:W-:Y:S01]  /*191f0*/  IMAD.MOV.U32 R34, RZ, RZ, R4 ;  /* 0x000000ffff227224 */ /* 0x000fe200078e0004 */
[----:B------:R-:W-:-:S04]  /*19200*/  MOV R35, R15 ;  /* 0x0000000f00237202 */ /* 0x000fc80000000f00 */
[----:B------:R-:W0:Y:S08]  /*19210*/  I2F.U64.RP R21, R34 ;  /* 0x0000002200157312 */ /* 0x000e300000309000 */
[----:B0-----:R-:W0:Y:S02]  /*19220*/  MUFU.RCP R21, R21 ;  /* 0x0000001500157308 */ /* 0x001e240000001000 */
[----:B0-----:R-:W-:-:S06]  /*19230*/  IADD3 R30, R21, 0x1ffffffe, RZ ;  /* 0x1ffffffe151e7810 */ /* 0x001fcc0007ffe0ff */
[----:B------:R-:W0:Y:S02]  /*19240*/  F2I.U64.TRUNC R30, R30 ;  /* 0x0000001e001e7311 */ /* 0x000e24000020d800 */
[----:B0-----:R-:W-:-:S04]  /*19250*/  IMAD.WIDE.U32 R32, R30, R4, RZ ;  /* 0x000000041e207225 */ /* 0x001fc800078e00ff */
[C---:B------:R-:W-:Y:S01]  /*19260*/  IMAD R29, R30.reuse, R15, R33 ;  /* 0x0000000f1e1d7224 */ /* 0x040fe200078e0221 */
[----:B------:R-:W-:Y:S02]  /*19270*/  IADD3 R37, P0, RZ, -R32, RZ ;  /* 0x80000020ff257210 */ /* 0x000fe40007f1e0ff */
[----:B------:R-:W-:Y:S01]  /*19280*/  MOV R33, R30 ;  /* 0x0000001e00217202 */ /* 0x000fe20000000f00 */
        /* <DEDUP_REMOVED lines=14> */
[----:B------:R-:W-:-:S04]  /*19370*/  IMAD.HI.U32 R32, R33, R31, RZ ;  /* 0x0000001f21207227 */ /* 0x000fc800078e00ff */
[----:B------:R-:W-:-:S04]  /*19380*/  IMAD.X R30, RZ, RZ, ~R29, P0 ;  /* 0x000000ffff1e7224 */ /* 0x000fc800000e0e1d */
[----:B------:R-:W-:-:S04]  /*19390*/  IMAD.WIDE.U32 R32, P0, R33, R30, R32 ;  /* 0x0000001e21207225 */ /* 0x000fc80007800020 */
[C---:B------:R-:W-:Y:S02]  /*193a0*/  IMAD R34, R21.reuse, R30, RZ ;  /* 0x0000001e15227224 */ /* 0x040fe400078e02ff */
[----:B------:R-:W-:Y:S01]  /*193b0*/  IMAD.HI.U32 R29, P1, R21, R31, R32 ;  /* 0x0000001f151d7227 */ /* 0x000fe20007820020 */
[----:B------:R-:W-:-:S03]  /*193c0*/  HFMA2.MMA R31, -RZ, RZ, 0, 0 ;  /* 0x00000000ff1f7435 */ /* 0x000fc600000001ff */
        /* <DEDUP_REMOVED lines=34> */
[----:B------:R-:W-:Y:S06]  /*195f0*/  RET.REL.NODEC R14 `(_ZN2at6native13reduce_kernelILi128ELi4ENS0_8ReduceOpIN3c108BFloat16ENS0_14func_wrapper_tIS4_NS0_55_GLOBAL__N__0955718d_22_SparseCsrTensorMath_cu_868dd54514ReductionAddOpIfEEEEjS4_Li4ELi4EEEEEvT1_) ;  /* 0xfffffe680e807950 */ /* 0x000fec0003c3ffff */
.L_x_5374:
        /* <DEDUP_REMOVED lines=16> */
.L_x_8812:


//--------------------- .text._ZN2at6native13reduce_kernelILi512ELi1ENS0_8ReduceOpIN3c104HalfENS0_14func_wrapper_tIS4_NS0_55_GLOBAL__N__0955718d_22_SparseCsrTensorMath_cu_868dd54514ReductionAddOpIfEEEEjS4_Li4ELi4EEEEEvT1_ --------------------------
	.section	.text._ZN2at6native13reduce_kernelILi512ELi1ENS0_8ReduceOpIN3c104HalfENS0_14func_wrapper_tIS4_NS0_55_GLOBAL__N__0955718d_22_SparseCsrTensorMath_cu_868dd54514ReductionAddOpIfEEEEjS4_Li4ELi4EEEEEvT1_,"ax",@progbits
	.align	128
.text._ZN2at6native13reduce_kernelILi512ELi1ENS0_8ReduceOpIN3c104HalfENS0_14func_wrapper_tIS4_NS0_55_GLOBAL__N__0955718d_22_SparseCsrTensorMath_cu_868dd54514ReductionAddOpIfEEEEjS4_Li4ELi4EEEEEvT1_:
        .type           _ZN2at6native13reduce_kernelILi512ELi1ENS0_8ReduceOpIN3c104HalfENS0_14func_wrapper_tIS4_NS0_55_GLOBAL__N__0955718d_22_SparseCsrTensorMath_cu_868dd54514ReductionAddOpIfEEEEjS4_Li4ELi4EEEEEvT1_,@function
        .size           _ZN2at6native13reduce_kernelILi512ELi1ENS0_8ReduceOpIN3c104HalfENS0_14func_wrapper_tIS4_NS0_55_GLOBAL__N__0955718d_22_SparseCsrTensorMath_cu_868dd54514ReductionAddOpIfEEEEjS4_Li4ELi4EEEEEvT1_,(.L_x_8815 - _ZN2at6native13reduce_kernelILi512ELi1ENS0_8ReduceOpIN3c104HalfENS0_14func_wrapper_tIS4_NS0_55_GLOBAL__N__0955718d_22_SparseCsrTensorMath_cu_868dd54514ReductionAddOpIfEEEEjS4_Li4ELi4EEEEEvT1_)
        .other          _ZN2at6native13reduce_kernelILi512ELi1ENS0_8ReduceOpIN3c104HalfENS0_14func_wrapper_tIS4_NS0_55_GLOBAL__N__0955718d_22_SparseCsrTensorMath_cu_868dd54514ReductionAddOpIfEEEEjS4_Li4ELi4EEEEEvT1_,@"STO_CUDA_ENTRY STV_DEFAULT"
_ZN2at6native13reduce_kernelILi512ELi1ENS0_8ReduceOpIN3c104HalfENS0_14func_wrapper_tIS4_NS0_55_GLOBAL__N__0955718d_22_SparseCsrTensorMath_cu_868dd54514ReductionAddOpIfEEEEjS4_Li4ELi4EEEEEvT1_:
        /* <DEDUP_REMOVED lines=287> */
.L_x_5375:
        /* <DEDUP_REMOVED lines=50> */
.L_x_5384:
[----:B------:R-:W-:Y:S05]  /*1510*/  BSYNC B3 ;  /* 0x0000000000037941 */ /* 0x000fea0003800000 */
.L_x_5383:
        /* <DEDUP_REMOVED lines=9> */
[----:B--2---:R-:W-:-:S05]  /*15b0*/  HADD2.F32 R4, -RZ, R10.H0_H0 ;  /* 0x2000000aff047230 */ /* 0x004fca0000004100 */
[----:B------:R-:W-:-:S07]  /*15c0*/  FADD.FTZ R4, R4, UR4 ;  /* 0x0000000404047e21 */ /* 0x000fce0008010000 */
.L_x_5382:
[----:B------:R-:W-:Y:S05]  /*15d0*/  BSYNC B2 ;  /* 0x0000000000027941 */ /* 0x000fea0003800000 */
.L_x_5381:
[C---:B------:R-:W-:Y:S02]  /*15e0*/  IADD3 R9, P0, -R17.reuse, 0x4, RZ ;  /* 0x0000000411097810 */ /* 0x040fe40007f1e1ff */
[----:B------:R-:W-:Y:S02]  /*15f0*/  IADD3 R10, R17, -0x4, R2 ;  /* 0xfffffffc110a7810 */ /* 0x000fe40007ffe002 */
[----:B------:R-:W-:Y:S01]  /*1600*/  LEA R12, P1, R9, R12, 0x1 ;  /* 0x0000000c090c7211 */ /* 0x000fe200078208ff */
[----:B------:R-:W-:-:S05]  /*1610*/  IMAD.X R6, RZ, RZ, -0x1, P0 ;  /* 0xffffffffff067424 */ /* 0x000fca00000e06ff */
[----:B------:R-:W-:-:S07]  /*1620*/  LEA.HI.X R13, R9, R13, R6, 0x1, P1 ;  /* 0x0000000d090d7211 */ /* 0x000fce00008f0c06 */
.L_x_5380:
[----:B------:R-:W-:Y:S05]  /*1630*/  BSYNC B1 ;  /* 0x0000000000017941 */ /* 0x000fea0003800000 */
.L_x_5379:
[----:B------:R-:W-:Y:S01]  /*1640*/  LEA R9, R7, 0x3, 0x2 ;  /* 0x0000000307097811 */ /* 0x000fe200078e10ff */
[----:B------:R-:W-:Y:S01]  /*1650*/  BSSY B1, `(.L_x_5385) ;  /* 0x0000018000017945 */ /* 0x000fe20003800000 */
[----:B------:R-:W-:Y:S02]  /*1660*/  ISETP.NE.AND P1, PT, RZ, UR27, PT ;  /* 0x0000001bff007c0c */ /* 0x000fe4000bf25270 */
[----:B------:R-:W-:Y:S01]  /*1670*/  ISETP.GE.U32.AND P0, PT, R9, R10, PT ;  /* 0x0000000a0900720c */ /* 0x000fe20003f06070 */
[----:B------:R-:W-:Y:S01]  /*1680*/  IMAD.MOV.U32 R9, RZ, RZ, R8 ;  /* 0x000000ffff097224 */ /* 0x000fe200078e0008 */
[----:B------:R-:W-:Y:S02]  /*1690*/  ISETP.NE.AND P2, PT, R3, RZ, PT ;  /* 0x000000ff0300720c */ /* 0x000fe40003f45270 */
[----:B------:R-:W-:-:S09]  /*16a0*/  MOV R2, R8 ;  /* 0x0000000800027202 */ /* 0x000fd20000000f00 */
[----:B------:R-:W-:Y:S05]  /*16b0*/  @P0 BRA `(.L_x_5386) ;  /* 0x0000000000440947 */ /* 0x000fea0003800000 */
[----:B------:R-:W-:Y:S01]  /*16c0*/  MOV R11, R7 ;  /* 0x00000007000b7202 */ /* 0x000fe20000000f00 */
[----:B------:R-:W-:-:S07]  /*16d0*/  IMAD.MOV.U32 R9, RZ, RZ, R8 ;  /* 0x000000ffff097224 */ /* 0x000fce00078e0008 */
.L_x_5387:
[----:B------:R-:W-:Y:S01]  /*16e0*/  IMAD.WIDE.U32 R6, R11, 0x8, R12 ;  /* 0x000000080b067825 */ /* 0x000fe200078e000c */
[----:B------:R-:W-:-:S05]  /*16f0*/  ULDC UR4, c[0x0][0x224] ;  /* 0x0000890000047ab9 */ /* 0x000fca0000000800 */
[----:B------:R-:W2:Y:S01]  /*1700*/  LDG.E.64 R6, desc[UR36][R6.64] ;  /* 0x0000002406067981 */ /* 0x000ea2000c1e1b00 */
[----:B------:R-:W-:-:S04]  /*1710*/  IADD3 R11, R11, UR4, RZ ;  /* 0x000000040b0b7c10 */ /* 0x000fc8000fffe0ff */
[----:B------:R-:W-:-:S04]  /*1720*/  LEA R19, R11, 0x3, 0x2 ;  /* 0x000000030b137811 */ /* 0x000fc800078e10ff */
[----:B------:R-:W-:Y:S01]  /*1730*/  ISETP.GE.U32.AND P0, PT, R19, R10, PT ;  /* 0x0000000a1300720c */ /* 0x000fe20003f06070 */
[--C-:B--2---:R-:W-:Y:S02]  /*1740*/  HADD2.F32 R17, -RZ, R6.reuse.H0_H0 ;  /* 0x20000006ff117230 */ /* 0x104fe40000004100 */
[----:B------:R-:W-:Y:S02]  /*1750*/  HADD2.F32 R16, -RZ, R6.H1_H1 ;  /* 0x30000006ff107230 */ /* 0x000fe40000004100 */
[--C-:B------:R-:W-:Y:S02]  /*1760*/  HADD2.F32 R19, -RZ, R7.reuse.H0_H0 ;  /* 0x20000007ff137230 */ /* 0x100fe40000004100 */
[----:B------:R-:W-:Y:S01]  /*1770*/  FADD.FTZ R4, R17, R4 ;  /* 0x0000000411047221 */ /* 0x000fe20000010000 */
[----:B------:R-:W-:Y:S02]  /*1780*/  HADD2.F32 R21, -RZ, R7.H1_H1 ;  /* 0x30000007ff157230 */ /* 0x000fe40000004100 */
[----:B------:R-:W-:Y:S01]  /*1790*/  FADD.FTZ R9, R16, R9 ;  /* 0x0000000910097221 */ /* 0x000fe20000010000 */
[----:B------:R-:W-:-:S02]  /*17a0*/  FADD.FTZ R8, R19, R8 ;  /* 0x0000000813087221 */ /* 0x000fc40000010000 */
[----:B------:R-:W-:Y:S01]  /*17b0*/  FADD.FTZ R2, R21, R2 ;  /* 0x0000000215027221 */ /* 0x000fe20000010000 */
[----:B------:R-:W-:Y:S06]  /*17c0*/  @!P0 BRA `(.L_x_5387) ;  /* 0xfffffffc00c48947 */ /* 0x000fec000383ffff */
.L_x_5386:
[----:B------:R-:W-:Y:S05]  /*17d0*/  BSYNC B1 ;  /* 0x0000000000017941 */ /* 0x000fea0003800000 */
.L_x_5385:
        /* <DEDUP_REMOVED lines=8> */
.L_x_5389:
[----:B------:R-:W-:Y:S05]  /*1860*/  BSYNC B1 ;  /* 0x0000000000017941 */ /* 0x000fea0003800000 */
.L_x_5388:
        /* <DEDUP_REMOVED lines=10> */
[----:B--2---:R-:W-:-:S05]  /*1910*/  HADD2.F32 R5, -RZ, R12.H0_H0 ;  /* 0x2000000cff057230 */ /* 0x004fca0000004100 */
[----:B------:R-:W-:-:S07]  /*1920*/  FADD.FTZ R4, R4, R5 ;  /* 0x0000000504047221 */ /* 0x000fce0000010000 */
.L_x_5391:
[----:B------:R-:W-:Y:S05]  /*1930*/  BSYNC B1 ;  /* 0x0000000000017941 */ /* 0x000fea0003800000 */
.L_x_5390:
[----:B------:R-:W-:-:S04]  /*1940*/  FADD.FTZ R9, R9, R4 ;  /* 0x0000000409097221 */ /* 0x000fc80000010000 */
[----:B------:R-:W-:-:S04]  /*1950*/  FADD.FTZ R9, R9, R8 ;  /* 0x0000000809097221 */ /* 0x000fc80000010000 */
[----:B------:R-:W-:Y:S01]  /*1960*/  FADD.FTZ R6, R9, R2 ;  /* 0x0000000209067221 */ /* 0x000fe20000010000 */
[----:B------:R-:W-:Y:S06]  /*1970*/  BRA `(.L_x_5377) ;  /* 0x0000009400bc7947 */ /* 0x000fec0003800000 */
.L_x_5378:
        /* <DEDUP_REMOVED lines=24> */
.L_x_5401:
        /* <DEDUP_REMOVED lines=286> */
.L_x_5397:
        /* <DEDUP_REMOVED lines=254> */
.L_x_5398:
        /* <DEDUP_REMOVED lines=245> */
[----:B------:R-:W-:Y:S01]  /*4c10*/  IMAD R21, R21, UR38, R24 ;  /* 0x0000002615157c24 */ /* 0x000fe2000f8e0218 */
[----:B------:R-:W1:Y:S03]  /*4c20*/  @P1 LDC R25, c[0x0][0x3e8] ;  /* 0x0000fa00ff191b82 */ /* 0x000e660000000800 */
[----:B------:R-:W-:-:S05]  /*4c30*/  IMAD R10, R21, UR25, R10 ;  /* 0x00000019150a7c24 */ /* 0x000fca000f8e020a */
[----:B------:R-:W2:Y:S01]  /*4c40*/  @P1 LDC R24, c[0x0][0x37c] ;  /* 0x0000df00ff181b82 */ /* 0x000ea20000000800 */
[----:B0-----:R-:W-:-:S05]  /*4c50*/  @P1 IMAD.HI.U32 R18, R23, R18, R22 ;  /* 0x0000001217121227 */ /* 0x001fca00078e0016 */
[----:B------:R-:W-:-:S05]  /*4c60*/  @P1 SHF.R.U32.HI R18, RZ, R19, R18 ;  /* 0x00000013ff121219 */ /* 0x000fca0000011612 */
[----:B------:R-:W-:-:S04]  /*4c70*/  @P1 IMAD.MOV R19, RZ, RZ, -R18 ;  /* 0x000000ffff131224 */ /* 0x000fc800078e0a12 */
[----:B--2---:R-:W-:-:S04]  /*4c80*/  @P1 IMAD R23, R24, R19, R23 ;  /* 0x0000001318171224 */ /* 0x004fc800078e0217 */
[----:B-1----:R-:W-:-:S07]  /*4c90*/  @P1 IMAD R10, R23, R25, R10 ;  /* 0x00000019170a1224 */ /* 0x002fce00078e020a */
.L_x_5399:
[----:B------:R-:W-:-:S04]  /*4ca0*/  LOP3.LUT R19, R10, 0xfffffffe, RZ, 0xc0, !PT ;  /* 0xfffffffe0a137812 */ /* 0x000fc800078ec0ff */
[----:B------:R-:W-:-:S04]  /*4cb0*/  IADD3 R18, P1, R12, R19, RZ ;  /* 0x000000130c127210 */ /* 0x000fc80007f3e0ff */
[----:B------:R-:W-:-:S05]  /*4cc0*/  IADD3.X R19, RZ, R13, RZ, P1, !PT ;  /* 0x0000000dff137210 */ /* 0x000fca0000ffe4ff */
[----:B------:R1:W5:Y:S01]  /*4cd0*/  LDG.E.U16 R10, desc[UR36][R18.64] ;  /* 0x00000024120a7981 */ /* 0x000362000c1e1500 */
[----:B------:R-:W-:Y:S01]  /*4ce0*/  IADD3 R5, R5, R4, RZ ;  /* 0x0000000405057210 */ /* 0x000fe20007ffe0ff */
[----:B------:R-:W-:Y:S06]  /*4cf0*/  @!P0 BRA `(.L_x_5400) ;  /* 0x0000000c00d88947 */ /* 0x000fec0003800000 */
[----:B-1----:R-:W-:Y:S01]  /*4d00*/  MOV R19, R5 ;  /* 0x0000000500137202 */ /* 0x002fe20000000f00 */
[----:B------:R-:W-:Y:S01]  /*4d10*/  IMAD.MOV.U32 R18, RZ, RZ, RZ ;  /* 0x000000ffff127224 */ /* 0x000fe200078e00ff */
[----:B0-----:R-:W-:-:S03]  /*4d20*/  ISETP.NE.AND P1, PT, R16, 0x1, PT ;  /* 0x000000011000780c */ /* 0x001fc60003f25270 */
[----:B------:R-:W-:-:S05]  /*4d30*/  IMAD.HI.U32 R2, R5, UR30, R18 ;  /* 0x0000001e05027c27 */ /* 0x000fca000f8e0012 */
[----:B--2---:R-:W-:-:S04]  /*4d40*/  SHF.R.U32.HI R21, RZ, UR31, R2 ;  /* 0x0000001fff157c19 */ /* 0x004fc80008011602 */
        /* <DEDUP_REMOVED lines=241> */
.L_x_5400:
[----:B-1----:R-:W-:Y:S01]  /*5c60*/  LOP3.LUT R19, R2, 0xfffffffe, RZ, 0xc0, !PT ;  /* 0xfffffffe02137812 */ /* 0x002fe200078ec0ff */
[----:B------:R-:W-:Y:S01]  /*5c70*/  IMAD.IADD R5, R5, 0x1, R4 ;  /* 0x0000000105057824 */ /* 0x000fe200078e0204 */
[----:B------:R-:W-:Y:S02]  /*5c80*/  ULDC UR4, c[0x0][0x21c] ;  /* 0x0000870000047ab9 */ /* 0x000fe40000000800 */
[----:B------:R-:W-:-:S04]  /*5c90*/  IADD3 R18, P1, R12, R19, RZ ;  /* 0x000000130c127210 */ /* 0x000fc80007f3e0ff */
[----:B------:R-:W-:-:S05]  /*5ca0*/  IADD3.X R19, RZ, R13, RZ, P1, !PT ;  /* 0x0000000dff137210 */ /* 0x000fca0000ffe4ff */
[----:B------:R-:W3:Y:S01]  /*5cb0*/  LDG.E.U16 R18, desc[UR36][R18.64] ;  /* 0x0000002412127981 */ /* 0x000ee2000c1e1500 */
[----:B--2---:R-:W-:Y:S01]  /*5cc0*/  IMAD R21, R4, 0x3, R5 ;  /* 0x0000000304157824 */ /* 0x004fe200078e0205 */
[----:B------:R-:W-:Y:S01]  /*5cd0*/  MOV R2, UR4 ;  /* 0x0000000400027c02 */ /* 0x000fe20008000f00 */
[----:B-----5:R-:W-:Y:S02]  /*5ce0*/  HADD2.F32 R22, -RZ, R11.H0_H0 ;  /* 0x2000000bff167230 */ /* 0x020fe40000004100 */
[----:B------:R-:W-:Y:S01]  /*5cf0*/  HADD2.F32 R24, -RZ, R10.H0_H0 ;  /* 0x2000000aff187230 */ /* 0x000fe20000004100 */
[----:B------:R-:W-:Y:S01]  /*5d00*/  ISETP.GE.U32.AND P1, PT, R21, R2, PT ;  /* 0x000000021500720c */ /* 0x000fe20003f26070 */
[----:B------:R-:W-:Y:S02]  /*5d10*/  HADD2.F32 R21, -RZ, R20.H0_H0 ;  /* 0x20000014ff157230 */ /* 0x000fe40000004100 */
[----:B------:R-:W-:Y:S01]  /*5d20*/  FADD.FTZ R9, R22, R9 ;  /* 0x0000000916097221 */ /* 0x000fe20000010000 */
[----:B------:R-:W-:-:S02]  /*5d30*/  FADD.FTZ R7, R24, R7 ;  /* 0x0000000718077221 */ /* 0x000fc40000010000 */
[----:B------:R-:W-:Y:S01]  /*5d40*/  FADD.FTZ R8, R21, R8 ;  /* 0x0000000815087221 */ /* 0x000fe20000010000 */
[----:B---3--:R-:W-:-:S05]  /*5d50*/  HADD2.F32 R23, -RZ, R18.H0_H0 ;  /* 0x20000012ff177230 */ /* 0x008fca0000004100 */
[----:B------:R-:W-:Y:S01]  /*5d60*/  FADD.FTZ R6, R23, R6 ;  /* 0x0000000617067221 */ /* 0x000fe20000010000 */
[----:B------:R-:W-:Y:S06]  /*5d70*/  @!P1 BRA `(.L_x_5401) ;  /* 0xffffffbc00609947 */ /* 0x000fec000383ffff */
[----:B------:R-:W-:Y:S05]  /*5d80*/  BSYNC B2 ;  /* 0x0000000000027941 */ /* 0x000fea0003800000 */
.L_x_5396:
[----:B------:R-:W-:-:S07]  /*5d90*/  PRMT R22, R18, 0x7610, R22 ;  /* 0x0000761012167816 */ /* 0x000fce0000000016 */
.L_x_5395:
[----:B------:R-:W-:Y:S05]  /*5da0*/  BSYNC B1 ;  /* 0x0000000000017941 */ /* 0x000fea0003800000 */
.L_x_5394:
        /* <DEDUP_REMOVED lines=280> */
.L_x_5404:
[----:B------:R-:W-:-:S04]  /*6f30*/  LOP3.LUT R11, R11, 0xfffffffe, RZ, 0xc0, !PT ;  /* 0xfffffffe0b0b7812 */ /* 0x000fc800078ec0ff */
[----:B0-----:R-:W-:-:S05]  /*6f40*/  IADD3 R16, P2, R12, R11, RZ ;  /* 0x0000000b0c107210 */ /* 0x001fca0007f5e0ff */
        /* <DEDUP_REMOVED lines=279> */
.L_x_5405:
        /* <DEDUP_REMOVED lines=281> */
.L_x_5406:
        /* <DEDUP_REMOVED lines=281> */
.L_x_5407:
[----:B------:R-:W-:-:S04]  /*a3e0*/  LOP3.LUT R23, R22, 0xfffffffe, RZ, 0xc0, !PT ;  /* 0xfffffffe16177812 */ /* 0x000fc800078ec0ff */
[----:B------:R-:W-:-:S05]  /*a3f0*/  IADD3 R22, P1, R12, R23, RZ ;  /* 0x000000170c167210 */ /* 0x000fca0007f3e0ff */
[----:B------:R-:W-:-:S05]  /*a400*/  IMAD.X R23, RZ, RZ, R13, P1 ;  /* 0x000000ffff177224 */ /* 0x000fca00008e060d */
[----:B------:R1:W5:Y:S03]  /*a410*/  LDG.E.U16 R22, desc[UR36][R22.64] ;  /* 0x0000002416167981 */ /* 0x000366000c1e1500 */
.L_x_5403:
[----:B------:R-:W-:Y:S05]  /*a420*/  BSYNC B1 ;  /* 0x0000000000017941 */ /* 0x000fea0003800000 */
.L_x_5402:
[----:B------:R-:W-:Y:S04]  /*a430*/  BSSY B1, `(.L_x_5408) ;  /* 0x0000012000017945 */ /* 0x000fe80003800000 */
[----:B------:R-:W-:Y:S05]  /*a440*/  @P0 BRA `(.L_x_5409) ;  /* 0x0000000000400947 */ /* 0x000fea0003800000 */
[----:B------:R-:W-:Y:S01]  /*a450*/  IADD3 R5, R5, R4, RZ ;  /* 0x0000000405057210 */ /* 0x000fe20007ffe0ff */
[----:B-----5:R-:W-:-:S03]  /*a460*/  HADD2.F32 R12, -RZ, R11.H0_H0 ;  /* 0x2000000bff0c7230 */ /* 0x020fc60000004100 */
[----:B------:R-:W-:Y:S02]  /*a470*/  ISETP.GE.U32.AND P0, PT, R5, R2, PT ;  /* 0x000000020500720c */ /* 0x000fe40003f06070 */
[----:B------:R-:W-:-:S11]  /*a480*/  FADD.FTZ R9, R9, R12 ;  /* 0x0000000c09097221 */ /* 0x000fd60000010000 */
[----:B------:R-:W-:Y:S05]  /*a490*/  @P0 BRA `(.L_x_5409) ;  /* 0x00000000002c0947 */ /* 0x000fea0003800000 */
[----:B------:R-:W-:Y:S01]  /*a4a0*/  IADD3 R11, R5, R4, RZ ;  /* 0x00000004050b7210 */ /* 0x000fe20007ffe0ff */
[----:B------:R-:W-:-:S03]  /*a4b0*/  HADD2.F32 R5, -RZ, R20.H0_H0 ;  /* 0x20000014ff057230 */ /* 0x000fc60000004100 */
[----:B------:R-:W-:Y:S02]  /*a4c0*/  ISETP.GE.U32.AND P0, PT, R11, R2, PT ;  /* 0x000000020b00720c */ /* 0x000fe40003f06070 */
[----:B------:R-:W-:-:S11]  /*a4d0*/  FADD.FTZ R8, R8, R5 ;  /* 0x0000000508087221 */ /* 0x000fd60000010000 */
[----:B------:R-:W-:Y:S05]  /*a4e0*/  @P0 BRA `(.L_x_5409) ;  /* 0x0000000000180947 */ /* 0x000fea0003800000 */
[----:B------:R-:W-:Y:S02]  /*a4f0*/  IMAD.IADD R5, R11, 0x1, R4 ;  /* 0x000000010b057824 */ /* 0x000fe400078e0204 */
[----:B------:R-:W-:-:S03]  /*a500*/  HADD2.F32 R10, -RZ, R10.H0_H0 ;  /* 0x2000000aff0a7230 */ /* 0x000fc60000004100 */
[----:B------:R-:W-:Y:S02]  /*a510*/  ISETP.GE.U32.AND P0, PT, R5, R2, PT ;  /* 0x000000020500720c */ /* 0x000fe40003f06070 */
[----:B------:R-:W-:-:S11]  /*a520*/  FADD.FTZ R7, R7, R10 ;  /* 0x0000000a07077221 */ /* 0x000fd60000010000 */
[----:B------:R-:W-:-:S05]  /*a530*/  @!P0 HADD2.F32 R5, -RZ, R22.H0_H0 ;  /* 0x20000016ff058230 */ /* 0x000fca0000004100 */
[----:B------:R-:W-:-:S07]  /*a540*/  @!P0 FADD.FTZ R6, R6, R5 ;  /* 0x0000000506068221 */ /* 0x000fce0000010000 */
.L_x_5409:
[----:B------:R-:W-:Y:S05]  /*a550*/  BSYNC B1 ;  /* 0x0000000000017941 */ /* 0x000fea0003800000 */
.L_x_5408:
[----:B------:R-:W-:-:S04]  /*a560*/  FADD.FTZ R8, R8, R9 ;  /* 0x0000000908087221 */ /* 0x000fc80000010000 */
[----:B------:R-:W-:-:S04]  /*a570*/  FADD.FTZ R7, R8, R7 ;  /* 0x0000000708077221 */ /* 0x000fc80000010000 */
[----:B------:R-:W-:Y:S01]  /*a580*/  FADD.FTZ R6, R7, R6 ;  /* 0x0000000607067221 */ /* 0x000fe20000010000 */
[----:B------:R-:W-:Y:S06]  /*a590*/  BRA `(.L_x_5377) ;  /* 0x0000000800b47947 */ /* 0x000fec0003800000 */
.L_x_5393:
        /* <DEDUP_REMOVED lines=10> */
.L_x_5413:
        /* <DEDUP_REMOVED lines=17> */
[----:B------:R-:W-:Y:S01]  /*a750*/  ISETP.GE.U32.AND P0, PT, R23, R2, PT ;  /* 0x000000021700720c */ /* 0x000fe20003f06070 */
[----:B--2---:R-:W-:Y:S02]  /*a760*/  HADD2.F32 R24, -RZ, R8.H0_H0 ;  /* 0x20000008ff187230 */ /* 0x004fe40000004100 */
[----:B---3--:R-:W-:Y:S02]  /*a770*/  HADD2.F32 R23, -RZ, R11.H0_H0 ;  /* 0x2000000bff177230 */ /* 0x008fe40000004100 */
[----:B----4-:R-:W-:Y:S02]  /*a780*/  HADD2.F32 R26, -RZ, R17.H0_H0 ;  /* 0x20000011ff1a7230 */ /* 0x010fe40000004100 */
[----:B-----5:R-:W-:Y:S02]  /*a790*/  HADD2.F32 R25, -RZ, R18.H0_H0 ;  /* 0x20000012ff197230 */ /* 0x020fe40000004100 */
[----:B------:R-:W-:Y:S01]  /*a7a0*/  FADD.FTZ R21, R24, R21 ;  /* 0x0000001518157221 */ /* 0x000fe20000010000 */
[----:B------:R-:W-:Y:S01]  /*a7b0*/  FADD.FTZ R20, R23, R20 ;  /* 0x0000001417147221 */ /* 0x000fe20000010000 */
[----:B------:R-:W-:Y:S01]  /*a7c0*/  FADD.FTZ R7, R26, R7 ;  /* 0x000000071a077221 */ /* 0x000fe20000010000 */
[----:B------:R-:W-:Y:S01]  /*a7d0*/  FADD.FTZ R6, R25, R6 ;  /* 0x0000000619067221 */ /* 0x000fe20000010000 */
[----:B------:R-:W-:Y:S06]  /*a7e0*/  @!P0 BRA `(.L_x_5413) ;  /* 0xfffffffc00948947 */ /* 0x000fec000383ffff */
[----:B------:R-:W-:Y:S05]  /*a7f0*/  BSYNC B2 ;  /* 0x0000000000027941 */ /* 0x000fea0003800000 */
.L_x_5412:
[----:B------:R-:W-:Y:S02]  /*a800*/  PRMT R16, R11, 0x7610, R16 ;  /* 0x000076100b107816 */ /* 0x000fe40000000010 */
[----:B------:R-:W-:Y:S02]  /*a810*/  PRMT R10, R8, 0x7610, R10 ;  /* 0x00007610080a7816 */ /* 0x000fe4000000000a */
[----:B------:R-:W-:-:S07]  /*a820*/  PRMT R11, R18, 0x7610, R11 ;  /* 0x00007610120b7816 */ /* 0x000fce000000000b */
.L_x_5411:
[----:B------:R-:W-:Y:S05]  /*a830*/  BSYNC B1 ;  /* 0x0000000000017941 */ /* 0x000fea0003800000 */
.L_x_5410:
        /* <DEDUP_REMOVED lines=23> */
.L_x_5415:
[----:B------:R-:W-:Y:S05]  /*a9b0*/  BSYNC B1 ;  /* 0x0000000000017941 */ /* 0x000fea0003800000 */
.L_x_5414:
[----:B------:R-:W-:Y:S04]  /*a9c0*/  BSSY B1, `(.L_x_5416) ;  /* 0x0000012000017945 */ /* 0x000fe80003800000 */
[----:B------:R-:W-:Y:S05]  /*a9d0*/  @P1 BRA `(.L_x_5417) ;  /* 0x0000000000401947 */ /* 0x000fea0003800000 */
[----:B------:R-:W-:Y:S01]  /*a9e0*/  IADD3 R5, R5, R4, RZ ;  /* 0x0000000405057210 */ /* 0x000fe20007ffe0ff */
[----:B-----5:R-:W-:-:S03]  /*a9f0*/  HADD2.F32 R10, -RZ, R10.H0_H0 ;  /* 0x2000000aff0a7230 */ /* 0x020fc60000004100 */
[----:B------:R-:W-:Y:S02]  /*aa00*/  ISETP.GE.U32.AND P0, PT, R5, R2, PT ;  /* 0x000000020500720c */ /* 0x000fe40003f06070 */
[----:B------:R-:W-:-:S11]  /*aa10*/  FADD.FTZ R21, R21, R10 ;  /* 0x0000000a15157221 */ /* 0x000fd60000010000 */
[----:B------:R-:W-:Y:S05]  /*aa20*/  @P0 BRA `(.L_x_5417) ;  /* 0x00000000002c0947 */ /* 0x000fea0003800000 */
[----:B0-----:R-:W-:Y:S02]  /*aa30*/  IMAD.IADD R9, R5, 0x1, R4 ;  /* 0x0000000105097824 */ /* 0x001fe400078e0204 */
[----:B------:R-:W-:-:S03]  /*aa40*/  HADD2.F32 R5, -RZ, R16.H0_H0 ;  /* 0x20000010ff057230 */ /* 0x000fc60000004100 */
[----:B------:R-:W-:Y:S02]  /*aa50*/  ISETP.GE.U32.AND P0, PT, R9, R2, PT ;  /* 0x000000020900720c */ /* 0x000fe40003f06070 */
[----:B------:R-:W-:-:S11]  /*aa60*/  FADD.FTZ R20, R20, R5 ;  /* 0x0000000514147221 */ /* 0x000fd60000010000 */
[----:B------:R-:W-:Y:S05]  /*aa70*/  @P0 BRA `(.L_x_5417) ;  /* 0x0000000000180947 */ /* 0x000fea0003800000 */
[----:B------:R-:W-:-:S04]  /*aa80*/  IADD3 R5, R9, R4, RZ ;  /* 0x0000000409057210 */ /* 0x000fc80007ffe0ff */
[----:B------:R-:W-:Y:S01]  /*aa90*/  ISETP.GE.U32.AND P0, PT, R5, R2, PT ;  /* 0x000000020500720c */ /* 0x000fe20003f06070 */
[----:B------:R-:W-:-:S05]  /*aaa0*/  HADD2.F32 R2, -RZ, R17.H0_H0 ;  /* 0x20000011ff027230 */ /* 0x000fca0000004100 */
[----:B------:R-:W-:-:S07]  /*aab0*/  FADD.FTZ R7, R7, R2 ;  /* 0x0000000207077221 */ /* 0x000fce0000010000 */
[----:B------:R-:W-:-:S05]  /*aac0*/  @!P0 HADD2.F32 R11, -RZ, R11.H0_H0 ;  /* 0x2000000bff0b8230 */ /* 0x000fca0000004100 */
[----:B------:R-:W-:-:S07]  /*aad0*/  @!P0 FADD.FTZ R6, R6, R11 ;  /* 0x0000000b06068221 */ /* 0x000fce0000010000 */
.L_x_5417:
[----:B------:R-:W-:Y:S05]  /*aae0*/  BSYNC B1 ;  /* 0x0000000000017941 */ /* 0x000fea0003800000 */
.L_x_5416:
[----:B------:R-:W-:-:S04]  /*aaf0*/  FADD.FTZ R20, R21, R20 ;  /* 0x0000001415147221 */ /* 0x000fc80000010000 */
[----:B------:R-:W-:-:S04]  /*ab00*/  FADD.FTZ R7, R20, R7 ;  /* 0x0000000714077221 */ /* 0x000fc80000010000 */
[----:B------:R-:W-:Y:S01]  /*ab10*/  FADD.FTZ R6, R7, R6 ;  /* 0x0000000607067221 */ /* 0x000fe20000010000 */
[----:B------:R-:W-:Y:S06]  /*ab20*/  BRA `(.L_x_5377) ;  /* 0x0000000400507947 */ /* 0x000fec0003800000 */
.L_x_5392:
[----:B------:R-:W0:Y:S01]  /*ab30*/  LDC R4, c[0x0][0x224] ;  /* 0x00008900ff047b82 */ /* 0x000e220000000800 */
[----:B------:R-:W-:Y:S01]  /*ab40*/  BSSY B1, `(.L_x_5418) ;  /* 0x0000028000017945 */ /* 0x000fe20003800000 */
[----:B------:R-:W-:-:S06]  /*ab50*/  MOV R9, R7 ;  /* 0x0000000700097202 */ /* 0x000fcc0000000f00 */
[----:B------:R-:W1:Y:S01]  /*ab60*/  LDC R6, c[0x0][0x214] ;  /* 0x00008500ff067b82 */ /* 0x000e620000000800 */
        /* <DEDUP_REMOVED lines=9> */
.L_x_5421:
        /* <DEDUP_REMOVED lines=24> */
.L_x_5420:
[----:B------:R-:W-:Y:S02]  /*ad80*/  PRMT R18, R16, 0x7610, R18 ;  /* 0x0000761010127816 */ /* 0x000fe40000000012 */
[----:B------:R-:W-:Y:S02]  /*ad90*/  PRMT R19, R20, 0x7610, R19 ;  /* 0x0000761014137816 */ /* 0x000fe40000000013 */
[----:B------:R-:W-:Y:S02]  /*ada0*/  PRMT R17, R10, 0x7610, R17 ;  /* 0x000076100a117816 */ /* 0x000fe40000000011 */
[----:B------:R-:W-:-:S07]  /*adb0*/  PRMT R16, R22, 0x7610, R16 ;  /* 0x0000761016107816 */ /* 0x000fce0000000010 */
.L_x_5419:
[----:B------:R-:W-:Y:S05]  /*adc0*/  BSYNC B1 ;  /* 0x0000000000017941 */ /* 0x000fea0003800000 */
.L_x_5418:
        /* <DEDUP_REMOVED lines=19> */
.L_x_5423:
[----:B------:R-:W-:Y:S05]  /*af00*/  BSYNC B1 ;  /* 0x0000000000017941 */ /* 0x000fea0003800000 */
.L_x_5422:
[----:B------:R-:W-:Y:S04]  /*af10*/  BSSY B1, `(.L_x_5424) ;  /* 0x0000012000017945 */ /* 0x000fe80003800000 */
[----:B------:R-:W-:Y:S05]  /*af20*/  @P1 BRA `(.L_x_5425) ;  /* 0x0000000000401947 */ /* 0x000fea0003800000 */
[----:B------:R-:W-:Y:S02]  /*af30*/  IMAD.IADD R9, R9, 0x1, R4 ;  /* 0x0000000109097824 */ /* 0x000fe400078e0204 */
[----:B0----5:R-:W-:-:S03]  /*af40*/  HADD2.F32 R10, -RZ, R19.H0_H0 ;  /* 0x20000013ff0a7230 */ /* 0x021fc60000004100 */
        /* <DEDUP_REMOVED lines=8> */
[----:B------:R-:W-:Y:S01]  /*afd0*/  IADD3 R9, R9, R4, RZ ;  /* 0x0000000409097210 */ /* 0x000fe20007ffe0ff */
[----:B------:R-:W-:-:S03]  /*afe0*/  HADD2.F32 R18, -RZ, R18.H0_H0 ;  /* 0x20000012ff127230 */ /* 0x000fc60000004100 */
[----:B------:R-:W-:Y:S02]  /*aff0*/  ISETP.GE.U32.AND P0, PT, R9, R2, PT ;  /* 0x000000020900720c */ /* 0x000fe40003f06070 */
[----:B------:R-:W-:-:S11]  /*b000*/  FADD.FTZ R7, R7, R18 ;  /* 0x0000001207077221 */ /* 0x000fd60000010000 */
[----:B------:R-:W-:-:S05]  /*b010*/  @!P0 HADD2.F32 R9, -RZ, R16.H0_H0 ;  /* 0x20000010ff098230 */ /* 0x000fca0000004100 */
[----:B------:R-:W-:-:S07]  /*b020*/  @!P0 FADD.FTZ R8, R8, R9 ;  /* 0x0000000908088221 */ /* 0x000fce0000010000 */
.L_x_5425:
[----:B------:R-:W-:Y:S05]  /*b030*/  BSYNC B1 ;  /* 0x0000000000017941 */ /* 0x000fea0003800000 */
.L_x_5424:
[----:B------:R-:W-:-:S04]  /*b040*/  FADD.FTZ R6, R5, R6 ;  /* 0x0000000605067221 */ /* 0x000fc80000010000 */
[----:B------:R-:W-:-:S04]  /*b050*/  FADD.FTZ R7, R6, R7 ;  /* 0x0000000706077221 */ /* 0x000fc80000010000 */
[----:B------:R-:W-:-:S07]  /*b060*/  FADD.FTZ R6, R7, R8 ;  /* 0x0000000807067221 */ /* 0x000fce0000010000 */
.L_x_5377:
[----:B------:R-:W-:Y:S05]  /*b070*/  BSYNC B0 ;  /* 0x0000000000007941 */ /* 0x000fea0003800000 */
.L_x_5376:
        /* <DEDUP_REMOVED lines=16> */
.L_x_5427:
        /* <DEDUP_REMOVED lines=12> */
.L_x_5426:
        /* <DEDUP_REMOVED lines=19> */
.L_x_5430:
[----:B------:R-:W-:Y:S01]  /*b370*/  IADD3 R2, R0, R4, RZ ;  /* 0x0000000400027210 */ /* 0x000fe20007ffe0ff */
[----:B------:R-:W-:Y:S03]  /*b380*/  BAR.SYNC.DEFER_BLOCKING 0x0 ;  /* 0x0000000000007b1d */ /* 0x000fe60000010000 */
        /* <DEDUP_REMOVED lines=8> */
[----:B0-----:R-:W-:Y:S05]  /*b410*/  @P0 BRA `(.L_x_5430) ;  /* 0xfffffffc00d40947 */ /* 0x001fea000383ffff */
[----:B------:R-:W-:-:S07]  /*b420*/  IMAD.MOV.U32 R2, RZ, RZ, 0x20 ;  /* 0x00000020ff027424 */ /* 0x000fce00078e00ff */
.L_x_5429:
[----:B------:R-:W-:Y:S01]  /*b430*/  BAR.SYNC.DEFER_BLOCKING 0x0 ;  /* 0x0000000000007b1d */ /* 0x000fe20000010000 */
[----:B------:R-:W-:-:S13]  /*b440*/  ISETP.GE.AND P0, PT, R2, 0x2, PT ;  /* 0x000000020200780c */ /* 0x000fda0003f06270 */
[----:B------:R-:W-:Y:S05]  /*b450*/  @!P0 BRA `(.L_x_5428) ;  /* 0x0000000000188947 */ /* 0x000fea0003800000 */
[----:B------:R-:W-:-:S11]  /*b460*/  HFMA2.MMA R5, -RZ, RZ, 0, 5.9604644775390625e-08 ;  /* 0x00000001ff057435 */ /* 0x000fd600000001ff */
.L_x_5431:
[----:B------:R0:W2:Y:S02]  /*b470*/  SHFL.DOWN PT, R7, R6, R5, 0x1f ;  /* 0x08001f0506077589 */ /* 0x0000a400000e0000 */
[----:B0-----:R-:W-:-:S04]  /*b480*/  SHF.L.U32 R5, R5, 0x1, RZ ;  /* 0x0000000105057819 */ /* 0x001fc800000006ff */
[----:B------:R-:W-:Y:S01]  /*b490*/  ISETP.GE.AND P0, PT, R5, R2, PT ;  /* 0x000000020500720c */ /* 0x000fe20003f06270 */
[----:B--2---:R-:W-:-:S12]  /*b4a0*/  FADD.FTZ R6, R7, R6 ;  /* 0x0000000607067221 */ /* 0x004fd80000010000 */
[----:B------:R-:W-:Y:S05]  /*b4b0*/  @!P0 BRA `(.L_x_5431) ;  /* 0xfffffffc00ec8947 */ /* 0x000fea000383ffff */
.L_x_5428:
[----:B------:R-:W2:Y:S01]  /*b4c0*/  LDC R7, c[0x0][0x3ec] ;  /* 0x0000fb00ff077b82 */ /* 0x000ea20000000800 */
        /* <DEDUP_REMOVED lines=10> */
[----:B0-----:R-:W-:-:S05]  /*b570*/  IADD3 R9, -R5, RZ, RZ ;  /* 0x000000ff05097210 */ /* 0x001fca0007ffe1ff */
        /* <DEDUP_REMOVED lines=265> */
.L_x_5432:
[----:B------:R-:W-:Y:S01]  /*c610*/  ULDC.64 UR6, c[0x0][0x600] ;  /* 0x0001800000067ab9 */ /* 0x000fe20000000a00 */
[----:B------:R-:W-:Y:S01]  /*c620*/  ULDC.64 UR4, c[0x0][0x5f0] ;  /* 0x00017c0000047ab9 */ /* 0x000fe20000000a00 */
[----:B------:R-:W-:Y:S02]  /*c630*/  ISETP.NE.U32.AND P0, PT, RZ, UR6, PT ;  /* 0x00000006ff007c0c */ /* 0x000fe4000bf05070 */
[----:B------:R-:W-:Y:S02]  /*c640*/  CS2R R4, SRZ ;  /* 0x0000000000047805 */ /* 0x000fe4000001ff00 */
[----:B0-----:R-:W-:Y:S02]  /*c650*/  IADD3 R12, P1, R2, UR4, RZ ;  /* 0x00000004020c7c10 */ /* 0x001fe4000ff3e0ff */
[----:B------:R-:W-:Y:S02]  /*c660*/  ISETP.NE.AND.EX P0, PT, RZ, UR7, PT, P0 ;  /* 0x00000007ff007c0c */ /* 0x000fe4000bf05300 */
[----:B------:R-:W-:Y:S01]  /*c670*/  MOV R7, RZ ;  /* 0x000000ff00077202 */ /* 0x000fe20000000f00 */
[----:B------:R-:W-:-:S10]  /*c680*/  IMAD.X R13, RZ, RZ, UR5, P1 ;  /* 0x00000005ff0d7e24 */ /* 0x000fd400088e06ff */
[----:B------:R-:W-:Y:S05]  /*c690*/  @!P0 BRA `(.L_x_5433) ;  /* 0x0000000800088947 */ /* 0x000fea0003800000 */
[----:B-----5:R-:W-:Y:S01]  /*c6a0*/  HFMA2.MMA R16, -RZ, RZ, 0, 2.384185791015625e-07 ;  /* 0x00000004ff107435 */ /* 0x020fe200000001ff */
[----:B------:R-:W-:Y:S01]  /*c6b0*/  MOV R10, 0x2 ;  /* 0x00000002000a7802 */ /* 0x000fe20000000f00 */
[----:B------:R-:W-:Y:S01]  /*c6c0*/  IMAD.MOV.U32 R19, RZ, RZ, RZ ;  /* 0x000000ffff137224 */ /* 0x000fe200078e00ff */
[----:B------:R-:W-:-:S08]  /*c6d0*/  MOV R17, 0x0 ;  /* 0x0000000000117802 */ /* 0x000fd00000000f00 */
.L_x_5436:
[-C--:B------:R-:W-:Y:S02]  /*c6e0*/  LOP3.LUT R4, R19, R17.reuse, RZ, 0xfc, !PT ;  /* 0x0000001113047212 */ /* 0x080fe400078efcff */
[----:B------:R-:W-:Y:S02]  /*c6f0*/  MOV R5, R17 ;  /* 0x0000001100057202 */ /* 0x000fe40000000f00 */
[----:B------:R-:W-:Y:S01]  /*c700*/  ISETP.NE.U32.AND P0, PT, R4, RZ, PT ;  /* 0x000000ff0400720c */ /* 0x000fe20003f05070 */
[----:B------:R-:W-:-:S12]  /*c710*/  IMAD.MOV.U32 R4, RZ, RZ, R16 ;  /* 0x000000ffff047224 */ /* 0x000fd800078e0010 */
[----:B------:R-:W-:Y:S05]  /*c720*/  @!P0 BRA `(.L_x_5434) ;  /* 0x0000000000148947 */ /* 0x000fea0003800000 */
[----:B------:R-:W-:Y:S01]  /*c730*/  MOV R7, R16 ;  /* 0x0000001000077202 */ /* 0x000fe20000000f00 */
[----:B------:R-:W-:Y:S01]  /*c740*/  IMAD.MOV.U32 R16, RZ, RZ, R10 ;  /* 0x000000ffff107224 */ /* 0x000fe200078e000a */
[----:B------:R-:W-:-:S07]  /*c750*/  MOV R18, 0xc770 ;  /* 0x0000c77000127802 */ /* 0x000fce0000000f00 */
[----:B-1----:R-:W-:Y:S05]  /*c760*/  CALL.REL.NOINC `($__internal_17_$__cuda_sm20_rem_u64) ;  /* 0x0000003000bc7944 */ /* 0x002fea0003c00000 */
[----:B------:R-:W-:Y:S05]  /*c770*/  BRA `(.L_x_5435) ;  /* 0x00000000004c7947 */ /* 0x000fea0003800000 */
.L_x_5434:
        /* <DEDUP_REMOVED lines=19> */
.L_x_5435:
[----:B------:R-:W-:Y:S01]  /*c8b0*/  ISETP.NE.U32.AND P0, PT, R16, RZ, PT ;  /* 0x000000ff1000720c */ /* 0x000fe20003f05070 */
[----:B------:R-:W-:Y:S01]  /*c8c0*/  IMAD.MOV.U32 R10, RZ, RZ, R4 ;  /* 0x000000ffff0a7224 */ /* 0x000fe200078e0004 */
[----:B------:R-:W-:Y:S02]  /*c8d0*/  MOV R19, R5 ;  /* 0x0000000500137202 */ /* 0x000fe40000000f00 */
[----:B------:R-:W-:-:S13]  /*c8e0*/  ISETP.NE.AND.EX P0, PT, R17, RZ, PT, P0 ;  /* 0x000000ff1100720c */ /* 0x000fda0003f05300 */
[----:B------:R-:W-:Y:S05]  /*c8f0*/  @P0 BRA `(.L_x_5436) ;  /* 0xfffffffc00780947 */ /* 0x000fea000383ffff */
[----:B------:R-:W-:-:S13]  /*c900*/  ISETP.NE.U32.AND P2, PT, R5, RZ, PT ;  /* 0x000000ff0500720c */ /* 0x000fda0003f45070 */
[----:B------:R-:W-:Y:S05]  /*c910*/  @!P2 BRA `(.L_x_5437) ;  /* 0x00000000001ca947 */ /* 0x000fea0003800000 */
[----:B------:R-:W-:Y:S01]  /*c920*/  MOV R10, 0x4 ;  /* 0x00000004000a7802 */ /* 0x000fe20000000f00 */
[----:B------:R-:W-:Y:S01]  /*c930*/  IMAD.MOV.U32 R7, RZ, RZ, RZ ;  /* 0x000000ffff077224 */ /* 0x000fe200078e00ff */
[----:B------:R-:W-:-:S07]  /*c940*/  MOV R8, 0xc960 ;  /* 0x0000c96000087802 */ /* 0x000fce0000000f00 */
[----:B-1----:R-:W-:Y:S05]  /*c950*/  CALL.REL.NOINC `($__internal_16_$__cuda_sm20_div_u64) ;  /* 0x0000002c002c7944 */ /* 0x002fea0003c00000 */
[----:B------:R-:W-:Y:S02]  /*c960*/  MOV R16, R7 ;  /* 0x0000000700107202 */ /* 0x000fe40000000f00 */
[----:B------:R-:W-:Y:S01]  /*c970*/  MOV R17, R10 ;  /* 0x0000000a00117202 */ /* 0x000fe20000000f00 */
[----:B------:R-:W-:Y:S06]  /*c980*/  BRA `(.L_x_5438) ;  /* 0x00000000004c7947 */ /* 0x000fec0003800000 */
.L_x_5437:
[----:B------:R-:W0:Y:S01]  /*c990*/  I2F.U32.RP R10, R4 ;  /* 0x00000004000a7306 */ /* 0x000e220000209000 */
[----:B------:R-:W-:Y:S02]  /*c9a0*/  ISETP.NE.U32.AND P3, PT, R4, RZ, PT ;  /* 0x000000ff0400720c */ /* 0x000fe40003f65070 */
[----:B------:R-:W-:-:S05]  /*c9b0*/  MOV R17, RZ ;  /* 0x000000ff00117202 */ /* 0x000fca0000000f00 */
[----:B0-----:R-:W0:Y:S02]  /*c9c0*/  MUFU.RCP R10, R10 ;  /* 0x0000000a000a7308 */ /* 0x001e240000001000 */
[----:B0-----:R-:W-:-:S06]  /*c9d0*/  VIADD R8, R10, 0xffffffe ;  /* 0x0ffffffe0a087836 */ /* 0x001fcc0000000000 */
[----:B------:R0:W2:Y:S02]  /*c9e0*/  F2I.FTZ.U32.TRUNC.NTZ R9, R8 ;  /* 0x0000000800097305 */ /* 0x0000a4000021f000 */
[----:B0-----:R-:W-:Y:S01]  /*c9f0*/  HFMA2.MMA R8, -RZ, RZ, 0, 0 ;  /* 0x00000000ff087435 */ /* 0x001fe200000001ff */
[----:B--2---:R-:W-:-:S05]  /*ca00*/  IADD3 R7, RZ, -R9, RZ ;  /* 0x80000009ff077210 */ /* 0x004fca0007ffe0ff */
        /* <DEDUP_REMOVED lines=11> */
.L_x_5438:
[----:B------:R-:W-:Y:S05]  /*cac0*/  @!P2 BRA `(.L_x_5439) ;  /* 0x00000000001ca947 */ /* 0x000fea0003800000 */
[----:B------:R-:W-:Y:S01]  /*cad0*/  HFMA2.MMA R10, -RZ, RZ, 0, 1.1920928955078125e-07 ;  /* 0x00000002ff0a7435 */ /* 0x000fe200000001ff */
[----:B------:R-:W-:Y:S01]  /*cae0*/  IMAD.MOV.U32 R7, RZ, RZ, RZ ;  /* 0x000000ffff077224 */ /* 0x000fe200078e00ff */
[----:B------:R-:W-:-:S09]  /*caf0*/  MOV R8, 0xcb10 ;  /* 0x0000cb1000087802 */ /* 0x000fd20000000f00 */
[----:B-1----:R-:W-:Y:S05]  /*cb00*/  CALL.REL.NOINC `($__internal_16_$__cuda_sm20_div_u64) ;  /* 0x0000002800c07944 */ /* 0x002fea0003c00000 */
[----:B------:R-:W-:Y:S02]  /*cb10*/  MOV R4, R7 ;  /* 0x0000000700047202 */ /* 0x000fe40000000f00 */
[----:B------:R-:W-:Y:S01]  /*cb20*/  MOV R5, R10 ;  /* 0x0000000a00057202 */ /* 0x000fe20000000f00 */
[----:B------:R-:W-:Y:S06]  /*cb30*/  BRA `(.L_x_5440) ;  /* 0x0000000000507947 */ /* 0x000fec0003800000 */
.L_x_5439:
[----:B------:R-:W0:Y:S01]  /*cb40*/  I2F.U32.RP R10, R4 ;  /* 0x00000004000a7306 */ /* 0x000e220000209000 */
[----:B------:R-:W-:-:S07]  /*cb50*/  ISETP.NE.U32.AND P2, PT, R4, RZ, PT ;  /* 0x000000ff0400720c */ /* 0x000fce0003f45070 */
        /* <DEDUP_REMOVED lines=13> */
[----:B------:R-:W-:Y:S01]  /*cc30*/  ISETP.GE.U32.AND P1, PT, R5, R4, PT ;  /* 0x000000040500720c */ /* 0x000fe20003f26070 */
[----:B------:R-:W-:-:S12]  /*cc40*/  HFMA2.MMA R5, -RZ, RZ, 0, 0 ;  /* 0x00000000ff057435 */ /* 0x000fd800000001ff */
[----:B------:R-:W-:Y:S01]  /*cc50*/  @P1 VIADD R7, R7, 0x1 ;  /* 0x0000000107071836 */ /* 0x000fe20000000000 */
[----:B------:R-:W-:-:S04]  /*cc60*/  @!P2 LOP3.LUT R7, RZ, R4, RZ, 0x33, !PT ;  /* 0x00000004ff07a212 */ /* 0x000fc800078e33ff */
[----:B------:R-:W-:-:S07]  /*cc70*/  MOV R4, R7 ;  /* 0x0000000700047202 */ /* 0x000fce0000000f00 */
.L_x_5440:
[-C--:B------:R-:W-:Y:S01]  /*cc80*/  IMAD R7, R17, R2.reuse, RZ ;  /* 0x0000000211077224 */ /* 0x080fe200078e02ff */
[----:B------:R-:W-:Y:S01]  /*cc90*/  BSSY B0, `(.L_x_5441) ;  /* 0x000001e000007945 */ /* 0x000fe20003800000 */
[----:B------:R-:W-:-:S04]  /*cca0*/  IMAD.WIDE.U32 R10, R16, R2, RZ ;  /* 0x00000002100a7225 */ /* 0x000fc800078e00ff */
[----:B------:R-:W-:-:S05]  /*ccb0*/  IMAD.IADD R7, R11, 0x1, R7 ;  /* 0x000000010b077824 */ /* 0x000fca00078e0207 */
[----:B------:R-:W-:-:S13]  /*ccc0*/  LOP3.LUT P0, RZ, R7, 0x7, RZ, 0xc0, !PT ;  /* 0x0000000707ff7812 */ /* 0x000fda000780c0ff */
[----:B------:R-:W-:Y:S05]  /*ccd0*/  @!P0 BRA `(.L_x_5442) ;  /* 0x0000000000148947 */ /* 0x000fea0003800000 */
[----:B------:R-:W-:-:S07]  /*cce0*/  MOV R8, 0xcd00 ;  /* 0x0000cd0000087802 */ /* 0x000fce0000000f00 */
[----:B-1----:R-:W-:Y:S05]  /*ccf0*/  CALL.REL.NOINC `($__internal_16_$__cuda_sm20_div_u64) ;  /* 0x0000002800447944 */ /* 0x002fea0003c00000 */
[----:B------:R-:W-:Y:S02]  /*cd00*/  MOV R4, R7 ;  /* 0x0000000700047202 */ /* 0x000fe40000000f00 */
[----:B------:R-:W-:Y:S01]  /*cd10*/  MOV R5, R10 ;  /* 0x0000000a00057202 */ /* 0x000fe20000000f00 */
[----:B------:R-:W-:Y:S06]  /*cd20*/  BRA `(.L_x_5443) ;  /* 0x0000000000507947 */ /* 0x000fec0003800000 */
.L_x_5442:
[----:B------:R-:W0:Y:S01]  /*cd30*/  I2F.U32.RP R5, R4 ;  /* 0x0000000400057306 */ /* 0x000e220000209000 */
[----:B------:R-:W-:-:S07]  /*cd40*/  ISETP.NE.U32.AND P2, PT, R4, RZ, PT ;  /* 0x000000ff0400720c */ /* 0x000fce0003f45070 */
[----:B0-----:R-:W0:Y:S02]  /*cd50*/  MUFU.RCP R5, R5 ;  /* 0x0000000500057308 */ /* 0x001e240000001000 */
[----:B0-----:R-:W-:Y:S01]  /*cd60*/  VIADD R8, R5, 0xffffffe ;  /* 0x0ffffffe05087836 */ /* 0x001fe20000000000 */
[----:B------:R-:W-:-:S05]  /*cd70*/  HFMA2.MMA R5, -RZ, RZ, 0, 0 ;  /* 0x00000000ff057435 */ /* 0x000fca00000001ff */
[----:B------:R0:W2:Y:S02]  /*cd80*/  F2I.FTZ.U32.TRUNC.NTZ R9, R8 ;  /* 0x0000000800097305 */ /* 0x0000a4000021f000 */
[----:B0-----:R-:W-:Y:S01]  /*cd90*/  HFMA2.MMA R8, -RZ, RZ, 0, 0 ;  /* 0x00000000ff087435 */ /* 0x001fe200000001ff */
[----:B--2---:R-:W-:-:S05]  /*cda0*/  IADD3 R7, RZ, -R9, RZ ;  /* 0x80000009ff077210 */ /* 0x004fca0007ffe0ff */
[----:B------:R-:W-:-:S04]  /*cdb0*/  IMAD R7, R7, R4, RZ ;  /* 0x0000000407077224 */ /* 0x000fc800078e02ff */
[----:B------:R-:W-:-:S06]  /*cdc0*/  IMAD.HI.U32 R9, R9, R7, R8 ;  /* 0x0000000709097227 */ /* 0x000fcc00078e0008 */
[----:B------:R-:W-:-:S04]  /*cdd0*/  IMAD.HI.U32 R9, R9, R10, RZ ;  /* 0x0000000a09097227 */ /* 0x000fc800078e00ff */
[----:B------:R-:W-:-:S04]  /*cde0*/  IMAD.MOV R11, RZ, RZ, -R9 ;  /* 0x000000ffff0b7224 */ /* 0x000fc800078e0a09 */
[----:B------:R-:W-:-:S05]  /*cdf0*/  IMAD R11, R4, R11, R10 ;  /* 0x0000000b040b7224 */ /* 0x000fca00078e020a */
[----:B------:R-:W-:-:S13]  /*ce00*/  ISETP.GE.U32.AND P0, PT, R11, R4, PT ;  /* 0x000000040b00720c */ /* 0x000fda0003f06070 */
[-C--:B------:R-:W-:Y:S02]  /*ce10*/  @P0 IADD3 R11, R11, -R4.reuse, RZ ;  /* 0x800000040b0b0210 */ /* 0x080fe40007ffe0ff */
[----:B------:R-:W-:Y:S02]  /*ce20*/  @P0 IADD3 R9, R9, 0x1, RZ ;  /* 0x0000000109090810 */ /* 0x000fe40007ffe0ff */
[----:B------:R-:W-:-:S13]  /*ce30*/  ISETP.GE.U32.AND P1, PT, R11, R4, PT ;  /* 0x000000040b00720c */ /* 0x000fda0003f26070 */
[----:B------:R-:W-:Y:S01]  /*ce40*/  @P1 VIADD R9, R9, 0x1 ;  /* 0x0000000109091836 */ /* 0x000fe20000000000 */
[----:B------:R-:W-:-:S04]  /*ce50*/  @!P2 LOP3.LUT R9, RZ, R4, RZ, 0x33, !PT ;  /* 0x00000004ff09a212 */ /* 0x000fc800078e33ff */
[----:B------:R-:W-:-:S07]  /*ce60*/  MOV R4, R9 ;  /* 0x0000000900047202 */ /* 0x000fce0000000f00 */
.L_x_5443:
[----:B------:R-:W-:Y:S05]  /*ce70*/  BSYNC B0 ;  /* 0x0000000000007941 */ /* 0x000fea0003800000 */
.L_x_5441:
[----:B------:R-:W-:Y:S02]  /*ce80*/  ULDC.64 UR4, c[0x0][0x600] ;  /* 0x0001800000047ab9 */ /* 0x000fe40000000a00 */
[----:B------:R-:W-:-:S04]  /*ce90*/  IADD3 R4, P0, R4, UR4, RZ ;  /* 0x0000000404047c10 */ /* 0x000fc8000ff1e0ff */
[----:B------:R-:W-:-:S05]  /*cea0*/  IADD3.X R5, R5, UR5, RZ, P0, !PT ;  /* 0x0000000505057c10 */ /* 0x000fca00087fe4ff */
[----:B------:R-:W-:-:S07]  /*ceb0*/  IMAD.MOV.U32 R7, RZ, RZ, R5 ;  /* 0x000000ffff077224 */ /* 0x000fce00078e0005 */
.L_x_5433:
[----:B------:R-:W-:Y:S02]  /*cec0*/  ULDC UR4, c[0x0][0x238] ;  /* 0x00008e0000047ab9 */ /* 0x000fe40000000800 */
[----:B------:R-:W-:-:S13]  /*ced0*/  ISETP.NE.AND P0, PT, RZ, UR4, PT ;  /* 0x00000004ff007c0c */ /* 0x000fda000bf05270 */
[----:B------:R-:W-:Y:S05]  /*cee0*/  @!P0 BRA `(.L_x_5444) ;  /* 0x0000002000788947 */ /* 0x000fea0003800000 */
[----:B------:R-:W0:Y:S01]  /*cef0*/  LDC R14, c[0x0][0x3ec] ;  /* 0x0000fb00ff0e7b82 */ /* 0x000e220000000800 */
[----:B------:R-:W2:Y:S01]  /*cf00*/  S2R R2, SR_CTAID.X ;  /* 0x0000000000027919 */ /* 0x000ea20000002500 */
[----:B------:R-:W-:Y:S01]  /*cf10*/  ULDC UR4, c[0x0][0x23c] ;  /* 0x00008f0000047ab9 */ /* 0x000fe20000000800 */
[----:B-----5:R-:W-:Y:S01]  /*cf20*/  MOV R16, RZ ;  /* 0x000000ff00107202 */ /* 0x020fe20000000f00 */
[----:B------:R-:W-:Y:S01]  /*cf30*/  IMAD R8, R0, UR4, RZ ;  /* 0x0000000400087c24 */ /* 0x000fe2000f8e02ff */
[----:B------:R-:W-:-:S03]  /*cf40*/  ULDC UR4, c[0x0][0x240] ;  /* 0x0000900000047ab9 */ /* 0x000fc60000000800 */
[----:B------:R-:W-:Y:S01]  /*cf50*/  IMAD R9, R3, UR4, R8 ;  /* 0x0000000403097c24 */ /* 0x000fe2000f8e0208 */
[----:B------:R-:W-:Y:S01]  /*cf60*/  ULDC UR4, c[0x0][0x228] ;  /* 0x00008a0000047ab9 */ /* 0x000fe20000000800 */
[----:B0-----:R-:W-:Y:S02]  /*cf70*/  ISETP.NE.AND P0, PT, R14, RZ, PT ;  /* 0x000000ff0e00720c */ /* 0x001fe40003f05270 */
[----:B--2---:R-:W-:-:S11]  /*cf80*/  IMAD R9, R2, UR4, R9 ;  /* 0x0000000402097c24 */ /* 0x004fd6000f8e0209 */
        /* <DEDUP_REMOVED lines=274> */
.L_x_5445:
        /* <DEDUP_REMOVED lines=13> */
[----:B------:R-:W-:Y:S01]  /*e180*/  HFMA2.MMA R10, -RZ, RZ, 0, 5.9604644775390625e-08 ;  /* 0x00000001ff0a7435 */ /* 0x000fe200000001ff */
[----:B------:R-:W-:-:S13]  /*e190*/  ISETP.NE.AND P1, PT, RZ, UR4, PT ;  /* 0x00000004ff007c0c */ /* 0x000fda000bf25270 */
[----:B------:R-:W-:-:S04]  /*e1a0*/  @P1 ISETP.NE.AND P0, PT, R3, RZ, PT ;  /* 0x000000ff0300120c */ /* 0x000fc80003f05270 */
[----:B------:R-:W-:-:S04]  /*e1b0*/  @P1 SEL R11, RZ, 0x1, P0 ;  /* 0x00000001ff0b1807 */ /* 0x000fc80000000000 */
[----:B------:R-:W-:-:S07]  /*e1c0*/  @P1 PRMT R10, R11, 0x7610, R10 ;  /* 0x000076100b0a1816 */ /* 0x000fce000000000a */
.L_x_5447:
[----:B0-----:R-:W-:Y:S05]  /*e1d0*/  BSYNC B0 ;  /* 0x0000000000007941 */ /* 0x001fea0003800000 */
.L_x_5446:
        /* <DEDUP_REMOVED lines=14> */
.L_x_5449:
[----:B------:R-:W-:Y:S05]  /*e2c0*/  BSYNC B0 ;  /* 0x0000000000007941 */ /* 0x000fea0003800000 */
.L_x_5448:
        /* <DEDUP_REMOVED lines=35> */
.L_x_5451:
[----:B------:R-:W-:Y:S05]  /*e500*/  BSYNC B0 ;  /* 0x0000000000007941 */ /* 0x000fea0003800000 */
.L_x_5450:
        /* <DEDUP_REMOVED lines=30> */
.L_x_5456:
[----:B------:R-:W-:-:S05]  /*e6f0*/  IADD3 R15, R17, R6, RZ ;  /* 0x00000006110f7210 */ /* 0x000fca0007ffe0ff */
[----:B--2---:R-:W-:-:S06]  /*e700*/  IMAD.WIDE.U32 R14, R15, 0x4, R10 ;  /* 0x000000040f0e7825 */ /* 0x004fcc00078e000a */
[----:B------:R-:W2:Y:S01]  /*e710*/  LDG.E R14, desc[UR36][R14.64] ;  /* 0x000000240e0e7981 */ /* 0x000ea2000c1e1900 */
[----:B------:R-:W-:-:S05]  /*e720*/  IMAD.IADD R6, R19, 0x1, R6 ;  /* 0x0000000113067824 */ /* 0x000fca00078e0206 */
[----:B------:R-:W-:Y:S01]  /*e730*/  ISETP.GE.U32.AND P0, PT, R6, UR6, PT ;  /* 0x0000000606007c0c */ /* 0x000fe2000bf06070 */
[----:B--2---:R-:W-:-:S12]  /*e740*/  FADD.FTZ R13, R14, R13 ;  /* 0x0000000d0e0d7221 */ /* 0x004fd80000010000 */
[----:B------:R-:W-:Y:S05]  /*e750*/  @!P0 BRA `(.L_x_5456) ;  /* 0xfffffffc00e48947 */ /* 0x000fea000383ffff */
[----:B------:R-:W-:Y:S05]  /*e760*/  BSYNC B1 ;  /* 0x0000000000017941 */ /* 0x000fea0003800000 */
.L_x_5455:
[----:B------:R-:W-:Y:S05]  /*e770*/  BRA `(.L_x_5454) ;  /* 0x0000000000447947 */ /* 0x000fea0003800000 */
.L_x_5453:
        /* <DEDUP_REMOVED lines=9> */
.L_x_5457:
[----:B------:R-:W-:-:S05]  /*e810*/  IADD3 R15, R2, R17, RZ ;  /* 0x00000011020f7210 */ /* 0x000fca0007ffe0ff */
[----:B0-----:R-:W-:-:S04]  /*e820*/  IMAD R15, R15, R6, R0 ;  /* 0x000000060f0f7224 */ /* 0x001fc800078e0200 */
[----:B--2---:R-:W-:-:S06]  /*e830*/  IMAD.WIDE.U32 R14, R15, 0x4, R10 ;  /* 0x000000040f0e7825 */ /* 0x004fcc00078e000a */
[----:B------:R-:W2:Y:S01]  /*e840*/  LDG.E R14, desc[UR36][R14.64] ;  /* 0x000000240e0e7981 */ /* 0x000ea2000c1e1900 */
[----:B---3--:R-:W-:-:S05]  /*e850*/  IMAD.IADD R17, R12, 0x1, R17 ;  /* 0x000000010c117824 */ /* 0x008fca00078e0211 */
[----:B------:R-:W-:Y:S01]  /*e860*/  ISETP.GE.U32.AND P0, PT, R17, UR5, PT ;  /* 0x0000000511007c0c */ /* 0x000fe2000bf06070 */
[----:B--2---:R-:W-:-:S12]  /*e870*/  FADD.FTZ R13, R14, R13 ;  /* 0x0000000d0e0d7221 */ /* 0x004fd80000010000 */
[----:B------:R-:W-:Y:S05]  /*e880*/  @!P0 BRA `(.L_x_5457) ;  /* 0xfffffffc00e08947 */ /* 0x000fea000383ffff */
.L_x_5454:
[----:B------:R-:W-:Y:S05]  /*e890*/  BSYNC B0 ;  /* 0x0000000000007941 */ /* 0x000fea0003800000 */
.L_x_5452:
        /* <DEDUP_REMOVED lines=13> */
.L_x_5459:
[----:B------:R-:W-:Y:S01]  /*e970*/  IADD3 R10, R3, R6, RZ ;  /* 0x00000006030a7210 */ /* 0x000fe20007ffe0ff */
[----:B------:R-:W-:Y:S03]  /*e980*/  BAR.SYNC.DEFER_BLOCKING 0x0 ;  /* 0x0000000000007b1d */ /* 0x000fe60000010000 */
        /* <DEDUP_REMOVED lines=10> */
.L_x_5458:
[----:B------:R-:W-:Y:S05]  /*ea30*/  @!P2 BRA `(.L_x_5460) ;  /* 0x000000000078a947 */ /* 0x000fea0003800000 */
[----:B------:R-:W-:Y:S01]  /*ea40*/  ISETP.GT.AND P0, PT, R11, 0x20, PT ;  /* 0x000000200b00780c */ /* 0x000fe20003f04270 */
[----:B------:R-:W-:-:S12]  /*ea50*/  IMAD.MOV.U32 R3, RZ, RZ, R11 ;  /* 0x000000ffff037224 */ /* 0x000fd800078e000b */
[----:B------:R-:W-:Y:S05]  /*ea60*/  @!P0 BRA `(.L_x_5461) ;  /* 0x0000000000488947 */ /* 0x000fea0003800000 */
[----:B------:R-:W-:Y:S01]  /*ea70*/  LEA.HI R3, R11, R11, RZ, 0x1 ;  /* 0x0000000b0b037211 */ /* 0x000fe200078f08ff */
[----:B------:R2:W-:Y:S03]  /*ea80*/  STS [R2], R13 ;  /* 0x0000000d02007388 */ /* 0x0005e60000000800 */
[----:B------:R-:W-:Y:S01]  /*ea90*/  SHF.R.S32.HI R6, RZ, 0x1, R3 ;  /* 0x00000001ff067819 */ /* 0x000fe20000011403 */
[----:B------:R-:W-:-:S03]  /*eaa0*/  HFMA2.MMA R3, -RZ, RZ, 0, 1.9073486328125e-06 ;  /* 0x00000020ff037435 */ /* 0x000fc600000001ff */
[----:B------:R-:W-:-:S13]  /*eab0*/  ISETP.GE.AND P0, PT, R6, 0x20, PT ;  /* 0x000000200600780c */ /* 0x000fda0003f06270 */
[----:B--2---:R-:W-:Y:S05]  /*eac0*/  @!P0 BRA `(.L_x_5461) ;  /* 0x0000000000308947 */ /* 0x004fea0003800000 */
.L_x_5462:
        /* <DEDUP_REMOVED lines=10> */
[----:B--2---:R-:W-:Y:S05]  /*eb70*/  @P0 BRA `(.L_x_5462) ;  /* 0xfffffffc00d40947 */ /* 0x004fea000383ffff */
[----:B------:R-:W-:-:S07]  /*eb80*/  MOV R3, 0x20 ;  /* 0x0000002000037802 */ /* 0x000fce0000000f00 */
.L_x_5461:
[----:B------:R-:W-:Y:S01]  /*eb90*/  BAR.SYNC.DEFER_BLOCKING 0x0 ;  /* 0x0000000000007b1d */ /* 0x000fe20000010000 */
[----:B------:R-:W-:-:S13]  /*eba0*/  ISETP.GE.AND P0, PT, R3, 0x2, PT ;  /* 0x000000020300780c */ /* 0x000fda0003f06270 */
[----:B------:R-:W-:Y:S05]  /*ebb0*/  @!P0 BRA `(.L_x_5460) ;  /* 0x0000000000188947 */ /* 0x000fea0003800000 */
[----:B------:R-:W-:-:S11]  /*ebc0*/  HFMA2.MMA R0, -RZ, RZ, 0, 5.9604644775390625e-08 ;  /* 0x00000001ff007435 */ /* 0x000fd600000001ff */
.L_x_5463:
[----:B0-----:R0:W2:Y:S02]  /*ebd0*/  SHFL.DOWN PT, R2, R13, R0, 0x1f ;  /* 0x08001f000d027589 */ /* 0x0010a400000e0000 */
[----:B0-----:R-:W-:-:S05]  /*ebe0*/  IMAD.SHL.U32 R0, R0, 0x2, RZ ;  /* 0x0000000200007824 */ /* 0x001fca00078e00ff */
[----:B------:R-:W-:Y:S01]  /*ebf0*/  ISETP.GE.AND P0, PT, R0, R3, PT ;  /* 0x000000030000720c */ /* 0x000fe20003f06270 */
[----:B--2---:R-:W-:-:S12]  /*ec00*/  FADD.FTZ R13, R2, R13 ;  /* 0x0000000d020d7221 */ /* 0x004fd80000010000 */
[----:B------:R-:W-:Y:S05]  /*ec10*/  @!P0 BRA `(.L_x_5463) ;  /* 0xfffffffc00ec8947 */ /* 0x000fea000383ffff */
.L_x_5460:
        /* <DEDUP_REMOVED lines=11> */
.L_x_5465:
[----:B------:R-:W-:Y:S05]  /*ecd0*/  @!P1 BRA `(.L_x_5466) ;  /* 0x0000000000649947 */ /* 0x000fea0003800000 */
[----:B------:R-:W2:Y:S01]  /*ece0*/  LDC R0, c[0x0][0x624] ;  /* 0x00018900ff007b82 */ /* 0x000ea20000000800 */
[----:B------:R-:W-:Y:S02]  /*ecf0*/  F2FP.F16.F32.PACK_AB R18, RZ, R13 ;  /* 0x0000000dff12723e */ /* 0x000fe400000000ff */
        /* <DEDUP_REMOVED lines=18> */
.L_x_5467:
[----:B------:R-:W-:Y:S02]  /*ee20*/  ULDC.64 UR4, c[0x0][0x5f0] ;  /* 0x00017c0000047ab9 */ /* 0x000fe40000000a00 */
[----:B------:R-:W-:-:S04]  /*ee30*/  IADD3 R16, P0, R16, UR4, RZ ;  /* 0x0000000410107c10 */ /* 0x000fc8000ff1e0ff */
[----:B------:R-:W-:-:S05]  /*ee40*/  IADD3.X R17, RZ, UR5, RZ, P0, !PT ;  /* 0x00000005ff117c10 */ /* 0x000fca00087fe4ff */
[----:B------:R-:W-:Y:S01]  /*ee50*/  STG.E.U16 desc[UR36][R16.64], R18 ;  /* 0x0000001210007986 */ /* 0x000fe2000c101524 */
[----:B------:R-:W-:Y:S05]  /*ee60*/  EXIT ;  /* 0x000000000000794d */ /* 0x000fea0003800000 */
.L_x_5466:
[----:B------:R-:W-:Y:S01]  /*ee70*/  STG.E desc[UR36][R4.64], R13 ;  /* 0x0000000d04007986 */ /* 0x000fe2000c101924 */
[----:B------:R-:W-:Y:S05]  /*ee80*/  EXIT ;  /* 0x000000000000794d */ /* 0x000fea0003800000 */
.L_x_5464:
[----:B------:R-:W-:Y:S01]  /*ee90*/  ISETP.NE.AND P0, PT, RZ, UR38, PT ;  /* 0x00000026ff007c0c */ /* 0x000fe2000bf05270 */
[----:B------:R-:W-:Y:S02]  /*eea0*/  ULDC.U8 UR4, c[0x0][0x621] ;  /* 0x0001884000047ab9 */ /* 0x000fe40000000000 */
[----:B------:R-:W-:-:S10]  /*eeb0*/  ISETP.NE.AND P1, PT, RZ, UR4, PT ;  /* 0x00000004ff007c0c */ /* 0x000fd4000bf25270 */
[----:B------:R-:W-:Y:S05]  /*eec0*/  @!P0 BRA `(.L_x_5468) ;  /* 0x00000000000c8947 */ /* 0x000fea0003800000 */
[----:B------:R-:W2:Y:S02]  /*eed0*/  LDG.E.U16 R0, desc[UR36][R8.64] ;  /* 0x0000002408007981 */ /* 0x000ea4000c1e1500 */
[----:B--2---:R-:W-:-:S05]  /*eee0*/  HADD2.F32 R0, -RZ, R0.H0_H0 ;  /* 0x20000000ff007230 */ /* 0x004fca0000004100 */
[----:B0-----:R-:W-:-:S07]  /*eef0*/  FADD.FTZ R13, R13, R0 ;  /* 0x000000000d0d7221 */ /* 0x001fce0000010000 */
.L_x_5468:
        /* <DEDUP_REMOVED lines=21> */
.L_x_5470:
[----:B------:R-:W-:Y:S02]  /*f050*/  ULDC.64 UR4, c[0x0][0x5f0] ;  /* 0x00017c0000047ab9 */ /* 0x000fe40000000a00 */
[----:B------:R-:W-:-:S04]  /*f060*/  IADD3 R16, P0, R16, UR4, RZ ;  /* 0x0000000410107c10 */ /* 0x000fc8000ff1e0ff */
[----:B------:R-:W-:-:S05]  /*f070*/  IADD3.X R17, RZ, UR5, RZ, P0, !PT ;  /* 0x00000005ff117c10 */ /* 0x000fca00087fe4ff */
[----:B------:R-:W-:Y:S01]  /*f080*/  STG.E.U16 desc[UR36][R16.64], R18 ;  /* 0x0000001210007986 */ /* 0x000fe2000c101524 */
[----:B------:R-:W-:Y:S05]  /*f090*/  EXIT ;  /* 0x000000000000794d */ /* 0x000fea0003800000 */
.L_x_5469:
[----:B0-----:R-:W-:-:S05]  /*f0a0*/  F2FP.F16.F32.PACK_AB R13, RZ, R13 ;  /* 0x0000000dff0d723e */ /* 0x001fca00000000ff */
[----:B------:R-:W-:Y:S01]  /*f0b0*/  STG.E.U16 desc[UR36][R8.64], R13 ;  /* 0x0000000d08007986 */ /* 0x000fe2000c101524 */
[----:B------:R-:W-:Y:S05]  /*f0c0*/  EXIT ;  /* 0x000000000000794d */ /* 0x000fea0003800000 */
.L_x_5444:
        /* <DEDUP_REMOVED lines=21> */
.L_x_5472:
[----:B------:R-:W-:Y:S05]  /*f220*/  @!P1 BRA `(.L_x_5473) ;  /* 0x0000000000649947 */ /* 0x000fea0003800000 */
[----:B------:R-:W0:Y:S01]  /*f230*/  LDC R0, c[0x0][0x624] ;  /* 0x00018900ff007b82 */ /* 0x000e220000000800 */
[----:B-----5:R-:W-:Y:S02]  /*f240*/  F2FP.F16.F32.PACK_AB R16, RZ, R6 ;  /* 0x00000006ff10723e */ /* 0x020fe400000000ff */
        /* <DEDUP_REMOVED lines=18> */
.L_x_5474:
[----:B------:R-:W-:Y:S02]  /*f370*/  ULDC.64 UR4, c[0x0][0x5f0] ;  /* 0x00017c0000047ab9 */ /* 0x000fe40000000a00 */
[----:B------:R-:W-:-:S05]  /*f380*/  IADD3 R2, P0, R2, UR4, RZ ;  /* 0x0000000402027c10 */ /* 0x000fca000ff1e0ff */
[----:B------:R-:W-:-:S05]  /*f390*/  IMAD.X R3, RZ, RZ, UR5, P0 ;  /* 0x00000005ff037e24 */ /* 0x000fca00080e06ff */
[----:B------:R-:W-:Y:S01]  /*f3a0*/  STG.E.U16 desc[UR36][R2.64], R16 ;  /* 0x0000001002007986 */ /* 0x000fe2000c101524 */
[----:B------:R-:W-:Y:S05]  /*f3b0*/  EXIT ;  /* 0x000000000000794d */ /* 0x000fea0003800000 */
.L_x_5473:
[----:B------:R-:W-:Y:S01]  /*f3c0*/  STG.E desc[UR36][R4.64], R6 ;  /* 0x0000000604007986 */ /* 0x000fe2000c101924 */
[----:B------:R-:W-:Y:S05]  /*f3d0*/  EXIT ;  /* 0x000000000000794d */ /* 0x000fea0003800000 */
.L_x_5471:
[----:B------:R-:W-:Y:S01]  /*f3e0*/  ISETP.NE.AND P0, PT, RZ, UR38, PT ;  /* 0x00000026ff007c0c */ /* 0x000fe2000bf05270 */
[----:B------:R-:W-:Y:S02]  /*f3f0*/  ULDC.U8 UR4, c[0x0][0x621] ;  /* 0x0001884000047ab9 */ /* 0x000fe40000000000 */
[----:B------:R-:W-:-:S10]  /*f400*/  ISETP.NE.AND P1, PT, RZ, UR4, PT ;  /* 0x00000004ff007c0c */ /* 0x000fd4000bf25270 */
[----:B------:R-:W-:Y:S05]  /*f410*/  @!P0 BRA `(.L_x_5475) ;  /* 0x00000000000c8947 */ /* 0x000fea0003800000 */
[----:B------:R-:W2:Y:S02]  /*f420*/  LDG.E.U16 R0, desc[UR36][R12.64] ;  /* 0x000000240c007981 */ /* 0x000ea4000c1e1500 */
[----:B--2---:R-:W-:-:S05]  /*f430*/  HADD2.F32 R3, -RZ, R0.H0_H0 ;  /* 0x20000000ff037230 */ /* 0x004fca0000004100 */
[----:B------:R-:W-:-:S07]  /*f440*/  FADD.FTZ R6, R6, R3 ;  /* 0x0000000306067221 */ /* 0x000fce0000010000 */
.L_x_5475:
[----:B-----5:R-:W-:Y:S01]  /*f450*/  F2FP.F16.F32.PACK_AB R16, RZ, R6 ;  /* 0x00000006ff10723e */ /* 0x020fe200000000ff */
        /* <DEDUP_REMOVED lines=20> */
.L_x_5477:
[----:B------:R-:W-:Y:S02]  /*f5a0*/  ULDC.64 UR4, c[0x0][0x5f0] ;  /* 0x00017c0000047ab9 */ /* 0x000fe40000000a00 */
[----:B------:R-:W-:-:S04]  /*f5b0*/  IADD3 R2, P0, R2, UR4, RZ ;  /* 0x0000000402027c10 */ /* 0x000fc8000ff1e0ff */
[----:B------:R-:W-:-:S05]  /*f5c0*/  IADD3.X R3, RZ, UR5, RZ, P0, !PT ;  /* 0x00000005ff037c10 */ /* 0x000fca00087fe4ff */
[----:B------:R-:W-:Y:S01]  /*f5d0*/  STG.E.U16 desc[UR36][R2.64], R16 ;  /* 0x0000001002007986 */ /* 0x000fe2000c101524 */
[----:B------:R-:W-:Y:S05]  /*f5e0*/  EXIT ;  /* 0x000000000000794d */ /* 0x000fea0003800000 */
.L_x_5476:
[----:B------:R-:W-:Y:S01]  /*f5f0*/  STG.E.U16 desc[UR36][R12.64], R16 ;  /* 0x000000100c007986 */ /* 0x000fe2000c101524 */
[----:B------:R-:W-:Y:S05]  /*f600*/  EXIT ;  /* 0x000000000000794d */ /* 0x000fea0003800000 */
        .weak           $__internal_16_$__cuda_sm20_div_u64
        .type           $__internal_16_$__cuda_sm20_div_u64,@function
        .size           $__internal_16_$__cuda_sm20_div_u64,($__internal_17_$__cuda_sm20_rem_u64 - $__internal_16_$__cuda_sm20_div_u64)
$__internal_16_$__cuda_sm20_div_u64:
        /* <DEDUP_REMOVED lines=68> */
[----:B------:R-:W-:Y:S06]  /*fa50*/  RET.REL.NODEC R8 `(_ZN2at6native13reduce_kernelILi512ELi1ENS0_8ReduceOpIN3c104HalfENS0_14func_wrapper_tIS4_NS0_55_GLOBAL__N__0955718d_22_SparseCsrTensorMath_cu_868dd54514ReductionAddOpIfEEEEjS4_Li4ELi4EEEEEvT1_) ;  /* 0xffffff0408687950 */ /* 0x000fec0003c3ffff */
        .weak           $__internal_17_$__cuda_sm20_rem_u64
        .type           $__internal_17_$__cuda_sm20_rem_u64,@function
        .size           $__internal_17_$__cuda_sm20_rem_u64,(.L_x_8815 - $__internal_17_$__cuda_sm20_rem_u64)
$__internal_17_$__cuda_sm20_rem_u64:
        /* <DEDUP_REMOVED lines=64> */
[----:B------:R-:W-:Y:S06]  /*fe60*/  RET.REL.NODEC R18 `(_ZN2at6native13reduce_kernelILi512ELi1ENS0_8ReduceOpIN3c104HalfENS0_14func_wrapper_tIS4_NS0_55_GLOBAL__N__0955718d_22_SparseCsrTensorMath_cu_868dd54514ReductionAddOpIfEEEEjS4_Li4ELi4EEEEEvT1_) ;  /* 0xffffff0012647950 */ /* 0x000fec0003c3ffff */
.L_x_5478:
        /* <DEDUP_REMOVED lines=9> */
.L_x_8815:


//--------------------- .text._ZN2at6native13reduce_kernelILi256ELi2ENS0_8ReduceOpIN3c104HalfENS0_14func_wrapper_tIS4_NS0_55_GLOBAL__N__0955718d_22_SparseCsrTensorMath_cu_868dd54514ReductionAddOpIfEEEEjS4_Li4ELi4EEEEEvT1_ --------------------------
	.section	.text._ZN2at6native13reduce_kernelILi256ELi2ENS0_8ReduceOpIN3c104HalfENS0_14func_wrapper_tIS4_NS0_55_GLOBAL__N__0955718d_22_SparseCsrTensorMath_cu_868dd54514ReductionAddOpIfEEEEjS4_Li4ELi4EEEEEvT1_,"ax",@progbits
	.align	128
.text._ZN2at6native13reduce_kernelILi256ELi2ENS0_8ReduceOpIN3c104HalfENS0_14func_wrapper_tIS4_NS0_55_GLOBAL__N__0955718d_22_SparseCsrTensorMath_cu_868dd54514ReductionAddOpIfEEEEjS4_Li4ELi4EEEEEvT1_:
        .type           _ZN2at6native13reduce_kernelILi256ELi2ENS0_8ReduceOpIN3c104HalfENS0_14func_wrapper_tIS4_NS0_55_GLOBAL__N__0955718d_22_SparseCsrTensorMath_cu_868dd54514ReductionAddOpIfEEEEjS4_Li4ELi4EEEEEvT1_,@function
        .size           _ZN2at6native13reduce_kernelILi256ELi2ENS0_8ReduceOpIN3c104HalfENS0_14func_wrapper_tIS4_NS0_55_GLOBAL__N__0955718d_22_SparseCsrTensorMath_cu_868dd54514ReductionAddOpIfEEEEjS4_Li4ELi4EEEEEvT1_,(.L_x_8818 - _ZN2at6native13reduce_kernelILi256ELi2ENS0_8ReduceOpIN3c104HalfENS0_14func_wrapper_tIS4_NS0_55_GLOBAL__N__0955718d_22_SparseCsrTensorMath_cu_868dd54514ReductionAddOpIfEEEEjS4_Li4ELi4EEEEEvT1_)
        .other          _ZN2at6native13reduce_kernelILi256ELi2ENS0_8ReduceOpIN3c104HalfENS0_14func_wrapper_tIS4_NS0_55_GLOBAL__N__0955718d_22_SparseCsrTensorMath_cu_868dd54514ReductionAddOpIfEEEEjS4_Li4ELi4EEEEEvT1_,@"STO_CUDA_ENTRY STV_DEFAULT"
_ZN2at6native13reduce_kernelILi256ELi2ENS0_8ReduceOpIN3c104HalfENS0_14func_wrapper_tIS4_NS0_55_GLOBAL__N__0955718d_22_SparseCsrTensorMath_cu_868dd54514ReductionAddOpIfEEEEjS4_Li4ELi4EEEEEvT1_:
        /* <DEDUP_REMOVED lines=288> */
.L_x_5479:
        /* <DEDUP_REMOVED lines=44> */
.L_x_5483:
        /* <DEDUP_REMOVED lines=25> */
.L_x_5489:
[----:B------:R-:W-:Y:S05]  /*1650*/  BSYNC B2 ;  /* 0x0000000000027941 */ /* 0x000fea0003800000 */
.L_x_5488:
        /* <DEDUP_REMOVED lines=9> */
[----:B--2---:R-:W-:-:S05]  /*16f0*/  HADD2.F32 R0, -RZ, R6.H0_H0 ;  /* 0x20000006ff007230 */ /* 0x004fca0000004100 */
[----:B------:R-:W-:-:S07]  /*1700*/  FADD.FTZ R0, R0, UR4 ;  /* 0x0000000400007e21 */ /* 0x000fce0008010000 */
.L_x_5487:
[----:B------:R-:W-:Y:S05]  /*1710*/  BSYNC B1 ;  /* 0x0000000000017941 */ /* 0x000fea0003800000 */
.L_x_5486:
[----:B------:R-:W0:Y:S01]  /*1720*/  LDC R3, c[0x0][0x21c] ;  /* 0x00008700ff037b82 */ /* 0x000e220000000800 */
[----:B------:R-:W-:-:S04]  /*1730*/  IADD3 R5, P0, -R8, 0x4, RZ ;  /* 0x0000000408057810 */ /* 0x000fc80007f1e1ff */
[----:B------:R-:W-:Y:S02]  /*1740*/  LEA R18, P1, R5, R18, 0x1 ;  /* 0x0000001205127211 */ /* 0x000fe400078208ff */
[----:B------:R-:W-:-:S04]  /*1750*/  IADD3.X R6, RZ, -0x1, RZ, P0, !PT ;  /* 0xffffffffff067810 */ /* 0x000fc800007fe4ff */
[----:B------:R-:W-:Y:S02]  /*1760*/  LEA.HI.X R19, R5, R19, R6, 0x1, P1 ;  /* 0x0000001305137211 */ /* 0x000fe400008f0c06 */
[----:B0-----:R-:W-:-:S07]  /*1770*/  IADD3 R3, R8, -0x4, R3 ;  /* 0xfffffffc08037810 */ /* 0x001fce0007ffe003 */
.L_x_5485:
[----:B------:R-:W-:Y:S05]  /*1780*/  BSYNC B0 ;  /* 0x0000000000007941 */ /* 0x000fea0003800000 */
.L_x_5484:
        /* <DEDUP_REMOVED lines=13> */
[----:B------:R-:W-:Y:S01]  /*1860*/  IMAD.MOV.U32 R8, RZ, RZ, R4 ;  /* 0x000000ffff087224 */ /* 0x000fe200078e0004 */
[----:B------:R-:W-:-:S07]  /*1870*/  MOV R9, R4 ;  /* 0x0000000400097202 */ /* 0x000fce0000000f00 */
.L_x_5492:
[----:B------:R-:W-:Y:S01]  /*1880*/  IMAD.WIDE.U32 R6, R5, 0x8, R18 ;  /* 0x0000000805067825 */ /* 0x000fe200078e0012 */
[----:B------:R-:W-:-:S05]  /*1890*/  ULDC UR4, c[0x0][0x224] ;  /* 0x0000890000047ab9 */ /* 0x000fca0000000800 */
[----:B------:R-:W2:Y:S01]  /*18a0*/  LDG.E.64 R6, desc[UR60][R6.64] ;  /* 0x0000003c06067981 */ /* 0x000ea2000c1e1b00 */
[----:B------:R-:W-:-:S05]  /*18b0*/  VIADD R5, R5, UR4 ;  /* 0x0000000405057c36 */ /* 0x000fca0008000000 */
        /* <DEDUP_REMOVED lines=11> */
.L_x_5491:
[----:B------:R-:W-:Y:S05]  /*1970*/  BSYNC B0 ;  /* 0x0000000000007941 */ /* 0x000fea0003800000 */
.L_x_5490:
        /* <DEDUP_REMOVED lines=8> */
.L_x_5494:
[----:B------:R-:W-:Y:S05]  /*1a00*/  BSYNC B0 ;  /* 0x0000000000007941 */ /* 0x000fea0003800000 */
.L_x_5493:
        /* <DEDUP_REMOVED lines=10> */
[----:B--2---:R-:W-:-:S05]  /*1ab0*/  HADD2.F32 R3, -RZ, R18.H0_H0 ;  /* 0x20000012ff037230 */ /* 0x004fca0000004100 */
[----:B------:R-:W-:-:S07]  /*1ac0*/  FADD.FTZ R0, R0, R3 ;  /* 0x0000000300007221 */ /* 0x000fce0000010000 */
.L_x_5496:
[----:B------:R-:W-:Y:S05]  /*1ad0*/  BSYNC B0 ;  /* 0x0000000000007941 */ /* 0x000fea0003800000 */
.L_x_5495:
[----:B------:R-:W-:Y:S01]  /*1ae0*/  FADD.FTZ R9, R9, R0 ;  /* 0x0000000009097221 */ /* 0x000fe20000010000 */
[----:B------:R-:W-:-:S03]  /*1af0*/  MOV R19, RZ ;  /* 0x000000ff00137202 */ /* 0x000fc60000000f00 */
[----:B------:R-:W-:-:S04]  /*1b00*/  FADD.FTZ R9, R9, R8 ;  /* 0x0000000809097221 */ /* 0x000fc80000010000 */
[----:B------:R-:W-:Y:S01]  /*1b10*/  FADD.FTZ R18, R9, R4 ;  /* 0x0000000409127221 */ /* 0x000fe20000010000 */
[----:B------:R-:W-:Y:S06]  /*1b20*/  BRA `(.L_x_5481) ;  /* 0x0000009c00047947 */ /* 0x000fec0003800000 */
.L_x_5482:
        /* <DEDUP_REMOVED lines=31> */
.L_x_5506:
        /* <DEDUP_REMOVED lines=286> */
.L_x_5502:
[----:B------:R-:W-:Y:S01]  /*2f00*/  LOP3.LUT R3, R3, 0xfffffffc, RZ, 0xc0, !PT ;  /* 0xfffffffc03037812 */ /* 0x000fe200078ec0ff */
[----:B------:R-:W-:-:S03]  /*2f10*/  ULDC UR36, c[0x0][0x224] ;  /* 0x0000890000247ab9 */ /* 0x000fc60000000800 */
[----:B------:R-:W-:-:S05]  /*2f20*/  IADD3 R20, P1, R18, R3, RZ ;  /* 0x0000000312147210 */ /* 0x000fca0007f3e0ff */
[----:B------:R-:W-:-:S05]  /*2f30*/  IMAD.X R21, RZ, RZ, R19, P1 ;  /* 0x000000ffff157224 */ /* 0x000fca00008e0613 */
[----:B------:R-:W2:Y:S01]  /*2f40*/  LDG.E R20, desc[UR60][R20.64] ;  /* 0x0000003c14147981 */ /* 0x000ea2000c1e1900 */
[----:B------:R-:W-:-:S05]  /*2f50*/  MOV R12, UR36 ;  /* 0x00000024000c7c02 */ /* 0x000fca0008000f00 */
[----:B------:R-:W-:Y:S01]  /*2f60*/  IMAD.IADD R13, R13, 0x1, R12 ;  /* 0x000000010d0d7824 */ /* 0x000fe200078e020c */
[----:B--2---:R-:W-:Y:S01]  /*2f70*/  PRMT R25, R20, 0x5432, R20 ;  /* 0x0000543214197816 */ /* 0x004fe20000000014 */
        /* <DEDUP_REMOVED lines=224> */
[----:B------:R-:W-:-:S03]  /*3d80*/  @P1 IMAD.MOV.U32 R26, RZ, RZ, RZ ;  /* 0x000000ffff1a1224 */ /* 0x000fc600078e00ff */
[----:B------:R-:W-:Y:S01]  /*3d90*/  IADD3 R3, -R27, RZ, RZ ;  /* 0x000000ff1b037210 */ /* 0x000fe20007ffe1ff */
[----:B------:R-:W1:Y:S04]  /*3da0*/  @P1 LDC R22, c[0x0][0x37c] ;  /* 0x0000df00ff161b82 */ /* 0x000e680000000800 */
[----:B------:R-:W-:-:S04]  /*3db0*/  IMAD R3, R3, UR36, R24 ;  /* 0x0000002403037c24 */ /* 0x000fc8000f8e0218 */
[----:B------:R-:W2:Y:S01]  /*3dc0*/  @P1 LDC R28, c[0x0][0x3e8] ;  /* 0x0000fa00ff1c1b82 */ /* 0x000ea20000000800 */
[----:B------:R-:W-:Y:S02]  /*3dd0*/  IMAD R0, R3, UR28, R0 ;  /* 0x0000001c03007c24 */ /* 0x000fe4000f8e0200 */
[----:B0-----:R-:W-:-:S05]  /*3de0*/  @P1 IMAD.HI.U32 R20, R27, R20, R26 ;  /* 0x000000141b141227 */ /* 0x001fca00078e001a */
[----:B------:R-:W-:-:S04]  /*3df0*/  @P1 SHF.R.U32.HI R20, RZ, R21, R20 ;  /* 0x00000015ff141219 */ /* 0x000fc80000011614 */
[----:B------:R-:W-:-:S05]  /*3e00*/  @P1 IADD3 R21, -R20, RZ, RZ ;  /* 0x000000ff14151210 */ /* 0x000fca0007ffe1ff */
[----:B-1----:R-:W-:-:S04]  /*3e10*/  @P1 IMAD R27, R22, R21, R27 ;  /* 0x00000015161b1224 */ /* 0x002fc800078e021b */
[----:B--2---:R-:W-:-:S07]  /*3e20*/  @P1 IMAD R0, R27, R28, R0 ;  /* 0x0000001c1b001224 */ /* 0x004fce00078e0200 */
.L_x_5503:
[----:B------:R-:W-:-:S04]  /*3e30*/  LOP3.LUT R21, R0, 0xfffffffc, RZ, 0xc0, !PT ;  /* 0xfffffffc00157812 */ /* 0x000fc800078ec0ff */
[----:B------:R-:W-:-:S05]  /*3e40*/  IADD3 R20, P1, R18, R21, RZ ;  /* 0x0000001512147210 */ /* 0x000fca0007f3e0ff */
[----:B------:R-:W-:-:S05]  /*3e50*/  IMAD.X R21, RZ, RZ, R19, P1 ;  /* 0x000000ffff157224 */ /* 0x000fca00008e0613 */
[----:B------:R-:W2:Y:S01]  /*3e60*/  LDG.E R20, desc[UR60][R20.64] ;  /* 0x0000003c14147981 */ /* 0x000ea2000c1e1900 */
[----:B------:R-:W-:Y:S01]  /*3e70*/  IADD3 R13, R13, R12, RZ ;  /* 0x0000000c0d0d7210 */ /* 0x000fe20007ffe0ff */
[----:B------:R-:W-:Y:S01]  /*3e80*/  IMAD.MOV.U32 R3, RZ, RZ, RZ ;  /* 0x000000ffff037224 */ /* 0x000fe200078e00ff */
[----:B------:R-:W-:Y:S02]  /*3e90*/  MOV R0, RZ ;  /* 0x000000ff00007202 */ /* 0x000fe40000000f00 */
[----:B--2---:R-:W-:Y:S01]  /*3ea0*/  PRMT R24, R20, 0x5432, R20 ;  /* 0x0000543214187816 */ /* 0x004fe20000000014 */
        /* <DEDUP_REMOVED lines=235> */
.L_x_5504:
        /* <DEDUP_REMOVED lines=230> */
[----:B------:R-:W-:-:S03]  /*5bc0*/  @P1 IMAD.MOV.U32 R28, RZ, RZ, RZ ;  /* 0x000000ffff1c1224 */ /* 0x000fc600078e00ff */
[----:B------:R-:W-:-:S03]  /*5bd0*/  IADD3 R22, -R29, RZ, RZ ;  /* 0x000000ff1d167210 */ /* 0x000fc60007ffe1ff */
[----:B------:R-:W1:Y:S02]  /*5be0*/  @P1 LDC R31, c[0x0][0x37c] ;  /* 0x0000df00ff1f1b82 */ /* 0x000e640000000800 */
[----:B------:R-:W-:-:S04]  /*5bf0*/  IMAD R3, R22, UR4, R3 ;  /* 0x0000000416037c24 */ /* 0x000fc8000f8e0203 */
[----:B------:R-:W-:Y:S02]  /*5c00*/  IMAD R0, R3, UR28, R0 ;  /* 0x0000001c03007c24 */ /* 0x000fe4000f8e0200 */
[----:B------:R-:W2:Y:S01]  /*5c10*/  @P1 LDC R27, c[0x0][0x3e8] ;  /* 0x0000fa00ff1b1b82 */ /* 0x000ea20000000800 */
[----:B0-----:R-:W-:-:S05]  /*5c20*/  @P1 IMAD.HI.U32 R20, R29, R20, R28 ;  /* 0x000000141d141227 */ /* 0x001fca00078e001c */
[----:B------:R-:W-:-:S04]  /*5c30*/  @P1 SHF.R.U32.HI R20, RZ, R21, R20 ;  /* 0x00000015ff141219 */ /* 0x000fc80000011614 */
[----:B------:R-:W-:-:S05]  /*5c40*/  @P1 IADD3 R28, -R20, RZ, RZ ;  /* 0x000000ff141c1210 */ /* 0x000fca0007ffe1ff */
[----:B-1----:R-:W-:-:S04]  /*5c50*/  @P1 IMAD R31, R31, R28, R29 ;  /* 0x0000001c1f1f1224 */ /* 0x002fc800078e021d */
[----:B--2---:R-:W-:-:S07]  /*5c60*/  @P1 IMAD R0, R31, R27, R0 ;  /* 0x0000001b1f001224 */ /* 0x004fce00078e0200 */
.L_x_5505:
[----:B------:R-:W-:Y:S01]  /*5c70*/  LOP3.LUT R21, R0, 0xfffffffc, RZ, 0xc0, !PT ;  /* 0xfffffffc00157812 */ /* 0x000fe200078ec0ff */
[----:B------:R-:W-:-:S03]  /*5c80*/  ULDC UR4, c[0x0][0x21c] ;  /* 0x0000870000047ab9 */ /* 0x000fc60000000800 */
[----:B------:R-:W-:-:S05]  /*5c90*/  IADD3 R20, P1, R18, R21, RZ ;  /* 0x0000001512147210 */ /* 0x000fca0007f3e0ff */
[----:B------:R-:W-:-:S05]  /*5ca0*/  IMAD.X R21, RZ, RZ, R19, P1 ;  /* 0x000000ffff157224 */ /* 0x000fca00008e0613 */
[----:B------:R1:W2:Y:S01]  /*5cb0*/  LDG.E R29, desc[UR60][R20.64] ;  /* 0x0000003c141d7981 */ /* 0x0002a2000c1e1900 */
[----:B------:R-:W-:Y:S01]  /*5cc0*/  IADD3 R13, R13, R12, RZ ;  /* 0x0000000c0d0d7210 */ /* 0x000fe20007ffe0ff */
[--C-:B------:R-:W-:Y:S01]  /*5cd0*/  HADD2.F32 R3, -RZ, R25.reuse.H1_H1 ;  /* 0x30000019ff037230 */ /* 0x100fe20000004100 */
[----:B------:R-:W-:Y:S01]  /*5ce0*/  MOV R22, UR4 ;  /* 0x0000000400167c02 */ /* 0x000fe20008000f00 */
[----:B------:R-:W-:Y:S02]  /*5cf0*/  HADD2.F32 R0, -RZ, R25.H0_H0 ;  /* 0x20000019ff007230 */ /* 0x000fe40000004100 */
[----:B------:R-:W-:Y:S02]  /*5d00*/  IMAD R27, R12, 0x3, R13 ;  /* 0x000000030c1b7824 */ /* 0x000fe400078e020d */
[----:B------:R-:W-:Y:S01]  /*5d10*/  FADD.FTZ R4, R3, R4 ;  /* 0x0000000403047221 */ /* 0x000fe20000010000 */
[--C-:B------:R-:W-:Y:S02]  /*5d20*/  HADD2.F32 R28, -RZ, R24.reuse.H1_H1 ;  /* 0x30000018ff1c7230 */ /* 0x100fe40000004100 */
[----:B------:R-:W-:Y:S01]  /*5d30*/  FADD.FTZ R5, R0, R5 ;  /* 0x0000000500057221 */ /* 0x000fe20000010000 */
[----:B------:R-:W-:Y:S01]  /*5d40*/  HADD2.F32 R3, -RZ, R24.H0_H0 ;  /* 0x20000018ff037230 */ /* 0x000fe20000004100 */
[----:B------:R-:W-:Y:S01]  /*5d50*/  ISETP.GE.U32.AND P1, PT, R27, R22, PT ;  /* 0x000000161b00720c */ /* 0x000fe20003f26070 */
[----:B-1----:R-:W-:-:S02]  /*5d60*/  HADD2.F32 R21, -RZ, R26.H1_H1 ;  /* 0x3000001aff157230 */ /* 0x002fc40000004100 */
[----:B------:R-:W-:Y:S01]  /*5d70*/  FADD.FTZ R7, R28, R7 ;  /* 0x000000071c077221 */ /* 0x000fe20000010000 */
[----:B------:R-:W-:Y:S02]  /*5d80*/  HADD2.F32 R0, -RZ, R26.H0_H0 ;  /* 0x2000001aff007230 */ /* 0x000fe40000004100 */
[----:B------:R-:W-:Y:S01]  /*5d90*/  FADD.FTZ R6, R3, R6 ;  /* 0x0000000603067221 */ /* 0x000fe20000010000 */
[----:B------:R-:W-:Y:S02]  /*5da0*/  FADD.FTZ R8, R21, R8 ;  /* 0x0000000815087221 */ /* 0x000fe40000010000 */
[----:B------:R-:W-:Y:S01]  /*5db0*/  FADD.FTZ R9, R0, R9 ;  /* 0x0000000900097221 */ /* 0x000fe20000010000 */
[--C-:B--2---:R-:W-:Y:S02]  /*5dc0*/  HADD2.F32 R27, -RZ, R29.reuse.H0_H0 ;  /* 0x2000001dff1b7230 */ /* 0x104fe40000004100 */
[----:B------:R-:W-:-:S03]  /*5dd0*/  HADD2.F32 R20, -RZ, R29.H1_H1 ;  /* 0x3000001dff147230 */ /* 0x000fc60000004100 */
[----:B------:R-:W-:Y:S02]  /*5de0*/  FADD.FTZ R10, R27, R10 ;  /* 0x0000000a1b0a7221 */ /* 0x000fe40000010000 */
[----:B------:R-:W-:Y:S01]  /*5df0*/  FADD.FTZ R11, R20, R11 ;  /* 0x0000000b140b7221 */ /* 0x000fe20000010000 */
[----:B------:R-:W-:Y:S06]  /*5e00*/  @!P1 BRA `(.L_x_5506) ;  /* 0xffffffbc00c49947 */ /* 0x000fec000383ffff */
[----:B------:R-:W-:Y:S05]  /*5e10*/  BSYNC B1 ;  /* 0x0000000000017941 */ /* 0x000fea0003800000 */
.L_x_5501:
[----:B------:R-:W-:-:S07]  /*5e20*/  PRMT R30, R29, 0x5432, R29 ;  /* 0x000054321d1e7816 */ /* 0x000fce000000001d */
.L_x_5500:
[----:B------:R-:W-:Y:S05]  /*5e30*/  BSYNC B0 ;  /* 0x0000000000007941 */ /* 0x000fea0003800000 */
.L_x_5499:
[----:B------:R-:W-:Y:S01]  /*5e40*/  ISETP.GE.U32.AND P0, PT, R13, R22, PT ;  /* 0x000000160d00720c */ /* 0x000fe20003f06070 */
[----:B------:R-:W-:-:S12]  /*5e50*/  BSSY B0, `(.L_x_5507) ;  /* 0x000046a000007945 */ /* 0x000fd80003800000 */
[----:B------:R-:W-:Y:S05]  /*5e60*/  @P0 BRA `(.L_x_5508) ;  /* 0x0000004400a00947 */ /* 0x000fea0003800000 */
[----:B------:R-:W1:Y:S01]  /*5e70*/  LDC R3, c[0x0][0x258] ;  /* 0x00009600ff037b82 */ /* 0x000e620000000800 */
[----:B------:R-:W-:Y:S01]  /*5e80*/  IMAD.MOV.U32 R0, RZ, RZ, RZ ;  /* 0x000000ffff007224 */ /* 0x000fe200078e00ff */
[----:B-1----:R-:W-:-:S13]  /*5e90*/  ISETP.NE.AND P1, PT, R3, RZ, PT ;  /* 0x000000ff0300720c */ /* 0x002fda0003f25270 */
[----:B------:R-:W-:Y:S05]  /*5ea0*/  @!P1 BRA `(.L_x_5509) ;  /* 0x0000001000449947 */ /* 0x000fea0003800000 */
[----:B0-----:R-:W-:Y:S01]  /*5eb0*/  HFMA2.MMA R14, -RZ, RZ, 0, 0 ;  /* 0x00000000ff0e7435 */ /* 0x001fe200000001ff */
        /* <DEDUP_REMOVED lines=272> */
.L_x_5509:
[----:B0-----:R-:W-:-:S04]  /*6fc0*/  LOP3.LUT R15, R0, 0xfffffffc, RZ, 0xc0, !PT ;  /* 0xfffffffc000f7812 */ /* 0x001fc800078ec0ff */
        /* <DEDUP_REMOVED lines=281> */
.L_x_5510:
        /* <DEDUP_REMOVED lines=282> */
.L_x_5511:
        /* <DEDUP_REMOVED lines=282> */
.L_x_5512:
[----:B------:R-:W-:-:S04]  /*a4a0*/  LOP3.LUT R15, R0, 0xfffffffc, RZ, 0xc0, !PT ;  /* 0xfffffffc000f7812 */ /* 0x000fc800078ec0ff */
[----:B------:R-:W-:-:S04]  /*a4b0*/  IADD3 R14, P1, R18, R15, RZ ;  /* 0x0000000f120e7210 */ /* 0x000fc80007f3e0ff */
[----:B------:R-:W-:-:S05]  /*a4c0*/  IADD3.X R15, RZ, R19, RZ, P1, !PT ;  /* 0x00000013ff0f7210 */ /* 0x000fca0000ffe4ff */
[----:B------:R-:W2:Y:S02]  /*a4d0*/  LDG.E R14, desc[UR60][R14.64] ;  /* 0x0000003c0e0e7981 */ /* 0x000ea4000c1e1900 */
[----:B--2---:R-:W-:-:S07]  /*a4e0*/  PRMT R30, R14, 0x5432, R14 ;  /* 0x000054320e1e7816 */ /* 0x004fce000000000e */
.L_x_5508:
[----:B------:R-:W-:Y:S05]  /*a4f0*/  BSYNC B0 ;  /* 0x0000000000007941 */ /* 0x000fea0003800000 */
.L_x_5507:
[----:B------:R-:W-:Y:S04]  /*a500*/  BSSY B0, `(.L_x_5513) ;  /* 0x000001a000007945 */ /* 0x000fe80003800000 */
[----:B------:R-:W-:Y:S05]  /*a510*/  @P0 BRA `(.L_x_5514) ;  /* 0x0000000000600947 */ /* 0x000fea0003800000 */
[----:B------:R-:W-:Y:S01]  /*a520*/  IADD3 R13, R13, R12, RZ ;  /* 0x0000000c0d0d7210 */ /* 0x000fe20007ffe0ff */
[--C-:B------:R-:W-:Y:S02]  /*a530*/  HADD2.F32 R3, -RZ, R25.reuse.H1_H1 ;  /* 0x30000019ff037230 */ /* 0x100fe40000004100 */
[----:B------:R-:W-:Y:S01]  /*a540*/  HADD2.F32 R0, -RZ, R25.H0_H0 ;  /* 0x20000019ff007230 */ /* 0x000fe20000004100 */
[----:B------:R-:W-:Y:S02]  /*a550*/  ISETP.GE.U32.AND P0, PT, R13, R22, PT ;  /* 0x000000160d00720c */ /* 0x000fe40003f06070 */
[----:B------:R-:W-:Y:S02]  /*a560*/  FADD.FTZ R4, R4, R3 ;  /* 0x0000000304047221 */ /* 0x000fe40000010000 */
[----:B------:R-:W-:-:S09]  /*a570*/  FADD.FTZ R5, R5, R0 ;  /* 0x0000000005057221 */ /* 0x000fd20000010000 */
[----:B------:R-:W-:Y:S05]  /*a580*/  @P0 BRA `(.L_x_5514) ;  /* 0x0000000000440947 */ /* 0x000fea0003800000 */
[----:B------:R-:W-:Y:S02]  /*a590*/  IMAD.IADD R13, R13, 0x1, R12 ;  /* 0x000000010d0d7824 */ /* 0x000fe400078e020c */
[--C-:B------:R-:W-:Y:S02]  /*a5a0*/  HADD2.F32 R0, -RZ, R24.reuse.H1_H1 ;  /* 0x30000018ff007230 */ /* 0x100fe40000004100 */
[----:B------:R-:W-:Y:S01]  /*a5b0*/  HADD2.F32 R3, -RZ, R24.H0_H0 ;  /* 0x20000018ff037230 */ /* 0x000fe20000004100 */
[----:B------:R-:W-:Y:S02]  /*a5c0*/  ISETP.GE.U32.AND P0, PT, R13, R22, PT ;  /* 0x000000160d00720c */ /* 0x000fe40003f06070 */
[----:B------:R-:W-:Y:S02]  /*a5d0*/  FADD.FTZ R7, R7, R0 ;  /* 0x0000000007077221 */ /* 0x000fe40000010000 */
[----:B------:R-:W-:-:S09]  /*a5e0*/  FADD.FTZ R6, R6, R3 ;  /* 0x0000000306067221 */ /* 0x000fd20000010000 */
[----:B------:R-:W-:Y:S05]  /*a5f0*/  @P0 BRA `(.L_x_5514) ;  /* 0x0000000000280947 */ /* 0x000fea0003800000 */
[----:B------:R-:W-:-:S04]  /*a600*/  IADD3 R3, R13, R12, RZ ;  /* 0x0000000c0d037210 */ /* 0x000fc80007ffe0ff */
[----:B------:R-:W-:Y:S01]  /*a610*/  ISETP.GE.U32.AND P0, PT, R3, R22, PT ;  /* 0x000000160300720c */ /* 0x000fe20003f06070 */
[--C-:B------:R-:W-:Y:S02]  /*a620*/  HADD2.F32 R3, -RZ, R26.reuse.H1_H1 ;  /* 0x3000001aff037230 */ /* 0x100fe40000004100 */
[----:B------:R-:W-:-:S03]  /*a630*/  HADD2.F32 R26, -RZ, R26.H0_H0 ;  /* 0x2000001aff1a7230 */ /* 0x000fc60000004100 */
[----:B------:R-:W-:Y:S02]  /*a640*/  FADD.FTZ R8, R8, R3 ;  /* 0x0000000308087221 */ /* 0x000fe40000010000 */
[----:B------:R-:W-:-:S05]  /*a650*/  FADD.FTZ R9, R9, R26 ;  /* 0x0000001a09097221 */ /* 0x000fca0000010000 */
[--C-:B------:R-:W-:Y:S02]  /*a660*/  @!P0 HADD2.F32 R13, -RZ, R30.reuse.H1_H1 ;  /* 0x3000001eff0d8230 */ /* 0x100fe40000004100 */
[----:B------:R-:W-:-:S03]  /*a670*/  @!P0 HADD2.F32 R30, -RZ, R30.H0_H0 ;  /* 0x2000001eff1e8230 */ /* 0x000fc60000004100 */
[----:B------:R-:W-:Y:S02]  /*a680*/  @!P0 FADD.FTZ R10, R10, R13 ;  /* 0x0000000d0a0a8221 */ /* 0x000fe40000010000 */
[----:B------:R-:W-:-:S07]  /*a690*/  @!P0 FADD.FTZ R11, R11, R30 ;  /* 0x0000001e0b0b8221 */ /* 0x000fce0000010000 */
.L_x_5514:
[----:B------:R-:W-:Y:S05]  /*a6a0*/  BSYNC B0 ;  /* 0x0000000000007941 */ /* 0x000fea0003800000 */
.L_x_5513:
[----:B------:R-:W-:Y:S01]  /*a6b0*/  FADD.FTZ R6, R6, R5 ;  /* 0x0000000506067221 */ /* 0x000fe20000010000 */
[----:B------:R-:W-:-:S03]  /*a6c0*/  FADD.FTZ R7, R7, R4 ;  /* 0x0000000407077221 */ /* 0x000fc60000010000 */
[----:B------:R-:W-:Y:S01]  /*a6d0*/  FADD.FTZ R6, R6, R9 ;  /* 0x0000000906067221 */ /* 0x000fe20000010000 */
[----:B------:R-:W-:-:S03]  /*a6e0*/  FADD.FTZ R7, R7, R8 ;  /* 0x0000000807077221 */ /* 0x000fc60000010000 */
[----:B------:R-:W-:Y:S01]  /*a6f0*/  FADD.FTZ R19, R6, R11 ;  /* 0x0000000b06137221 */ /* 0x000fe20000010000 */
[----:B------:R-:W-:Y:S01]  /*a700*/  FADD.FTZ R18, R7, R10 ;  /* 0x0000000a07127221 */ /* 0x000fe20000010000 */
[----:B------:R-:W-:Y:S06]  /*a710*/  BRA `(.L_x_5481) ;  /* 0x0000001000087947 */ /* 0x000fec0003800000 */
.L_x_5498:
        /* <DEDUP_REMOVED lines=16> */
.L_x_5518:
        /* <DEDUP_REMOVED lines=12> */
[----:B------:R-:W2:Y:S02]  /*a8e0*/  LDG.E R26, desc[UR60][R26.64] ;  /* 0x0000003c1a1a7981 */ /* 0x000ea4000c1e1900 */
[----:B------:R-:W-:Y:S01]  /*a8f0*/  SHF.R.U32.HI R9, RZ, 0x1, R6 ;  /* 0x00000001ff097819 */ /* 0x000fe20000011606 */
[--C-:B------:R-:W-:Y:S02]  /*a900*/  IMAD.WIDE.U32 R6, R7, 0x4, R18.reuse ;  /* 0x0000000407067825 */ /* 0x100fe400078e0012 */
[----:B------:R-:W3:Y:S02]  /*a910*/  LDG.E R4, desc[UR60][R4.64] ;  /* 0x0000003c04047981 */ /* 0x000ee4000c1e1900 */
[----:B------:R-:W-:-:S02]  /*a920*/  IMAD.WIDE.U32 R8, R9, 0x4, R18 ;  /* 0x0000000409087825 */ /* 0x000fc400078e0012 */
[----:B------:R-:W4:Y:S04]  /*a930*/  LDG.E R6, desc[UR60][R6.64] ;  /* 0x0000003c06067981 */ /* 0x000f28000c1e1900 */
[----:B------:R-:W5:Y:S01]  /*a940*/  LDG.E R8, desc[UR60][R8.64] ;  /* 0x0000003c08087981 */ /* 0x000f62000c1e1900 */
[----:B------:R-:W-:-:S05]  /*a950*/  IADD3 R13, R13, R12, RZ ;  /* 0x0000000c0d0d7210 */ /* 0x000fca0007ffe0ff */
[----:B------:R-:W-:-:S05]  /*a960*/  IMAD R29, R12, 0x3, R13 ;  /* 0x000000030c1d7824 */ /* 0x000fca00078e020d */
[----:B------:R-:W-:Y:S01]  /*a970*/  ISETP.GE.U32.AND P0, PT, R29, R22, PT ;  /* 0x000000161d00720c */ /* 0x000fe20003f06070 */
[--C-:B--2---:R-:W-:Y:S02]  /*a980*/  HADD2.F32 R28, -RZ, R26.reuse.H0_H0 ;  /* 0x2000001aff1c7230 */ /* 0x104fe40000004100 */
[----:B------:R-:W-:-:S03]  /*a990*/  HADD2.F32 R25, -RZ, R26.H1_H1 ;  /* 0x3000001aff197230 */ /* 0x000fc60000004100 */
[----:B------:R-:W-:Y:S01]  /*a9a0*/  FADD.FTZ R3, R28, R3 ;  /* 0x000000031c037221 */ /* 0x000fe20000010000 */
[--C-:B---3--:R-:W-:Y:S02]  /*a9b0*/  HADD2.F32 R27, -RZ, R4.reuse.H0_H0 ;  /* 0x20000004ff1b7230 */ /* 0x108fe40000004100 */
[----:B------:R-:W-:Y:S01]  /*a9c0*/  FADD.FTZ R10, R25, R10 ;  /* 0x0000000a190a7221 */ /* 0x000fe20000010000 */
[----:B------:R-:W-:Y:S02]  /*a9d0*/  HADD2.F32 R28, -RZ, R4.H1_H1 ;  /* 0x30000004ff1c7230 */ /* 0x000fe40000004100 */
[--C-:B----4-:R-:W-:Y:S02]  /*a9e0*/  HADD2.F32 R5, -RZ, R6.reuse.H0_H0 ;  /* 0x20000006ff057230 */ /* 0x110fe40000004100 */
[----:B------:R-:W-:Y:S01]  /*a9f0*/  FADD.FTZ R14, R27, R14 ;  /* 0x0000000e1b0e7221 */ /* 0x000fe20000010000 */
[----:B------:R-:W-:Y:S02]  /*aa00*/  HADD2.F32 R30, -RZ, R6.H1_H1 ;  /* 0x30000006ff1e7230 */ /* 0x000fe40000004100 */
[----:B------:R-:W-:Y:S01]  /*aa10*/  FADD.FTZ R15, R28, R15 ;  /* 0x0000000f1c0f7221 */ /* 0x000fe20000010000 */
[----:B-----5:R-:W-:-:S02]  /*aa20*/  HADD2.F32 R7, -RZ, R8.H0_H0 ;  /* 0x20000008ff077230 */ /* 0x020fc40000004100 */
[----:B------:R-:W-:Y:S01]  /*aa30*/  FADD.FTZ R20, R5, R20 ;  /* 0x0000001405147221 */ /* 0x000fe20000010000 */
[----:B------:R-:W-:Y:S02]  /*aa40*/  HADD2.F32 R32, -RZ, R8.H1_H1 ;  /* 0x30000008ff207230 */ /* 0x000fe40000004100 */
[----:B------:R-:W-:Y:S01]  /*aa50*/  FADD.FTZ R21, R30, R21 ;  /* 0x000000151e157221 */ /* 0x000fe20000010000 */
[----:B------:R-:W-:Y:S02]  /*aa60*/  FADD.FTZ R0, R7, R0 ;  /* 0x0000000007007221 */ /* 0x000fe40000010000 */
[----:B------:R-:W-:Y:S01]  /*aa70*/  FADD.FTZ R11, R32, R11 ;  /* 0x0000000b200b7221 */ /* 0x000fe20000010000 */
[----:B------:R-:W-:Y:S06]  /*aa80*/  @!P0 BRA `(.L_x_5518) ;  /* 0xfffffffc00648947 */ /* 0x000fec000383ffff */
[----:B------:R-:W-:Y:S05]  /*aa90*/  BSYNC B1 ;  /* 0x0000000000017941 */ /* 0x000fea0003800000 */
.L_x_5517:
[----:B------:R-:W-:Y:S02]  /*aaa0*/  PRMT R9, R4, 0x5432, R6 ;  /* 0x0000543204097816 */ /* 0x000fe40000000006 */
[----:B------:R-:W-:Y:S02]  /*aab0*/  PRMT R7, R26, 0x5410, R4 ;  /* 0x000054101a077816 */ /* 0x000fe40000000004 */
[----:B------:R-:W-:Y:S02]  /*aac0*/  PRMT R6, R8, 0x7610, R6 ;  /* 0x0000761008067816 */ /* 0x000fe40000000006 */
[----:B------:R-:W-:Y:S02]  /*aad0*/  PRMT R26, R26, 0x7632, R26 ;  /* 0x000076321a1a7816 */ /* 0x000fe4000000001a */
[----:B------:R-:W-:-:S07]  /*aae0*/  PRMT R8, R8, 0x7632, R8 ;  /* 0x0000763208087816 */ /* 0x000fce0000000008 */
.L_x_5516:
[----:B------:R-:W-:Y:S05]  /*aaf0*/  BSYNC B0 ;  /* 0x0000000000007941 */ /* 0x000fea0003800000 */
.L_x_5515:
        /* <DEDUP_REMOVED lines=31> */
[--C-:B--2---:R-:W-:Y:S02]  /*acf0*/  PRMT R6, R6, 0x7610, R4.reuse ;  /* 0x0000761006067816 */ /* 0x104fe40000000004 */
[----:B------:R-:W-:Y:S02]  /*ad00*/  PRMT R9, R9, 0x5410, R4 ;  /* 0x0000541009097816 */ /* 0x000fe40000000004 */
[----:B---3--:R-:W-:-:S02]  /*ad10*/  @!P0 PRMT R6, R18, 0x7610, R6 ;  /* 0x0000761012068816 */ /* 0x008fc40000000006 */
[----:B------:R-:W-:-:S07]  /*ad20*/  @!P0 PRMT R8, R18, 0x7632, R8 ;  /* 0x0000763212088816 */ /* 0x000fce0000000008 */
.L_x_5520:
[----:B------:R-:W-:Y:S05]  /*ad30*/  BSYNC B0 ;  /* 0x0000000000007941 */ /* 0x000fea0003800000 */
.L_x_5519:
[----:B------:R-:W-:Y:S04]  /*ad40*/  BSSY B0, `(.L_x_5521) ;  /* 0x000001a000007945 */ /* 0x000fe80003800000 */
[----:B------:R-:W-:Y:S05]  /*ad50*/  @P1 BRA `(.L_x_5522) ;  /* 0x0000000000601947 */ /* 0x000fea0003800000 */
[----:B------:R-:W-:Y:S02]  /*ad60*/  IMAD.IADD R13, R13, 0x1, R12 ;  /* 0x000000010d0d7824 */ /* 0x000fe400078e020c */
[----:B------:R-:W-:Y:S02]  /*ad70*/  HADD2.F32 R4, -RZ, R7.H0_H0 ;  /* 0x20000007ff047230 */ /* 0x000fe40000004100 */
[----:B------:R-:W-:Y:S01]  /*ad80*/  HADD2.F32 R5, -RZ, R26.H0_H0 ;  /* 0x2000001aff057230 */ /* 0x000fe20000004100 */
[----:B------:R-:W-:Y:S02]  /*ad90*/  ISETP.GE.U32.AND P0, PT, R13, R22, PT ;  /* 0x000000160d00720c */ /* 0x000fe40003f06070 */
[----:B------:R-:W-:Y:S02]  /*ada0*/  FADD.FTZ R3, R3, R4 ;  /* 0x0000000403037221 */ /* 0x000fe40000010000 */
[----:B------:R-:W-:-:S09]  /*adb0*/  FADD.FTZ R10, R10, R5 ;  /* 0x000000050a0a7221 */ /* 0x000fd20000010000 */
[----:B------:R-:W-:Y:S05]  /*adc0*/  @P0 BRA `(.L_x_5522) ;  /* 0x0000000000440947 */ /* 0x000fea0003800000 */
[----:B------:R-:W-:Y:S01]  /*add0*/  IADD3 R5, R13, R12, RZ ;  /* 0x0000000c0d057210 */ /* 0x000fe20007ffe0ff */
[----:B------:R-:W-:Y:S02]  /*ade0*/  HADD2.F32 R7, -RZ, R7.H1_H1 ;  /* 0x30000007ff077230 */ /* 0x000fe40000004100 */
[----:B------:R-:W-:Y:S01]  /*adf0*/  HADD2.F32 R4, -RZ, R9.H0_H0 ;  /* 0x20000009ff047230 */ /* 0x000fe20000004100 */
[----:B------:R-:W-:Y:S02]  /*ae00*/  ISETP.GE.U32.AND P0, PT, R5, R22, PT ;  /* 0x000000160500720c */ /* 0x000fe40003f06070 */
[----:B------:R-:W-:Y:S02]  /*ae10*/  FADD.FTZ R14, R14, R7 ;  /* 0x000000070e0e7221 */ /* 0x000fe40000010000 */
[----:B------:R-:W-:-:S09]  /*ae20*/  FADD.FTZ R15, R15, R4 ;  /* 0x000000040f0f7221 */ /* 0x000fd20000010000 */
[----:B------:R-:W-:Y:S05]  /*ae30*/  @P0 BRA `(.L_x_5522) ;  /* 0x0000000000280947 */ /* 0x000fea0003800000 */
[----:B------:R-:W-:Y:S01]  /*ae40*/  IADD3 R5, R5, R12, RZ ;  /* 0x0000000c05057210 */ /* 0x000fe20007ffe0ff */
[----:B------:R-:W-:Y:S02]  /*ae50*/  HADD2.F32 R9, -RZ, R9.H1_H1 ;  /* 0x30000009ff097230 */ /* 0x000fe40000004100 */
[----:B------:R-:W-:Y:S01]  /*ae60*/  HADD2.F32 R4, -RZ, R6.H1_H1 ;  /* 0x30000006ff047230 */ /* 0x000fe20000004100 */
[----:B------:R-:W-:Y:S02]  /*ae70*/  ISETP.GE.U32.AND P0, PT, R5, R22, PT ;  /* 0x000000160500720c */ /* 0x000fe40003f06070 */
[----:B------:R-:W-:Y:S02]  /*ae80*/  FADD.FTZ R20, R20, R9 ;  /* 0x0000000914147221 */ /* 0x000fe40000010000 */
[----:B------:R-:W-:-:S09]  /*ae90*/  FADD.FTZ R21, R21, R4 ;  /* 0x0000000415157221 */ /* 0x000fd20000010000 */
[----:B------:R-:W-:Y:S02]  /*aea0*/  @!P0 HADD2.F32 R5, -RZ, R6.H0_H0 ;  /* 0x20000006ff058230 */ /* 0x000fe40000004100 */
[----:B------:R-:W-:-:S03]  /*aeb0*/  @!P0 HADD2.F32 R8, -RZ, R8.H0_H0 ;  /* 0x20000008ff088230 */ /* 0x000fc60000004100 */
[----:B------:R-:W-:Y:S02]  /*aec0*/  @!P0 FADD.FTZ R0, R0, R5 ;  /* 0x0000000500008221 */ /* 0x000fe40000010000 */
[----:B------:R-:W-:-:S07]  /*aed0*/  @!P0 FADD.FTZ R11, R11, R8 ;  /* 0x000000080b0b8221 */ /* 0x000fce0000010000 */
.L_x_5522:
[----:B------:R-:W-:Y:S05]  /*aee0*/  BSYNC B0 ;  /* 0x0000000000007941 */ /* 0x000fea0003800000 */
.L_x_5521:
[----:B------:R-:W-:Y:S01]  /*aef0*/  FADD.FTZ R10, R10, R15 ;  /* 0x0000000f0a0a7221 */ /* 0x000fe20000010000 */
[----:B------:R-:W-:-:S03]  /*af00*/  FADD.FTZ R3, R3, R14 ;  /* 0x0000000e03037221 */ /* 0x000fc60000010000 */
[----:B------:R-:W-:Y:S01]  /*af10*/  FADD.FTZ R10, R10, R21 ;  /* 0x000000150a0a7221 */ /* 0x000fe20000010000 */
[----:B------:R-:W-:-:S03]  /*af20*/  FADD.FTZ R3, R3, R20 ;  /* 0x0000001403037221 */ /* 0x000fc60000010000 */
[----:B------:R-:W-:Y:S01]  /*af30*/  FADD.FTZ R19, R10, R11 ;  /* 0x0000000b0a137221 */ /* 0x000fe20000010000 */
[----:B------:R-:W-:Y:S01]  /*af40*/  FADD.FTZ R18, R3, R0 ;  /* 0x0000000003127221 */ /* 0x000fe20000010000 */
[----:B------:R-:W-:Y:S06]  /*af50*/  BRA `(.L_x_5481) ;  /* 0x0000000400f87947 */ /* 0x000fec0003800000 */
.L_x_5497:
        /* <DEDUP_REMOVED lines=20> */
.L_x_5526:
[-C--:B------:R-:W-:Y:S02]  /*b0a0*/  IADD3 R5, R13, R12.reuse, RZ ;  /* 0x0000000c0d057210 */ /* 0x080fe40007ffe0ff */
[----:B------:R-:W-:Y:S02]  /*b0b0*/  SHF.R.U32.HI R21, RZ, 0x1, R13 ;  /* 0x00000001ff157819 */ /* 0x000fe4000001160d */
[----:B------:R-:W-:Y:S02]  /*b0c0*/  SHF.R.U32.HI R15, RZ, 0x1, R5 ;  /* 0x00000001ff0f7819 */ /* 0x000fe40000011605 */
[----:B------:R-:W-:Y:S01]  /*b0d0*/  IADD3 R5, R5, R12, RZ ;  /* 0x0000000c05057210 */ /* 0x000fe20007ffe0ff */
[----:B------:R-:W-:-:S03]  /*b0e0*/  IMAD.WIDE.U32 R20, R21, 0x4, R18 ;  /* 0x0000000415147825 */ /* 0x000fc600078e0012 */
[----:B------:R-:W-:Y:S01]  /*b0f0*/  SHF.R.U32.HI R25, RZ, 0x1, R5 ;  /* 0x00000001ff197819 */ /* 0x000fe20000011605 */
[----:B------:R-:W-:Y:S02]  /*b100*/  IMAD.IADD R13, R5, 0x1, R12 ;  /* 0x00000001050d7824 */ /* 0x000fe400078e020c */
[----:B------:R-:W-:Y:S01]  /*b110*/  IMAD.WIDE.U32 R14, R15, 0x4, R18 ;  /* 0x000000040f0e7825 */ /* 0x000fe200078e0012 */
[----:B------:R-:W2:Y:S02]  /*b120*/  LDG.E R20, desc[UR60][R20.64] ;  /* 0x0000003c14147981 */ /* 0x000ea4000c1e1900 */
[----:B------:R-:W-:Y:S01]  /*b130*/  SHF.R.U32.HI R5, RZ, 0x1, R13 ;  /* 0x00000001ff057819 */ /* 0x000fe2000001160d */
[--C-:B------:R-:W-:Y:S02]  /*b140*/  IMAD.WIDE.U32 R24, R25, 0x4, R18.reuse ;  /* 0x0000000419187825 */ /* 0x100fe400078e0012 */
[----:B------:R-:W3:Y:S02]  /*b150*/  LDG.E R14, desc[UR60][R14.64] ;  /* 0x0000003c0e0e7981 */ /* 0x000ee4000c1e1900 */
[----:B------:R-:W-:-:S02]  /*b160*/  IMAD.WIDE.U32 R4, R5, 0x4, R18 ;  /* 0x0000000405047825 */ /* 0x000fc400078e0012 */
[----:B------:R-:W4:Y:S04]  /*b170*/  LDG.E R24, desc[UR60][R24.64] ;  /* 0x0000003c18187981 */ /* 0x000f28000c1e1900 */
[----:B------:R0:W5:Y:S01]  /*b180*/  LDG.E R4, desc[UR60][R4.64] ;  /* 0x0000003c04047981 */ /* 0x000162000c1e1900 */
        /* <DEDUP_REMOVED lines=11> */
[----:B0-----:R-:W-:Y:S02]  /*b240*/  HADD2.F32 R5, -RZ, R24.H1_H1 ;  /* 0x30000018ff057230 */ /* 0x001fe40000004100 */
        /* <DEDUP_REMOVED lines=9> */
.L_x_5525:
[----:B------:R-:W-:Y:S02]  /*b2e0*/  PRMT R21, R20, 0x7632, R21 ;  /* 0x0000763214157816 */ /* 0x000fe40000000015 */
[----:B------:R-:W-:Y:S02]  /*b2f0*/  PRMT R15, R14, 0x7610, R14 ;  /* 0x000076100e0f7816 */ /* 0x000fe4000000000e */
[--C-:B------:R-:W-:Y:S02]  /*b300*/  PRMT R20, R20, 0x5410, R24.reuse ;  /* 0x0000541014147816 */ /* 0x100fe40000000018 */
[----:B------:R-:W-:Y:S02]  /*b310*/  PRMT R24, R24, 0x7632, R24 ;  /* 0x0000763218187816 */ /* 0x000fe40000000018 */
[----:B------:R-:W-:-:S07]  /*b320*/  PRMT R14, R4, 0x7610, R4 ;  /* 0x00007610040e7816 */ /* 0x000fce0000000004 */
.L_x_5524:
[----:B------:R-:W-:Y:S05]  /*b330*/  BSYNC B0 ;  /* 0x0000000000007941 */ /* 0x000fea0003800000 */
.L_x_5523:
        /* <DEDUP_REMOVED lines=16> */
[----:B--2---:R-:W-:-:S11]  /*b440*/  PRMT R15, R4, 0x7610, R4 ;  /* 0x00007610040f7816 */ /* 0x004fd60000000004 */
        /* <DEDUP_REMOVED lines=13> */
.L_x_5528:
[----:B------:R-:W-:Y:S05]  /*b520*/  BSYNC B0 ;  /* 0x0000000000007941 */ /* 0x000fea0003800000 */
.L_x_5527:
[----:B------:R-:W-:Y:S04]  /*b530*/  BSSY B0, `(.L_x_5529) ;  /* 0x000001a000007945 */ /* 0x000fe80003800000 */
[----:B------:R-:W-:Y:S05]  /*b540*/  @P1 BRA `(.L_x_5530) ;  /* 0x0000000000601947 */ /* 0x000fea0003800000 */
[----:B------:R-:W-:Y:S01]  /*b550*/  IADD3 R13, R13, R12, RZ ;  /* 0x0000000c0d0d7210 */ /* 0x000fe20007ffe0ff */
[----:B------:R-:W-:Y:S02]  /*b560*/  HADD2.F32 R4, -RZ, R20.H0_H0 ;  /* 0x20000014ff047230 */ /* 0x000fe40000004100 */
[----:B------:R-:W-:Y:S01]  /*b570*/  HADD2.F32 R21, -RZ, R21.H0_H0 ;  /* 0x20000015ff157230 */ /* 0x000fe20000004100 */
[----:B------:R-:W-:Y:S02]  /*b580*/  ISETP.GE.U32.AND P0, PT, R13, R22, PT ;  /* 0x000000160d00720c */ /* 0x000fe40003f06070 */
[----:B------:R-:W-:Y:S02]  /*b590*/  FADD.FTZ R3, R3, R4 ;  /* 0x0000000403037221 */ /* 0x000fe40000010000 */
[----:B------:R-:W-:-:S09]  /*b5a0*/  FADD.FTZ R6, R6, R21 ;  /* 0x0000001506067221 */ /* 0x000fd20000010000 */
[----:B------:R-:W-:Y:S05]  /*b5b0*/  @P0 BRA `(.L_x_5530) ;  /* 0x0000000000440947 */ /* 0x000fea0003800000 */
[----:B------:R-:W-:Y:S02]  /*b5c0*/  IMAD.IADD R13, R13, 0x1, R12 ;  /* 0x000000010d0d7824 */ /* 0x000fe400078e020c */
[--C-:B------:R-:W-:Y:S02]  /*b5d0*/  HADD2.F32 R5, -RZ, R15.reuse.H0_H0 ;  /* 0x2000000fff057230 */ /* 0x100fe40000004100 */
[----:B------:R-:W-:Y:S01]  /*b5e0*/  HADD2.F32 R4, -RZ, R15.H1_H1 ;  /* 0x3000000fff047230 */ /* 0x000fe20000004100 */
[----:B------:R-:W-:Y:S02]  /*b5f0*/  ISETP.GE.U32.AND P0, PT, R13, R22, PT ;  /* 0x000000160d00720c */ /* 0x000fe40003f06070 */
[----:B------:R-:W-:Y:S02]  /*b600*/  FADD.FTZ R8, R8, R5 ;  /* 0x0000000508087221 */ /* 0x000fe40000010000 */
[----:B------:R-:W-:-:S09]  /*b610*/  FADD.FTZ R7, R7, R4 ;  /* 0x0000000407077221 */ /* 0x000fd20000010000 */
[----:B------:R-:W-:Y:S05]  /*b620*/  @P0 BRA `(.L_x_5530) ;  /* 0x0000000000280947 */ /* 0x000fea0003800000 */
[----:B------:R-:W-:Y:S01]  /*b630*/  IADD3 R5, R13, R12, RZ ;  /* 0x0000000c0d057210 */ /* 0x000fe20007ffe0ff */
[----:B------:R-:W-:-:S03]  /*b640*/  HADD2.F32 R20, -RZ, R20.H1_H1 ;  /* 0x30000014ff147230 */ /* 0x000fc60000004100 */
[----:B------:R-:W-:Y:S01]  /*b650*/  ISETP.GE.U32.AND P0, PT, R5, R22, PT ;  /* 0x000000160500720c */ /* 0x000fe20003f06070 */
[----:B------:R-:W-:Y:S02]  /*b660*/  HADD2.F32 R5, -RZ, R24.H0_H0 ;  /* 0x20000018ff057230 */ /* 0x000fe40000004100 */
[----:B------:R-:W-:-:S03]  /*b670*/  FADD.FTZ R9, R9, R20 ;  /* 0x0000001409097221 */ /* 0x000fc60000010000 */
[----:B------:R-:W-:-:S07]  /*b680*/  FADD.FTZ R10, R10, R5 ;  /* 0x000000050a0a7221 */ /* 0x000fce0000010000 */
[--C-:B------:R-:W-:Y:S02]  /*b690*/  @!P0 HADD2.F32 R13, -RZ, R14.reuse.H0_H0 ;  /* 0x2000000eff0d8230 */ /* 0x100fe40000004100 */
[----:B------:R-:W-:-:S03]  /*b6a0*/  @!P0 HADD2.F32 R14, -RZ, R14.H1_H1 ;  /* 0x3000000eff0e8230 */ /* 0x000fc60000004100 */
[----:B------:R-:W-:Y:S02]  /*b6b0*/  @!P0 FADD.FTZ R0, R0, R13 ;  /* 0x0000000d00008221 */ /* 0x000fe40000010000 */
[----:B------:R-:W-:-:S07]  /*b6c0*/  @!P0 FADD.FTZ R11, R11, R14 ;  /* 0x0000000e0b0b8221 */ /* 0x000fce0000010000 */
.L_x_5530:
[----:B------:R-:W-:Y:S05]  /*b6d0*/  BSYNC B0 ;  /* 0x0000000000007941 */ /* 0x000fea0003800000 */
.L_x_5529:
[----:B------:R-:W-:Y:S01]  /*b6e0*/  FADD.FTZ R7, R6, R7 ;  /* 0x0000000706077221 */ /* 0x000fe20000010000 */
[----:B------:R-:W-:-:S03]  /*b6f0*/  FADD.FTZ R8, R3, R8 ;  /* 0x0000000803087221 */ /* 0x000fc60000010000 */
[----:B------:R-:W-:Y:S01]  /*b700*/  FADD.FTZ R10, R7, R10 ;  /* 0x0000000a070a7221 */ /* 0x000fe20000010000 */
[----:B------:R-:W-:-:S03]  /*b710*/  FADD.FTZ R9, R8, R9 ;  /* 0x0000000908097221 */ /* 0x000fc60000010000 */
[----:B------:R-:W-:Y:S01]  /*b720*/  FADD.FTZ R19, R10, R11 ;  /* 0x0000000b0a137221 */ /* 0x000fe20000010000 */
[----:B------:R-:W-:-:S07]  /*b730*/  FADD.FTZ R18, R9, R0 ;  /* 0x0000000009127221 */ /* 0x000fce0000010000 */
.L_x_5481:
[----:B------:R-:W-:Y:S05]  /*b740*/  BSYNC B6 ;  /* 0x0000000000067941 */ /* 0x000fea0003800000 */
.L_x_5480:
        /* <DEDUP_REMOVED lines=13> */
[----:B------:R1:W-:Y:S09]  /*b820*/  STS.64 [R0], R18 ;  /* 0x0000001200007388 */ /* 0x0003f20000000a00 */
[----:B------:R-:W-:Y:S05]  /*b830*/  @!P0 BRA `(.L_x_5531) ;  /* 0x0000000000388947 */ /* 0x000fea0003800000 */
.L_x_5532:
[----:B------:R-:W-:Y:S01]  /*b840*/  IADD3 R6, R2, R4, RZ ;  /* 0x0000000402067210 */ /* 0x000fe20007ffe0ff */
        /* <DEDUP_REMOVED lines=13> */
.L_x_5531:
        /* <DEDUP_REMOVED lines=19> */
.L_x_5535:
[----:B------:R-:W-:Y:S01]  /*ba50*/  IADD3 R0, R23, R4, RZ ;  /* 0x0000000417007210 */ /* 0x000fe20007ffe0ff */
[----:B------:R-:W-:Y:S05]  /*ba60*/  WARPSYNC.ALL ;  /* 0x0000000000007948 */ /* 0x000fea0003800000 */
[----:B------:R-:W-:Y:S01]  /*ba70*/  BAR.SYNC.DEFER_BLOCKING 0x0 ;  /* 0x0000000000007b1d */ /* 0x000fe20000010000 */
[----:B------:R-:W-:-:S04]  /*ba80*/  ISETP.GE.U32.AND P0, PT, R0, R5, PT ;  /* 0x000000050000720c */ /* 0x000fc80003f06070 */
[----:B------:R-:W-:-:S13]  /*ba90*/  ISETP.GE.U32.OR P0, PT, R23, R4, P0 ;  /* 0x000000041700720c */ /* 0x000fda0000706470 */
[----:B------:R-:W-:Y:S01]  /*baa0*/  @!P0 IMAD R0, R4, 0x8, R3 ;  /* 0x0000000804008824 */ /* 0x000fe200078e0203 */
[----:B------:R-:W-:-:S04]  /*bab0*/  SHF.R.S32.HI R4, RZ, 0x1, R4 ;  /* 0x00000001ff047819 */ /* 0x000fc80000011404 */
[----:B------:R-:W1:Y:S02]  /*bac0*/  @!P0 LDS.64 R6, [R0] ;  /* 0x0000000000068984 */ /* 0x000e640000000a00 */
[----:B-1----:R-:W-:Y:S01]  /*bad0*/  @!P0 FADD.FTZ R18, R18, R6 ;  /* 0x0000000612128221 */ /* 0x002fe20000010000 */
[----:B------:R-:W-:-:S05]  /*bae0*/  @!P0 FADD.FTZ R19, R19, R7 ;  /* 0x0000000713138221 */ /* 0x000fca0000010000 */
[----:B------:R1:W-:Y:S01]  /*baf0*/  @!P0 STS.64 [R3], R18 ;  /* 0x0000001203008388 */ /* 0x0003e20000000a00 */
[----:B------:R-:W-:-:S13]  /*bb00*/  ISETP.GE.AND P0, PT, R4, 0x20, PT ;  /* 0x000000200400780c */ /* 0x000fda0003f06270 */
[----:B-1----:R-:W-:Y:S05]  /*bb10*/  @P0 BRA `(.L_x_5535) ;  /* 0xfffffffc00cc0947 */ /* 0x002fea000383ffff */
[----:B------:R-:W-:-:S07]  /*bb20*/  MOV R0, 0x20 ;  /* 0x0000002000007802 */ /* 0x000fce0000000f00 */
.L_x_5534:
[----:B------:R-:W-:Y:S01]  /*bb30*/  ISETP.GE.AND P0, PT, R0, 0x2, PT ;  /* 0x000000020000780c */ /* 0x000fe20003f06270 */
[----:B------:R-:W-:Y:S05]  /*bb40*/  WARPSYNC.ALL ;  /* 0x0000000000007948 */ /* 0x000fea0003800000 */
[----:B------:R-:W-:Y:S07]  /*bb50*/  BAR.SYNC.DEFER_BLOCKING 0x0 ;  /* 0x0000000000007b1d */ /* 0x000fee0000010000 */
[----:B------:R-:W-:Y:S05]  /*bb60*/  @!P0 BRA `(.L_x_5533) ;  /* 0x0000000000208947 */ /* 0x000fea0003800000 */
[----:B------:R-:W-:-:S11]  /*bb70*/  HFMA2.MMA R3, -RZ, RZ, 0, 5.9604644775390625e-08 ;  /* 0x00000001ff037435 */ /* 0x000fd600000001ff */
.L_x_5536:
[----:B------:R-:W1:Y:S04]  /*bb80*/  SHFL.DOWN PT, R5, R18, R3, 0x1f ;  /* 0x08001f0312057589 */ /* 0x000e6800000e0000 */
[----:B------:R2:W3:Y:S02]  /*bb90*/  SHFL.DOWN PT, R4, R19, R3, 0x1f ;  /* 0x08001f0313047589 */ /* 0x0004e400000e0000 */
[----:B--2---:R-:W-:-:S05]  /*bba0*/  IMAD.SHL.U32 R3, R3, 0x2, RZ ;  /* 0x0000000203037824 */ /* 0x004fca00078e00ff */
[----:B------:R-:W-:Y:S01]  /*bbb0*/  ISETP.GE.AND P0, PT, R3, R0, PT ;  /* 0x000000000300720c */ /* 0x000fe20003f06270 */
[----:B-1----:R-:W-:Y:S01]  /*bbc0*/  FADD.FTZ R18, R5, R18 ;  /* 0x0000001205127221 */ /* 0x002fe20000010000 */
[----:B---3--:R-:W-:-:S11]  /*bbd0*/  FADD.FTZ R19, R4, R19 ;  /* 0x0000001304137221 */ /* 0x008fd60000010000 */
[----:B------:R-:W-:Y:S05]  /*bbe0*/  @!P0 BRA `(.L_x_5536) ;  /* 0xfffffffc00e48947 */ /* 0x000fea000383ffff */
.L_x_5533:
[----:B-1----:R-:W1:Y:S01]  /*bbf0*/  LDC R0, c[0x0][0x3ec] ;  /* 0x0000fb00ff007b82 */ /* 0x002e620000000800 */
[----:B------:R-:W-:Y:S01]  /*bc00*/  HFMA2.MMA R24, -RZ, RZ, 0, 0 ;  /* 0x00000000ff187435 */ /* 0x000fe200000001ff */
[----:B------:R-:W-:Y:S02]  /*bc10*/  MOV R22, RZ ;  /* 0x000000ff00167202 */ /* 0x000fe40000000f00 */
[----:B-1----:R-:W-:-:S13]  /*bc20*/  ISETP.NE.AND P0, PT, R0, RZ, PT ;  /* 0x000000ff0000720c */ /* 0x002fda0003f05270 */
        /* <DEDUP_REMOVED lines=274> */
.L_x_5537:
        /* <DEDUP_REMOVED lines=278> */
.L_x_5538:
[----:B------:R-:W-:Y:S01]  /*deb0*/  ULDC.64 UR6, c[0x0][0x600] ;  /* 0x0001800000067ab9 */ /* 0x000fe20000000a00 */
[----:B------:R-:W-:Y:S02]  /*dec0*/  IADD3 R4, P1, R22, UR4, RZ ;  /* 0x0000000416047c10 */ /* 0x000fe4000ff3e0ff */
[----:B------:R-:W-:Y:S02]  /*ded0*/  CS2R R8, SRZ ;  /* 0x0000000000087805 */ /* 0x000fe4000001ff00 */
[----:B------:R-:W-:Y:S02]  /*dee0*/  ISETP.NE.U32.AND P0, PT, RZ, UR6, PT ;  /* 0x00000006ff007c0c */ /* 0x000fe4000bf05070 */
[----:B------:R-:W-:Y:S01]  /*def0*/  MOV R0, RZ ;  /* 0x000000ff00007202 */ /* 0x000fe20000000f00 */
[----:B------:R-:W-:Y:S01]  /*df00*/  IMAD.X R5, RZ, RZ, UR5, P1 ;  /* 0x00000005ff057e24 */ /* 0x000fe200088e06ff */
[----:B------:R-:W-:-:S13]  /*df10*/  ISETP.NE.AND.EX P0, PT, RZ, UR7, PT, P0 ;  /* 0x00000007ff007c0c */ /* 0x000fda000bf05300 */
[----:B------:R-:W-:Y:S05]  /*df20*/  @!P0 BRA `(.L_x_5539) ;  /* 0x0000000800248947 */ /* 0x000fea0003800000 */
[----:B------:R-:W-:Y:S01]  /*df30*/  HFMA2.MMA R10, -RZ, RZ, 0, 2.384185791015625e-07 ;  /* 0x00000004ff0a7435 */ /* 0x000fe200000001ff */
[----:B------:R-:W-:Y:S01]  /*df40*/  BSSY B0, `(.L_x_5540) ;  /* 0x0000028000007945 */ /* 0x000fe20003800000 */
[----:B------:R-:W-:Y:S01]  /*df50*/  MOV R12, 0x2 ;  /* 0x00000002000c7802 */ /* 0x000fe20000000f00 */
[----:B0-----:R-:W-:Y:S01]  /*df60*/  IMAD.MOV.U32 R14, RZ, RZ, RZ ;  /* 0x000000ffff0e7224 */ /* 0x001fe200078e00ff */
[----:B------:R-:W-:-:S07]  /*df70*/  MOV R11, 0x0 ;  /* 0x00000000000b7802 */ /* 0x000fce0000000f00 */
.L_x_5544:
[-C--:B------:R-:W-:Y:S01]  /*df80*/  LOP3.LUT R0, R14, R11.reuse, RZ, 0xfc, !PT ;  /* 0x0000000b0e007212 */ /* 0x080fe200078efcff */
[----:B------:R-:W-:Y:S01]  /*df90*/  BSSY B1, `(.L_x_5541) ;  /* 0x000001d000017945 */ /* 0x000fe20003800000 */
[----:B------:R-:W-:Y:S02]  /*dfa0*/  MOV R3, R11 ;  /* 0x0000000b00037202 */ /* 0x000fe40000000f00 */
[----:B------:R-:W-:Y:S01]  /*dfb0*/  ISETP.NE.U32.AND P0, PT, R0, RZ, PT ;  /* 0x000000ff0000720c */ /* 0x000fe20003f05070 */
[----:B------:R-:W-:-:S12]  /*dfc0*/  IMAD.MOV.U32 R0, RZ, RZ, R10 ;  /* 0x000000ffff007224 */ /* 0x000fd800078e000a */
[----:B------:R-:W-:Y:S05]  /*dfd0*/  @!P0 BRA `(.L_x_5542) ;  /* 0x0000000000148947 */ /* 0x000fea0003800000 */
[----:B------:R-:W-:Y:S01]  /*dfe0*/  MOV R13, R11 ;  /* 0x0000000b000d7202 */ /* 0x000fe20000000f00 */
[----:B------:R-:W-:Y:S01]  /*dff0*/  IMAD.MOV.U32 R11, RZ, RZ, R12 ;  /* 0x000000ffff0b7224 */ /* 0x000fe200078e000c */
[----:B------:R-:W-:-:S07]  /*e000*/  MOV R12, 0xe020 ;  /* 0x0000e020000c7802 */ /* 0x000fce0000000f00 */
[----:B------:R-:W-:Y:S05]  /*e010*/  CALL.REL.NOINC `($__internal_19_$__cuda_sm20_rem_u64) ;  /* 0x0000004c00287944 */ /* 0x000fea0003c00000 */
[----:B------:R-:W-:Y:S05]  /*e020*/  BRA `(.L_x_5543) ;  /* 0x00000000004c7947 */ /* 0x000fea0003800000 */
.L_x_5542:
        /* <DEDUP_REMOVED lines=19> */
.L_x_5543:
[----:B------:R-:W-:Y:S05]  /*e160*/  BSYNC B1 ;  /* 0x0000000000017941 */ /* 0x000fea0003800000 */
.L_x_5541:
[----:B------:R-:W-:Y:S01]  /*e170*/  ISETP.NE.U32.AND P0, PT, R10, RZ, PT ;  /* 0x000000ff0a00720c */ /* 0x000fe20003f05070 */
[----:B------:R-:W-:Y:S01]  /*e180*/  IMAD.MOV.U32 R12, RZ, RZ, R0 ;  /* 0x000000ffff0c7224 */ /* 0x000fe200078e0000 */
[----:B------:R-:W-:Y:S02]  /*e190*/  MOV R14, R3 ;  /* 0x00000003000e7202 */ /* 0x000fe40000000f00 */
[----:B------:R-:W-:-:S13]  /*e1a0*/  ISETP.NE.AND.EX P0, PT, R11, RZ, PT, P0 ;  /* 0x000000ff0b00720c */ /* 0x000fda0003f05300 */
[----:B------:R-:W-:Y:S05]  /*e1b0*/  @P0 BRA `(.L_x_5544) ;  /* 0xfffffffc00700947 */ /* 0x000fea000383ffff */
[----:B------:R-:W-:Y:S05]  /*e1c0*/  BSYNC B0 ;  /* 0x0000000000007941 */ /* 0x000fea0003800000 */
.L_x_5540:
[----:B------:R-:W-:Y:S01]  /*e1d0*/  ISETP.NE.U32.AND P2, PT, R3, RZ, PT ;  /* 0x000000ff0300720c */ /* 0x000fe20003f45070 */
[----:B------:R-:W-:-:S12]  /*e1e0*/  BSSY B0, `(.L_x_5545) ;  /* 0x000001c000007945 */ /* 0x000fd80003800000 */
[----:B------:R-:W-:Y:S05]  /*e1f0*/  @!P2 BRA `(.L_x_5546) ;  /* 0x00000000001ca947 */ /* 0x000fea0003800000 */
[----:B------:R-:W-:Y:S01]  /*e200*/  HFMA2.MMA R14, -RZ, RZ, 0, 2.384185791015625e-07 ;  /* 0x00000004ff0e7435 */ /* 0x000fe200000001ff */
[----:B------:R-:W-:Y:S01]  /*e210*/  IMAD.MOV.U32 R15, RZ, RZ, RZ ;  /* 0x000000ffff0f7224 */ /* 0x000fe200078e00ff */
[----:B------:R-:W-:-:S09]  /*e220*/  MOV R20, 0xe240 ;  /* 0x0000e24000147802 */ /* 0x000fd20000000f00 */
[----:B------:R-:W-:Y:S05]  /*e230*/  CALL.REL.NOINC `($__internal_18_$__cuda_sm20_div_u64) ;  /* 0x00000044008c7944 */ /* 0x000fea0003c00000 */
[----:B------:R-:W-:Y:S02]  /*e240*/  MOV R8, R10 ;  /* 0x0000000a00087202 */ /* 0x000fe40000000f00 */
[----:B------:R-:W-:Y:S01]  /*e250*/  MOV R9, R11 ;  /* 0x0000000b00097202 */ /* 0x000fe20000000f00 */
[----:B------:R-:W-:Y:S06]  /*e260*/  BRA `(.L_x_5547) ;  /* 0x00000000004c7947 */ /* 0x000fec0003800000 */
.L_x_5546:
        /* <DEDUP_REMOVED lines=19> */
.L_x_5547:
[----:B------:R-:W-:Y:S05]  /*e3a0*/  BSYNC B0 ;  /* 0x0000000000007941 */ /* 0x000fea0003800000 */
.L_x_5545:
[----:B------:R-:W-:Y:S04]  /*e3b0*/  BSSY B0, `(.L_x_5548) ;  /* 0x000001a000007945 */ /* 0x000fe80003800000 */
[----:B------:R-:W-:Y:S05]  /*e3c0*/  @!P2 BRA `(.L_x_5549) ;  /* 0x000000000014a947 */ /* 0x000fea0003800000 */
[----:B------:R-:W-:Y:S01]  /*e3d0*/  HFMA2.MMA R14, -RZ, RZ, 0, 1.1920928955078125e-07 ;  /* 0x00000002ff0e7435 */ /* 0x000fe200000001ff */
[----:B------:R-:W-:Y:S01]  /*e3e0*/  IMAD.MOV.U32 R15, RZ, RZ, RZ ;  /* 0x000000ffff0f7224 */ /* 0x000fe200078e00ff */
[----:B------:R-:W-:-:S09]  /*e3f0*/  MOV R20, 0xe410 ;  /* 0x0000e41000147802 */ /* 0x000fd20000000f00 */
[----:B------:R-:W-:Y:S05]  /*e400*/  CALL.REL.NOINC `($__internal_18_$__cuda_sm20_div_u64) ;  /* 0x0000004400187944 */ /* 0x000fea0003c00000 */
[----:B------:R-:W-:Y:S05]  /*e410*/  BRA `(.L_x_5550) ;  /* 0x00000000004c7947 */ /* 0x000fea0003800000 */
.L_x_5549:
[----:B------:R-:W0:Y:S01]  /*e420*/  I2F.U32.RP R12, R0 ;  /* 0x00000000000c7306 */ /* 0x000e220000209000 */
[----:B------:R-:W-:Y:S01]  /*e430*/  IMAD.MOV.U32 R10, RZ, RZ, RZ ;  /* 0x000000ffff0a7224 */ /* 0x000fe200078e00ff */
[----:B------:R-:W-:-:S06]  /*e440*/  ISETP.NE.U32.AND P2, PT, R0, RZ, PT ;  /* 0x000000ff0000720c */ /* 0x000fcc0003f45070 */
[----:B0-----:R-:W0:Y:S02]  /*e450*/  MUFU.RCP R12, R12 ;  /* 0x0000000c000c7308 */ /* 0x001e240000001000 */
[----:B0-----:R-:W-:-:S06]  /*e460*/  IADD3 R11, R12, 0xffffffe, RZ ;  /* 0x0ffffffe0c0b7810 */ /* 0x001fcc0007ffe0ff */
[----:B------:R-:W0:Y:S02]  /*e470*/  F2I.FTZ.U32.TRUNC.NTZ R11, R11 ;  /* 0x0000000b000b7305 */ /* 0x000e24000021f000 */
[----:B0-----:R-:W-:-:S05]  /*e480*/  IADD3 R3, RZ, -R11, RZ ;  /* 0x8000000bff037210 */ /* 0x001fca0007ffe0ff */
[----:B------:R-:W-:-:S04]  /*e490*/  IMAD R3, R3, R0, RZ ;  /* 0x0000000003037224 */ /* 0x000fc800078e02ff */
[----:B------:R-:W-:Y:S01]  /*e4a0*/  IMAD.HI.U32 R3, R11, R3, R10 ;  /* 0x000000030b037227 */ /* 0x000fe200078e000a */
[----:B------:R-:W-:-:S05]  /*e4b0*/  MOV R11, RZ ;  /* 0x000000ff000b7202 */ /* 0x000fca0000000f00 */
        /* <DEDUP_REMOVED lines=9> */
.L_x_5550:
[----:B------:R-:W-:Y:S05]  /*e550*/  BSYNC B0 ;  /* 0x0000000000007941 */ /* 0x000fea0003800000 */
.L_x_5548:
[-C--:B------:R-:W-:Y:S01]  /*e560*/  IMAD R3, R9, R24.reuse, RZ ;  /* 0x0000001809037224 */ /* 0x080fe200078e02ff */
[----:B------:R-:W-:Y:S01]  /*e570*/  BSSY B0, `(.L_x_5551) ;  /* 0x0000020000007945 */ /* 0x000fe20003800000 */
[----:B------:R-:W-:-:S04]  /*e580*/  IMAD.WIDE.U32 R14, R8, R24, RZ ;  /* 0x00000018080e7225 */ /* 0x000fc800078e00ff */
[----:B------:R-:W-:-:S05]  /*e590*/  IMAD.IADD R8, R15, 0x1, R3 ;  /* 0x000000010f087824 */ /* 0x000fca00078e0203 */
[----:B------:R-:W-:-:S13]  /*e5a0*/  LOP3.LUT P0, RZ, R8, 0x7, RZ, 0xc0, !PT ;  /* 0x0000000708ff7812 */ /* 0x000fda000780c0ff */
[----:B------:R-:W-:Y:S05]  /*e5b0*/  @!P0 BRA `(.L_x_5552) ;  /* 0x0000000000208947 */ /* 0x000fea0003800000 */
[----:B------:R-:W-:Y:S01]  /*e5c0*/  MOV R0, R10 ;  /* 0x0000000a00007202 */ /* 0x000fe20000000f00 */
[----:B------:R-:W-:Y:S01]  /*e5d0*/  IMAD.MOV.U32 R15, RZ, RZ, R8 ;  /* 0x000000ffff0f7224 */ /* 0x000fe200078e0008 */
[----:B------:R-:W-:Y:S02]  /*e5e0*/  MOV R3, R11 ;  /* 0x0000000b00037202 */ /* 0x000fe40000000f00 */
[----:B------:R-:W-:-:S07]  /*e5f0*/  MOV R20, 0xe610 ;  /* 0x0000e61000147802 */ /* 0x000fce0000000f00 */
[----:B------:R-:W-:Y:S05]  /*e600*/  CALL.REL.NOINC `($__internal_18_$__cuda_sm20_div_u64) ;  /* 0x0000004000987944 */ /* 0x000fea0003c00000 */
[----:B------:R-:W-:Y:S02]  /*e610*/  MOV R8, R10 ;  /* 0x0000000a00087202 */ /* 0x000fe40000000f00 */
[----:B------:R-:W-:Y:S01]  /*e620*/  MOV R9, R11 ;  /* 0x0000000b00097202 */ /* 0x000fe20000000f00 */
[----:B------:R-:W-:Y:S06]  /*e630*/  BRA `(.L_x_5553) ;  /* 0x00000000004c7947 */ /* 0x000fec0003800000 */
.L_x_5552:
[----:B------:R-:W0:Y:S01]  /*e640*/  I2F.U32.RP R0, R10 ;  /* 0x0000000a00007306 */ /* 0x000e220000209000 */
[----:B------:R-:W-:-:S07]  /*e650*/  ISETP.NE.U32.AND P2, PT, R10, RZ, PT ;  /* 0x000000ff0a00720c */ /* 0x000fce0003f45070 */
[----:B0-----:R-:W0:Y:S02]  /*e660*/  MUFU.RCP R0, R0 ;  /* 0x0000000000007308 */ /* 0x001e240000001000 */
[----:B0-----:R-:W-:-:S06]  /*e670*/  VIADD R8, R0, 0xffffffe ;  /* 0x0ffffffe00087836 */ /* 0x001fcc0000000000 */
[----:B------:R0:W1:Y:S02]  /*e680*/  F2I.FTZ.U32.TRUNC.NTZ R9, R8 ;  /* 0x0000000800097305 */ /* 0x000064000021f000 */
[----:B0-----:R-:W-:Y:S01]  /*e690*/  HFMA2.MMA R8, -RZ, RZ, 0, 0 ;  /* 0x00000000ff087435 */ /* 0x001fe200000001ff */
[----:B-1----:R-:W-:-:S05]  /*e6a0*/  IADD3 R3, RZ, -R9, RZ ;  /* 0x80000009ff037210 */ /* 0x002fca0007ffe0ff */
[----:B------:R-:W-:-:S04]  /*e6b0*/  IMAD R3, R3, R10, RZ ;  /* 0x0000000a03037224 */ /* 0x000fc800078e02ff */
[----:B------:R-:W-:-:S06]  /*e6c0*/  IMAD.HI.U32 R9, R9, R3, R8 ;  /* 0x0000000309097227 */ /* 0x000fcc00078e0008 */
[----:B------:R-:W-:Y:S01]  /*e6d0*/  IMAD.HI.U32 R8, R9, R14, RZ ;  /* 0x0000000e09087227 */ /* 0x000fe200078e00ff */
[----:B------:R-:W-:-:S03]  /*e6e0*/  MOV R9, RZ ;  /* 0x000000ff00097202 */ /* 0x000fc60000000f00 */
[----:B------:R-:W-:-:S04]  /*e6f0*/  IMAD.MOV R15, RZ, RZ, -R8 ;  /* 0x000000ffff0f7224 */ /* 0x000fc800078e0a08 */
[----:B------:R-:W-:-:S05]  /*e700*/  IMAD R15, R10, R15, R14 ;  /* 0x0000000f0a0f7224 */ /* 0x000fca00078e020e */
[----:B------:R-:W-:-:S13]  /*e710*/  ISETP.GE.U32.AND P0, PT, R15, R10, PT ;  /* 0x0000000a0f00720c */ /* 0x000fda0003f06070 */
[-C--:B------:R-:W-:Y:S02]  /*e720*/  @P0 IADD3 R15, R15, -R10.reuse, RZ ;  /* 0x8000000a0f0f0210 */ /* 0x080fe40007ffe0ff */
[----:B------:R-:W-:Y:S02]  /*e730*/  @P0 IADD3 R8, R8, 0x1, RZ ;  /* 0x0000000108080810 */ /* 0x000fe40007ffe0ff */
[----:B------:R-:W-:-:S13]  /*e740*/  ISETP.GE.U32.AND P1, PT, R15, R10, PT ;  /* 0x0000000a0f00720c */ /* 0x000fda0003f26070 */
[----:B------:R-:W-:Y:S01]  /*e750*/  @P1 VIADD R8, R8, 0x1 ;  /* 0x0000000108081836 */ /* 0x000fe20000000000 */
[----:B------:R-:W-:-:S07]  /*e760*/  @!P2 LOP3.LUT R8, RZ, R10, RZ, 0x33, !PT ;  /* 0x0000000aff08a212 */ /* 0x000fce00078e33ff */
.L_x_5553:
[----:B------:R-:W-:Y:S05]  /*e770*/  BSYNC B0 ;  /* 0x0000000000007941 */ /* 0x000fea0003800000 */
.L_x_5551:
[----:B------:R-:W-:Y:S02]  /*e780*/  ULDC.64 UR4, c[0x0][0x600] ;  /* 0x0001800000047ab9 */ /* 0x000fe40000000a00 */
[----:B------:R-:W-:-:S04]  /*e790*/  IADD3 R8, P0, R8, UR4, RZ ;  /* 0x0000000408087c10 */ /* 0x000fc8000ff1e0ff */
[----:B------:R-:W-:-:S04]  /*e7a0*/  IADD3.X R9, R9, UR5, RZ, P0, !PT ;  /* 0x0000000509097c10 */ /* 0x000fc800087fe4ff */
[----:B------:R-:W-:-:S07]  /*e7b0*/  MOV R0, R9 ;  /* 0x0000000900007202 */ /* 0x000fce0000000f00 */
.L_x_5539:
        /* <DEDUP_REMOVED lines=12> */
[----:B-1----:R-:W-:-:S04]  /*e880*/  IMAD R4, R3, UR4, R4 ;  /* 0x0000000403047c24 */ /* 0x002fc8000f8e0204 */
[----:B------:R-:W-:-:S07]  /*e890*/  IMAD.SHL.U32 R7, R4, 0x2, RZ ;  /* 0x0000000204077824 */ /* 0x000fce00078e00ff */
        /* <DEDUP_REMOVED lines=274> */
.L_x_5555:
        /* <DEDUP_REMOVED lines=278> */
.L_x_5556:
        /* <DEDUP_REMOVED lines=16> */
.L_x_5558:
[----:B------:R-:W-:Y:S05]  /*10c20*/  BSYNC B0 ;  /* 0x0000000000007941 */ /* 0x000fea0003800000 */
.L_x_5557:
        /* <DEDUP_REMOVED lines=15> */
.L_x_5560:
[----:B------:R-:W-:Y:S05]  /*10d20*/  BSYNC B0 ;  /* 0x0000000000007941 */ /* 0x000fea0003800000 */
.L_x_5559:
        /* <DEDUP_REMOVED lines=35> */
.L_x_5562:
[----:B------:R-:W-:Y:S05]  /*10f60*/  BSYNC B0 ;  /* 0x0000000000007941 */ /* 0x000fea0003800000 */
.L_x_5561:
        /* <DEDUP_REMOVED lines=30> */
[----:B------:R-:W-:Y:S01]  /*11150*/  IMAD.MOV.U32 R14, RZ, RZ, R12 ;  /* 0x000000ffff0e7224 */ /* 0x000fe200078e000c */
[----:B------:R-:W-:Y:S01]  /*11160*/  MOV R19, UR9 ;  /* 0x0000000900137c02 */ /* 0x000fe20008000f00 */
[----:B------:R-:W-:-:S04]  /*11170*/  IMAD R3, R3, UR7, RZ ;  /* 0x0000000703037c24 */ /* 0x000fc8000f8e02ff */
[----:B------:R-:W1:Y:S01]  /*11180*/  LDC.64 R10, c[0x0][0x608] ;  /* 0x00018200ff0a7b82 */ /* 0x000e620000000a00 */
[----:B0-----:R-:W-:-:S07]  /*11190*/  IMAD R15, R15, UR6, RZ ;  /* 0x000000060f0f7c24 */ /* 0x001fce000f8e02ff */
.L_x_5567:
[----:B------:R-:W-:-:S05]  /*111a0*/  IADD3 R13, R3, R14, RZ ;  /* 0x0000000e030d7210 */ /* 0x000fca0007ffe0ff */
[----:B-1----:R-:W-:-:S05]  /*111b0*/  IMAD.WIDE.U32 R12, R13, 0x8, R10 ;  /* 0x000000080d0c7825 */ /* 0x002fca00078e000a */
[----:B------:R-:W2:Y:S04]  /*111c0*/  LDG.E R21, desc[UR60][R12.64] ;  /* 0x0000003c0c157981 */ /* 0x000ea8000c1e1900 */
[----:B------:R-:W3:Y:S01]  /*111d0*/  LDG.E R20, desc[UR60][R12.64+0x4] ;  /* 0x0000043c0c147981 */ /* 0x000ee2000c1e1900 */
[----:B------:R-:W-:-:S05]  /*111e0*/  IMAD.IADD R14, R15, 0x1, R14 ;  /* 0x000000010f0e7824 */ /* 0x000fca00078e020e */
[----:B------:R-:W-:Y:S01]  /*111f0*/  ISETP.GE.U32.AND P0, PT, R14, UR8, PT ;  /* 0x000000080e007c0c */ /* 0x000fe2000bf06070 */
[----:B--2---:R-:W-:Y:S01]  /*11200*/  FADD.FTZ R18, R21, R18 ;  /* 0x0000001215127221 */ /* 0x004fe20000010000 */
[----:B---3--:R-:W-:-:S11]  /*11210*/  FADD.FTZ R19, R20, R19 ;  /* 0x0000001314137221 */ /* 0x008fd60000010000 */
[----:B------:R-:W-:Y:S05]  /*11220*/  @!P0 BRA `(.L_x_5567) ;  /* 0xfffffffc00dc8947 */ /* 0x000fea000383ffff */
[----:B------:R-:W-:Y:S05]  /*11230*/  BSYNC B1 ;  /* 0x0000000000017941 */ /* 0x000fea0003800000 */
.L_x_5566:
[----:B------:R-:W-:Y:S05]  /*11240*/  BRA `(.L_x_5565) ;  /* 0x0000000000547947 */ /* 0x000fea0003800000 */
.L_x_5564:
[----:B------:R-:W-:Y:S01]  /*11250*/  ULDC UR7, c[0x0][0x22c] ;  /* 0x00008b0000077ab9 */ /* 0x000fe20000000800 */
[----:B------:R-:W-:Y:S02]  /*11260*/  MOV R19, UR9 ;  /* 0x0000000900137c02 */ /* 0x000fe40008000f00 */
[----:B------:R-:W-:-:S13]  /*11270*/  ISETP.GE.U32.AND P0, PT, R2, UR7, PT ;  /* 0x0000000702007c0c */ /* 0x000fda000bf06070 */
[----:B------:R-:W-:Y:S05]  /*11280*/  @P0 BRA `(.L_x_5565) ;  /* 0x0000000000440947 */ /* 0x000fea0003800000 */
[----:B------:R-:W-:Y:S01]  /*11290*/  ULDC UR6, c[0x0][0x10] ;  /* 0x0000040000067ab9 */ /* 0x000fe20000000800 */
[----:B------:R-:W0:Y:S01]  /*112a0*/  LDC R21, c[0x0][RZ] ;  /* 0x00000000ff157b82 */ /* 0x000e220000000800 */
[----:B------:R-:W-:Y:S01]  /*112b0*/  MOV R14, R2 ;  /* 0x00000002000e7202 */ /* 0x000fe20000000f00 */
[----:B------:R-:W-:Y:S02]  /*112c0*/  IMAD.U32 R19, RZ, RZ, UR9 ;  /* 0x00000009ff137e24 */ /* 0x000fe4000f8e00ff */
[----:B------:R-:W-:-:S04]  /*112d0*/  IMAD R3, R3, UR6, RZ ;  /* 0x0000000603037c24 */ /* 0x000fc8000f8e02ff */
[----:B------:R-:W1:Y:S08]  /*112e0*/  LDC.64 R10, c[0x0][0x608] ;  /* 0x00018200ff0a7b82 */ /* 0x000e700000000a00 */
[----:B------:R-:W2:Y:S02]  /*112f0*/  LDC R25, c[0x0][0x4] ;  /* 0x00000100ff197b82 */ /* 0x000ea40000000800 */
.L_x_5568:
[----:B------:R-:W-:-:S05]  /*11300*/  IADD3 R12, R3, R14, RZ ;  /* 0x0000000e030c7210 */ /* 0x000fca0007ffe0ff */
        /* <DEDUP_REMOVED lines=9> */
.L_x_5565:
[----:B------:R-:W-:Y:S05]  /*113a0*/  BSYNC B0 ;  /* 0x0000000000007941 */ /* 0x000fea0003800000 */
.L_x_5563:
        /* <DEDUP_REMOVED lines=12> */
[----:B------:R-:W-:-:S07]  /*11470*/  IMAD.U32 R11, RZ, RZ, UR5 ;  /* 0x00000005ff0b7e24 */ /* 0x000fce000f8e00ff */
.L_x_5570:
[----:B------:R-:W-:Y:S01]  /*11480*/  IADD3 R10, R2, R11, RZ ;  /* 0x0000000b020a7210 */ /* 0x000fe20007ffe0ff */
[----:B------:R-:W-:Y:S03]  /*11490*/  BAR.SYNC.DEFER_BLOCKING 0x0 ;  /* 0x0000000000007b1d */ /* 0x000fe60000010000 */
        /* <DEDUP_REMOVED lines=11> */
.L_x_5569:
[----:B------:R-:W-:Y:S05]  /*11550*/  @!P2 BRA `(.L_x_5571) ;  /* 0x000000000084a947 */ /* 0x000fea0003800000 */
[----:B------:R-:W-:Y:S02]  /*11560*/  ISETP.GT.AND P0, PT, R14, 0x20, PT ;  /* 0x000000200e00780c */ /* 0x000fe40003f04270 */
[----:B------:R-:W-:-:S11]  /*11570*/  MOV R2, R14 ;  /* 0x0000000e00027202 */ /* 0x000fd60000000f00 */
[----:B------:R-:W-:Y:S05]  /*11580*/  @!P0 BRA `(.L_x_5572) ;  /* 0x00000000004c8947 */ /* 0x000fea0003800000 */
[----:B------:R-:W-:Y:S01]  /*11590*/  LEA.HI R2, R14, R14, RZ, 0x1 ;  /* 0x0000000e0e027211 */ /* 0x000fe200078f08ff */
[----:B------:R1:W-:Y:S03]  /*115a0*/  STS.64 [R3], R18 ;  /* 0x0000001203007388 */ /* 0x0003e60000000a00 */
[----:B------:R-:W-:Y:S01]  /*115b0*/  SHF.R.S32.HI R10, RZ, 0x1, R2 ;  /* 0x00000001ff0a7819 */ /* 0x000fe20000011402 */
[----:B------:R-:W-:-:S03]  /*115c0*/  IMAD.MOV.U32 R2, RZ, RZ, 0x20 ;  /* 0x00000020ff027424 */ /* 0x000fc600078e00ff */
[----:B------:R-:W-:-:S13]  /*115d0*/  ISETP.GE.AND P0, PT, R10, 0x20, PT ;  /* 0x000000200a00780c */ /* 0x000fda0003f06270 */
[----:B-1----:R-:W-:Y:S05]  /*115e0*/  @!P0 BRA `(.L_x_5572) ;  /* 0x0000000000348947 */ /* 0x002fea0003800000 */
.L_x_5573:
[----:B------:R-:W-:Y:S01]  /*115f0*/  IADD3 R2, R23, R10, RZ ;  /* 0x0000000a17027210 */ /* 0x000fe20007ffe0ff */
[----:B------:R-:W-:Y:S03]  /*11600*/  BAR.SYNC.DEFER_BLOCKING 0x0 ;  /* 0x0000000000007b1d */ /* 0x000fe60000010000 */
        /* <DEDUP_REMOVED lines=10> */
[----:B------:R-:W-:-:S07]  /*116b0*/  IMAD.MOV.U32 R2, RZ, RZ, 0x20 ;  /* 0x00000020ff027424 */ /* 0x000fce00078e00ff */
.L_x_5572:
[----:B------:R-:W-:Y:S01]  /*116c0*/  BAR.SYNC.DEFER_BLOCKING 0x0 ;  /* 0x0000000000007b1d */ /* 0x000fe20000010000 */
[----:B------:R-:W-:-:S13]  /*116d0*/  ISETP.GE.AND P0, PT, R2, 0x2, PT ;  /* 0x000000020200780c */ /* 0x000fda0003f06270 */
[----:B------:R-:W-:Y:S05]  /*116e0*/  @!P0 BRA `(.L_x_5571) ;  /* 0x0000000000208947 */ /* 0x000fea0003800000 */
[----:B0-----:R-:W-:-:S11]  /*116f0*/  HFMA2.MMA R3, -RZ, RZ, 0, 5.9604644775390625e-08 ;  /* 0x00000001ff037435 */ /* 0x001fd600000001ff */
.L_x_5574:
[----:B------:R-:W0:Y:S04]  /*11700*/  SHFL.DOWN PT, R11, R18, R3, 0x1f ;  /* 0x08001f03120b7589 */ /* 0x000e2800000e0000 */
[----:B------:R1:W2:Y:S02]  /*11710*/  SHFL.DOWN PT, R10, R19, R3, 0x1f ;  /* 0x08001f03130a7589 */ /* 0x0002a400000e0000 */
[----:B-1----:R-:W-:-:S04]  /*11720*/  SHF.L.U32 R3, R3, 0x1, RZ ;  /* 0x0000000103037819 */ /* 0x002fc800000006ff */
[----:B------:R-:W-:Y:S01]  /*11730*/  ISETP.GE.AND P0, PT, R3, R2, PT ;  /* 0x000000020300720c */ /* 0x000fe20003f06270 */
[----:B0-----:R-:W-:Y:S01]  /*11740*/  FADD.FTZ R18, R11, R18 ;  /* 0x000000120b127221 */ /* 0x001fe20000010000 */
[----:B--2---:R-:W-:-:S11]  /*11750*/  FADD.FTZ R19, R10, R19 ;  /* 0x000000130a137221 */ /* 0x004fd60000010000 */
[----:B------:R-:W-:Y:S05]  /*11760*/  @!P0 BRA `(.L_x_5574) ;  /* 0xfffffffc00e48947 */ /* 0x000fea000383ffff */
.L_x_5571:
        /* <DEDUP_REMOVED lines=13> */
.L_x_5576:
[----:B------:R-:W-:Y:S05]  /*11840*/  @!P1 BRA `(.L_x_5577) ;  /* 0x0000000000c49947 */ /* 0x000fea0003800000 */
[----:B------:R-:W1:Y:S01]  /*11850*/  LDC R22, c[0x0][0x624] ;  /* 0x00018900ff167b82 */ /* 0x000e620000000800 */
[----:B0-----:R-:W-:Y:S02]  /*11860*/  F2FP.F16.F32.PACK_AB R18, RZ, R18 ;  /* 0x00000012ff12723e */ /* 0x001fe400000000ff */
        /* <DEDUP_REMOVED lines=19> */
.L_x_5578:
[----:B------:R-:W-:Y:S01]  /*119a0*/  ULDC.64 UR4, c[0x0][0x5f0] ;  /* 0x00017c0000047ab9 */ /* 0x000fe20000000a00 */
[----:B------:R-:W-:Y:S02]  /*119b0*/  ISETP.NE.AND P6, PT, R22, 0x1, PT ;  /* 0x000000011600780c */ /* 0x000fe40003fc5270 */
[----:B------:R-:W-:Y:S02]  /*119c0*/  IADD3 R2, P0, R17, UR4, RZ ;  /* 0x0000000411027c10 */ /* 0x000fe4000ff1e0ff */
[----:B------:R-:W-:-:S03]  /*119d0*/  F2FP.F16.F32.PACK_AB R19, RZ, R19 ;  /* 0x00000013ff13723e */ /* 0x000fc600000000ff */
        /* <DEDUP_REMOVED lines=19> */
.L_x_5579:
[----:B------:R-:W-:Y:S02]  /*11b10*/  ULDC.64 UR4, c[0x0][0x5f0] ;  /* 0x00017c0000047ab9 */ /* 0x000fe40000000a00 */
[----:B------:R-:W-:-:S04]  /*11b20*/  IADD3 R16, P0, R16, UR4, RZ ;  /* 0x0000000410107c10 */ /* 0x000fc8000ff1e0ff */
[----:B------:R-:W-:-:S05]  /*11b30*/  IADD3.X R17, RZ, UR5, RZ, P0, !PT ;  /* 0x00000005ff117c10 */ /* 0x000fca00087fe4ff */
[----:B------:R-:W-:Y:S01]  /*11b40*/  STG.E.U16 desc[UR60][R16.64], R19 ;  /* 0x0000001310007986 */ /* 0x000fe2000c10153c */
[----:B------:R-:W-:Y:S05]  /*11b50*/  EXIT ;  /* 0x000000000000794d */ /* 0x000fea0003800000 */
.L_x_5577:
[----:B------:R-:W-:Y:S04]  /*11b60*/  STG.E desc[UR60][R8.64], R18 ;  /* 0x0000001208007986 */ /* 0x000fe8000c10193c */
[----:B------:R-:W-:Y:S01]  /*11b70*/  STG.E desc[UR60][R8.64+0x4], R19 ;  /* 0x0000041308007986 */ /* 0x000fe2000c10193c */
[----:B------:R-:W-:Y:S05]  /*11b80*/  EXIT ;  /* 0x000000000000794d */ /* 0x000fea0003800000 */
.L_x_5575:
[----:B------:R-:W-:Y:S01]  /*11b90*/  ISETP.NE.AND P0, PT, RZ, UR36, PT ;  /* 0x00000024ff007c0c */ /* 0x000fe2000bf05270 */
[----:B------:R-:W-:Y:S02]  /*11ba0*/  ULDC.U8 UR4, c[0x0][0x621] ;  /* 0x0001884000047ab9 */ /* 0x000fe40000000000 */
[----:B------:R-:W-:-:S10]  /*11bb0*/  ISETP.NE.AND P1, PT, RZ, UR4, PT ;  /* 0x00000004ff007c0c */ /* 0x000fd4000bf25270 */
[----:B------:R-:W-:Y:S05]  /*11bc0*/  @!P0 BRA `(.L_x_5580) ;  /* 0x0000000000188947 */ /* 0x000fea0003800000 */
[----:B------:R-:W0:Y:S04]  /*11bd0*/  LDG.E.U16 R0, desc[UR60][R4.64] ;  /* 0x0000003c04007981 */ /* 0x000e28000c1e1500 */
[----:B------:R-:W2:Y:S01]  /*11be0*/  LDG.E.U16 R2, desc[UR60][R6.64] ;  /* 0x0000003c06027981 */ /* 0x000ea2000c1e1500 */
[----:B0-----:R-:W-:Y:S02]  /*11bf0*/  HADD2.F32 R3, -RZ, R0.H0_H0 ;  /* 0x20000000ff037230 */ /* 0x001fe40000004100 */
[----:B--2---:R-:W-:-:S03]  /*11c00*/  HADD2.F32 R2, -RZ, R2.H0_H0 ;  /* 0x20000002ff027230 */ /* 0x004fc60000004100 */
[----:B------:R-:W-:Y:S02]  /*11c10*/  FADD.FTZ R18, R18, R3 ;  /* 0x0000000312127221 */ /* 0x000fe40000010000 */
[----:B------:R-:W-:-:S07]  /*11c20*/  FADD.FTZ R19, R19, R2 ;  /* 0x0000000213137221 */ /* 0x000fce0000010000 */
.L_x_5580:
        /* <DEDUP_REMOVED lines=22> */
.L_x_5582:
[----:B------:R-:W-:Y:S01]  /*11d90*/  ULDC.64 UR4, c[0x0][0x5f0] ;  /* 0x00017c0000047ab9 */ /* 0x000fe20000000a00 */
[----:B------:R-:W-:Y:S02]  /*11da0*/  ISETP.NE.AND P6, PT, R22, 0x1, PT ;  /* 0x000000011600780c */ /* 0x000fe40003fc5270 */
[----:B------:R-:W-:Y:S02]  /*11db0*/  IADD3 R2, P0, R17, UR4, RZ ;  /* 0x0000000411027c10 */ /* 0x000fe4000ff1e0ff */
[----:B------:R-:W-:Y:S02]  /*11dc0*/  F2FP.F16.F32.PACK_AB R19, RZ, R19 ;  /* 0x00000013ff13723e */ /* 0x000fe400000000ff */
        /* <DEDUP_REMOVED lines=19> */
.L_x_5583:
[----:B------:R-:W-:Y:S02]  /*11f00*/  ULDC.64 UR4, c[0x0][0x5f0] ;  /* 0x00017c0000047ab9 */ /* 0x000fe40000000a00 */
[----:B------:R-:W-:-:S05]  /*11f10*/  IADD3 R16, P0, R16, UR4, RZ ;  /* 0x0000000410107c10 */ /* 0x000fca000ff1e0ff */
[----:B------:R-:W-:-:S05]  /*11f20*/  IMAD.X R17, RZ, RZ, UR5, P0 ;  /* 0x00000005ff117e24 */ /* 0x000fca00080e06ff */
[----:B------:R-:W-:Y:S01]  /*11f30*/  STG.E.U16 desc[UR60][R16.64], R19 ;  /* 0x0000001310007986 */ /* 0x000fe2000c10153c */
[----:B------:R-:W-:Y:S05]  /*11f40*/  EXIT ;  /* 0x000000000000794d */ /* 0x000fea0003800000 */
.L_x_5581:
[----:B0-----:R-:W-:-:S04]  /*11f50*/  F2FP.F16.F32.PACK_AB R18, R19, R18 ;  /* 0x000000121312723e */ /* 0x001fc800000000ff */
[----:B------:R-:W-:Y:S01]  /*11f60*/  PRMT R3, R18, 0x7632, R3 ;  /* 0x0000763212037816 */ /* 0x000fe20000000003 */
[----:B------:R-:W-:Y:S04]  /*11f70*/  STG.E.U16 desc[UR60][R4.64], R18 ;  /* 0x0000001204007986 */ /* 0x000fe8000c10153c */
[----:B------:R-:W-:Y:S01]  /*11f80*/  STG.E.U16 desc[UR60][R6.64], R3 ;  /* 0x0000000306007986 */ /* 0x000fe2000c10153c */
[----:B------:R-:W-:Y:S05]  /*11f90*/  EXIT ;  /* 0x000000000000794d */ /* 0x000fea0003800000 */
.L_x_5554:
        /* <DEDUP_REMOVED lines=23> */
.L_x_5585:
[----:B------:R-:W-:Y:S05]  /*12110*/  @!P1 BRA `(.L_x_5586) ;  /* 0x0000000000c49947 */ /* 0x000fea0003800000 */
[----:B------:R-:W1:Y:S01]  /*12120*/  LDC R16, c[0x0][0x624] ;  /* 0x00018900ff107b82 */ /* 0x000e620000000800 */
[----:B------:R-:W-:Y:S02]  /*12130*/  F2FP.F16.F32.PACK_AB R18, RZ, R18 ;  /* 0x00000012ff12723e */ /* 0x000fe400000000ff */
        /* <DEDUP_REMOVED lines=19> */
.L_x_5587:
        /* <DEDUP_REMOVED lines=23> */
.L_x_5588:
[----:B------:R-:W-:Y:S02]  /*123e0*/  ULDC.64 UR4, c[0x0][0x5f0] ;  /* 0x00017c0000047ab9 */ /* 0x000fe40000000a00 */
[----:B------:R-:W-:-:S04]  /*123f0*/  IADD3 R22, P0, R22, UR4, RZ ;  /* 0x0000000416167c10 */ /* 0x000fc8000ff1e0ff */
[----:B------:R-:W-:-:S05]  /*12400*/  IADD3.X R23, RZ, UR5, RZ, P0, !PT ;  /* 0x00000005ff177c10 */ /* 0x000fca00087fe4ff */
[----:B------:R-:W-:Y:S01]  /*12410*/  STG.E.U16 desc[UR60][R22.64], R19 ;  /* 0x0000001316007986 */ /* 0x000fe2000c10153c */
[----:B------:R-:W-:Y:S05]  /*12420*/  EXIT ;  /* 0x000000000000794d */ /* 0x000fea0003800000 */
.L_x_5586:
[----:B------:R-:W-:Y:S04]  /*12430*/  STG.E desc[UR60][R8.64], R18 ;  /* 0x0000001208007986 */ /* 0x000fe8000c10193c */
[----:B------:R-:W-:Y:S01]  /*12440*/  STG.E desc[UR60][R8.64+0x4], R19 ;  /* 0x0000041308007986 */ /* 0x000fe2000c10193c */
[----:B------:R-:W-:Y:S05]  /*12450*/  EXIT ;  /* 0x000000000000794d */ /* 0x000fea0003800000 */
.L_x_5584:
[----:B-1----:R-:W-:Y:S01]  /*12460*/  ISETP.NE.AND P0, PT, R2, RZ, PT ;  /* 0x000000ff0200720c */ /* 0x002fe20003f05270 */
[----:B------:R-:W-:Y:S02]  /*12470*/  ULDC.U8 UR4, c[0x0][0x621] ;  /* 0x0001884000047ab9 */ /* 0x000fe40000000000 */
[----:B------:R-:W-:-:S10]  /*12480*/  ISETP.NE.AND P1, PT, RZ, UR4, PT ;  /* 0x00000004ff007c0c */ /* 0x000fd4000bf25270 */
[----:B------:R-:W-:Y:S05]  /*12490*/  @!P0 BRA `(.L_x_5589) ;  /* 0x0000000000188947 */ /* 0x000fea0003800000 */
[----:B------:R-:W2:Y:S04]  /*124a0*/  LDG.E.U16 R0, desc[UR60][R6.64] ;  /* 0x0000003c06007981 */ /* 0x000ea8000c1e1500 */
[----:B------:R-:W3:Y:S01]  /*124b0*/  LDG.E.U16 R2, desc[UR60][R4.64] ;  /* 0x0000003c04027981 */ /* 0x000ee2000c1e1500 */
[----:B--2---:R-:W-:Y:S02]  /*124c0*/  HADD2.F32 R3, -RZ, R0.H0_H0 ;  /* 0x20000000ff037230 */ /* 0x004fe40000004100 */
[----:B---3--:R-:W-:-:S03]  /*124d0*/  HADD2.F32 R2, -RZ, R2.H0_H0 ;  /* 0x20000002ff027230 */ /* 0x008fc60000004100 */
[----:B------:R-:W-:Y:S02]  /*124e0*/  FADD.FTZ R18, R18, R3 ;  /* 0x0000000312127221 */ /* 0x000fe40000010000 */
[----:B------:R-:W-:-:S07]  /*124f0*/  FADD.FTZ R19, R19, R2 ;  /* 0x0000000213137221 */ /* 0x000fce0000010000 */
.L_x_5589:
        /* <DEDUP_REMOVED lines=22> */
.L_x_5591:
        /* <DEDUP_REMOVED lines=23> */
.L_x_5592:
[----:B------:R-:W-:Y:S02]  /*127d0*/  ULDC.64 UR4, c[0x0][0x5f0] ;  /* 0x00017c0000047ab9 */ /* 0x000fe40000000a00 */
[----:B------:R-:W-:-:S04]  /*127e0*/  IADD3 R22, P0, R22, UR4, RZ ;  /* 0x0000000416167c10 */ /* 0x000fc8000ff1e0ff */
[----:B------:R-:W-:-:S05]  /*127f0*/  IADD3.X R23, RZ, UR5, RZ, P0, !PT ;  /* 0x00000005ff177c10 */ /* 0x000fca00087fe4ff */
[----:B------:R-:W-:Y:S01]  /*12800*/  STG.E.U16 desc[UR60][R22.64], R19 ;  /* 0x0000001316007986 */ /* 0x000fe2000c10153c */
[----:B------:R-:W-:Y:S05]  /*12810*/  EXIT ;  /* 0x000000000000794d */ /* 0x000fea0003800000 */
.L_x_5590:
[----:B------:R-:W-:-:S04]  /*12820*/  F2FP.F16.F32.PACK_AB R18, R19, R18 ;  /* 0x000000121312723e */ /* 0x000fc800000000ff */
[----:B------:R-:W-:Y:S01]  /*12830*/  PRMT R2, R18, 0x7632, R2 ;  /* 0x0000763212027816 */ /* 0x000fe20000000002 */
[----:B------:R-:W-:Y:S04]  /*12840*/  STG.E.U16 desc[UR60][R6.64], R18 ;  /* 0x0000001206007986 */ /* 0x000fe8000c10153c */
[----:B------:R-:W-:Y:S01]  /*12850*/  STG.E.U16 desc[UR60][R4.64], R2 ;  /* 0x0000000204007986 */ /* 0x000fe2000c10153c */
[----:B------:R-:W-:Y:S05]  /*12860*/  EXIT ;  /* 0x000000000000794d */ /* 0x000fea0003800000 */
        .weak           $__internal_18_$__cuda_sm20_div_u64
        .type           $__internal_18_$__cuda_sm20_div_u64,@function
        .size           $__internal_18_$__cuda_sm20_div_u64,($__internal_19_$__cuda_sm20_rem_u64 - $__internal_18_$__cuda_sm20_div_u64)
$__internal_18_$__cuda_sm20_div_u64:
        /* <DEDUP_REMOVED lines=68> */
[----:B------:R-:W-:Y:S06]  /*12cb0*/  RET.REL.NODEC R20 `(_ZN2at6native13reduce_kernelILi256ELi2ENS0_8ReduceOpIN3c104HalfENS0_14func_wrapper_tIS4_NS0_55_GLOBAL__N__0955718d_22_SparseCsrTensorMath_cu_868dd54514ReductionAddOpIfEEEEjS4_Li4ELi4EEEEEvT1_) ;  /* 0xfffffed014d07950 */ /* 0x000fec0003c3ffff */
        .weak           $__internal_19_$__cuda_sm20_rem_u64
        .type           $__internal_19_$__cuda_sm20_rem_u64,@function
        .size           $__internal_19_$__cuda_sm20_rem_u64,(.L_x_8818 - $__internal_19_$__cuda_sm20_rem_u64)
$__internal_19_$__cuda_sm20_rem_u64:
        /* <DEDUP_REMOVED lines=64> */
[----:B------:R-:W-:Y:S06]  /*130c0*/  RET.REL.NODEC R12 `(_ZN2at6native13reduce_kernelILi256ELi2ENS0_8ReduceOpIN3c104HalfENS0_14func_wrapper_tIS4_NS0_55_GLOBAL__N__0955718d_22_SparseCsrTensorMath_cu_868dd54514ReductionAddOpIfEEEEjS4_Li4ELi4EEEEEvT1_) ;  /* 0xfffffecc0ccc7950 */ /* 0x000fec0003c3ffff */
.L_x_5593:
        /* <DEDUP_REMOVED lines=11> */
.L_x_8818:


//--------------------- .text._ZN2at6native13reduce_kernelILi128ELi4ENS0_8ReduceOpIN3c104HalfENS0_14func_wrapper_tIS4_NS0_55_GLOBAL__N__0955718d_22_SparseCsrTensorMath_cu_868dd54514ReductionAddOpIfEEEEjS4_Li4ELi4EEEEEvT1_ --------------------------
	.section	.text._ZN2at6native13reduce_kernelILi128ELi4ENS0_8ReduceOpIN3c104HalfENS0_14func_wrapper_tIS4_NS0_55_GLOBAL__N__0955718d_22_SparseCsrTensorMath_cu_868dd54514ReductionAddOpIfEEEEjS4_Li4ELi4EEEEEvT1_,"ax",@progbits
	.align	128
.text._ZN2at6native13reduce_kernelILi128ELi4ENS0_8ReduceOpIN3c104HalfENS0_14func_wrapper_tIS4_NS0_55_GLOBAL__N__0955718d_22_SparseCsrTensorMath_cu_868dd54514ReductionAddOpIfEEEEjS4_Li4ELi4EEEEEvT1_:
        .type           _ZN2at6native13reduce_kernelILi128ELi4ENS0_8ReduceOpIN3c104HalfENS0_14func_wrapper_tIS4_NS0_55_GLOBAL__N__0955718d_22_SparseCsrTensorMath_cu_868dd54514ReductionAddOpIfEEEEjS4_Li4ELi4EEEEEvT1_,@function
        .size           _ZN2at6native13reduce_kernelILi128ELi4ENS0_8ReduceOpIN3c104HalfENS0_14func_wrapper_tIS4_NS0_55_GLOBAL__N__0955718d_22_SparseCsrTensorMath_cu_868dd54514ReductionAddOpIfEEEEjS4_Li4ELi4EEEEEvT1_,(.L_x_8821 - _ZN2at6native13reduce_kernelILi128ELi4ENS0_8ReduceOpIN3c104HalfENS0_14func_wrapper_tIS4_NS0_55_GLOBAL__N__0955718d_22_SparseCsrTensorMath_cu_868dd54514ReductionAddOpIfEEEEjS4_Li4ELi4EEEEEvT1_)
        .other          _ZN2at6native13reduce_kernelILi128ELi4ENS0_8ReduceOpIN3c104HalfENS0_14func_wrapper_tIS4_NS0_55_GLOBAL__N__0955718d_22_SparseCsrTensorMath_cu_868dd54514ReductionAddOpIfEEEEjS4_Li4ELi4EEEEEvT1_,@"STO_CUDA_ENTRY STV_DEFAULT"
_ZN2at6native13reduce_kernelILi128ELi4ENS0_8ReduceOpIN3c104HalfENS0_14func_wrapper_tIS4_NS0_55_GLOBAL__N__0955718d_22_SparseCsrTensorMath_cu_868dd54514ReductionAddOpIfEEEEjS4_Li4ELi4EEEEEvT1_:
        /* <DEDUP_REMOVED lines=293> */
.L_x_5594:
[----:B------:R-:W-:Y:S01]  /*1250*/  ULDC UR4, c[0x0][0x21c] ;  /* 0x0000870000047ab9 */ /* 0x000fe20000000800 */
[----:B------:R-:W-:Y:S01]  /*1260*/  ULDC.64 UR60, c[0x0][0x208] ;  /* 0x00008200003c7ab9 */ /* 0x000fe20000000a00 */
[----:B------:R-:W-:Y:S01]  /*1270*/  IMAD.U32 R29, RZ, RZ, UR4 ;  /* 0x00000004ff1d7e24 */ /* 0x000fe2000f8e00ff */
[----:B------:R-:W-:Y:S01]  /*1280*/  ULDC UR4, c[0x0][0x220] ;  /* 0x0000880000047ab9 */ /* 0x000fe20000000800 */
[----:B------:R-:W-:Y:S03]  /*1290*/  BSSY B6, `(.L_x_5595) ;  /* 0x0000b03000067945 */ /* 0x000fe60003800000 */
        /* <DEDUP_REMOVED lines=25> */
.L_x_5598:
        /* <DEDUP_REMOVED lines=25> */
.L_x_5604:
[----:B------:R-:W-:Y:S05]  /*15c0*/  BSYNC B2 ;  /* 0x0000000000027941 */ /* 0x000fea0003800000 */
.L_x_5603:
        /* <DEDUP_REMOVED lines=11> */
.L_x_5602:
[----:B------:R-:W-:Y:S05]  /*1680*/  BSYNC B1 ;  /* 0x0000000000017941 */ /* 0x000fea0003800000 */
.L_x_5601:
[----:B------:R-:W0:Y:S01]  /*1690*/  LDC R8, c[0x0][0x21c] ;  /* 0x00008700ff087b82 */ /* 0x000e220000000800 */
[----:B------:R-:W-:-:S04]  /*16a0*/  IADD3 R5, P0, -R7, 0x4, RZ ;  /* 0x0000000407057810 */ /* 0x000fc80007f1e1ff */
[----:B------:R-:W-:Y:S01]  /*16b0*/  LEA R22, P1, R5, R22, 0x1 ;  /* 0x0000001605167211 */ /* 0x000fe200078208ff */
[----:B------:R-:W-:-:S05]  /*16c0*/  IMAD.X R4, RZ, RZ, -0x1, P0 ;  /* 0xffffffffff047424 */ /* 0x000fca00000e06ff */
[----:B------:R-:W-:Y:S02]  /*16d0*/  LEA.HI.X R23, R5, R23, R4, 0x1, P1 ;  /* 0x0000001705177211 */ /* 0x000fe400008f0c04 */
[----:B0-----:R-:W-:-:S07]  /*16e0*/  IADD3 R3, R7, -0x4, R8 ;  /* 0xfffffffc07037810 */ /* 0x001fce0007ffe008 */
.L_x_5600:
[----:B------:R-:W-:Y:S05]  /*16f0*/  BSYNC B0 ;  /* 0x0000000000007941 */ /* 0x000fea0003800000 */
.L_x_5599:
[----:B------:R-:W0:Y:S01]  /*1700*/  LDC.64 R4, c[0x0][0x230] ;  /* 0x00008c00ff047b82 */ /* 0x000e220000000a00 */
[----:B------:R-:W-:Y:S01]  /*1710*/  BSSY B0, `(.L_x_5605) ;  /* 0x000001c000007945 */ /* 0x000fe20003800000 */
[----:B------:R-:W-:Y:S02]  /*1720*/  ISETP.NE.AND P2, PT, R2, RZ, PT ;  /* 0x000000ff0200720c */ /* 0x000fe40003f45270 */
        /* <DEDUP_REMOVED lines=11> */
.L_x_5607:
        /* <DEDUP_REMOVED lines=15> */
.L_x_5606:
[----:B------:R-:W-:Y:S05]  /*18d0*/  BSYNC B0 ;  /* 0x0000000000007941 */ /* 0x000fea0003800000 */
.L_x_5605:
        /* <DEDUP_REMOVED lines=8> */
.L_x_5609:
[----:B------:R-:W-:Y:S05]  /*1960*/  BSYNC B0 ;  /* 0x0000000000007941 */ /* 0x000fea0003800000 */
.L_x_5608:
        /* <DEDUP_REMOVED lines=12> */
.L_x_5611:
[----:B------:R-:W-:Y:S05]  /*1a30*/  BSYNC B0 ;  /* 0x0000000000007941 */ /* 0x000fea0003800000 */
.L_x_5610:
[----:B------:R-:W-:Y:S01]  /*1a40*/  FADD.FTZ R9, R9, R0 ;  /* 0x0000000009097221 */ /* 0x000fe20000010000 */
[----:B------:R-:W-:Y:S02]  /*1a50*/  MOV R25, RZ ;  /* 0x000000ff00197202 */ /* 0x000fe40000000f00 */
[----:B------:R-:W-:Y:S01]  /*1a60*/  CS2R R26, SRZ ;  /* 0x00000000001a7805 */ /* 0x000fe2000001ff00 */
[----:B------:R-:W-:-:S04]  /*1a70*/  FADD.FTZ R9, R9, R6 ;  /* 0x0000000609097221 */ /* 0x000fc80000010000 */
[----:B------:R-:W-:Y:S01]  /*1a80*/  FADD.FTZ R24, R9, R24 ;  /* 0x0000001809187221 */ /* 0x000fe20000010000 */
[----:B------:R-:W-:Y:S06]  /*1a90*/  BRA `(.L_x_5596) ;  /* 0x000000a800087947 */ /* 0x000fec0003800000 */
.L_x_5597:
        /* <DEDUP_REMOVED lines=47> */
.L_x_5621:
        /* <DEDUP_REMOVED lines=287> */
.L_x_5617:
[----:B------:R-:W-:Y:S01]  /*2f80*/  LOP3.LUT R17, R17, 0xfffffff8, RZ, 0xc0, !PT ;  /* 0xfffffff811117812 */ /* 0x000fe200078ec0ff */
[----:B------:R-:W-:-:S03]  /*2f90*/  ULDC UR36, c[0x0][0x224] ;  /* 0x0000890000247ab9 */ /* 0x000fc60000000800 */
[----:B------:R-:W-:-:S04]  /*2fa0*/  IADD3 R20, P1, R22, R17, RZ ;  /* 0x0000001116147210 */ /* 0x000fc80007f3e0ff */
[----:B------:R-:W-:-:S06]  /*2fb0*/  IADD3.X R21, RZ, R23, RZ, P1, !PT ;  /* 0x00000017ff157210 */ /* 0x000fcc0000ffe4ff */
[----:B------:R-:W2:Y:S01]  /*2fc0*/  LDG.E.64 R20, desc[UR60][R20.64] ;  /* 0x0000003c14147981 */ /* 0x000ea2000c1e1b00 */
[----:B------:R-:W-:-:S05]  /*2fd0*/  MOV R17, UR36 ;  /* 0x0000002400117c02 */ /* 0x000fca0008000f00 */
[----:B------:R-:W-:Y:S01]  /*2fe0*/  IMAD.IADD R30, R28, 0x1, R17 ;  /* 0x000000011c1e7824 */ /* 0x000fe200078e0211 */
[C-C-:B--2---:R-:W-:Y:S02]  /*2ff0*/  PRMT R35, R20.reuse, 0x5410, R21.reuse ;  /* 0x0000541014237816 */ /* 0x144fe40000000015 */
[----:B------:R-:W-:Y:S01]  /*3000*/  PRMT R36, R20, 0x7632, R21 ;  /* 0x0000763214247816 */ /* 0x000fe20000000015 */
        /* <DEDUP_REMOVED lines=235> */
.L_x_5618:
[----:B------:R-:W-:-:S04]  /*3ec0*/  LOP3.LUT R21, R31, 0xfffffff8, RZ, 0xc0, !PT ;  /* 0xfffffff81f157812 */ /* 0x000fc800078ec0ff */
[----:B------:R-:W-:-:S04]  /*3ed0*/  IADD3 R20, P1, R22, R21, RZ ;  /* 0x0000001516147210 */ /* 0x000fc80007f3e0ff */
[----:B------:R-:W-:-:S06]  /*3ee0*/  IADD3.X R21, RZ, R23, RZ, P1, !PT ;  /* 0x00000017ff157210 */ /* 0x000fcc0000ffe4ff */
[----:B------:R-:W2:Y:S01]  /*3ef0*/  LDG.E.64 R20, desc[UR60][R20.64] ;  /* 0x0000003c14147981 */ /* 0x000ea2000c1e1b00 */
[----:B------:R-:W-:Y:S01]  /*3f00*/  IADD3 R29, R30, R17, RZ ;  /* 0x000000111e1d7210 */ /* 0x000fe20007ffe0ff */
[----:B------:R-:W-:Y:S01]  /*3f10*/  IMAD.MOV.U32 R28, RZ, RZ, RZ ;  /* 0x000000ffff1c7224 */ /* 0x000fe200078e00ff */
[----:B------:R-:W-:Y:S02]  /*3f20*/  MOV R32, RZ ;  /* 0x000000ff00207202 */ /* 0x000fe40000000f00 */
[----:B--2---:R-:W-:Y:S02]  /*3f30*/  PRMT R37, R37, 0x5410, R20 ;  /* 0x0000541025257816 */ /* 0x004fe40000000014 */
[----:B------:R-:W-:Y:S02]  /*3f40*/  PRMT R38, R20, 0x5432, R21 ;  /* 0x0000543214267816 */ /* 0x000fe40000000015 */
        /* <DEDUP_REMOVED lines=247> */
.L_x_5619:
[----:B------:R-:W-:-:S04]  /*4ec0*/  LOP3.LUT R21, R32, 0xfffffff8, RZ, 0xc0, !PT ;  /* 0xfffffff820157812 */ /* 0x000fc800078ec0ff */
[----:B------:R-:W-:-:S04]  /*4ed0*/  IADD3 R20, P1, R22, R21, RZ ;  /* 0x0000001516147210 */ /* 0x000fc80007f3e0ff */
[----:B------:R-:W-:-:S06]  /*4ee0*/  IADD3.X R21, RZ, R23, RZ, P1, !PT ;  /* 0x00000017ff157210 */ /* 0x000fcc0000ffe4ff */
[----:B------:R-:W2:Y:S01]  /*4ef0*/  LDG.E.64 R20, desc[UR60][R20.64] ;  /* 0x0000003c14147981 */ /* 0x000ea2000c1e1b00 */
[----:B------:R-:W-:Y:S02]  /*4f00*/  IADD3 R29, R29, R17, RZ ;  /* 0x000000111d1d7210 */ /* 0x000fe40007ffe0ff */
[--C-:B--2---:R-:W-:Y:S02]  /*4f10*/  PRMT R39, R20, 0x5410, R21.reuse ;  /* 0x0000541014277816 */ /* 0x104fe40000000015 */
[----:B------:R-:W-:Y:S02]  /*4f20*/  PRMT R42, R42, 0x7610, R20 ;  /* 0x000076102a2a7816 */ /* 0x000fe40000000014 */
[----:B------:R-:W-:Y:S01]  /*4f30*/  PRMT R43, R43, 0x7610, R21 ;  /* 0x000076102b2b7816 */ /* 0x000fe20000000015 */
        /* <DEDUP_REMOVED lines=235> */
.L_x_5620:
[----:B------:R-:W-:Y:S01]  /*5df0*/  LOP3.LUT R21, R28, 0xfffffff8, RZ, 0xc0, !PT ;  /* 0xfffffff81c157812 */ /* 0x000fe200078ec0ff */
[----:B------:R-:W-:Y:S01]  /*5e00*/  HADD2.F32 R31, -RZ, R36.H0_H0 ;  /* 0x20000024ff1f7230 */ /* 0x000fe20000004100 */
[----:B------:R-:W-:Y:S02]  /*5e10*/  ULDC UR4, c[0x0][0x21c] ;  /* 0x0000870000047ab9 */ /* 0x000fe40000000800 */
[----:B------:R-:W-:-:S05]  /*5e20*/  IADD3 R20, P1, R22, R21, RZ ;  /* 0x0000001516147210 */ /* 0x000fca0007f3e0ff */
[----:B------:R-:W-:-:S06]  /*5e30*/  IMAD.X R21, RZ, RZ, R23, P1 ;  /* 0x000000ffff157224 */ /* 0x000fcc00008e0617 */
[----:B------:R-:W2:Y:S01]  /*5e40*/  LDG.E.64 R20, desc[UR60][R20.64] ;  /* 0x0000003c14147981 */ /* 0x000ea2000c1e1b00 */
[--C-:B------:R-:W-:Y:S02]  /*5e50*/  HADD2.F32 R28, -RZ, R35.reuse.H0_H0 ;  /* 0x20000023ff1c7230 */ /* 0x100fe40000004100 */
[----:B------:R-:W-:Y:S01]  /*5e60*/  FADD.FTZ R12, R31, R12 ;  /* 0x0000000c1f0c7221 */ /* 0x000fe20000010000 */
[----:B------:R-:W-:Y:S02]  /*5e70*/  HADD2.F32 R30, -RZ, R35.H1_H1 ;  /* 0x30000023ff1e7230 */ /* 0x000fe40000004100 */
[----:B------:R-:W-:Y:S02]  /*5e80*/  HADD2.F32 R31, -RZ, R36.H1_H1 ;  /* 0x30000024ff1f7230 */ /* 0x000fe40000004100 */
[----:B------:R-:W-:Y:S01]  /*5e90*/  FADD.FTZ R13, R28, R13 ;  /* 0x0000000d1c0d7221 */ /* 0x000fe20000010000 */
[----:B------:R-:W-:Y:S02]  /*5ea0*/  HADD2.F32 R28, -RZ, R37.H1_H1 ;  /* 0x30000025ff1c7230 */ /* 0x000fe40000004100 */
[----:B------:R-:W-:Y:S01]  /*5eb0*/  FADD.FTZ R11, R30, R11 ;  /* 0x0000000b1e0b7221 */ /* 0x000fe20000010000 */
[----:B------:R-:W-:-:S02]  /*5ec0*/  HADD2.F32 R30, -RZ, R38.H1_H1 ;  /* 0x30000026ff1e7230 */ /* 0x000fc40000004100 */
[----:B------:R-:W-:Y:S01]  /*5ed0*/  FADD.FTZ R10, R31, R10 ;  /* 0x0000000a1f0a7221 */ /* 0x000fe20000010000 */
[----:B------:R-:W-:Y:S02]  /*5ee0*/  HADD2.F32 R33, -RZ, R38.H0_H0 ;  /* 0x20000026ff217230 */ /* 0x000fe40000004100 */
[----:B------:R-:W-:Y:S01]  /*5ef0*/  FADD.FTZ R9, R28, R9 ;  /* 0x000000091c097221 */ /* 0x000fe20000010000 */
[----:B------:R-:W-:Y:S01]  /*5f00*/  IADD3 R28, R29, R17, RZ ;  /* 0x000000111d1c7210 */ /* 0x000fe20007ffe0ff */
[----:B------:R-:W-:Y:S01]  /*5f10*/  FADD.FTZ R7, R30, R7 ;  /* 0x000000071e077221 */ /* 0x000fe20000010000 */
[----:B------:R-:W-:Y:S01]  /*5f20*/  MOV R29, UR4 ;  /* 0x00000004001d7c02 */ /* 0x000fe20008000f00 */
[----:B------:R-:W-:Y:S02]  /*5f30*/  HADD2.F32 R30, -RZ, R39.H0_H0 ;  /* 0x20000027ff1e7230 */ /* 0x000fe40000004100 */
[----:B------:R-:W-:Y:S01]  /*5f40*/  FADD.FTZ R8, R33, R8 ;  /* 0x0000000821087221 */ /* 0x000fe20000010000 */
[----:B------:R-:W-:-:S02]  /*5f50*/  IMAD R34, R17, 0x3, R28 ;  /* 0x0000000311227824 */ /* 0x000fc400078e021c */
[----:B------:R-:W-:Y:S02]  /*5f60*/  HADD2.F32 R31, -RZ, R42.H1_H1 ;  /* 0x3000002aff1f7230 */ /* 0x000fe40000004100 */
[----:B------:R-:W-:Y:S01]  /*5f70*/  FADD.FTZ R5, R30, R5 ;  /* 0x000000051e057221 */ /* 0x000fe20000010000 */
[----:B------:R-:W-:Y:S01]  /*5f80*/  HADD2.F32 R32, -RZ, R39.H1_H1 ;  /* 0x30000027ff207230 */ /* 0x000fe20000004100 */
[----:B------:R-:W-:Y:S01]  /*5f90*/  ISETP.GE.U32.AND P1, PT, R34, R29, PT ;  /* 0x0000001d2200720c */ /* 0x000fe20003f26070 */
[----:B------:R-:W-:Y:S02]  /*5fa0*/  HADD2.F32 R45, -RZ, R41.H0_H0 ;  /* 0x20000029ff2d7230 */ /* 0x000fe40000004100 */
[----:B------:R-:W-:Y:S01]  /*5fb0*/  FADD.FTZ R4, R31, R4 ;  /* 0x000000041f047221 */ /* 0x000fe20000010000 */
[----:B------:R-:W-:Y:S02]  /*5fc0*/  HADD2.F32 R30, -RZ, R43.H1_H1 ;  /* 0x3000002bff1e7230 */ /* 0x000fe40000004100 */
[----:B------:R-:W-:Y:S01]  /*5fd0*/  FADD.FTZ R3, R32, R3 ;  /* 0x0000000320037221 */ /* 0x000fe20000010000 */
[----:B------:R-:W-:-:S02]  /*5fe0*/  FADD.FTZ R6, R45, R6 ;  /* 0x000000062d067221 */ /* 0x000fc40000010000 */
[----:B------:R-:W-:Y:S01]  /*5ff0*/  FADD.FTZ R0, R30, R0 ;  /* 0x000000001e007221 */ /* 0x000fe20000010000 */
        /* <DEDUP_REMOVED lines=9> */
[----:B------:R-:W-:Y:S05]  /*6090*/  BSYNC B1 ;  /* 0x0000000000017941 */ /* 0x000fea0003800000 */
.L_x_5616:
[----:B------:R-:W-:Y:S02]  /*60a0*/  PRMT R37, R20, 0x7610, R37 ;  /* 0x0000761014257816 */ /* 0x000fe40000000025 */
[----:B------:R-:W-:Y:S02]  /*60b0*/  PRMT R41, R41, 0x7610, R20 ;  /* 0x0000761029297816 */ /* 0x000fe40000000014 */
[C---:B------:R-:W-:Y:S02]  /*60c0*/  PRMT R42, R21.reuse, 0x7610, R42 ;  /* 0x00007610152a7816 */ /* 0x040fe4000000002a */
[----:B------:R-:W-:-:S07]  /*60d0*/  PRMT R43, R21, 0x7632, R43 ;  /* 0x00007632152b7816 */ /* 0x000fce000000002b */
.L_x_5615:
[----:B------:R-:W-:Y:S05]  /*60e0*/  BSYNC B0 ;  /* 0x0000000000007941 */ /* 0x000fea0003800000 */
.L_x_5614:
[----:B------:R-:W-:Y:S01]  /*60f0*/  ISETP.GE.U32.AND P0, PT, R28, R29, PT ;  /* 0x0000001d1c00720c */ /* 0x000fe20003f06070 */
[----:B------:R-:W-:-:S12]  /*6100*/  BSSY B0, `(.L_x_5622) ;  /* 0x0000472000007945 */ /* 0x000fd80003800000 */
[----:B------:R-:W-:Y:S05]  /*6110*/  @P0 BRA `(.L_x_5623) ;  /* 0x0000004400c00947 */ /* 0x000fea0003800000 */
[----:B------:R-:W1:Y:S01]  /*6120*/  LDC R34, c[0x0][0x258] ;  /* 0x00009600ff227b82 */ /* 0x000e620000000800 */
[----:B------:R-:W-:Y:S01]  /*6130*/  IMAD.MOV.U32 R31, RZ, RZ, RZ ;  /* 0x000000ffff1f7224 */ /* 0x000fe200078e00ff */
[----:B-1----:R-:W-:-:S13]  /*6140*/  ISETP.NE.AND P1, PT, R34, RZ, PT ;  /* 0x000000ff2200720c */ /* 0x002fda0003f25270 */
[----:B------:R-:W-:Y:S05]  /*6150*/  @!P1 BRA `(.L_x_5624) ;  /* 0x0000001000449947 */ /* 0x000fea0003800000 */
[----:B0-----:R-:W-:Y:S01]  /*6160*/  MOV R14, RZ ;  /* 0x000000ff000e7202 */ /* 0x001fe20000000f00 */
        /* <DEDUP_REMOVED lines=272> */
.L_x_5624:
[----:B0-----:R-:W-:-:S04]  /*7270*/  LOP3.LUT R15, R31, 0xfffffff8, RZ, 0xc0, !PT ;  /* 0xfffffff81f0f7812 */ /* 0x001fc800078ec0ff */
[----:B------:R-:W-:-:S04]  /*7280*/  IADD3 R14, P2, R22, R15, RZ ;  /* 0x0000000f160e7210 */ /* 0x000fc80007f5e0ff */
[----:B------:R-:W-:-:S06]  /*7290*/  IADD3.X R15, RZ, R23, RZ, P2, !PT ;  /* 0x00000017ff0f7210 */ /* 0x000fcc00017fe4ff */
[----:B------:R-:W2:Y:S01]  /*72a0*/  LDG.E.64 R14, desc[UR60][R14.64] ;  /* 0x0000003c0e0e7981 */ /* 0x000ea2000c1e1b00 */
[----:B------:R-:W-:-:S04]  /*72b0*/  IADD3 R21, R28, R17, RZ ;  /* 0x000000111c157210 */ /* 0x000fc80007ffe0ff */
[----:B------:R-:W-:Y:S02]  /*72c0*/  ISETP.GE.U32.AND P2, PT, R21, R29, PT ;  /* 0x0000001d1500720c */ /* 0x000fe40003f46070 */
[C-C-:B--2---:R-:W-:Y:S02]  /*72d0*/  PRMT R35, R14.reuse, 0x5410, R15.reuse ;  /* 0x000054100e237816 */ /* 0x144fe4000000000f */
[----:B------:R-:W-:-:S09]  /*72e0*/  PRMT R36, R14, 0x7632, R15 ;  /* 0x000076320e247816 */ /* 0x000fd2000000000f */
        /* <DEDUP_REMOVED lines=275> */
.L_x_5625:
[----:B------:R-:W-:-:S04]  /*8420*/  LOP3.LUT R15, R40, 0xfffffff8, RZ, 0xc0, !PT ;  /* 0xfffffff8280f7812 */ /* 0x000fc800078ec0ff */
[----:B------:R-:W-:-:S05]  /*8430*/  IADD3 R14, P2, R22, R15, RZ ;  /* 0x0000000f160e7210 */ /* 0x000fca0007f5e0ff */
[----:B------:R-:W-:-:S06]  /*8440*/  IMAD.X R15, RZ, RZ, R23, P2 ;  /* 0x000000ffff0f7224 */ /* 0x000fcc00010e0617 */
[----:B------:R-:W2:Y:S01]  /*8450*/  LDG.E.64 R14, desc[UR60][R14.64] ;  /* 0x0000003c0e0e7981 */ /* 0x000ea2000c1e1b00 */
[----:B------:R-:W-:-:S04]  /*8460*/  IADD3 R21, R21, R17, RZ ;  /* 0x0000001115157210 */ /* 0x000fc80007ffe0ff */
[----:B------:R-:W-:Y:S02]  /*8470*/  ISETP.GE.U32.AND P2, PT, R21, R29, PT ;  /* 0x0000001d1500720c */ /* 0x000fe40003f46070 */
[----:B--2---:R-:W-:Y:S02]  /*8480*/  PRMT R37, R37, 0x5410, R14 ;  /* 0x0000541025257816 */ /* 0x004fe4000000000e */
[----:B------:R-:W-:Y:S02]  /*8490*/  PRMT R38, R14, 0x5432, R15 ;  /* 0x000054320e267816 */ /* 0x000fe4000000000f */
[----:B------:R-:W-:-:S07]  /*84a0*/  PRMT R41, R15, 0x7632, R41 ;  /* 0x000076320f297816 */ /* 0x000fce0000000029 */
        /* <DEDUP_REMOVED lines=275> */
.L_x_5626:
[----:B------:R-:W-:-:S04]  /*95e0*/  LOP3.LUT R15, R40, 0xfffffff8, RZ, 0xc0, !PT ;  /* 0xfffffff8280f7812 */ /* 0x000fc800078ec0ff */
[----:B------:R-:W-:-:S04]  /*95f0*/  IADD3 R14, P2, R22, R15, RZ ;  /* 0x0000000f160e7210 */ /* 0x000fc80007f5e0ff */
[----:B------:R-:W-:-:S06]  /*9600*/  IADD3.X R15, RZ, R23, RZ, P2, !PT ;  /* 0x00000017ff0f7210 */ /* 0x000fcc00017fe4ff */
[----:B------:R-:W2:Y:S01]  /*9610*/  LDG.E.64 R14, desc[UR60][R14.64] ;  /* 0x0000003c0e0e7981 */ /* 0x000ea2000c1e1b00 */
[----:B------:R-:W-:-:S05]  /*9620*/  IMAD.IADD R21, R21, 0x1, R17 ;  /* 0x0000000115157824 */ /* 0x000fca00078e0211 */
[----:B------:R-:W-:Y:S02]  /*9630*/  ISETP.GE.U32.AND P2, PT, R21, R29, PT ;  /* 0x0000001d1500720c */ /* 0x000fe40003f46070 */
[--C-:B--2---:R-:W-:Y:S02]  /*9640*/  PRMT R39, R14, 0x5410, R15.reuse ;  /* 0x000054100e277816 */ /* 0x104fe4000000000f */
[----:B------:R-:W-:Y:S02]  /*9650*/  PRMT R42, R42, 0x7610, R14 ;  /* 0x000076102a2a7816 */ /* 0x000fe4000000000e */
[----:B------:R-:W-:-:S07]  /*9660*/  PRMT R43, R43, 0x7610, R15 ;  /* 0x000076102b2b7816 */ /* 0x000fce000000000f */
        /* <DEDUP_REMOVED lines=275> */
.L_x_5627:
[----:B------:R-:W-:-:S04]  /*a7a0*/  LOP3.LUT R15, R30, 0xfffffff8, RZ, 0xc0, !PT ;  /* 0xfffffff81e0f7812 */ /* 0x000fc800078ec0ff */
[----:B------:R-:W-:-:S04]  /*a7b0*/  IADD3 R14, P1, R22, R15, RZ ;  /* 0x0000000f160e7210 */ /* 0x000fc80007f3e0ff */
[----:B------:R-:W-:-:S06]  /*a7c0*/  IADD3.X R15, RZ, R23, RZ, P1, !PT ;  /* 0x00000017ff0f7210 */ /* 0x000fcc0000ffe4ff */
[----:B------:R-:W2:Y:S02]  /*a7d0*/  LDG.E.64 R14, desc[UR60][R14.64] ;  /* 0x0000003c0e0e7981 */ /* 0x000ea4000c1e1b00 */
[----:B--2---:R-:W-:Y:S02]  /*a7e0*/  PRMT R37, R14, 0x7610, R37 ;  /* 0x000076100e257816 */ /* 0x004fe40000000025 */
[----:B------:R-:W-:Y:S02]  /*a7f0*/  PRMT R41, R41, 0x7610, R14 ;  /* 0x0000761029297816 */ /* 0x000fe4000000000e */
[C---:B------:R-:W-:Y:S02]  /*a800*/  PRMT R42, R15.reuse, 0x7610, R42 ;  /* 0x000076100f2a7816 */ /* 0x040fe4000000002a */
[----:B------:R-:W-:-:S07]  /*a810*/  PRMT R43, R15, 0x7632, R43 ;  /* 0x000076320f2b7816 */ /* 0x000fce000000002b */
.L_x_5623:
[----:B------:R-:W-:Y:S05]  /*a820*/  BSYNC B0 ;  /* 0x0000000000007941 */ /* 0x000fea0003800000 */
.L_x_5622:
[----:B------:R-:W-:Y:S04]  /*a830*/  BSSY B0, `(.L_x_5628) ;  /* 0x000002a000007945 */ /* 0x000fe80003800000 */
[----:B------:R-:W-:Y:S05]  /*a840*/  @P0 BRA `(.L_x_5629) ;  /* 0x0000000000a00947 */ /* 0x000fea0003800000 */
[----:B------:R-:W-:Y:S01]  /*a850*/  IADD3 R28, R28, R17, RZ ;  /* 0x000000111c1c7210 */ /* 0x000fe20007ffe0ff */
[--C-:B0-----:R-:W-:Y:S02]  /*a860*/  HADD2.F32 R14, -RZ, R35.reuse.H0_H0 ;  /* 0x20000023ff0e7230 */ /* 0x101fe40000004100 */
[--C-:B------:R-:W-:Y:S01]  /*a870*/  HADD2.F32 R15, -RZ, R36.reuse.H0_H0 ;  /* 0x20000024ff0f7230 */ /* 0x100fe20000004100 */
[----:B------:R-:W-:Y:S01]  /*a880*/  ISETP.GE.U32.AND P0, PT, R28, R29, PT ;  /* 0x0000001d1c00720c */ /* 0x000fe20003f06070 */
[----:B------:R-:W-:Y:S02]  /*a890*/  HADD2.F32 R20, -RZ, R35.H1_H1 ;  /* 0x30000023ff147230 */ /* 0x000fe40000004100 */
[----:B------:R-:W-:Y:S01]  /*a8a0*/  FADD.FTZ R13, R13, R14 ;  /* 0x0000000e0d0d7221 */ /* 0x000fe20000010000 */
[----:B------:R-:W-:Y:S02]  /*a8b0*/  HADD2.F32 R21, -RZ, R36.H1_H1 ;  /* 0x30000024ff157230 */ /* 0x000fe40000004100 */
[----:B------:R-:W-:Y:S01]  /*a8c0*/  FADD.FTZ R12, R12, R15 ;  /* 0x0000000f0c0c7221 */ /* 0x000fe20000010000 */
[----:B------:R-:W-:-:S02]  /*a8d0*/  FADD.FTZ R11, R11, R20 ;  /* 0x000000140b0b7221 */ /* 0x000fc40000010000 */
[----:B------:R-:W-:-:S04]  /*a8e0*/  FADD.FTZ R10, R10, R21 ;  /* 0x000000150a0a7221 */ /* 0x000fc80000010000 */
[----:B------:R-:W-:Y:S05]  /*a8f0*/  @P0 BRA `(.L_x_5629) ;  /* 0x0000000000740947 */ /* 0x000fea0003800000 */
[----:B------:R-:W-:Y:S02]  /*a900*/  IMAD.IADD R20, R28, 0x1, R17 ;  /* 0x000000011c147824 */ /* 0x000fe400078e0211 */
[--C-:B------:R-:W-:Y:S02]  /*a910*/  HADD2.F32 R15, -RZ, R38.reuse.H0_H0 ;  /* 0x20000026ff0f7230 */ /* 0x100fe40000004100 */
[----:B------:R-:W-:Y:S01]  /*a920*/  HADD2.F32 R14, -RZ, R37.H1_H1 ;  /* 0x30000025ff0e7230 */ /* 0x000fe20000004100 */
[----:B------:R-:W-:Y:S01]  /*a930*/  ISETP.GE.U32.AND P0, PT, R20, R29, PT ;  /* 0x0000001d1400720c */ /* 0x000fe20003f06070 */
[----:B------:R-:W-:Y:S02]  /*a940*/  HADD2.F32 R38, -RZ, R38.H1_H1 ;  /* 0x30000026ff267230 */ /* 0x000fe40000004100 */
[----:B------:R-:W-:Y:S01]  /*a950*/  FADD.FTZ R8, R8, R15 ;  /* 0x0000000f08087221 */ /* 0x000fe20000010000 */
[----:B------:R-:W-:Y:S02]  /*a960*/  HADD2.F32 R21, -RZ, R41.H0_H0 ;  /* 0x20000029ff157230 */ /* 0x000fe40000004100 */
[----:B------:R-:W-:Y:S01]  /*a970*/  FADD.FTZ R9, R9, R14 ;  /* 0x0000000e09097221 */ /* 0x000fe20000010000 */
[----:B------:R-:W-:-:S02]  /*a980*/  FADD.FTZ R7, R7, R38 ;  /* 0x0000002607077221 */ /* 0x000fc40000010000 */
[----:B------:R-:W-:-:S04]  /*a990*/  FADD.FTZ R6, R6, R21 ;  /* 0x0000001506067221 */ /* 0x000fc80000010000 */
[----:B------:R-:W-:Y:S05]  /*a9a0*/  @P0 BRA `(.L_x_5629) ;  /* 0x0000000000480947 */ /* 0x000fea0003800000 */
[----:B------:R-:W-:Y:S01]  /*a9b0*/  IADD3 R14, R20, R17, RZ ;  /* 0x00000011140e7210 */ /* 0x000fe20007ffe0ff */
[----:B------:R-:W-:Y:S02]  /*a9c0*/  HADD2.F32 R15, -RZ, R42.H1_H1 ;  /* 0x3000002aff0f7230 */ /* 0x000fe40000004100 */
[--C-:B------:R-:W-:Y:S01]  /*a9d0*/  HADD2.F32 R20, -RZ, R39.reuse.H1_H1 ;  /* 0x30000027ff147230 */ /* 0x100fe20000004100 */
[----:B------:R-:W-:Y:S01]  /*a9e0*/  ISETP.GE.U32.AND P0, PT, R14, R29, PT ;  /* 0x0000001d0e00720c */ /* 0x000fe20003f06070 */
[----:B------:R-:W-:Y:S02]  /*a9f0*/  HADD2.F32 R14, -RZ, R39.H0_H0 ;  /* 0x20000027ff0e7230 */ /* 0x000fe40000004100 */
[----:B------:R-:W-:Y:S01]  /*aa00*/  FADD.FTZ R4, R4, R15 ;  /* 0x0000000f04047221 */ /* 0x000fe20000010000 */
[----:B------:R-:W-:Y:S02]  /*aa10*/  HADD2.F32 R15, -RZ, R43.H1_H1 ;  /* 0x3000002bff0f7230 */ /* 0x000fe40000004100 */
[----:B------:R-:W-:Y:S01]  /*aa20*/  FADD.FTZ R3, R3, R20 ;  /* 0x0000001403037221 */ /* 0x000fe20000010000 */
[----:B------:R-:W-:-:S02]  /*aa30*/  FADD.FTZ R5, R5, R14 ;  /* 0x0000000e05057221 */ /* 0x000fc40000010000 */
[----:B------:R-:W-:-:S04]  /*aa40*/  FADD.FTZ R0, R0, R15 ;  /* 0x0000000f00007221 */ /* 0x000fc80000010000 */
[----:B------:R-:W-:Y:S02]  /*aa50*/  @!P0 HADD2.F32 R37, -RZ, R37.H0_H0 ;  /* 0x20000025ff258230 */ /* 0x000fe40000004100 */
[----:B------:R-:W-:Y:S02]  /*aa60*/  @!P0 HADD2.F32 R14, -RZ, R41.H1_H1 ;  /* 0x30000029ff0e8230 */ /* 0x000fe40000004100 */
[----:B------:R-:W-:Y:S02]  /*aa70*/  @!P0 HADD2.F32 R17, -RZ, R42.H0_H0 ;  /* 0x2000002aff118230 */ /* 0x000fe40000004100 */
[----:B------:R-:W-:Y:S01]  /*aa80*/  @!P0 FADD.FTZ R24, R24, R37 ;  /* 0x0000002518188221 */ /* 0x000fe20000010000 */
[----:B------:R-:W-:Y:S02]  /*aa90*/  @!P0 HADD2.F32 R20, -RZ, R43.H0_H0 ;  /* 0x2000002bff148230 */ /* 0x000fe40000004100 */
[----:B------:R-:W-:Y:S01]  /*aaa0*/  @!P0 FADD.FTZ R25, R25, R14 ;  /* 0x0000000e19198221 */ /* 0x000fe20000010000 */
[----:B------:R-:W-:-:S02]  /*aab0*/  @!P0 FADD.FTZ R26, R26, R17 ;  /* 0x000000111a1a8221 */ /* 0x000fc40000010000 */
[----:B------:R-:W-:-:S07]  /*aac0*/  @!P0 FADD.FTZ R27, R27, R20 ;  /* 0x000000141b1b8221 */ /* 0x000fce0000010000 */
.L_x_5629:
[----:B------:R-:W-:Y:S05]  /*aad0*/  BSYNC B0 ;  /* 0x0000000000007941 */ /* 0x000fea0003800000 */
.L_x_5628:
[----:B0-----:R-:W-:Y:S01]  /*aae0*/  FADD.FTZ R15, R6, R10 ;  /* 0x0000000a060f7221 */ /* 0x001fe20000010000 */
        /* <DEDUP_REMOVED lines=12> */
.L_x_5613:
        /* <DEDUP_REMOVED lines=32> */
.L_x_5633:
        /* <DEDUP_REMOVED lines=21> */
[----:B------:R-:W-:Y:S01]  /*af00*/  ISETP.GE.U32.AND P0, PT, R38, R29, PT ;  /* 0x0000001d2600720c */ /* 0x000fe20003f06070 */
[--C-:B--2---:R-:W-:Y:S02]  /*af10*/  HADD2.F32 R36, -RZ, R10.reuse.H0_H0 ;  /* 0x2000000aff247230 */ /* 0x104fe40000004100 */
[----:B------:R-:W-:Y:S02]  /*af20*/  HADD2.F32 R35, -RZ, R10.H1_H1 ;  /* 0x3000000aff237230 */ /* 0x000fe40000004100 */
[--C-:B------:R-:W-:Y:S02]  /*af30*/  HADD2.F32 R37, -RZ, R11.reuse.H1_H1 ;  /* 0x3000000bff257230 */ /* 0x100fe40000004100 */
[----:B------:R-:W-:Y:S01]  /*af40*/  FADD.FTZ R33, R36, R33 ;  /* 0x0000002124217221 */ /* 0x000fe20000010000 */
[----:B------:R-:W-:Y:S02]  /*af50*/  HADD2.F32 R36, -RZ, R11.H0_H0 ;  /* 0x2000000bff247230 */ /* 0x000fe40000004100 */
[----:B------:R-:W-:Y:S01]  /*af60*/  FADD.FTZ R32, R35, R32 ;  /* 0x0000002023207221 */ /* 0x000fe20000010000 */
[----:B---3--:R-:W-:-:S02]  /*af70*/  HADD2.F32 R38, -RZ, R12.H0_H0 ;  /* 0x2000000cff267230 */ /* 0x008fc40000004100 */
[----:B------:R-:W-:Y:S01]  /*af80*/  FADD.FTZ R30, R37, R30 ;  /* 0x0000001e251e7221 */ /* 0x000fe20000010000 */
[----:B------:R-:W-:Y:S02]  /*af90*/  HADD2.F32 R39, -RZ, R12.H1_H1 ;  /* 0x3000000cff277230 */ /* 0x000fe40000004100 */
[----:B------:R-:W-:Y:S01]  /*afa0*/  FADD.FTZ R31, R36, R31 ;  /* 0x0000001f241f7221 */ /* 0x000fe20000010000 */
[--C-:B------:R-:W-:Y:S02]  /*afb0*/  HADD2.F32 R36, -RZ, R13.reuse.H0_H0 ;  /* 0x2000000dff247230 */ /* 0x100fe40000004100 */
[----:B------:R-:W-:Y:S01]  /*afc0*/  FADD.FTZ R9, R38, R9 ;  /* 0x0000000926097221 */ /* 0x000fe20000010000 */
[----:B------:R-:W-:Y:S02]  /*afd0*/  HADD2.F32 R35, -RZ, R13.H1_H1 ;  /* 0x3000000dff237230 */ /* 0x000fe40000004100 */
[----:B------:R-:W-:Y:S01]  /*afe0*/  FADD.FTZ R8, R39, R8 ;  /* 0x0000000827087221 */ /* 0x000fe20000010000 */
[----:B----4-:R-:W-:-:S02]  /*aff0*/  HADD2.F32 R38, -RZ, R14.H0_H0 ;  /* 0x2000000eff267230 */ /* 0x010fc40000004100 */
[----:B------:R-:W-:Y:S01]  /*b000*/  FADD.FTZ R7, R36, R7 ;  /* 0x0000000724077221 */ /* 0x000fe20000010000 */
[----:B------:R-:W-:Y:S02]  /*b010*/  HADD2.F32 R37, -RZ, R14.H1_H1 ;  /* 0x3000000eff257230 */ /* 0x000fe40000004100 */
[----:B------:R-:W-:Y:S01]  /*b020*/  FADD.FTZ R6, R35, R6 ;  /* 0x0000000623067221 */ /* 0x000fe20000010000 */
[--C-:B------:R-:W-:Y:S02]  /*b030*/  HADD2.F32 R40, -RZ, R15.reuse.H0_H0 ;  /* 0x2000000fff287230 */ /* 0x100fe40000004100 */
[----:B------:R-:W-:Y:S01]  /*b040*/  FADD.FTZ R5, R38, R5 ;  /* 0x0000000526057221 */ /* 0x000fe20000010000 */
[----:B------:R-:W-:Y:S02]  /*b050*/  HADD2.F32 R35, -RZ, R15.H1_H1 ;  /* 0x3000000fff237230 */ /* 0x000fe40000004100 */
[----:B------:R-:W-:Y:S01]  /*b060*/  FADD.FTZ R4, R37, R4 ;  /* 0x0000000425047221 */ /* 0x000fe20000010000 */
[----:B-----5:R-:W-:-:S02]  /*b070*/  HADD2.F32 R37, -RZ, R20.H0_H0 ;  /* 0x20000014ff257230 */ /* 0x020fc40000004100 */
[----:B------:R-:W-:Y:S01]  /*b080*/  FADD.FTZ R3, R40, R3 ;  /* 0x0000000328037221 */ /* 0x000fe20000010000 */
[----:B------:R-:W-:Y:S02]  /*b090*/  HADD2.F32 R36, -RZ, R20.H1_H1 ;  /* 0x30000014ff247230 */ /* 0x000fe40000004100 */
[----:B------:R-:W-:Y:S01]  /*b0a0*/  FADD.FTZ R0, R35, R0 ;  /* 0x0000000023007221 */ /* 0x000fe20000010000 */
        /* <DEDUP_REMOVED lines=8> */
.L_x_5632:
[----:B------:R-:W-:Y:S02]  /*b130*/  PRMT R35, R10, 0x7610, R10 ;  /* 0x000076100a237816 */ /* 0x000fe4000000000a */
[----:B------:R-:W-:Y:S02]  /*b140*/  PRMT R36, R11, 0x7610, R11 ;  /* 0x000076100b247816 */ /* 0x000fe4000000000b */
[----:B------:R-:W-:-:S07]  /*b150*/  PRMT R37, R20, 0x7610, R20 ;  /* 0x0000761014257816 */ /* 0x000fce0000000014 */
.L_x_5631:
[----:B------:R-:W-:Y:S05]  /*b160*/  BSYNC B0 ;  /* 0x0000000000007941 */ /* 0x000fea0003800000 */
.L_x_5630:
        /* <DEDUP_REMOVED lines=21> */
[----:B------:R-:W-:Y:S02]  /*b2c0*/  IMAD.IADD R10, R20, 0x1, R17 ;  /* 0x00000001140a7824 */ /* 0x000fe400078e0211 */
[----:B------:R-:W-:-:S03]  /*b2d0*/  IMAD R20, R34, R20, RZ ;  /* 0x0000001422147224 */ /* 0x000fc600078e02ff */
[----:B------:R-:W-:Y:S02]  /*b2e0*/  ISETP.GE.U32.AND P0, PT, R10, R29, PT ;  /* 0x0000001d0a00720c */ /* 0x000fe40003f06070 */
[----:B------:R-:W-:-:S11]  /*b2f0*/  SHF.R.U32.HI R11, RZ, 0x2, R20 ;  /* 0x00000002ff0b7819 */ /* 0x000fd60000011614 */
[----:B------:R-:W-:Y:S02]  /*b300*/  @!P0 IMAD R34, R34, R10, RZ ;  /* 0x0000000a22228224 */ /* 0x000fe400078e02ff */
[----:B------:R-:W-:-:S03]  /*b310*/  IMAD.WIDE.U32 R10, R11, 0x8, R22 ;  /* 0x000000080b0a7825 */ /* 0x000fc600078e0016 */
[----:B------:R-:W-:-:S03]  /*b320*/  @!P0 SHF.R.U32.HI R15, RZ, 0x2, R34 ;  /* 0x00000002ff0f8819 */ /* 0x000fc60000011622 */
[----:B------:R-:W2:Y:S02]  /*b330*/  LDG.E.64 R10, desc[UR60][R10.64] ;  /* 0x0000003c0a0a7981 */ /* 0x000ea4000c1e1b00 */
[----:B------:R-:W-:-:S06]  /*b340*/  @!P0 IMAD.WIDE.U32 R22, R15, 0x8, R22 ;  /* 0x000000080f168825 */ /* 0x000fcc00078e0016 */
[----:B------:R-:W3:Y:S01]  /*b350*/  @!P0 LDG.E.64 R22, desc[UR60][R22.64] ;  /* 0x0000003c16168981 */ /* 0x000ee2000c1e1b00 */
[----:B--2---:R-:W-:Y:S02]  /*b360*/  PRMT R14, R10, 0x7610, R10 ;  /* 0x000076100a0e7816 */ /* 0x004fe4000000000a */
[----:B------:R-:W-:Y:S02]  /*b370*/  PRMT R15, R11, 0x7610, R11 ;  /* 0x000076100b0f7816 */ /* 0x000fe4000000000b */
[----:B---3--:R-:W-:Y:S02]  /*b380*/  @!P0 PRMT R37, R22, 0x7610, R37 ;  /* 0x0000761016258816 */ /* 0x008fe40000000025 */
[----:B------:R-:W-:Y:S02]  /*b390*/  @!P0 PRMT R21, R23, 0x7610, R21 ;  /* 0x0000761017158816 */ /* 0x000fe40000000015 */
[----:B------:R-:W-:Y:S02]  /*b3a0*/  @!P0 PRMT R37, R37, 0x7610, R22 ;  /* 0x0000761025258816 */ /* 0x000fe40000000016 */
[----:B------:R-:W-:-:S07]  /*b3b0*/  @!P0 PRMT R21, R21, 0x7610, R23 ;  /* 0x0000761015158816 */ /* 0x000fce0000000017 */
.L_x_5635:
[----:B------:R-:W-:Y:S05]  /*b3c0*/  BSYNC B0 ;  /* 0x0000000000007941 */ /* 0x000fea0003800000 */
.L_x_5634:
[----:B------:R-:W-:Y:S04]  /*b3d0*/  BSSY B0, `(.L_x_5636) ;  /* 0x000002a000007945 */ /* 0x000fe80003800000 */
[----:B------:R-:W-:Y:S05]  /*b3e0*/  @P1 BRA `(.L_x_5637) ;  /* 0x0000000000a01947 */ /* 0x000fea0003800000 */
[----:B------:R-:W-:Y:S01]  /*b3f0*/  IADD3 R28, R28, R17, RZ ;  /* 0x000000111c1c7210 */ /* 0x000fe20007ffe0ff */
[--C-:B------:R-:W-:Y:S02]  /*b400*/  HADD2.F32 R10, -RZ, R35.reuse.H0_H0 ;  /* 0x20000023ff0a7230 */ /* 0x100fe40000004100 */
[----:B------:R-:W-:Y:S01]  /*b410*/  HADD2.F32 R35, -RZ, R35.H1_H1 ;  /* 0x30000023ff237230 */ /* 0x000fe20000004100 */
[----:B------:R-:W-:Y:S01]  /*b420*/  ISETP.GE.U32.AND P0, PT, R28, R29, PT ;  /* 0x0000001d1c00720c */ /* 0x000fe20003f06070 */
[--C-:B------:R-:W-:Y:S02]  /*b430*/  HADD2.F32 R20, -RZ, R36.reuse.H0_H0 ;  /* 0x20000024ff147230 */ /* 0x100fe40000004100 */
[----:B------:R-:W-:Y:S01]  /*b440*/  FADD.FTZ R33, R33, R10 ;  /* 0x0000000a21217221 */ /* 0x000fe20000010000 */
[----:B------:R-:W-:Y:S02]  /*b450*/  HADD2.F32 R11, -RZ, R36.H1_H1 ;  /* 0x30000024ff0b7230 */ /* 0x000fe40000004100 */
[----:B------:R-:W-:Y:S01]  /*b460*/  FADD.FTZ R32, R32, R35 ;  /* 0x0000002320207221 */ /* 0x000fe20000010000 */
[----:B------:R-:W-:-:S02]  /*b470*/  FADD.FTZ R31, R31, R20 ;  /* 0x000000141f1f7221 */ /* 0x000fc40000010000 */
[----:B------:R-:W-:-:S04]  /*b480*/  FADD.FTZ R30, R30, R11 ;  /* 0x0000000b1e1e7221 */ /* 0x000fc80000010000 */
        /* <DEDUP_REMOVED lines=12> */
[----:B------:R-:W-:Y:S02]  /*b550*/  IMAD.IADD R10, R20, 0x1, R17 ;  /* 0x00000001140a7824 */ /* 0x000fe400078e0211 */
[--C-:B------:R-:W-:Y:S02]  /*b560*/  HADD2.F32 R11, -RZ, R14.reuse.H1_H1 ;  /* 0x3000000eff0b7230 */ /* 0x100fe40000004100 */
[--C-:B------:R-:W-:Y:S01]  /*b570*/  HADD2.F32 R12, -RZ, R15.reuse.H0_H0 ;  /* 0x2000000fff0c7230 */ /* 0x100fe20000004100 */
[----:B------:R-:W-:Y:S01]  /*b580*/  ISETP.GE.U32.AND P0, PT, R10, R29, PT ;  /* 0x0000001d0a00720c */ /* 0x000fe20003f06070 */
[----:B------:R-:W-:Y:S02]  /*b590*/  HADD2.F32 R10, -RZ, R14.H0_H0 ;  /* 0x2000000eff0a7230 */ /* 0x000fe40000004100 */
[----:B------:R-:W-:Y:S01]  /*b5a0*/  FADD.FTZ R4, R4, R11 ;  /* 0x0000000b04047221 */ /* 0x000fe20000010000 */
[----:B------:R-:W-:Y:S02]  /*b5b0*/  HADD2.F32 R15, -RZ, R15.H1_H1 ;  /* 0x3000000fff0f7230 */ /* 0x000fe40000004100 */
[----:B------:R-:W-:Y:S01]  /*b5c0*/  FADD.FTZ R3, R3, R12 ;  /* 0x0000000c03037221 */ /* 0x000fe20000010000 */
[----:B------:R-:W-:-:S02]  /*b5d0*/  FADD.FTZ R5, R5, R10 ;  /* 0x0000000a05057221 */ /* 0x000fc40000010000 */
[----:B------:R-:W-:-:S04]  /*b5e0*/  FADD.FTZ R0, R0, R15 ;  /* 0x0000000f00007221 */ /* 0x000fc80000010000 */
[--C-:B------:R-:W-:Y:S02]  /*b5f0*/  @!P0 HADD2.F32 R11, -RZ, R37.reuse.H0_H0 ;  /* 0x20000025ff0b8230 */ /* 0x100fe40000004100 */
[----:B------:R-:W-:Y:S02]  /*b600*/  @!P0 HADD2.F32 R10, -RZ, R37.H1_H1 ;  /* 0x30000025ff0a8230 */ /* 0x000fe40000004100 */
[--C-:B------:R-:W-:Y:S02]  /*b610*/  @!P0 HADD2.F32 R13, -RZ, R21.reuse.H0_H0 ;  /* 0x20000015ff0d8230 */ /* 0x100fe40000004100 */
[----:B------:R-:W-:Y:S01]  /*b620*/  @!P0 FADD.FTZ R24, R24, R11 ;  /* 0x0000000b18188221 */ /* 0x000fe20000010000 */
[----:B------:R-:W-:Y:S02]  /*b630*/  @!P0 HADD2.F32 R12, -RZ, R21.H1_H1 ;  /* 0x30000015ff0c8230 */ /* 0x000fe40000004100 */
[----:B------:R-:W-:Y:S01]  /*b640*/  @!P0 FADD.FTZ R25, R25, R10 ;  /* 0x0000000a19198221 */ /* 0x000fe20000010000 */
[----:B------:R-:W-:-:S02]  /*b650*/  @!P0 FADD.FTZ R26, R26, R13 ;  /* 0x0000000d1a1a8221 */ /* 0x000fc40000010000 */
[----:B------:R-:W-:-:S07]  /*b660*/  @!P0 FADD.FTZ R27, R27, R12 ;  /* 0x0000000c1b1b8221 */ /* 0x000fce0000010000 */
.L_x_5637:
[----:B------:R-:W-:Y:S05]  /*b670*/  BSYNC B0 ;  /* 0x0000000000007941 */ /* 0x000fea0003800000 */
.L_x_5636:
        /* <DEDUP_REMOVED lines=13> */
.L_x_5612:
[----:B------:R-:W0:Y:S01]  /*b750*/  LDC R0, c[0x0][0x224] ;  /* 0x00008900ff007b82 */ /* 0x000e220000000800 */
[----:B------:R-:W-:Y:S01]  /*b760*/  BSSY B0, `(.L_x_5638) ;  /* 0x000005c000007945 */ /* 0x000fe20003800000 */
[----:B------:R-:W-:-:S06]  /*b770*/  MOV R33, R28 ;  /* 0x0000001c00217202 */ /* 0x000fcc0000000f00 */
        /* <DEDUP_REMOVED lines=34> */
.L_x_5641:
        /* <DEDUP_REMOVED lines=15> */
[----:B------:R-:W-:-:S05]  /*ba90*/  IADD3 R33, R33, R0, RZ ;  /* 0x0000000021217210 */ /* 0x000fca0007ffe0ff */
[----:B------:R-:W-:-:S05]  /*baa0*/  IMAD R34, R0, 0x3, R33 ;  /* 0x0000000300227824 */ /* 0x000fca00078e0221 */
[----:B------:R-:W-:Y:S01]  /*bab0*/  ISETP.GE.U32.AND P0, PT, R34, R29, PT ;  /* 0x0000001d2200720c */ /* 0x000fe20003f06070 */
[--C-:B--2---:R-:W-:Y:S02]  /*bac0*/  HADD2.F32 R35, -RZ, R12.reuse.H0_H0 ;  /* 0x2000000cff237230 */ /* 0x104fe40000004100 */
[--C-:B------:R-:W-:Y:S02]  /*bad0*/  HADD2.F32 R34, -RZ, R13.reuse.H0_H0 ;  /* 0x2000000dff227230 */ /* 0x100fe40000004100 */
[----:B------:R-:W-:Y:S02]  /*bae0*/  HADD2.F32 R36, -RZ, R13.H1_H1 ;  /* 0x3000000dff247230 */ /* 0x000fe40000004100 */
[----:B------:R-:W-:Y:S01]  /*baf0*/  FADD.FTZ R32, R35, R32 ;  /* 0x0000002023207221 */ /* 0x000fe20000010000 */
[----:B------:R-:W-:Y:S02]  /*bb00*/  HADD2.F32 R35, -RZ, R12.H1_H1 ;  /* 0x3000000cff237230 */ /* 0x000fe40000004100 */
        /* <DEDUP_REMOVED lines=29> */
.L_x_5640:
[----:B------:R-:W-:Y:S02]  /*bce0*/  PRMT R34, R12, 0x7610, R12 ;  /* 0x000076100c227816 */ /* 0x000fe4000000000c */
[----:B------:R-:W-:Y:S02]  /*bcf0*/  PRMT R35, R13, 0x7610, R13 ;  /* 0x000076100d237816 */ /* 0x000fe4000000000d */
[----:B------:R-:W-:Y:S02]  /*bd00*/  PRMT R36, R14, 0x7610, R14 ;  /* 0x000076100e247816 */ /* 0x000fe4000000000e */
[----:B------:R-:W-:-:S07]  /*bd10*/  PRMT R37, R15, 0x7610, R15 ;  /* 0x000076100f257816 */ /* 0x000fce000000000f */
.L_x_5639:
[----:B------:R-:W-:Y:S05]  /*bd20*/  BSYNC B0 ;  /* 0x0000000000007941 */ /* 0x000fea0003800000 */
.L_x_5638:
        /* <DEDUP_REMOVED lines=21> */
[----:B------:R-:W-:-:S13]  /*be80*/  ISETP.GE.U32.AND P0, PT, R12, R29, PT ;  /* 0x0000001d0c00720c */ /* 0x000fda0003f06070 */
[----:B------:R-:W-:Y:S01]  /*be90*/  @!P0 SHF.R.U32.HI R15, RZ, 0x2, R12 ;  /* 0x00000002ff0f8819 */ /* 0x000fe2000001160c */
[----:B------:R-:W-:-:S04]  /*bea0*/  IMAD.WIDE.U32 R12, R13, 0x8, R22 ;  /* 0x000000080d0c7825 */ /* 0x000fc800078e0016 */
        /* <DEDUP_REMOVED lines=9> */
.L_x_5643:
[----:B------:R-:W-:Y:S05]  /*bf40*/  BSYNC B0 ;  /* 0x0000000000007941 */ /* 0x000fea0003800000 */
.L_x_5642:
        /* <DEDUP_REMOVED lines=42> */
.L_x_5645:
[----:B------:R-:W-:Y:S05]  /*c1f0*/  BSYNC B0 ;  /* 0x0000000000007941 */ /* 0x000fea0003800000 */
.L_x_5644:
        /* <DEDUP_REMOVED lines=12> */
.L_x_5596:
[----:B------:R-:W-:Y:S05]  /*c2c0*/  BSYNC B6 ;  /* 0x0000000000067941 */ /* 0x000fea0003800000 */
.L_x_5595:
[----:B------:R-:W-:Y:S02]  /*c2d0*/  ULDC UR4, c[0x0][0x234] ;  /* 0x00008d0000047ab9 */ /* 0x000fe40000000800 */
[----:B------:R-:W-:-:S13]  /*c2e0*/  ISETP.NE.AND P0, PT, RZ, UR4, PT ;  /* 0x00000004ff007c0c */ /* 0x000fda000bf05270 */
[----:B------:R-:W-:Y:S05]  /*c2f0*/  @!P0 BRA `(.L_x_5646) ;  /* 0x0000000000708947 */ /* 0x000fea0003800000 */
[----:B------:R-:W0:Y:S01]  /*c300*/  S2R R4, SR_CgaCtaId ;  /* 0x0000000000047919 */ /* 0x000e220000008800 */
[----:B------:R-:W1:Y:S01]  /*c310*/  LDC R5, c[0x0][RZ] ;  /* 0x00000000ff057b82 */ /* 0x000e620000000800 */
[----:B------:R-:W-:-:S04]  /*c320*/  MOV R0, 0x400 ;  /* 0x0000040000007802 */ /* 0x000fc80000000f00 */
[----:B------:R-:W-:-:S03]  /*c330*/  IADD3 R3, R0, 0x10, RZ ;  /* 0x0000001000037810 */ /* 0x000fc60007ffe0ff */
[----:B------:R-:W2:Y:S01]  /*c340*/  LDC R7, c[0x0][0x4] ;  /* 0x00000100ff077b82 */ /* 0x000ea20000000800 */
[----:B-1----:R-:W-:Y:S01]  /*c350*/  IMAD R0, R2, R5, R16 ;  /* 0x0000000502007224 */ /* 0x002fe200078e0210 */
[----:B0-----:R-:W-:Y:S02]  /*c360*/  LEA R3, R4, R3, 0x18 ;  /* 0x0000000304037211 */ /* 0x001fe400078ec0ff */
[----:B--2---:R-:W-:-:S03]  /*c370*/  SHF.R.U32.HI R4, RZ, 0x1, R7 ;  /* 0x00000001ff047819 */ /* 0x004fc60000011607 */
[----:B------:R-:W-:Y:S01]  /*c380*/  IMAD R0, R0, 0x10, R3 ;  /* 0x0000001000007824 */ /* 0x000fe200078e0203 */
[----:B------:R-:W-:-:S04]  /*c390*/  ISETP.NE.AND P0, PT, R4, RZ, PT ;  /* 0x000000ff0400720c */ /* 0x000fc80003f05270 */
[----:B------:R0:W-:Y:S09]  /*c3a0*/  STS.128 [R0], R24 ;  /* 0x0000001800007388 */ /* 0x0001f20000000c00 */
[----:B------:R-:W-:Y:S05]  /*c3b0*/  @!P0 BRA `(.L_x_5646) ;  /* 0x0000000000408947 */ /* 0x000fea0003800000 */
.L_x_5647:
[----:B------:R-:W-:Y:S01]  /*c3c0*/  IADD3 R6, R2, R4, RZ ;  /* 0x0000000402067210 */ /* 0x000fe20007ffe0ff */
[----:B------:R-:W-:Y:S05]  /*c3d0*/  WARPSYNC.ALL ;  /* 0x0000000000007948 */ /* 0x000fea0003800000 */
[----:B------:R-:W-:Y:S01]  /*c3e0*/  BAR.SYNC.DEFER_BLOCKING 0x0 ;  /* 0x0000000000007b1d */ /* 0x000fe20000010000 */
[----:B------:R-:W-:-:S04]  /*c3f0*/  ISETP.GE.U32.AND P0, PT, R6, R7, PT ;  /* 0x000000070600720c */ /* 0x000fc80003f06070 */
[----:B------:R-:W-:-:S13]  /*c400*/  ISETP.GE.U32.OR P0, PT, R2, R4, P0 ;  /* 0x000000040200720c */ /* 0x000fda0000706470 */
[----:B------:R-:W-:-:S05]  /*c410*/  @!P0 IMAD R6, R6, R5, R16 ;  /* 0x0000000506068224 */ /* 0x000fca00078e0210 */
[----:B------:R-:W-:-:S05]  /*c420*/  @!P0 LEA R6, R6, R3, 0x4 ;  /* 0x0000000306068211 */ /* 0x000fca00078e20ff */
        /* <DEDUP_REMOVED lines=9> */
.L_x_5646:
[----:B------:R-:W-:Y:S02]  /*c4c0*/  ULDC UR4, c[0x0][0x230] ;  /* 0x00008c0000047ab9 */ /* 0x000fe40000000800 */
[----:B------:R-:W-:-:S13]  /*c4d0*/  ISETP.NE.AND P0, PT, RZ, UR4, PT ;  /* 0x00000004ff007c0c */ /* 0x000fda000bf05270 */
[----:B------:R-:W-:Y:S05]  /*c4e0*/  @!P0 BRA `(.L_x_5648) ;  /* 0x0000000000c08947 */ /* 0x000fea0003800000 */
[----:B------:R-:W2:Y:S02]  /*c4f0*/  LDC R5, c[0x0][RZ] ;  /* 0x00000000ff057b82 */ /* 0x000ea40000000800 */
[----:B--2---:R-:W-:Y:S01]  /*c500*/  ISETP.GT.AND P0, PT, R5, 0x20, PT ;  /* 0x000000200500780c */ /* 0x004fe20003f04270 */
[----:B01----:R-:W-:-:S12]  /*c510*/  IMAD.MOV.U32 R0, RZ, RZ, R5 ;  /* 0x000000ffff007224 */ /* 0x003fd800078e0005 */
        /* <DEDUP_REMOVED lines=13> */
.L_x_5650:
[----:B------:R-:W-:Y:S01]  /*c5f0*/  IADD3 R0, R16, R4, RZ ;  /* 0x0000000410007210 */ /* 0x000fe20007ffe0ff */
[----:B------:R-:W-:Y:S05]  /*c600*/  WARPSYNC.ALL ;  /* 0x0000000000007948 */ /* 0x000fea0003800000 */
[----:B------:R-:W-:Y:S01]  /*c610*/  BAR.SYNC.DEFER_BLOCKING 0x0 ;  /* 0x0000000000007b1d */ /* 0x000fe20000010000 */
[----:B------:R-:W-:-:S04]  /*c620*/  ISETP.GE.U32.AND P0, PT, R0, R5, PT ;  /* 0x000000050000720c */ /* 0x000fc80003f06070 */
[----:B------:R-:W-:-:S13]  /*c630*/  ISETP.GE.U32.OR P0, PT, R16, R4, P0 ;  /* 0x000000041000720c */ /* 0x000fda0000706470 */
[----:B------:R-:W-:Y:S01]  /*c640*/  @!P0 IMAD R0, R4, 0x10, R3 ;  /* 0x0000001004008824 */ /* 0x000fe200078e0203 */
[----:B------:R-:W-:-:S04]  /*c650*/  SHF.R.S32.HI R4, RZ, 0x1, R4 ;  /* 0x00000001ff047819 */ /* 0x000fc80000011404 */
[----:B0-----:R-:W0:Y:S02]  /*c660*/  @!P0 LDS.128 R8, [R0] ;  /* 0x0000000000088984 */ /* 0x001e240000000c00 */
[----:B0-----:R-:W-:Y:S01]  /*c670*/  @!P0 FADD.FTZ R24, R24, R8 ;  /* 0x0000000818188221 */ /* 0x001fe20000010000 */
[----:B------:R-:W-:Y:S01]  /*c680*/  @!P0 FADD.FTZ R25, R25, R9 ;  /* 0x0000000919198221 */ /* 0x000fe20000010000 */
[----:B------:R-:W-:Y:S01]  /*c690*/  @!P0 FADD.FTZ R26, R26, R10 ;  /* 0x0000000a1a1a8221 */ /* 0x000fe20000010000 */
[----:B------:R-:W-:-:S05]  /*c6a0*/  @!P0 FADD.FTZ R27, R27, R11 ;  /* 0x0000000b1b1b8221 */ /* 0x000fca0000010000 */
[----:B------:R0:W-:Y:S01]  /*c6b0*/  @!P0 STS.128 [R3], R24 ;  /* 0x0000001803008388 */ /* 0x0001e20000000c00 */
[----:B------:R-:W-:-:S13]  /*c6c0*/  ISETP.GE.AND P0, PT, R4, 0x20, PT ;  /* 0x000000200400780c */ /* 0x000fda0003f06270 */
[----:B------:R-:W-:Y:S05]  /*c6d0*/  @P0 BRA `(.L_x_5650) ;  /* 0xfffffffc00c40947 */ /* 0x000fea000383ffff */
[----:B------:R-:W-:-:S07]  /*c6e0*/  MOV R0, 0x20 ;  /* 0x0000002000007802 */ /* 0x000fce0000000f00 */
.L_x_5649:
[----:B------:R-:W-:Y:S01]  /*c6f0*/  ISETP.GE.AND P0, PT, R0, 0x2, PT ;  /* 0x000000020000780c */ /* 0x000fe20003f06270 */
[----:B------:R-:W-:Y:S05]  /*c700*/  WARPSYNC.ALL ;  /* 0x0000000000007948 */ /* 0x000fea0003800000 */
[----:B------:R-:W-:Y:S07]  /*c710*/  BAR.SYNC.DEFER_BLOCKING 0x0 ;  /* 0x0000000000007b1d */ /* 0x000fee0000010000 */
[----:B------:R-:W-:Y:S05]  /*c720*/  @!P0 BRA `(.L_x_5648) ;  /* 0x0000000000308947 */ /* 0x000fea0003800000 */
[----:B0-----:R-:W-:-:S11]  /*c730*/  HFMA2.MMA R3, -RZ, RZ, 0, 5.9604644775390625e-08 ;  /* 0x00000001ff037435 */ /* 0x001fd600000001ff */
.L_x_5651:
[----:B------:R-:W0:Y:S04]  /*c740*/  SHFL.DOWN PT, R5, R24, R3, 0x1f ;  /* 0x08001f0318057589 */ /* 0x000e2800000e0000 */
[----:B------:R-:W1:Y:S04]  /*c750*/  SHFL.DOWN PT, R4, R25, R3, 0x1f ;  /* 0x08001f0319047589 */ /* 0x000e6800000e0000 */
[----:B------:R-:W2:Y:S04]  /*c760*/  SHFL.DOWN PT, R7, R26, R3, 0x1f ;  /* 0x08001f031a077589 */ /* 0x000ea800000e0000 */
[----:B------:R3:W4:Y:S02]  /*c770*/  SHFL.DOWN PT, R6, R27, R3, 0x1f ;  /* 0x08001f031b067589 */ /* 0x00072400000e0000 */
[----:B---3--:R-:W-:-:S02]  /*c780*/  IMAD.SHL.U32 R3, R3, 0x2, RZ ;  /* 0x0000000203037824 */ /* 0x008fc400078e00ff */
[----:B0-----:R-:W-:-:S03]  /*c790*/  FADD.FTZ R24, R5, R24 ;  /* 0x0000001805187221 */ /* 0x001fc60000010000 */
[----:B------:R-:W-:Y:S01]  /*c7a0*/  ISETP.GE.AND P0, PT, R3, R0, PT ;  /* 0x000000000300720c */ /* 0x000fe20003f06270 */
[----:B-1----:R-:W-:Y:S01]  /*c7b0*/  FADD.FTZ R25, R4, R25 ;  /* 0x0000001904197221 */ /* 0x002fe20000010000 */
[----:B--2---:R-:W-:Y:S01]  /*c7c0*/  FADD.FTZ R26, R7, R26 ;  /* 0x0000001a071a7221 */ /* 0x004fe20000010000 */
[----:B----4-:R-:W-:-:S10]  /*c7d0*/  FADD.FTZ R27, R6, R27 ;  /* 0x0000001b061b7221 */ /* 0x010fd40000010000 */
[----:B------:R-:W-:Y:S05]  /*c7e0*/  @!P0 BRA `(.L_x_5651) ;  /* 0xfffffffc00d48947 */ /* 0x000fea000383ffff */
.L_x_5648:
[----:B01----:R-:W0:Y:S01]  /*c7f0*/  LDC R0, c[0x0][0x3ec] ;  /* 0x0000fb00ff007b82 */ /* 0x003e220000000800 */
[----:B------:R-:W-:Y:S01]  /*c800*/  HFMA2.MMA R28, -RZ, RZ, 0, 0 ;  /* 0x00000000ff1c7435 */ /* 0x000fe200000001ff */
[----:B------:R-:W-:Y:S02]  /*c810*/  MOV R23, RZ ;  /* 0x000000ff00177202 */ /* 0x000fe40000000f00 */
        /* <DEDUP_REMOVED lines=276> */
.L_x_5652:
        /* <DEDUP_REMOVED lines=278> */
.L_x_5653:
        /* <DEDUP_REMOVED lines=279> */
.L_x_5654:
        /* <DEDUP_REMOVED lines=277> */
.L_x_5655:
        /* <DEDUP_REMOVED lines=13> */
.L_x_5661:
        /* <DEDUP_REMOVED lines=9> */
[----:B------:R-:W-:Y:S05]  /*10ee0*/  CALL.REL.NOINC `($__internal_21_$__cuda_sm20_rem_u64) ;  /* 0x0000007c00a47944 */ /* 0x000fea0003c00000 */
[----:B------:R-:W-:Y:S05]  /*10ef0*/  BRA `(.L_x_5660) ;  /* 0x00000000004c7947 */ /* 0x000fea0003800000 */
.L_x_5659:
        /* <DEDUP_REMOVED lines=19> */
.L_x_5660:
[----:B------:R-:W-:Y:S05]  /*11030*/  BSYNC B1 ;  /* 0x0000000000017941 */ /* 0x000fea0003800000 */
.L_x_5658:
[----:B------:R-:W-:Y:S01]  /*11040*/  ISETP.NE.U32.AND P0, PT, R8, RZ, PT ;  /* 0x000000ff0800720c */ /* 0x000fe20003f05070 */
[----:B------:R-:W-:Y:S01]  /*11050*/  IMAD.MOV.U32 R31, RZ, RZ, R3 ;  /* 0x000000ffff1f7224 */ /* 0x000fe200078e0003 */
[----:B------:R-:W-:Y:S02]  /*11060*/  MOV R20, R0 ;  /* 0x0000000000147202 */ /* 0x000fe40000000f00 */
[----:B------:R-:W-:-:S13]  /*11070*/  ISETP.NE.AND.EX P0, PT, R9, RZ, PT, P0 ;  /* 0x000000ff0900720c */ /* 0x000fda0003f05300 */
[----:B------:R-:W-:Y:S05]  /*11080*/  @P0 BRA `(.L_x_5661) ;  /* 0xfffffffc00700947 */ /* 0x000fea000383ffff */
[----:B------:R-:W-:Y:S05]  /*11090*/  BSYNC B0 ;  /* 0x0000000000007941 */ /* 0x000fea0003800000 */
.L_x_5657:
[----:B------:R-:W-:Y:S01]  /*110a0*/  ISETP.NE.U32.AND P2, PT, R3, RZ, PT ;  /* 0x000000ff0300720c */ /* 0x000fe20003f45070 */
[----:B------:R-:W-:-:S12]  /*110b0*/  BSSY B0, `(.L_x_5662) ;  /* 0x000001c000007945 */ /* 0x000fd80003800000 */
[----:B------:R-:W-:Y:S05]  /*110c0*/  @!P2 BRA `(.L_x_5663) ;  /* 0x00000000001ca947 */ /* 0x000fea0003800000 */
[----:B------:R-:W-:Y:S01]  /*110d0*/  HFMA2.MMA R30, -RZ, RZ, 0, 2.384185791015625e-07 ;  /* 0x00000004ff1e7435 */ /* 0x000fe200000001ff */
[----:B------:R-:W-:Y:S02]  /*110e0*/  MOV R29, RZ ;  /* 0x000000ff001d7202 */ /* 0x000fe40000000f00 */
[----:B------:R-:W-:-:S08]  /*110f0*/  MOV R32, 0x11110 ;  /* 0x0001111000207802 */ /* 0x000fd00000000f00 */
[----:B------:R-:W-:Y:S05]  /*11100*/  CALL.REL.NOINC `($__internal_20_$__cuda_sm20_div_u64) ;  /* 0x0000007800087944 */ /* 0x000fea0003c00000 */
[----:B------:R-:W-:Y:S01]  /*11110*/  IMAD.MOV.U32 R8, RZ, RZ, R14 ;  /* 0x000000ffff087224 */ /* 0x000fe200078e000e */
[----:B------:R-:W-:Y:S01]  /*11120*/  MOV R9, R15 ;  /* 0x0000000f00097202 */ /* 0x000fe20000000f00 */
[----:B------:R-:W-:Y:S06]  /*11130*/  BRA `(.L_x_5664) ;  /* 0x00000000004c7947 */ /* 0x000fec0003800000 */
.L_x_5663:
        /* <DEDUP_REMOVED lines=19> */
.L_x_5664:
[----:B------:R-:W-:Y:S05]  /*11270*/  BSYNC B0 ;  /* 0x0000000000007941 */ /* 0x000fea0003800000 */
.L_x_5662:
[----:B------:R-:W-:Y:S04]  /*11280*/  BSSY B0, `(.L_x_5665) ;  /* 0x000001a000007945 */ /* 0x000fe80003800000 */
[----:B------:R-:W-:Y:S05]  /*11290*/  @!P2 BRA `(.L_x_5666) ;  /* 0x000000000014a947 */ /* 0x000fea0003800000 */
[----:B------:R-:W-:Y:S01]  /*112a0*/  HFMA2.MMA R29, -RZ, RZ, 0, 0 ;  /* 0x00000000ff1d7435 */ /* 0x000fe200000001ff */
[----:B------:R-:W-:Y:S02]  /*112b0*/  MOV R30, 0x2 ;  /* 0x00000002001e7802 */ /* 0x000fe40000000f00 */
[----:B------:R-:W-:-:S08]  /*112c0*/  MOV R32, 0x112e0 ;  /* 0x000112e000207802 */ /* 0x000fd00000000f00 */
[----:B------:R-:W-:Y:S05]  /*112d0*/  CALL.REL.NOINC `($__internal_20_$__cuda_sm20_div_u64) ;  /* 0x0000007400947944 */ /* 0x000fea0003c00000 */
[----:B------:R-:W-:Y:S05]  /*112e0*/  BRA `(.L_x_5667) ;  /* 0x00000000004c7947 */ /* 0x000fea0003800000 */
.L_x_5666:
        /* <DEDUP_REMOVED lines=19> */
.L_x_5667:
[----:B------:R-:W-:Y:S05]  /*11420*/  BSYNC B0 ;  /* 0x0000000000007941 */ /* 0x000fea0003800000 */
.L_x_5665:
        /* <DEDUP_REMOVED lines=8> */
[----:B------:R-:W-:-:S07]  /*114b0*/  MOV R32, 0x114d0 ;  /* 0x000114d000207802 */ /* 0x000fce0000000f00 */
[----:B------:R-:W-:Y:S05]  /*114c0*/  CALL.REL.NOINC `($__internal_20_$__cuda_sm20_div_u64) ;  /* 0x0000007400187944 */ /* 0x000fea0003c00000 */
[----:B------:R-:W-:Y:S01]  /*114d0*/  MOV R8, R14 ;  /* 0x0000000e00087202 */ /* 0x000fe20000000f00 */
[----:B------:R-:W-:Y:S01]  /*114e0*/  IMAD.MOV.U32 R9, RZ, RZ, R15 ;  /* 0x000000ffff097224 */ /* 0x000fe200078e000f */
[----:B------:R-:W-:Y:S06]  /*114f0*/  BRA `(.L_x_5670) ;  /* 0x00000000004c7947 */ /* 0x000fec0003800000 */
.L_x_5669:
[----:B------:R-:W0:Y:S01]  /*11500*/  I2F.U32.RP R0, R14 ;  /* 0x0000000e00007306 */ /* 0x000e220000209000 */
[----:B------:R-:W-:-:S07]  /*11510*/  ISETP.NE.U32.AND P2, PT, R14, RZ, PT ;  /* 0x000000ff0e00720c */ /* 0x000fce0003f45070 */
[----:B0-----:R-:W0:Y:S02]  /*11520*/  MUFU.RCP R0, R0 ;  /* 0x0000000000007308 */ /* 0x001e240000001000 */
[----:B0-----:R-:W-:-:S06]  /*11530*/  IADD3 R8, R0, 0xffffffe, RZ ;  /* 0x0ffffffe00087810 */ /* 0x001fcc0007ffe0ff */
[----:B------:R0:W1:Y:S02]  /*11540*/  F2I.FTZ.U32.TRUNC.NTZ R9, R8 ;  /* 0x0000000800097305 */ /* 0x000064000021f000 */
[----:B0-----:R-:W-:Y:S01]  /*11550*/  IMAD.MOV.U32 R8, RZ, RZ, RZ ;  /* 0x000000ffff087224 */ /* 0x001fe200078e00ff */
[----:B-1----:R-:W-:-:S05]  /*11560*/  IADD3 R3, RZ, -R9, RZ ;  /* 0x80000009ff037210 */ /* 0x002fca0007ffe0ff */
[----:B------:R-:W-:-:S04]  /*11570*/  IMAD R3, R3, R14, RZ ;  /* 0x0000000e03037224 */ /* 0x000fc800078e02ff */
[----:B------:R-:W-:-:S06]  /*11580*/  IMAD.HI.U32 R9, R9, R3, R8 ;  /* 0x0000000309097227 */ /* 0x000fcc00078e0008 */
[----:B------:R-:W-:Y:S01]  /*11590*/  IMAD.HI.U32 R8, R9, R30, RZ ;  /* 0x0000001e09087227 */ /* 0x000fe200078e00ff */
[----:B------:R-:W-:-:S04]  /*115a0*/  HFMA2.MMA R9, -RZ, RZ, 0, 0 ;  /* 0x00000000ff097435 */ /* 0x000fc800000001ff */
[----:B------:R-:W-:-:S05]  /*115b0*/  IADD3 R31, -R8, RZ, RZ ;  /* 0x000000ff081f7210 */ /* 0x000fca0007ffe1ff */
[----:B------:R-:W-:-:S05]  /*115c0*/  IMAD R31, R14, R31, R30 ;  /* 0x0000001f0e1f7224 */ /* 0x000fca00078e021e */
[----:B------:R-:W-:-:S13]  /*115d0*/  ISETP.GE.U32.AND P0, PT, R31, R14, PT ;  /* 0x0000000e1f00720c */ /* 0x000fda0003f06070 */
[----:B------:R-:W-:Y:S01]  /*115e0*/  @P0 IADD3 R31, R31, -R14, RZ ;  /* 0x8000000e1f1f0210 */ /* 0x000fe20007ffe0ff */
[----:B------:R-:W-:-:S03]  /*115f0*/  @P0 VIADD R8, R8, 0x1 ;  /* 0x0000000108080836 */ /* 0x000fc60000000000 */
[----:B------:R-:W-:-:S13]  /*11600*/  ISETP.GE.U32.AND P1, PT, R31, R14, PT ;  /* 0x0000000e1f00720c */ /* 0x000fda0003f26070 */
[----:B------:R-:W-:Y:S02]  /*11610*/  @P1 IADD3 R8, R8, 0x1, RZ ;  /* 0x0000000108081810 */ /* 0x000fe40007ffe0ff */
[----:B------:R-:W-:-:S07]  /*11620*/  @!P2 LOP3.LUT R8, RZ, R14, RZ, 0x33, !PT ;  /* 0x0000000eff08a212 */ /* 0x000fce00078e33ff */
.L_x_5670:
[----:B------:R-:W-:Y:S05]  /*11630*/  BSYNC B0 ;  /* 0x0000000000007941 */ /* 0x000fea0003800000 */
.L_x_5668:
[----:B------:R-:W-:Y:S02]  /*11640*/  ULDC.64 UR4, c[0x0][0x600] ;  /* 0x0001800000047ab9 */ /* 0x000fe40000000a00 */
[----:B------:R-:W-:-:S04]  /*11650*/  IADD3 R8, P0, R8, UR4, RZ ;  /* 0x0000000408087c10 */ /* 0x000fc8000ff1e0ff */
[----:B------:R-:W-:-:S05]  /*11660*/  IADD3.X R9, R9, UR5, RZ, P0, !PT ;  /* 0x0000000509097c10 */ /* 0x000fca00087fe4ff */
[----:B------:R-:W-:-:S07]  /*11670*/  IMAD.MOV.U32 R0, RZ, RZ, R9 ;  /* 0x000000ffff007224 */ /* 0x000fce00078e0009 */
.L_x_5656:
        /* <DEDUP_REMOVED lines=9> */
[----:B------:R-:W-:Y:S02]  /*11710*/  MOV R19, RZ ;  /* 0x000000ff00137202 */ /* 0x000fe40000000f00 */
[----:B------:R-:W-:Y:S01]  /*11720*/  IMAD R4, R2, UR4, R5 ;  /* 0x0000000402047c24 */ /* 0x000fe2000f8e0205 */
[----:B------:R-:W-:Y:S01]  /*11730*/  ULDC UR4, c[0x0][0x228] ;  /* 0x00008a0000047ab9 */ /* 0x000fe20000000800 */
[----:B0-----:R-:W-:-:S02]  /*11740*/  ISETP.NE.AND P0, PT, R20, RZ, PT ;  /* 0x000000ff1400720c */ /* 0x001fc40003f05270 */
[----:B-1----:R-:W-:-:S04]  /*11750*/  IMAD R4, R3, UR4, R4 ;  /* 0x0000000403047c24 */ /* 0x002fc8000f8e0204 */
[----:B------:R-:W-:-:S07]  /*11760*/  IMAD.SHL.U32 R5, R4, 0x4, RZ ;  /* 0x0000000404057824 */ /* 0x000fce00078e00ff */
        /* <DEDUP_REMOVED lines=274> */
.L_x_5672:
        /* <DEDUP_REMOVED lines=278> */
.L_x_5673:
        /* <DEDUP_REMOVED lines=279> */
.L_x_5674:
        /* <DEDUP_REMOVED lines=277> */
.L_x_5675:
[----:B------:R-:W0:Y:S01]  /*15cb0*/  LDC R28, c[0x0][0x230] ;  /* 0x00008c00ff1c7b82 */ /* 0x000e220000000800 */
[----:B------:R-:W-:Y:S01]  /*15cc0*/  ULDC UR6, c[0x0][0x220] ;  /* 0x0000880000067ab9 */ /* 0x000fe20000000800 */
[----:B------:R-:W-:Y:S01]  /*15cd0*/  IADD3 R20, P1, R17, UR4, RZ ;  /* 0x0000000411147c10 */ /* 0x000fe2000ff3e0ff */
[----:B------:R-:W-:Y:S01]  /*15ce0*/  BSSY B0, `(.L_x_5676) ;  /* 0x000000d000007945 */ /* 0x000fe20003800000 */
[----:B------:R-:W-:Y:S02]  /*15cf0*/  PRMT R4, RZ, 0x7610, R4 ;  /* 0x00007610ff047816 */ /* 0x000fe40000000004 */
[----:B------:R-:W-:Y:S02]  /*15d00*/  IADD3.X R21, RZ, UR5, RZ, P1, !PT ;  /* 0x00000005ff157c10 */ /* 0x000fe40008ffe4ff */
        /* <DEDUP_REMOVED lines=10> */
.L_x_5677:
[----:B------:R-:W-:Y:S05]  /*15db0*/  BSYNC B0 ;  /* 0x0000000000007941 */ /* 0x000fea0003800000 */
.L_x_5676:
        /* <DEDUP_REMOVED lines=17> */
.L_x_5679:
[----:B------:R-:W-:Y:S05]  /*15ed0*/  BSYNC B0 ;  /* 0x0000000000007941 */ /* 0x000fea0003800000 */
.L_x_5678:
        /* <DEDUP_REMOVED lines=35> */
.L_x_5681:
[----:B------:R-:W-:Y:S05]  /*16110*/  BSYNC B0 ;  /* 0x0000000000007941 */ /* 0x000fea0003800000 */
.L_x_5680:
        /* <DEDUP_REMOVED lines=32> */
[----:B------:R-:W-:Y:S01]  /*16320*/  IMAD.MOV.U32 R6, RZ, RZ, R4 ;  /* 0x000000ffff067224 */ /* 0x000fe200078e0004 */
[----:B------:R-:W-:Y:S01]  /*16330*/  MOV R25, UR9 ;  /* 0x0000000900197c02 */ /* 0x000fe20008000f00 */
[----:B------:R-:W-:Y:S01]  /*16340*/  IMAD.U32 R27, RZ, RZ, UR9 ;  /* 0x00000009ff1b7e24 */ /* 0x000fe2000f8e00ff */
[----:B------:R-:W-:Y:S01]  /*16350*/  MOV R26, UR9 ;  /* 0x00000009001a7c02 */ /* 0x000fe20008000f00 */
[----:B------:R-:W-:Y:S02]  /*16360*/  IMAD R3, R3, UR7, RZ ;  /* 0x0000000703037c24 */ /* 0x000fe4000f8e02ff */
[----:B0-----:R-:W-:-:S07]  /*16370*/  IMAD R7, R7, UR6, RZ ;  /* 0x0000000607077c24 */ /* 0x001fce000f8e02ff */
.L_x_5686:
[----:B------:R-:W0:Y:S01]  /*16380*/  LDC.64 R4, c[0x0][0x608] ;  /* 0x00018200ff047b82 */ /* 0x000e220000000a00 */
[----:B------:R-:W-:-:S05]  /*16390*/  IADD3 R23, R3, R6, RZ ;  /* 0x0000000603177210 */ /* 0x000fca0007ffe0ff */
[----:B0-----:R-:W-:-:S05]  /*163a0*/  IMAD.WIDE.U32 R4, R23, 0x10, R4 ;  /* 0x0000001017047825 */ /* 0x001fca00078e0004 */
[----:B------:R-:W2:Y:S04]  /*163b0*/  LDG.E R23, desc[UR60][R4.64] ;  /* 0x0000003c04177981 */ /* 0x000ea8000c1e1900 */
[----:B------:R-:W3:Y:S04]  /*163c0*/  LDG.E R28, desc[UR60][R4.64+0x4] ;  /* 0x0000043c041c7981 */ /* 0x000ee8000c1e1900 */
[----:B------:R-:W4:Y:S04]  /*163d0*/  LDG.E R29, desc[UR60][R4.64+0x8] ;  /* 0x0000083c041d7981 */ /* 0x000f28000c1e1900 */
[----:B------:R-:W5:Y:S01]  /*163e0*/  LDG.E R30, desc[UR60][R4.64+0xc] ;  /* 0x00000c3c041e7981 */ /* 0x000f62000c1e1900 */
[----:B------:R-:W-:-:S04]  /*163f0*/  IADD3 R6, R7, R6, RZ ;  /* 0x0000000607067210 */ /* 0x000fc80007ffe0ff */
[----:B------:R-:W-:Y:S01]  /*16400*/  ISETP.GE.U32.AND P0, PT, R6, UR8, PT ;  /* 0x0000000806007c0c */ /* 0x000fe2000bf06070 */
[----:B--2---:R-:W-:Y:S01]  /*16410*/  FADD.FTZ R24, R23, R24 ;  /* 0x0000001817187221 */ /* 0x004fe20000010000 */
[----:B---3--:R-:W-:Y:S01]  /*16420*/  FADD.FTZ R25, R28, R25 ;  /* 0x000000191c197221 */ /* 0x008fe20000010000 */
[----:B----4-:R-:W-:Y:S01]  /*16430*/  FADD.FTZ R26, R29, R26 ;  /* 0x0000001a1d1a7221 */ /* 0x010fe20000010000 */
[----:B-----5:R-:W-:-:S09]  /*16440*/  FADD.FTZ R27, R30, R27 ;  /* 0x0000001b1e1b7221 */ /* 0x020fd20000010000 */
[----:B------:R-:W-:Y:S05]  /*16450*/  @!P0 BRA `(.L_x_5686) ;  /* 0xfffffffc00c88947 */ /* 0x000fea000383ffff */
[----:B------:R-:W-:Y:S05]  /*16460*/  BSYNC B1 ;  /* 0x0000000000017941 */ /* 0x000fea0003800000 */
.L_x_5685:
[----:B------:R-:W-:Y:S05]  /*16470*/  BRA `(.L_x_5684) ;  /* 0x0000000000747947 */ /* 0x000fea0003800000 */
.L_x_5683:
        /* <DEDUP_REMOVED lines=8> */
[----:B------:R-:W-:Y:S01]  /*16500*/  IMAD.MOV.U32 R28, RZ, RZ, R2 ;  /* 0x000000ffff1c7224 */ /* 0x000fe200078e0002 */
[----:B------:R-:W-:Y:S01]  /*16510*/  MOV R25, UR9 ;  /* 0x0000000900197c02 */ /* 0x000fe20008000f00 */
[----:B------:R-:W-:Y:S01]  /*16520*/  IMAD.U32 R27, RZ, RZ, UR9 ;  /* 0x00000009ff1b7e24 */ /* 0x000fe2000f8e00ff */
[----:B------:R-:W-:Y:S01]  /*16530*/  MOV R26, UR9 ;  /* 0x00000009001a7c02 */ /* 0x000fe20008000f00 */
[----:B------:R-:W-:-:S03]  /*16540*/  IMAD R3, R3, UR6, RZ ;  /* 0x0000000603037c24 */ /* 0x000fc6000f8e02ff */
[----:B------:R-:W1:Y:S08]  /*16550*/  LDC.64 R4, c[0x0][0x608] ;  /* 0x00018200ff047b82 */ /* 0x000e700000000a00 */
[----:B------:R-:W2:Y:S02]  /*16560*/  LDC R33, c[0x0][0x4] ;  /* 0x00000100ff217b82 */ /* 0x000ea40000000800 */
.L_x_5687:
[----:B------:R-:W-:-:S05]  /*16570*/  IADD3 R7, R3, R28, RZ ;  /* 0x0000001c03077210 */ /* 0x000fca0007ffe0ff */
[----:B0-----:R-:W-:-:S04]  /*16580*/  IMAD R7, R7, R31, R16 ;  /* 0x0000001f07077224 */ /* 0x001fc800078e0210 */
[----:B-1----:R-:W-:-:S05]  /*16590*/  IMAD.WIDE.U32 R6, R7, 0x10, R4 ;  /* 0x0000001007067825 */ /* 0x002fca00078e0004 */
[----:B------:R-:W3:Y:S04]  /*165a0*/  LDG.E R23, desc[UR60][R6.64] ;  /* 0x0000003c06177981 */ /* 0x000ee8000c1e1900 */
[----:B------:R-:W4:Y:S04]  /*165b0*/  LDG.E R30, desc[UR60][R6.64+0x4] ;  /* 0x0000043c061e7981 */ /* 0x000f28000c1e1900 */
[----:B------:R-:W5:Y:S04]  /*165c0*/  LDG.E R29, desc[UR60][R6.64+0x8] ;  /* 0x0000083c061d7981 */ /* 0x000f68000c1e1900 */
[----:B------:R-:W5:Y:S01]  /*165d0*/  LDG.E R32, desc[UR60][R6.64+0xc] ;  /* 0x00000c3c06207981 */ /* 0x000f62000c1e1900 */
[----:B--2---:R-:W-:-:S04]  /*165e0*/  IADD3 R28, R33, R28, RZ ;  /* 0x0000001c211c7210 */ /* 0x004fc80007ffe0ff */
[----:B------:R-:W-:Y:S01]  /*165f0*/  ISETP.GE.U32.AND P0, PT, R28, UR7, PT ;  /* 0x000000071c007c0c */ /* 0x000fe2000bf06070 */
[----:B---3--:R-:W-:Y:S01]  /*16600*/  FADD.FTZ R24, R23, R24 ;  /* 0x0000001817187221 */ /* 0x008fe20000010000 */
[----:B----4-:R-:W-:Y:S01]  /*16610*/  FADD.FTZ R25, R30, R25 ;  /* 0x000000191e197221 */ /* 0x010fe20000010000 */
[----:B-----5:R-:W-:Y:S01]  /*16620*/  FADD.FTZ R26, R29, R26 ;  /* 0x0000001a1d1a7221 */ /* 0x020fe20000010000 */
[----:B------:R-:W-:-:S09]  /*16630*/  FADD.FTZ R27, R32, R27 ;  /* 0x0000001b201b7221 */ /* 0x000fd20000010000 */
[----:B------:R-:W-:Y:S05]  /*16640*/  @!P0 BRA `(.L_x_5687) ;  /* 0xfffffffc00c88947 */ /* 0x000fea000383ffff */
.L_x_5684:
[----:B------:R-:W-:Y:S05]  /*16650*/  BSYNC B0 ;  /* 0x0000000000007941 */ /* 0x000fea0003800000 */
.L_x_5682:
        /* <DEDUP_REMOVED lines=12> */
[----:B------:R-:W-:-:S07]  /*16720*/  IMAD.U32 R29, RZ, RZ, UR5 ;  /* 0x00000005ff1d7e24 */ /* 0x000fce000f8e00ff */
.L_x_5689:
        /* <DEDUP_REMOVED lines=15> */
.L_x_5688:
[----:B------:R-:W-:Y:S05]  /*16820*/  @!P2 BRA `(.L_x_5690) ;  /* 0x0000000000a0a947 */ /* 0x000fea0003800000 */
[----:B------:R-:W-:Y:S02]  /*16830*/  ISETP.GT.AND P0, PT, R3, 0x20, PT ;  /* 0x000000200300780c */ /* 0x000fe40003f04270 */
[----:B------:R-:W-:-:S11]  /*16840*/  MOV R2, R3 ;  /* 0x0000000300027202 */ /* 0x000fd60000000f00 */
[----:B------:R-:W-:Y:S05]  /*16850*/  @!P0 BRA `(.L_x_5691) ;  /* 0x0000000000588947 */ /* 0x000fea0003800000 */
[----:B------:R-:W-:Y:S01]  /*16860*/  LEA.HI R2, R3, R3, RZ, 0x1 ;  /* 0x0000000303027211 */ /* 0x000fe200078f08ff */
[----:B------:R2:W-:Y:S03]  /*16870*/  STS.128 [R23], R24 ;  /* 0x0000001817007388 */ /* 0x0005e60000000c00 */
[----:B------:R-:W-:Y:S01]  /*16880*/  SHF.R.S32.HI R4, RZ, 0x1, R2 ;  /* 0x00000001ff047819 */ /* 0x000fe20000011402 */
[----:B------:R-:W-:-:S03]  /*16890*/  IMAD.MOV.U32 R2, RZ, RZ, 0x20 ;  /* 0x00000020ff027424 */ /* 0x000fc600078e00ff */
[----:B------:R-:W-:-:S13]  /*168a0*/  ISETP.GE.AND P0, PT, R4, 0x20, PT ;  /* 0x000000200400780c */ /* 0x000fda0003f06270 */
[----:B--2---:R-:W-:Y:S05]  /*168b0*/  @!P0 BRA `(.L_x_5691) ;  /* 0x0000000000408947 */ /* 0x004fea0003800000 */
[----:B------:R-:W-:-:S07]  /*168c0*/  MOV R29, R4 ;  /* 0x00000004001d7202 */ /* 0x000fce0000000f00 */
.L_x_5692:
[----:B------:R-:W-:Y:S01]  /*168d0*/  IADD3 R2, R16, R29, RZ ;  /* 0x0000001d10027210 */ /* 0x000fe20007ffe0ff */
[----:B------:R-:W-:Y:S03]  /*168e0*/  BAR.SYNC.DEFER_BLOCKING 0x0 ;  /* 0x0000000000007b1d */ /* 0x000fe60000010000 */
[----:B------:R-:W-:-:S04]  /*168f0*/  ISETP.GE.U32.AND P0, PT, R2, R3, PT ;  /* 0x000000030200720c */ /* 0x000fc80003f06070 */
[----:B------:R-:W-:-:S13]  /*16900*/  ISETP.GE.U32.OR P0, PT, R16, R29, P0 ;  /* 0x0000001d1000720c */ /* 0x000fda0000706470 */
[----:B------:R-:W-:Y:S01]  /*16910*/  @!P0 IMAD R4, R29, 0x10, R23 ;  /* 0x000000101d048824 */ /* 0x000fe200078e0217 */
[----:B------:R-:W-:-:S05]  /*16920*/  SHF.R.S32.HI R29, RZ, 0x1, R29 ;  /* 0x00000001ff1d7819 */ /* 0x000fca000001141d */
        /* <DEDUP_REMOVED lines=8> */
[----:B------:R-:W-:-:S11]  /*169b0*/  HFMA2.MMA R2, -RZ, RZ, 0, 1.9073486328125e-06 ;  /* 0x00000020ff027435 */ /* 0x000fd600000001ff */
.L_x_5691:
[----:B------:R-:W-:Y:S01]  /*169c0*/  BAR.SYNC.DEFER_BLOCKING 0x0 ;  /* 0x0000000000007b1d */ /* 0x000fe20000010000 */
[----:B------:R-:W-:-:S13]  /*169d0*/  ISETP.GE.AND P0, PT, R2, 0x2, PT ;  /* 0x000000020200780c */ /* 0x000fda0003f06270 */
[----:B------:R-:W-:Y:S05]  /*169e0*/  @!P0 BRA `(.L_x_5690) ;  /* 0x0000000000308947 */ /* 0x000fea0003800000 */
[----:B------:R-:W-:-:S07]  /*169f0*/  MOV R3, 0x1 ;  /* 0x0000000100037802 */ /* 0x000fce0000000f00 */
.L_x_5693:
[----:B------:R-:W0:Y:S04]  /*16a00*/  SHFL.DOWN PT, R5, R24, R3, 0x1f ;  /* 0x08001f0318057589 */ /* 0x000e2800000e0000 */
[----:B------:R-:W3:Y:S04]  /*16a10*/  SHFL.DOWN PT, R4, R25, R3, 0x1f ;  /* 0x08001f0319047589 */ /* 0x000ee800000e0000 */
[----:B------:R-:W4:Y:S04]  /*16a20*/  SHFL.DOWN PT, R7, R26, R3, 0x1f ;  /* 0x08001f031a077589 */ /* 0x000f2800000e0000 */
[----:B------:R5:W4:Y:S02]  /*16a30*/  SHFL.DOWN PT, R6, R27, R3, 0x1f ;  /* 0x08001f031b067589 */ /* 0x000b2400000e0000 */
[----:B-----5:R-:W-:-:S02]  /*16a40*/  IMAD.SHL.U32 R3, R3, 0x2, RZ ;  /* 0x0000000203037824 */ /* 0x020fc400078e00ff */
[----:B012---:R-:W-:-:S03]  /*16a50*/  FADD.FTZ R24, R5, R24 ;  /* 0x0000001805187221 */ /* 0x007fc60000010000 */
[----:B------:R-:W-:Y:S01]  /*16a60*/  ISETP.GE.AND P0, PT, R3, R2, PT ;  /* 0x000000020300720c */ /* 0x000fe20003f06270 */
[----:B---3--:R-:W-:Y:S01]  /*16a70*/  FADD.FTZ R25, R4, R25 ;  /* 0x0000001904197221 */ /* 0x008fe20000010000 */
[----:B----4-:R-:W-:Y:S01]  /*16a80*/  FADD.FTZ R26, R7, R26 ;  /* 0x0000001a071a7221 */ /* 0x010fe20000010000 */
[----:B------:R-:W-:-:S10]  /*16a90*/  FADD.FTZ R27, R6, R27 ;  /* 0x0000001b061b7221 */ /* 0x000fd40000010000 */
[----:B------:R-:W-:Y:S05]  /*16aa0*/  @!P0 BRA `(.L_x_5693) ;  /* 0xfffffffc00d48947 */ /* 0x000fea000383ffff */
.L_x_5690:
        /* <DEDUP_REMOVED lines=9> */
[----:B------:R-:W0:Y:S04]  /*16b40*/  LDG.E R3, desc[UR60][R8.64] ;  /* 0x0000003c08037981 */ /* 0x000e28000c1e1900 */
[----:B------:R-:W3:Y:S04]  /*16b50*/  LDG.E R0, desc[UR60][R8.64+0x4] ;  /* 0x0000043c08007981 */ /* 0x000ee8000c1e1900 */
[----:B------:R-:W4:Y:S04]  /*16b60*/  LDG.E R5, desc[UR60][R8.64+0x8] ;  /* 0x0000083c08057981 */ /* 0x000f28000c1e1900 */
[----:B------:R-:W5:Y:S01]  /*16b70*/  LDG.E R2, desc[UR60][R8.64+0xc] ;  /* 0x00000c3c08027981 */ /* 0x000f62000c1e1900 */
[----:B012---:R-:W-:Y:S01]  /*16b80*/  FADD.FTZ R24, R24, R3 ;  /* 0x0000000318187221 */ /* 0x007fe20000010000 */
[----:B---3--:R-:W-:Y:S01]  /*16b90*/  FADD.FTZ R25, R25, R0 ;  /* 0x0000000019197221 */ /* 0x008fe20000010000 */
[----:B----4-:R-:W-:Y:S01]  /*16ba0*/  FADD.FTZ R26, R26, R5 ;  /* 0x000000051a1a7221 */ /* 0x010fe20000010000 */
[----:B-----5:R-:W-:-:S07]  /*16bb0*/  FADD.FTZ R27, R27, R2 ;  /* 0x000000021b1b7221 */ /* 0x020fce0000010000 */
.L_x_5695:
[----:B------:R-:W-:Y:S05]  /*16bc0*/  @!P1 BRA `(.L_x_5696) ;  /* 0x00000004007c9947 */ /* 0x000fea0003800000 */
[----:B------:R-:W3:Y:S01]  /*16bd0*/  LDC R16, c[0x0][0x624] ;  /* 0x00018900ff107b82 */ /* 0x000ee20000000800 */
[----:B012---:R-:W-:Y:S02]  /*16be0*/  F2FP.F16.F32.PACK_AB R24, RZ, R24 ;  /* 0x00000018ff18723e */ /* 0x007fe400000000ff */
        /* <DEDUP_REMOVED lines=19> */
.L_x_5697:
        /* <DEDUP_REMOVED lines=23> */
.L_x_5698:
        /* <DEDUP_REMOVED lines=23> */
.L_x_5699:
        /* <DEDUP_REMOVED lines=23> */
.L_x_5700:
[----:B------:R-:W-:Y:S02]  /*17170*/  ULDC.64 UR4, c[0x0][0x5f0] ;  /* 0x00017c0000047ab9 */ /* 0x000fe40000000a00 */
[----:B-1----:R-:W-:-:S04]  /*17180*/  IADD3 R2, P0, R17, UR4, RZ ;  /* 0x0000000411027c10 */ /* 0x002fc8000ff1e0ff */
[----:B------:R-:W-:-:S05]  /*17190*/  IADD3.X R3, RZ, UR5, RZ, P0, !PT ;  /* 0x00000005ff037c10 */ /* 0x000fca00087fe4ff */
[----:B------:R-:W-:Y:S01]  /*171a0*/  STG.E.U16 desc[UR60][R2.64], R27 ;  /* 0x0000001b02007986 */ /* 0x000fe2000c10153c */
[----:B------:R-:W-:Y:S05]  /*171b0*/  EXIT ;  /* 0x000000000000794d */ /* 0x000fea0003800000 */
.L_x_5696:
[----:B------:R-:W-:Y:S04]  /*171c0*/  STG.E desc[UR60][R8.64], R24 ;  /* 0x0000001808007986 */ /* 0x000fe8000c10193c */
[----:B------:R-:W-:Y:S04]  /*171d0*/  STG.E desc[UR60][R8.64+0x4], R25 ;  /* 0x0000041908007986 */ /* 0x000fe8000c10193c */
[----:B------:R-:W-:Y:S04]  /*171e0*/  STG.E desc[UR60][R8.64+0x8], R26 ;  /* 0x0000081a08007986 */ /* 0x000fe8000c10193c */
[----:B------:R-:W-:Y:S01]  /*171f0*/  STG.E desc[UR60][R8.64+0xc], R27 ;  /* 0x00000c1b08007986 */ /* 0x000fe2000c10193c */
[----:B------:R-:W-:Y:S05]  /*17200*/  EXIT ;  /* 0x000000000000794d */ /* 0x000fea0003800000 */
.L_x_5694:
[----:B------:R-:W-:Y:S01]  /*17210*/  ISETP.NE.AND P0, PT, RZ, UR36, PT ;  /* 0x00000024ff007c0c */ /* 0x000fe2000bf05270 */
[----:B------:R-:W-:Y:S02]  /*17220*/  ULDC.U8 UR4, c[0x0][0x621] ;  /* 0x0001884000047ab9 */ /* 0x000fe40000000000 */
[----:B------:R-:W-:-:S10]  /*17230*/  ISETP.NE.AND P1, PT, RZ, UR4, PT ;  /* 0x00000004ff007c0c */ /* 0x000fd4000bf25270 */
[----:B------:R-:W-:Y:S05]  /*17240*/  @!P0 BRA `(.L_x_5701) ;  /* 0x0000000000308947 */ /* 0x000fea0003800000 */
[----:B------:R-:W3:Y:S04]  /*17250*/  LDG.E.U16 R0, desc[UR60][R10.64] ;  /* 0x0000003c0a007981 */ /* 0x000ee8000c1e1500 */
[----:B------:R-:W4:Y:S04]  /*17260*/  LDG.E.U16 R2, desc[UR60][R12.64] ;  /* 0x0000003c0c027981 */ /* 0x000f28000c1e1500 */
[----:B------:R-:W5:Y:S04]  /*17270*/  LDG.E.U16 R4, desc[UR60][R14.64] ;  /* 0x0000003c0e047981 */ /* 0x000f68000c1e1500 */
[----:B------:R-:W5:Y:S01]  /*17280*/  LDG.E.U16 R6, desc[UR60][R20.64] ;  /* 0x0000003c14067981 */ /* 0x000f62000c1e1500 */
[----:B---3--:R-:W-:-:S02]  /*17290*/  HADD2.F32 R3, -RZ, R0.H0_H0 ;  /* 0x20000000ff037230 */ /* 0x008fc40000004100 */
[----:B----4-:R-:W-:-:S03]  /*172a0*/  HADD2.F32 R2, -RZ, R2.H0_H0 ;  /* 0x20000002ff027230 */ /* 0x010fc60000004100 */
[----:B012---:R-:W-:Y:S01]  /*172b0*/  FADD.FTZ R24, R24, R3 ;  /* 0x0000000318187221 */ /* 0x007fe20000010000 */
[----:B-----5:R-:W-:Y:S02]  /*172c0*/  HADD2.F32 R5, -RZ, R4.H0_H0 ;  /* 0x20000004ff057230 */ /* 0x020fe40000004100 */
[----:B------:R-:W-:Y:S01]  /*172d0*/  FADD.FTZ R25, R25, R2 ;  /* 0x0000000219197221 */ /* 0x000fe20000010000 */
[----:B------:R-:W-:Y:S02]  /*172e0*/  HADD2.F32 R6, -RZ, R6.H0_H0 ;  /* 0x20000006ff067230 */ /* 0x000fe40000004100 */
[----:B------:R-:W-:-:S03]  /*172f0*/  FADD.FTZ R26, R26, R5 ;  /* 0x000000051a1a7221 */ /* 0x000fc60000010000 */
[----:B------:R-:W-:-:S07]  /*17300*/  FADD.FTZ R27, R27, R6 ;  /* 0x000000061b1b7221 */ /* 0x000fce0000010000 */
.L_x_5701:
        /* <DEDUP_REMOVED lines=22> */
.L_x_5703:
        /* <DEDUP_REMOVED lines=23> */
.L_x_5704:
        /* <DEDUP_REMOVED lines=23> */
.L_x_5705:
        /* <DEDUP_REMOVED lines=23> */
.L_x_5706:
[----:B------:R-:W-:Y:S02]  /*178c0*/  ULDC.64 UR4, c[0x0][0x5f0] ;  /* 0x00017c0000047ab9 */ /* 0x000fe40000000a00 */
[----:B-1----:R-:W-:-:S04]  /*178d0*/  IADD3 R2, P0, R17, UR4, RZ ;  /* 0x0000000411027c10 */ /* 0x002fc8000ff1e0ff */
[----:B------:R-:W-:-:S05]  /*178e0*/  IADD3.X R3, RZ, UR5, RZ, P0, !PT ;  /* 0x00000005ff037c10 */ /* 0x000fca00087fe4ff */
[----:B------:R-:W-:Y:S01]  /*178f0*/  STG.E.U16 desc[UR60][R2.64], R27 ;  /* 0x0000001b02007986 */ /* 0x000fe2000c10153c */
[----:B------:R-:W-:Y:S05]  /*17900*/  EXIT ;  /* 0x000000000000794d */ /* 0x000fea0003800000 */
.L_x_5702:
[----:B012---:R-:W-:Y:S02]  /*17910*/  F2FP.F16.F32.PACK_AB R24, R25, R24 ;  /* 0x000000181918723e */ /* 0x007fe400000000ff */
[----:B------:R-:W-:Y:S02]  /*17920*/  F2FP.F16.F32.PACK_AB R26, R27, R26 ;  /* 0x0000001a1b1a723e */ /* 0x000fe400000000ff */
[----:B------:R-:W-:Y:S01]  /*17930*/  PRMT R6, R24, 0x7632, R6 ;  /* 0x0000763218067816 */ /* 0x000fe20000000006 */
[----:B------:R-:W-:Y:S01]  /*17940*/  STG.E.U16 desc[UR60][R10.64], R24 ;  /* 0x000000180a007986 */ /* 0x000fe2000c10153c */
[----:B------:R-:W-:-:S03]  /*17950*/  PRMT R0, R26, 0x7632, R0 ;  /* 0x000076321a007816 */ /* 0x000fc60000000000 */
[----:B------:R-:W-:Y:S04]  /*17960*/  STG.E.U16 desc[UR60][R12.64], R6 ;  /* 0x000000060c007986 */ /* 0x000fe8000c10153c */
[----:B------:R-:W-:Y:S04]  /*17970*/  STG.E.U16 desc[UR60][R14.64], R26 ;  /* 0x0000001a0e007986 */ /* 0x000fe8000c10153c */
[----:B------:R-:W-:Y:S01]  /*17980*/  STG.E.U16 desc[UR60][R20.64], R0 ;  /* 0x0000000014007986 */ /* 0x000fe2000c10153c */
[----:B------:R-:W-:Y:S05]  /*17990*/  EXIT ;  /* 0x000000000000794d */ /* 0x000fea0003800000 */
.L_x_5671:
        /* <DEDUP_REMOVED lines=27> */
.L_x_5708:
[----:B------:R-:W-:Y:S05]  /*17b50*/  @!P1 BRA `(.L_x_5709) ;  /* 0x00000004007c9947 */ /* 0x000fea0003800000 */
[----:B------:R-:W0:Y:S01]  /*17b60*/  LDC R16, c[0x0][0x624] ;  /* 0x00018900ff107b82 */ /* 0x000e220000000800 */
[----:B------:R-:W-:Y:S02]  /*17b70*/  F2FP.F16.F32.PACK_AB R24, RZ, R24 ;  /* 0x00000018ff18723e */ /* 0x000fe400000000ff */
        /* <DEDUP_REMOVED lines=19> */
.L_x_5710:
        /* <DEDUP_REMOVED lines=23> */
.L_x_5711:
        /* <DEDUP_REMOVED lines=23> */
.L_x_5712:
        /* <DEDUP_REMOVED lines=23> */
.L_x_5713:
[----:B------:R-:W-:Y:S02]  /*18100*/  ULDC.64 UR4, c[0x0][0x5f0] ;  /* 0x00017c0000047ab9 */ /* 0x000fe40000000a00 */
[----:B-1----:R-:W-:-:S05]  /*18110*/  IADD3 R2, P0, R17, UR4, RZ ;  /* 0x0000000411027c10 */ /* 0x002fca000ff1e0ff */
[----:B------:R-:W-:-:S05]  /*18120*/  IMAD.X R3, RZ, RZ, UR5, P0 ;  /* 0x00000005ff037e24 */ /* 0x000fca00080e06ff */
[----:B------:R-:W-:Y:S01]  /*18130*/  STG.E.U16 desc[UR60][R2.64], R27 ;  /* 0x0000001b02007986 */ /* 0x000fe2000c10153c */
[----:B------:R-:W-:Y:S05]  /*18140*/  EXIT ;  /* 0x000000000000794d */ /* 0x000fea0003800000 */
.L_x_5709:
[----:B------:R-:W-:Y:S04]  /*18150*/  STG.E desc[UR60][R8.64], R24 ;  /* 0x0000001808007986 */ /* 0x000fe8000c10193c */
[----:B------:R-:W-:Y:S04]  /*18160*/  STG.E desc[UR60][R8.64+0x4], R25 ;  /* 0x0000041908007986 */ /* 0x000fe8000c10193c */
[----:B------:R-:W-:Y:S04]  /*18170*/  STG.E desc[UR60][R8.64+0x8], R26 ;  /* 0x0000081a08007986 */ /* 0x000fe8000c10193c */
[----:B------:R-:W-:Y:S01]  /*18180*/  STG.E desc[UR60][R8.64+0xc], R27 ;  /* 0x00000c1b08007986 */ /* 0x000fe2000c10193c */
[----:B------:R-:W-:Y:S05]  /*18190*/  EXIT ;  /* 0x000000000000794d */ /* 0x000fea0003800000 */
.L_x_5707:
        /* <DEDUP_REMOVED lines=11> */
[----:B----4-:R-:W-:Y:S02]  /*18250*/  HADD2.F32 R9, -RZ, R8.H0_H0 ;  /* 0x20000008ff097230 */ /* 0x010fe40000004100 */
[----:B------:R-:W-:Y:S01]  /*18260*/  FADD.FTZ R25, R25, R2 ;  /* 0x0000000219197221 */ /* 0x000fe20000010000 */
[----:B-----5:R-:W-:Y:S02]  /*18270*/  HADD2.F32 R14, -RZ, R14.H0_H0 ;  /* 0x2000000eff0e7230 */ /* 0x020fe40000004100 */
[----:B------:R-:W-:-:S03]  /*18280*/  FADD.FTZ R26, R26, R9 ;  /* 0x000000091a1a7221 */ /* 0x000fc60000010000 */
[----:B------:R-:W-:-:S07]  /*18290*/  FADD.FTZ R27, R27, R14 ;  /* 0x0000000e1b1b7221 */ /* 0x000fce0000010000 */
.L_x_5714:
        /* <DEDUP_REMOVED lines=22> */
.L_x_5716:
        /* <DEDUP_REMOVED lines=23> */
.L_x_5717:
        /* <DEDUP_REMOVED lines=23> */
.L_x_5718:
        /* <DEDUP_REMOVED lines=23> */
.L_x_5719:
[----:B------:R-:W-:Y:S02]  /*18850*/  ULDC.64 UR4, c[0x0][0x5f0] ;  /* 0x00017c0000047ab9 */ /* 0x000fe40000000a00 */
[----:B-1----:R-:W-:-:S04]  /*18860*/  IADD3 R2, P0, R17, UR4, RZ ;  /* 0x0000000411027c10 */ /* 0x002fc8000ff1e0ff */
[----:B------:R-:W-:-:S05]  /*18870*/  IADD3.X R3, RZ, UR5, RZ, P0, !PT ;  /* 0x00000005ff037c10 */ /* 0x000fca00087fe4ff */
[----:B------:R-:W-:Y:S01]  /*18880*/  STG.E.U16 desc[UR60][R2.64], R27 ;  /* 0x0000001b02007986 */ /* 0x000fe2000c10153c */
[----:B------:R-:W-:Y:S05]  /*18890*/  EXIT ;  /* 0x000000000000794d */ /* 0x000fea0003800000 */
.L_x_5715:
[----:B------:R-:W-:Y:S02]  /*188a0*/  F2FP.F16.F32.PACK_AB R24, R25, R24 ;  /* 0x000000181918723e */ /* 0x000fe400000000ff */
        /* <DEDUP_REMOVED lines=8> */
        .weak           $__internal_20_$__cuda_sm20_div_u64
        .type           $__internal_20_$__cuda_sm20_div_u64,@function
        .size           $__internal_20_$__cuda_sm20_div_u64,($__internal_21_$__cuda_sm20_rem_u64 - $__internal_20_$__cuda_sm20_div_u64)
$__internal_20_$__cuda_sm20_div_u64:
        /* <DEDUP_REMOVED lines=68> */
[----:B------:R-:W-:Y:S06]  /*18d70*/  RET.REL.NODEC R32 `(_ZN2at6native13reduce_kernelILi128ELi4ENS0_8ReduceOpIN3c104HalfENS0_14func_wrapper_tIS4_NS0_55_GLOBAL__N__0955718d_22_SparseCsrTensorMath_cu_868dd54514ReductionAddOpIfEEEEjS4_Li4ELi4EEEEEvT1_) ;  /* 0xfffffe7020a07950 */ /* 0x000fec0003c3ffff */
        .weak           $__internal_21_$__cuda_sm20_rem_u64
        .type           $__internal_21_$__cuda_sm20_rem_u64,@function
        .size           $__internal_21_$__cuda_sm20_rem_u64,(.L_x_8821 - $__internal_21_$__cuda_sm20_rem_u64)
$__internal_21_$__cuda_sm20_rem_u64:
        /* <DEDUP_REMOVED lines=17> */
[----:B------:R-:W-:Y:S02]  /*18e90*/  IADD3 R15, P2, R33, R14, RZ ;  /* 0x0000000e210f7210 */ /* 0x000fe40007f5e0ff */
[----:B------:R-:W-:-:S03]  /*18ea0*/  IADD3.X R14, R37, R9, RZ, P0, !PT ;  /* 0x00000009250e7210 */ /* 0x000fc600007fe4ff */
[----:B------:R-:W-:Y:S01]  /*18eb0*/  IMAD.WIDE.U32 R8, R15, R21, RZ ;  /* 0x000000150f087225 */ /* 0x000fe200078e00ff */
[----:B------:R-:W-:-:S03]  /*18ec0*/  IADD3.X R32, RZ, RZ, R14, P2, P1 ;  /* 0x000000ffff207210 */ /* 0x000fc600017e240e */
        /* <DEDUP_REMOVED lines=43> */
[----:B------:R-:W-:Y:S06]  /*19180*/  RET.REL.NODEC R30 `(_ZN2at6native13reduce_kernelILi128ELi4ENS0_8ReduceOpIN3c104HalfENS0_14func_wrapper_tIS4_NS0_55_GLOBAL__N__0955718d_22_SparseCsrTensorMath_cu_868dd54514ReductionAddOpIfEEEEjS4_Li4ELi4EEEEEvT1_) ;  /* 0xfffffe6c1e9c7950 */ /* 0x000fec0003c3ffff */
.L_x_5720:
        /* <DEDUP_REMOVED lines=15> */
.L_x_8821:


//--------------------- .text._ZN2at6native13reduce_kernelILi512ELi1ENS0_8ReduceOpIN3c107complexIfEENS0_14func_wrapper_tIS5_NS0_55_GLOBAL__N__0955718d_22_SparseCsrTensorMath_cu_868dd54514ReductionAddOpIS5_EEEEjS5_Li4ELi4EEEEEvT1_ --------------------------
	.section	.text._ZN2at6native13reduce_kernelILi512ELi1ENS0_8ReduceOpIN3c107complexIfEENS0_14func_wrapper_tIS5_NS0_55_GLOBAL__N__0955718d_22_SparseCsrTensorMath_cu_868dd54514ReductionAddOpIS5_EEEEjS5_Li4ELi4EEEEEvT1_,"ax",@progbits
	.align	128
.text._ZN2at6native13reduce_kernelILi512ELi1ENS0_8ReduceOpIN3c107complexIfEENS0_14func_wrapper_tIS5_NS0_55_GLOBAL__N__0955718d_22_SparseCsrTensorMath_cu_868dd54514ReductionAddOpIS5_EEEEjS5_Li4ELi4EEEEEvT1_:
        .type           _ZN2at6native13reduce_kernelILi512ELi1ENS0_8ReduceOpIN3c107complexIfEENS0_14func_wrapper_tIS5_NS0_55_GLOBAL__N__0955718d_22_SparseCsrTensorMath_cu_868dd54514ReductionAddOpIS5_EEEEjS5_Li4ELi4EEEEEvT1_,@function
        .size           _ZN2at6native13reduce_kernelILi512ELi1ENS0_8ReduceOpIN3c107complexIfEENS0_14func_wrapper_tIS5_NS0_55_GLOBAL__N__0955718d_22_SparseCsrTensorMath_cu_868dd54514ReductionAddOpIS5_EEEEjS5_Li4ELi4EEEEEvT1_,(.L_x_8824 - _ZN2at6native13reduce_kernelILi512ELi1ENS0_8ReduceOpIN3c107complexIfEENS0_14func_wrapper_tIS5_NS0_55_GLOBAL__N__0955718d_22_SparseCsrTensorMath_cu_868dd54514ReductionAddOpIS5_EEEEjS5_Li4ELi4EEEEEvT1_)
        .other          _ZN2at6native13reduce_kernelILi512ELi1ENS0_8ReduceOpIN3c107complexIfEENS0_14func_wrapper_tIS5_NS0_55_GLOBAL__N__0955718d_22_SparseCsrTensorMath_cu_868dd54514ReductionAddOpIS5_EEEEjS5_Li4ELi4EEEEEvT1_,@"STO_CUDA_ENTRY STV_DEFAULT"
_ZN2at6native13reduce_kernelILi512ELi1ENS0_8ReduceOpIN3c107complexIfEENS0_14func_wrapper_tIS5_NS0_55_GLOBAL__N__0955718d_22_SparseCsrTensorMath_cu_868dd54514ReductionAddOpIS5_EEEEjS5_Li4ELi4EEEEEvT1_:
        /* <DEDUP_REMOVED lines=287> */
.L_x_5721:
        /* <DEDUP_REMOVED lines=13> */
[----:B------:R-:W-:Y:S01]  /*12c0*/  CS2R R16, SRZ ;  /* 0x0000000000107805 */ /* 0x000fe2000001ff00 */
[----:B0-----:R-:W-:-:S02]  /*12d0*/  IMAD R3, R5, UR27, R3 ;  /* 0x0000001b05037c24 */ /* 0x001fc4000f8e0203 */
        /* <DEDUP_REMOVED lines=38> */
.L_x_5730:
[----:B------:R-:W-:Y:S05]  /*1540*/  BSYNC B3 ;  /* 0x0000000000037941 */ /* 0x000fea0003800000 */
.L_x_5729:
        /* <DEDUP_REMOVED lines=9> */
[----:B--2---:R-:W-:Y:S01]  /*15e0*/  FADD.FTZ R14, R3, UR5 ;  /* 0x00000005030e7e21 */ /* 0x004fe20008010000 */
[----:B------:R-:W-:-:S07]  /*15f0*/  FADD.FTZ R13, R2, UR4 ;  /* 0x00000004020d7e21 */ /* 0x000fce0008010000 */
.L_x_5728:
[----:B------:R-:W-:Y:S05]  /*1600*/  BSYNC B2 ;  /* 0x0000000000027941 */ /* 0x000fea0003800000 */
.L_x_5727:
[C---:B------:R-:W-:Y:S02]  /*1610*/  IADD3 R3, P0, -R6.reuse, 0x4, RZ ;  /* 0x0000000406037810 */ /* 0x040fe40007f1e1ff */
[----:B------:R-:W-:Y:S02]  /*1620*/  IADD3 R12, R6, -0x4, R9 ;  /* 0xfffffffc060c7810 */ /* 0x000fe40007ffe009 */
[----:B------:R-:W-:Y:S02]  /*1630*/  LEA R18, P1, R3, R18, 0x3 ;  /* 0x0000001203127211 */ /* 0x000fe400078218ff */
[----:B------:R-:W-:-:S04]  /*1640*/  IADD3.X R2, RZ, -0x1, RZ, P0, !PT ;  /* 0xffffffffff027810 */ /* 0x000fc800007fe4ff */
[----:B------:R-:W-:-:S07]  /*1650*/  LEA.HI.X R19, R3, R19, R2, 0x3, P1 ;  /* 0x0000001303137211 */ /* 0x000fce00008f1c02 */
.L_x_5726:
[----:B------:R-:W-:Y:S05]  /*1660*/  BSYNC B1 ;  /* 0x0000000000017941 */ /* 0x000fea0003800000 */
.L_x_5725:
        /* <DEDUP_REMOVED lines=11> */
[----:B------:R-:W-:Y:S02]  /*1720*/  MOV R22, R21 ;  /* 0x0000001500167202 */ /* 0x000fe40000000f00 */
[----:B------:R-:W-:-:S07]  /*1730*/  MOV R17, R16 ;  /* 0x0000001000117202 */ /* 0x000fce0000000f00 */
.L_x_5733:
[----:B------:R-:W-:Y:S01]  /*1740*/  IMAD.WIDE.U32 R2, R23, 0x20, R18 ;  /* 0x0000002017027825 */ /* 0x000fe200078e0012 */
[----:B------:R-:W-:-:S04]  /*1750*/  ULDC UR4, c[0x0][0x22c] ;  /* 0x00008b0000047ab9 */ /* 0x000fc80000000800 */
[----:B------:R-:W2:Y:S04]  /*1760*/  LDG.E.128 R4, desc[UR36][R2.64] ;  /* 0x0000002402047981 */ /* 0x000ea8000c1e1d00 */
[----:B------:R-:W3:Y:S01]  /*1770*/  LDG.E.128 R8, desc[UR36][R2.64+0x10] ;  /* 0x0000102402087981 */ /* 0x000ee2000c1e1d00 */
[----:B------:R-:W-:-:S05]  /*1780*/  VIADD R23, R23, UR4 ;  /* 0x0000000417177c36 */ /* 0x000fca0008000000 */
[----:B------:R-:W-:-:S04]  /*1790*/  LEA R25, R23, 0x3, 0x2 ;  /* 0x0000000317197811 */ /* 0x000fc800078e10ff */
[----:B------:R-:W-:Y:S01]  /*17a0*/  ISETP.GE.U32.AND P0, PT, R25, R12, PT ;  /* 0x0000000c1900720c */ /* 0x000fe20003f06070 */
[----:B--2---:R-:W-:Y:S01]  /*17b0*/  FADD.FTZ R13, R4, R13 ;  /* 0x0000000d040d7221 */ /* 0x004fe20000010000 */
[----:B------:R-:W-:Y:S01]  /*17c0*/  FADD.FTZ R14, R5, R14 ;  /* 0x0000000e050e7221 */ /* 0x000fe20000010000 */
[----:B------:R-:W-:Y:S01]  /*17d0*/  FADD.FTZ R16, R6, R16 ;  /* 0x0000001006107221 */ /* 0x000fe20000010000 */
[----:B------:R-:W-:Y:S01]  /*17e0*/  FADD.FTZ R21, R7, R21 ;  /* 0x0000001507157221 */ /* 0x000fe20000010000 */
[----:B---3--:R-:W-:Y:S01]  /*17f0*/  FADD.FTZ R17, R8, R17 ;  /* 0x0000001108117221 */ /* 0x008fe20000010000 */
[----:B------:R-:W-:Y:S01]  /*1800*/  FADD.FTZ R22, R9, R22 ;  /* 0x0000001609167221 */ /* 0x000fe20000010000 */
[----:B------:R-:W-:Y:S01]  /*1810*/  FADD.FTZ R15, R10, R15 ;  /* 0x0000000f0a0f7221 */ /* 0x000fe20000010000 */
[----:B------:R-:W-:-:S05]  /*1820*/  FADD.FTZ R20, R11, R20 ;  /* 0x000000140b147221 */ /* 0x000fca0000010000 */
[----:B------:R-:W-:Y:S05]  /*1830*/  @!P0 BRA `(.L_x_5733) ;  /* 0xfffffffc00c08947 */ /* 0x000fea000383ffff */
.L_x_5732:
[----:B------:R-:W-:Y:S05]  /*1840*/  BSYNC B1 ;  /* 0x0000000000017941 */ /* 0x000fea0003800000 */
.L_x_5731:
        /* <DEDUP_REMOVED lines=8> */
.L_x_5735:
[----:B------:R-:W-:Y:S05]  /*18d0*/  BSYNC B1 ;  /* 0x0000000000017941 */ /* 0x000fea0003800000 */
.L_x_5734:
        /* <DEDUP_REMOVED lines=11> */
[----:B--2---:R-:W-:Y:S01]  /*1990*/  FADD.FTZ R13, R13, R18 ;  /* 0x000000120d0d7221 */ /* 0x004fe20000010000 */
[----:B------:R-:W-:-:S07]  /*19a0*/  FADD.FTZ R14, R14, R19 ;  /* 0x000000130e0e7221 */ /* 0x000fce0000010000 */
.L_x_5737:
[----:B------:R-:W-:Y:S05]  /*19b0*/  BSYNC B1 ;  /* 0x0000000000017941 */ /* 0x000fea0003800000 */
.L_x_5736:
[----:B------:R-:W-:Y:S01]  /*19c0*/  FADD.FTZ R21, R21, R14 ;  /* 0x0000000e15157221 */ /* 0x000fe20000010000 */
[----:B------:R-:W-:-:S03]  /*19d0*/  FADD.FTZ R16, R16, R13 ;  /* 0x0000000d10107221 */ /* 0x000fc60000010000 */
[----:B------:R-:W-:Y:S01]  /*19e0*/  FADD.FTZ R21, R21, R22 ;  /* 0x0000001615157221 */ /* 0x000fe20000010000 */
[----:B------:R-:W-:-:S03]  /*19f0*/  FADD.FTZ R16, R16, R17 ;  /* 0x0000001110107221 */ /* 0x000fc60000010000 */
[----:B------:R-:W-:Y:S01]  /*1a00*/  FADD.FTZ R17, R21, R20 ;  /* 0x0000001415117221 */ /* 0x000fe20000010000 */
[----:B------:R-:W-:Y:S01]  /*1a10*/  FADD.FTZ R16, R16, R15 ;  /* 0x0000000f10107221 */ /* 0x000fe20000010000 */
[----:B------:R-:W-:Y:S06]  /*1a20*/  BRA `(.L_x_5723) ;  /* 0x0000009400e47947 */ /* 0x000fec0003800000 */
.L_x_5724:
        /* <DEDUP_REMOVED lines=17> */
[----:B------:R-:W-:Y:S01]  /*1b40*/  IMAD.MOV.U32 R26, RZ, RZ, R0 ;  /* 0x000000ffff1a7224 */ /* 0x000fe200078e0000 */
[----:B------:R-:W-:Y:S01]  /*1b50*/  MOV R25, R3 ;  /* 0x0000000300197202 */ /* 0x000fe20000000f00 */
[----:B------:R-:W-:Y:S01]  /*1b60*/  IMAD.MOV.U32 R4, RZ, RZ, R3 ;  /* 0x000000ffff047224 */ /* 0x000fe200078e0003 */
[-C--:B------:R-:W-:Y:S02]  /*1b70*/  MOV R24, R0.reuse ;  /* 0x0000000000187202 */ /* 0x080fe40000000f00 */
[----:B------:R-:W-:Y:S02]  /*1b80*/  CS2R R22, SRZ ;  /* 0x0000000000167805 */ /* 0x000fe4000001ff00 */
[----:B------:R-:W-:Y:S02]  /*1b90*/  MOV R2, R0 ;  /* 0x0000000000027202 */ /* 0x000fe40000000f00 */
[----:B------:R-:W-:-:S02]  /*1ba0*/  CS2R R16, SRZ ;  /* 0x0000000000107805 */ /* 0x000fc4000001ff00 */
[----:B------:R-:W-:Y:S02]  /*1bb0*/  CS2R R14, SRZ ;  /* 0x00000000000e7805 */ /* 0x000fe4000001ff00 */
[----:B------:R-:W-:Y:S01]  /*1bc0*/  CS2R R12, SRZ ;  /* 0x00000000000c7805 */ /* 0x000fe2000001ff00 */
[----:B------:R-:W-:Y:S06]  /*1bd0*/  @P0 BRA `(.L_x_5741) ;  /* 0x00000040007c0947 */ /* 0x000fec0003800000 */
[----:B------:R-:W-:Y:S01]  /*1be0*/  BSSY B2, `(.L_x_5742) ;  /* 0x000041c000027945 */ /* 0x000fe20003800000 */
[----:B------:R-:W-:Y:S01]  /*1bf0*/  ISETP.NE.AND P0, PT, R10, RZ, PT ;  /* 0x000000ff0a00720c */ /* 0x000fe20003f05270 */
[----:B------:R-:W-:Y:S01]  /*1c00*/  IMAD.MOV.U32 R24, RZ, RZ, R0 ;  /* 0x000000ffff187224 */ /* 0x000fe200078e0000 */
[-C--:B------:R-:W-:Y:S01]  /*1c10*/  MOV R26, R0.reuse ;  /* 0x00000000001a7202 */ /* 0x080fe20000000f00 */
[----:B------:R-:W-:Y:S01]  /*1c20*/  IMAD.MOV.U32 R4, RZ, RZ, R3 ;  /* 0x000000ffff047224 */ /* 0x000fe200078e0003 */
[----:B------:R-:W-:Y:S02]  /*1c30*/  MOV R2, R0 ;  /* 0x0000000000027202 */ /* 0x000fe40000000f00 */
[----:B------:R-:W-:-:S07]  /*1c40*/  MOV R25, R3 ;  /* 0x0000000300197202 */ /* 0x000fce0000000f00 */
.L_x_5747:
        /* <DEDUP_REMOVED lines=52> */
[----:B0-----:R-:W-:Y:S09]  /*1f90*/  @!P0 BRA `(.L_x_5743) ;  /* 0x0000000c00d88947 */ /* 0x001ff20003800000 */
[----:B------:R-:W-:Y:S01]  /*1fa0*/  MOV R9, R7 ;  /* 0x0000000700097202 */ /* 0x000fe20000000f00 */
        /* <DEDUP_REMOVED lines=233> */
[----:B------:R-:W-:Y:S02]  /*2e40*/  IADD3 R17, -R9, RZ, RZ ;  /* 0x000000ff09117210 */ /* 0x000fe40007ffe1ff */
[----:B------:R-:W0:Y:S01]  /*2e50*/  @P1 LDC R21, c[0x0][0x384] ;  /* 0x0000e100ff151b82 */ /* 0x000e220000000800 */
[----:B------:R-:W-:Y:S02]  /*2e60*/  @P1 IMAD.MOV.U32 R8, RZ, RZ, RZ ;  /* 0x000000ffff081224 */ /* 0x000fe400078e00ff */
[----:B------:R-:W-:-:S04]  /*2e70*/  IMAD R17, R17, UR38, R12 ;  /* 0x0000002611117c24 */ /* 0x000fc8000f8e020c */
[----:B------:R-:W-:Y:S01]  /*2e80*/  IMAD R14, R17, UR25, R14 ;  /* 0x00000019110e7c24 */ /* 0x000fe2000f8e020e */
[----:B------:R-:W1:Y:S08]  /*2e90*/  @P1 LDC.64 R12, c[0x0][0x388] ;  /* 0x0000e200ff0c1b82 */ /* 0x000e700000000a00 */
[----:B------:R-:W2:Y:S01]  /*2ea0*/  @P1 LDC R15, c[0x0][0x3f0] ;  /* 0x0000fc00ff0f1b82 */ /* 0x000ea20000000800 */
[----:B-1----:R-:W-:-:S05]  /*2eb0*/  @P1 IMAD.HI.U32 R12, R9, R12, R8 ;  /* 0x0000000c090c1227 */ /* 0x002fca00078e0008 */
[----:B------:R-:W-:-:S04]  /*2ec0*/  @P1 SHF.R.U32.HI R12, RZ, R13, R12 ;  /* 0x0000000dff0c1219 */ /* 0x000fc8000001160c */
[----:B------:R-:W-:-:S05]  /*2ed0*/  @P1 IADD3 R8, -R12, RZ, RZ ;  /* 0x000000ff0c081210 */ /* 0x000fca0007ffe1ff */
[----:B0-----:R-:W-:-:S04]  /*2ee0*/  @P1 IMAD R8, R8, R21, R9 ;  /* 0x0000001508081224 */ /* 0x001fc800078e0209 */
[----:B--2---:R-:W-:-:S07]  /*2ef0*/  @P1 IMAD R14, R8, R15, R14 ;  /* 0x0000000f080e1224 */ /* 0x004fce00078e020e */
.L_x_5743:
        /* <DEDUP_REMOVED lines=230> */
[----:B------:R-:W-:Y:S02]  /*3d60*/  IADD3 R14, -R11, RZ, RZ ;  /* 0x000000ff0b0e7210 */ /* 0x000fe40007ffe1ff */
        /* <DEDUP_REMOVED lines=11> */
.L_x_5744:
[----:B------:R-:W-:-:S04]  /*3e20*/  LOP3.LUT R15, R0, 0xfffffff8, RZ, 0xc0, !PT ;  /* 0xfffffff8000f7812 */ /* 0x000fc800078ec0ff */
[----:B------:R-:W-:-:S04]  /*3e30*/  IADD3 R14, P1, R18, R15, RZ ;  /* 0x0000000f120e7210 */ /* 0x000fc80007f3e0ff */
[----:B------:R-:W-:-:S06]  /*3e40*/  IADD3.X R15, RZ, R19, RZ, P1, !PT ;  /* 0x00000013ff0f7210 */ /* 0x000fcc0000ffe4ff */
[----:B------:R-:W5:Y:S01]  /*3e50*/  LDG.E.64 R14, desc[UR36][R14.64] ;  /* 0x000000240e0e7981 */ /* 0x000f62000c1e1b00 */
[----:B------:R-:W-:Y:S01]  /*3e60*/  IADD3 R7, R7, R8, RZ ;  /* 0x0000000807077210 */ /* 0x000fe20007ffe0ff */
[----:B------:R-:W-:Y:S01]  /*3e70*/  IMAD.MOV.U32 R0, RZ, RZ, RZ ;  /* 0x000000ffff007224 */ /* 0x000fe200078e00ff */
[----:B------:R-:W-:Y:S01]  /*3e80*/  MOV R9, RZ ;  /* 0x000000ff00097202 */ /* 0x000fe20000000f00 */
        /* <DEDUP_REMOVED lines=227> */
[----:B------:R-:W-:-:S04]  /*4cc0*/  IMAD.MOV R21, RZ, RZ, -R17 ;  /* 0x000000ffff157224 */ /* 0x000fc800078e0a11 */
[----:B------:R-:W-:-:S04]  /*4cd0*/  IMAD R20, R21, UR38, R20 ;  /* 0x0000002615147c24 */ /* 0x000fc8000f8e0214 */
[----:B------:R-:W-:Y:S02]  /*4ce0*/  IMAD R9, R20, UR25, R9 ;  /* 0x0000001914097c24 */ /* 0x000fe4000f8e0209 */
[----:B0-----:R-:W-:Y:S02]  /*4cf0*/  @P1 IMAD.HI.U32 R10, R17, R10, R16 ;  /* 0x0000000a110a1227 */ /* 0x001fe400078e0010 */
[----:B------:R-:W0:Y:S03]  /*4d00*/  @P1 LDC R16, c[0x0][0x384] ;  /* 0x0000e100ff101b82 */ /* 0x000e260000000800 */
[----:B------:R-:W-:-:S04]  /*4d10*/  @P1 SHF.R.U32.HI R11, RZ, R11, R10 ;  /* 0x0000000bff0b1219 */ /* 0x000fc8000001160a */
[----:B------:R-:W-:Y:S01]  /*4d20*/  @P1 IADD3 R11, -R11, RZ, RZ ;  /* 0x000000ff0b0b1210 */ /* 0x000fe20007ffe1ff */
[----:B------:R-:W1:Y:S04]  /*4d30*/  @P1 LDC R10, c[0x0][0x3f0] ;  /* 0x0000fc00ff0a1b82 */ /* 0x000e680000000800 */
[----:B0-----:R-:W-:-:S04]  /*4d40*/  @P1 IMAD R16, R16, R11, R17 ;  /* 0x0000000b10101224 */ /* 0x001fc800078e0211 */
[----:B-1----:R-:W-:-:S07]  /*4d50*/  @P1 IMAD R9, R16, R10, R9 ;  /* 0x0000000a10091224 */ /* 0x002fce00078e0209 */
.L_x_5745:
[----:B------:R-:W-:-:S04]  /*4d60*/  LOP3.LUT R9, R9, 0xfffffff8, RZ, 0xc0, !PT ;  /* 0xfffffff809097812 */ /* 0x000fc800078ec0ff */
[----:B------:R-:W-:-:S04]  /*4d70*/  IADD3 R16, P1, R18, R9, RZ ;  /* 0x0000000912107210 */ /* 0x000fc80007f3e0ff */
[----:B------:R-:W-:-:S06]  /*4d80*/  IADD3.X R17, RZ, R19, RZ, P1, !PT ;  /* 0x00000013ff117210 */ /* 0x000fcc0000ffe4ff */
[----:B------:R-:W5:Y:S01]  /*4d90*/  LDG.E.64 R16, desc[UR36][R16.64] ;  /* 0x0000002410107981 */ /* 0x000f62000c1e1b00 */
[----:B------:R-:W-:Y:S01]  /*4da0*/  IMAD.IADD R7, R7, 0x1, R8 ;  /* 0x0000000107077824 */ /* 0x000fe200078e0208 */
        /* <DEDUP_REMOVED lines=106> */
[----:B------:R-:W-:Y:S01]  /*5450*/  ULDC UR4, c[0x0][0x2f0] ;  /* 0x0000bc0000047ab9 */ /* 0x000fe20000000800 */
        /* <DEDUP_REMOVED lines=120> */
[C---:B0-----:R-:W-:Y:S02]  /*5be0*/  @P1 IMAD.HI.U32 R10, R21.reuse, R10, R20 ;  /* 0x0000000a150a1227 */ /* 0x041fe400078e0014 */
[----:B------:R-:W0:Y:S03]  /*5bf0*/  @P1 LDC R20, c[0x0][0x384] ;  /* 0x0000e100ff141b82 */ /* 0x000e260000000800 */
[----:B------:R-:W-:Y:S02]  /*5c00*/  @P1 SHF.R.U32.HI R11, RZ, R11, R10 ;  /* 0x0000000bff0b1219 */ /* 0x000fe4000001160a */
[----:B------:R-:W-:-:S03]  /*5c10*/  IADD3 R10, -R21, RZ, RZ ;  /* 0x000000ff150a7210 */ /* 0x000fc60007ffe1ff */
[----:B------:R-:W-:Y:S02]  /*5c20*/  @P1 IMAD.MOV R11, RZ, RZ, -R11 ;  /* 0x000000ffff0b1224 */ /* 0x000fe400078e0a0b */
[----:B------:R-:W-:Y:S02]  /*5c30*/  IMAD R9, R10, UR4, R9 ;  /* 0x000000040a097c24 */ /* 0x000fe4000f8e0209 */
[----:B------:R-:W1:Y:S02]  /*5c40*/  @P1 LDC R10, c[0x0][0x3f0] ;  /* 0x0000fc00ff0a1b82 */ /* 0x000e640000000800 */
[----:B------:R-:W-:Y:S02]  /*5c50*/  IMAD R0, R9, UR25, R0 ;  /* 0x0000001909007c24 */ /* 0x000fe4000f8e0200 */
[----:B0-----:R-:W-:-:S04]  /*5c60*/  @P1 IMAD R21, R20, R11, R21 ;  /* 0x0000000b14151224 */ /* 0x001fc800078e0215 */
[----:B-1----:R-:W-:-:S07]  /*5c70*/  @P1 IMAD R0, R21, R10, R0 ;  /* 0x0000000a15001224 */ /* 0x002fce00078e0200 */
.L_x_5746:
[----:B------:R-:W-:Y:S01]  /*5c80*/  LOP3.LUT R11, R0, 0xfffffff8, RZ, 0xc0, !PT ;  /* 0xfffffff8000b7812 */ /* 0x000fe200078ec0ff */
[----:B------:R-:W-:-:S03]  /*5c90*/  ULDC UR4, c[0x0][0x224] ;  /* 0x0000890000047ab9 */ /* 0x000fc60000000800 */
[----:B------:R-:W-:-:S04]  /*5ca0*/  IADD3 R10, P1, R18, R11, RZ ;  /* 0x0000000b120a7210 */ /* 0x000fc80007f3e0ff */
[----:B------:R-:W-:-:S06]  /*5cb0*/  IADD3.X R11, RZ, R19, RZ, P1, !PT ;  /* 0x00000013ff0b7210 */ /* 0x000fcc0000ffe4ff */
[----:B------:R-:W2:Y:S01]  /*5cc0*/  LDG.E.64 R10, desc[UR36][R10.64] ;  /* 0x000000240a0a7981 */ /* 0x000ea2000c1e1b00 */
[----:B------:R-:W-:Y:S01]  /*5cd0*/  IADD3 R7, R7, R8, RZ ;  /* 0x0000000807077210 */ /* 0x000fe20007ffe0ff */
[----:B------:R-:W-:Y:S02]  /*5ce0*/  IMAD.U32 R9, RZ, RZ, UR4 ;  /* 0x00000004ff097e24 */ /* 0x000fe4000f8e00ff */
[----:B-----5:R-:W-:Y:S01]  /*5cf0*/  FADD.FTZ R4, R12, R4 ;  /* 0x000000040c047221 */ /* 0x020fe20000010000 */
[----:B------:R-:W-:Y:S01]  /*5d00*/  FADD.FTZ R24, R13, R24 ;  /* 0x000000180d187221 */ /* 0x000fe20000010000 */
[----:B------:R-:W-:Y:S01]  /*5d10*/  FADD.FTZ R25, R14, R25 ;  /* 0x000000190e197221 */ /* 0x000fe20000010000 */
[----:B------:R-:W-:Y:S02]  /*5d20*/  IMAD R0, R8, 0x3, R7 ;  /* 0x0000000308007824 */ /* 0x000fe400078e0207 */
[----:B------:R-:W-:Y:S01]  /*5d30*/  FADD.FTZ R26, R15, R26 ;  /* 0x0000001a0f1a7221 */ /* 0x000fe20000010000 */
[----:B------:R-:W-:Y:S01]  /*5d40*/  FADD.FTZ R6, R16, R6 ;  /* 0x0000000610067221 */ /* 0x000fe20000010000 */
[----:B------:R-:W-:Y:S01]  /*5d50*/  FADD.FTZ R5, R17, R5 ;  /* 0x0000000511057221 */ /* 0x000fe20000010000 */
[----:B------:R-:W-:Y:S01]  /*5d60*/  ISETP.GE.U32.AND P1, PT, R0, R9, PT ;  /* 0x000000090000720c */ /* 0x000fe20003f26070 */
[----:B--2---:R-:W-:Y:S01]  /*5d70*/  FADD.FTZ R3, R10, R3 ;  /* 0x000000030a037221 */ /* 0x004fe20000010000 */
[----:B------:R-:W-:-:S11]  /*5d80*/  FADD.FTZ R2, R11, R2 ;  /* 0x000000020b027221 */ /* 0x000fd60000010000 */
[----:B------:R-:W-:Y:S05]  /*5d90*/  @!P1 BRA `(.L_x_5747) ;  /* 0xffffffbc00ac9947 */ /* 0x000fea000383ffff */
[----:B------:R-:W-:Y:S05]  /*5da0*/  BSYNC B2 ;  /* 0x0000000000027941 */ /* 0x000fea0003800000 */
.L_x_5742:
[----:B------:R-:W-:Y:S02]  /*5db0*/  MOV R22, R10 ;  /* 0x0000000a00167202 */ /* 0x000fe40000000f00 */
[----:B------:R-:W-:-:S07]  /*5dc0*/  MOV R23, R11 ;  /* 0x0000000b00177202 */ /* 0x000fce0000000f00 */
.L_x_5741:
[----:B------:R-:W-:Y:S05]  /*5dd0*/  BSYNC B1 ;  /* 0x0000000000017941 */ /* 0x000fea0003800000 */
.L_x_5740:
        /* <DEDUP_REMOVED lines=280> */
.L_x_5750:
        /* <DEDUP_REMOVED lines=281> */
.L_x_5751:
        /* <DEDUP_REMOVED lines=281> */
.L_x_5752:
        /* <DEDUP_REMOVED lines=270> */
[----:B------:R-:W-:-:S05]  /*a360*/  @P1 MOV R10, RZ ;  /* 0x000000ff000a1202 */ /* 0x000fca0000000f00 */
[C---:B0-----:R-:W-:Y:S01]  /*a370*/  @P1 IMAD.HI.U32 R22, R11.reuse, R22, R10 ;  /* 0x000000160b161227 */ /* 0x041fe200078e000a */
[----:B------:R-:W-:-:S04]  /*a380*/  IADD3 R10, -R11, RZ, RZ ;  /* 0x000000ff0b0a7210 */ /* 0x000fc80007ffe1ff */
[----:B------:R-:W-:Y:S01]  /*a390*/  @P1 SHF.R.U32.HI R22, RZ, R23, R22 ;  /* 0x00000017ff161219 */ /* 0x000fe20000011616 */
[----:B------:R-:W-:-:S04]  /*a3a0*/  IMAD R21, R10, UR6, R21 ;  /* 0x000000060a157c24 */ /* 0x000fc8000f8e0215 */
[----:B------:R-:W-:Y:S02]  /*a3b0*/  IMAD R0, R21, UR4, R0 ;  /* 0x0000000415007c24 */ /* 0x000fe4000f8e0200 */
[----:B------:R-:W0:Y:S01]  /*a3c0*/  @P1 LDC R21, c[0x0][0x384] ;  /* 0x0000e100ff151b82 */ /* 0x000e220000000800 */
[----:B------:R-:W-:-:S04]  /*a3d0*/  @P1 IMAD.MOV R10, RZ, RZ, -R22 ;  /* 0x000000ffff0a1224 */ /* 0x000fc800078e0a16 */
[----:B0-----:R-:W-:-:S03]  /*a3e0*/  @P1 IMAD R11, R21, R10, R11 ;  /* 0x0000000a150b1224 */ /* 0x001fc600078e020b */
[----:B------:R-:W0:Y:S02]  /*a3f0*/  @P1 LDC R10, c[0x0][0x3f0] ;  /* 0x0000fc00ff0a1b82 */ /* 0x000e240000000800 */
[----:B0-----:R-:W-:-:S07]  /*a400*/  @P1 IMAD R0, R11, R10, R0 ;  /* 0x0000000a0b001224 */ /* 0x001fce00078e0200 */
.L_x_5753:
[----:B------:R-:W-:-:S04]  /*a410*/  LOP3.LUT R11, R0, 0xfffffff8, RZ, 0xc0, !PT ;  /* 0xfffffff8000b7812 */ /* 0x000fc800078ec0ff */
[----:B------:R-:W-:-:S04]  /*a420*/  IADD3 R10, P1, R18, R11, RZ ;  /* 0x0000000b120a7210 */ /* 0x000fc80007f3e0ff */
[----:B------:R-:W-:-:S05]  /*a430*/  IADD3.X R11, RZ, R19, RZ, P1, !PT ;  /* 0x00000013ff0b7210 */ /* 0x000fca0000ffe4ff */
[----:B------:R0:W5:Y:S04]  /*a440*/  LDG.E.64 R22, desc[UR36][R10.64] ;  /* 0x000000240a167981 */ /* 0x000168000c1e1b00 */
.L_x_5749:
[----:B------:R-:W-:Y:S05]  /*a450*/  BSYNC B1 ;  /* 0x0000000000017941 */ /* 0x000fea0003800000 */
.L_x_5748:
[----:B------:R-:W-:Y:S04]  /*a460*/  BSSY B1, `(.L_x_5754) ;  /* 0x0000012000017945 */ /* 0x000fe80003800000 */
[----:B------:R-:W-:Y:S05]  /*a470*/  @P0 BRA `(.L_x_5755) ;  /* 0x0000000000400947 */ /* 0x000fea0003800000 */
[----:B------:R-:W-:Y:S01]  /*a480*/  IADD3 R0, R7, R8, RZ ;  /* 0x0000000807007210 */ /* 0x000fe20007ffe0ff */
[----:B-----5:R-:W-:Y:S01]  /*a490*/  FADD.FTZ R4, R4, R12 ;  /* 0x0000000c04047221 */ /* 0x020fe20000010000 */
[----:B------:R-:W-:Y:S02]  /*a4a0*/  FADD.FTZ R24, R24, R13 ;  /* 0x0000000d18187221 */ /* 0x000fe40000010000 */
[----:B------:R-:W-:-:S13]  /*a4b0*/  ISETP.GE.U32.AND P0, PT, R0, R9, PT ;  /* 0x000000090000720c */ /* 0x000fda0003f06070 */
[----:B------:R-:W-:Y:S05]  /*a4c0*/  @P0 BRA `(.L_x_5755) ;  /* 0x00000000002c0947 */ /* 0x000fea0003800000 */
[----:B------:R-:W-:Y:S02]  /*a4d0*/  IMAD.IADD R0, R0, 0x1, R8 ;  /* 0x0000000100007824 */ /* 0x000fe400078e0208 */
[----:B------:R-:W-:Y:S01]  /*a4e0*/  FADD.FTZ R25, R25, R14 ;  /* 0x0000000e19197221 */ /* 0x000fe20000010000 */
[----:B------:R-:W-:Y:S02]  /*a4f0*/  FADD.FTZ R26, R26, R15 ;  /* 0x0000000f1a1a7221 */ /* 0x000fe40000010000 */
[----:B------:R-:W-:-:S13]  /*a500*/  ISETP.GE.U32.AND P0, PT, R0, R9, PT ;  /* 0x000000090000720c */ /* 0x000fda0003f06070 */
[----:B------:R-:W-:Y:S05]  /*a510*/  @P0 BRA `(.L_x_5755) ;  /* 0x0000000000180947 */ /* 0x000fea0003800000 */
[----:B------:R-:W-:Y:S01]  /*a520*/  IADD3 R8, R0, R8, RZ ;  /* 0x0000000800087210 */ /* 0x000fe20007ffe0ff */
[----:B------:R-:W-:Y:S01]  /*a530*/  FADD.FTZ R6, R6, R16 ;  /* 0x0000001006067221 */ /* 0x000fe20000010000 */
[----:B------:R-:W-:Y:S02]  /*a540*/  FADD.FTZ R5, R5, R17 ;  /* 0x0000001105057221 */ /* 0x000fe40000010000 */
[----:B------:R-:W-:-:S13]  /*a550*/  ISETP.GE.U32.AND P0, PT, R8, R9, PT ;  /* 0x000000090800720c */ /* 0x000fda0003f06070 */
[----:B------:R-:W-:Y:S01]  /*a560*/  @!P0 FADD.FTZ R3, R3, R22 ;  /* 0x0000001603038221 */ /* 0x000fe20000010000 */
[----:B------:R-:W-:-:S07]  /*a570*/  @!P0 FADD.FTZ R2, R2, R23 ;  /* 0x0000001702028221 */ /* 0x000fce0000010000 */
.L_x_5755:
[----:B------:R-:W-:Y:S05]  /*a580*/  BSYNC B1 ;  /* 0x0000000000017941 */ /* 0x000fea0003800000 */
.L_x_5754:
[----:B------:R-:W-:Y:S01]  /*a590*/  FADD.FTZ R24, R26, R24 ;  /* 0x000000181a187221 */ /* 0x000fe20000010000 */
[----:B------:R-:W-:-:S03]  /*a5a0*/  FADD.FTZ R25, R25, R4 ;  /* 0x0000000419197221 */ /* 0x000fc60000010000 */
[----:B------:R-:W-:Y:S01]  /*a5b0*/  FADD.FTZ R5, R24, R5 ;  /* 0x0000000518057221 */ /* 0x000fe20000010000 */
[----:B------:R-:W-:-:S03]  /*a5c0*/  FADD.FTZ R6, R25, R6 ;  /* 0x0000000619067221 */ /* 0x000fc60000010000 */
[----:B-----5:R-:W-:Y:S01]  /*a5d0*/  FADD.FTZ R17, R5, R2 ;  /* 0x0000000205117221 */ /* 0x020fe20000010000 */
[----:B------:R-:W-:Y:S01]  /*a5e0*/  FADD.FTZ R16, R6, R3 ;  /* 0x0000000306107221 */ /* 0x000fe20000010000 */
[----:B------:R-:W-:Y:S06]  /*a5f0*/  BRA `(.L_x_5723) ;  /* 0x0000000800f07947 */ /* 0x000fec0003800000 */
.L_x_5739:
        /* <DEDUP_REMOVED lines=12> */
[----:B------:R-:W-:Y:S01]  /*a6c0*/  IMAD.MOV.U32 R21, RZ, RZ, R0 ;  /* 0x000000ffff157224 */ /* 0x000fe200078e0000 */
[----:B------:R-:W-:Y:S01]  /*a6d0*/  MOV R4, R0 ;  /* 0x0000000000047202 */ /* 0x000fe20000000f00 */
[----:B------:R-:W-:Y:S01]  /*a6e0*/  IMAD.MOV.U32 R2, RZ, RZ, R3 ;  /* 0x000000ffff027224 */ /* 0x000fe200078e0003 */
[----:B------:R-:W-:-:S07]  /*a6f0*/  MOV R20, R3 ;  /* 0x0000000300147202 */ /* 0x000fce0000000f00 */
.L_x_5758:
        /* <DEDUP_REMOVED lines=18> */
[----:B--2---:R-:W-:Y:S01]  /*a820*/  FADD.FTZ R3, R10, R3 ;  /* 0x000000030a037221 */ /* 0x004fe20000010000 */
[----:B------:R-:W-:Y:S01]  /*a830*/  FADD.FTZ R4, R11, R4 ;  /* 0x000000040b047221 */ /* 0x000fe20000010000 */
[----:B---3--:R-:W-:Y:S01]  /*a840*/  FADD.FTZ R20, R12, R20 ;  /* 0x000000140c147221 */ /* 0x008fe20000010000 */
[----:B------:R-:W-:Y:S01]  /*a850*/  FADD.FTZ R21, R13, R21 ;  /* 0x000000150d157221 */ /* 0x000fe20000010000 */
[----:B----4-:R-:W-:Y:S01]  /*a860*/  FADD.FTZ R6, R14, R6 ;  /* 0x000000060e067221 */ /* 0x010fe20000010000 */
[----:B------:R-:W-:Y:S01]  /*a870*/  FADD.FTZ R5, R15, R5 ;  /* 0x000000050f057221 */ /* 0x000fe20000010000 */
[----:B-----5:R-:W-:Y:S01]  /*a880*/  FADD.FTZ R2, R16, R2 ;  /* 0x0000000210027221 */ /* 0x020fe20000010000 */
[----:B------:R-:W-:-:S05]  /*a890*/  FADD.FTZ R0, R17, R0 ;  /* 0x0000000011007221 */ /* 0x000fca0000010000 */
[----:B------:R-:W-:Y:S05]  /*a8a0*/  @!P0 BRA `(.L_x_5758) ;  /* 0xfffffffc00948947 */ /* 0x000fea000383ffff */
[----:B------:R-:W-:Y:S05]  /*a8b0*/  BSYNC B2 ;  /* 0x0000000000027941 */ /* 0x000fea0003800000 */
.L_x_5757:
[----:B------:R-:W-:Y:S05]  /*a8c0*/  BSYNC B1 ;  /* 0x0000000000017941 */ /* 0x000fea0003800000 */
.L_x_5756:
        /* <DEDUP_REMOVED lines=23> */
.L_x_5760:
[----:B------:R-:W-:Y:S05]  /*aa40*/  BSYNC B1 ;  /* 0x0000000000017941 */ /* 0x000fea0003800000 */
.L_x_5759:
        /* <DEDUP_REMOVED lines=18> */
.L_x_5762:
[----:B------:R-:W-:Y:S05]  /*ab70*/  BSYNC B1 ;  /* 0x0000000000017941 */ /* 0x000fea0003800000 */
.L_x_5761:
[----:B------:R-:W-:Y:S01]  /*ab80*/  FADD.FTZ R4, R4, R21 ;  /* 0x0000001504047221 */ /* 0x000fe20000010000 */
[----:B------:R-:W-:-:S03]  /*ab90*/  FADD.FTZ R3, R3, R20 ;  /* 0x0000001403037221 */ /* 0x000fc60000010000 */
[----:B------:R-:W-:Y:S01]  /*aba0*/  FADD.FTZ R5, R4, R5 ;  /* 0x0000000504057221 */ /* 0x000fe20000010000 */
[----:B------:R-:W-:-:S03]  /*abb0*/  FADD.FTZ R3, R3, R6 ;  /* 0x0000000603037221 */ /* 0x000fc60000010000 */
[----:B-----5:R-:W-:Y:S01]  /*abc0*/  FADD.FTZ R17, R5, R0 ;  /* 0x0000000005117221 */ /* 0x020fe20000010000 */
[----:B------:R-:W-:Y:S01]  /*abd0*/  FADD.FTZ R16, R3, R2 ;  /* 0x0000000203107221 */ /* 0x000fe20000010000 */
[----:B------:R-:W-:Y:S06]  /*abe0*/  BRA `(.L_x_5723) ;  /* 0x0000000400747947 */ /* 0x000fec0003800000 */
.L_x_5738:
        /* <DEDUP_REMOVED lines=13> */
[----:B------:R-:W-:Y:S01]  /*acc0*/  MOV R6, R4 ;  /* 0x0000000400067202 */ /* 0x000fe20000000f00 */
[----:B--2---:R-:W-:Y:S01]  /*acd0*/  IMAD.MOV.U32 R7, RZ, RZ, R2 ;  /* 0x000000ffff077224 */ /* 0x004fe200078e0002 */
[-C--:B------:R-:W-:Y:S02]  /*ace0*/  MOV R8, R2.reuse ;  /* 0x0000000200087202 */ /* 0x080fe40000000f00 */
[----:B------:R-:W-:-:S03]  /*acf0*/  MOV R20, R2 ;  /* 0x0000000200147202 */ /* 0x000fc60000000f00 */
[----:B------:R-:W-:Y:S05]  /*ad00*/  @P0 BRA `(.L_x_5764) ;  /* 0x0000000000740947 */ /* 0x000fea0003800000 */
[----:B------:R-:W-:Y:S01]  /*ad10*/  BSSY B2, `(.L_x_5764) ;  /* 0x000001c000027945 */ /* 0x000fe20003800000 */
[----:B------:R-:W-:Y:S01]  /*ad20*/  IMAD.MOV.U32 R8, RZ, RZ, R2 ;  /* 0x000000ffff087224 */ /* 0x000fe200078e0002 */
[----:B------:R-:W-:Y:S01]  /*ad30*/  MOV R20, R2 ;  /* 0x0000000200147202 */ /* 0x000fe20000000f00 */
[----:B------:R-:W-:Y:S01]  /*ad40*/  IMAD.MOV.U32 R6, RZ, RZ, R4 ;  /* 0x000000ffff067224 */ /* 0x000fe200078e0004 */
[----:B------:R-:W-:-:S07]  /*ad50*/  MOV R5, R4 ;  /* 0x0000000400057202 */ /* 0x000fce0000000f00 */
.L_x_5765:
[C---:B------:R-:W-:Y:S01]  /*ad60*/  IADD3 R10, R0.reuse, R21, RZ ;  /* 0x00000015000a7210 */ /* 0x040fe20007ffe0ff */
[----:B------:R-:W-:-:S03]  /*ad70*/  IMAD.WIDE.U32 R12, R0, 0x8, R18 ;  /* 0x00000008000c7825 */ /* 0x000fc600078e0012 */
[C---:B------:R-:W-:Y:S01]  /*ad80*/  IADD3 R16, R10.reuse, R21, RZ ;  /* 0x000000150a107210 */ /* 0x040fe20007ffe0ff */
[----:B------:R-:W-:Y:S02]  /*ad90*/  IMAD.WIDE.U32 R10, R10, 0x8, R18 ;  /* 0x000000080a0a7825 */ /* 0x000fe400078e0012 */
[----:B------:R-:W2:Y:S02]  /*ada0*/  LDG.E.64 R12, desc[UR36][R12.64] ;  /* 0x000000240c0c7981 */ /* 0x000ea4000c1e1b00 */
[C---:B------:R-:W-:Y:S02]  /*adb0*/  IMAD.IADD R0, R16.reuse, 0x1, R21 ;  /* 0x0000000110007824 */ /* 0x040fe400078e0215 */
[--C-:B------:R-:W-:Y:S01]  /*adc0*/  IMAD.WIDE.U32 R16, R16, 0x8, R18.reuse ;  /* 0x0000000810107825 */ /* 0x100fe200078e0012 */
[----:B------:R-:W3:Y:S03]  /*add0*/  LDG.E.64 R10, desc[UR36][R10.64] ;  /* 0x000000240a0a7981 */ /* 0x000ee6000c1e1b00 */
[----:B------:R-:W-:-:S02]  /*ade0*/  IMAD.WIDE.U32 R14, R0, 0x8, R18 ;  /* 0x00000008000e7825 */ /* 0x000fc400078e0012 */
        /* <DEDUP_REMOVED lines=15> */
.L_x_5764:
[----:B------:R-:W-:Y:S05]  /*aee0*/  BSYNC B1 ;  /* 0x0000000000017941 */ /* 0x000fea0003800000 */
.L_x_5763:
        /* <DEDUP_REMOVED lines=10> */
[----:B------:R-:W-:-:S05]  /*af90*/  IMAD.IADD R22, R22, 0x1, R21 ;  /* 0x0000000116167824 */ /* 0x000fca00078e0215 */
        /* <DEDUP_REMOVED lines=8> */
.L_x_5767:
[----:B------:R-:W-:Y:S05]  /*b020*/  BSYNC B1 ;  /* 0x0000000000017941 */ /* 0x000fea0003800000 */
.L_x_5766:
        /* <DEDUP_REMOVED lines=18> */
.L_x_5769:
[----:B------:R-:W-:Y:S05]  /*b150*/  BSYNC B1 ;  /* 0x0000000000017941 */ /* 0x000fea0003800000 */
.L_x_5768:
[----:B------:R-:W-:Y:S01]  /*b160*/  FADD.FTZ R8, R20, R8 ;  /* 0x0000000814087221 */ /* 0x000fe20000010000 */
[----:B------:R-:W-:-:S03]  /*b170*/  FADD.FTZ R4, R5, R4 ;  /* 0x0000000405047221 */ /* 0x000fc60000010000 */
[----:B------:R-:W-:Y:S01]  /*b180*/  FADD.FTZ R7, R8, R7 ;  /* 0x0000000708077221 */ /* 0x000fe20000010000 */
[----:B------:R-:W-:-:S03]  /*b190*/  FADD.FTZ R3, R4, R3 ;  /* 0x0000000304037221 */ /* 0x000fc60000010000 */
[----:B-----5:R-:W-:Y:S01]  /*b1a0*/  FADD.FTZ R17, R7, R2 ;  /* 0x0000000207117221 */ /* 0x020fe20000010000 */
[----:B------:R-:W-:-:S07]  /*b1b0*/  FADD.FTZ R16, R3, R6 ;  /* 0x0000000603107221 */ /* 0x000fce0000010000 */
.L_x_5723:
[----:B------:R-:W-:Y:S05]  /*b1c0*/  BSYNC B0 ;  /* 0x0000000000007941 */ /* 0x000fea0003800000 */
.L_x_5722:
        /* <DEDUP_REMOVED lines=18> */
.L_x_5771:
[----:B------:R-:W2:Y:S01]  /*b2f0*/  S2R R5, SR_TID.Y ;  /* 0x0000000000057919 */ /* 0x000ea20000002200 */
[----:B------:R-:W3:Y:S01]  /*b300*/  S2R R4, SR_TID.X ;  /* 0x0000000000047919 */ /* 0x000ee20000002100 */
[----:B------:R-:W-:Y:S01]  /*b310*/  BAR.SYNC.DEFER_BLOCKING 0x0 ;  /* 0x0000000000007b1d */ /* 0x000fe20000010000 */
[----:B--2---:R-:W-:-:S05]  /*b320*/  IMAD.IADD R3, R5, 0x1, R2 ;  /* 0x0000000105037824 */ /* 0x004fca00078e0202 */
[----:B------:R-:W-:-:S04]  /*b330*/  ISETP.GE.U32.AND P0, PT, R3, UR7, PT ;  /* 0x0000000703007c0c */ /* 0x000fc8000bf06070 */
[----:B------:R-:W-:-:S13]  /*b340*/  ISETP.GE.U32.OR P0, PT, R5, R2, P0 ;  /* 0x000000020500720c */ /* 0x000fda0000706470 */
[----:B---3--:R-:W-:-:S05]  /*b350*/  @!P0 IMAD R3, R3, UR6, R4 ;  /* 0x0000000603038c24 */ /* 0x008fca000f8e0204 */
[----:B------:R-:W-:-:S05]  /*b360*/  @!P0 LEA R3, R3, UR4, 0x3 ;  /* 0x0000000403038c11 */ /* 0x000fca000f8e18ff */
[----:B------:R-:W1:Y:S02]  /*b370*/  @!P0 LDS.64 R4, [R3] ;  /* 0x0000000003048984 */ /* 0x000e640000000a00 */
[----:B-1----:R-:W-:Y:S01]  /*b380*/  @!P0 FADD.FTZ R16, R16, R4 ;  /* 0x0000000410108221 */ /* 0x002fe20000010000 */
[----:B------:R-:W-:-:S05]  /*b390*/  @!P0 FADD.FTZ R17, R17, R5 ;  /* 0x0000000511118221 */ /* 0x000fca0000010000 */
[----:B------:R2:W-:Y:S01]  /*b3a0*/  @!P0 STS.64 [R0], R16 ;  /* 0x0000001000008388 */ /* 0x0005e20000000a00 */
[----:B------:R-:W-:Y:S02]  /*b3b0*/  ISETP.GT.AND P0, PT, R2, 0x1, PT ;  /* 0x000000010200780c */ /* 0x000fe40003f04270 */
[----:B------:R-:W-:-:S11]  /*b3c0*/  SHF.R.S32.HI R2, RZ, 0x1, R2 ;  /* 0x00000001ff027819 */ /* 0x000fd60000011402 */
[----:B--2---:R-:W-:Y:S05]  /*b3d0*/  @P0 BRA `(.L_x_5771) ;  /* 0xfffffffc00c40947 */ /* 0x004fea000383ffff */
.L_x_5770:
[----:B------:R-:W-:Y:S02]  /*b3e0*/  ULDC UR4, c[0x0][0x238] ;  /* 0x00008e0000047ab9 */ /* 0x000fe40000000800 */
[----:B------:R-:W-:-:S13]  /*b3f0*/  ISETP.NE.AND P0, PT, RZ, UR4, PT ;  /* 0x00000004ff007c0c */ /* 0x000fda000bf05270 */
[----:B------:R-:W-:Y:S05]  /*b400*/  @!P0 BRA `(.L_x_5772) ;  /* 0x0000000000ac8947 */ /* 0x000fea0003800000 */
[----:B------:R-:W2:Y:S02]  /*b410*/  LDC R7, c[0x0][RZ] ;  /* 0x00000000ff077b82 */ /* 0x000ea40000000800 */
[----:B--2---:R-:W-:Y:S02]  /*b420*/  ISETP.GT.AND P0, PT, R7, 0x20, PT ;  /* 0x000000200700780c */ /* 0x004fe40003f04270 */
[----:B-1----:R-:W-:-:S11]  /*b430*/  MOV R0, R7 ;  /* 0x0000000700007202 */ /* 0x002fd60000000f00 */
[----:B------:R-:W-:Y:S05]  /*b440*/  @!P0 BRA `(.L_x_5773) ;  /* 0x0000000000708947 */ /* 0x000fea0003800000 */
[----:B------:R-:W1:Y:S01]  /*b450*/  S2R R3, SR_TID.Y ;  /* 0x0000000000037919 */ /* 0x000e620000002200 */
[----:B------:R-:W2:Y:S01]  /*b460*/  S2UR UR5, SR_CgaCtaId ;  /* 0x00000000000579c3 */ /* 0x000ea20000008800 */
[----:B------:R-:W-:Y:S01]  /*b470*/  UMOV UR4, 0x400 ;  /* 0x0000040000047882 */ /* 0x000fe20000000000 */
[----:B------:R-:W1:Y:S01]  /*b480*/  S2R R4, SR_TID.X ;  /* 0x0000000000047919 */ /* 0x000e620000002100 */
[----:B------:R-:W-:-:S04]  /*b490*/  UIADD3 UR4, UR4, 0x10, URZ ;  /* 0x0000001004047890 */ /* 0x000fc8000fffe03f */
[----:B--2---:R-:W-:Y:S01]  /*b4a0*/  ULEA UR4, UR5, UR4, 0x18 ;  /* 0x0000000405047291 */ /* 0x004fe2000f8ec03f */
[----:B-1----:R-:W-:-:S05]  /*b4b0*/  IMAD R0, R3, R7, R4 ;  /* 0x0000000703007224 */ /* 0x002fca00078e0204 */
[----:B------:R-:W-:Y:S02]  /*b4c0*/  LEA R2, R0, UR4, 0x3 ;  /* 0x0000000400027c11 */ /* 0x000fe4000f8e18ff */
[----:B------:R-:W-:-:S03]  /*b4d0*/  LEA.HI R0, R7, R7, RZ, 0x1 ;  /* 0x0000000707007211 */ /* 0x000fc600078f08ff */
[----:B------:R1:W-:Y:S01]  /*b4e0*/  STS.64 [R2], R16 ;  /* 0x0000001002007388 */ /* 0x0003e20000000a00 */
[----:B------:R-:W-:Y:S01]  /*b4f0*/  SHF.R.S32.HI R3, RZ, 0x1, R0 ;  /* 0x00000001ff037819 */ /* 0x000fe20000011400 */
[----:B------:R-:W-:-:S03]  /*b500*/  HFMA2.MMA R0, -RZ, RZ, 0, 1.9073486328125e-06 ;  /* 0x00000020ff007435 */ /* 0x000fc600000001ff */
[----:B------:R-:W-:-:S13]  /*b510*/  ISETP.GE.AND P0, PT, R3, 0x20, PT ;  /* 0x000000200300780c */ /* 0x000fda0003f06270 */
[----:B-1----:R-:W-:Y:S05]  /*b520*/  @!P0 BRA `(.L_x_5773) ;  /* 0x0000000000388947 */ /* 0x002fea0003800000 */
.L_x_5774:
[----:B------:R-:W1:Y:S01]  /*b530*/  S2R R4, SR_TID.X ;  /* 0x0000000000047919 */ /* 0x000e620000002100 */
[----:B------:R-:W-:Y:S01]  /*b540*/  BAR.SYNC.DEFER_BLOCKING 0x0 ;  /* 0x0000000000007b1d */ /* 0x000fe20000010000 */
[----:B-1----:R-:W-:-:S05]  /*b550*/  IMAD.IADD R0, R4, 0x1, R3 ;  /* 0x0000000104007824 */ /* 0x002fca00078e0203 */
        /* <DEDUP_REMOVED lines=10> */
[----:B------:R-:W-:-:S07]  /*b600*/  MOV R0, 0x20 ;  /* 0x0000002000007802 */ /* 0x000fce0000000f00 */
.L_x_5773:
[----:B------:R-:W-:Y:S01]  /*b610*/  BAR.SYNC.DEFER_BLOCKING 0x0 ;  /* 0x0000000000007b1d */ /* 0x000fe20000010000 */
[----:B------:R-:W-:-:S13]  /*b620*/  ISETP.GE.AND P0, PT, R0, 0x2, PT ;  /* 0x000000020000780c */ /* 0x000fda0003f06270 */
[----:B------:R-:W-:Y:S05]  /*b630*/  @!P0 BRA `(.L_x_5772) ;  /* 0x0000000000208947 */ /* 0x000fea0003800000 */
[----:B------:R-:W-:-:S07]  /*b640*/  IMAD.MOV.U32 R3, RZ, RZ, 0x1 ;  /* 0x00000001ff037424 */ /* 0x000fce00078e00ff */
.L_x_5775:
[----:B------:R-:W1:Y:S04]  /*b650*/  SHFL.DOWN PT, R5, R16, R3, 0x1f ;  /* 0x08001f0310057589 */ /* 0x000e6800000e0000 */
[----:B------:R2:W3:Y:S02]  /*b660*/  SHFL.DOWN PT, R2, R17, R3, 0x1f ;  /* 0x08001f0311027589 */ /* 0x0004e400000e0000 */
[----:B--2---:R-:W-:-:S04]  /*b670*/  SHF.L.U32 R3, R3, 0x1, RZ ;  /* 0x0000000103037819 */ /* 0x004fc800000006ff */
[----:B------:R-:W-:Y:S01]  /*b680*/  ISETP.GE.AND P0, PT, R3, R0, PT ;  /* 0x000000000300720c */ /* 0x000fe20003f06270 */
[----:B-1----:R-:W-:Y:S01]  /*b690*/  FADD.FTZ R16, R5, R16 ;  /* 0x0000001005107221 */ /* 0x002fe20000010000 */
[----:B---3--:R-:W-:-:S11]  /*b6a0*/  FADD.FTZ R17, R2, R17 ;  /* 0x0000001102117221 */ /* 0x008fd60000010000 */
[----:B------:R-:W-:Y:S05]  /*b6b0*/  @!P0 BRA `(.L_x_5775) ;  /* 0xfffffffc00e48947 */ /* 0x000fea000383ffff */
.L_x_5772:
[----:B0-----:R-:W0:Y:S01]  /*b6c0*/  LDC R11, c[0x0][0x3f4] ;  /* 0x0000fd00ff0b7b82 */ /* 0x001e220000000800 */
[----:B------:R-:W-:Y:S01]  /*b6d0*/  HFMA2.MMA R18, -RZ, RZ, 0, 0 ;  /* 0x00000000ff127435 */ /* 0x000fe200000001ff */
        /* <DEDUP_REMOVED lines=269> */
[----:B-1----:R-:W-:-:S05]  /*c7b0*/  IMAD.HI.U32 R0, R5, UR7, R4 ;  /* 0x0000000705007c27 */ /* 0x002fca000f8e0004 */
[----:B------:R-:W-:Y:S01]  /*c7c0*/  SHF.R.U32.HI R0, RZ, UR4, R0 ;  /* 0x00000004ff007c19 */ /* 0x000fe20008011600 */
[----:B------:R-:W-:-:S03]  /*c7d0*/  ULDC UR4, c[0x0][0x5e4] ;  /* 0x0001790000047ab9 */ /* 0x000fc60000000800 */
[----:B------:R-:W-:-:S05]  /*c7e0*/  IADD3 R3, -R0, RZ, RZ ;  /* 0x000000ff00037210 */ /* 0x000fca0007ffe1ff */
[----:B------:R-:W-:-:S04]  /*c7f0*/  IMAD R3, R3, UR6, R5 ;  /* 0x0000000603037c24 */ /* 0x000fc8000f8e0205 */
[----:B------:R-:W-:-:S07]  /*c800*/  IMAD R18, R3, UR4, R18 ;  /* 0x0000000403127c24 */ /* 0x000fce000f8e0212 */
.L_x_5776:
[----:B------:R-:W-:Y:S01]  /*c810*/  ULDC.64 UR6, c[0x0][0x608] ;  /* 0x0001820000067ab9 */ /* 0x000fe20000000a00 */
[----:B------:R-:W-:Y:S02]  /*c820*/  CS2R R2, SRZ ;  /* 0x0000000000027805 */ /* 0x000fe4000001ff00 */
        /* <DEDUP_REMOVED lines=15> */
[----:B------:R-:W2:Y:S01]  /*c920*/  S2R R14, SR_TID.Y ;  /* 0x00000000000e7919 */ /* 0x000ea20000002200 */
[----:B-1----:R-:W1:Y:S01]  /*c930*/  S2R R0, SR_CTAID.X ;  /* 0x0000000000007919 */ /* 0x002e620000002500 */
[----:B0-----:R-:W-:Y:S01]  /*c940*/  IMAD R4, R15, UR6, RZ ;  /* 0x000000060f047c24 */ /* 0x001fe2000f8e02ff */
[----:B------:R-:W-:-:S03]  /*c950*/  ULDC UR6, c[0x0][0x248] ;  /* 0x0000920000067ab9 */ /* 0x000fc60000000800 */
[----:B--2---:R-:W-:Y:S01]  /*c960*/  IMAD R5, R14, UR6, R4 ;  /* 0x000000060e057c24 */ /* 0x004fe2000f8e0204 */
[----:B------:R-:W-:-:S03]  /*c970*/  ULDC UR6, c[0x0][0x230] ;  /* 0x00008c0000067ab9 */ /* 0x000fc60000000800 */
        /* <DEDUP_REMOVED lines=275> */
.L_x_5778:
        /* <DEDUP_REMOVED lines=17> */
.L_x_5780:
[----:B0-----:R-:W-:Y:S05]  /*dbc0*/  BSYNC B0 ;  /* 0x0000000000007941 */ /* 0x001fea0003800000 */
.L_x_5779:
        /* <DEDUP_REMOVED lines=14> */
.L_x_5782:
[----:B------:R-:W-:Y:S05]  /*dcb0*/  BSYNC B0 ;  /* 0x0000000000007941 */ /* 0x000fea0003800000 */
.L_x_5781:
        /* <DEDUP_REMOVED lines=35> */
.L_x_5784:
[----:B------:R-:W-:Y:S05]  /*def0*/  BSYNC B0 ;  /* 0x0000000000007941 */ /* 0x000fea0003800000 */
.L_x_5783:
        /* <DEDUP_REMOVED lines=32> */
.L_x_5789:
[----:B------:R-:W-:-:S04]  /*e100*/  IMAD.IADD R9, R0, 0x1, R11 ;  /* 0x0000000100097824 */ /* 0x000fc800078e020b */
[----:B-1----:R-:W-:-:S06]  /*e110*/  IMAD.WIDE.U32 R8, R9, 0x8, R6 ;  /* 0x0000000809087825 */ /* 0x002fcc00078e0006 */
[----:B------:R-:W2:Y:S01]  /*e120*/  LDG.E.64 R8, desc[UR36][R8.64] ;  /* 0x0000002408087981 */ /* 0x000ea2000c1e1b00 */
[----:B------:R-:W-:-:S04]  /*e130*/  IADD3 R11, R12, R11, RZ ;  /* 0x0000000b0c0b7210 */ /* 0x000fc80007ffe0ff */
[----:B------:R-:W-:Y:S01]  /*e140*/  ISETP.GE.U32.AND P0, PT, R11, UR6, PT ;  /* 0x000000060b007c0c */ /* 0x000fe2000bf06070 */
[----:B--2---:R-:W-:Y:S01]  /*e150*/  FADD.FTZ R16, R8, R16 ;  /* 0x0000001008107221 */ /* 0x004fe20000010000 */
[----:B------:R-:W-:-:S11]  /*e160*/  FADD.FTZ R17, R9, R17 ;  /* 0x0000001109117221 */ /* 0x000fd60000010000 */
[----:B------:R-:W-:Y:S05]  /*e170*/  @!P0 BRA `(.L_x_5789) ;  /* 0xfffffffc00e08947 */ /* 0x000fea000383ffff */
[----:B------:R-:W-:Y:S05]  /*e180*/  BSYNC B1 ;  /* 0x0000000000017941 */ /* 0x000fea0003800000 */
.L_x_5788:
[----:B------:R-:W-:Y:S05]  /*e190*/  BRA `(.L_x_5787) ;  /* 0x0000000000507947 */ /* 0x000fea0003800000 */
.L_x_5786:
        /* <DEDUP_REMOVED lines=10> */
.L_x_5790:
[----:B------:R-:W0:Y:S01]  /*e240*/  S2R R9, SR_TID.X ;  /* 0x0000000000097919 */ /* 0x000e220000002100 */
[----:B------:R-:W-:-:S04]  /*e250*/  IMAD.IADD R8, R0, 0x1, R11 ;  /* 0x0000000100087824 */ /* 0x000fc800078e020b */
[----:B0-----:R-:W-:-:S04]  /*e260*/  IMAD R9, R8, R13, R9 ;  /* 0x0000000d08097224 */ /* 0x001fc800078e0209 */
[----:B-1----:R-:W-:-:S06]  /*e270*/  IMAD.WIDE.U32 R8, R9, 0x8, R6 ;  /* 0x0000000809087825 */ /* 0x002fcc00078e0006 */
[----:B------:R-:W3:Y:S01]  /*e280*/  LDG.E.64 R8, desc[UR36][R8.64] ;  /* 0x0000002408087981 */ /* 0x000ee2000c1e1b00 */
[----:B--2---:R-:W-:-:S04]  /*e290*/  IADD3 R11, R12, R11, RZ ;  /* 0x0000000b0c0b7210 */ /* 0x004fc80007ffe0ff */
[----:B------:R-:W-:Y:S01]  /*e2a0*/  ISETP.GE.U32.AND P0, PT, R11, UR5, PT ;  /* 0x000000050b007c0c */ /* 0x000fe2000bf06070 */
[----:B---3--:R-:W-:Y:S01]  /*e2b0*/  FADD.FTZ R16, R8, R16 ;  /* 0x0000001008107221 */ /* 0x008fe20000010000 */
[----:B------:R-:W-:-:S11]  /*e2c0*/  FADD.FTZ R17, R9, R17 ;  /* 0x0000001109117221 */ /* 0x000fd60000010000 */
[----:B------:R-:W-:Y:S05]  /*e2d0*/  @!P0 BRA `(.L_x_5790) ;  /* 0xfffffffc00d88947 */ /* 0x000fea000383ffff */
.L_x_5787:
[----:B------:R-:W-:Y:S05]  /*e2e0*/  BSYNC B0 ;  /* 0x0000000000007941 */ /* 0x000fea0003800000 */
.L_x_5785:
        /* <DEDUP_REMOVED lines=15> */
.L_x_5792:
[----:B------:R-:W1:Y:S01]  /*e3e0*/  S2R R9, SR_TID.Y ;  /* 0x0000000000097919 */ /* 0x000e620000002200 */
[----:B------:R-:W2:Y:S01]  /*e3f0*/  S2R R7, SR_TID.X ;  /* 0x0000000000077919 */ /* 0x000ea20000002100 */
[----:B------:R-:W-:Y:S01]  /*e400*/  BAR.SYNC.DEFER_BLOCKING 0x0 ;  /* 0x0000000000007b1d */ /* 0x000fe20000010000 */
[----:B-1----:R-:W-:-:S05]  /*e410*/  IMAD.IADD R8, R9, 0x1, R6 ;  /* 0x0000000109087824 */ /* 0x002fca00078e0206 */
[----:B------:R-:W-:-:S04]  /*e420*/  ISETP.GE.U32.AND P0, PT, R8, UR5, PT ;  /* 0x0000000508007c0c */ /* 0x000fc8000bf06070 */
[----:B------:R-:W-:-:S13]  /*e430*/  ISETP.GE.U32.OR P0, PT, R9, R6, P0 ;  /* 0x000000060900720c */ /* 0x000fda0000706470 */
[----:B--2---:R-:W-:-:S05]  /*e440*/  @!P0 IMAD R7, R8, R11, R7 ;  /* 0x0000000b08078224 */ /* 0x004fca00078e0207 */
        /* <DEDUP_REMOVED lines=8> */
.L_x_5791:
        /* <DEDUP_REMOVED lines=10> */
.L_x_5795:
[----:B------:R-:W1:Y:S01]  /*e570*/  S2R R8, SR_TID.X ;  /* 0x0000000000087919 */ /* 0x000e620000002100 */
[----:B------:R-:W-:Y:S01]  /*e580*/  BAR.SYNC.DEFER_BLOCKING 0x0 ;  /* 0x0000000000007b1d */ /* 0x000fe20000010000 */
[----:B-1----:R-:W-:-:S05]  /*e590*/  IMAD.IADD R6, R8, 0x1, R7 ;  /* 0x0000000108067824 */ /* 0x002fca00078e0207 */
        /* <DEDUP_REMOVED lines=11> */
.L_x_5794:
[----:B------:R-:W-:Y:S01]  /*e650*/  BAR.SYNC.DEFER_BLOCKING 0x0 ;  /* 0x0000000000007b1d */ /* 0x000fe20000010000 */
[----:B------:R-:W-:-:S13]  /*e660*/  ISETP.GE.AND P0, PT, R6, 0x2, PT ;  /* 0x000000020600780c */ /* 0x000fda0003f06270 */
[----:B------:R-:W-:Y:S05]  /*e670*/  @!P0 BRA `(.L_x_5793) ;  /* 0x0000000000208947 */ /* 0x000fea0003800000 */
[----:B------:R-:W-:-:S07]  /*e680*/  IMAD.MOV.U32 R7, RZ, RZ, 0x1 ;  /* 0x00000001ff077424 */ /* 0x000fce00078e00ff */
.L_x_5796:
[----:B------:R-:W1:Y:S04]  /*e690*/  SHFL.DOWN PT, R9, R16, R7, 0x1f ;  /* 0x08001f0710097589 */ /* 0x000e6800000e0000 */
[----:B0-----:R0:W2:Y:S02]  /*e6a0*/  SHFL.DOWN PT, R0, R17, R7, 0x1f ;  /* 0x08001f0711007589 */ /* 0x0010a400000e0000 */
[----:B0-----:R-:W-:-:S04]  /*e6b0*/  SHF.L.U32 R7, R7, 0x1, RZ ;  /* 0x0000000107077819 */ /* 0x001fc800000006ff */
[----:B------:R-:W-:Y:S01]  /*e6c0*/  ISETP.GE.AND P0, PT, R7, R6, PT ;  /* 0x000000060700720c */ /* 0x000fe20003f06270 */
[----:B-1----:R-:W-:Y:S01]  /*e6d0*/  FADD.FTZ R16, R9, R16 ;  /* 0x0000001009107221 */ /* 0x002fe20000010000 */
[----:B--2---:R-:W-:-:S11]  /*e6e0*/  FADD.FTZ R17, R0, R17 ;  /* 0x0000001100117221 */ /* 0x004fd60000010000 */
[----:B------:R-:W-:Y:S05]  /*e6f0*/  @!P0 BRA `(.L_x_5796) ;  /* 0xfffffffc00e48947 */ /* 0x000fea000383ffff */
.L_x_5793:
        /* <DEDUP_REMOVED lines=10> */
[----:B0-----:R-:W-:Y:S01]  /*e7a0*/  FADD.FTZ R16, R16, R4 ;  /* 0x0000000410107221 */ /* 0x001fe20000010000 */
[----:B------:R-:W-:-:S07]  /*e7b0*/  FADD.FTZ R17, R17, R5 ;  /* 0x0000000511117221 */ /* 0x000fce0000010000 */
.L_x_5798:
[----:B------:R-:W-:Y:S05]  /*e7c0*/  @!P1 BRA `(.L_x_5799) ;  /* 0x0000000000609947 */ /* 0x000fea0003800000 */
[----:B0-----:R-:W0:Y:S02]  /*e7d0*/  LDC R0, c[0x0][0x62c] ;  /* 0x00018b00ff007b82 */ /* 0x001e240000000800 */
        /* <DEDUP_REMOVED lines=18> */
.L_x_5800:
[----:B------:R-:W-:Y:S02]  /*e900*/  ULDC.64 UR4, c[0x0][0x5f8] ;  /* 0x00017e0000047ab9 */ /* 0x000fe40000000a00 */
[----:B------:R-:W-:-:S04]  /*e910*/  IADD3 R18, P0, R18, UR4, RZ ;  /* 0x0000000412127c10 */ /* 0x000fc8000ff1e0ff */
[----:B------:R-:W-:-:S05]  /*e920*/  IADD3.X R19, RZ, UR5, RZ, P0, !PT ;  /* 0x00000005ff137c10 */ /* 0x000fca00087fe4ff */
[----:B------:R-:W-:Y:S01]  /*e930*/  STG.E.64 desc[UR36][R18.64], R16 ;  /* 0x0000001012007986 */ /* 0x000fe2000c101b24 */
[----:B------:R-:W-:Y:S05]  /*e940*/  EXIT ;  /* 0x000000000000794d */ /* 0x000fea0003800000 */
.L_x_5799:
[----:B------:R-:W-:Y:S01]  /*e950*/  STG.E.64 desc[UR36][R2.64], R16 ;  /* 0x0000001002007986 */ /* 0x000fe2000c101b24 */
[----:B------:R-:W-:Y:S05]  /*e960*/  EXIT ;  /* 0x000000000000794d */ /* 0x000fea0003800000 */
.L_x_5797:
[----:B------:R-:W-:Y:S01]  /*e970*/  ISETP.NE.AND P0, PT, RZ, UR38, PT ;  /* 0x00000026ff007c0c */ /* 0x000fe2000bf05270 */
[----:B------:R-:W-:Y:S02]  /*e980*/  ULDC.U8 UR4, c[0x0][0x629] ;  /* 0x00018a4000047ab9 */ /* 0x000fe40000000000 */
[----:B------:R-:W-:-:S10]  /*e990*/  ISETP.NE.AND P1, PT, RZ, UR4, PT ;  /* 0x00000004ff007c0c */ /* 0x000fd4000bf25270 */
[----:B------:R-:W-:Y:S05]  /*e9a0*/  @!P0 BRA `(.L_x_5801) ;  /* 0x00000000000c8947 */ /* 0x000fea0003800000 */
[----:B------:R-:W0:Y:S02]  /*e9b0*/  LDG.E.64 R2, desc[UR36][R4.64] ;  /* 0x0000002404027981 */ /* 0x000e24000c1e1b00 */
[----:B0-----:R-:W-:Y:S01]  /*e9c0*/  FADD.FTZ R16, R16, R2 ;  /* 0x0000000210107221 */ /* 0x001fe20000010000 */
[----:B------:R-:W-:-:S07]  /*e9d0*/  FADD.FTZ R17, R17, R3 ;  /* 0x0000000311117221 */ /* 0x000fce0000010000 */
.L_x_5801:
[----:B------:R-:W-:Y:S05]  /*e9e0*/  @!P1 BRA `(.L_x_5802) ;  /* 0x0000000000609947 */ /* 0x000fea0003800000 */
[----:B0-----:R-:W0:Y:S02]  /*e9f0*/  LDC R0, c[0x0][0x62c] ;  /* 0x00018b00ff007b82 */ /* 0x001e240000000800 */
        /* <DEDUP_REMOVED lines=18> */
.L_x_5803:
[----:B------:R-:W-:Y:S02]  /*eb20*/  ULDC.64 UR4, c[0x0][0x5f8] ;  /* 0x00017e0000047ab9 */ /* 0x000fe40000000a00 */
[----:B------:R-:W-:-:S05]  /*eb30*/  IADD3 R18, P0, R18, UR4, RZ ;  /* 0x0000000412127c10 */ /* 0x000fca000ff1e0ff */
[----:B------:R-:W-:-:S05]  /*eb40*/  IMAD.X R19, RZ, RZ, UR5, P0 ;  /* 0x00000005ff137e24 */ /* 0x000fca00080e06ff */
[----:B------:R-:W-:Y:S01]  /*eb50*/  STG.E.64 desc[UR36][R18.64], R16 ;  /* 0x0000001012007986 */ /* 0x000fe2000c101b24 */
[----:B------:R-:W-:Y:S05]  /*eb60*/  EXIT ;  /* 0x000000000000794d */ /* 0x000fea0003800000 */
.L_x_5802:
[----:B------:R-:W-:Y:S01]  /*eb70*/  STG.E.64 desc[UR36][R4.64], R16 ;  /* 0x0000001004007986 */ /* 0x000fe2000c101b24 */
[----:B------:R-:W-:Y:S05]  /*eb80*/  EXIT ;  /* 0x000000000000794d */ /* 0x000fea0003800000 */
.L_x_5777:
        /* <DEDUP_REMOVED lines=22> */
[----:B--2---:R-:W-:Y:S01]  /*ecf0*/  FADD.FTZ R16, R16, R4 ;  /* 0x0000000410107221 */ /* 0x004fe20000010000 */
[----:B------:R-:W-:-:S07]  /*ed00*/  FADD.FTZ R17, R17, R5 ;  /* 0x0000000511117221 */ /* 0x000fce0000010000 */
.L_x_5805:
        /* <DEDUP_REMOVED lines=20> */
.L_x_5807:
[----:B------:R-:W-:Y:S02]  /*ee50*/  ULDC.64 UR4, c[0x0][0x5f8] ;  /* 0x00017e0000047ab9 */ /* 0x000fe40000000a00 */
[----:B------:R-:W-:-:S04]  /*ee60*/  IADD3 R18, P0, R18, UR4, RZ ;  /* 0x0000000412127c10 */ /* 0x000fc8000ff1e0ff */
[----:B------:R-:W-:-:S05]  /*ee70*/  IADD3.X R19, RZ, UR5, RZ, P0, !PT ;  /* 0x00000005ff137c10 */ /* 0x000fca00087fe4ff */
[----:B------:R-:W-:Y:S01]  /*ee80*/  STG.E.64 desc[UR36][R18.64], R16 ;  /* 0x0000001012007986 */ /* 0x000fe2000c101b24 */
[----:B------:R-:W-:Y:S05]  /*ee90*/  EXIT ;  /* 0x000000000000794d */ /* 0x000fea0003800000 */
.L_x_5806:
[----:B------:R-:W-:Y:S01]  /*eea0*/  STG.E.64 desc[UR36][R2.64], R16 ;  /* 0x0000001002007986 */ /* 0x000fe2000c101b24 */
[----:B------:R-:W-:Y:S05]  /*eeb0*/  EXIT ;  /* 0x000000000000794d */ /* 0x000fea0003800000 */
.L_x_5804:
[----:B------:R-:W-:Y:S01]  /*eec0*/  ISETP.NE.AND P0, PT, RZ, UR38, PT ;  /* 0x00000026ff007c0c */ /* 0x000fe2000bf05270 */
[----:B------:R-:W-:Y:S02]  /*eed0*/  ULDC.U8 UR4, c[0x0][0x629] ;  /* 0x00018a4000047ab9 */ /* 0x000fe40000000000 */
[----:B------:R-:W-:-:S10]  /*eee0*/  ISETP.NE.AND P1, PT, RZ, UR4, PT ;  /* 0x00000004ff007c0c */ /* 0x000fd4000bf25270 */
[----:B------:R-:W-:Y:S05]  /*eef0*/  @!P0 BRA `(.L_x_5808) ;  /* 0x00000000000c8947 */ /* 0x000fea0003800000 */
[----:B------:R-:W2:Y:S02]  /*ef00*/  LDG.E.64 R2, desc[UR36][R4.64] ;  /* 0x0000002404027981 */ /* 0x000ea4000c1e1b00 */
[----:B--2---:R-:W-:Y:S01]  /*ef10*/  FADD.FTZ R16, R16, R2 ;  /* 0x0000000210107221 */ /* 0x004fe20000010000 */
[----:B------:R-:W-:-:S07]  /*ef20*/  FADD.FTZ R17, R17, R3 ;  /* 0x0000000311117221 */ /* 0x000fce0000010000 */
.L_x_5808:
        /* <DEDUP_REMOVED lines=20> */
.L_x_5810:
[----:B------:R-:W-:Y:S02]  /*f070*/  ULDC.64 UR4, c[0x0][0x5f8] ;  /* 0x00017e0000047ab9 */ /* 0x000fe40000000a00 */
[----:B------:R-:W-:-:S04]  /*f080*/  IADD3 R18, P0, R18, UR4, RZ ;  /* 0x0000000412127c10 */ /* 0x000fc8000ff1e0ff */
[----:B------:R-:W-:-:S05]  /*f090*/  IADD3.X R19, RZ, UR5, RZ, P0, !PT ;  /* 0x00000005ff137c10 */ /* 0x000fca00087fe4ff */
[----:B------:R-:W-:Y:S01]  /*f0a0*/  STG.E.64 desc[UR36][R18.64], R16 ;  /* 0x0000001012007986 */ /* 0x000fe2000c101b24 */
[----:B------:R-:W-:Y:S05]  /*f0b0*/  EXIT ;  /* 0x000000000000794d */ /* 0x000fea0003800000 */
.L_x_5809:
[----:B------:R-:W-:Y:S01]  /*f0c0*/  STG.E.64 desc[UR36][R4.64], R16 ;  /* 0x0000001004007986 */ /* 0x000fe2000c101b24 */
[----:B------:R-:W-:Y:S05]  /*f0d0*/  EXIT ;  /* 0x000000000000794d */ /* 0x000fea0003800000 */
.L_x_5811:
        /* <DEDUP_REMOVED lines=10> */
.L_x_8824:


//--------------------- .text._ZN2at6native13reduce_kernelILi256ELi2ENS0_8ReduceOpIN3c107complexIfEENS0_14func_wrapper_tIS5_NS0_55_GLOBAL__N__0955718d_22_SparseCsrTensorMath_cu_868dd54514ReductionAddOpIS5_EEEEjS5_Li4ELi4EEEEEvT1_ --------------------------
	.section	.text._ZN2at6native13reduce_kernelILi256ELi2ENS0_8ReduceOpIN3c107complexIfEENS0_14func_wrapper_tIS5_NS0_55_GLOBAL__N__0955718d_22_SparseCsrTensorMath_cu_868dd54514ReductionAddOpIS5_EEEEjS5_Li4ELi4EEEEEvT1_,"ax",@progbits
	.align	128
.text._ZN2at6native13reduce_kernelILi256ELi2ENS0_8ReduceOpIN3c107complexIfEENS0_14func_wrapper_tIS5_NS0_55_GLOBAL__N__0955718d_22_SparseCsrTensorMath_cu_868dd54514ReductionAddOpIS5_EEEEjS5_Li4ELi4EEEEEvT1_:
        .type           _ZN2at6native13reduce_kernelILi256ELi2ENS0_8ReduceOpIN3c107complexIfEENS0_14func_wrapper_tIS5_NS0_55_GLOBAL__N__0955718d_22_SparseCsrTensorMath_cu_868dd54514ReductionAddOpIS5_EEEEjS5_Li4ELi4EEEEEvT1_,@function
        .size           _ZN2at6native13reduce_kernelILi256ELi2ENS0_8ReduceOpIN3c107complexIfEENS0_14func_wrapper_tIS5_NS0_55_GLOBAL__N__0955718d_22_SparseCsrTensorMath_cu_868dd54514ReductionAddOpIS5_EEEEjS5_Li4ELi4EEEEEvT1_,(.L_x_8825 - _ZN2at6native13reduce_kernelILi256ELi2ENS0_8ReduceOpIN3c107complexIfEENS0_14func_wrapper_tIS5_NS0_55_GLOBAL__N__0955718d_22_SparseCsrTensorMath_cu_868dd54514ReductionAddOpIS5_EEEEjS5_Li4ELi4EEEEEvT1_)
        .other          _ZN2at6native13reduce_kernelILi256ELi2ENS0_8ReduceOpIN3c107complexIfEENS0_14func_wrapper_tIS5_NS0_55_GLOBAL__N__0955718d_22_SparseCsrTensorMath_cu_868dd54514ReductionAddOpIS5_EEEEjS5_Li4ELi4EEEEEvT1_,@"STO_CUDA_ENTRY STV_DEFAULT"
_ZN2at6native13reduce_kernelILi256ELi2ENS0_8ReduceOpIN3c107complexIfEENS0_14func_wrapper_tIS5_NS0_55_GLOBAL__N__0955718d_22_SparseCsrTensorMath_cu_868dd54514ReductionAddOpIS5_EEEEjS5_Li4ELi4EEEEEvT1_:
        /* <DEDUP_REMOVED lines=288> */
.L_x_5812:
        /* <DEDUP_REMOVED lines=12> */
[----:B------:R-:W-:Y:S01]  /*12c0*/  CS2R R24, SRZ ;  /* 0x0000000000187805 */ /* 0x000fe2000001ff00 */
[C---:B0-----:R-:W-:Y:S02]  /*12d0*/  IMAD R3, R2.reuse, UR5, R3 ;  /* 0x0000000502037c24 */ /* 0x041fe4000f8e0203 */
[----:B------:R-:W-:Y:S01]  /*12e0*/  IMAD R5, R2, UR4, R5 ;  /* 0x0000000402057c24 */ /* 0x000fe2000f8e0205 */
[----:B------:R-:W-:Y:S01]  /*12f0*/  ULDC UR4, c[0x0][0x224] ;  /* 0x0000890000047ab9 */ /* 0x000fe20000000800 */
[----:B--2---:R-:W-:Y:S02]  /*1300*/  IMAD R41, R16, UR6, R3 ;  /* 0x0000000610297c24 */ /* 0x004fe4000f8e0203 */
[----:B------:R-:W-:Y:S01]  /*1310*/  IMAD.U32 R6, RZ, RZ, UR4 ;  /* 0x00000004ff067e24 */ /* 0x000fe2000f8e00ff */
[----:B------:R-:W-:Y:S01]  /*1320*/  ULDC UR4, c[0x0][0x228] ;  /* 0x00008a0000047ab9 */ /* 0x000fe20000000800 */
        /* <DEDUP_REMOVED lines=27> */
.L_x_5816:
        /* <DEDUP_REMOVED lines=27> */
.L_x_5822:
[----:B------:R-:W-:Y:S05]  /*1690*/  BSYNC B2 ;  /* 0x0000000000027941 */ /* 0x000fea0003800000 */
.L_x_5821:
        /* <DEDUP_REMOVED lines=9> */
[----:B--2---:R-:W-:Y:S01]  /*1730*/  FADD.FTZ R0, R5, UR5 ;  /* 0x0000000505007e21 */ /* 0x004fe20008010000 */
[----:B------:R-:W-:-:S07]  /*1740*/  FADD.FTZ R3, R4, UR4 ;  /* 0x0000000404037e21 */ /* 0x000fce0008010000 */
.L_x_5820:
[----:B------:R-:W-:Y:S05]  /*1750*/  BSYNC B1 ;  /* 0x0000000000017941 */ /* 0x000fea0003800000 */
.L_x_5819:
[----:B------:R-:W0:Y:S01]  /*1760*/  LDC R7, c[0x0][0x224] ;  /* 0x00008900ff077b82 */ /* 0x000e220000000800 */
[----:B------:R-:W-:-:S04]  /*1770*/  IADD3 R5, P0, -R6, 0x4, RZ ;  /* 0x0000000406057810 */ /* 0x000fc80007f1e1ff */
[----:B------:R-:W-:Y:S02]  /*1780*/  LEA R28, P1, R5, R28, 0x3 ;  /* 0x0000001c051c7211 */ /* 0x000fe400078218ff */
[----:B------:R-:W-:-:S04]  /*1790*/  IADD3.X R4, RZ, -0x1, RZ, P0, !PT ;  /* 0xffffffffff047810 */ /* 0x000fc800007fe4ff */
[----:B------:R-:W-:Y:S02]  /*17a0*/  LEA.HI.X R29, R5, R29, R4, 0x3, P1 ;  /* 0x0000001d051d7211 */ /* 0x000fe400008f1c04 */
[----:B0-----:R-:W-:-:S07]  /*17b0*/  IADD3 R14, R6, -0x4, R7 ;  /* 0xfffffffc060e7810 */ /* 0x001fce0007ffe007 */
.L_x_5818:
[----:B------:R-:W-:Y:S05]  /*17c0*/  BSYNC B0 ;  /* 0x0000000000007941 */ /* 0x000fea0003800000 */
.L_x_5817:
[----:B------:R-:W0:Y:S01]  /*17d0*/  LDC.64 R6, c[0x0][0x238] ;  /* 0x00008e00ff067b82 */ /* 0x000e220000000a00 */
[----:B------:R-:W-:Y:S01]  /*17e0*/  BSSY B0, `(.L_x_5823) ;  /* 0x0000020000007945 */ /* 0x000fe20003800000 */
[----:B------:R-:W-:Y:S01]  /*17f0*/  ISETP.NE.AND P2, PT, R2, RZ, PT ;  /* 0x000000ff0200720c */ /* 0x000fe20003f45270 */
[--C-:B------:R-:W-:Y:S01]  /*1800*/  IMAD.MOV.U32 R15, RZ, RZ, R23.reuse ;  /* 0x000000ffff0f7224 */ /* 0x100fe200078e0017 */
[-C--:B------:R-:W-:Y:S01]  /*1810*/  MOV R20, R22.reuse ;  /* 0x0000001600147202 */ /* 0x080fe20000000f00 */
        /* <DEDUP_REMOVED lines=10> */
[----:B------:R-:W-:Y:S02]  /*18c0*/  MOV R24, R22 ;  /* 0x0000001600187202 */ /* 0x000fe40000000f00 */
[----:B------:R-:W-:-:S07]  /*18d0*/  MOV R25, R23 ;  /* 0x0000001700197202 */ /* 0x000fce0000000f00 */
.L_x_5825:
        /* <DEDUP_REMOVED lines=16> */
.L_x_5824:
[----:B------:R-:W-:Y:S05]  /*19e0*/  BSYNC B0 ;  /* 0x0000000000007941 */ /* 0x000fea0003800000 */
.L_x_5823:
        /* <DEDUP_REMOVED lines=8> */
.L_x_5827:
[----:B------:R-:W-:Y:S05]  /*1a70*/  BSYNC B0 ;  /* 0x0000000000007941 */ /* 0x000fea0003800000 */
.L_x_5826:
        /* <DEDUP_REMOVED lines=10> */
[----:B--2---:R-:W-:Y:S01]  /*1b20*/  FADD.FTZ R3, R3, R28 ;  /* 0x0000001c03037221 */ /* 0x004fe20000010000 */
[----:B------:R-:W-:-:S07]  /*1b30*/  FADD.FTZ R0, R0, R29 ;  /* 0x0000001d00007221 */ /* 0x000fce0000010000 */
.L_x_5829:
[----:B------:R-:W-:Y:S05]  /*1b40*/  BSYNC B0 ;  /* 0x0000000000007941 */ /* 0x000fea0003800000 */
.L_x_5828:
[----:B------:R-:W-:Y:S01]  /*1b50*/  FADD.FTZ R5, R24, R0 ;  /* 0x0000000018057221 */ /* 0x000fe20000010000 */
[----:B------:R-:W-:Y:S01]  /*1b60*/  FADD.FTZ R0, R25, R3 ;  /* 0x0000000319007221 */ /* 0x000fe20000010000 */
[----:B------:R-:W-:Y:S02]  /*1b70*/  CS2R R26, SRZ ;  /* 0x00000000001a7805 */ /* 0x000fe4000001ff00 */
[----:B------:R-:W-:Y:S01]  /*1b80*/  FADD.FTZ R5, R5, R22 ;  /* 0x0000001605057221 */ /* 0x000fe20000010000 */
[----:B------:R-:W-:-:S03]  /*1b90*/  FADD.FTZ R0, R0, R23 ;  /* 0x0000001700007221 */ /* 0x000fc60000010000 */
[----:B------:R-:W-:Y:S01]  /*1ba0*/  FADD.FTZ R25, R5, R20 ;  /* 0x0000001405197221 */ /* 0x000fe20000010000 */
[----:B------:R-:W-:Y:S01]  /*1bb0*/  FADD.FTZ R24, R0, R15 ;  /* 0x0000000f00187221 */ /* 0x000fe20000010000 */
[----:B------:R-:W-:Y:S06]  /*1bc0*/  BRA `(.L_x_5814) ;  /* 0x000000a0007c7947 */ /* 0x000fec0003800000 */
.L_x_5815:
        /* <DEDUP_REMOVED lines=54> */
.L_x_5838:
        /* <DEDUP_REMOVED lines=297> */
.L_x_5834:
        /* <DEDUP_REMOVED lines=253> */
.L_x_5835:
        /* <DEDUP_REMOVED lines=253> */
.L_x_5836:
        /* <DEDUP_REMOVED lines=251> */
.L_x_5837:
[----:B------:R-:W-:Y:S01]  /*6110*/  LOP3.LUT R25, R6, 0xfffffff0, RZ, 0xc0, !PT ;  /* 0xfffffff006197812 */ /* 0x000fe200078ec0ff */
[----:B------:R-:W-:-:S03]  /*6120*/  ULDC UR4, c[0x0][0x224] ;  /* 0x0000890000047ab9 */ /* 0x000fc60000000800 */
[----:B------:R-:W-:-:S04]  /*6130*/  IADD3 R24, P1, R28, R25, RZ ;  /* 0x000000191c187210 */ /* 0x000fc80007f3e0ff */
[----:B------:R-:W-:-:S06]  /*6140*/  IADD3.X R25, RZ, R29, RZ, P1, !PT ;  /* 0x0000001dff197210 */ /* 0x000fcc0000ffe4ff */
[----:B------:R-:W2:Y:S01]  /*6150*/  LDG.E.128 R24, desc[UR60][R24.64] ;  /* 0x0000003c18187981 */ /* 0x000ea2000c1e1d00 */
        /* <DEDUP_REMOVED lines=9> */
[----:B------:R-:W-:Y:S01]  /*61f0*/  FADD.FTZ R33, R14, R33 ;  /* 0x000000210e217221 */ /* 0x000fe20000010000 */
[----:B------:R-:W-:Y:S01]  /*6200*/  ISETP.GE.U32.AND P1, PT, R45, R6, PT ;  /* 0x000000062d00720c */ /* 0x000fe20003f26070 */
[----:B------:R-:W-:Y:S01]  /*6210*/  FADD.FTZ R30, R15, R30 ;  /* 0x0000001e0f1e7221 */ /* 0x000fe20000010000 */
[----:B------:R-:W-:Y:S01]  /*6220*/  FADD.FTZ R31, R20, R31 ;  /* 0x0000001f141f7221 */ /* 0x000fe20000010000 */
[----:B------:R-:W-:Y:S01]  /*6230*/  FADD.FTZ R40, R21, R40 ;  /* 0x0000002815287221 */ /* 0x000fe20000010000 */
[----:B------:R-:W-:Y:S01]  /*6240*/  FADD.FTZ R43, R22, R43 ;  /* 0x0000002b162b7221 */ /* 0x000fe20000010000 */
[----:B------:R-:W-:Y:S01]  /*6250*/  FADD.FTZ R42, R23, R42 ;  /* 0x0000002a172a7221 */ /* 0x000fe20000010000 */
[----:B--2---:R-:W-:Y:S01]  /*6260*/  FADD.FTZ R7, R24, R7 ;  /* 0x0000000718077221 */ /* 0x004fe20000010000 */
[----:B------:R-:W-:Y:S01]  /*6270*/  FADD.FTZ R16, R25, R16 ;  /* 0x0000001019107221 */ /* 0x000fe20000010000 */
[----:B------:R-:W-:Y:S01]  /*6280*/  FADD.FTZ R3, R26, R3 ;  /* 0x000000031a037221 */ /* 0x000fe20000010000 */
[----:B------:R-:W-:-:S04]  /*6290*/  FADD.FTZ R0, R27, R0 ;  /* 0x000000001b007221 */ /* 0x000fc80000010000 */
[----:B------:R-:W-:Y:S05]  /*62a0*/  @!P1 BRA `(.L_x_5838) ;  /* 0xffffffbc00209947 */ /* 0x000fea000383ffff */
[----:B------:R-:W-:Y:S05]  /*62b0*/  BSYNC B1 ;  /* 0x0000000000017941 */ /* 0x000fea0003800000 */
.L_x_5833:
[----:B------:R-:W-:Y:S05]  /*62c0*/  BSYNC B0 ;  /* 0x0000000000007941 */ /* 0x000fea0003800000 */
.L_x_5832:
        /* <DEDUP_REMOVED lines=280> */
.L_x_5841:
[----:B------:R-:W-:-:S04]  /*7450*/  LOP3.LUT R9, R45, 0xfffffff0, RZ, 0xc0, !PT ;  /* 0xfffffff02d097812 */ /* 0x000fc800078ec0ff */
[----:B------:R-:W-:-:S04]  /*7460*/  IADD3 R8, P2, R28, R9, RZ ;  /* 0x000000091c087210 */ /* 0x000fc80007f5e0ff */
[----:B------:R-:W-:-:S06]  /*7470*/  IADD3.X R9, RZ, R29, RZ, P2, !PT ;  /* 0x0000001dff097210 */ /* 0x000fcc00017fe4ff */
[----:B------:R-:W5:Y:S01]  /*7480*/  LDG.E.128 R8, desc[UR60][R8.64] ;  /* 0x0000003c08087981 */ /* 0x000f62000c1e1d00 */
[----:B0-----:R-:W-:-:S05]  /*7490*/  IMAD.IADD R37, R5, 0x1, R4 ;  /* 0x0000000105257824 */ /* 0x001fca00078e0204 */
        /* <DEDUP_REMOVED lines=276> */
.L_x_5842:
        /* <DEDUP_REMOVED lines=281> */
.L_x_5843:
        /* <DEDUP_REMOVED lines=281> */
.L_x_5844:
[----:B------:R-:W-:-:S04]  /*a900*/  LOP3.LUT R25, R45, 0xfffffff0, RZ, 0xc0, !PT ;  /* 0xfffffff02d197812 */ /* 0x000fc800078ec0ff */
[----:B------:R-:W-:-:S04]  /*a910*/  IADD3 R24, P1, R28, R25, RZ ;  /* 0x000000191c187210 */ /* 0x000fc80007f3e0ff */
[----:B------:R-:W-:-:S06]  /*a920*/  IADD3.X R25, RZ, R29, RZ, P1, !PT ;  /* 0x0000001dff197210 */ /* 0x000fcc0000ffe4ff */
[----:B------:R-:W5:Y:S03]  /*a930*/  LDG.E.128 R24, desc[UR60][R24.64] ;  /* 0x0000003c18187981 */ /* 0x000f66000c1e1d00 */
.L_x_5840:
[----:B------:R-:W-:Y:S05]  /*a940*/  BSYNC B0 ;  /* 0x0000000000007941 */ /* 0x000fea0003800000 */
.L_x_5839:
[----:B------:R-:W-:Y:S04]  /*a950*/  BSSY B0, `(.L_x_5845) ;  /* 0x000001a000007945 */ /* 0x000fe80003800000 */
[----:B------:R-:W-:Y:S05]  /*a960*/  @P0 BRA `(.L_x_5846) ;  /* 0x0000000000600947 */ /* 0x000fea0003800000 */
[----:B------:R-:W-:Y:S02]  /*a970*/  IMAD.IADD R5, R5, 0x1, R4 ;  /* 0x0000000105057824 */ /* 0x000fe400078e0204 */
[----:B-----5:R-:W-:Y:S01]  /*a980*/  FADD.FTZ R41, R41, R8 ;  /* 0x0000000829297221 */ /* 0x020fe20000010000 */
[----:B------:R-:W-:Y:S01]  /*a990*/  FADD.FTZ R38, R38, R9 ;  /* 0x0000000926267221 */ /* 0x000fe20000010000 */
[----:B------:R-:W-:Y:S01]  /*a9a0*/  FADD.FTZ R39, R39, R10 ;  /* 0x0000000a27277221 */ /* 0x000fe20000010000 */
[----:B------:R-:W-:Y:S01]  /*a9b0*/  FADD.FTZ R34, R34, R11 ;  /* 0x0000000b22227221 */ /* 0x000fe20000010000 */
[----:B------:R-:W-:-:S13]  /*a9c0*/  ISETP.GE.U32.AND P0, PT, R5, R6, PT ;  /* 0x000000060500720c */ /* 0x000fda0003f06070 */
[----:B------:R-:W-:Y:S05]  /*a9d0*/  @P0 BRA `(.L_x_5846) ;  /* 0x0000000000440947 */ /* 0x000fea0003800000 */
[----:B------:R-:W-:Y:S01]  /*a9e0*/  IADD3 R5, R5, R4, RZ ;  /* 0x0000000405057210 */ /* 0x000fe20007ffe0ff */
[----:B------:R-:W-:Y:S01]  /*a9f0*/  FADD.FTZ R35, R35, R12 ;  /* 0x0000000c23237221 */ /* 0x000fe20000010000 */
[----:B------:R-:W-:Y:S01]  /*aa00*/  FADD.FTZ R32, R32, R13 ;  /* 0x0000000d20207221 */ /* 0x000fe20000010000 */
[----:B------:R-:W-:Y:S01]  /*aa10*/  FADD.FTZ R33, R33, R14 ;  /* 0x0000000e21217221 */ /* 0x000fe20000010000 */
[----:B------:R-:W-:Y:S01]  /*aa20*/  ISETP.GE.U32.AND P0, PT, R5, R6, PT ;  /* 0x000000060500720c */ /* 0x000fe20003f06070 */
[----:B------:R-:W-:-:S12]  /*aa30*/  FADD.FTZ R30, R30, R15 ;  /* 0x0000000f1e1e7221 */ /* 0x000fd80000010000 */
[----:B------:R-:W-:Y:S05]  /*aa40*/  @P0 BRA `(.L_x_5846) ;  /* 0x0000000000280947 */ /* 0x000fea0003800000 */
[----:B------:R-:W-:Y:S01]  /*aa50*/  IADD3 R5, R5, R4, RZ ;  /* 0x0000000405057210 */ /* 0x000fe20007ffe0ff */
[----:B------:R-:W-:Y:S01]  /*aa60*/  FADD.FTZ R31, R31, R20 ;  /* 0x000000141f1f7221 */ /* 0x000fe20000010000 */
[----:B------:R-:W-:Y:S01]  /*aa70*/  FADD.FTZ R40, R40, R21 ;  /* 0x0000001528287221 */ /* 0x000fe20000010000 */
[----:B------:R-:W-:Y:S01]  /*aa80*/  FADD.FTZ R43, R43, R22 ;  /* 0x000000162b2b7221 */ /* 0x000fe20000010000 */
[----:B------:R-:W-:Y:S01]  /*aa90*/  ISETP.GE.U32.AND P0, PT, R5, R6, PT ;  /* 0x000000060500720c */ /* 0x000fe20003f06070 */
[----:B------:R-:W-:-:S12]  /*aaa0*/  FADD.FTZ R42, R42, R23 ;  /* 0x000000172a2a7221 */ /* 0x000fd80000010000 */
[----:B------:R-:W-:Y:S01]  /*aab0*/  @!P0 FADD.FTZ R7, R7, R24 ;  /* 0x0000001807078221 */ /* 0x000fe20000010000 */
[----:B------:R-:W-:Y:S01]  /*aac0*/  @!P0 FADD.FTZ R16, R16, R25 ;  /* 0x0000001910108221 */ /* 0x000fe20000010000 */
[----:B------:R-:W-:Y:S01]  /*aad0*/  @!P0 FADD.FTZ R3, R3, R26 ;  /* 0x0000001a03038221 */ /* 0x000fe20000010000 */
[----:B------:R-:W-:-:S07]  /*aae0*/  @!P0 FADD.FTZ R0, R0, R27 ;  /* 0x0000001b00008221 */ /* 0x000fce0000010000 */
.L_x_5846:
[----:B------:R-:W-:Y:S05]  /*aaf0*/  BSYNC B0 ;  /* 0x0000000000007941 */ /* 0x000fea0003800000 */
.L_x_5845:
[----:B-----5:R-:W-:Y:S01]  /*ab00*/  FADD.FTZ R9, R30, R34 ;  /* 0x000000221e097221 */ /* 0x020fe20000010000 */
        /* <DEDUP_REMOVED lines=12> */
.L_x_5831:
        /* <DEDUP_REMOVED lines=35> */
[----:B------:R-:W-:-:S07]  /*ae00*/  MOV R35, R7 ;  /* 0x0000000700237202 */ /* 0x000fce0000000f00 */
.L_x_5849:
        /* <DEDUP_REMOVED lines=29> */
[----:B------:R-:W-:Y:S01]  /*afe0*/  FADD.FTZ R38, R11, R38 ;  /* 0x000000260b267221 */ /* 0x000fe20000010000 */
[----:B----4-:R-:W-:Y:S01]  /*aff0*/  FADD.FTZ R39, R24, R39 ;  /* 0x0000002718277221 */ /* 0x010fe20000010000 */
[----:B------:R-:W-:Y:S01]  /*b000*/  FADD.FTZ R40, R25, R40 ;  /* 0x0000002819287221 */ /* 0x000fe20000010000 */
[----:B------:R-:W-:Y:S01]  /*b010*/  FADD.FTZ R41, R26, R41 ;  /* 0x000000291a297221 */ /* 0x000fe20000010000 */
[----:B------:R-:W-:Y:S01]  /*b020*/  FADD.FTZ R42, R27, R42 ;  /* 0x0000002a1b2a7221 */ /* 0x000fe20000010000 */
[----:B-----5:R-:W-:Y:S01]  /*b030*/  FADD.FTZ R7, R20, R7 ;  /* 0x0000000714077221 */ /* 0x020fe20000010000 */
[----:B------:R-:W-:Y:S01]  /*b040*/  FADD.FTZ R16, R21, R16 ;  /* 0x0000001015107221 */ /* 0x000fe20000010000 */
[----:B------:R-:W-:Y:S01]  /*b050*/  FADD.FTZ R3, R22, R3 ;  /* 0x0000000316037221 */ /* 0x000fe20000010000 */
[----:B------:R-:W-:Y:S01]  /*b060*/  FADD.FTZ R0, R23, R0 ;  /* 0x0000000017007221 */ /* 0x000fe20000010000 */
[----:B------:R-:W-:Y:S06]  /*b070*/  @!P0 BRA `(.L_x_5849) ;  /* 0xfffffffc00648947 */ /* 0x000fec000383ffff */
[----:B------:R-:W-:Y:S05]  /*b080*/  BSYNC B1 ;  /* 0x0000000000017941 */ /* 0x000fea0003800000 */
.L_x_5848:
[----:B------:R-:W-:Y:S05]  /*b090*/  BSYNC B0 ;  /* 0x0000000000007941 */ /* 0x000fea0003800000 */
.L_x_5847:
        /* <DEDUP_REMOVED lines=27> */
.L_x_5851:
[----:B------:R-:W-:Y:S05]  /*b250*/  BSYNC B0 ;  /* 0x0000000000007941 */ /* 0x000fea0003800000 */
.L_x_5850:
[----:B------:R-:W-:Y:S04]  /*b260*/  BSSY B0, `(.L_x_5852) ;  /* 0x000001a000007945 */ /* 0x000fe80003800000 */
[----:B------:R-:W-:Y:S05]  /*b270*/  @P1 BRA `(.L_x_5853) ;  /* 0x0000000000601947 */ /* 0x000fea0003800000 */
[----:B------:R-:W-:Y:S01]  /*b280*/  IADD3 R5, R5, R4, RZ ;  /* 0x0000000405057210 */ /* 0x000fe20007ffe0ff */
[----:B-----5:R-:W-:Y:S01]  /*b290*/  FADD.FTZ R35, R35, R12 ;  /* 0x0000000c23237221 */ /* 0x020fe20000010000 */
        /* <DEDUP_REMOVED lines=12> */
[----:B------:R-:W-:Y:S02]  /*b360*/  IMAD.IADD R5, R5, 0x1, R4 ;  /* 0x0000000105057824 */ /* 0x000fe400078e0204 */
[----:B------:R-:W-:Y:S01]  /*b370*/  FADD.FTZ R39, R39, R24 ;  /* 0x0000001827277221 */ /* 0x000fe20000010000 */
[----:B------:R-:W-:Y:S01]  /*b380*/  FADD.FTZ R40, R40, R25 ;  /* 0x0000001928287221 */ /* 0x000fe20000010000 */
[----:B------:R-:W-:Y:S01]  /*b390*/  FADD.FTZ R41, R41, R26 ;  /* 0x0000001a29297221 */ /* 0x000fe20000010000 */
[----:B------:R-:W-:Y:S01]  /*b3a0*/  FADD.FTZ R42, R42, R27 ;  /* 0x0000001b2a2a7221 */ /* 0x000fe20000010000 */
[----:B------:R-:W-:-:S13]  /*b3b0*/  ISETP.GE.U32.AND P0, PT, R5, R6, PT ;  /* 0x000000060500720c */ /* 0x000fda0003f06070 */
[----:B------:R-:W-:Y:S01]  /*b3c0*/  @!P0 FADD.FTZ R7, R7, R20 ;  /* 0x0000001407078221 */ /* 0x000fe20000010000 */
[----:B------:R-:W-:Y:S01]  /*b3d0*/  @!P0 FADD.FTZ R16, R16, R21 ;  /* 0x0000001510108221 */ /* 0x000fe20000010000 */
[----:B------:R-:W-:Y:S01]  /*b3e0*/  @!P0 FADD.FTZ R3, R3, R22 ;  /* 0x0000001603038221 */ /* 0x000fe20000010000 */
[----:B------:R-:W-:-:S07]  /*b3f0*/  @!P0 FADD.FTZ R0, R0, R23 ;  /* 0x0000001700008221 */ /* 0x000fce0000010000 */
.L_x_5853:
[----:B------:R-:W-:Y:S05]  /*b400*/  BSYNC B0 ;  /* 0x0000000000007941 */ /* 0x000fea0003800000 */
.L_x_5852:
        /* <DEDUP_REMOVED lines=13> */
.L_x_5830:
        /* <DEDUP_REMOVED lines=10> */
[----:B------:R-:W-:-:S05]  /*b580*/  CS2R R12, SRZ ;  /* 0x00000000000c7805 */ /* 0x000fca000001ff00 */
        /* <DEDUP_REMOVED lines=31> */
.L_x_5856:
        /* <DEDUP_REMOVED lines=36> */
.L_x_5855:
[----:B------:R-:W-:Y:S05]  /*b9c0*/  BSYNC B0 ;  /* 0x0000000000007941 */ /* 0x000fea0003800000 */
.L_x_5854:
        /* <DEDUP_REMOVED lines=23> */
.L_x_5858:
[----:B------:R-:W-:Y:S05]  /*bb40*/  BSYNC B0 ;  /* 0x0000000000007941 */ /* 0x000fea0003800000 */
.L_x_5857:
        /* <DEDUP_REMOVED lines=26> */
.L_x_5860:
[----:B------:R-:W-:Y:S05]  /*bcf0*/  BSYNC B0 ;  /* 0x0000000000007941 */ /* 0x000fea0003800000 */
.L_x_5859:
        /* <DEDUP_REMOVED lines=12> */
.L_x_5814:
[----:B------:R-:W-:Y:S05]  /*bdc0*/  BSYNC B6 ;  /* 0x0000000000067941 */ /* 0x000fea0003800000 */
.L_x_5813:
        /* <DEDUP_REMOVED lines=15> */
.L_x_5862:
        /* <DEDUP_REMOVED lines=16> */
.L_x_5861:
        /* <DEDUP_REMOVED lines=19> */
.L_x_5865:
        /* <DEDUP_REMOVED lines=15> */
[----:B------:R-:W-:-:S07]  /*c1e0*/  IMAD.MOV.U32 R0, RZ, RZ, 0x20 ;  /* 0x00000020ff007424 */ /* 0x000fce00078e00ff */
.L_x_5864:
[----:B------:R-:W-:Y:S01]  /*c1f0*/  ISETP.GE.AND P0, PT, R0, 0x2, PT ;  /* 0x000000020000780c */ /* 0x000fe20003f06270 */
[----:B------:R-:W-:Y:S05]  /*c200*/  WARPSYNC.ALL ;  /* 0x0000000000007948 */ /* 0x000fea0003800000 */
[----:B------:R-:W-:Y:S07]  /*c210*/  BAR.SYNC.DEFER_BLOCKING 0x0 ;  /* 0x0000000000007b1d */ /* 0x000fee0000010000 */
[----:B------:R-:W-:Y:S05]  /*c220*/  @!P0 BRA `(.L_x_5863) ;  /* 0x0000000000308947 */ /* 0x000fea0003800000 */
[----:B-1----:R-:W-:-:S11]  /*c230*/  HFMA2.MMA R3, -RZ, RZ, 0, 5.9604644775390625e-08 ;  /* 0x00000001ff037435 */ /* 0x002fd600000001ff */
.L_x_5866:
[----:B------:R-:W1:Y:S04]  /*c240*/  SHFL.DOWN PT, R5, R24, R3, 0x1f ;  /* 0x08001f0318057589 */ /* 0x000e6800000e0000 */
[----:B------:R-:W2:Y:S04]  /*c250*/  SHFL.DOWN PT, R4, R25, R3, 0x1f ;  /* 0x08001f0319047589 */ /* 0x000ea800000e0000 */
[----:B------:R-:W3:Y:S04]  /*c260*/  SHFL.DOWN PT, R7, R26, R3, 0x1f ;  /* 0x08001f031a077589 */ /* 0x000ee800000e0000 */
[----:B------:R4:W5:Y:S02]  /*c270*/  SHFL.DOWN PT, R6, R27, R3, 0x1f ;  /* 0x08001f031b067589 */ /* 0x00096400000e0000 */
[----:B----4-:R-:W-:Y:S01]  /*c280*/  SHF.L.U32 R3, R3, 0x1, RZ ;  /* 0x0000000103037819 */ /* 0x010fe200000006ff */
[----:B-1----:R-:W-:-:S03]  /*c290*/  FADD.FTZ R24, R5, R24 ;  /* 0x0000001805187221 */ /* 0x002fc60000010000 */
[----:B------:R-:W-:Y:S01]  /*c2a0*/  ISETP.GE.AND P0, PT, R3, R0, PT ;  /* 0x000000000300720c */ /* 0x000fe20003f06270 */
[----:B--2---:R-:W-:Y:S01]  /*c2b0*/  FADD.FTZ R25, R4, R25 ;  /* 0x0000001904197221 */ /* 0x004fe20000010000 */
[----:B---3--:R-:W-:Y:S01]  /*c2c0*/  FADD.FTZ R26, R7, R26 ;  /* 0x0000001a071a7221 */ /* 0x008fe20000010000 */
[----:B-----5:R-:W-:-:S10]  /*c2d0*/  FADD.FTZ R27, R6, R27 ;  /* 0x0000001b061b7221 */ /* 0x020fd40000010000 */
[----:B------:R-:W-:Y:S05]  /*c2e0*/  @!P0 BRA `(.L_x_5866) ;  /* 0xfffffffc00d48947 */ /* 0x000fea000383ffff */
.L_x_5863:
[----:B------:R-:W3:Y:S01]  /*c2f0*/  LDC R10, c[0x0][0x3f4] ;  /* 0x0000fd00ff0a7b82 */ /* 0x000ee20000000800 */
[----:B------:R-:W-:Y:S01]  /*c300*/  IMAD.MOV.U32 R16, RZ, RZ, RZ ;  /* 0x000000ffff107224 */ /* 0x000fe200078e00ff */
[----:B------:R-:W-:Y:S02]  /*c310*/  MOV R22, RZ ;  /* 0x000000ff00167202 */ /* 0x000fe40000000f00 */
        /* <DEDUP_REMOVED lines=9> */
[----:B-1----:R-:W-:-:S04]  /*c3b0*/  IMAD.MOV R3, RZ, RZ, -R5 ;  /* 0x000000ffff037224 */ /* 0x002fc800078e0a05 */
        /* <DEDUP_REMOVED lines=265> */
.L_x_5867:
        /* <DEDUP_REMOVED lines=22> */
[----:B-1----:R-:W-:-:S04]  /*d5b0*/  IMAD.MOV R3, RZ, RZ, -R5 ;  /* 0x000000ffff037224 */ /* 0x002fc800078e0a05 */
        /* <DEDUP_REMOVED lines=255> */
.L_x_5868:
[----:B------:R-:W-:Y:S01]  /*e5b0*/  ULDC.64 UR6, c[0x0][0x608] ;  /* 0x0001820000067ab9 */ /* 0x000fe20000000a00 */
[----:B------:R-:W-:Y:S02]  /*e5c0*/  CS2R R4, SRZ ;  /* 0x0000000000047805 */ /* 0x000fe4000001ff00 */
[----:B------:R-:W-:Y:S01]  /*e5d0*/  ISETP.NE.U32.AND P0, PT, RZ, UR6, PT ;  /* 0x00000006ff007c0c */ /* 0x000fe2000bf05070 */
[----:B-1----:R-:W-:Y:S01]  /*e5e0*/  IMAD.MOV.U32 R3, RZ, RZ, RZ ;  /* 0x000000ffff037224 */ /* 0x002fe200078e00ff */
        /* <DEDUP_REMOVED lines=11> */
[----:B------:R-:W-:Y:S01]  /*e6a0*/  IMAD.MOV.U32 R16, RZ, RZ, RZ ;  /* 0x000000ffff107224 */ /* 0x000fe200078e00ff */
[----:B------:R-:W-:Y:S01]  /*e6b0*/  MOV R18, RZ ;  /* 0x000000ff00127202 */ /* 0x000fe20000000f00 */
[----:B------:R-:W-:Y:S01]  /*e6c0*/  IMAD R7, R17, UR6, RZ ;  /* 0x0000000611077c24 */ /* 0x000fe2000f8e02ff */
[----:B------:R-:W-:-:S03]  /*e6d0*/  ULDC UR6, c[0x0][0x248] ;  /* 0x0000920000067ab9 */ /* 0x000fc60000000800 */
        /* <DEDUP_REMOVED lines=278> */
.L_x_5870:
        /* <DEDUP_REMOVED lines=277> */
.L_x_5871:
        /* <DEDUP_REMOVED lines=16> */
.L_x_5873:
[----:B------:R-:W-:Y:S05]  /*10a90*/  BSYNC B0 ;  /* 0x0000000000007941 */ /* 0x000fea0003800000 */
.L_x_5872:
        /* <DEDUP_REMOVED lines=14> */
[----:B------:R1:W-:Y:S02]  /*10b80*/  STG.E.64 desc[UR60][R10.64+0x8], R26 ;  /* 0x0000081a0a007986 */ /* 0x0003e4000c101b3c */
.L_x_5875:
[----:B------:R-:W-:Y:S05]  /*10b90*/  BSYNC B0 ;  /* 0x0000000000007941 */ /* 0x000fea0003800000 */
.L_x_5874:
        /* <DEDUP_REMOVED lines=35> */
.L_x_5877:
[----:B------:R-:W-:Y:S05]  /*10dd0*/  BSYNC B0 ;  /* 0x0000000000007941 */ /* 0x000fea0003800000 */
.L_x_5876:
        /* <DEDUP_REMOVED lines=38> */
.L_x_5882:
[----:B------:R-:W-:-:S05]  /*11040*/  IADD3 R11, R15, R14, RZ ;  /* 0x0000000e0f0b7210 */ /* 0x000fca0007ffe0ff */
[----:B--2---:R-:W-:-:S05]  /*11050*/  IMAD.WIDE.U32 R10, R11, 0x10, R12 ;  /* 0x000000100b0a7825 */ /* 0x004fca00078e000c */
[----:B------:R-:W2:Y:S04]  /*11060*/  LDG.E.64 R20, desc[UR60][R10.64] ;  /* 0x0000003c0a147981 */ /* 0x000ea8000c1e1b00 */
[----:B------:R-:W3:Y:S01]  /*11070*/  LDG.E.64 R22, desc[UR60][R10.64+0x8] ;  /* 0x0000083c0a167981 */ /* 0x000ee2000c1e1b00 */
[----:B------:R-:W-:-:S04]  /*11080*/  IADD3 R14, R19, R14, RZ ;  /* 0x0000000e130e7210 */ /* 0x000fc80007ffe0ff */
[----:B------:R-:W-:Y:S01]  /*11090*/  ISETP.GE.U32.AND P0, PT, R14, UR8, PT ;  /* 0x000000080e007c0c */ /* 0x000fe2000bf06070 */
[----:B--2---:R-:W-:Y:S01]  /*110a0*/  FADD.FTZ R24, R20, R24 ;  /* 0x0000001814187221 */ /* 0x004fe20000010000 */
[----:B------:R-:W-:Y:S01]  /*110b0*/  FADD.FTZ R25, R21, R25 ;  /* 0x0000001915197221 */ /* 0x000fe20000010000 */
[----:B---3--:R-:W-:Y:S01]  /*110c0*/  FADD.FTZ R26, R22, R26 ;  /* 0x0000001a161a7221 */ /* 0x008fe20000010000 */
[----:B------:R-:W-:-:S09]  /*110d0*/  FADD.FTZ R27, R23, R27 ;  /* 0x0000001b171b7221 */ /* 0x000fd20000010000 */
[----:B------:R-:W-:Y:S05]  /*110e0*/  @!P0 BRA `(.L_x_5882) ;  /* 0xfffffffc00d48947 */ /* 0x000fea000383ffff */
[----:B------:R-:W-:Y:S05]  /*110f0*/  BSYNC B1 ;  /* 0x0000000000017941 */ /* 0x000fea0003800000 */
.L_x_5881:
[----:B------:R-:W-:Y:S05]  /*11100*/  BRA `(.L_x_5880) ;  /* 0x0000000000647947 */ /* 0x000fea0003800000 */
.L_x_5879:
[----:B------:R-:W-:Y:S01]  /*11110*/  ULDC UR7, c[0x0][0x234] ;  /* 0x00008d0000077ab9 */ /* 0x000fe20000000800 */
        /* <DEDUP_REMOVED lines=9> */
[----:B------:R-:W-:-:S04]  /*111b0*/  IMAD R0, R0, UR6, RZ ;  /* 0x0000000600007c24 */ /* 0x000fc8000f8e02ff */
[----:B------:R-:W2:Y:S08]  /*111c0*/  LDC.64 R12, c[0x0][0x610] ;  /* 0x00018400ff0c7b82 */ /* 0x000eb00000000a00 */
[----:B0-----:R-:W0:Y:S02]  /*111d0*/  LDC R28, c[0x0][0x4] ;  /* 0x00000100ff1c7b82 */ /* 0x001e240000000800 */
.L_x_5883:
[----:B------:R-:W-:-:S05]  /*111e0*/  IADD3 R10, R0, R15, RZ ;  /* 0x0000000f000a7210 */ /* 0x000fca0007ffe0ff */
[----:B-1----:R-:W-:-:S04]  /*111f0*/  IMAD R11, R10, R14, R17 ;  /* 0x0000000e0a0b7224 */ /* 0x002fc800078e0211 */
[----:B--2---:R-:W-:-:S05]  /*11200*/  IMAD.WIDE.U32 R10, R11, 0x10, R12 ;  /* 0x000000100b0a7825 */ /* 0x004fca00078e000c */
[----:B------:R-:W2:Y:S04]  /*11210*/  LDG.E.64 R20, desc[UR60][R10.64] ;  /* 0x0000003c0a147981 */ /* 0x000ea8000c1e1b00 */
[----:B------:R-:W3:Y:S01]  /*11220*/  LDG.E.64 R22, desc[UR60][R10.64+0x8] ;  /* 0x0000083c0a167981 */ /* 0x000ee2000c1e1b00 */
[----:B0-----:R-:W-:-:S05]  /*11230*/  IMAD.IADD R15, R28, 0x1, R15 ;  /* 0x000000011c0f7824 */ /* 0x001fca00078e020f */
[----:B------:R-:W-:Y:S01]  /*11240*/  ISETP.GE.U32.AND P0, PT, R15, UR7, PT ;  /* 0x000000070f007c0c */ /* 0x000fe2000bf06070 */
[----:B--2---:R-:W-:Y:S01]  /*11250*/  FADD.FTZ R24, R20, R24 ;  /* 0x0000001814187221 */ /* 0x004fe20000010000 */
[----:B------:R-:W-:Y:S01]  /*11260*/  FADD.FTZ R25, R21, R25 ;  /* 0x0000001915197221 */ /* 0x000fe20000010000 */
[----:B---3--:R-:W-:Y:S01]  /*11270*/  FADD.FTZ R26, R22, R26 ;  /* 0x0000001a161a7221 */ /* 0x008fe20000010000 */
[----:B------:R-:W-:-:S09]  /*11280*/  FADD.FTZ R27, R23, R27 ;  /* 0x0000001b171b7221 */ /* 0x000fd20000010000 */
[----:B------:R-:W-:Y:S05]  /*11290*/  @!P0 BRA `(.L_x_5883) ;  /* 0xfffffffc00d08947 */ /* 0x000fea000383ffff */
.L_x_5880:
[----:B------:R-:W-:Y:S05]  /*112a0*/  BSYNC B0 ;  /* 0x0000000000007941 */ /* 0x000fea0003800000 */
.L_x_5878:
        /* <DEDUP_REMOVED lines=13> */
.L_x_5885:
[----:B------:R-:W-:Y:S01]  /*11380*/  IADD3 R10, R2, R11, RZ ;  /* 0x0000000b020a7210 */ /* 0x000fe20007ffe0ff */
[----:B------:R-:W-:Y:S03]  /*11390*/  BAR.SYNC.DEFER_BLOCKING 0x0 ;  /* 0x0000000000007b1d */ /* 0x000fe60000010000 */
[----:B------:R-:W-:-:S04]  /*113a0*/  ISETP.GE.U32.AND P0, PT, R10, UR6, PT ;  /* 0x000000060a007c0c */ /* 0x000fc8000bf06070 */
[----:B------:R-:W-:-:S13]  /*113b0*/  ISETP.GE.U32.OR P0, PT, R2, R11, P0 ;  /* 0x0000000b0200720c */ /* 0x000fda0000706470 */
[----:B------:R-:W-:-:S05]  /*113c0*/  @!P0 IMAD R10, R10, R19, R17 ;  /* 0x000000130a0a8224 */ /* 0x000fca00078e0211 */
[----:B------:R-:W-:-:S05]  /*113d0*/  @!P0 LEA R10, R10, UR4, 0x4 ;  /* 0x000000040a0a8c11 */ /* 0x000fca000f8e20ff */
        /* <DEDUP_REMOVED lines=9> */
.L_x_5884:
        /* <DEDUP_REMOVED lines=10> */
.L_x_5888:
[----:B------:R-:W-:Y:S01]  /*11510*/  IADD3 R2, R17, R10, RZ ;  /* 0x0000000a11027210 */ /* 0x000fe20007ffe0ff */
[----:B------:R-:W-:Y:S03]  /*11520*/  BAR.SYNC.DEFER_BLOCKING 0x0 ;  /* 0x0000000000007b1d */ /* 0x000fe60000010000 */
[----:B------:R-:W-:-:S04]  /*11530*/  ISETP.GE.U32.AND P0, PT, R2, R19, PT ;  /* 0x000000130200720c */ /* 0x000fc80003f06070 */
[----:B------:R-:W-:-:S13]  /*11540*/  ISETP.GE.U32.OR P0, PT, R17, R10, P0 ;  /* 0x0000000a1100720c */ /* 0x000fda0000706470 */
[----:B------:R-:W-:Y:S01]  /*11550*/  @!P0 IMAD R12, R10, 0x10, R0 ;  /* 0x000000100a0c8824 */ /* 0x000fe200078e0200 */
[----:B------:R-:W-:-:S05]  /*11560*/  SHF.R.S32.HI R10, RZ, 0x1, R10 ;  /* 0x00000001ff0a7819 */ /* 0x000fca000001140a */
[----:B------:R-:W1:Y:S02]  /*11570*/  @!P0 LDS.128 R12, [R12] ;  /* 0x000000000c0c8984 */ /* 0x000e640000000c00 */
[----:B-123--:R-:W-:Y:S01]  /*11580*/  @!P0 FADD.FTZ R24, R24, R12 ;  /* 0x0000000c18188221 */ /* 0x00efe20000010000 */
[----:B------:R-:W-:Y:S01]  /*11590*/  @!P0 FADD.FTZ R25, R25, R13 ;  /* 0x0000000d19198221 */ /* 0x000fe20000010000 */
[----:B------:R-:W-:Y:S01]  /*115a0*/  @!P0 FADD.FTZ R26, R26, R14 ;  /* 0x0000000e1a1a8221 */ /* 0x000fe20000010000 */
[----:B------:R-:W-:-:S05]  /*115b0*/  @!P0 FADD.FTZ R27, R27, R15 ;  /* 0x0000000f1b1b8221 */ /* 0x000fca0000010000 */
[----:B------:R3:W-:Y:S01]  /*115c0*/  @!P0 STS.128 [R0], R24 ;  /* 0x0000001800008388 */ /* 0x0007e20000000c00 */
[----:B------:R-:W-:-:S13]  /*115d0*/  ISETP.GE.AND P0, PT, R10, 0x20, PT ;  /* 0x000000200a00780c */ /* 0x000fda0003f06270 */
[----:B------:R-:W-:Y:S05]  /*115e0*/  @P0 BRA `(.L_x_5888) ;  /* 0xfffffffc00c80947 */ /* 0x000fea000383ffff */
[----:B------:R-:W-:-:S07]  /*115f0*/  MOV R2, 0x20 ;  /* 0x0000002000027802 */ /* 0x000fce0000000f00 */
.L_x_5887:
[----:B------:R-:W-:Y:S01]  /*11600*/  BAR.SYNC.DEFER_BLOCKING 0x0 ;  /* 0x0000000000007b1d */ /* 0x000fe20000010000 */
[----:B------:R-:W-:-:S13]  /*11610*/  ISETP.GE.AND P0, PT, R2, 0x2, PT ;  /* 0x000000020200780c */ /* 0x000fda0003f06270 */
[----:B------:R-:W-:Y:S05]  /*11620*/  @!P0 BRA `(.L_x_5886) ;  /* 0x0000000000308947 */ /* 0x000fea0003800000 */
[----:B------:R-:W-:-:S11]  /*11630*/  HFMA2.MMA R11, -RZ, RZ, 0, 5.9604644775390625e-08 ;  /* 0x00000001ff0b7435 */ /* 0x000fd600000001ff */
.L_x_5889:
[----:B------:R-:W4:Y:S04]  /*11640*/  SHFL.DOWN PT, R13, R24, R11, 0x1f ;  /* 0x08001f0b180d7589 */ /* 0x000f2800000e0000 */
[----:B-123--:R-:W1:Y:S04]  /*11650*/  SHFL.DOWN PT, R0, R25, R11, 0x1f ;  /* 0x08001f0b19007589 */ /* 0x00ee6800000e0000 */
[----:B------:R-:W2:Y:S04]  /*11660*/  SHFL.DOWN PT, R15, R26, R11, 0x1f ;  /* 0x08001f0b1a0f7589 */ /* 0x000ea800000e0000 */
[----:B------:R3:W5:Y:S02]  /*11670*/  SHFL.DOWN PT, R10, R27, R11, 0x1f ;  /* 0x08001f0b1b0a7589 */ /* 0x00076400000e0000 */
[----:B---3--:R-:W-:-:S02]  /*11680*/  IMAD.SHL.U32 R11, R11, 0x2, RZ ;  /* 0x000000020b0b7824 */ /* 0x008fc400078e00ff */
[----:B----4-:R-:W-:-:S03]  /*11690*/  FADD.FTZ R24, R13, R24 ;  /* 0x000000180d187221 */ /* 0x010fc60000010000 */
[----:B------:R-:W-:Y:S01]  /*116a0*/  ISETP.GE.AND P0, PT, R11, R2, PT ;  /* 0x000000020b00720c */ /* 0x000fe20003f06270 */
[----:B-1----:R-:W-:Y:S01]  /*116b0*/  FADD.FTZ R25, R0, R25 ;  /* 0x0000001900197221 */ /* 0x002fe20000010000 */
[----:B--2---:R-:W-:Y:S01]  /*116c0*/  FADD.FTZ R26, R15, R26 ;  /* 0x0000001a0f1a7221 */ /* 0x004fe20000010000 */
[----:B-----5:R-:W-:-:S10]  /*116d0*/  FADD.FTZ R27, R10, R27 ;  /* 0x0000001b0a1b7221 */ /* 0x020fd40000010000 */
[----:B------:R-:W-:Y:S05]  /*116e0*/  @!P0 BRA `(.L_x_5889) ;  /* 0xfffffffc00d48947 */ /* 0x000fea000383ffff */
.L_x_5886:
        /* <DEDUP_REMOVED lines=9> */
[----:B------:R-:W1:Y:S04]  /*11780*/  LDG.E.64 R2, desc[UR60][R4.64] ;  /* 0x0000003c04027981 */ /* 0x000e68000c1e1b00 */
[----:B------:R-:W4:Y:S01]  /*11790*/  LDG.E.64 R6, desc[UR60][R4.64+0x8] ;  /* 0x0000083c04067981 */ /* 0x000f22000c1e1b00 */
[----:B-123--:R-:W-:Y:S01]  /*117a0*/  FADD.FTZ R24, R24, R2 ;  /* 0x0000000218187221 */ /* 0x00efe20000010000 */
[----:B------:R-:W-:Y:S01]  /*117b0*/  FADD.FTZ R25, R25, R3 ;  /* 0x0000000319197221 */ /* 0x000fe20000010000 */
[----:B----4-:R-:W-:Y:S01]  /*117c0*/  FADD.FTZ R26, R26, R6 ;  /* 0x000000061a1a7221 */ /* 0x010fe20000010000 */
[----:B------:R-:W-:-:S07]  /*117d0*/  FADD.FTZ R27, R27, R7 ;  /* 0x000000071b1b7221 */ /* 0x000fce0000010000 */
.L_x_5891:
        /* <DEDUP_REMOVED lines=21> */
.L_x_5893:
        /* <DEDUP_REMOVED lines=22> */
.L_x_5894:
[----:B------:R-:W-:Y:S02]  /*11a90*/  ULDC.64 UR4, c[0x0][0x5f8] ;  /* 0x00017e0000047ab9 */ /* 0x000fe40000000a00 */
[----:B------:R-:W-:-:S04]  /*11aa0*/  IADD3 R16, P0, R16, UR4, RZ ;  /* 0x0000000410107c10 */ /* 0x000fc8000ff1e0ff */
[----:B------:R-:W-:-:S05]  /*11ab0*/  IADD3.X R17, RZ, UR5, RZ, P0, !PT ;  /* 0x00000005ff117c10 */ /* 0x000fca00087fe4ff */
[----:B------:R-:W-:Y:S01]  /*11ac0*/  STG.E.64 desc[UR60][R16.64], R26 ;  /* 0x0000001a10007986 */ /* 0x000fe2000c101b3c */
[----:B------:R-:W-:Y:S05]  /*11ad0*/  EXIT ;  /* 0x000000000000794d */ /* 0x000fea0003800000 */
.L_x_5892:
[----:B------:R-:W-:Y:S04]  /*11ae0*/  STG.E.64 desc[UR60][R4.64], R24 ;  /* 0x0000001804007986 */ /* 0x000fe8000c101b3c */
[----:B------:R-:W-:Y:S01]  /*11af0*/  STG.E.64 desc[UR60][R4.64+0x8], R26 ;  /* 0x0000081a04007986 */ /* 0x000fe2000c101b3c */
[----:B------:R-:W-:Y:S05]  /*11b00*/  EXIT ;  /* 0x000000000000794d */ /* 0x000fea0003800000 */
.L_x_5890:
        /* <DEDUP_REMOVED lines=10> */
.L_x_5895:
        /* <DEDUP_REMOVED lines=21> */
.L_x_5897:
        /* <DEDUP_REMOVED lines=22> */
.L_x_5898:
[----:B------:R-:W-:Y:S02]  /*11e60*/  ULDC.64 UR4, c[0x0][0x5f8] ;  /* 0x00017e0000047ab9 */ /* 0x000fe40000000a00 */
[----:B------:R-:W-:-:S04]  /*11e70*/  IADD3 R16, P0, R16, UR4, RZ ;  /* 0x0000000410107c10 */ /* 0x000fc8000ff1e0ff */
[----:B------:R-:W-:-:S05]  /*11e80*/  IADD3.X R17, RZ, UR5, RZ, P0, !PT ;  /* 0x00000005ff117c10 */ /* 0x000fca00087fe4ff */
[----:B------:R-:W-:Y:S01]  /*11e90*/  STG.E.64 desc[UR60][R16.64], R26 ;  /* 0x0000001a10007986 */ /* 0x000fe2000c101b3c */
[----:B------:R-:W-:Y:S05]  /*11ea0*/  EXIT ;  /* 0x000000000000794d */ /* 0x000fea0003800000 */
.L_x_5896:
[----:B------:R-:W-:Y:S04]  /*11eb0*/  STG.E.64 desc[UR60][R6.64], R24 ;  /* 0x0000001806007986 */ /* 0x000fe8000c101b3c */
[----:B------:R-:W-:Y:S01]  /*11ec0*/  STG.E.64 desc[UR60][R8.64], R26 ;  /* 0x0000001a08007986 */ /* 0x000fe2000c101b3c */
[----:B------:R-:W-:Y:S05]  /*11ed0*/  EXIT ;  /* 0x000000000000794d */ /* 0x000fea0003800000 */
.L_x_5869:
        /* <DEDUP_REMOVED lines=20> */
[----:B------:R-:W3:Y:S01]  /*12020*/  LDG.E.64 R6, desc[UR60][R4.64+0x8] ;  /* 0x0000083c04067981 */ /* 0x000ee2000c1e1b00 */
[----:B--2---:R-:W-:Y:S01]  /*12030*/  FADD.FTZ R24, R24, R2 ;  /* 0x0000000218187221 */ /* 0x004fe20000010000 */
[----:B------:R-:W-:Y:S01]  /*12040*/  FADD.FTZ R25, R25, R3 ;  /* 0x0000000319197221 */ /* 0x000fe20000010000 */
[----:B---3--:R-:W-:Y:S01]  /*12050*/  FADD.FTZ R26, R26, R6 ;  /* 0x000000061a1a7221 */ /* 0x008fe20000010000 */
[----:B------:R-:W-:-:S07]  /*12060*/  FADD.FTZ R27, R27, R7 ;  /* 0x000000071b1b7221 */ /* 0x000fce0000010000 */
.L_x_5900:
        /* <DEDUP_REMOVED lines=21> */
.L_x_5902:
        /* <DEDUP_REMOVED lines=22> */
.L_x_5903:
[----:B------:R-:W-:Y:S02]  /*12320*/  ULDC.64 UR4, c[0x0][0x5f8] ;  /* 0x00017e0000047ab9 */ /* 0x000fe40000000a00 */
[----:B------:R-:W-:-:S05]  /*12330*/  IADD3 R16, P0, R16, UR4, RZ ;  /* 0x0000000410107c10 */ /* 0x000fca000ff1e0ff */
[----:B------:R-:W-:-:S05]  /*12340*/  IMAD.X R17, RZ, RZ, UR5, P0 ;  /* 0x00000005ff117e24 */ /* 0x000fca00080e06ff */
[----:B------:R-:W-:Y:S01]  /*12350*/  STG.E.64 desc[UR60][R16.64], R26 ;  /* 0x0000001a10007986 */ /* 0x000fe2000c101b3c */
[----:B------:R-:W-:Y:S05]  /*12360*/  EXIT ;  /* 0x000000000000794d */ /* 0x000fea0003800000 */
.L_x_5901:
[----:B------:R-:W-:Y:S04]  /*12370*/  STG.E.64 desc[UR60][R4.64], R24 ;  /* 0x0000001804007986 */ /* 0x000fe8000c101b3c */
[----:B------:R-:W-:Y:S01]  /*12380*/  STG.E.64 desc[UR60][R4.64+0x8], R26 ;  /* 0x0000081a04007986 */ /* 0x000fe2000c101b3c */
[----:B------:R-:W-:Y:S05]  /*12390*/  EXIT ;  /* 0x000000000000794d */ /* 0x000fea0003800000 */
.L_x_5899:
        /* <DEDUP_REMOVED lines=10> */
.L_x_5904:
        /* <DEDUP_REMOVED lines=21> */
.L_x_5906:
        /* <DEDUP_REMOVED lines=22> */
.L_x_5907:
[----:B------:R-:W-:Y:S02]  /*126f0*/  ULDC.64 UR4, c[0x0][0x5f8] ;  /* 0x00017e0000047ab9 */ /* 0x000fe40000000a00 */
[----:B------:R-:W-:-:S04]  /*12700*/  IADD3 R16, P0, R16, UR4, RZ ;  /* 0x0000000410107c10 */ /* 0x000fc8000ff1e0ff */
[----:B------:R-:W-:-:S05]  /*12710*/  IADD3.X R17, RZ, UR5, RZ, P0, !PT ;  /* 0x00000005ff117c10 */ /* 0x000fca00087fe4ff */
[----:B------:R-:W-:Y:S01]  /*12720*/  STG.E.64 desc[UR60][R16.64], R26 ;  /* 0x0000001a10007986 */ /* 0x000fe2000c101b3c */
[----:B------:R-:W-:Y:S05]  /*12730*/  EXIT ;  /* 0x000000000000794d */ /* 0x000fea0003800000 */
.L_x_5905:
[----:B------:R-:W-:Y:S04]  /*12740*/  STG.E.64 desc[UR60][R6.64], R24 ;  /* 0x0000001806007986 */ /* 0x000fe8000c101b3c */
[----:B------:R-:W-:Y:S01]  /*12750*/  STG.E.64 desc[UR60][R8.64], R26 ;  /* 0x0000001a08007986 */ /* 0x000fe2000c101b3c */
[----:B------:R-:W-:Y:S05]  /*12760*/  EXIT ;  /* 0x000000000000794d */ /* 0x000fea0003800000 */
.L_x_5908:
        /* <DEDUP_REMOVED lines=9> */
.L_x_8825:


//--------------------- .text._ZN2at6native13reduce_kernelILi128ELi4ENS0_8ReduceOpIN3c107complexIfEENS0_14func_wrapper_tIS5_NS0_55_GLOBAL__N__0955718d_22_SparseCsrTensorMath_cu_868dd54514ReductionAddOpIS5_EEEEjS5_Li4ELi4EEEEEvT1_ --------------------------
	.section	.text._ZN2at6native13reduce_kernelILi128ELi4ENS0_8ReduceOpIN3c107complexIfEENS0_14func_wrapper_tIS5_NS0_55_GLOBAL__N__0955718d_22_SparseCsrTensorMath_cu_868dd54514ReductionAddOpIS5_EEEEjS5_Li4ELi4EEEEEvT1_,"ax",@progbits
	.align	128
.text._ZN2at6native13reduce_kernelILi128ELi4ENS0_8ReduceOpIN3c107complexIfEENS0_14func_wrapper_tIS5_NS0_55_GLOBAL__N__0955718d_22_SparseCsrTensorMath_cu_868dd54514ReductionAddOpIS5_EEEEjS5_Li4ELi4EEEEEvT1_:
        .type           _ZN2at6native13reduce_kernelILi128ELi4ENS0_8ReduceOpIN3c107complexIfEENS0_14func_wrapper_tIS5_NS0_55_GLOBAL__N__0955718d_22_SparseCsrTensorMath_cu_868dd54514ReductionAddOpIS5_EEEEjS5_Li4ELi4EEEEEvT1_,@function
        .size           _ZN2at6native13reduce_kernelILi128ELi4ENS0_8ReduceOpIN3c107complexIfEENS0_14func_wrapper_tIS5_NS0_55_GLOBAL__N__0955718d_22_SparseCsrTensorMath_cu_868dd54514ReductionAddOpIS5_EEEEjS5_Li4ELi4EEEEEvT1_,(.L_x_8826 - _ZN2at6native13reduce_kernelILi128ELi4ENS0_8ReduceOpIN3c107complexIfEENS0_14func_wrapper_tIS5_NS0_55_GLOBAL__N__0955718d_22_SparseCsrTensorMath_cu_868dd54514ReductionAddOpIS5_EEEEjS5_Li4ELi4EEEEEvT1_)
        .other          _ZN2at6native13reduce_kernelILi128ELi4ENS0_8ReduceOpIN3c107complexIfEENS0_14func_wrapper_tIS5_NS0_55_GLOBAL__N__0955718d_22_SparseCsrTensorMath_cu_868dd54514ReductionAddOpIS5_EEEEjS5_Li4ELi4EEEEEvT1_,@"STO_CUDA_ENTRY STV_DEFAULT"
_ZN2at6native13reduce_kernelILi128ELi4ENS0_8ReduceOpIN3c107complexIfEENS0_14func_wrapper_tIS5_NS0_55_GLOBAL__N__0955718d_22_SparseCsrTensorMath_cu_868dd54514ReductionAddOpIS5_EEEEjS5_Li4ELi4EEEEEvT1_:
        /* <DEDUP_REMOVED lines=288> */
.L_x_5909:
        /* <DEDUP_REMOVED lines=14> */
[----:B------:R-:W-:Y:S01]  /*12e0*/  CS2R R28, SRZ ;  /* 0x00000000001c7805 */ /* 0x000fe2000001ff00 */
[C---:B0-----:R-:W-:Y:S02]  /*12f0*/  IMAD R4, R2.reuse, UR5, R3 ;  /* 0x0000000502047c24 */ /* 0x041fe4000f8e0203 */
[----:B------:R-:W-:Y:S01]  /*1300*/  IMAD R5, R2, UR4, R5 ;  /* 0x0000000402057c24 */ /* 0x000fe2000f8e0205 */
[----:B------:R-:W-:Y:S01]  /*1310*/  ULDC UR4, c[0x0][0x224] ;  /* 0x0000890000047ab9 */ /* 0x000fe20000000800 */
[----:B--2---:R-:W-:Y:S01]  /*1320*/  IMAD R67, R17, UR6, R4 ;  /* 0x0000000611437c24 */ /* 0x004fe2000f8e0204 */
[----:B------:R-:W-:Y:S01]  /*1330*/  MOV R3, UR4 ;  /* 0x0000000400037c02 */ /* 0x000fe20008000f00 */
[----:B-1----:R-:W-:Y:S01]  /*1340*/  IMAD R5, R6, UR8, R5 ;  /* 0x0000000806057c24 */ /* 0x002fe2000f8e0205 */
[----:B------:R-:W-:-:S02]  /*1350*/  ULDC UR4, c[0x0][0x228] ;  /* 0x00008a0000047ab9 */ /* 0x000fc40000000800 */
        /* <DEDUP_REMOVED lines=26> */
.L_x_5913:
[----:B------:R-:W0:Y:S01]  /*1500*/  LDC R21, c[0x0][0x218] ;  /* 0x00008600ff157b82 */ /* 0x000e220000000800 */
[----:B------:R-:W-:Y:S01]  /*1510*/  SHF.R.U64 R0, R74, 0x3, R75 ;  /* 0x000000034a007819 */ /* 0x000fe2000000124b */
[----:B------:R-:W-:Y:S01]  /*1520*/  ULDC UR4, c[0x0][0x224] ;  /* 0x0000890000047ab9 */ /* 0x000fe20000000800 */
[----:B------:R-:W-:Y:S02]  /*1530*/  BSSY B0, `(.L_x_5914) ;  /* 0x000002b000007945 */ /* 0x000fe40003800000 */
[----:B------:R-:W-:Y:S02]  /*1540*/  LOP3.LUT R7, R0, 0x3, RZ, 0xc0, !PT ;  /* 0x0000000300077812 */ /* 0x000fe400078ec0ff */
[----:B------:R-:W-:Y:S01]  /*1550*/  MOV R0, UR4 ;  /* 0x0000000400007c02 */ /* 0x000fe20008000f00 */
[----:B------:R-:W1:Y:S01]  /*1560*/  LDC R20, c[0x0][0x21c] ;  /* 0x00008700ff147b82 */ /* 0x000e620000000800 */
        /* <DEDUP_REMOVED lines=20> */
.L_x_5919:
[----:B------:R-:W-:Y:S05]  /*16b0*/  BSYNC B2 ;  /* 0x0000000000027941 */ /* 0x000fea0003800000 */
.L_x_5918:
        /* <DEDUP_REMOVED lines=11> */
.L_x_5917:
[----:B------:R-:W-:Y:S05]  /*1770*/  BSYNC B1 ;  /* 0x0000000000017941 */ /* 0x000fea0003800000 */
.L_x_5916:
[----:B------:R-:W0:Y:S01]  /*1780*/  LDC R0, c[0x0][0x224] ;  /* 0x00008900ff007b82 */ /* 0x000e220000000800 */
[----:B------:R-:W-:-:S04]  /*1790*/  IADD3 R5, P0, -R7, 0x4, RZ ;  /* 0x0000000407057810 */ /* 0x000fc80007f1e1ff */
[----:B------:R-:W-:Y:S02]  /*17a0*/  LEA R74, P1, R5, R74, 0x3 ;  /* 0x0000004a054a7211 */ /* 0x000fe400078218ff */
[----:B------:R-:W-:-:S04]  /*17b0*/  IADD3.X R4, RZ, -0x1, RZ, P0, !PT ;  /* 0xffffffffff047810 */ /* 0x000fc800007fe4ff */
[----:B------:R-:W-:Y:S02]  /*17c0*/  LEA.HI.X R75, R5, R75, R4, 0x3, P1 ;  /* 0x0000004b054b7211 */ /* 0x000fe400008f1c04 */
[----:B0-----:R-:W-:-:S07]  /*17d0*/  IADD3 R0, R7, -0x4, R0 ;  /* 0xfffffffc07007810 */ /* 0x001fce0007ffe000 */
.L_x_5915:
[----:B------:R-:W-:Y:S05]  /*17e0*/  BSYNC B0 ;  /* 0x0000000000007941 */ /* 0x000fea0003800000 */
.L_x_5914:
[----:B------:R-:W0:Y:S01]  /*17f0*/  LDC.64 R6, c[0x0][0x238] ;  /* 0x00008e00ff067b82 */ /* 0x000e220000000a00 */
[----:B------:R-:W-:Y:S01]  /*1800*/  BSSY B0, `(.L_x_5920) ;  /* 0x0000020000007945 */ /* 0x000fe20003800000 */
[----:B------:R-:W-:Y:S01]  /*1810*/  ISETP.NE.AND P2, PT, R2, RZ, PT ;  /* 0x000000ff0200720c */ /* 0x000fe20003f45270 */
[----:B------:R-:W-:Y:S01]  /*1820*/  IMAD.MOV.U32 R18, RZ, RZ, R20 ;  /* 0x000000ffff127224 */ /* 0x000fe200078e0014 */
[-C--:B------:R-:W-:Y:S02]  /*1830*/  MOV R15, R21.reuse ;  /* 0x00000015000f7202 */ /* 0x080fe40000000f00 */
[----:B------:R-:W-:Y:S02]  /*1840*/  MOV R22, R20 ;  /* 0x0000001400167202 */ /* 0x000fe40000000f00 */
        /* <DEDUP_REMOVED lines=11> */
.L_x_5922:
[----:B------:R-:W-:Y:S01]  /*1900*/  IMAD.WIDE.U32 R12, R19, 0x20, R74 ;  /* 0x00000020130c7825 */ /* 0x000fe200078e004a */
[----:B------:R-:W-:-:S04]  /*1910*/  ULDC UR4, c[0x0][0x22c] ;  /* 0x00008b0000047ab9 */ /* 0x000fc80000000800 */
[----:B------:R-:W2:Y:S04]  /*1920*/  LDG.E.128 R4, desc[UR60][R12.64] ;  /* 0x0000003c0c047981 */ /* 0x000ea8000c1e1d00 */
[----:B------:R-:W3:Y:S01]  /*1930*/  LDG.E.128 R8, desc[UR60][R12.64+0x10] ;  /* 0x0000103c0c087981 */ /* 0x000ee2000c1e1d00 */
[----:B------:R-:W-:-:S04]  /*1940*/  IADD3 R19, R19, UR4, RZ ;  /* 0x0000000413137c10 */ /* 0x000fc8000fffe0ff */
        /* <DEDUP_REMOVED lines=11> */
.L_x_5921:
[----:B------:R-:W-:Y:S05]  /*1a00*/  BSYNC B0 ;  /* 0x0000000000007941 */ /* 0x000fea0003800000 */
.L_x_5920:
        /* <DEDUP_REMOVED lines=8> */
.L_x_5924:
[----:B------:R-:W-:Y:S05]  /*1a90*/  BSYNC B0 ;  /* 0x0000000000007941 */ /* 0x000fea0003800000 */
.L_x_5923:
        /* <DEDUP_REMOVED lines=12> */
.L_x_5926:
[----:B------:R-:W-:Y:S05]  /*1b60*/  BSYNC B0 ;  /* 0x0000000000007941 */ /* 0x000fea0003800000 */
.L_x_5925:
[----:B------:R-:W-:Y:S01]  /*1b70*/  FADD.FTZ R5, R22, R14 ;  /* 0x0000000e16057221 */ /* 0x000fe20000010000 */
[----:B------:R-:W-:Y:S01]  /*1b80*/  FADD.FTZ R0, R23, R3 ;  /* 0x0000000317007221 */ /* 0x000fe20000010000 */
[----:B------:R-:W-:Y:S02]  /*1b90*/  CS2R R30, SRZ ;  /* 0x00000000001e7805 */ /* 0x000fe4000001ff00 */
[----:B------:R-:W-:Y:S01]  /*1ba0*/  CS2R R24, SRZ ;  /* 0x0000000000187805 */ /* 0x000fe2000001ff00 */
[----:B------:R-:W-:Y:S01]  /*1bb0*/  FADD.FTZ R5, R5, R20 ;  /* 0x0000001405057221 */ /* 0x000fe20000010000 */
[----:B------:R-:W-:Y:S01]  /*1bc0*/  FADD.FTZ R0, R0, R21 ;  /* 0x0000001500007221 */ /* 0x000fe20000010000 */
[----:B------:R-:W-:Y:S02]  /*1bd0*/  CS2R R26, SRZ ;  /* 0x00000000001a7805 */ /* 0x000fe4000001ff00 */
[----:B------:R-:W-:Y:S01]  /*1be0*/  FADD.FTZ R29, R5, R18 ;  /* 0x00000012051d7221 */ /* 0x000fe20000010000 */
[----:B------:R-:W-:Y:S01]  /*1bf0*/  FADD.FTZ R28, R0, R15 ;  /* 0x0000000f001c7221 */ /* 0x000fe20000010000 */
[----:B------:R-:W-:Y:S06]  /*1c00*/  BRA `(.L_x_5911) ;  /* 0x000000b000787947 */ /* 0x000fec0003800000 */
.L_x_5912:
        /* <DEDUP_REMOVED lines=13> */
[----:B-1----:R-:W-:Y:S01]  /*1ce0*/  MOV R68, R5 ;  /* 0x0000000500447202 */ /* 0x002fe20000000f00 */
        /* <DEDUP_REMOVED lines=48> */
[----:B------:R-:W-:Y:S01]  /*1ff0*/  ISETP.NE.AND P0, PT, R48, RZ, PT ;  /* 0x000000ff3000720c */ /* 0x000fe20003f05270 */
[----:B------:R-:W-:Y:S01]  /*2000*/  BSSY B1, `(.L_x_5930) ;  /* 0x0000455000017945 */ /* 0x000fe20003800000 */
[----:B------:R-:W0:Y:S01]  /*2010*/  LDC.64 R48, c[0x0][0x260] ;  /* 0x00009800ff307b82 */ /* 0x000e220000000a00 */
        /* <DEDUP_REMOVED lines=28> */
.L_x_5935:
        /* <DEDUP_REMOVED lines=298> */
.L_x_5931:
[----:B------:R-:W-:Y:S01]  /*3480*/  LOP3.LUT R37, R0, 0xffffffe0, RZ, 0xc0, !PT ;  /* 0xffffffe000257812 */ /* 0x000fe200078ec0ff */
[----:B------:R-:W-:-:S03]  /*3490*/  ULDC UR36, c[0x0][0x22c] ;  /* 0x00008b0000247ab9 */ /* 0x000fc60000000800 */
[----:B------:R-:W-:-:S04]  /*34a0*/  IADD3 R36, P1, R74, R37, RZ ;  /* 0x000000254a247210 */ /* 0x000fc80007f3e0ff */
[----:B------:R-:W-:-:S05]  /*34b0*/  IADD3.X R37, RZ, R75, RZ, P1, !PT ;  /* 0x0000004bff257210 */ /* 0x000fca0000ffe4ff */
[----:B------:R1:W5:Y:S04]  /*34c0*/  LDG.E.128 R40, desc[UR60][R36.64] ;  /* 0x0000003c24287981 */ /* 0x000368000c1e1d00 */
[----:B------:R-:W5:Y:S01]  /*34d0*/  LDG.E.128 R36, desc[UR60][R36.64+0x10] ;  /* 0x0000103c24247981 */ /* 0x000f62000c1e1d00 */
[----:B------:R-:W-:-:S05]  /*34e0*/  IMAD.U32 R0, RZ, RZ, UR36 ;  /* 0x00000024ff007e24 */ /* 0x000fca000f8e00ff */
[----:B------:R-:W-:Y:S01]  /*34f0*/  IADD3 R67, R67, R0, RZ ;  /* 0x0000000043437210 */ /* 0x000fe20007ffe0ff */
[----:B-1----:R-:W-:Y:S06]  /*3500*/  @!P0 BRA `(.L_x_5932) ;  /* 0x0000000c00a88947 */ /* 0x002fec0003800000 */
        /* <DEDUP_REMOVED lines=234> */
.L_x_5932:
[----:B------:R-:W-:-:S04]  /*43b0*/  LOP3.LUT R3, R3, 0xffffffe0, RZ, 0xc0, !PT ;  /* 0xffffffe003037812 */ /* 0x000fc800078ec0ff */
[----:B------:R-:W-:-:S04]  /*43c0*/  IADD3 R28, P1, R74, R3, RZ ;  /* 0x000000034a1c7210 */ /* 0x000fc80007f3e0ff */
[----:B------:R-:W-:-:S05]  /*43d0*/  IADD3.X R29, RZ, R75, RZ, P1, !PT ;  /* 0x0000004bff1d7210 */ /* 0x000fca0000ffe4ff */
[----:B------:R1:W5:Y:S04]  /*43e0*/  LDG.E.128 R32, desc[UR60][R28.64] ;  /* 0x0000003c1c207981 */ /* 0x000368000c1e1d00 */
[----:B------:R-:W5:Y:S01]  /*43f0*/  LDG.E.128 R28, desc[UR60][R28.64+0x10] ;  /* 0x0000103c1c1c7981 */ /* 0x000f62000c1e1d00 */
[----:B------:R-:W-:Y:S01]  /*4400*/  IMAD.IADD R67, R67, 0x1, R0 ;  /* 0x0000000143437824 */ /* 0x000fe200078e0200 */
[----:B------:R-:W-:Y:S02]  /*4410*/  MOV R3, RZ ;  /* 0x000000ff00037202 */ /* 0x000fe40000000f00 */
[----:B------:R-:W-:Y:S01]  /*4420*/  MOV R12, RZ ;  /* 0x000000ff000c7202 */ /* 0x000fe20000000f00 */
        /* <DEDUP_REMOVED lines=246> */
.L_x_5933:
[----:B------:R-:W-:-:S04]  /*5390*/  LOP3.LUT R21, R12, 0xffffffe0, RZ, 0xc0, !PT ;  /* 0xffffffe00c157812 */ /* 0x000fc800078ec0ff */
[----:B------:R-:W-:-:S04]  /*53a0*/  IADD3 R20, P1, R74, R21, RZ ;  /* 0x000000154a147210 */ /* 0x000fc80007f3e0ff */
[----:B------:R-:W-:-:S05]  /*53b0*/  IADD3.X R21, RZ, R75, RZ, P1, !PT ;  /* 0x0000004bff157210 */ /* 0x000fca0000ffe4ff */
[----:B------:R1:W5:Y:S04]  /*53c0*/  LDG.E.128 R24, desc[UR60][R20.64] ;  /* 0x0000003c14187981 */ /* 0x000368000c1e1d00 */
[----:B------:R-:W5:Y:S01]  /*53d0*/  LDG.E.128 R20, desc[UR60][R20.64+0x10] ;  /* 0x0000103c14147981 */ /* 0x000f62000c1e1d00 */
[----:B------:R-:W-:Y:S01]  /*53e0*/  IMAD.IADD R67, R67, 0x1, R0 ;  /* 0x0000000143437824 */ /* 0x000fe200078e0200 */
[----:B-1----:R-:W-:Y:S06]  /*53f0*/  @!P0 BRA `(.L_x_5934) ;  /* 0x0000000c00a88947 */ /* 0x002fec0003800000 */
        /* <DEDUP_REMOVED lines=234> */
.L_x_5934:
[----:B------:R-:W-:Y:S01]  /*62a0*/  LOP3.LUT R3, R3, 0xffffffe0, RZ, 0xc0, !PT ;  /* 0xffffffe003037812 */ /* 0x000fe200078ec0ff */
[----:B------:R-:W-:-:S03]  /*62b0*/  ULDC UR4, c[0x0][0x224] ;  /* 0x0000890000047ab9 */ /* 0x000fc60000000800 */
[----:B------:R-:W-:-:S04]  /*62c0*/  IADD3 R8, P1, R74, R3, RZ ;  /* 0x000000034a087210 */ /* 0x000fc80007f3e0ff */
[----:B------:R-:W-:-:S05]  /*62d0*/  IADD3.X R9, RZ, R75, RZ, P1, !PT ;  /* 0x0000004bff097210 */ /* 0x000fca0000ffe4ff */
[----:B------:R-:W2:Y:S04]  /*62e0*/  LDG.E.128 R12, desc[UR60][R8.64] ;  /* 0x0000003c080c7981 */ /* 0x000ea8000c1e1d00 */
[----:B------:R-:W3:Y:S01]  /*62f0*/  LDG.E.128 R8, desc[UR60][R8.64+0x10] ;  /* 0x0000103c08087981 */ /* 0x000ee2000c1e1d00 */
[----:B------:R-:W-:Y:S01]  /*6300*/  IADD3 R67, R67, R0, RZ ;  /* 0x0000000043437210 */ /* 0x000fe20007ffe0ff */
[----:B------:R-:W-:Y:S02]  /*6310*/  IMAD.U32 R3, RZ, RZ, UR4 ;  /* 0x00000004ff037e24 */ /* 0x000fe4000f8e00ff */
[----:B-----5:R-:W-:Y:S01]  /*6320*/  FADD.FTZ R54, R40, R54 ;  /* 0x0000003628367221 */ /* 0x020fe20000010000 */
[----:B------:R-:W-:Y:S01]  /*6330*/  FADD.FTZ R53, R41, R53 ;  /* 0x0000003529357221 */ /* 0x000fe20000010000 */
[----:B------:R-:W-:Y:S01]  /*6340*/  FADD.FTZ R52, R42, R52 ;  /* 0x000000342a347221 */ /* 0x000fe20000010000 */
[----:B------:R-:W-:-:S02]  /*6350*/  IMAD R76, R0, 0x3, R67 ;  /* 0x00000003004c7824 */ /* 0x000fc400078e0243 */
        /* <DEDUP_REMOVED lines=30> */
[----:B------:R-:W-:Y:S06]  /*6540*/  @!P1 BRA `(.L_x_5935) ;  /* 0xffffffbc00249947 */ /* 0x000fec000383ffff */
[----:B------:R-:W-:Y:S05]  /*6550*/  BSYNC B1 ;  /* 0x0000000000017941 */ /* 0x000fea0003800000 */
.L_x_5930:
[----:B------:R-:W-:Y:S05]  /*6560*/  BSYNC B0 ;  /* 0x0000000000007941 */ /* 0x000fea0003800000 */
.L_x_5929:
[----:B------:R-:W-:Y:S01]  /*6570*/  ISETP.GE.U32.AND P0, PT, R67, R3, PT ;  /* 0x000000034300720c */ /* 0x000fe20003f06070 */
[----:B------:R-:W-:-:S12]  /*6580*/  BSSY B0, `(.L_x_5936) ;  /* 0x000046a000007945 */ /* 0x000fd80003800000 */
[----:B------:R-:W-:Y:S05]  /*6590*/  @P0 BRA `(.L_x_5937) ;  /* 0x0000004400a00947 */ /* 0x000fea0003800000 */
[----:B0-----:R-:W0:Y:S01]  /*65a0*/  LDC R48, c[0x0][0x260] ;  /* 0x00009800ff307b82 */ /* 0x001e220000000800 */
        /* <DEDUP_REMOVED lines=276> */
.L_x_5938:
        /* <DEDUP_REMOVED lines=282> */
.L_x_5939:
[----:B------:R-:W-:-:S04]  /*8890*/  LOP3.LUT R29, R32, 0xffffffe0, RZ, 0xc0, !PT ;  /* 0xffffffe0201d7812 */ /* 0x000fc800078ec0ff */
[----:B------:R-:W-:-:S04]  /*88a0*/  IADD3 R28, P2, R74, R29, RZ ;  /* 0x0000001d4a1c7210 */ /* 0x000fc80007f5e0ff */
[----:B------:R-:W-:-:S05]  /*88b0*/  IADD3.X R29, RZ, R75, RZ, P2, !PT ;  /* 0x0000004bff1d7210 */ /* 0x000fca00017fe4ff */
[----:B------:R1:W5:Y:S04]  /*88c0*/  LDG.E.128 R32, desc[UR60][R28.64] ;  /* 0x0000003c1c207981 */ /* 0x000368000c1e1d00 */
[----:B------:R-:W5:Y:S01]  /*88d0*/  LDG.E.128 R28, desc[UR60][R28.64+0x10] ;  /* 0x0000103c1c1c7981 */ /* 0x000f62000c1e1d00 */
        /* <DEDUP_REMOVED lines=277> */
.L_x_5940:
        /* <DEDUP_REMOVED lines=282> */
.L_x_5941:
[----:B------:R-:W-:-:S04]  /*abd0*/  LOP3.LUT R9, R12, 0xffffffe0, RZ, 0xc0, !PT ;  /* 0xffffffe00c097812 */ /* 0x000fc800078ec0ff */
[----:B------:R-:W-:-:S04]  /*abe0*/  IADD3 R8, P1, R74, R9, RZ ;  /* 0x000000094a087210 */ /* 0x000fc80007f3e0ff */
[----:B------:R-:W-:-:S05]  /*abf0*/  IADD3.X R9, RZ, R75, RZ, P1, !PT ;  /* 0x0000004bff097210 */ /* 0x000fca0000ffe4ff */
[----:B------:R1:W5:Y:S04]  /*ac00*/  LDG.E.128 R12, desc[UR60][R8.64] ;  /* 0x0000003c080c7981 */ /* 0x000368000c1e1d00 */
[----:B-1----:R-:W5:Y:S02]  /*ac10*/  LDG.E.128 R8, desc[UR60][R8.64+0x10] ;  /* 0x0000103c08087981 */ /* 0x002f64000c1e1d00 */
.L_x_5937:
[----:B------:R-:W-:Y:S05]  /*ac20*/  BSYNC B0 ;  /* 0x0000000000007941 */ /* 0x000fea0003800000 */
.L_x_5936:
[----:B------:R-:W-:Y:S04]  /*ac30*/  BSSY B0, `(.L_x_5942) ;  /* 0x000002a000007945 */ /* 0x000fe80003800000 */
[----:B------:R-:W-:Y:S05]  /*ac40*/  @P0 BRA `(.L_x_5943) ;  /* 0x0000000000a00947 */ /* 0x000fea0003800000 */
[----:B------:R-:W-:Y:S02]  /*ac50*/  IMAD.IADD R67, R67, 0x1, R0 ;  /* 0x0000000143437824 */ /* 0x000fe400078e0200 */
[----:B-----5:R-:W-:Y:S01]  /*ac60*/  FADD.FTZ R54, R54, R40 ;  /* 0x0000002836367221 */ /* 0x020fe20000010000 */
[----:B------:R-:W-:Y:S01]  /*ac70*/  FADD.FTZ R53, R53, R41 ;  /* 0x0000002935357221 */ /* 0x000fe20000010000 */
[----:B------:R-:W-:Y:S01]  /*ac80*/  FADD.FTZ R52, R52, R42 ;  /* 0x0000002a34347221 */ /* 0x000fe20000010000 */
[----:B------:R-:W-:Y:S01]  /*ac90*/  FADD.FTZ R51, R51, R43 ;  /* 0x0000002b33337221 */ /* 0x000fe20000010000 */
[----:B------:R-:W-:Y:S01]  /*aca0*/  ISETP.GE.U32.AND P0, PT, R67, R3, PT ;  /* 0x000000034300720c */ /* 0x000fe20003f06070 */
[----:B------:R-:W-:Y:S01]  /*acb0*/  FADD.FTZ R50, R50, R36 ;  /* 0x0000002432327221 */ /* 0x000fe20000010000 */
[----:B------:R-:W-:Y:S01]  /*acc0*/  FADD.FTZ R47, R47, R37 ;  /* 0x000000252f2f7221 */ /* 0x000fe20000010000 */
[----:B------:R-:W-:Y:S01]  /*acd0*/  FADD.FTZ R46, R46, R38 ;  /* 0x000000262e2e7221 */ /* 0x000fe20000010000 */
[----:B------:R-:W-:-:S09]  /*ace0*/  FADD.FTZ R45, R45, R39 ;  /* 0x000000272d2d7221 */ /* 0x000fd20000010000 */
[----:B------:R-:W-:Y:S05]  /*acf0*/  @P0 BRA `(.L_x_5943) ;  /* 0x0000000000740947 */ /* 0x000fea0003800000 */
[----:B------:R-:W-:Y:S01]  /*ad00*/  IADD3 R36, R67, R0, RZ ;  /* 0x0000000043247210 */ /* 0x000fe20007ffe0ff */
        /* <DEDUP_REMOVED lines=8> */
[----:B------:R-:W-:-:S08]  /*ad90*/  FADD.FTZ R60, R60, R31 ;  /* 0x0000001f3c3c7221 */ /* 0x000fd00000010000 */
        /* <DEDUP_REMOVED lines=11> */
[----:B------:R-:W-:Y:S01]  /*ae50*/  @!P0 FADD.FTZ R4, R4, R12 ;  /* 0x0000000c04048221 */ /* 0x000fe20000010000 */
[----:B------:R-:W-:Y:S01]  /*ae60*/  @!P0 FADD.FTZ R5, R5, R13 ;  /* 0x0000000d05058221 */ /* 0x000fe20000010000 */
[----:B------:R-:W-:Y:S01]  /*ae70*/  @!P0 FADD.FTZ R6, R6, R14 ;  /* 0x0000000e06068221 */ /* 0x000fe20000010000 */
[----:B------:R-:W-:Y:S01]  /*ae80*/  @!P0 FADD.FTZ R7, R7, R15 ;  /* 0x0000000f07078221 */ /* 0x000fe20000010000 */
[----:B------:R-:W-:Y:S01]  /*ae90*/  @!P0 FADD.FTZ R17, R17, R8 ;  /* 0x0000000811118221 */ /* 0x000fe20000010000 */
[----:B------:R-:W-:Y:S01]  /*aea0*/  @!P0 FADD.FTZ R18, R18, R9 ;  /* 0x0000000912128221 */ /* 0x000fe20000010000 */
[----:B------:R-:W-:Y:S01]  /*aeb0*/  @!P0 FADD.FTZ R69, R69, R10 ;  /* 0x0000000a45458221 */ /* 0x000fe20000010000 */
[----:B------:R-:W-:-:S07]  /*aec0*/  @!P0 FADD.FTZ R68, R68, R11 ;  /* 0x0000000b44448221 */ /* 0x000fce0000010000 */
.L_x_5943:
[----:B------:R-:W-:Y:S05]  /*aed0*/  BSYNC B0 ;  /* 0x0000000000007941 */ /* 0x000fea0003800000 */
.L_x_5942:
        /* <DEDUP_REMOVED lines=25> */
.L_x_5928:
        /* <DEDUP_REMOVED lines=39> */
[----:B------:R-:W-:-:S02]  /*b2e0*/  CS2R R12, SRZ ;  /* 0x00000000000c7805 */ /* 0x000fc4000001ff00 */
[----:B------:R-:W-:Y:S02]  /*b2f0*/  CS2R R22, SRZ ;  /* 0x0000000000167805 */ /* 0x000fe4000001ff00 */
[----:B------:R-:W-:Y:S02]  /*b300*/  CS2R R20, SRZ ;  /* 0x0000000000147805 */ /* 0x000fe4000001ff00 */
[----:B------:R-:W-:Y:S02]  /*b310*/  CS2R R26, SRZ ;  /* 0x00000000001a7805 */ /* 0x000fe4000001ff00 */
[----:B------:R-:W-:Y:S02]  /*b320*/  CS2R R24, SRZ ;  /* 0x0000000000187805 */ /* 0x000fe4000001ff00 */
        /* <DEDUP_REMOVED lines=31> */
[----:B------:R-:W-:-:S07]  /*b520*/  MOV R17, R4 ;  /* 0x0000000400117202 */ /* 0x000fce0000000f00 */
.L_x_5946:
[-C--:B------:R-:W-:Y:S01]  /*b530*/  IMAD R12, R70, R67.reuse, RZ ;  /* 0x00000043460c7224 */ /* 0x080fe200078e02ff */
[----:B------:R-:W-:-:S04]  /*b540*/  IADD3 R67, R0, R67, RZ ;  /* 0x0000004300437210 */ /* 0x000fc80007ffe0ff */
[----:B------:R-:W-:Y:S01]  /*b550*/  SHF.R.U32.HI R25, RZ, 0x2, R12 ;  /* 0x00000002ff197819 */ /* 0x000fe2000001160c */
[----:B------:R-:W-:Y:S02]  /*b560*/  IMAD R12, R70, R67, RZ ;  /* 0x00000043460c7224 */ /* 0x000fe400078e02ff */
[----:B------:R-:W-:Y:S02]  /*b570*/  IMAD.IADD R67, R67, 0x1, R0 ;  /* 0x0000000143437824 */ /* 0x000fe400078e0200 */
[----:B------:R-:W-:Y:S01]  /*b580*/  IMAD.WIDE.U32 R24, R25, 0x20, R74 ;  /* 0x0000002019187825 */ /* 0x000fe200078e004a */
[----:B------:R-:W-:-:S03]  /*b590*/  SHF.R.U32.HI R13, RZ, 0x2, R12 ;  /* 0x00000002ff0d7819 */ /* 0x000fc6000001160c */
[----:B------:R-:W-:Y:S01]  /*b5a0*/  IMAD R14, R70, R67, RZ ;  /* 0x00000043460e7224 */ /* 0x000fe200078e02ff */
[----:B------:R-:W-:Y:S01]  /*b5b0*/  IADD3 R67, R67, R0, RZ ;  /* 0x0000000043437210 */ /* 0x000fe20007ffe0ff */
[----:B------:R-:W2:Y:S01]  /*b5c0*/  LDG.E.128 R28, desc[UR60][R24.64] ;  /* 0x0000003c181c7981 */ /* 0x000ea2000c1e1d00 */
[----:B------:R-:W-:-:S04]  /*b5d0*/  IMAD.WIDE.U32 R12, R13, 0x20, R74 ;  /* 0x000000200d0c7825 */ /* 0x000fc800078e004a */
[----:B------:R-:W-:Y:S01]  /*b5e0*/  IMAD R34, R70, R67, RZ ;  /* 0x0000004346227224 */ /* 0x000fe200078e02ff */
[----:B------:R-:W-:Y:S01]  /*b5f0*/  SHF.R.U32.HI R33, RZ, 0x2, R14 ;  /* 0x00000002ff217819 */ /* 0x000fe2000001160e */
[----:B------:R-:W3:Y:S03]  /*b600*/  LDG.E.128 R20, desc[UR60][R12.64] ;  /* 0x0000003c0c147981 */ /* 0x000ee6000c1e1d00 */
[----:B------:R-:W-:Y:S01]  /*b610*/  SHF.R.U32.HI R41, RZ, 0x2, R34 ;  /* 0x00000002ff297819 */ /* 0x000fe20000011622 */
[--C-:B------:R-:W-:Y:S01]  /*b620*/  IMAD.WIDE.U32 R32, R33, 0x20, R74.reuse ;  /* 0x0000002021207825 */ /* 0x100fe200078e004a */
[----:B------:R-:W4:Y:S03]  /*b630*/  LDG.E.128 R24, desc[UR60][R24.64+0x10] ;  /* 0x0000103c18187981 */ /* 0x000f26000c1e1d00 */
[----:B------:R-:W-:Y:S01]  /*b640*/  IMAD.WIDE.U32 R40, R41, 0x20, R74 ;  /* 0x0000002029287825 */ /* 0x000fe200078e004a */
        /* <DEDUP_REMOVED lines=42> */
.L_x_5945:
[----:B------:R-:W-:Y:S05]  /*b8f0*/  BSYNC B0 ;  /* 0x0000000000007941 */ /* 0x000fea0003800000 */
.L_x_5944:
        /* <DEDUP_REMOVED lines=30> */
[----:B------:R-:W5:Y:S02]  /*bae0*/  LDG.E.128 R32, desc[UR60][R32.64+0x10] ;  /* 0x0000103c20207981 */ /* 0x000f64000c1e1d00 */
.L_x_5948:
[----:B------:R-:W-:Y:S05]  /*baf0*/  BSYNC B0 ;  /* 0x0000000000007941 */ /* 0x000fea0003800000 */
.L_x_5947:
        /* <DEDUP_REMOVED lines=42> */
.L_x_5950:
[----:B------:R-:W-:Y:S05]  /*bda0*/  BSYNC B0 ;  /* 0x0000000000007941 */ /* 0x000fea0003800000 */
.L_x_5949:
        /* <DEDUP_REMOVED lines=25> */
.L_x_5927:
[----:B------:R-:W0:Y:S01]  /*bf40*/  LDC R7, c[0x0][0x22c] ;  /* 0x00008b00ff077b82 */ /* 0x000e220000000800 */
[----:B------:R-:W-:Y:S01]  /*bf50*/  BSSY B0, `(.L_x_5951) ;  /* 0x000008a000007945 */ /* 0x000fe20003800000 */
[----:B------:R-:W-:Y:S01]  /*bf60*/  IMAD.MOV.U32 R68, RZ, RZ, R67 ;  /* 0x000000ffff447224 */ /* 0x000fe200078e0043 */
[----:B------:R-:W-:Y:S02]  /*bf70*/  CS2R R42, SRZ ;  /* 0x00000000002a7805 */ /* 0x000fe4000001ff00 */
[----:B------:R-:W-:Y:S02]  /*bf80*/  CS2R R40, SRZ ;  /* 0x0000000000287805 */ /* 0x000fe4000001ff00 */
[----:B------:R-:W-:Y:S02]  /*bf90*/  CS2R R38, SRZ ;  /* 0x0000000000267805 */ /* 0x000fe4000001ff00 */
[----:B------:R-:W-:Y:S02]  /*bfa0*/  CS2R R36, SRZ ;  /* 0x0000000000247805 */ /* 0x000fe4000001ff00 */
[----:B------:R-:W-:Y:S01]  /*bfb0*/  CS2R R34, SRZ ;  /* 0x0000000000227805 */ /* 0x000fe2000001ff00 */
[----:B------:R-:W1:Y:S01]  /*bfc0*/  LDC R5, c[0x0][0x218] ;  /* 0x00008600ff057b82 */ /* 0x000e620000000800 */
        /* <DEDUP_REMOVED lines=11> */
[----:B0-----:R-:W-:-:S05]  /*c080*/  IMAD R0, R7, 0x3, R67 ;  /* 0x0000000307007824 */ /* 0x001fca00078e0243 */
[----:B------:R-:W-:Y:S02]  /*c090*/  ISETP.GE.U32.AND P0, PT, R0, R3, PT ;  /* 0x000000030000720c */ /* 0x000fe40003f06070 */
[----:B------:R-:W0:Y:S01]  /*c0a0*/  LDC R0, c[0x0][0x21c] ;  /* 0x00008700ff007b82 */ /* 0x000e220000000800 */
        /* <DEDUP_REMOVED lines=14> */
[----:B------:R-:W-:Y:S02]  /*c190*/  MOV R19, R5 ;  /* 0x0000000500137202 */ /* 0x000fe40000000f00 */
        /* <DEDUP_REMOVED lines=45> */
.L_x_5953:
[----:B------:R-:W-:Y:S02]  /*c470*/  SHF.R.U32.HI R21, RZ, 0x2, R68 ;  /* 0x00000002ff157819 */ /* 0x000fe40000011644 */
[----:B------:R-:W-:-:S03]  /*c480*/  IADD3 R68, R68, R7, RZ ;  /* 0x0000000744447210 */ /* 0x000fc60007ffe0ff */
[----:B------:R-:W-:Y:S01]  /*c490*/  IMAD.WIDE.U32 R20, R21, 0x20, R74 ;  /* 0x0000002015147825 */ /* 0x000fe200078e004a */
[----:B------:R-:W-:-:S03]  /*c4a0*/  SHF.R.U32.HI R9, RZ, 0x2, R68 ;  /* 0x00000002ff097819 */ /* 0x000fc60000011644 */
[----:B------:R-:W-:Y:S01]  /*c4b0*/  IMAD.IADD R68, R68, 0x1, R7 ;  /* 0x0000000144447824 */ /* 0x000fe200078e0207 */
[----:B------:R-:W2:Y:S01]  /*c4c0*/  LDG.E.128 R28, desc[UR60][R20.64] ;  /* 0x0000003c141c7981 */ /* 0x000ea2000c1e1d00 */
[----:B------:R-:W-:-:S03]  /*c4d0*/  IMAD.WIDE.U32 R8, R9, 0x20, R74 ;  /* 0x0000002009087825 */ /* 0x000fc600078e004a */
[----:B------:R-:W-:Y:S02]  /*c4e0*/  SHF.R.U32.HI R33, RZ, 0x2, R68 ;  /* 0x00000002ff217819 */ /* 0x000fe40000011644 */
[-C--:B------:R-:W-:Y:S01]  /*c4f0*/  IADD3 R68, R68, R7.reuse, RZ ;  /* 0x0000000744447210 */ /* 0x080fe20007ffe0ff */
        /* <DEDUP_REMOVED lines=47> */
.L_x_5952:
[----:B------:R-:W-:Y:S05]  /*c7f0*/  BSYNC B0 ;  /* 0x0000000000007941 */ /* 0x000fea0003800000 */
.L_x_5951:
[----:B------:R-:W-:Y:S01]  /*c800*/  ISETP.GE.U32.AND P1, PT, R68, R3, PT ;  /* 0x000000034400720c */ /* 0x000fe20003f26070 */
[----:B------:R-:W-:-:S12]  /*c810*/  BSSY B0, `(.L_x_5954) ;  /* 0x000001a000007945 */ /* 0x000fd80003800000 */
[----:B------:R-:W-:Y:S05]  /*c820*/  @P1 BRA `(.L_x_5955) ;  /* 0x0000000000601947 */ /* 0x000fea0003800000 */
[----:B------:R-:W-:-:S05]  /*c830*/  SHF.R.U32.HI R21, RZ, 0x2, R68 ;  /* 0x00000002ff157819 */ /* 0x000fca0000011644 */
[----:B------:R-:W-:-:S05]  /*c840*/  IMAD.WIDE.U32 R20, R21, 0x20, R74 ;  /* 0x0000002015147825 */ /* 0x000fca00078e004a */
[----:B------:R0:W5:Y:S04]  /*c850*/  LDG.E.128 R28, desc[UR60][R20.64] ;  /* 0x0000003c141c7981 */ /* 0x000168000c1e1d00 */
[----:B------:R-:W5:Y:S01]  /*c860*/  LDG.E.128 R20, desc[UR60][R20.64+0x10] ;  /* 0x0000103c14147981 */ /* 0x000f62000c1e1d00 */
[----:B------:R-:W-:-:S05]  /*c870*/  IMAD.IADD R70, R68, 0x1, R7 ;  /* 0x0000000144467824 */ /* 0x000fca00078e0207 */
        /* <DEDUP_REMOVED lines=16> */
[----:B------:R0:W5:Y:S04]  /*c980*/  @!P0 LDG.E.128 R36, desc[UR60][R74.64] ;  /* 0x0000003c4a248981 */ /* 0x000168000c1e1d00 */
[----:B------:R0:W5:Y:S04]  /*c990*/  @!P0 LDG.E.128 R40, desc[UR60][R74.64+0x10] ;  /* 0x0000103c4a288981 */ /* 0x000168000c1e1d00 */
[----:B------:R-:W5:Y:S02]  /*c9a0*/  LDG.E.128 R32, desc[UR60][R32.64+0x10] ;  /* 0x0000103c20207981 */ /* 0x000f64000c1e1d00 */
.L_x_5955:
[----:B------:R-:W-:Y:S05]  /*c9b0*/  BSYNC B0 ;  /* 0x0000000000007941 */ /* 0x000fea0003800000 */
.L_x_5954:
        /* <DEDUP_REMOVED lines=42> */
.L_x_5957:
[----:B------:R-:W-:Y:S05]  /*cc60*/  BSYNC B0 ;  /* 0x0000000000007941 */ /* 0x000fea0003800000 */
.L_x_5956:
        /* <DEDUP_REMOVED lines=24> */
.L_x_5911:
[----:B------:R-:W-:Y:S05]  /*cdf0*/  BSYNC B6 ;  /* 0x0000000000067941 */ /* 0x000fea0003800000 */
.L_x_5910:
        /* <DEDUP_REMOVED lines=13> */
[----:B------:R1:W-:Y:S04]  /*ced0*/  STS.128 [R0], R28 ;  /* 0x0000001c00007388 */ /* 0x0003e80000000c00 */
[----:B------:R1:W-:Y:S06]  /*cee0*/  STS.128 [R0+0x10], R24 ;  /* 0x0000101800007388 */ /* 0x0003ec0000000c00 */
[----:B------:R-:W-:Y:S05]  /*cef0*/  @!P0 BRA `(.L_x_5958) ;  /* 0x0000000000688947 */ /* 0x000fea0003800000 */
.L_x_5961:
        /* <DEDUP_REMOVED lines=9> */
[----:B------:R-:W-:-:S04]  /*cf90*/  IMAD R4, R9, R7, R16 ;  /* 0x0000000709047224 */ /* 0x000fc800078e0210 */
[----:B------:R-:W-:-:S05]  /*cfa0*/  IMAD R4, R4, 0x20, R3 ;  /* 0x0000002004047824 */ /* 0x000fca00078e0203 */
[----:B------:R-:W1:Y:S04]  /*cfb0*/  LDS.128 R8, [R4] ;  /* 0x0000000004087984 */ /* 0x000e680000000c00 */
[----:B------:R-:W2:Y:S01]  /*cfc0*/  LDS.128 R12, [R4+0x10] ;  /* 0x00001000040c7984 */ /* 0x000ea20000000c00 */
[----:B-1----:R-:W-:Y:S01]  /*cfd0*/  FADD.FTZ R28, R28, R8 ;  /* 0x000000081c1c7221 */ /* 0x002fe20000010000 */
[----:B------:R-:W-:Y:S01]  /*cfe0*/  FADD.FTZ R29, R29, R9 ;  /* 0x000000091d1d7221 */ /* 0x000fe20000010000 */
[----:B------:R-:W-:Y:S01]  /*cff0*/  FADD.FTZ R30, R30, R10 ;  /* 0x0000000a1e1e7221 */ /* 0x000fe20000010000 */
[----:B------:R-:W-:Y:S01]  /*d000*/  FADD.FTZ R31, R31, R11 ;  /* 0x0000000b1f1f7221 */ /* 0x000fe20000010000 */
[----:B--2---:R-:W-:Y:S01]  /*d010*/  FADD.FTZ R24, R24, R12 ;  /* 0x0000000c18187221 */ /* 0x004fe20000010000 */
[----:B------:R-:W-:Y:S01]  /*d020*/  FADD.FTZ R25, R25, R13 ;  /* 0x0000000d19197221 */ /* 0x000fe20000010000 */
[----:B------:R-:W-:Y:S01]  /*d030*/  FADD.FTZ R26, R26, R14 ;  /* 0x0000000e1a1a7221 */ /* 0x000fe20000010000 */
[----:B------:R-:W-:Y:S01]  /*d040*/  FADD.FTZ R27, R27, R15 ;  /* 0x0000000f1b1b7221 */ /* 0x000fe20000010000 */
[----:B------:R2:W-:Y:S04]  /*d050*/  STS.128 [R0], R28 ;  /* 0x0000001c00007388 */ /* 0x0005e80000000c00 */
[----:B------:R2:W-:Y:S02]  /*d060*/  STS.128 [R0+0x10], R24 ;  /* 0x0000101800007388 */ /* 0x0005e40000000c00 */
.L_x_5960:
[----:B------:R-:W-:Y:S05]  /*d070*/  BSYNC B0 ;  /* 0x0000000000007941 */ /* 0x000fea0003800000 */
.L_x_5959:
[----:B------:R-:W-:Y:S01]  /*d080*/  MOV R4, R5 ;  /* 0x0000000500047202 */ /* 0x000fe20000000f00 */
[----:B------:R-:W-:Y:S06]  /*d090*/  @P1 BRA `(.L_x_5961) ;  /* 0xfffffffc00981947 */ /* 0x000fec000383ffff */
.L_x_5958:
        /* <DEDUP_REMOVED lines=20> */
.L_x_5966:
        /* <DEDUP_REMOVED lines=20> */
.L_x_5965:
[----:B------:R-:W-:Y:S05]  /*d320*/  BSYNC B0 ;  /* 0x0000000000007941 */ /* 0x000fea0003800000 */
.L_x_5964:
[----:B------:R-:W-:-:S04]  /*d330*/  SHF.R.S32.HI R4, RZ, 0x1, R4 ;  /* 0x00000001ff047819 */ /* 0x000fc80000011404 */
[----:B------:R-:W-:-:S13]  /*d340*/  ISETP.GE.AND P0, PT, R4, 0x20, PT ;  /* 0x000000200400780c */ /* 0x000fda0003f06270 */
[----:B------:R-:W-:Y:S05]  /*d350*/  @P0 BRA `(.L_x_5966) ;  /* 0xfffffffc00a00947 */ /* 0x000fea000383ffff */
[----:B------:R-:W-:-:S07]  /*d360*/  IMAD.MOV.U32 R0, RZ, RZ, 0x20 ;  /* 0x00000020ff007424 */ /* 0x000fce00078e00ff */
.L_x_5963:
[----:B------:R-:W-:Y:S01]  /*d370*/  ISETP.GE.AND P0, PT, R0, 0x2, PT ;  /* 0x000000020000780c */ /* 0x000fe20003f06270 */
[----:B------:R-:W-:Y:S05]  /*d380*/  WARPSYNC.ALL ;  /* 0x0000000000007948 */ /* 0x000fea0003800000 */
[----:B------:R-:W-:Y:S07]  /*d390*/  BAR.SYNC.DEFER_BLOCKING 0x0 ;  /* 0x0000000000007b1d */ /* 0x000fee0000010000 */
[----:B------:R-:W-:Y:S05]  /*d3a0*/  @!P0 BRA `(.L_x_5962) ;  /* 0x0000000000508947 */ /* 0x000fea0003800000 */
[----:B-12---:R-:W-:-:S11]  /*d3b0*/  HFMA2.MMA R3, -RZ, RZ, 0, 5.9604644775390625e-08 ;  /* 0x00000001ff037435 */ /* 0x006fd600000001ff */
.L_x_5967:
[----:B------:R-:W1:Y:S04]  /*d3c0*/  SHFL.DOWN PT, R5, R28, R3, 0x1f ;  /* 0x08001f031c057589 */ /* 0x000e6800000e0000 */
[----:B------:R-:W2:Y:S04]  /*d3d0*/  SHFL.DOWN PT, R4, R29, R3, 0x1f ;  /* 0x08001f031d047589 */ /* 0x000ea800000e0000 */
[----:B------:R-:W3:Y:S04]  /*d3e0*/  SHFL.DOWN PT, R7, R30, R3, 0x1f ;  /* 0x08001f031e077589 */ /* 0x000ee800000e0000 */
[----:B------:R-:W4:Y:S04]  /*d3f0*/  SHFL.DOWN PT, R6, R31, R3, 0x1f ;  /* 0x08001f031f067589 */ /* 0x000f2800000e0000 */
[----:B------:R-:W5:Y:S04]  /*d400*/  SHFL.DOWN PT, R9, R24, R3, 0x1f ;  /* 0x08001f0318097589 */ /* 0x000f6800000e0000 */
[----:B------:R-:W0:Y:S04]  /*d410*/  SHFL.DOWN PT, R8, R25, R3, 0x1f ;  /* 0x08001f0319087589 */ /* 0x000e2800000e0000 */
[----:B------:R-:W0:Y:S01]  /*d420*/  SHFL.DOWN PT, R11, R26, R3, 0x1f ;  /* 0x08001f031a0b7589 */ /* 0x000e2200000e0000 */
[----:B-1----:R-:W-:-:S03]  /*d430*/  FADD.FTZ R28, R5, R28 ;  /* 0x0000001c051c7221 */ /* 0x002fc60000010000 */
[----:B------:R1:W0:Y:S01]  /*d440*/  SHFL.DOWN PT, R10, R27, R3, 0x1f ;  /* 0x08001f031b0a7589 */ /* 0x00022200000e0000 */
[----:B--2---:R-:W-:Y:S01]  /*d450*/  FADD.FTZ R29, R4, R29 ;  /* 0x0000001d041d7221 */ /* 0x004fe20000010000 */
[----:B---3--:R-:W-:Y:S01]  /*d460*/  FADD.FTZ R30, R7, R30 ;  /* 0x0000001e071e7221 */ /* 0x008fe20000010000 */
[----:B----4-:R-:W-:Y:S01]  /*d470*/  FADD.FTZ R31, R6, R31 ;  /* 0x0000001f061f7221 */ /* 0x010fe20000010000 */
[----:B-1----:R-:W-:Y:S01]  /*d480*/  SHF.L.U32 R3, R3, 0x1, RZ ;  /* 0x0000000103037819 */ /* 0x002fe200000006ff */
[----:B-----5:R-:W-:-:S03]  /*d490*/  FADD.FTZ R24, R9, R24 ;  /* 0x0000001809187221 */ /* 0x020fc60000010000 */
[----:B------:R-:W-:Y:S01]  /*d4a0*/  ISETP.GE.AND P0, PT, R3, R0, PT ;  /* 0x000000000300720c */ /* 0x000fe20003f06270 */
[----:B0-----:R-:W-:Y:S01]  /*d4b0*/  FADD.FTZ R25, R8, R25 ;  /* 0x0000001908197221 */ /* 0x001fe20000010000 */
[----:B------:R-:W-:Y:S01]  /*d4c0*/  FADD.FTZ R26, R11, R26 ;  /* 0x0000001a0b1a7221 */ /* 0x000fe20000010000 */
[----:B------:R-:W-:-:S10]  /*d4d0*/  FADD.FTZ R27, R10, R27 ;  /* 0x0000001b0a1b7221 */ /* 0x000fd40000010000 */
[----:B------:R-:W-:Y:S05]  /*d4e0*/  @!P0 BRA `(.L_x_5967) ;  /* 0xfffffffc00b48947 */ /* 0x000fea000383ffff */
.L_x_5962:
[----:B------:R-:W3:Y:S01]  /*d4f0*/  LDC R14, c[0x0][0x3f4] ;  /* 0x0000fd00ff0e7b82 */ /* 0x000ee20000000800 */
[----:B------:R-:W-:Y:S02]  /*d500*/  CS2R R18, SRZ ;  /* 0x0000000000127805 */ /* 0x000fe4000001ff00 */
        /* <DEDUP_REMOVED lines=9> */
[----:B-12---:R-:W-:-:S05]  /*d5a0*/  IADD3 R3, -R5, RZ, RZ ;  /* 0x000000ff05037210 */ /* 0x006fca0007ffe1ff */
        /* <DEDUP_REMOVED lines=265> */
.L_x_5968:
        /* <DEDUP_REMOVED lines=22> */
[----:B-12---:R-:W-:-:S05]  /*e7a0*/  IADD3 R3, -R5, RZ, RZ ;  /* 0x000000ff05037210 */ /* 0x006fca0007ffe1ff */
        /* <DEDUP_REMOVED lines=255> */
.L_x_5969:
        /* <DEDUP_REMOVED lines=279> */
.L_x_5970:
        /* <DEDUP_REMOVED lines=271> */
[----:B-12---:R-:W-:-:S05]  /*11a00*/  IMAD.HI.U32 R0, R5, UR9, R4 ;  /* 0x0000000905007c27 */ /* 0x006fca000f8e0004 */
[----:B------:R-:W-:Y:S01]  /*11a10*/  SHF.R.U32.HI R0, RZ, UR6, R0 ;  /* 0x00000006ff007c19 */ /* 0x000fe20008011600 */
[----:B------:R-:W-:-:S04]  /*11a20*/  ULDC UR6, c[0x0][0x5e4] ;  /* 0x0001790000067ab9 */ /* 0x000fc80000000800 */
[----:B------:R-:W-:-:S04]  /*11a30*/  IMAD.MOV R4, RZ, RZ, -R0 ;  /* 0x000000ffff047224 */ /* 0x000fc800078e0a00 */
[----:B------:R-:W-:-:S04]  /*11a40*/  IMAD R4, R4, UR8, R5 ;  /* 0x0000000804047c24 */ /* 0x000fc8000f8e0205 */
[----:B------:R-:W-:-:S07]  /*11a50*/  IMAD R17, R4, UR6, R17 ;  /* 0x0000000604117c24 */ /* 0x000fce000f8e0211 */
.L_x_5971:
[----:B------:R-:W-:Y:S01]  /*11a60*/  ULDC.64 UR6, c[0x0][0x608] ;  /* 0x0001820000067ab9 */ /* 0x000fe20000000a00 */
[----:B------:R-:W-:Y:S02]  /*11a70*/  CS2R R4, SRZ ;  /* 0x0000000000047805 */ /* 0x000fe4000001ff00 */
[----:B------:R-:W-:Y:S02]  /*11a80*/  ISETP.NE.U32.AND P0, PT, RZ, UR6, PT ;  /* 0x00000006ff007c0c */ /* 0x000fe4000bf05070 */
[----:B------:R-:W-:Y:S02]  /*11a90*/  IADD3 R12, P2, R17, UR4, RZ ;  /* 0x00000004110c7c10 */ /* 0x000fe4000ff5e0ff */
[----:B------:R-:W-:Y:S02]  /*11aa0*/  ISETP.NE.AND.EX P0, PT, RZ, UR7, PT, P0 ;  /* 0x00000007ff007c0c */ /* 0x000fe4000bf05300 */
[----:B------:R-:W-:Y:S02]  /*11ab0*/  IADD3.X R13, RZ, UR5, RZ, P2, !PT ;  /* 0x00000005ff0d7c10 */ /* 0x000fe400097fe4ff */
[----:B-12---:R-:W-:-:S09]  /*11ac0*/  MOV R3, RZ ;  /* 0x000000ff00037202 */ /* 0x006fd20000000f00 */
        /* <DEDUP_REMOVED lines=290> */
.L_x_5973:
        /* <DEDUP_REMOVED lines=277> */
.L_x_5974:
        /* <DEDUP_REMOVED lines=279> */
.L_x_5975:
        /* <DEDUP_REMOVED lines=277> */
.L_x_5976:
[----:B0-----:R-:W0:Y:S01]  /*16100*/  LDC R32, c[0x0][0x238] ;  /* 0x00008e00ff207b82 */ /* 0x001e220000000800 */
        /* <DEDUP_REMOVED lines=10> */
[----:B------:R-:W-:Y:S01]  /*161b0*/  HFMA2.MMA R14, -RZ, RZ, 0, 5.9604644775390625e-08 ;  /* 0x00000001ff0e7435 */ /* 0x000fe200000001ff */
[----:B------:R-:W-:-:S13]  /*161c0*/  ISETP.NE.AND P1, PT, RZ, UR4, PT ;  /* 0x00000004ff007c0c */ /* 0x000fda000bf25270 */
[----:B------:R-:W-:-:S04]  /*161d0*/  @P1 ISETP.NE.AND P0, PT, R2, RZ, PT ;  /* 0x000000ff0200120c */ /* 0x000fc80003f05270 */
[----:B------:R-:W-:-:S04]  /*161e0*/  @P1 SEL R15, RZ, 0x1, P0 ;  /* 0x00000001ff0f1807 */ /* 0x000fc80000000000 */
[----:B------:R-:W-:-:S07]  /*161f0*/  @P1 PRMT R14, R15, 0x7610, R14 ;  /* 0x000076100f0e1816 */ /* 0x000fce000000000e */
.L_x_5978:
[----:B------:R-:W-:Y:S05]  /*16200*/  BSYNC B0 ;  /* 0x0000000000007941 */ /* 0x000fea0003800000 */
.L_x_5977:
        /* <DEDUP_REMOVED lines=17> */
.L_x_5980:
[----:B------:R-:W-:Y:S05]  /*16320*/  BSYNC B0 ;  /* 0x0000000000007941 */ /* 0x000fea0003800000 */
.L_x_5979:
        /* <DEDUP_REMOVED lines=35> */
.L_x_5982:
[----:B------:R-:W-:Y:S05]  /*16560*/  BSYNC B0 ;  /* 0x0000000000007941 */ /* 0x000fea0003800000 */
.L_x_5981:
        /* <DEDUP_REMOVED lines=42> */
[----:B------:R-:W1:Y:S01]  /*16810*/  LDC.64 R20, c[0x0][0x610] ;  /* 0x00018400ff147b82 */ /* 0x000e620000000a00 */
[----:B------:R-:W-:-:S02]  /*16820*/  MOV R25, UR11 ;  /* 0x0000000b00197c02 */ /* 0x000fc40008000f00 */
[----:B------:R-:W-:Y:S01]  /*16830*/  MOV R27, UR11 ;  /* 0x0000000b001b7c02 */ /* 0x000fe20008000f00 */
[----:B0-----:R-:W-:-:S07]  /*16840*/  IMAD R32, R32, UR6, RZ ;  /* 0x0000000620207c24 */ /* 0x001fce000f8e02ff */
.L_x_5987:
[----:B------:R-:W-:-:S05]  /*16850*/  IADD3 R15, R0, R23, RZ ;  /* 0x00000017000f7210 */ /* 0x000fca0007ffe0ff */
[----:B-1----:R-:W-:-:S05]  /*16860*/  IMAD.WIDE.U32 R14, R15, 0x20, R20 ;  /* 0x000000200f0e7825 */ /* 0x002fca00078e0014 */
[----:B------:R-:W2:Y:S04]  /*16870*/  LDG.E.64 R34, desc[UR60][R14.64] ;  /* 0x0000003c0e227981 */ /* 0x000ea8000c1e1b00 */
[----:B------:R-:W3:Y:S04]  /*16880*/  LDG.E.64 R36, desc[UR60][R14.64+0x8] ;  /* 0x0000083c0e247981 */ /* 0x000ee8000c1e1b00 */
[----:B------:R-:W4:Y:S04]  /*16890*/  LDG.E.64 R38, desc[UR60][R14.64+0x10] ;  /* 0x0000103c0e267981 */ /* 0x000f28000c1e1b00 */
[----:B------:R-:W5:Y:S01]  /*168a0*/  LDG.E.64 R40, desc[UR60][R14.64+0x18] ;  /* 0x0000183c0e287981 */ /* 0x000f62000c1e1b00 */
[----:B------:R-:W-:-:S04]  /*168b0*/  IADD3 R23, R32, R23, RZ ;  /* 0x0000001720177210 */ /* 0x000fc80007ffe0ff */
[----:B------:R-:W-:Y:S01]  /*168c0*/  ISETP.GE.U32.AND P0, PT, R23, UR8, PT ;  /* 0x0000000817007c0c */ /* 0x000fe2000bf06070 */
        /* <DEDUP_REMOVED lines=10> */
.L_x_5986:
[----:B------:R-:W-:Y:S05]  /*16970*/  BRA `(.L_x_5985) ;  /* 0x00000000009c7947 */ /* 0x000fea0003800000 */
.L_x_5984:
[----:B------:R-:W-:Y:S01]  /*16980*/  ULDC UR7, c[0x0][0x234] ;  /* 0x00008d0000077ab9 */ /* 0x000fe20000000800 */
[----:B------:R-:W-:Y:S01]  /*16990*/  IMAD.U32 R30, RZ, RZ, UR10 ;  /* 0x0000000aff1e7e24 */ /* 0x000fe2000f8e00ff */
[----:B------:R-:W-:Y:S01]  /*169a0*/  ISETP.GE.U32.AND P0, PT, R2, UR7, PT ;  /* 0x0000000702007c0c */ /* 0x000fe2000bf06070 */
[----:B------:R-:W-:Y:S01]  /*169b0*/  IMAD.U32 R26, RZ, RZ, UR10 ;  /* 0x0000000aff1a7e24 */ /* 0x000fe2000f8e00ff */
[----:B------:R-:W-:Y:S02]  /*169c0*/  MOV R31, UR11 ;  /* 0x0000000b001f7c02 */ /* 0x000fe40008000f00 */
[----:B------:R-:W-:Y:S02]  /*169d0*/  MOV R24, UR10 ;  /* 0x0000000a00187c02 */ /* 0x000fe40008000f00 */
[----:B------:R-:W-:Y:S02]  /*169e0*/  MOV R25, UR11 ;  /* 0x0000000b00197c02 */ /* 0x000fe40008000f00 */
[----:B------:R-:W-:-:S05]  /*169f0*/  MOV R27, UR11 ;  /* 0x0000000b001b7c02 */ /* 0x000fca0008000f00 */
        /* <DEDUP_REMOVED lines=13> */
.L_x_5988:
[----:B------:R-:W-:-:S05]  /*16ad0*/  IADD3 R15, R0, R23, RZ ;  /* 0x00000017000f7210 */ /* 0x000fca0007ffe0ff */
        /* <DEDUP_REMOVED lines=8> */
[----:B---3--:R-:W-:Y:S01]  /*16b60*/  FADD.FTZ R28, R32, R28 ;  /* 0x0000001c201c7221 */ /* 0x008fe20000010000 */
[----:B------:R-:W-:Y:S01]  /*16b70*/  FADD.FTZ R29, R33, R29 ;  /* 0x0000001d211d7221 */ /* 0x000fe20000010000 */
[----:B----4-:R-:W-:Y:S01]  /*16b80*/  FADD.FTZ R30, R34, R30 ;  /* 0x0000001e221e7221 */ /* 0x010fe20000010000 */
[----:B------:R-:W-:Y:S01]  /*16b90*/  FADD.FTZ R31, R35, R31 ;  /* 0x0000001f231f7221 */ /* 0x000fe20000010000 */
[----:B-----5:R-:W-:Y:S01]  /*16ba0*/  FADD.FTZ R24, R36, R24 ;  /* 0x0000001824187221 */ /* 0x020fe20000010000 */
[----:B------:R-:W-:Y:S01]  /*16bb0*/  FADD.FTZ R25, R37, R25 ;  /* 0x0000001925197221 */ /* 0x000fe20000010000 */
[----:B------:R-:W-:Y:S01]  /*16bc0*/  FADD.FTZ R26, R38, R26 ;  /* 0x0000001a261a7221 */ /* 0x000fe20000010000 */
[----:B------:R-:W-:-:S05]  /*16bd0*/  FADD.FTZ R27, R39, R27 ;  /* 0x0000001b271b7221 */ /* 0x000fca0000010000 */
[----:B------:R-:W-:Y:S05]  /*16be0*/  @!P0 BRA `(.L_x_5988) ;  /* 0xfffffffc00b88947 */ /* 0x000fea000383ffff */
.L_x_5985:
[----:B------:R-:W-:Y:S05]  /*16bf0*/  BSYNC B0 ;  /* 0x0000000000007941 */ /* 0x000fea0003800000 */
.L_x_5983:
        /* <DEDUP_REMOVED lines=12> */
.L_x_5992:
        /* <DEDUP_REMOVED lines=12> */
[----:B0-----:R-:W-:Y:S01]  /*16d80*/  FADD.FTZ R28, R28, R32 ;  /* 0x000000201c1c7221 */ /* 0x001fe20000010000 */
[----:B------:R-:W-:Y:S01]  /*16d90*/  FADD.FTZ R29, R29, R33 ;  /* 0x000000211d1d7221 */ /* 0x000fe20000010000 */
[----:B------:R-:W-:Y:S01]  /*16da0*/  FADD.FTZ R30, R30, R34 ;  /* 0x000000221e1e7221 */ /* 0x000fe20000010000 */
[----:B------:R-:W-:Y:S01]  /*16db0*/  FADD.FTZ R31, R31, R35 ;  /* 0x000000231f1f7221 */ /* 0x000fe20000010000 */
[----:B-1----:R-:W-:Y:S01]  /*16dc0*/  FADD.FTZ R24, R24, R36 ;  /* 0x0000002418187221 */ /* 0x002fe20000010000 */
[----:B------:R-:W-:Y:S01]  /*16dd0*/  FADD.FTZ R25, R25, R37 ;  /* 0x0000002519197221 */ /* 0x000fe20000010000 */
[----:B------:R-:W-:Y:S01]  /*16de0*/  FADD.FTZ R26, R26, R38 ;  /* 0x000000261a1a7221 */ /* 0x000fe20000010000 */
[----:B------:R-:W-:Y:S01]  /*16df0*/  FADD.FTZ R27, R27, R39 ;  /* 0x000000271b1b7221 */ /* 0x000fe20000010000 */
[----:B------:R1:W-:Y:S04]  /*16e00*/  STS.128 [R0], R28 ;  /* 0x0000001c00007388 */ /* 0x0003e80000000c00 */
[----:B------:R1:W-:Y:S02]  /*16e10*/  STS.128 [R0+0x10], R24 ;  /* 0x0000101800007388 */ /* 0x0003e40000000c00 */
.L_x_5991:
[----:B------:R-:W-:Y:S05]  /*16e20*/  BSYNC B0 ;  /* 0x0000000000007941 */ /* 0x000fea0003800000 */
.L_x_5990:
[----:B------:R-:W-:Y:S05]  /*16e30*/  @P2 BRA `(.L_x_5992) ;  /* 0xfffffffc00a02947 */ /* 0x000fea000383ffff */
.L_x_5989:
        /* <DEDUP_REMOVED lines=13> */
.L_x_5997:
[----:B------:R-:W-:Y:S01]  /*16f10*/  IADD3 R2, R16, R14, RZ ;  /* 0x0000000e10027210 */ /* 0x000fe20007ffe0ff */
[----:B------:R-:W-:Y:S03]  /*16f20*/  BAR.SYNC.DEFER_BLOCKING 0x0 ;  /* 0x0000000000007b1d */ /* 0x000fe60000010000 */
[----:B------:R-:W-:-:S03]  /*16f30*/  ISETP.GE.U32.AND P0, PT, R2, R21, PT ;  /* 0x000000150200720c */ /* 0x000fc60003f06070 */
[----:B------:R-:W-:Y:S01]  /*16f40*/  BSSY B0, `(.L_x_5995) ;  /* 0x0000010000007945 */ /* 0x000fe20003800000 */
[----:B------:R-:W-:-:S13]  /*16f50*/  ISETP.GE.U32.OR P0, PT, R16, R14, P0 ;  /* 0x0000000e1000720c */ /* 0x000fda0000706470 */
[----:B--2---:R-:W-:Y:S05]  /*16f60*/  @P0 BRA `(.L_x_5996) ;  /* 0x0000000000340947 */ /* 0x004fea0003800000 */
[----:B------:R-:W-:-:S05]  /*16f70*/  IMAD R2, R14, 0x20, R0 ;  /* 0x000000200e027824 */ /* 0x000fca00078e0200 */
[----:B------:R-:W0:Y:S04]  /*16f80*/  LDS.128 R32, [R2] ;  /* 0x0000000002207984 */ /* 0x000e280000000c00 */
[----:B------:R-:W2:Y:S01]  /*16f90*/  LDS.128 R36, [R2+0x10] ;  /* 0x0000100002247984 */ /* 0x000ea20000000c00 */
[----:B01----:R-:W-:Y:S01]  /*16fa0*/  FADD.FTZ R28, R28, R32 ;  /* 0x000000201c1c7221 */ /* 0x003fe20000010000 */
        /* <DEDUP_REMOVED lines=9> */
.L_x_5996:
[----:B------:R-:W-:Y:S05]  /*17040*/  BSYNC B0 ;  /* 0x0000000000007941 */ /* 0x000fea0003800000 */
.L_x_5995:
[----:B------:R-:W-:-:S04]  /*17050*/  SHF.R.S32.HI R14, RZ, 0x1, R14 ;  /* 0x00000001ff0e7819 */ /* 0x000fc8000001140e */
[----:B------:R-:W-:-:S13]  /*17060*/  ISETP.GE.AND P0, PT, R14, 0x20, PT ;  /* 0x000000200e00780c */ /* 0x000fda0003f06270 */
[----:B------:R-:W-:Y:S05]  /*17070*/  @P0 BRA `(.L_x_5997) ;  /* 0xfffffffc00a40947 */ /* 0x000fea000383ffff */
[----:B------:R-:W-:-:S07]  /*17080*/  MOV R2, 0x20 ;  /* 0x0000002000027802 */ /* 0x000fce0000000f00 */
.L_x_5994:
[----:B------:R-:W-:Y:S01]  /*17090*/  BAR.SYNC.DEFER_BLOCKING 0x0 ;  /* 0x0000000000007b1d */ /* 0x000fe20000010000 */
[----:B------:R-:W-:-:S13]  /*170a0*/  ISETP.GE.AND P0, PT, R2, 0x2, PT ;  /* 0x000000020200780c */ /* 0x000fda0003f06270 */
[----:B------:R-:W-:Y:S05]  /*170b0*/  @!P0 BRA `(.L_x_5993) ;  /* 0x0000000000508947 */ /* 0x000fea0003800000 */
[----:B------:R-:W-:-:S11]  /*170c0*/  HFMA2.MMA R15, -RZ, RZ, 0, 5.9604644775390625e-08 ;  /* 0x00000001ff0f7435 */ /* 0x000fd600000001ff */
.L_x_5998:
[----:B------:R-:W3:Y:S04]  /*170d0*/  SHFL.DOWN PT, R21, R28, R15, 0x1f ;  /* 0x08001f0f1c157589 */ /* 0x000ee800000e0000 */
[----:B012---:R-:W0:Y:S04]  /*170e0*/  SHFL.DOWN PT, R0, R29, R15, 0x1f ;  /* 0x08001f0f1d007589 */ /* 0x007e2800000e0000 */
[----:B------:R-:W1:Y:S04]  /*170f0*/  SHFL.DOWN PT, R23, R30, R15, 0x1f ;  /* 0x08001f0f1e177589 */ /* 0x000e6800000e0000 */
[----:B------:R-:W2:Y:S04]  /*17100*/  SHFL.DOWN PT, R14, R31, R15, 0x1f ;  /* 0x08001f0f1f0e7589 */ /* 0x000ea800000e0000 */
[----:B------:R-:W4:Y:S04]  /*17110*/  SHFL.DOWN PT, R33, R24, R15, 0x1f ;  /* 0x08001f0f18217589 */ /* 0x000f2800000e0000 */
[----:B------:R-:W5:Y:S04]  /*17120*/  SHFL.DOWN PT, R16, R25, R15, 0x1f ;  /* 0x08001f0f19107589 */ /* 0x000f6800000e0000 */
[----:B------:R-:W5:Y:S01]  /*17130*/  SHFL.DOWN PT, R35, R26, R15, 0x1f ;  /* 0x08001f0f1a237589 */ /* 0x000f6200000e0000 */
[----:B---3--:R-:W-:-:S03]  /*17140*/  FADD.FTZ R28, R21, R28 ;  /* 0x0000001c151c7221 */ /* 0x008fc60000010000 */
[----:B------:R3:W5:Y:S01]  /*17150*/  SHFL.DOWN PT, R20, R27, R15, 0x1f ;  /* 0x08001f0f1b147589 */ /* 0x00076200000e0000 */
[----:B0-----:R-:W-:Y:S01]  /*17160*/  FADD.FTZ R29, R0, R29 ;  /* 0x0000001d001d7221 */ /* 0x001fe20000010000 */
[----:B-1----:R-:W-:Y:S01]  /*17170*/  FADD.FTZ R30, R23, R30 ;  /* 0x0000001e171e7221 */ /* 0x002fe20000010000 */
[----:B--2---:R-:W-:Y:S01]  /*17180*/  FADD.FTZ R31, R14, R31 ;  /* 0x0000001f0e1f7221 */ /* 0x004fe20000010000 */
[----:B---3--:R-:W-:Y:S01]  /*17190*/  SHF.L.U32 R15, R15, 0x1, RZ ;  /* 0x000000010f0f7819 */ /* 0x008fe200000006ff */
[----:B----4-:R-:W-:-:S03]  /*171a0*/  FADD.FTZ R24, R33, R24 ;  /* 0x0000001821187221 */ /* 0x010fc60000010000 */
[----:B------:R-:W-:Y:S01]  /*171b0*/  ISETP.GE.AND P0, PT, R15, R2, PT ;  /* 0x000000020f00720c */ /* 0x000fe20003f06270 */
[----:B-----5:R-:W-:Y:S01]  /*171c0*/  FADD.FTZ R25, R16, R25 ;  /* 0x0000001910197221 */ /* 0x020fe20000010000 */
[----:B------:R-:W-:Y:S01]  /*171d0*/  FADD.FTZ R26, R35, R26 ;  /* 0x0000001a231a7221 */ /* 0x000fe20000010000 */
[----:B------:R-:W-:-:S10]  /*171e0*/  FADD.FTZ R27, R20, R27 ;  /* 0x0000001b141b7221 */ /* 0x000fd40000010000 */
[----:B------:R-:W-:Y:S05]  /*171f0*/  @!P0 BRA `(.L_x_5998) ;  /* 0xfffffffc00b48947 */ /* 0x000fea000383ffff */
.L_x_5993:
        /* <DEDUP_REMOVED lines=13> */
[----:B012---:R-:W-:Y:S01]  /*172d0*/  FADD.FTZ R28, R28, R2 ;  /* 0x000000021c1c7221 */ /* 0x007fe20000010000 */
[----:B------:R-:W-:Y:S01]  /*172e0*/  FADD.FTZ R29, R29, R3 ;  /* 0x000000031d1d7221 */ /* 0x000fe20000010000 */
[----:B---3--:R-:W-:Y:S01]  /*172f0*/  FADD.FTZ R30, R30, R6 ;  /* 0x000000061e1e7221 */ /* 0x008fe20000010000 */
[----:B------:R-:W-:Y:S01]  /*17300*/  FADD.FTZ R31, R31, R7 ;  /* 0x000000071f1f7221 */ /* 0x000fe20000010000 */
[----:B----4-:R-:W-:Y:S01]  /*17310*/  FADD.FTZ R24, R24, R8 ;  /* 0x0000000818187221 */ /* 0x010fe20000010000 */
[----:B------:R-:W-:Y:S01]  /*17320*/  FADD.FTZ R25, R25, R9 ;  /* 0x0000000919197221 */ /* 0x000fe20000010000 */
[----:B-----5:R-:W-:Y:S01]  /*17330*/  FADD.FTZ R26, R26, R10 ;  /* 0x0000000a1a1a7221 */ /* 0x020fe20000010000 */
[----:B------:R-:W-:-:S07]  /*17340*/  FADD.FTZ R27, R27, R11 ;  /* 0x0000000b1b1b7221 */ /* 0x000fce0000010000 */
.L_x_6000:
[----:B------:R-:W-:Y:S05]  /*17350*/  @!P1 BRA `(.L_x_6001) ;  /* 0x00000004006c9947 */ /* 0x000fea0003800000 */
[----:B------:R-:W3:Y:S02]  /*17360*/  LDC R16, c[0x0][0x62c] ;  /* 0x00018b00ff107b82 */ /* 0x000ee40000000800 */
[----:B---3--:R-:W-:-:S04]  /*17370*/  ISETP.NE.AND P0, PT, R16, 0x1, PT ;  /* 0x000000011000780c */ /* 0x008fc80003f05270 */
[----:B012---:R-:W-:-:S09]  /*17380*/  P2R R0, PR, RZ, 0x1 ;  /* 0x00000001ff007803 */ /* 0x007fd20000000000 */
        /* <DEDUP_REMOVED lines=17> */
.L_x_6002:
        /* <DEDUP_REMOVED lines=22> */
.L_x_6003:
        /* <DEDUP_REMOVED lines=22> */
.L_x_6004:
        /* <DEDUP_REMOVED lines=22> */
.L_x_6005:
[----:B------:R-:W-:Y:S02]  /*178c0*/  ULDC.64 UR4, c[0x0][0x5f8] ;  /* 0x00017e0000047ab9 */ /* 0x000fe40000000a00 */
[----:B-1----:R-:W-:-:S04]  /*178d0*/  IADD3 R2, P0, R17, UR4, RZ ;  /* 0x0000000411027c10 */ /* 0x002fc8000ff1e0ff */
[----:B------:R-:W-:-:S05]  /*178e0*/  IADD3.X R3, RZ, UR5, RZ, P0, !PT ;  /* 0x00000005ff037c10 */ /* 0x000fca00087fe4ff */
[----:B------:R-:W-:Y:S01]  /*178f0*/  STG.E.64 desc[UR60][R2.64], R26 ;  /* 0x0000001a02007986 */ /* 0x000fe2000c101b3c */
[----:B------:R-:W-:Y:S05]  /*17900*/  EXIT ;  /* 0x000000000000794d */ /* 0x000fea0003800000 */
.L_x_6001:
[----:B------:R-:W-:Y:S04]  /*17910*/  STG.E.64 desc[UR60][R4.64], R28 ;  /* 0x0000001c04007986 */ /* 0x000fe8000c101b3c */
[----:B------:R-:W-:Y:S04]  /*17920*/  STG.E.64 desc[UR60][R4.64+0x8], R30 ;  /* 0x0000081e04007986 */ /* 0x000fe8000c101b3c */
[----:B------:R-:W-:Y:S04]  /*17930*/  STG.E.64 desc[UR60][R4.64+0x10], R24 ;  /* 0x0000101804007986 */ /* 0x000fe8000c101b3c */
[----:B------:R-:W-:Y:S01]  /*17940*/  STG.E.64 desc[UR60][R4.64+0x18], R26 ;  /* 0x0000181a04007986 */ /* 0x000fe2000c101b3c */
[----:B------:R-:W-:Y:S05]  /*17950*/  EXIT ;  /* 0x000000000000794d */ /* 0x000fea0003800000 */
.L_x_5999:
        /* <DEDUP_REMOVED lines=16> */
.L_x_6006:
        /* <DEDUP_REMOVED lines=21> */
.L_x_6008:
        /* <DEDUP_REMOVED lines=22> */
.L_x_6009:
        /* <DEDUP_REMOVED lines=22> */
.L_x_6010:
        /* <DEDUP_REMOVED lines=22> */
.L_x_6011:
[----:B------:R-:W-:Y:S02]  /*17fd0*/  ULDC.64 UR4, c[0x0][0x5f8] ;  /* 0x00017e0000047ab9 */ /* 0x000fe40000000a00 */
[----:B-1----:R-:W-:-:S04]  /*17fe0*/  IADD3 R2, P0, R17, UR4, RZ ;  /* 0x0000000411027c10 */ /* 0x002fc8000ff1e0ff */
[----:B------:R-:W-:-:S05]  /*17ff0*/  IADD3.X R3, RZ, UR5, RZ, P0, !PT ;  /* 0x00000005ff037c10 */ /* 0x000fca00087fe4ff */
[----:B------:R-:W-:Y:S01]  /*18000*/  STG.E.64 desc[UR60][R2.64], R26 ;  /* 0x0000001a02007986 */ /* 0x000fe2000c101b3c */
[----:B------:R-:W-:Y:S05]  /*18010*/  EXIT ;  /* 0x000000000000794d */ /* 0x000fea0003800000 */
.L_x_6007:
[----:B------:R-:W-:Y:S04]  /*18020*/  STG.E.64 desc[UR60][R10.64], R28 ;  /* 0x0000001c0a007986 */ /* 0x000fe8000c101b3c */
[----:B------:R-:W-:Y:S04]  /*18030*/  STG.E.64 desc[UR60][R8.64], R30 ;  /* 0x0000001e08007986 */ /* 0x000fe8000c101b3c */
[----:B------:R-:W-:Y:S04]  /*18040*/  STG.E.64 desc[UR60][R6.64], R24 ;  /* 0x0000001806007986 */ /* 0x000fe8000c101b3c */
[----:B------:R-:W-:Y:S01]  /*18050*/  STG.E.64 desc[UR60][R12.64], R26 ;  /* 0x0000001a0c007986 */ /* 0x000fe2000c101b3c */
[----:B------:R-:W-:Y:S05]  /*18060*/  EXIT ;  /* 0x000000000000794d */ /* 0x000fea0003800000 */
.L_x_5972:
        /* <DEDUP_REMOVED lines=23> */
[----:B--2---:R-:W-:Y:S01]  /*181e0*/  FADD.FTZ R28, R28, R2 ;  /* 0x000000021c1c7221 */ /* 0x004fe20000010000 */
[----:B------:R-:W-:Y:S01]  /*181f0*/  FADD.FTZ R29, R29, R3 ;  /* 0x000000031d1d7221 */ /* 0x000fe20000010000 */
[----:B---3--:R-:W-:Y:S01]  /*18200*/  FADD.FTZ R30, R30, R6 ;  /* 0x000000061e1e7221 */ /* 0x008fe20000010000 */
[----:B------:R-:W-:Y:S01]  /*18210*/  FADD.FTZ R31, R31, R7 ;  /* 0x000000071f1f7221 */ /* 0x000fe20000010000 */
[----:B----4-:R-:W-:Y:S01]  /*18220*/  FADD.FTZ R24, R24, R8 ;  /* 0x0000000818187221 */ /* 0x010fe20000010000 */
[----:B------:R-:W-:Y:S01]  /*18230*/  FADD.FTZ R25, R25, R9 ;  /* 0x0000000919197221 */ /* 0x000fe20000010000 */
[----:B-----5:R-:W-:Y:S01]  /*18240*/  FADD.FTZ R26, R26, R10 ;  /* 0x0000000a1a1a7221 */ /* 0x020fe20000010000 */
[----:B------:R-:W-:-:S07]  /*18250*/  FADD.FTZ R27, R27, R11 ;  /* 0x0000000b1b1b7221 */ /* 0x000fce0000010000 */
.L_x_6013:
        /* <DEDUP_REMOVED lines=21> */
.L_x_6015:
        /* <DEDUP_REMOVED lines=22> */
.L_x_6016:
        /* <DEDUP_REMOVED lines=21> */
[----:B0-23--:R-:W-:Y:S05]  /*18660*/  CALL.ABS.NOINC R2 ;  /* 0x0000000002007343 */ /* 0x00dfea0003c00000 */
.L_x_6017:
        /* <DEDUP_REMOVED lines=21> */
[----:B0-234-:R-:W-:Y:S05]  /*187c0*/  CALL.ABS.NOINC R2 ;  /* 0x0000000002007343 */ /* 0x01dfea0003c00000 */
.L_x_6018:
[----:B------:R-:W-:Y:S02]  /*187d0*/  ULDC.64 UR4, c[0x0][0x5f8] ;  /* 0x00017e0000047ab9 */ /* 0x000fe40000000a00 */
[----:B-1----:R-:W-:-:S04]  /*187e0*/  IADD3 R2, P0, R17, UR4, RZ ;  /* 0x0000000411027c10 */ /* 0x002fc8000ff1e0ff */
[----:B------:R-:W-:-:S05]  /*187f0*/  IADD3.X R3, RZ, UR5, RZ, P0, !PT ;  /* 0x00000005ff037c10 */ /* 0x000fca00087fe4ff */
[----:B------:R-:W-:Y:S01]  /*18800*/  STG.E.64 desc[UR60][R2.64], R26 ;  /* 0x0000001a02007986 */ /* 0x000fe2000c101b3c */
[----:B------:R-:W-:Y:S05]  /*18810*/  EXIT ;  /* 0x000000000000794d */ /* 0x000fea0003800000 */
.L_x_6014:
[----:B------:R-:W-:Y:S04]  /*18820*/  STG.E.64 desc[UR60][R4.64], R28 ;  /* 0x0000001c04007986 */ /* 0x000fe8000c101b3c */
[----:B------:R-:W-:Y:S04]  /*18830*/  STG.E.64 desc[UR60][R4.64+0x8], R30 ;  /* 0x0000081e04007986 */ /* 0x000fe8000c101b3c */
[----:B------:R-:W-:Y:S04]  /*18840*/  STG.E.64 desc[UR60][R4.64+0x10], R24 ;  /* 0x0000101804007986 */ /* 0x000fe8000c101b3c */
[----:B------:R-:W-:Y:S01]  /*18850*/  STG.E.64 desc[UR60][R4.64+0x18], R26 ;  /* 0x0000181a04007986 */ /* 0x000fe2000c101b3c */
[----:B------:R-:W-:Y:S05]  /*18860*/  EXIT ;  /* 0x000000000000794d */ /* 0x000fea0003800000 */
.L_x_6012:
        /* <DEDUP_REMOVED lines=16> */
.L_x_6019:
        /* <DEDUP_REMOVED lines=21> */
.L_x_6021:
        /* <DEDUP_REMOVED lines=22> */
.L_x_6022:
        /* <DEDUP_REMOVED lines=22> */
.L_x_6023:
        /* <DEDUP_REMOVED lines=22> */
.L_x_6024:
[----:B------:R-:W-:Y:S02]  /*18ee0*/  ULDC.64 UR4, c[0x0][0x5f8] ;  /* 0x00017e0000047ab9 */ /* 0x000fe40000000a00 */
[----:B-1----:R-:W-:-:S04]  /*18ef0*/  IADD3 R2, P0, R17, UR4, RZ ;  /* 0x0000000411027c10 */ /* 0x002fc8000ff1e0ff */
[----:B------:R-:W-:-:S05]  /*18f00*/  IADD3.X R3, RZ, UR5, RZ, P0, !PT ;  /* 0x00000005ff037c10 */ /* 0x000fca00087fe4ff */
[----:B------:R-:W-:Y:S01]  /*18f10*/  STG.E.64 desc[UR60][R2.64], R26 ;  /* 0x0000001a02007986 */ /* 0x000fe2000c101b3c */
[----:B------:R-:W-:Y:S05]  /*18f20*/  EXIT ;  /* 0x000000000000794d */ /* 0x000fea0003800000 */
.L_x_6020:
[----:B------:R-:W-:Y:S04]  /*18f30*/  STG.E.64 desc[UR60][R6.64], R28 ;  /* 0x0000001c06007986 */ /* 0x000fe8000c101b3c */
[----:B------:R-:W-:Y:S04]  /*18f40*/  STG.E.64 desc[UR60][R8.64], R30 ;  /* 0x0000001e08007986 */ /* 0x000fe8000c101b3c */
[----:B------:R-:W-:Y:S04]  /*18f50*/  STG.E.64 desc[UR60][R10.64], R24 ;  /* 0x000000180a007986 */ /* 0x000fe8000c101b3c */
[----:B------:R-:W-:Y:S01]  /*18f60*/  STG.E.64 desc[UR60][R12.64], R26 ;  /* 0x0000001a0c007986 */ /* 0x000fe2000c101b3c */
[----:B------:R-:W-:Y:S05]  /*18f70*/  EXIT ;  /* 0x000000000000794d */ /* 0x000fea0003800000 */
.L_x_6025:
        /* <DEDUP_REMOVED lines=16> */
.L_x_8826:


//--------------------- .text._ZN2at6native13reduce_kernelILi256ELi1ENS0_8ReduceOpIN3c107complexIdEENS0_14func_wrapper_tIS5_NS0_55_GLOBAL__N__0955718d_22_SparseCsrTensorMath_cu_868dd54514ReductionAddOpIS5_EEEEjS5_Li4ELi4EEEEEvT1_ --------------------------
	.section	.text._ZN2at6native13reduce_kernelILi256ELi1ENS0_8ReduceOpIN3c107complexIdEENS0_14func_wrapper_tIS5_NS0_55_GLOBAL__N__0955718d_22_SparseCsrTensorMath_cu_868dd54514ReductionAddOpIS5_EEEEjS5_Li4ELi4EEEEEvT1_,"ax",@progbits
	.align	128
.text._ZN2at6native13reduce_kernelILi256ELi1ENS0_8ReduceOpIN3c107complexIdEENS0_14func_wrapper_tIS5_NS0_55_GLOBAL__N__0955718d_22_SparseCsrTensorMath_cu_868dd54514ReductionAddOpIS5_EEEEjS5_Li4ELi4EEEEEvT1_:
        .type           _ZN2at6native13reduce_kernelILi256ELi1ENS0_8ReduceOpIN3c107complexIdEENS0_14func_wrapper_tIS5_NS0_55_GLOBAL__N__0955718d_22_SparseCsrTensorMath_cu_868dd54514ReductionAddOpIS5_EEEEjS5_Li4ELi4EEEEEvT1_,@function
        .size           _ZN2at6native13reduce_kernelILi256ELi1ENS0_8ReduceOpIN3c107complexIdEENS0_14func_wrapper_tIS5_NS0_55_GLOBAL__N__0955718d_22_SparseCsrTensorMath_cu_868dd54514ReductionAddOpIS5_EEEEjS5_Li4ELi4EEEEEvT1_,(.L_x_8827 - _ZN2at6native13reduce_kernelILi256ELi1ENS0_8ReduceOpIN3c107complexIdEENS0_14func_wrapper_tIS5_NS0_55_GLOBAL__N__0955718d_22_SparseCsrTensorMath_cu_868dd54514ReductionAddOpIS5_EEEEjS5_Li4ELi4EEEEEvT1_)
        .other          _ZN2at6native13reduce_kernelILi256ELi1ENS0_8ReduceOpIN3c107complexIdEENS0_14func_wrapper_tIS5_NS0_55_GLOBAL__N__0955718d_22_SparseCsrTensorMath_cu_868dd54514ReductionAddOpIS5_EEEEjS5_Li4ELi4EEEEEvT1_,@"STO_CUDA_ENTRY STV_DEFAULT"
_ZN2at6native13reduce_kernelILi256ELi1ENS0_8ReduceOpIN3c107complexIdEENS0_14func_wrapper_tIS5_NS0_55_GLOBAL__N__0955718d_22_SparseCsrTensorMath_cu_868dd54514ReductionAddOpIS5_EEEEjS5_Li4ELi4EEEEEvT1_:
        /* <DEDUP_REMOVED lines=287> */
.L_x_6026:
        /* <DEDUP_REMOVED lines=32> */
[----:B------:R-:W-:Y:S01]  /*13f0*/  BSSY B1, `(.L_x_6030) ;  /* 0x000002b000017945 */ /* 0x000fe20003800000 */
[----:B------:R-:W-:Y:S01]  /*1400*/  IMAD.U32 R40, RZ, RZ, UR4 ;  /* 0x00000004ff287e24 */ /* 0x000fe2000f8e00ff */
[----:B------:R-:W-:-:S03]  /*1410*/  LOP3.LUT R10, R6, 0x3, RZ, 0xc0, !PT ;  /* 0x00000003060a7812 */ /* 0x000fc600078ec0ff */
        /* <DEDUP_REMOVED lines=21> */
.L_x_6035:
[----:B------:R-:W-:Y:S05]  /*1570*/  BSYNC B3 ;  /* 0x0000000000037941 */ /* 0x000fea0003800000 */
.L_x_6034:
[----:B------:R-:W-:-:S04]  /*1580*/  PRMT R8, R8, 0x9910, RZ ;  /* 0x0000991008087816 */ /* 0x000fc800000000ff */
[----:B------:R-:W-:-:S13]  /*1590*/  ISETP.NE.AND P0, PT, R8, RZ, PT ;  /* 0x000000ff0800720c */ /* 0x000fda0003f05270 */
[----:B------:R-:W-:Y:S05]  /*15a0*/  @!P0 BRA `(.L_x_6033) ;  /* 0x0000000000248947 */ /* 0x000fea0003800000 */
[----:B------:R-:W-:Y:S01]  /*15b0*/  IADD3 R7, P0, R3, -R10, RZ ;  /* 0x8000000a03077210 */ /* 0x000fe20007f1e0ff */
[----:B------:R-:W-:Y:S01]  /*15c0*/  ULDC.64 UR4, c[0x0][0x228] ;  /* 0x00008a0000047ab9 */ /* 0x000fe20000000a00 */
[----:B------:R-:W-:-:S03]  /*15d0*/  ULDC.64 UR6, c[0x0][0x220] ;  /* 0x0000880000067ab9 */ /* 0x000fc60000000a00 */
[----:B------:R-:W-:Y:S01]  /*15e0*/  IMAD.X R6, RZ, RZ, -0x1, P0 ;  /* 0xffffffffff067424 */ /* 0x000fe200000e06ff */
[----:B------:R-:W-:-:S04]  /*15f0*/  LEA R26, P0, R7, R28, 0x4 ;  /* 0x0000001c071a7211 */ /* 0x000fc800078020ff */
[----:B------:R-:W-:-:S06]  /*1600*/  LEA.HI.X R27, R7, R29, R6, 0x4, P0 ;  /* 0x0000001d071b7211 */ /* 0x000fcc00000f2406 */
[----:B------:R-:W2:Y:S02]  /*1610*/  LDG.E.128 R24, desc[UR36][R26.64] ;  /* 0x000000241a187981 */ /* 0x000ea4000c1e1d00 */
[----:B--2---:R-:W-:Y:S02]  /*1620*/  DADD R6, R26, UR4 ;  /* 0x000000041a067e29 */ /* 0x004fe40008000000 */
[----:B------:R-:W-:-:S11]  /*1630*/  DADD R24, R24, UR6 ;  /* 0x0000000618187e29 */ /* 0x000fd60008000000 */
.L_x_6033:
[----:B------:R-:W-:Y:S05]  /*1640*/  BSYNC B2 ;  /* 0x0000000000027941 */ /* 0x000fea0003800000 */
.L_x_6032:
[C---:B------:R-:W-:Y:S02]  /*1650*/  IADD3 R9, P0, -R10.reuse, 0x4, RZ ;  /* 0x000000040a097810 */ /* 0x040fe40007f1e1ff */
[----:B------:R-:W-:Y:S02]  /*1660*/  IADD3 R40, R10, -0x4, R0 ;  /* 0xfffffffc0a287810 */ /* 0x000fe40007ffe000 */
[----:B------:R-:W-:Y:S02]  /*1670*/  LEA R28, P1, R9, R28, 0x4 ;  /* 0x0000001c091c7211 */ /* 0x000fe400078220ff */
[----:B------:R-:W-:-:S04]  /*1680*/  IADD3.X R8, RZ, -0x1, RZ, P0, !PT ;  /* 0xffffffffff087810 */ /* 0x000fc800007fe4ff */
[----:B------:R-:W-:-:S07]  /*1690*/  LEA.HI.X R29, R9, R29, R8, 0x4, P1 ;  /* 0x0000001d091d7211 */ /* 0x000fce00008f2408 */
.L_x_6031:
[----:B------:R-:W-:Y:S05]  /*16a0*/  BSYNC B1 ;  /* 0x0000000000017941 */ /* 0x000fea0003800000 */
.L_x_6030:
[----:B------:R-:W-:Y:S01]  /*16b0*/  LEA R9, R13, 0x3, 0x2 ;  /* 0x000000030d097811 */ /* 0x000fe200078e10ff */
[----:B------:R-:W-:Y:S01]  /*16c0*/  BSSY B1, `(.L_x_6036) ;  /* 0x0000024000017945 */ /* 0x000fe20003800000 */
[----:B------:R-:W-:Y:S01]  /*16d0*/  ISETP.NE.AND P1, PT, RZ, UR27, PT ;  /* 0x0000001bff007c0c */ /* 0x000fe2000bf25270 */
[----:B------:R-:W-:Y:S01]  /*16e0*/  IMAD.MOV.U32 R26, RZ, RZ, R30 ;  /* 0x000000ffff1a7224 */ /* 0x000fe200078e001e */
[----:B------:R-:W-:Y:S01]  /*16f0*/  ISETP.GE.U32.AND P0, PT, R9, R40, PT ;  /* 0x000000280900720c */ /* 0x000fe20003f06070 */
[----:B------:R-:W-:Y:S01]  /*1700*/  IMAD.MOV.U32 R32, RZ, RZ, R34 ;  /* 0x000000ffff207224 */ /* 0x000fe200078e0022 */
[----:B------:R-:W-:Y:S01]  /*1710*/  ISETP.NE.AND P2, PT, R2, RZ, PT ;  /* 0x000000ff0200720c */ /* 0x000fe20003f45270 */
[----:B------:R-:W-:Y:S01]  /*1720*/  IMAD.MOV.U32 R36, RZ, RZ, R30 ;  /* 0x000000ffff247224 */ /* 0x000fe200078e001e */
[----:B------:R-:W-:Y:S01]  /*1730*/  MOV R27, R31 ;  /* 0x0000001f001b7202 */ /* 0x000fe20000000f00 */
[----:B------:R-:W-:Y:S01]  /*1740*/  IMAD.MOV.U32 R38, RZ, RZ, R34 ;  /* 0x000000ffff267224 */ /* 0x000fe200078e0022 */
[----:B------:R-:W-:-:S02]  /*1750*/  MOV R33, R35 ;  /* 0x0000002300217202 */ /* 0x000fc40000000f00 */
[----:B------:R-:W-:Y:S02]  /*1760*/  MOV R37, R31 ;  /* 0x0000001f00257202 */ /* 0x000fe40000000f00 */
[----:B------:R-:W-:-:S03]  /*1770*/  MOV R39, R35 ;  /* 0x0000002300277202 */ /* 0x000fc60000000f00 */
[----:B------:R-:W-:Y:S05]  /*1780*/  @P0 BRA `(.L_x_6037) ;  /* 0x00000000005c0947 */ /* 0x000fea0003800000 */
[----:B------:R-:W-:Y:S01]  /*1790*/  IMAD.MOV.U32 R41, RZ, RZ, R13 ;  /* 0x000000ffff297224 */ /* 0x000fe200078e000d */
[----:B------:R-:W-:Y:S01]  /*17a0*/  MOV R38, R34 ;  /* 0x0000002200267202 */ /* 0x000fe20000000f00 */
[----:B------:R-:W-:Y:S01]  /*17b0*/  IMAD.MOV.U32 R39, RZ, RZ, R35 ;  /* 0x000000ffff277224 */ /* 0x000fe200078e0023 */
[----:B------:R-:W-:Y:S01]  /*17c0*/  MOV R36, R30 ;  /* 0x0000001e00247202 */ /* 0x000fe20000000f00 */
[----:B------:R-:W-:-:S07]  /*17d0*/  IMAD.MOV.U32 R37, RZ, RZ, R31 ;  /* 0x000000ffff257224 */ /* 0x000fce00078e001f */
.L_x_6038:
[----:B------:R-:W-:Y:S01]  /*17e0*/  IMAD.WIDE.U32 R42, R41, 0x40, R28 ;  /* 0x00000040292a7825 */ /* 0x000fe200078e001c */
[----:B------:R-:W-:-:S04]  /*17f0*/  ULDC UR4, c[0x0][0x23c] ;  /* 0x00008f0000047ab9 */ /* 0x000fc80000000800 */
[----:B------:R-:W2:Y:S04]  /*1800*/  LDG.E.128 R8, desc[UR36][R42.64] ;  /* 0x000000242a087981 */ /* 0x000ea8000c1e1d00 */
[----:B------:R-:W3:Y:S04]  /*1810*/  LDG.E.128 R12, desc[UR36][R42.64+0x10] ;  /* 0x000010242a0c7981 */ /* 0x000ee8000c1e1d00 */
[----:B------:R-:W4:Y:S04]  /*1820*/  LDG.E.128 R16, desc[UR36][R42.64+0x20] ;  /* 0x000020242a107981 */ /* 0x000f28000c1e1d00 */
[----:B------:R-:W5:Y:S01]  /*1830*/  LDG.E.128 R20, desc[UR36][R42.64+0x30] ;  /* 0x000030242a147981 */ /* 0x000f62000c1e1d00 */
[----:B------:R-:W-:Y:S01]  /*1840*/  IADD3 R41, R41, UR4, RZ ;  /* 0x0000000429297c10 */ /* 0x000fe2000fffe0ff */
[----:B--2---:R-:W-:-:S03]  /*1850*/  DADD R24, R8, R24 ;  /* 0x0000000008187229 */ /* 0x004fc60000000018 */
[----:B------:R-:W-:Y:S01]  /*1860*/  LEA R9, R41, 0x3, 0x2 ;  /* 0x0000000329097811 */ /* 0x000fe200078e10ff */
[----:B------:R-:W-:Y:S02]  /*1870*/  DADD R6, R10, R6 ;  /* 0x000000000a067229 */ /* 0x000fe40000000006 */
[----:B---3--:R-:W-:Y:S01]  /*1880*/  DADD R30, R12, R30 ;  /* 0x000000000c1e7229 */ /* 0x008fe2000000001e */
[----:B------:R-:W-:Y:S01]  /*1890*/  ISETP.GE.U32.AND P0, PT, R9, R40, PT ;  /* 0x000000280900720c */ /* 0x000fe20003f06070 */
[----:B------:R-:W-:Y:S02]  /*18a0*/  DADD R38, R14, R38 ;  /* 0x000000000e267229 */ /* 0x000fe40000000026 */
[----:B----4-:R-:W-:Y:S02]  /*18b0*/  DADD R36, R16, R36 ;  /* 0x0000000010247229 */ /* 0x010fe40000000024 */
[----:B------:R-:W-:Y:S02]  /*18c0*/  DADD R34, R18, R34 ;  /* 0x0000000012227229 */ /* 0x000fe40000000022 */
[----:B-----5:R-:W-:-:S02]  /*18d0*/  DADD R26, R20, R26 ;  /* 0x00000000141a7229 */ /* 0x020fc4000000001a */
[----:B------:R-:W-:-:S04]  /*18e0*/  DADD R32, R22, R32 ;  /* 0x0000000016207229 */ /* 0x000fc80000000020 */
[----:B------:R-:W-:Y:S07]  /*18f0*/  @!P0 BRA `(.L_x_6038) ;  /* 0xfffffffc00b88947 */ /* 0x000fee000383ffff */
.L_x_6037:
[----:B------:R-:W-:Y:S05]  /*1900*/  BSYNC B1 ;  /* 0x0000000000017941 */ /* 0x000fea0003800000 */
.L_x_6036:
        /* <DEDUP_REMOVED lines=8> */
.L_x_6040:
[----:B------:R-:W-:Y:S05]  /*1990*/  BSYNC B1 ;  /* 0x0000000000017941 */ /* 0x000fea0003800000 */
.L_x_6039:
        /* <DEDUP_REMOVED lines=10> */
[----:B--2---:R-:W-:Y:S02]  /*1a40*/  DADD R24, R24, R8 ;  /* 0x0000000018187229 */ /* 0x004fe40000000008 */
[----:B------:R-:W-:-:S11]  /*1a50*/  DADD R6, R6, R10 ;  /* 0x0000000006067229 */ /* 0x000fd6000000000a */
.L_x_6042:
[----:B------:R-:W-:Y:S05]  /*1a60*/  BSYNC B1 ;  /* 0x0000000000017941 */ /* 0x000fea0003800000 */
.L_x_6041:
[----:B------:R-:W-:Y:S02]  /*1a70*/  DADD R6, R38, R6 ;  /* 0x0000000026067229 */ /* 0x000fe40000000006 */
[----:B------:R-:W-:-:S06]  /*1a80*/  DADD R24, R30, R24 ;  /* 0x000000001e187229 */ /* 0x000fcc0000000018 */
[----:B------:R-:W-:Y:S02]  /*1a90*/  DADD R6, R6, R34 ;  /* 0x0000000006067229 */ /* 0x000fe40000000022 */
[----:B------:R-:W-:-:S06]  /*1aa0*/  DADD R24, R24, R36 ;  /* 0x0000000018187229 */ /* 0x000fcc0000000024 */
[----:B------:R-:W-:Y:S02]  /*1ab0*/  DADD R18, R6, R32 ;  /* 0x0000000006127229 */ /* 0x000fe40000000020 */
[----:B------:R-:W-:Y:S01]  /*1ac0*/  DADD R16, R24, R26 ;  /* 0x0000000018107229 */ /* 0x000fe2000000001a */
[----:B------:R-:W-:Y:S10]  /*1ad0*/  BRA `(.L_x_6028) ;  /* 0x0000009800987947 */ /* 0x000ff40003800000 */
.L_x_6029:
        /* <DEDUP_REMOVED lines=27> */
[----:B------:R-:W-:Y:S02]  /*1c90*/  MOV R35, R31 ;  /* 0x0000001f00237202 */ /* 0x000fe40000000f00 */
        /* <DEDUP_REMOVED lines=18> */
[----:B------:R-:W-:Y:S01]  /*1dc0*/  IMAD.MOV.U32 R34, RZ, RZ, R30 ;  /* 0x000000ffff227224 */ /* 0x000fe200078e001e */
[----:B------:R-:W-:-:S07]  /*1dd0*/  MOV R35, R31 ;  /* 0x0000001f00237202 */ /* 0x000fce0000000f00 */
.L_x_6051:
        /* <DEDUP_REMOVED lines=286> */
.L_x_6047:
[----:B------:R-:W-:Y:S01]  /*2fc0*/  LOP3.LUT R13, R12, 0xfffffff0, RZ, 0xc0, !PT ;  /* 0xfffffff00c0d7812 */ /* 0x000fe200078ec0ff */
[----:B------:R-:W-:Y:S02]  /*2fd0*/  ULDC UR38, c[0x0][0x23c] ;  /* 0x00008f0000267ab9 */ /* 0x000fe40000000800 */
[----:B------:R-:W-:Y:S01]  /*2fe0*/  IMAD.U32 R6, RZ, RZ, UR38 ;  /* 0x00000026ff067e24 */ /* 0x000fe2000f8e00ff */
[----:B------:R-:W-:-:S04]  /*2ff0*/  IADD3 R12, P1, R28, R13, RZ ;  /* 0x0000000d1c0c7210 */ /* 0x000fc80007f3e0ff */
[----:B------:R-:W-:-:S06]  /*3000*/  IADD3.X R13, RZ, R29, RZ, P1, !PT ;  /* 0x0000001dff0d7210 */ /* 0x000fcc0000ffe4ff */
[----:B------:R-:W5:Y:S01]  /*3010*/  LDG.E.128 R12, desc[UR36][R12.64] ;  /* 0x000000240c0c7981 */ /* 0x000f62000c1e1d00 */
[----:B------:R-:W-:Y:S01]  /*3020*/  IMAD.IADD R7, R7, 0x1, R6 ;  /* 0x0000000107077824 */ /* 0x000fe200078e0206 */
[----:B------:R-:W-:Y:S06]  /*3030*/  @!P0 BRA `(.L_x_6048) ;  /* 0x0000000c00d88947 */ /* 0x000fec0003800000 */
        /* <DEDUP_REMOVED lines=246> */
.L_x_6048:
        /* <DEDUP_REMOVED lines=232> */
[----:B------:R-:W-:Y:S02]  /*4e20*/  @P1 IMAD.MOV.U32 R22, RZ, RZ, RZ ;  /* 0x000000ffff161224 */ /* 0x000fe400078e00ff */
[----:B------:R-:W-:-:S05]  /*4e30*/  IADD3 R21, -R23, RZ, RZ ;  /* 0x000000ff17157210 */ /* 0x000fca0007ffe1ff */
        /* <DEDUP_REMOVED lines=9> */
.L_x_6049:
[----:B------:R-:W-:-:S04]  /*4ed0*/  LOP3.LUT R21, R20, 0xfffffff0, RZ, 0xc0, !PT ;  /* 0xfffffff014157812 */ /* 0x000fc800078ec0ff */
        /* <DEDUP_REMOVED lines=250> */
.L_x_6050:
[----:B------:R-:W-:Y:S01]  /*5e80*/  LOP3.LUT R25, R0, 0xfffffff0, RZ, 0xc0, !PT ;  /* 0xfffffff000197812 */ /* 0x000fe200078ec0ff */
[----:B------:R-:W-:Y:S01]  /*5e90*/  IMAD.IADD R7, R7, 0x1, R6 ;  /* 0x0000000107077824 */ /* 0x000fe200078e0206 */
[----:B------:R-:W-:Y:S02]  /*5ea0*/  ULDC UR4, c[0x0][0x234] ;  /* 0x00008d0000047ab9 */ /* 0x000fe40000000800 */
[----:B------:R-:W-:-:S04]  /*5eb0*/  IADD3 R24, P1, R28, R25, RZ ;  /* 0x000000191c187210 */ /* 0x000fc80007f3e0ff */
[----:B------:R-:W-:-:S06]  /*5ec0*/  IADD3.X R25, RZ, R29, RZ, P1, !PT ;  /* 0x0000001dff197210 */ /* 0x000fcc0000ffe4ff */
[----:B------:R-:W2:Y:S01]  /*5ed0*/  LDG.E.128 R24, desc[UR36][R24.64] ;  /* 0x0000002418187981 */ /* 0x000ea2000c1e1d00 */
[----:B------:R-:W-:Y:S01]  /*5ee0*/  IMAD R45, R6, 0x3, R7 ;  /* 0x00000003062d7824 */ /* 0x000fe200078e0207 */
[----:B------:R-:W-:Y:S01]  /*5ef0*/  MOV R0, UR4 ;  /* 0x0000000400007c02 */ /* 0x000fe20008000f00 */
[----:B-----5:R-:W-:Y:S02]  /*5f00*/  DADD R34, R12, R34 ;  /* 0x000000000c227229 */ /* 0x020fe40000000022 */
[----:B------:R-:W-:Y:S01]  /*5f10*/  DADD R36, R14, R36 ;  /* 0x000000000e247229 */ /* 0x000fe20000000024 */
[----:B------:R-:W-:Y:S01]  /*5f20*/  ISETP.GE.U32.AND P1, PT, R45, R0, PT ;  /* 0x000000002d00720c */ /* 0x000fe20003f26070 */
[----:B------:R-:W-:Y:S02]  /*5f30*/  DADD R38, R16, R38 ;  /* 0x0000000010267229 */ /* 0x000fe40000000026 */
[----:B------:R-:W-:Y:S02]  /*5f40*/  DADD R40, R18, R40 ;  /* 0x0000000012287229 */ /* 0x000fe40000000028 */
[----:B------:R-:W-:-:S02]  /*5f50*/  DADD R10, R20, R10 ;  /* 0x00000000140a7229 */ /* 0x000fc4000000000a */
[----:B------:R-:W-:Y:S02]  /*5f60*/  DADD R8, R22, R8 ;  /* 0x0000000016087229 */ /* 0x000fe40000000008 */
[----:B--2---:R-:W-:Y:S02]  /*5f70*/  DADD R30, R24, R30 ;  /* 0x00000000181e7229 */ /* 0x004fe4000000001e */
[----:B------:R-:W-:Y:S02]  /*5f80*/  DADD R32, R26, R32 ;  /* 0x000000001a207229 */ /* 0x000fe40000000020 */
[----:B------:R-:W-:Y:S09]  /*5f90*/  @!P1 BRA `(.L_x_6051) ;  /* 0xffffffbc00909947 */ /* 0x000ff2000383ffff */
[----:B------:R-:W-:Y:S05]  /*5fa0*/  BSYNC B2 ;  /* 0x0000000000027941 */ /* 0x000fea0003800000 */
.L_x_6046:
[----:B------:R-:W-:Y:S05]  /*5fb0*/  BSYNC B1 ;  /* 0x0000000000017941 */ /* 0x000fea0003800000 */
.L_x_6045:
        /* <DEDUP_REMOVED lines=280> */
.L_x_6054:
[----:B------:R-:W-:-:S04]  /*7140*/  LOP3.LUT R13, R12, 0xfffffff0, RZ, 0xc0, !PT ;  /* 0xfffffff00c0d7812 */ /* 0x000fc800078ec0ff */
[----:B------:R-:W-:-:S05]  /*7150*/  IADD3 R12, P2, R28, R13, RZ ;  /* 0x0000000d1c0c7210 */ /* 0x000fca0007f5e0ff */
[----:B------:R-:W-:-:S06]  /*7160*/  IMAD.X R13, RZ, RZ, R29, P2 ;  /* 0x000000ffff0d7224 */ /* 0x000fcc00010e061d */
[----:B------:R-:W5:Y:S01]  /*7170*/  LDG.E.128 R12, desc[UR36][R12.64] ;  /* 0x000000240c0c7981 */ /* 0x000f62000c1e1d00 */
[----:B0-----:R-:W-:-:S04]  /*7180*/  IADD3 R43, R7, R6, RZ ;  /* 0x00000006072b7210 */ /* 0x001fc80007ffe0ff */
        /* <DEDUP_REMOVED lines=276> */
.L_x_6055:
        /* <DEDUP_REMOVED lines=281> */
.L_x_6056:
        /* <DEDUP_REMOVED lines=281> */
.L_x_6057:
[----:B------:R-:W-:-:S04]  /*a5f0*/  LOP3.LUT R25, R24, 0xfffffff0, RZ, 0xc0, !PT ;  /* 0xfffffff018197812 */ /* 0x000fc800078ec0ff */
[----:B------:R-:W-:-:S04]  /*a600*/  IADD3 R24, P1, R28, R25, RZ ;  /* 0x000000191c187210 */ /* 0x000fc80007f3e0ff */
[----:B------:R-:W-:-:S06]  /*a610*/  IADD3.X R25, RZ, R29, RZ, P1, !PT ;  /* 0x0000001dff197210 */ /* 0x000fcc0000ffe4ff */
[----:B------:R-:W5:Y:S03]  /*a620*/  LDG.E.128 R24, desc[UR36][R24.64] ;  /* 0x0000002418187981 */ /* 0x000f66000c1e1d00 */
.L_x_6053:
[----:B------:R-:W-:Y:S05]  /*a630*/  BSYNC B1 ;  /* 0x0000000000017941 */ /* 0x000fea0003800000 */
.L_x_6052:
[----:B------:R-:W-:Y:S04]  /*a640*/  BSSY B1, `(.L_x_6058) ;  /* 0x0000012000017945 */ /* 0x000fe80003800000 */
[----:B------:R-:W-:Y:S05]  /*a650*/  @P0 BRA `(.L_x_6059) ;  /* 0x0000000000400947 */ /* 0x000fea0003800000 */
[----:B------:R-:W-:Y:S01]  /*a660*/  IMAD.IADD R7, R7, 0x1, R6 ;  /* 0x0000000107077824 */ /* 0x000fe200078e0206 */
[----:B-----5:R-:W-:Y:S02]  /*a670*/  DADD R34, R34, R12 ;  /* 0x0000000022227229 */ /* 0x020fe4000000000c */
[----:B------:R-:W-:Y:S02]  /*a680*/  DADD R36, R36, R14 ;  /* 0x0000000024247229 */ /* 0x000fe4000000000e */
[----:B------:R-:W-:-:S13]  /*a690*/  ISETP.GE.U32.AND P0, PT, R7, R0, PT ;  /* 0x000000000700720c */ /* 0x000fda0003f06070 */
[----:B------:R-:W-:Y:S05]  /*a6a0*/  @P0 BRA `(.L_x_6059) ;  /* 0x00000000002c0947 */ /* 0x000fea0003800000 */
[----:B------:R-:W-:Y:S01]  /*a6b0*/  IADD3 R7, R7, R6, RZ ;  /* 0x0000000607077210 */ /* 0x000fe20007ffe0ff */
[----:B------:R-:W-:Y:S02]  /*a6c0*/  DADD R38, R38, R16 ;  /* 0x0000000026267229 */ /* 0x000fe40000000010 */
[----:B------:R-:W-:Y:S01]  /*a6d0*/  DADD R40, R40, R18 ;  /* 0x0000000028287229 */ /* 0x000fe20000000012 */
[----:B------:R-:W-:-:S13]  /*a6e0*/  ISETP.GE.U32.AND P0, PT, R7, R0, PT ;  /* 0x000000000700720c */ /* 0x000fda0003f06070 */
[----:B------:R-:W-:Y:S05]  /*a6f0*/  @P0 BRA `(.L_x_6059) ;  /* 0x0000000000180947 */ /* 0x000fea0003800000 */
[----:B------:R-:W-:Y:S01]  /*a700*/  IADD3 R7, R7, R6, RZ ;  /* 0x0000000607077210 */ /* 0x000fe20007ffe0ff */
[----:B------:R-:W-:Y:S02]  /*a710*/  DADD R10, R10, R20 ;  /* 0x000000000a0a7229 */ /* 0x000fe40000000014 */
[----:B------:R-:W-:Y:S01]  /*a720*/  DADD R8, R8, R22 ;  /* 0x0000000008087229 */ /* 0x000fe20000000016 */
[----:B------:R-:W-:-:S13]  /*a730*/  ISETP.GE.U32.AND P0, PT, R7, R0, PT ;  /* 0x000000000700720c */ /* 0x000fda0003f06070 */
[----:B------:R-:W-:Y:S02]  /*a740*/  @!P0 DADD R30, R30, R24 ;  /* 0x000000001e1e8229 */ /* 0x000fe40000000018 */
[----:B------:R-:W-:-:S11]  /*a750*/  @!P0 DADD R32, R32, R26 ;  /* 0x0000000020208229 */ /* 0x000fd6000000001a */
.L_x_6059:
[----:B------:R-:W-:Y:S05]  /*a760*/  BSYNC B1 ;  /* 0x0000000000017941 */ /* 0x000fea0003800000 */
.L_x_6058:
[----:B------:R-:W-:Y:S02]  /*a770*/  DADD R36, R40, R36 ;  /* 0x0000000028247229 */ /* 0x000fe40000000024 */
[----:B------:R-:W-:-:S06]  /*a780*/  DADD R34, R38, R34 ;  /* 0x0000000026227229 */ /* 0x000fcc0000000022 */
[----:B------:R-:W-:Y:S02]  /*a790*/  DADD R36, R36, R8 ;  /* 0x0000000024247229 */ /* 0x000fe40000000008 */
[----:B------:R-:W-:-:S06]  /*a7a0*/  DADD R34, R34, R10 ;  /* 0x0000000022227229 */ /* 0x000fcc000000000a */
[----:B-----5:R-:W-:Y:S02]  /*a7b0*/  DADD R18, R36, R32 ;  /* 0x0000000024127229 */ /* 0x020fe40000000020 */
[----:B------:R-:W-:Y:S01]  /*a7c0*/  DADD R16, R34, R30 ;  /* 0x0000000022107229 */ /* 0x000fe2000000001e */
[----:B------:R-:W-:Y:S10]  /*a7d0*/  BRA `(.L_x_6028) ;  /* 0x0000000c00587947 */ /* 0x000ff40003800000 */
.L_x_6044:
[----:B------:R-:W-:Y:S01]  /*a7e0*/  ISETP.GE.U32.AND P0, PT, R13, R0, PT ;  /* 0x000000000d00720c */ /* 0x000fe20003f06070 */
[----:B------:R-:W-:Y:S01]  /*a7f0*/  BSSY B1, `(.L_x_6060) ;  /* 0x0000037000017945 */ /* 0x000fe20003800000 */
[----:B------:R-:W-:Y:S01]  /*a800*/  IMAD.MOV.U32 R42, RZ, RZ, R32 ;  /* 0x000000ffff2a7224 */ /* 0x000fe200078e0020 */
[-C--:B------:R-:W-:Y:S01]  /*a810*/  MOV R43, R33.reuse ;  /* 0x00000021002b7202 */ /* 0x080fe20000000f00 */
[----:B------:R-:W-:Y:S01]  /*a820*/  IMAD.MOV.U32 R41, RZ, RZ, R31 ;  /* 0x000000ffff297224 */ /* 0x000fe200078e001f */
[----:B------:R-:W-:Y:S01]  /*a830*/  MOV R40, R30 ;  /* 0x0000001e00287202 */ /* 0x000fe20000000f00 */
[----:B------:R-:W-:Y:S01]  /*a840*/  IMAD.MOV.U32 R34, RZ, RZ, R30 ;  /* 0x000000ffff227224 */ /* 0x000fe200078e001e */
[----:B------:R-:W-:Y:S02]  /*a850*/  MOV R38, R32 ;  /* 0x0000002000267202 */ /* 0x000fe40000000f00 */
[----:B------:R-:W-:Y:S02]  /*a860*/  CS2R R22, SRZ ;  /* 0x0000000000167805 */ /* 0x000fe4000001ff00 */
[----:B------:R-:W-:-:S02]  /*a870*/  MOV R39, R33 ;  /* 0x0000002100277202 */ /* 0x000fc40000000f00 */
[----:B------:R-:W-:Y:S02]  /*a880*/  CS2R R20, SRZ ;  /* 0x0000000000147805 */ /* 0x000fe4000001ff00 */
[----:B------:R-:W-:Y:S02]  /*a890*/  MOV R35, R31 ;  /* 0x0000001f00237202 */ /* 0x000fe40000000f00 */
[----:B------:R-:W-:Y:S02]  /*a8a0*/  CS2R R26, SRZ ;  /* 0x00000000001a7805 */ /* 0x000fe4000001ff00 */
[----:B------:R-:W-:Y:S02]  /*a8b0*/  CS2R R24, SRZ ;  /* 0x0000000000187805 */ /* 0x000fe4000001ff00 */
[----:B------:R-:W-:Y:S02]  /*a8c0*/  CS2R R14, SRZ ;  /* 0x00000000000e7805 */ /* 0x000fe4000001ff00 */
[----:B------:R-:W-:-:S02]  /*a8d0*/  CS2R R12, SRZ ;  /* 0x00000000000c7805 */ /* 0x000fc4000001ff00 */
[----:B------:R-:W-:Y:S02]  /*a8e0*/  CS2R R18, SRZ ;  /* 0x0000000000127805 */ /* 0x000fe4000001ff00 */
[----:B------:R-:W-:Y:S01]  /*a8f0*/  CS2R R16, SRZ ;  /* 0x0000000000107805 */ /* 0x000fe2000001ff00 */
[----:B------:R-:W-:Y:S06]  /*a900*/  @P0 BRA `(.L_x_6061) ;  /* 0x0000000000940947 */ /* 0x000fec0003800000 */
[----:B------:R-:W-:Y:S01]  /*a910*/  BSSY B2, `(.L_x_6061) ;  /* 0x0000024000027945 */ /* 0x000fe20003800000 */
[-C--:B------:R-:W-:Y:S01]  /*a920*/  MOV R42, R32.reuse ;  /* 0x00000020002a7202 */ /* 0x080fe20000000f00 */
[----:B------:R-:W-:Y:S01]  /*a930*/  IMAD.MOV.U32 R43, RZ, RZ, R33 ;  /* 0x000000ffff2b7224 */ /* 0x000fe200078e0021 */
[----:B------:R-:W-:Y:S01]  /*a940*/  MOV R38, R32 ;  /* 0x0000002000267202 */ /* 0x000fe20000000f00 */
[----:B------:R-:W-:Y:S01]  /*a950*/  IMAD.MOV.U32 R40, RZ, RZ, R30 ;  /* 0x000000ffff287224 */ /* 0x000fe200078e001e */
[----:B------:R-:W-:Y:S01]  /*a960*/  MOV R39, R33 ;  /* 0x0000002100277202 */ /* 0x000fe20000000f00 */
[----:B------:R-:W-:Y:S01]  /*a970*/  IMAD.MOV.U32 R35, RZ, RZ, R31 ;  /* 0x000000ffff237224 */ /* 0x000fe200078e001f */
[----:B------:R-:W-:Y:S02]  /*a980*/  MOV R41, R31 ;  /* 0x0000001f00297202 */ /* 0x000fe40000000f00 */
[----:B------:R-:W-:-:S07]  /*a990*/  MOV R34, R30 ;  /* 0x0000001e00227202 */ /* 0x000fce0000000f00 */
.L_x_6062:
[-C--:B------:R-:W-:Y:S01]  /*a9a0*/  IADD3 R13, R6, R7.reuse, RZ ;  /* 0x00000007060d7210 */ /* 0x080fe20007ffe0ff */
[----:B------:R-:W-:-:S03]  /*a9b0*/  IMAD R17, R36, R7, RZ ;  /* 0x0000000724117224 */ /* 0x000fc600078e02ff */
[----:B------:R-:W-:Y:S01]  /*a9c0*/  IADD3 R15, R13, R6, RZ ;  /* 0x000000060d0f7210 */ /* 0x000fe20007ffe0ff */
[----:B------:R-:W-:Y:S02]  /*a9d0*/  IMAD R13, R36, R13, RZ ;  /* 0x0000000d240d7224 */ /* 0x000fe400078e02ff */
[----:B------:R-:W-:-:S04]  /*a9e0*/  IMAD.WIDE.U32 R16, R17, 0x10, R28 ;  /* 0x0000001011107825 */ /* 0x000fc800078e001c */
[----:B------:R-:W-:Y:S02]  /*a9f0*/  IMAD.IADD R7, R15, 0x1, R6 ;  /* 0x000000010f077824 */ /* 0x000fe400078e0206 */
[C---:B------:R-:W-:Y:S01]  /*aa00*/  IMAD R25, R36.reuse, R15, RZ ;  /* 0x0000000f24197224 */ /* 0x040fe200078e02ff */
[----:B------:R-:W2:Y:S01]  /*aa10*/  LDG.E.128 R16, desc[UR36][R16.64] ;  /* 0x0000002410107981 */ /* 0x000ea2000c1e1d00 */
[----:B------:R-:W-:Y:S02]  /*aa20*/  IMAD R21, R36, R7, RZ ;  /* 0x0000000724157224 */ /* 0x000fe400078e02ff */
[----:B------:R-:W-:-:S04]  /*aa30*/  IMAD.WIDE.U32 R12, R13, 0x10, R28 ;  /* 0x000000100d0c7825 */ /* 0x000fc800078e001c */
[--C-:B------:R-:W-:Y:S02]  /*aa40*/  IMAD.WIDE.U32 R24, R25, 0x10, R28.reuse ;  /* 0x0000001019187825 */ /* 0x100fe400078e001c */
[----:B------:R-:W3:Y:S02]  /*aa50*/  LDG.E.128 R12, desc[UR36][R12.64] ;  /* 0x000000240c0c7981 */ /* 0x000ee4000c1e1d00 */
[----:B------:R-:W-:Y:S02]  /*aa60*/  IMAD.WIDE.U32 R20, R21, 0x10, R28 ;  /* 0x0000001015147825 */ /* 0x000fe400078e001c */
[----:B------:R-:W4:Y:S04]  /*aa70*/  LDG.E.128 R24, desc[UR36][R24.64] ;  /* 0x0000002418187981 */ /* 0x000f28000c1e1d00 */
[----:B------:R-:W5:Y:S01]  /*aa80*/  LDG.E.128 R20, desc[UR36][R20.64] ;  /* 0x0000002414147981 */ /* 0x000f62000c1e1d00 */
[----:B------:R-:W-:-:S05]  /*aa90*/  IADD3 R7, R7, R6, RZ ;  /* 0x0000000607077210 */ /* 0x000fca0007ffe0ff */
[----:B------:R-:W-:-:S05]  /*aaa0*/  IMAD R37, R6, 0x3, R7 ;  /* 0x0000000306257824 */ /* 0x000fca00078e0207 */
[----:B------:R-:W-:Y:S01]  /*aab0*/  ISETP.GE.U32.AND P0, PT, R37, R0, PT ;  /* 0x000000002500720c */ /* 0x000fe20003f06070 */
[----:B--2---:R-:W-:Y:S02]  /*aac0*/  DADD R34, R16, R34 ;  /* 0x0000000010227229 */ /* 0x004fe40000000022 */
[----:B------:R-:W-:Y:S02]  /*aad0*/  DADD R38, R18, R38 ;  /* 0x0000000012267229 */ /* 0x000fe40000000026 */
[----:B---3--:R-:W-:Y:S02]  /*aae0*/  DADD R40, R12, R40 ;  /* 0x000000000c287229 */ /* 0x008fe40000000028 */
[----:B------:R-:W-:Y:S02]  /*aaf0*/  DADD R42, R14, R42 ;  /* 0x000000000e2a7229 */ /* 0x000fe4000000002a */
[----:B----4-:R-:W-:Y:S02]  /*ab00*/  DADD R10, R24, R10 ;  /* 0x00000000180a7229 */ /* 0x010fe4000000000a */
[----:B------:R-:W-:-:S02]  /*ab10*/  DADD R8, R26, R8 ;  /* 0x000000001a087229 */ /* 0x000fc40000000008 */
[----:B-----5:R-:W-:Y:S02]  /*ab20*/  DADD R30, R20, R30 ;  /* 0x00000000141e7229 */ /* 0x020fe4000000001e */
[----:B------:R-:W-:Y:S01]  /*ab30*/  DADD R32, R22, R32 ;  /* 0x0000000016207229 */ /* 0x000fe20000000020 */
[----:B------:R-:W-:Y:S10]  /*ab40*/  @!P0 BRA `(.L_x_6062) ;  /* 0xfffffffc00948947 */ /* 0x000ff4000383ffff */
[----:B------:R-:W-:Y:S05]  /*ab50*/  BSYNC B2 ;  /* 0x0000000000027941 */ /* 0x000fea0003800000 */
.L_x_6061:
[----:B------:R-:W-:Y:S05]  /*ab60*/  BSYNC B1 ;  /* 0x0000000000017941 */ /* 0x000fea0003800000 */
.L_x_6060:
        /* <DEDUP_REMOVED lines=12> */
[----:B------:R-:W-:-:S05]  /*ac30*/  IMAD.IADD R37, R37, 0x1, R6 ;  /* 0x0000000125257824 */ /* 0x000fca00078e0206 */
[----:B------:R-:W-:-:S13]  /*ac40*/  ISETP.GE.U32.AND P0, PT, R37, R0, PT ;  /* 0x000000002500720c */ /* 0x000fda0003f06070 */
[----:B------:R-:W-:Y:S05]  /*ac50*/  @P0 BRA `(.L_x_6064) ;  /* 0x0000000000200947 */ /* 0x000fea0003800000 */
[----:B------:R-:W-:Y:S01]  /*ac60*/  IADD3 R27, R37, R6, RZ ;  /* 0x00000006251b7210 */ /* 0x000fe20007ffe0ff */
[----:B------:R-:W-:-:S03]  /*ac70*/  IMAD R25, R36, R37, RZ ;  /* 0x0000002524197224 */ /* 0x000fc600078e02ff */
[----:B------:R-:W-:Y:S01]  /*ac80*/  ISETP.GE.U32.AND P0, PT, R27, R0, PT ;  /* 0x000000001b00720c */ /* 0x000fe20003f06070 */
[----:B------:R-:W-:-:S12]  /*ac90*/  IMAD.WIDE.U32 R24, R25, 0x10, R28 ;  /* 0x0000001019187825 */ /* 0x000fd800078e001c */
[----:B------:R-:W-:-:S04]  /*aca0*/  @!P0 IMAD R27, R36, R27, RZ ;  /* 0x0000001b241b8224 */ /* 0x000fc800078e02ff */
[----:B------:R-:W-:Y:S02]  /*acb0*/  @!P0 IMAD.WIDE.U32 R28, R27, 0x10, R28 ;  /* 0x000000101b1c8825 */ /* 0x000fe400078e001c */
[----:B------:R-:W5:Y:S04]  /*acc0*/  LDG.E.128 R24, desc[UR36][R24.64] ;  /* 0x0000002418187981 */ /* 0x000f68000c1e1d00 */
[----:B------:R0:W5:Y:S02]  /*acd0*/  @!P0 LDG.E.128 R20, desc[UR36][R28.64] ;  /* 0x000000241c148981 */ /* 0x000164000c1e1d00 */
.L_x_6064:
[----:B------:R-:W-:Y:S05]  /*ace0*/  BSYNC B1 ;  /* 0x0000000000017941 */ /* 0x000fea0003800000 */
.L_x_6063:
[----:B------:R-:W-:Y:S04]  /*acf0*/  BSSY B1, `(.L_x_6065) ;  /* 0x0000012000017945 */ /* 0x000fe80003800000 */
[----:B------:R-:W-:Y:S05]  /*ad00*/  @P1 BRA `(.L_x_6066) ;  /* 0x0000000000401947 */ /* 0x000fea0003800000 */
[----:B------:R-:W-:Y:S01]  /*ad10*/  IADD3 R7, R7, R6, RZ ;  /* 0x0000000607077210 */ /* 0x000fe20007ffe0ff */
[----:B-----5:R-:W-:Y:S02]  /*ad20*/  DADD R34, R34, R16 ;  /* 0x0000000022227229 */ /* 0x020fe40000000010 */
[----:B------:R-:W-:Y:S01]  /*ad30*/  DADD R38, R38, R18 ;  /* 0x0000000026267229 */ /* 0x000fe20000000012 */
[----:B------:R-:W-:-:S13]  /*ad40*/  ISETP.GE.U32.AND P0, PT, R7, R0, PT ;  /* 0x000000000700720c */ /* 0x000fda0003f06070 */
[----:B------:R-:W-:Y:S05]  /*ad50*/  @P0 BRA `(.L_x_6066) ;  /* 0x00000000002c0947 */ /* 0x000fea0003800000 */
[----:B------:R-:W-:Y:S01]  /*ad60*/  IMAD.IADD R7, R7, 0x1, R6 ;  /* 0x0000000107077824 */ /* 0x000fe200078e0206 */
[----:B------:R-:W-:Y:S02]  /*ad70*/  DADD R40, R40, R12 ;  /* 0x0000000028287229 */ /* 0x000fe4000000000c */
[----:B------:R-:W-:Y:S02]  /*ad80*/  DADD R42, R42, R14 ;  /* 0x000000002a2a7229 */ /* 0x000fe4000000000e */
        /* <DEDUP_REMOVED lines=8> */
.L_x_6066:
[----:B------:R-:W-:Y:S05]  /*ae10*/  BSYNC B1 ;  /* 0x0000000000017941 */ /* 0x000fea0003800000 */
.L_x_6065:
[----:B------:R-:W-:Y:S02]  /*ae20*/  DADD R38, R38, R42 ;  /* 0x0000000026267229 */ /* 0x000fe4000000002a */
[----:B------:R-:W-:-:S06]  /*ae30*/  DADD R34, R34, R40 ;  /* 0x0000000022227229 */ /* 0x000fcc0000000028 */
[----:B------:R-:W-:Y:S02]  /*ae40*/  DADD R38, R38, R8 ;  /* 0x0000000026267229 */ /* 0x000fe40000000008 */
[----:B------:R-:W-:-:S06]  /*ae50*/  DADD R34, R34, R10 ;  /* 0x0000000022227229 */ /* 0x000fcc000000000a */
[----:B-----5:R-:W-:Y:S02]  /*ae60*/  DADD R18, R38, R32 ;  /* 0x0000000026127229 */ /* 0x020fe40000000020 */
[----:B------:R-:W-:Y:S01]  /*ae70*/  DADD R16, R34, R30 ;  /* 0x0000000022107229 */ /* 0x000fe2000000001e */
[----:B------:R-:W-:Y:S10]  /*ae80*/  BRA `(.L_x_6028) ;  /* 0x0000000400ac7947 */ /* 0x000ff40003800000 */
.L_x_6043:
        /* <DEDUP_REMOVED lines=12> */
[----:B0-----:R-:W-:Y:S01]  /*af50*/  IMAD R9, R36, 0x3, R13 ;  /* 0x0000000324097824 */ /* 0x001fe200078e020d */
[----:B------:R-:W-:-:S04]  /*af60*/  CS2R R12, SRZ ;  /* 0x00000000000c7805 */ /* 0x000fc8000001ff00 */
        /* <DEDUP_REMOVED lines=20> */
[----:B------:R-:W-:Y:S02]  /*b0b0*/  MOV R8, R6 ;  /* 0x0000000600087202 */ /* 0x000fe40000000f00 */
[-C--:B------:R-:W-:Y:S02]  /*b0c0*/  MOV R9, R7.reuse ;  /* 0x0000000700097202 */ /* 0x080fe40000000f00 */
[----:B------:R-:W-:-:S07]  /*b0d0*/  MOV R17, R7 ;  /* 0x0000000700117202 */ /* 0x000fce0000000f00 */
.L_x_6069:
[C---:B------:R-:W-:Y:S01]  /*b0e0*/  IADD3 R13, R37.reuse, R36, RZ ;  /* 0x00000024250d7210 */ /* 0x040fe20007ffe0ff */
[----:B------:R-:W-:-:S04]  /*b0f0*/  IMAD.WIDE.U32 R20, R37, 0x10, R28 ;  /* 0x0000001025147825 */ /* 0x000fc800078e001c */
[C---:B------:R-:W-:Y:S02]  /*b100*/  IMAD.IADD R33, R13.reuse, 0x1, R36 ;  /* 0x000000010d217824 */ /* 0x040fe400078e0224 */
[--C-:B------:R-:W-:Y:S01]  /*b110*/  IMAD.WIDE.U32 R12, R13, 0x10, R28.reuse ;  /* 0x000000100d0c7825 */ /* 0x100fe200078e001c */
[----:B------:R-:W2:Y:S02]  /*b120*/  LDG.E.128 R20, desc[UR36][R20.64] ;  /* 0x0000002414147981 */ /* 0x000ea4000c1e1d00 */
[C---:B------:R-:W-:Y:S01]  /*b130*/  IADD3 R37, R33.reuse, R36, RZ ;  /* 0x0000002421257210 */ /* 0x040fe20007ffe0ff */
        /* <DEDUP_REMOVED lines=18> */
.L_x_6068:
[----:B------:R-:W-:Y:S05]  /*b260*/  BSYNC B1 ;  /* 0x0000000000017941 */ /* 0x000fea0003800000 */
.L_x_6067:
        /* <DEDUP_REMOVED lines=19> */
.L_x_6071:
[----:B------:R-:W-:Y:S05]  /*b3a0*/  BSYNC B1 ;  /* 0x0000000000017941 */ /* 0x000fea0003800000 */
.L_x_6070:
        /* <DEDUP_REMOVED lines=18> */
.L_x_6073:
[----:B------:R-:W-:Y:S05]  /*b4d0*/  BSYNC B1 ;  /* 0x0000000000017941 */ /* 0x000fea0003800000 */
.L_x_6072:
[----:B------:R-:W-:Y:S02]  /*b4e0*/  DADD R10, R10, R30 ;  /* 0x000000000a0a7229 */ /* 0x000fe4000000001e */
[----:B------:R-:W-:-:S06]  /*b4f0*/  DADD R6, R6, R8 ;  /* 0x0000000006067229 */ /* 0x000fcc0000000008 */
[----:B------:R-:W-:Y:S02]  /*b500*/  DADD R10, R10, R38 ;  /* 0x000000000a0a7229 */ /* 0x000fe40000000026 */
[----:B------:R-:W-:-:S06]  /*b510*/  DADD R6, R6, R40 ;  /* 0x0000000006067229 */ /* 0x000fcc0000000028 */
[----:B------:R-:W-:Y:S02]  /*b520*/  DADD R18, R10, R18 ;  /* 0x000000000a127229 */ /* 0x000fe40000000012 */
[----:B------:R-:W-:-:S11]  /*b530*/  DADD R16, R6, R16 ;  /* 0x0000000006107229 */ /* 0x000fd60000000010 */
.L_x_6028:
[----:B------:R-:W-:Y:S05]  /*b540*/  BSYNC B0 ;  /* 0x0000000000007941 */ /* 0x000fea0003800000 */
.L_x_6027:
        /* <DEDUP_REMOVED lines=8> */
[----:B------:R-:W-:Y:S02]  /*b5d0*/  ULDC UR7, c[0x0][0x4] ;  /* 0x0000010000077ab9 */ /* 0x000fe40000000800 */
[----:B-1----:R-:W-:Y:S02]  /*b5e0*/  ULEA UR4, UR5, UR4, 0x18 ;  /* 0x0000000405047291 */ /* 0x002fe4000f8ec03f */
[----:B------:R-:W-:-:S04]  /*b5f0*/  USHF.R.U32.HI UR5, URZ, 0x1, UR7 ;  /* 0x000000013f057899 */ /* 0x000fc80008011607 */
[----:B------:R-:W-:Y:S02]  /*b600*/  LEA R7, R0, UR4, 0x4 ;  /* 0x0000000400077c11 */ /* 0x000fe4000f8e20ff */
[----:B------:R-:W-:-:S03]  /*b610*/  ISETP.NE.AND P0, PT, RZ, UR5, PT ;  /* 0x00000005ff007c0c */ /* 0x000fc6000bf05270 */
[----:B------:R1:W-:Y:S10]  /*b620*/  STS.128 [R7], R16 ;  /* 0x0000001007007388 */ /* 0x0003f40000000c00 */
[----:B------:R-:W-:Y:S05]  /*b630*/  @!P0 BRA `(.L_x_6074) ;  /* 0x0000000000388947 */ /* 0x000fea0003800000 */
[----:B-----5:R-:W-:-:S07]  /*b640*/  IMAD.U32 R13, RZ, RZ, UR5 ;  /* 0x00000005ff0d7e24 */ /* 0x020fce000f8e00ff */
.L_x_6075:
[----:B------:R-:W-:Y:S01]  /*b650*/  IADD3 R0, R2, R13, RZ ;  /* 0x0000000d02007210 */ /* 0x000fe20007ffe0ff */
[----:B------:R-:W-:Y:S03]  /*b660*/  BAR.SYNC.DEFER_BLOCKING 0x0 ;  /* 0x0000000000007b1d */ /* 0x000fe60000010000 */
[----:B------:R-:W-:-:S04]  /*b670*/  ISETP.GE.U32.AND P0, PT, R0, UR7, PT ;  /* 0x0000000700007c0c */ /* 0x000fc8000bf06070 */
[----:B------:R-:W-:-:S13]  /*b680*/  ISETP.GE.U32.OR P0, PT, R2, R13, P0 ;  /* 0x0000000d0200720c */ /* 0x000fda0000706470 */
[----:B------:R-:W-:-:S05]  /*b690*/  @!P0 IMAD R0, R0, UR6, R3 ;  /* 0x0000000600008c24 */ /* 0x000fca000f8e0203 */
[----:B------:R-:W-:-:S05]  /*b6a0*/  @!P0 LEA R0, R0, UR4, 0x4 ;  /* 0x0000000400008c11 */ /* 0x000fca000f8e20ff */
[----:B------:R-:W1:Y:S02]  /*b6b0*/  @!P0 LDS.128 R8, [R0] ;  /* 0x0000000000088984 */ /* 0x000e640000000c00 */
[----:B-12---:R-:W-:Y:S02]  /*b6c0*/  @!P0 DADD R16, R16, R8 ;  /* 0x0000000010108229 */ /* 0x006fe40000000008 */
[----:B------:R-:W-:-:S07]  /*b6d0*/  @!P0 DADD R18, R18, R10 ;  /* 0x0000000012128229 */ /* 0x000fce000000000a */
[----:B------:R2:W-:Y:S01]  /*b6e0*/  @!P0 STS.128 [R7], R16 ;  /* 0x0000001007008388 */ /* 0x0005e20000000c00 */
[----:B------:R-:W-:Y:S02]  /*b6f0*/  ISETP.GT.AND P0, PT, R13, 0x1, PT ;  /* 0x000000010d00780c */ /* 0x000fe40003f04270 */
[----:B------:R-:W-:-:S11]  /*b700*/  SHF.R.S32.HI R13, RZ, 0x1, R13 ;  /* 0x00000001ff0d7819 */ /* 0x000fd6000001140d */
[----:B------:R-:W-:Y:S05]  /*b710*/  @P0 BRA `(.L_x_6075) ;  /* 0xfffffffc00cc0947 */ /* 0x000fea000383ffff */
.L_x_6074:
[----:B------:R-:W-:Y:S02]  /*b720*/  ULDC UR4, c[0x0][0x248] ;  /* 0x0000920000047ab9 */ /* 0x000fe40000000800 */
[----:B------:R-:W-:-:S13]  /*b730*/  ISETP.NE.AND P0, PT, RZ, UR4, PT ;  /* 0x00000004ff007c0c */ /* 0x000fda000bf05270 */
[----:B------:R-:W-:Y:S05]  /*b740*/  @!P0 BRA `(.L_x_6076) ;  /* 0x0000000000a88947 */ /* 0x000fea0003800000 */
[----:B-----5:R-:W3:Y:S02]  /*b750*/  LDC R13, c[0x0][RZ] ;  /* 0x00000000ff0d7b82 */ /* 0x020ee40000000800 */
        /* <DEDUP_REMOVED lines=8> */
[----:B-12---:R-:W-:Y:S02]  /*b7e0*/  LEA R7, R0, UR4, 0x4 ;  /* 0x0000000400077c11 */ /* 0x006fe4000f8e20ff */
[----:B------:R-:W-:-:S03]  /*b7f0*/  LEA.HI R0, R13, R13, RZ, 0x1 ;  /* 0x0000000d0d007211 */ /* 0x000fc600078f08ff */
[----:B------:R3:W-:Y:S01]  /*b800*/  STS.128 [R7], R16 ;  /* 0x0000001007007388 */ /* 0x0007e20000000c00 */
[----:B------:R-:W-:Y:S01]  /*b810*/  SHF.R.S32.HI R6, RZ, 0x1, R0 ;  /* 0x00000001ff067819 */ /* 0x000fe20000011400 */
[----:B------:R-:W-:-:S03]  /*b820*/  IMAD.MOV.U32 R0, RZ, RZ, 0x20 ;  /* 0x00000020ff007424 */ /* 0x000fc600078e00ff */
[----:B------:R-:W-:-:S13]  /*b830*/  ISETP.GE.AND P0, PT, R6, 0x20, PT ;  /* 0x000000200600780c */ /* 0x000fda0003f06270 */
[----:B---3--:R-:W-:Y:S05]  /*b840*/  @!P0 BRA `(.L_x_6077) ;  /* 0x0000000000348947 */ /* 0x008fea0003800000 */
.L_x_6078:
[----:B------:R-:W-:Y:S01]  /*b850*/  IADD3 R0, R3, R6, RZ ;  /* 0x0000000603007210 */ /* 0x000fe20007ffe0ff */
[----:B------:R-:W-:Y:S03]  /*b860*/  BAR.SYNC.DEFER_BLOCKING 0x0 ;  /* 0x0000000000007b1d */ /* 0x000fe60000010000 */
[----:B------:R-:W-:-:S04]  /*b870*/  ISETP.GE.U32.AND P0, PT, R0, R13, PT ;  /* 0x0000000d0000720c */ /* 0x000fc80003f06070 */
[----:B------:R-:W-:-:S13]  /*b880*/  ISETP.GE.U32.OR P0, PT, R3, R6, P0 ;  /* 0x000000060300720c */ /* 0x000fda0000706470 */
[----:B------:R-:W-:Y:S02]  /*b890*/  @!P0 LEA R8, R6, R7, 0x4 ;  /* 0x0000000706088211 */ /* 0x000fe400078e20ff */
[----:B------:R-:W-:-:S04]  /*b8a0*/  SHF.R.S32.HI R6, RZ, 0x1, R6 ;  /* 0x00000001ff067819 */ /* 0x000fc80000011406 */
[----:B-1----:R-:W1:Y:S02]  /*b8b0*/  @!P0 LDS.128 R8, [R8] ;  /* 0x0000000008088984 */ /* 0x002e640000000c00 */
[----:B-1----:R-:W-:Y:S02]  /*b8c0*/  @!P0 DADD R16, R16, R8 ;  /* 0x0000000010108229 */ /* 0x002fe40000000008 */
[----:B------:R-:W-:-:S07]  /*b8d0*/  @!P0 DADD R18, R18, R10 ;  /* 0x0000000012128229 */ /* 0x000fce000000000a */
[----:B------:R1:W-:Y:S01]  /*b8e0*/  @!P0 STS.128 [R7], R16 ;  /* 0x0000001007008388 */ /* 0x0003e20000000c00 */
[----:B------:R-:W-:-:S13]  /*b8f0*/  ISETP.GE.AND P0, PT, R6, 0x20, PT ;  /* 0x000000200600780c */ /* 0x000fda0003f06270 */
[----:B------:R-:W-:Y:S05]  /*b900*/  @P0 BRA `(.L_x_6078) ;  /* 0xfffffffc00d00947 */ /* 0x000fea000383ffff */
[----:B------:R-:W-:-:S07]  /*b910*/  IMAD.MOV.U32 R0, RZ, RZ, 0x20 ;  /* 0x00000020ff007424 */ /* 0x000fce00078e00ff */
.L_x_6077:
[----:B------:R-:W-:Y:S01]  /*b920*/  BAR.SYNC.DEFER_BLOCKING 0x0 ;  /* 0x0000000000007b1d */ /* 0x000fe20000010000 */
[----:B------:R-:W-:-:S13]  /*b930*/  ISETP.GE.AND P0, PT, R0, 0x2, PT ;  /* 0x000000020000780c */ /* 0x000fda0003f06270 */
[----:B------:R-:W-:Y:S05]  /*b940*/  @!P0 BRA `(.L_x_6076) ;  /* 0x0000000000288947 */ /* 0x000fea0003800000 */
[----:B------:R-:W-:-:S07]  /*b950*/  MOV R11, 0x1 ;  /* 0x00000001000b7802 */ /* 0x000fce0000000f00 */
.L_x_6079:
[----:B-12---:R-:W-:Y:S04]  /*b960*/  SHFL.DOWN PT, R7, R17, R11, 0x1f ;  /* 0x08001f0b11077589 */ /* 0x006fe800000e0000 */
[----:B------:R-:W1:Y:S04]  /*b970*/  SHFL.DOWN PT, R6, R16, R11, 0x1f ;  /* 0x08001f0b10067589 */ /* 0x000e6800000e0000 */
[----:B------:R-:W-:Y:S04]  /*b980*/  SHFL.DOWN PT, R9, R19, R11, 0x1f ;  /* 0x08001f0b13097589 */ /* 0x000fe800000e0000 */
[----:B------:R2:W3:Y:S02]  /*b990*/  SHFL.DOWN PT, R8, R18, R11, 0x1f ;  /* 0x08001f0b12087589 */ /* 0x0004e400000e0000 */
[----:B--2---:R-:W-:-:S04]  /*b9a0*/  SHF.L.U32 R11, R11, 0x1, RZ ;  /* 0x000000010b0b7819 */ /* 0x004fc800000006ff */
[----:B------:R-:W-:Y:S01]  /*b9b0*/  ISETP.GE.AND P0, PT, R11, R0, PT ;  /* 0x000000000b00720c */ /* 0x000fe20003f06270 */
[----:B-1----:R-:W-:Y:S02]  /*b9c0*/  DADD R16, R6, R16 ;  /* 0x0000000006107229 */ /* 0x002fe40000000010 */
[----:B---3--:R-:W-:-:S10]  /*b9d0*/  DADD R18, R8, R18 ;  /* 0x0000000008127229 */ /* 0x008fd40000000012 */
[----:B------:R-:W-:Y:S05]  /*b9e0*/  @!P0 BRA `(.L_x_6079) ;  /* 0xfffffffc00dc8947 */ /* 0x000fea000383ffff */
.L_x_6076:
[----:B------:R-:W3:Y:S01]  /*b9f0*/  LDC R10, c[0x0][0x404] ;  /* 0x00010100ff0a7b82 */ /* 0x000ee20000000800 */
[----:B-----5:R-:W-:Y:S01]  /*ba00*/  IMAD.MOV.U32 R22, RZ, RZ, RZ ;  /* 0x000000ffff167224 */ /* 0x020fe200078e00ff */
[----:B---3--:R-:W-:-:S13]  /*ba10*/  ISETP.NE.AND P1, PT, R10, RZ, PT ;  /* 0x000000ff0a00720c */ /* 0x008fda0003f25270 */
[----:B------:R-:W-:Y:S05]  /*ba20*/  @!P1 BRA `(.L_x_6080) ;  /* 0x0000001000449947 */ /* 0x000fea0003800000 */
[----:B------:R-:W-:Y:S01]  /*ba30*/  MOV R4, RZ ;  /* 0x000000ff00047202 */ /* 0x000fe20000000f00 */
[----:B------:R-:W-:Y:S01]  /*ba40*/  ULDC.64 UR6, c[0x0][0x408] ;  /* 0x0001020000067ab9 */ /* 0x000fe20000000a00 */
[----:B------:R-:W-:Y:S01]  /*ba50*/  ULDC UR4, c[0x0][0x410] ;  /* 0x0001040000047ab9 */ /* 0x000fe20000000800 */
[----:B------:R-:W-:Y:S02]  /*ba60*/  ISETP.NE.AND P0, PT, R10, 0x1, PT ;  /* 0x000000010a00780c */ /* 0x000fe40003f05270 */
[----:B------:R-:W-:-:S05]  /*ba70*/  IMAD.HI.U32 R6, R5, UR7, R4 ;  /* 0x0000000705067c27 */ /* 0x000fca000f8e0004 */
[----:B-12---:R-:W-:Y:S01]  /*ba80*/  SHF.R.U32.HI R7, RZ, UR4, R6 ;  /* 0x00000004ff077c19 */ /* 0x006fe20008011606 */
        /* <DEDUP_REMOVED lines=267> */
.L_x_6080:
[----:B------:R-:W-:Y:S01]  /*cb40*/  ULDC.64 UR6, c[0x0][0x618] ;  /* 0x0001860000067ab9 */ /* 0x000fe20000000a00 */
[----:B-12---:R-:W-:Y:S02]  /*cb50*/  CS2R R6, SRZ ;  /* 0x0000000000067805 */ /* 0x006fe4000001ff00 */
        /* <DEDUP_REMOVED lines=294> */
.L_x_6082:
        /* <DEDUP_REMOVED lines=17> */
.L_x_6084:
[----:B-1----:R-:W-:Y:S05]  /*ded0*/  BSYNC B0 ;  /* 0x0000000000007941 */ /* 0x002fea0003800000 */
.L_x_6083:
[----:B------:R-:W-:Y:S01]  /*dee0*/  PRMT R8, R8, 0x9910, RZ ;  /* 0x0000991008087816 */ /* 0x000fe200000000ff */
[----:B------:R-:W-:Y:S01]  /*def0*/  BSSY B0, `(.L_x_6085) ;  /* 0x000000d000007945 */ /* 0x000fe20003800000 */
[----:B------:R-:W-:Y:S02]  /*df00*/  LOP3.LUT P0, RZ, R3, R2, RZ, 0xfc, !PT ;  /* 0x0000000203ff7212 */ /* 0x000fe4000780fcff */
[----:B------:R-:W-:-:S13]  /*df10*/  ISETP.NE.AND P1, PT, R8, RZ, PT ;  /* 0x000000ff0800720c */ /* 0x000fda0003f25270 */
[----:B------:R-:W-:Y:S05]  /*df20*/  @!P1 BRA `(.L_x_6086) ;  /* 0x0000000000249947 */ /* 0x000fea0003800000 */
[----:B------:R-:W1:Y:S01]  /*df30*/  S2UR UR4, SR_CTAID.Y ;  /* 0x00000000000479c3 */ /* 0x000e620000002600 */
[----:B------:R-:W-:-:S07]  /*df40*/  ISETP.NE.AND P2, PT, RZ, UR9, PT ;  /* 0x00000009ff007c0c */ /* 0x000fce000bf45270 */
[----:B------:R-:W1:Y:S08]  /*df50*/  LDC R11, c[0x0][0x10] ;  /* 0x00000400ff0b7b82 */ /* 0x000e700000000800 */
[----:B------:R-:W2:Y:S01]  /*df60*/  LDC.64 R8, c[0x0][0x620] ;  /* 0x00018800ff087b82 */ /* 0x000ea20000000a00 */
[----:B-1----:R-:W-:Y:S01]  /*df70*/  IMAD R10, R0, R11, UR4 ;  /* 0x00000004000a7e24 */ /* 0x002fe2000f8e020b */
[----:B------:R-:W-:-:S03]  /*df80*/  ULDC UR4, c[0x0][0x0] ;  /* 0x0000000000047ab9 */ /* 0x000fc60000000800 */
[----:B------:R-:W-:-:S04]  /*df90*/  @!P2 IMAD R10, R10, UR4, R3 ;  /* 0x000000040a0aac24 */ /* 0x000fc8000f8e0203 */
[----:B--2---:R-:W-:-:S05]  /*dfa0*/  IMAD.WIDE.U32 R8, R10, 0x10, R8 ;  /* 0x000000100a087825 */ /* 0x004fca00078e0008 */
[----:B------:R1:W-:Y:S02]  /*dfb0*/  STG.E.128 desc[UR36][R8.64], R16 ;  /* 0x0000001008007986 */ /* 0x0003e4000c101d24 */
.L_x_6086:
[----:B------:R-:W-:Y:S05]  /*dfc0*/  BSYNC B0 ;  /* 0x0000000000007941 */ /* 0x000fea0003800000 */
.L_x_6085:
        /* <DEDUP_REMOVED lines=35> */
.L_x_6088:
[----:B------:R-:W-:Y:S05]  /*e200*/  BSYNC B0 ;  /* 0x0000000000007941 */ /* 0x000fea0003800000 */
.L_x_6087:
[----:B------:R-:W-:Y:S01]  /*e210*/  BAR.SYNC.DEFER_BLOCKING 0x0 ;  /* 0x0000000000007b1d */ /* 0x000fe20000010000 */
[----:B------:R-:W-:-:S09]  /*e220*/  ULEA UR4, UR8, UR7, 0x18 ;  /* 0x0000000708047291 */ /* 0x000fd2000f8ec03f */
[----:B-12---:R-:W1:Y:S02]  /*e230*/  LDS.U8 R8, [UR4] ;  /* 0x00000004ff087984 */ /* 0x006e640008000000 */
[----:B-1----:R-:W-:-:S13]  /*e240*/  ISETP.NE.AND P0, PT, R8, RZ, PT ;  /* 0x000000ff0800720c */ /* 0x002fda0003f05270 */
[----:B------:R-:W-:Y:S05]  /*e250*/  @!P0 EXIT ;  /* 0x000000000000894d */ /* 0x000fea0003800000 */
[----:B------:R-:W-:Y:S01]  /*e260*/  ISETP.NE.AND P0, PT, RZ, UR9, PT ;  /* 0x00000009ff007c0c */ /* 0x000fe2000bf05270 */
        /* <DEDUP_REMOVED lines=26> */
[----:B------:R-:W-:-:S05]  /*e410*/  IMAD R0, R0, UR5, RZ ;  /* 0x0000000500007c24 */ /* 0x000fca000f8e02ff */
[----:B------:R-:W2:Y:S01]  /*e420*/  LDC.64 R14, c[0x0][0x620] ;  /* 0x00018800ff0e7b82 */ /* 0x000ea20000000a00 */
[----:B-1----:R-:W-:-:S07]  /*e430*/  IMAD R20, R20, UR4, RZ ;  /* 0x0000000414147c24 */ /* 0x002fce000f8e02ff */
.L_x_6093:
[----:B------:R-:W-:-:S04]  /*e440*/  IMAD.IADD R9, R0, 0x1, R13 ;  /* 0x0000000100097824 */ /* 0x000fc800078e020d */
[----:B--2---:R-:W-:-:S06]  /*e450*/  IMAD.WIDE.U32 R8, R9, 0x10, R14 ;  /* 0x0000001009087825 */ /* 0x004fcc00078e000e */
[----:B------:R-:W2:Y:S01]  /*e460*/  LDG.E.128 R8, desc[UR36][R8.64] ;  /* 0x0000002408087981 */ /* 0x000ea2000c1e1d00 */
[----:B------:R-:W-:-:S04]  /*e470*/  IADD3 R13, R20, R13, RZ ;  /* 0x0000000d140d7210 */ /* 0x000fc80007ffe0ff */
[----:B------:R-:W-:Y:S01]  /*e480*/  ISETP.GE.U32.AND P0, PT, R13, UR6, PT ;  /* 0x000000060d007c0c */ /* 0x000fe2000bf06070 */
[----:B--2---:R-:W-:Y:S02]  /*e490*/  DADD R16, R8, R16 ;  /* 0x0000000008107229 */ /* 0x004fe40000000010 */
[----:B------:R-:W-:-:S10]  /*e4a0*/  DADD R18, R10, R18 ;  /* 0x000000000a127229 */ /* 0x000fd40000000012 */
[----:B------:R-:W-:Y:S05]  /*e4b0*/  @!P0 BRA `(.L_x_6093) ;  /* 0xfffffffc00e08947 */ /* 0x000fea000383ffff */
[----:B------:R-:W-:Y:S05]  /*e4c0*/  BSYNC B1 ;  /* 0x0000000000017941 */ /* 0x000fea0003800000 */
.L_x_6092:
[----:B------:R-:W-:Y:S05]  /*e4d0*/  BRA `(.L_x_6091) ;  /* 0x0000000000487947 */ /* 0x000fea0003800000 */
.L_x_6090:
[----:B------:R-:W-:Y:S02]  /*e4e0*/  ULDC UR5, c[0x0][0x244] ;  /* 0x0000910000057ab9 */ /* 0x000fe40000000800 */
[----:B------:R-:W-:-:S13]  /*e4f0*/  ISETP.GE.U32.AND P0, PT, R2, UR5, PT ;  /* 0x0000000502007c0c */ /* 0x000fda000bf06070 */
[----:B------:R-:W-:Y:S05]  /*e500*/  @P0 BRA `(.L_x_6091) ;  /* 0x00000000003c0947 */ /* 0x000fea0003800000 */
[----:B------:R-:W-:Y:S01]  /*e510*/  ULDC UR4, c[0x0][0x10] ;  /* 0x0000040000047ab9 */ /* 0x000fe20000000800 */
[----:B------:R-:W1:Y:S01]  /*e520*/  LDC R20, c[0x0][RZ] ;  /* 0x00000000ff147b82 */ /* 0x000e620000000800 */
[----:B------:R-:W-:Y:S01]  /*e530*/  MOV R13, R2 ;  /* 0x00000002000d7202 */ /* 0x000fe20000000f00 */
[----:B------:R-:W-:-:S06]  /*e540*/  IMAD R0, R0, UR4, RZ ;  /* 0x0000000400007c24 */ /* 0x000fcc000f8e02ff */
[----:B------:R-:W2:Y:S08]  /*e550*/  LDC.64 R14, c[0x0][0x620] ;  /* 0x00018800ff0e7b82 */ /* 0x000eb00000000a00 */
[----:B------:R-:W3:Y:S02]  /*e560*/  LDC R24, c[0x0][0x4] ;  /* 0x00000100ff187b82 */ /* 0x000ee40000000800 */
.L_x_6094:
[----:B------:R-:W-:-:S04]  /*e570*/  IMAD.IADD R8, R0, 0x1, R13 ;  /* 0x0000000100087824 */ /* 0x000fc800078e020d */
[----:B-1----:R-:W-:-:S04]  /*e580*/  IMAD R9, R8, R20, R3 ;  /* 0x0000001408097224 */ /* 0x002fc800078e0203 */
[----:B--2---:R-:W-:-:S06]  /*e590*/  IMAD.WIDE.U32 R8, R9, 0x10, R14 ;  /* 0x0000001009087825 */ /* 0x004fcc00078e000e */
[----:B------:R-:W2:Y:S01]  /*e5a0*/  LDG.E.128 R8, desc[UR36][R8.64] ;  /* 0x0000002408087981 */ /* 0x000ea2000c1e1d00 */
[----:B---3--:R-:W-:-:S04]  /*e5b0*/  IADD3 R13, R24, R13, RZ ;  /* 0x0000000d180d7210 */ /* 0x008fc80007ffe0ff */
[----:B------:R-:W-:Y:S01]  /*e5c0*/  ISETP.GE.U32.AND P0, PT, R13, UR5, PT ;  /* 0x000000050d007c0c */ /* 0x000fe2000bf06070 */
[----:B--2---:R-:W-:Y:S02]  /*e5d0*/  DADD R16, R8, R16 ;  /* 0x0000000008107229 */ /* 0x004fe40000000010 */
[----:B------:R-:W-:-:S10]  /*e5e0*/  DADD R18, R10, R18 ;  /* 0x000000000a127229 */ /* 0x000fd40000000012 */
[----:B------:R-:W-:Y:S05]  /*e5f0*/  @!P0 BRA `(.L_x_6094) ;  /* 0xfffffffc00dc8947 */ /* 0x000fea000383ffff */
.L_x_6091:
[----:B------:R-:W-:Y:S05]  /*e600*/  BSYNC B0 ;  /* 0x0000000000007941 */ /* 0x000fea0003800000 */
.L_x_6089:
        /* <DEDUP_REMOVED lines=13> */
.L_x_6096:
[----:B------:R-:W-:Y:S01]  /*e6e0*/  IMAD.IADD R0, R2, 0x1, R15 ;  /* 0x0000000102007824 */ /* 0x000fe200078e020f */
[----:B------:R-:W-:Y:S04]  /*e6f0*/  BAR.SYNC.DEFER_BLOCKING 0x0 ;  /* 0x0000000000007b1d */ /* 0x000fe80000010000 */
[----:B------:R-:W-:-:S04]  /*e700*/  ISETP.GE.U32.AND P0, PT, R0, UR5, PT ;  /* 0x0000000500007c0c */ /* 0x000fc8000bf06070 */
[----:B------:R-:W-:-:S13]  /*e710*/  ISETP.GE.U32.OR P0, PT, R2, R15, P0 ;  /* 0x0000000f0200720c */ /* 0x000fda0000706470 */
[----:B------:R-:W-:-:S05]  /*e720*/  @!P0 IMAD R0, R0, R14, R3 ;  /* 0x0000000e00008224 */ /* 0x000fca00078e0203 */
        /* <DEDUP_REMOVED lines=8> */
.L_x_6095:
[----:B------:R-:W-:Y:S05]  /*e7b0*/  @!P2 BRA `(.L_x_6097) ;  /* 0x00000000008ca947 */ /* 0x000fea0003800000 */
[----:B------:R-:W-:Y:S02]  /*e7c0*/  ISETP.GT.AND P0, PT, R14, 0x20, PT ;  /* 0x000000200e00780c */ /* 0x000fe40003f04270 */
[----:B------:R-:W-:-:S11]  /*e7d0*/  MOV R0, R14 ;  /* 0x0000000e00007202 */ /* 0x000fd60000000f00 */
[----:B------:R-:W-:Y:S05]  /*e7e0*/  @!P0 BRA `(.L_x_6098) ;  /* 0x00000000004c8947 */ /* 0x000fea0003800000 */
[----:B------:R-:W-:Y:S01]  /*e7f0*/  LEA.HI R0, R14, R14, RZ, 0x1 ;  /* 0x0000000e0e007211 */ /* 0x000fe200078f08ff */
[----:B------:R3:W-:Y:S03]  /*e800*/  STS.128 [R13], R16 ;  /* 0x000000100d007388 */ /* 0x0007e60000000c00 */
[----:B------:R-:W-:Y:S01]  /*e810*/  SHF.R.S32.HI R2, RZ, 0x1, R0 ;  /* 0x00000001ff027819 */ /* 0x000fe20000011400 */
[----:B------:R-:W-:-:S03]  /*e820*/  HFMA2.MMA R0, -RZ, RZ, 0, 1.9073486328125e-06 ;  /* 0x00000020ff007435 */ /* 0x000fc600000001ff */
[----:B------:R-:W-:-:S13]  /*e830*/  ISETP.GE.AND P0, PT, R2, 0x20, PT ;  /* 0x000000200200780c */ /* 0x000fda0003f06270 */
[----:B---3--:R-:W-:Y:S05]  /*e840*/  @!P0 BRA `(.L_x_6098) ;  /* 0x0000000000348947 */ /* 0x008fea0003800000 */
.L_x_6099:
[----:B------:R-:W-:Y:S01]  /*e850*/  IMAD.IADD R0, R3, 0x1, R2 ;  /* 0x0000000103007824 */ /* 0x000fe200078e0202 */
[----:B------:R-:W-:Y:S04]  /*e860*/  BAR.SYNC.DEFER_BLOCKING 0x0 ;  /* 0x0000000000007b1d */ /* 0x000fe80000010000 */
[----:B------:R-:W-:-:S04]  /*e870*/  ISETP.GE.U32.AND P0, PT, R0, R14, PT ;  /* 0x0000000e0000720c */ /* 0x000fc80003f06070 */
[----:B------:R-:W-:-:S13]  /*e880*/  ISETP.GE.U32.OR P0, PT, R3, R2, P0 ;  /* 0x000000020300720c */ /* 0x000fda0000706470 */
[----:B------:R-:W-:Y:S02]  /*e890*/  @!P0 LEA R8, R2, R13, 0x4 ;  /* 0x0000000d02088211 */ /* 0x000fe400078e20ff */
[----:B------:R-:W-:-:S04]  /*e8a0*/  SHF.R.S32.HI R2, RZ, 0x1, R2 ;  /* 0x00000001ff027819 */ /* 0x000fc80000011402 */
[----:B------:R-:W1:Y:S02]  /*e8b0*/  @!P0 LDS.128 R8, [R8] ;  /* 0x0000000008088984 */ /* 0x000e640000000c00 */
[----:B-123--:R-:W-:Y:S02]  /*e8c0*/  @!P0 DADD R16, R16, R8 ;  /* 0x0000000010108229 */ /* 0x00efe40000000008 */
[----:B------:R-:W-:-:S07]  /*e8d0*/  @!P0 DADD R18, R18, R10 ;  /* 0x0000000012128229 */ /* 0x000fce000000000a */
[----:B------:R3:W-:Y:S01]  /*e8e0*/  @!P0 STS.128 [R13], R16 ;  /* 0x000000100d008388 */ /* 0x0007e20000000c00 */
[----:B------:R-:W-:-:S13]  /*e8f0*/  ISETP.GE.AND P0, PT, R2, 0x20, PT ;  /* 0x000000200200780c */ /* 0x000fda0003f06270 */
[----:B------:R-:W-:Y:S05]  /*e900*/  @P0 BRA `(.L_x_6099) ;  /* 0xfffffffc00d00947 */ /* 0x000fea000383ffff */
[----:B------:R-:W-:-:S07]  /*e910*/  MOV R0, 0x20 ;  /* 0x0000002000007802 */ /* 0x000fce0000000f00 */
.L_x_6098:
[----:B------:R-:W-:Y:S01]  /*e920*/  BAR.SYNC.DEFER_BLOCKING 0x0 ;  /* 0x0000000000007b1d */ /* 0x000fe20000010000 */
[----:B------:R-:W-:-:S13]  /*e930*/  ISETP.GE.AND P0, PT, R0, 0x2, PT ;  /* 0x000000020000780c */ /* 0x000fda0003f06270 */
[----:B------:R-:W-:Y:S05]  /*e940*/  @!P0 BRA `(.L_x_6097) ;  /* 0x0000000000288947 */ /* 0x000fea0003800000 */
[----:B------:R-:W-:-:S07]  /*e950*/  IMAD.MOV.U32 R11, RZ, RZ, 0x1 ;  /* 0x00000001ff0b7424 */ /* 0x000fce00078e00ff */
.L_x_6100:
[----:B------:R-:W-:Y:S04]  /*e960*/  SHFL.DOWN PT, R3, R17, R11, 0x1f ;  /* 0x08001f0b11037589 */ /* 0x000fe800000e0000 */
[----:B------:R-:W1:Y:S04]  /*e970*/  SHFL.DOWN PT, R2, R16, R11, 0x1f ;  /* 0x08001f0b10027589 */ /* 0x000e6800000e0000 */
[----:B------:R-:W-:Y:S04]  /*e980*/  SHFL.DOWN PT, R9, R19, R11, 0x1f ;  /* 0x08001f0b13097589 */ /* 0x000fe800000e0000 */
[----:B------:R4:W5:Y:S02]  /*e990*/  SHFL.DOWN PT, R8, R18, R11, 0x1f ;  /* 0x08001f0b12087589 */ /* 0x00096400000e0000 */
[----:B----4-:R-:W-:-:S04]  /*e9a0*/  SHF.L.U32 R11, R11, 0x1, RZ ;  /* 0x000000010b0b7819 */ /* 0x010fc800000006ff */
[----:B------:R-:W-:Y:S01]  /*e9b0*/  ISETP.GE.AND P0, PT, R11, R0, PT ;  /* 0x000000000b00720c */ /* 0x000fe20003f06270 */
[----:B-123--:R-:W-:Y:S02]  /*e9c0*/  DADD R16, R2, R16 ;  /* 0x0000000002107229 */ /* 0x00efe40000000010 */
[----:B-----5:R-:W-:-:S10]  /*e9d0*/  DADD R18, R8, R18 ;  /* 0x0000000008127229 */ /* 0x020fd40000000012 */
[----:B------:R-:W-:Y:S05]  /*e9e0*/  @!P0 BRA `(.L_x_6100) ;  /* 0xfffffffc00dc8947 */ /* 0x000fea000383ffff */
.L_x_6097:
        /* <DEDUP_REMOVED lines=9> */
[----:B------:R-:W1:Y:S02]  /*ea80*/  LDG.E.128 R8, desc[UR36][R6.64] ;  /* 0x0000002406087981 */ /* 0x000e64000c1e1d00 */
[----:B-123--:R-:W-:Y:S02]  /*ea90*/  DADD R16, R16, R8 ;  /* 0x0000000010107229 */ /* 0x00efe40000000008 */
[----:B------:R-:W-:-:S11]  /*eaa0*/  DADD R18, R18, R10 ;  /* 0x0000000012127229 */ /* 0x000fd6000000000a */
.L_x_6102:
        /* <DEDUP_REMOVED lines=8> */
[----:B------:R4:W0:Y:S01]  /*eb30*/  LDC.64 R2, c[0x4][R0] ;  /* 0x0100000000027b82 */ /* 0x0008220000000a00 */
        /* <DEDUP_REMOVED lines=8> */
[----:B-1234-:R-:W-:-:S07]  /*ebc0*/  MOV R13, RZ ;  /* 0x000000ff000d7202 */ /* 0x01efce0000000f00 */
[----:B------:R-:W-:-:S07]  /*ebd0*/  LEPC R20, `(.L_x_6104) ;  /* 0x000000001014794e */ /* 0x000fce0000000000 */
[----:B0-----:R-:W-:Y:S05]  /*ebe0*/  CALL.ABS.NOINC R2 ;  /* 0x0000000002007343 */ /* 0x001fea0003c00000 */
.L_x_6104:
[----:B------:R-:W-:Y:S02]  /*ebf0*/  ULDC.64 UR4, c[0x0][0x608] ;  /* 0x0001820000047ab9 */ /* 0x000fe40000000a00 */
[----:B------:R-:W-:-:S04]  /*ec00*/  IADD3 R22, P0, R22, UR4, RZ ;  /* 0x0000000416167c10 */ /* 0x000fc8000ff1e0ff */
[----:B------:R-:W-:-:S05]  /*ec10*/  IADD3.X R23, RZ, UR5, RZ, P0, !PT ;  /* 0x00000005ff177c10 */ /* 0x000fca00087fe4ff */
[----:B------:R-:W-:Y:S01]  /*ec20*/  STG.E.128 desc[UR36][R22.64], R16 ;  /* 0x0000001016007986 */ /* 0x000fe2000c101d24 */
[----:B------:R-:W-:Y:S05]  /*ec30*/  EXIT ;  /* 0x000000000000794d */ /* 0x000fea0003800000 */
.L_x_6103:
[----:B------:R-:W-:Y:S01]  /*ec40*/  STG.E.128 desc[UR36][R6.64], R16 ;  /* 0x0000001006007986 */ /* 0x000fe2000c101d24 */
[----:B------:R-:W-:Y:S05]  /*ec50*/  EXIT ;  /* 0x000000000000794d */ /* 0x000fea0003800000 */
.L_x_6101:
[----:B------:R-:W-:Y:S01]  /*ec60*/  ISETP.NE.AND P0, PT, RZ, UR38, PT ;  /* 0x00000026ff007c0c */ /* 0x000fe2000bf05270 */
[----:B------:R-:W-:Y:S02]  /*ec70*/  ULDC.U8 UR4, c[0x0][0x639] ;  /* 0x00018e4000047ab9 */ /* 0x000fe40000000000 */
[----:B------:R-:W-:-:S10]  /*ec80*/  ISETP.NE.AND P1, PT, RZ, UR4, PT ;  /* 0x00000004ff007c0c */ /* 0x000fd4000bf25270 */
[----:B------:R-:W-:Y:S05]  /*ec90*/  @!P0 BRA `(.L_x_6105) ;  /* 0x00000000000c8947 */ /* 0x000fea0003800000 */
[----:B------:R-:W1:Y:S02]  /*eca0*/  LDG.E.128 R8, desc[UR36][R4.64] ;  /* 0x0000002404087981 */ /* 0x000e64000c1e1d00 */
[----:B-123--:R-:W-:Y:S02]  /*ecb0*/  DADD R16, R16, R8 ;  /* 0x0000000010107229 */ /* 0x00efe40000000008 */
[----:B------:R-:W-:-:S11]  /*ecc0*/  DADD R18, R18, R10 ;  /* 0x0000000012127229 */ /* 0x000fd6000000000a */
.L_x_6105:
        /* <DEDUP_REMOVED lines=20> */
.L_x_6107:
[----:B------:R-:W-:Y:S02]  /*ee10*/  ULDC.64 UR4, c[0x0][0x608] ;  /* 0x0001820000047ab9 */ /* 0x000fe40000000a00 */
[----:B------:R-:W-:-:S05]  /*ee20*/  IADD3 R22, P0, R22, UR4, RZ ;  /* 0x0000000416167c10 */ /* 0x000fca000ff1e0ff */
[----:B------:R-:W-:-:S05]  /*ee30*/  IMAD.X R23, RZ, RZ, UR5, P0 ;  /* 0x00000005ff177e24 */ /* 0x000fca00080e06ff */
[----:B------:R-:W-:Y:S01]  /*ee40*/  STG.E.128 desc[UR36][R22.64], R16 ;  /* 0x0000001016007986 */ /* 0x000fe2000c101d24 */
[----:B------:R-:W-:Y:S05]  /*ee50*/  EXIT ;  /* 0x000000000000794d */ /* 0x000fea0003800000 */
.L_x_6106:
[----:B------:R-:W-:Y:S01]  /*ee60*/  STG.E.128 desc[UR36][R4.64], R16 ;  /* 0x0000001004007986 */ /* 0x000fe2000c101d24 */
[----:B------:R-:W-:Y:S05]  /*ee70*/  EXIT ;  /* 0x000000000000794d */ /* 0x000fea0003800000 */
.L_x_6081:
        /* <DEDUP_REMOVED lines=19> */
[----:B------:R-:W2:Y:S02]  /*efb0*/  LDG.E.128 R8, desc[UR36][R6.64] ;  /* 0x0000002406087981 */ /* 0x000ea4000c1e1d00 */
[----:B--2---:R-:W-:Y:S02]  /*efc0*/  DADD R16, R16, R8 ;  /* 0x0000000010107229 */ /* 0x004fe40000000008 */
[----:B------:R-:W-:-:S11]  /*efd0*/  DADD R18, R18, R10 ;  /* 0x0000000012127229 */ /* 0x000fd6000000000a */
.L_x_6109:
        /* <DEDUP_REMOVED lines=20> */
.L_x_6111:
[----:B------:R-:W-:Y:S02]  /*f120*/  ULDC.64 UR4, c[0x0][0x608] ;  /* 0x0001820000047ab9 */ /* 0x000fe40000000a00 */
[----:B------:R-:W-:-:S04]  /*f130*/  IADD3 R22, P0, R22, UR4, RZ ;  /* 0x0000000416167c10 */ /* 0x000fc8000ff1e0ff */
[----:B------:R-:W-:-:S05]  /*f140*/  IADD3.X R23, RZ, UR5, RZ, P0, !PT ;  /* 0x00000005ff177c10 */ /* 0x000fca00087fe4ff */
[----:B------:R-:W-:Y:S01]  /*f150*/  STG.E.128 desc[UR36][R22.64], R16 ;  /* 0x0000001016007986 */ /* 0x000fe2000c101d24 */
[----:B------:R-:W-:Y:S05]  /*f160*/  EXIT ;  /* 0x000000000000794d */ /* 0x000fea0003800000 */
.L_x_6110:
[----:B------:R-:W-:Y:S01]  /*f170*/  STG.E.128 desc[UR36][R6.64], R16 ;  /* 0x0000001006007986 */ /* 0x000fe2000c101d24 */
[----:B------:R-:W-:Y:S05]  /*f180*/  EXIT ;  /* 0x000000000000794d */ /* 0x000fea0003800000 */
.L_x_6108:
[----:B------:R-:W-:Y:S01]  /*f190*/  ISETP.NE.AND P0, PT, RZ, UR38, PT ;  /* 0x00000026ff007c0c */ /* 0x000fe2000bf05270 */
[----:B------:R-:W-:Y:S02]  /*f1a0*/  ULDC.U8 UR4, c[0x0][0x639] ;  /* 0x00018e4000047ab9 */ /* 0x000fe40000000000 */
[----:B------:R-:W-:-:S10]  /*f1b0*/  ISETP.NE.AND P1, PT, RZ, UR4, PT ;  /* 0x00000004ff007c0c */ /* 0x000fd4000bf25270 */
[----:B------:R-:W-:Y:S05]  /*f1c0*/  @!P0 BRA `(.L_x_6112) ;  /* 0x00000000000c8947 */ /* 0x000fea0003800000 */
[----:B------:R-:W2:Y:S02]  /*f1d0*/  LDG.E.128 R4, desc[UR36][R8.64] ;  /* 0x0000002408047981 */ /* 0x000ea4000c1e1d00 */
[----:B--2---:R-:W-:Y:S02]  /*f1e0*/  DADD R16, R16, R4 ;  /* 0x0000000010107229 */ /* 0x004fe40000000004 */
[----:B------:R-:W-:-:S11]  /*f1f0*/  DADD R18, R18, R6 ;  /* 0x0000000012127229 */ /* 0x000fd60000000006 */
.L_x_6112:
        /* <DEDUP_REMOVED lines=20> */
.L_x_6114:
[----:B------:R-:W-:Y:S02]  /*f340*/  ULDC.64 UR4, c[0x0][0x608] ;  /* 0x0001820000047ab9 */ /* 0x000fe40000000a00 */
[----:B------:R-:W-:-:S04]  /*f350*/  IADD3 R22, P0, R22, UR4, RZ ;  /* 0x0000000416167c10 */ /* 0x000fc8000ff1e0ff */
[----:B------:R-:W-:-:S05]  /*f360*/  IADD3.X R23, RZ, UR5, RZ, P0, !PT ;  /* 0x00000005ff177c10 */ /* 0x000fca00087fe4ff */
[----:B------:R-:W-:Y:S01]  /*f370*/  STG.E.128 desc[UR36][R22.64], R16 ;  /* 0x0000001016007986 */ /* 0x000fe2000c101d24 */
[----:B------:R-:W-:Y:S05]  /*f380*/  EXIT ;  /* 0x000000000000794d */ /* 0x000fea0003800000 */
.L_x_6113:
[----:B------:R-:W-:Y:S01]  /*f390*/  STG.E.128 desc[UR36][R8.64], R16 ;  /* 0x0000001008007986 */ /* 0x000fe2000c101d24 */
[----:B------:R-:W-:Y:S05]  /*f3a0*/  EXIT ;  /* 0x000000000000794d */ /* 0x000fea0003800000 */
.L_x_6115:
        /* <DEDUP_REMOVED lines=13> */
.L_x_8827:


//--------------------- .text._ZN2at6native13reduce_kernelILi128ELi2ENS0_8ReduceOpIN3c107complexIdEENS0_14func_wrapper_tIS5_NS0_55_GLOBAL__N__0955718d_22_SparseCsrTensorMath_cu_868dd54514ReductionAddOpIS5_EEEEjS5_Li4ELi4EEEEEvT1_ --------------------------
	.section	.text._ZN2at6native13reduce_kernelILi128ELi2ENS0_8ReduceOpIN3c107complexIdEENS0_14func_wrapper_tIS5_NS0_55_GLOBAL__N__0955718d_22_SparseCsrTensorMath_cu_868dd54514ReductionAddOpIS5_EEEEjS5_Li4ELi4EEEEEvT1_,"ax",@progbits
	.align	128
.text._ZN2at6native13reduce_kernelILi128ELi2ENS0_8ReduceOpIN3c107complexIdEENS0_14func_wrapper_tIS5_NS0_55_GLOBAL__N__0955718d_22_SparseCsrTensorMath_cu_868dd54514ReductionAddOpIS5_EEEEjS5_Li4ELi4EEEEEvT1_:
        .type           _ZN2at6native13reduce_kernelILi128ELi2ENS0_8ReduceOpIN3c107complexIdEENS0_14func_wrapper_tIS5_NS0_55_GLOBAL__N__0955718d_22_SparseCsrTensorMath_cu_868dd54514ReductionAddOpIS5_EEEEjS5_Li4ELi4EEEEEvT1_,@function
        .size           _ZN2at6native13reduce_kernelILi128ELi2ENS0_8ReduceOpIN3c107complexIdEENS0_14func_wrapper_tIS5_NS0_55_GLOBAL__N__0955718d_22_SparseCsrTensorMath_cu_868dd54514ReductionAddOpIS5_EEEEjS5_Li4ELi4EEEEEvT1_,(.L_x_8828 - _ZN2at6native13reduce_kernelILi128ELi2ENS0_8ReduceOpIN3c107complexIdEENS0_14func_wrapper_tIS5_NS0_55_GLOBAL__N__0955718d_22_SparseCsrTensorMath_cu_868dd54514ReductionAddOpIS5_EEEEjS5_Li4ELi4EEEEEvT1_)
        .other          _ZN2at6native13reduce_kernelILi128ELi2ENS0_8ReduceOpIN3c107complexIdEENS0_14func_wrapper_tIS5_NS0_55_GLOBAL__N__0955718d_22_SparseCsrTensorMath_cu_868dd54514ReductionAddOpIS5_EEEEjS5_Li4ELi4EEEEEvT1_,@"STO_CUDA_ENTRY STV_DEFAULT"
_ZN2at6native13reduce_kernelILi128ELi2ENS0_8ReduceOpIN3c107complexIdEENS0_14func_wrapper_tIS5_NS0_55_GLOBAL__N__0955718d_22_SparseCsrTensorMath_cu_868dd54514ReductionAddOpIS5_EEEEjS5_Li4ELi4EEEEEvT1_:
        /* <DEDUP_REMOVED lines=293> */
.L_x_6116:
        /* <DEDUP_REMOVED lines=34> */
.L_x_6120:
        /* <DEDUP_REMOVED lines=29> */
.L_x_6126:
[----:B------:R-:W-:Y:S05]  /*1640*/  BSYNC B2 ;  /* 0x0000000000027941 */ /* 0x000fea0003800000 */
.L_x_6125:
        /* <DEDUP_REMOVED lines=8> */
[----:B------:R-:W-:-:S05]  /*16d0*/  LEA.HI.X R9, R3, R19, R0, 0x4, P0 ;  /* 0x0000001303097211 */ /* 0x000fca00000f2400 */
[----:B------:R-:W2:Y:S02]  /*16e0*/  LDG.E.128 R4, desc[UR60][R8.64] ;  /* 0x0000003c08047981 */ /* 0x000ea4000c1e1d00 */
[----:B--2---:R-:W-:Y:S02]  /*16f0*/  DADD R6, R6, UR4 ;  /* 0x0000000406067e29 */ /* 0x004fe40008000000 */
[----:B------:R-:W-:-:S11]  /*1700*/  DADD R4, R4, UR6 ;  /* 0x0000000604047e29 */ /* 0x000fd60008000000 */
.L_x_6124:
[----:B------:R-:W-:Y:S05]  /*1710*/  BSYNC B1 ;  /* 0x0000000000017941 */ /* 0x000fea0003800000 */
.L_x_6123:
[----:B------:R-:W0:Y:S01]  /*1720*/  LDC R9, c[0x0][0x234] ;  /* 0x00008d00ff097b82 */ /* 0x000e220000000800 */
[----:B------:R-:W-:-:S04]  /*1730*/  IADD3 R3, P0, -R14, 0x4, RZ ;  /* 0x000000040e037810 */ /* 0x000fc80007f1e1ff */
[----:B------:R-:W-:Y:S02]  /*1740*/  LEA R18, P1, R3, R18, 0x4 ;  /* 0x0000001203127211 */ /* 0x000fe400078220ff */
[----:B------:R-:W-:-:S04]  /*1750*/  IADD3.X R8, RZ, -0x1, RZ, P0, !PT ;  /* 0xffffffffff087810 */ /* 0x000fc800007fe4ff */
[----:B------:R-:W-:Y:S02]  /*1760*/  LEA.HI.X R19, R3, R19, R8, 0x4, P1 ;  /* 0x0000001303137211 */ /* 0x000fe400008f2408 */
[----:B0-----:R-:W-:-:S07]  /*1770*/  IADD3 R0, R14, -0x4, R9 ;  /* 0xfffffffc0e007810 */ /* 0x001fce0007ffe009 */
.L_x_6122:
[----:B------:R-:W-:Y:S05]  /*1780*/  BSYNC B0 ;  /* 0x0000000000007941 */ /* 0x000fea0003800000 */
.L_x_6121:
[----:B------:R-:W0:Y:S01]  /*1790*/  LDC.64 R8, c[0x0][0x248] ;  /* 0x00009200ff087b82 */ /* 0x000e220000000a00 */
[----:B------:R-:W-:Y:S01]  /*17a0*/  BSSY B0, `(.L_x_6127) ;  /* 0x0000029000007945 */ /* 0x000fe20003800000 */
[----:B------:R-:W-:Y:S01]  /*17b0*/  ISETP.NE.AND P2, PT, R2, RZ, PT ;  /* 0x000000ff0200720c */ /* 0x000fe20003f45270 */
[----:B------:R-:W-:Y:S01]  /*17c0*/  IMAD.MOV.U32 R68, RZ, RZ, R10 ;  /* 0x000000ffff447224 */ /* 0x000fe200078e000a */
[----:B------:R-:W-:Y:S01]  /*17d0*/  MOV R69, R11 ;  /* 0x0000000b00457202 */ /* 0x000fe20000000f00 */
[----:B------:R-:W-:Y:S01]  /*17e0*/  IMAD.MOV.U32 R70, RZ, RZ, R12 ;  /* 0x000000ffff467224 */ /* 0x000fe200078e000c */
[----:B------:R-:W-:Y:S01]  /*17f0*/  MOV R71, R13 ;  /* 0x0000000d00477202 */ /* 0x000fe20000000f00 */
[----:B------:R-:W-:Y:S01]  /*1800*/  IMAD.MOV.U32 R14, RZ, RZ, R10 ;  /* 0x000000ffff0e7224 */ /* 0x000fe200078e000a */
[----:B------:R-:W1:Y:S01]  /*1810*/  LDC R40, c[0x0][0x250] ;  /* 0x00009400ff287b82 */ /* 0x000e620000000800 */
[----:B------:R-:W-:Y:S01]  /*1820*/  MOV R15, R11 ;  /* 0x0000000b000f7202 */ /* 0x000fe20000000f00 */
[----:B0-----:R-:W-:Y:S01]  /*1830*/  IMAD R8, R17, R8, RZ ;  /* 0x0000000811087224 */ /* 0x001fe200078e02ff */
[----:B------:R-:W-:-:S03]  /*1840*/  ISETP.NE.AND P1, PT, R9, RZ, PT ;  /* 0x000000ff0900720c */ /* 0x000fc60003f25270 */
[----:B------:R-:W-:Y:S01]  /*1850*/  IMAD R3, R2, R9, R8 ;  /* 0x0000000902037224 */ /* 0x000fe200078e0208 */
[----:B------:R-:W-:Y:S01]  /*1860*/  MOV R9, R13 ;  /* 0x0000000d00097202 */ /* 0x000fe20000000f00 */
[----:B------:R-:W-:Y:S02]  /*1870*/  IMAD.MOV.U32 R8, RZ, RZ, R12 ;  /* 0x000000ffff087224 */ /* 0x000fe400078e000c */
[----:B-1----:R-:W-:-:S05]  /*1880*/  IMAD R20, R16, R40, R3 ;  /* 0x0000002810147224 */ /* 0x002fca00078e0203 */
[----:B------:R-:W-:-:S04]  /*1890*/  LEA R3, R20, 0x3, 0x2 ;  /* 0x0000000314037811 */ /* 0x000fc800078e10ff */
[----:B------:R-:W-:-:S13]  /*18a0*/  ISETP.GE.U32.AND P0, PT, R3, R0, PT ;  /* 0x000000000300720c */ /* 0x000fda0003f06070 */
[----:B------:R-:W-:Y:S05]  /*18b0*/  @P0 BRA `(.L_x_6128) ;  /* 0x00000000005c0947 */ /* 0x000fea0003800000 */
[----:B------:R-:W-:Y:S01]  /*18c0*/  IMAD.MOV.U32 R3, RZ, RZ, R20 ;  /* 0x000000ffff037224 */ /* 0x000fe200078e0014 */
[----:B------:R-:W-:Y:S01]  /*18d0*/  MOV R8, R12 ;  /* 0x0000000c00087202 */ /* 0x000fe20000000f00 */
[----:B------:R-:W-:Y:S01]  /*18e0*/  IMAD.MOV.U32 R9, RZ, RZ, R13 ;  /* 0x000000ffff097224 */ /* 0x000fe200078e000d */
[----:B------:R-:W-:Y:S01]  /*18f0*/  MOV R14, R10 ;  /* 0x0000000a000e7202 */ /* 0x000fe20000000f00 */
[----:B------:R-:W-:-:S07]  /*1900*/  IMAD.MOV.U32 R15, RZ, RZ, R11 ;  /* 0x000000ffff0f7224 */ /* 0x000fce00078e000b */
.L_x_6129:
        /* <DEDUP_REMOVED lines=18> */
.L_x_6128:
[----:B------:R-:W-:Y:S05]  /*1a30*/  BSYNC B0 ;  /* 0x0000000000007941 */ /* 0x000fea0003800000 */
.L_x_6127:
        /* <DEDUP_REMOVED lines=8> */
.L_x_6131:
[----:B------:R-:W-:Y:S05]  /*1ac0*/  BSYNC B0 ;  /* 0x0000000000007941 */ /* 0x000fea0003800000 */
.L_x_6130:
        /* <DEDUP_REMOVED lines=12> */
.L_x_6133:
[----:B------:R-:W-:Y:S05]  /*1b90*/  BSYNC B0 ;  /* 0x0000000000007941 */ /* 0x000fea0003800000 */
.L_x_6132:
[----:B------:R-:W-:Y:S01]  /*1ba0*/  DADD R6, R12, R6 ;  /* 0x000000000c067229 */ /* 0x000fe20000000006 */
[----:B------:R-:W-:Y:S01]  /*1bb0*/  CS2R R24, SRZ ;  /* 0x0000000000187805 */ /* 0x000fe2000001ff00 */
[----:B------:R-:W-:Y:S01]  /*1bc0*/  DADD R4, R14, R4 ;  /* 0x000000000e047229 */ /* 0x000fe20000000004 */
[----:B------:R-:W-:-:S05]  /*1bd0*/  CS2R R26, SRZ ;  /* 0x00000000001a7805 */ /* 0x000fca000001ff00 */
[----:B------:R-:W-:Y:S02]  /*1be0*/  DADD R6, R6, R8 ;  /* 0x0000000006067229 */ /* 0x000fe40000000008 */
[----:B------:R-:W-:-:S06]  /*1bf0*/  DADD R4, R4, R10 ;  /* 0x0000000004047229 */ /* 0x000fcc000000000a */
[----:B------:R-:W-:Y:S02]  /*1c00*/  DADD R70, R6, R70 ;  /* 0x0000000006467229 */ /* 0x000fe40000000046 */
[----:B------:R-:W-:Y:S01]  /*1c10*/  DADD R68, R4, R68 ;  /* 0x0000000004447229 */ /* 0x000fe20000000044 */
[----:B------:R-:W-:Y:S10]  /*1c20*/  BRA `(.L_x_6118) ;  /* 0x000000a400e87947 */ /* 0x000ff40003800000 */
.L_x_6119:
        /* <DEDUP_REMOVED lines=14> */
[----:B-1----:R-:W-:Y:S01]  /*1d10*/  MOV R72, R6 ;  /* 0x0000000600487202 */ /* 0x002fe20000000f00 */
[----:B------:R-:W-:Y:S01]  /*1d20*/  IMAD.MOV.U32 R73, RZ, RZ, R7 ;  /* 0x000000ffff497224 */ /* 0x000fe200078e0007 */
[----:B------:R-:W-:Y:S06]  /*1d30*/  @!P1 BRA `(.L_x_6135) ;  /* 0x0000008c00e09947 */ /* 0x000fec0003800000 */
[----:B------:R-:W-:Y:S01]  /*1d40*/  ISETP.GE.U32.AND P0, PT, R9, R60, PT ;  /* 0x0000003c0900720c */ /* 0x000fe20003f06070 */
[----:B------:R-:W-:Y:S01]  /*1d50*/  BSSY B0, `(.L_x_6136) ;  /* 0x0000462000007945 */ /* 0x000fe20003800000 */
        /* <DEDUP_REMOVED lines=68> */
.L_x_6142:
        /* <DEDUP_REMOVED lines=287> */
.L_x_6138:
        /* <DEDUP_REMOVED lines=243> */
.L_x_6139:
        /* <DEDUP_REMOVED lines=243> */
.L_x_6140:
        /* <DEDUP_REMOVED lines=252> */
.L_x_6141:
[----:B------:R-:W-:Y:S01]  /*61b0*/  LOP3.LUT R61, R16, 0xffffffe0, RZ, 0xc0, !PT ;  /* 0xffffffe0103d7812 */ /* 0x000fe200078ec0ff */
[----:B------:R-:W-:Y:S01]  /*61c0*/  IMAD.IADD R3, R3, 0x1, R0 ;  /* 0x0000000103037824 */ /* 0x000fe200078e0200 */
[----:B------:R-:W-:Y:S02]  /*61d0*/  ULDC UR4, c[0x0][0x234] ;  /* 0x00008d0000047ab9 */ /* 0x000fe40000000800 */
[----:B------:R-:W-:-:S04]  /*61e0*/  IADD3 R60, P1, R18, R61, RZ ;  /* 0x0000003d123c7210 */ /* 0x000fc80007f3e0ff */
[----:B------:R-:W-:-:S05]  /*61f0*/  IADD3.X R61, RZ, R19, RZ, P1, !PT ;  /* 0x00000013ff3d7210 */ /* 0x000fca0000ffe4ff */
[----:B--2---:R-:W2:Y:S04]  /*6200*/  LDG.E.128 R40, desc[UR60][R60.64] ;  /* 0x0000003c3c287981 */ /* 0x004ea8000c1e1d00 */
[----:B------:R1:W3:Y:S01]  /*6210*/  LDG.E.128 R44, desc[UR60][R60.64+0x10] ;  /* 0x0000103c3c2c7981 */ /* 0x0002e2000c1e1d00 */
[----:B-----5:R-:W-:Y:S02]  /*6220*/  DADD R20, R36, R20 ;  /* 0x0000000024147229 */ /* 0x020fe40000000014 */
[----:B------:R-:W-:Y:S02]  /*6230*/  DADD R48, R38, R48 ;  /* 0x0000000026307229 */ /* 0x000fe40000000030 */
[----:B------:R-:W-:Y:S02]  /*6240*/  DADD R50, R32, R50 ;  /* 0x0000000020327229 */ /* 0x000fe40000000032 */
[----:B------:R-:W-:-:S02]  /*6250*/  DADD R52, R34, R52 ;  /* 0x0000000022347229 */ /* 0x000fc40000000034 */
[----:B------:R-:W-:Y:S01]  /*6260*/  DADD R54, R28, R54 ;  /* 0x000000001c367229 */ /* 0x000fe20000000036 */
[----:B-1----:R-:W-:Y:S01]  /*6270*/  IMAD R61, R0, 0x3, R3 ;  /* 0x00000003003d7824 */ /* 0x002fe200078e0203 */
[----:B------:R-:W-:Y:S01]  /*6280*/  MOV R60, UR4 ;  /* 0x00000004003c7c02 */ /* 0x000fe20008000f00 */
[----:B------:R-:W-:Y:S02]  /*6290*/  DADD R56, R30, R56 ;  /* 0x000000001e387229 */ /* 0x000fe40000000038 */
[----:B------:R-:W-:Y:S01]  /*62a0*/  DADD R58, R24, R58 ;  /* 0x00000000183a7229 */ /* 0x000fe2000000003a */
[----:B------:R-:W-:Y:S01]  /*62b0*/  ISETP.GE.U32.AND P1, PT, R61, R60, PT ;  /* 0x0000003c3d00720c */ /* 0x000fe20003f26070 */
[----:B------:R-:W-:Y:S02]  /*62c0*/  DADD R62, R26, R62 ;  /* 0x000000001a3e7229 */ /* 0x000fe4000000003e */
[----:B------:R-:W-:Y:S02]  /*62d0*/  DADD R64, R12, R64 ;  /* 0x000000000c407229 */ /* 0x000fe40000000040 */
[----:B------:R-:W-:-:S02]  /*62e0*/  DADD R66, R14, R66 ;  /* 0x000000000e427229 */ /* 0x000fc40000000042 */
[----:B------:R-:W-:Y:S02]  /*62f0*/  DADD R68, R8, R68 ;  /* 0x0000000008447229 */ /* 0x000fe40000000044 */
[----:B------:R-:W-:Y:S02]  /*6300*/  DADD R70, R10, R70 ;  /* 0x000000000a467229 */ /* 0x000fe40000000046 */
[----:B--2---:R-:W-:Y:S02]  /*6310*/  DADD R4, R40, R4 ;  /* 0x0000000028047229 */ /* 0x004fe40000000004 */
[----:B------:R-:W-:Y:S02]  /*6320*/  DADD R6, R42, R6 ;  /* 0x000000002a067229 */ /* 0x000fe40000000006 */
[----:B---3--:R-:W-:Y:S02]  /*6330*/  DADD R74, R44, R74 ;  /* 0x000000002c4a7229 */ /* 0x008fe4000000004a */
[----:B------:R-:W-:Y:S01]  /*6340*/  DADD R72, R46, R72 ;  /* 0x000000002e487229 */ /* 0x000fe20000000048 */
[----:B------:R-:W-:Y:S10]  /*6350*/  @!P1 BRA `(.L_x_6142) ;  /* 0xffffffbc00909947 */ /* 0x000ff4000383ffff */
[----:B------:R-:W-:Y:S05]  /*6360*/  BSYNC B1 ;  /* 0x0000000000017941 */ /* 0x000fea0003800000 */
.L_x_6137:
[----:B------:R-:W-:Y:S05]  /*6370*/  BSYNC B0 ;  /* 0x0000000000007941 */ /* 0x000fea0003800000 */
.L_x_6136:
        /* <DEDUP_REMOVED lines=269> */
[----:B------:R-:W-:Y:S01]  /*7450*/  @P2 MOV R34, RZ ;  /* 0x000000ff00222202 */ /* 0x000fe20000000f00 */
[----:B------:R-:W-:-:S04]  /*7460*/  IMAD.MOV R37, RZ, RZ, -R35 ;  /* 0x000000ffff257224 */ /* 0x000fc800078e0a23 */
[----:B------:R-:W-:Y:S02]  /*7470*/  IMAD R33, R37, UR6, R33 ;  /* 0x0000000625217c24 */ /* 0x000fe4000f8e0221 */
[----:B0-----:R-:W0:Y:S02]  /*7480*/  @P2 LDC R77, c[0x0][0x394] ;  /* 0x0000e500ff4d2b82 */ /* 0x001e240000000800 */
[----:B------:R-:W-:-:S06]  /*7490*/  IMAD R16, R33, UR4, R16 ;  /* 0x0000000421107c24 */ /* 0x000fcc000f8e0210 */
[----:B------:R-:W2:Y:S01]  /*74a0*/  @P2 LDC R36, c[0x0][0x400] ;  /* 0x00010000ff242b82 */ /* 0x000ea20000000800 */
[----:B-1----:R-:W-:-:S05]  /*74b0*/  @P2 IMAD.HI.U32 R32, R35, R38, R34 ;  /* 0x0000002623202227 */ /* 0x002fca00078e0022 */
[----:B------:R-:W-:-:S04]  /*74c0*/  @P2 SHF.R.U32.HI R32, RZ, R39, R32 ;  /* 0x00000027ff202219 */ /* 0x000fc80000011620 */
[----:B------:R-:W-:-:S05]  /*74d0*/  @P2 IADD3 R34, -R32, RZ, RZ ;  /* 0x000000ff20222210 */ /* 0x000fca0007ffe1ff */
[----:B0-----:R-:W-:-:S04]  /*74e0*/  @P2 IMAD R35, R77, R34, R35 ;  /* 0x000000224d232224 */ /* 0x001fc800078e0223 */
[----:B--2---:R-:W-:-:S07]  /*74f0*/  @P2 IMAD R16, R35, R36, R16 ;  /* 0x0000002423102224 */ /* 0x004fce00078e0210 */
.L_x_6145:
[----:B------:R-:W-:-:S04]  /*7500*/  LOP3.LUT R79, R16, 0xffffffe0, RZ, 0xc0, !PT ;  /* 0xffffffe0104f7812 */ /* 0x000fc800078ec0ff */
[----:B------:R-:W-:-:S05]  /*7510*/  IADD3 R78, P2, R18, R79, RZ ;  /* 0x0000004f124e7210 */ /* 0x000fca0007f5e0ff */
[----:B------:R-:W-:-:S05]  /*7520*/  IMAD.X R79, RZ, RZ, R19, P2 ;  /* 0x000000ffff4f7224 */ /* 0x000fca00010e0613 */
[----:B------:R1:W5:Y:S04]  /*7530*/  LDG.E.128 R36, desc[UR60][R78.64] ;  /* 0x0000003c4e247981 */ /* 0x000368000c1e1d00 */
[----:B------:R1:W5:Y:S01]  /*7540*/  LDG.E.128 R32, desc[UR60][R78.64+0x10] ;  /* 0x0000103c4e207981 */ /* 0x000362000c1e1d00 */
[----:B0-----:R-:W-:-:S04]  /*7550*/  IADD3 R77, R3, R0, RZ ;  /* 0x00000000034d7210 */ /* 0x001fc80007ffe0ff */
        /* <DEDUP_REMOVED lines=276> */
.L_x_6146:
        /* <DEDUP_REMOVED lines=282> */
.L_x_6147:
        /* <DEDUP_REMOVED lines=282> */
.L_x_6148:
[----:B------:R-:W-:-:S04]  /*a9e0*/  LOP3.LUT R41, R16, 0xffffffe0, RZ, 0xc0, !PT ;  /* 0xffffffe010297812 */ /* 0x000fc800078ec0ff */
[----:B------:R-:W-:-:S04]  /*a9f0*/  IADD3 R18, P1, R18, R41, RZ ;  /* 0x0000002912127210 */ /* 0x000fc80007f3e0ff */
[----:B------:R-:W-:-:S05]  /*aa00*/  IADD3.X R19, RZ, R19, RZ, P1, !PT ;  /* 0x00000013ff137210 */ /* 0x000fca0000ffe4ff */
[----:B------:R1:W5:Y:S04]  /*aa10*/  LDG.E.128 R40, desc[UR60][R18.64] ;  /* 0x0000003c12287981 */ /* 0x000368000c1e1d00 */
[----:B------:R1:W5:Y:S02]  /*aa20*/  LDG.E.128 R44, desc[UR60][R18.64+0x10] ;  /* 0x0000103c122c7981 */ /* 0x000364000c1e1d00 */
.L_x_6144:
[----:B------:R-:W-:Y:S05]  /*aa30*/  BSYNC B0 ;  /* 0x0000000000007941 */ /* 0x000fea0003800000 */
.L_x_6143:
[----:B------:R-:W-:Y:S04]  /*aa40*/  BSSY B0, `(.L_x_6149) ;  /* 0x000001a000007945 */ /* 0x000fe80003800000 */
[----:B------:R-:W-:Y:S05]  /*aa50*/  @P0 BRA `(.L_x_6150) ;  /* 0x0000000000600947 */ /* 0x000fea0003800000 */
[----:B------:R-:W-:Y:S01]  /*aa60*/  IMAD.IADD R3, R3, 0x1, R0 ;  /* 0x0000000103037824 */ /* 0x000fe200078e0200 */
[----:B-----5:R-:W-:Y:S02]  /*aa70*/  DADD R20, R20, R36 ;  /* 0x0000000014147229 */ /* 0x020fe40000000024 */
[----:B------:R-:W-:Y:S02]  /*aa80*/  DADD R48, R48, R38 ;  /* 0x0000000030307229 */ /* 0x000fe40000000026 */
[----:B------:R-:W-:Y:S01]  /*aa90*/  ISETP.GE.U32.AND P0, PT, R3, R60, PT ;  /* 0x0000003c0300720c */ /* 0x000fe20003f06070 */
[----:B------:R-:W-:Y:S02]  /*aaa0*/  DADD R50, R50, R32 ;  /* 0x0000000032327229 */ /* 0x000fe40000000020 */
[----:B------:R-:W-:-:S10]  /*aab0*/  DADD R52, R52, R34 ;  /* 0x0000000034347229 */ /* 0x000fd40000000022 */
[----:B------:R-:W-:Y:S05]  /*aac0*/  @P0 BRA `(.L_x_6150) ;  /* 0x0000000000440947 */ /* 0x000fea0003800000 */
[----:B------:R-:W-:Y:S01]  /*aad0*/  IADD3 R3, R3, R0, RZ ;  /* 0x0000000003037210 */ /* 0x000fe20007ffe0ff */
[----:B------:R-:W-:Y:S02]  /*aae0*/  DADD R54, R54, R28 ;  /* 0x0000000036367229 */ /* 0x000fe4000000001c */
[----:B------:R-:W-:Y:S01]  /*aaf0*/  DADD R56, R56, R30 ;  /* 0x0000000038387229 */ /* 0x000fe2000000001e */
[----:B------:R-:W-:Y:S01]  /*ab00*/  ISETP.GE.U32.AND P0, PT, R3, R60, PT ;  /* 0x0000003c0300720c */ /* 0x000fe20003f06070 */
[----:B------:R-:W-:Y:S02]  /*ab10*/  DADD R58, R58, R24 ;  /* 0x000000003a3a7229 */ /* 0x000fe40000000018 */
[----:B------:R-:W-:-:S10]  /*ab20*/  DADD R62, R62, R26 ;  /* 0x000000003e3e7229 */ /* 0x000fd4000000001a */
[----:B------:R-:W-:Y:S05]  /*ab30*/  @P0 BRA `(.L_x_6150) ;  /* 0x0000000000280947 */ /* 0x000fea0003800000 */
[----:B------:R-:W-:Y:S01]  /*ab40*/  IMAD.IADD R3, R3, 0x1, R0 ;  /* 0x0000000103037824 */ /* 0x000fe200078e0200 */
[----:B------:R-:W-:Y:S02]  /*ab50*/  DADD R64, R64, R12 ;  /* 0x0000000040407229 */ /* 0x000fe4000000000c */
[----:B------:R-:W-:Y:S02]  /*ab60*/  DADD R66, R66, R14 ;  /* 0x0000000042427229 */ /* 0x000fe4000000000e */
[----:B------:R-:W-:Y:S01]  /*ab70*/  ISETP.GE.U32.AND P0, PT, R3, R60, PT ;  /* 0x0000003c0300720c */ /* 0x000fe20003f06070 */
[----:B------:R-:W-:Y:S02]  /*ab80*/  DADD R68, R68, R8 ;  /* 0x0000000044447229 */ /* 0x000fe40000000008 */
[----:B------:R-:W-:-:S10]  /*ab90*/  DADD R70, R70, R10 ;  /* 0x0000000046467229 */ /* 0x000fd4000000000a */
[----:B------:R-:W-:Y:S02]  /*aba0*/  @!P0 DADD R4, R4, R40 ;  /* 0x0000000004048229 */ /* 0x000fe40000000028 */
[----:B------:R-:W-:Y:S02]  /*abb0*/  @!P0 DADD R6, R6, R42 ;  /* 0x0000000006068229 */ /* 0x000fe4000000002a */
[----:B------:R-:W-:Y:S02]  /*abc0*/  @!P0 DADD R74, R74, R44 ;  /* 0x000000004a4a8229 */ /* 0x000fe4000000002c */
[----:B------:R-:W-:-:S11]  /*abd0*/  @!P0 DADD R72, R72, R46 ;  /* 0x0000000048488229 */ /* 0x000fd6000000002e */
.L_x_6150:
[----:B------:R-:W-:Y:S05]  /*abe0*/  BSYNC B0 ;  /* 0x0000000000007941 */ /* 0x000fea0003800000 */
.L_x_6149:
[----:B------:R-:W-:Y:S02]  /*abf0*/  DADD R48, R56, R48 ;  /* 0x0000000038307229 */ /* 0x000fe40000000030 */
[----:B------:R-:W-:Y:S02]  /*ac00*/  DADD R52, R62, R52 ;  /* 0x000000003e347229 */ /* 0x000fe40000000034 */
[----:B------:R-:W-:Y:S02]  /*ac10*/  DADD R50, R58, R50 ;  /* 0x000000003a327229 */ /* 0x000fe40000000032 */
[----:B------:R-:W-:Y:S02]  /*ac20*/  DADD R20, R54, R20 ;  /* 0x0000000036147229 */ /* 0x000fe40000000014 */
[----:B------:R-:W-:Y:S02]  /*ac30*/  DADD R48, R48, R66 ;  /* 0x0000000030307229 */ /* 0x000fe40000000042 */
[----:B------:R-:W-:-:S02]  /*ac40*/  DADD R52, R52, R70 ;  /* 0x0000000034347229 */ /* 0x000fc40000000046 */
[----:B------:R-:W-:Y:S02]  /*ac50*/  DADD R50, R50, R68 ;  /* 0x0000000032327229 */ /* 0x000fe40000000044 */
[----:B------:R-:W-:Y:S02]  /*ac60*/  DADD R20, R20, R64 ;  /* 0x0000000014147229 */ /* 0x000fe40000000040 */
[----:B------:R-:W-:Y:S02]  /*ac70*/  DADD R70, R48, R6 ;  /* 0x0000000030467229 */ /* 0x000fe40000000006 */
[----:B-----5:R-:W-:Y:S02]  /*ac80*/  DADD R26, R52, R72 ;  /* 0x00000000341a7229 */ /* 0x020fe40000000048 */
[----:B------:R-:W-:Y:S02]  /*ac90*/  DADD R24, R50, R74 ;  /* 0x0000000032187229 */ /* 0x000fe4000000004a */
[----:B------:R-:W-:Y:S01]  /*aca0*/  DADD R68, R20, R4 ;  /* 0x0000000014447229 */ /* 0x000fe20000000004 */
[----:B------:R-:W-:Y:S10]  /*acb0*/  BRA `(.L_x_6118) ;  /* 0x0000001400c47947 */ /* 0x000ff40003800000 */
.L_x_6135:
        /* <DEDUP_REMOVED lines=68> */
.L_x_6153:
[-C--:B------:R-:W-:Y:S01]  /*b100*/  IADD3 R29, R0, R3.reuse, RZ ;  /* 0x00000003001d7210 */ /* 0x080fe20007ffe0ff */
[----:B------:R-:W-:-:S04]  /*b110*/  IMAD R3, R16, R3, RZ ;  /* 0x0000000310037224 */ /* 0x000fc800078e02ff */
[----:B------:R-:W-:Y:S01]  /*b120*/  IMAD.IADD R31, R29, 0x1, R0 ;  /* 0x000000011d1f7824 */ /* 0x000fe200078e0200 */
[----:B------:R-:W-:Y:S01]  /*b130*/  SHF.R.U32.HI R3, RZ, 0x1, R3 ;  /* 0x00000001ff037819 */ /* 0x000fe20000011603 */
[----:B------:R-:W-:-:S03]  /*b140*/  IMAD R29, R16, R29, RZ ;  /* 0x0000001d101d7224 */ /* 0x000fc600078e02ff */
[----:B------:R-:W-:Y:S01]  /*b150*/  IADD3 R61, R31, R0, RZ ;  /* 0x000000001f3d7210 */ /* 0x000fe20007ffe0ff */
[----:B------:R-:W-:Y:S01]  /*b160*/  IMAD.WIDE.U32 R76, R3, 0x20, R18 ;  /* 0x00000020034c7825 */ /* 0x000fe200078e0012 */
[----:B------:R-:W-:-:S03]  /*b170*/  SHF.R.U32.HI R29, RZ, 0x1, R29 ;  /* 0x00000001ff1d7819 */ /* 0x000fc6000001161d */
[C---:B------:R-:W-:Y:S01]  /*b180*/  IMAD R31, R16.reuse, R31, RZ ;  /* 0x0000001f101f7224 */ /* 0x040fe200078e02ff */
[----:B------:R-:W2:Y:S01]  /*b190*/  LDG.E.128 R40, desc[UR60][R76.64] ;  /* 0x0000003c4c287981 */ /* 0x000ea2000c1e1d00 */
[----:B------:R-:W-:Y:S02]  /*b1a0*/  IMAD R3, R16, R61, RZ ;  /* 0x0000003d10037224 */ /* 0x000fe400078e02ff */
[----:B------:R-:W-:Y:S01]  /*b1b0*/  IMAD.WIDE.U32 R78, R29, 0x20, R18 ;  /* 0x000000201d4e7825 */ /* 0x000fe200078e0012 */
[----:B------:R-:W-:Y:S01]  /*b1c0*/  SHF.R.U32.HI R31, RZ, 0x1, R31 ;  /* 0x00000001ff1f7819 */ /* 0x000fe2000001161f */
[----:B------:R-:W3:Y:S01]  /*b1d0*/  LDG.E.128 R36, desc[UR60][R76.64+0x10] ;  /* 0x0000103c4c247981 */ /* 0x000ee2000c1e1d00 */
[----:B------:R-:W-:-:S03]  /*b1e0*/  SHF.R.U32.HI R3, RZ, 0x1, R3 ;  /* 0x00000001ff037819 */ /* 0x000fc60000011603 */
        /* <DEDUP_REMOVED lines=8> */
[----:B------:R-:W-:-:S04]  /*b270*/  IMAD.IADD R3, R61, 0x1, R0 ;  /* 0x000000013d037824 */ /* 0x000fc800078e0200 */
        /* <DEDUP_REMOVED lines=17> */
[----:B------:R-:W-:Y:S01]  /*b390*/  DADD R72, R54, R72 ;  /* 0x0000000036487229 */ /* 0x000fe20000000048 */
[----:B------:R-:W-:Y:S10]  /*b3a0*/  @!P0 BRA `(.L_x_6153) ;  /* 0xfffffffc00548947 */ /* 0x000ff4000383ffff */
[----:B------:R-:W-:Y:S05]  /*b3b0*/  BSYNC B1 ;  /* 0x0000000000017941 */ /* 0x000fea0003800000 */
.L_x_6152:
[----:B------:R-:W-:Y:S05]  /*b3c0*/  BSYNC B0 ;  /* 0x0000000000007941 */ /* 0x000fea0003800000 */
.L_x_6151:
        /* <DEDUP_REMOVED lines=31> */
.L_x_6155:
[----:B------:R-:W-:Y:S05]  /*b5c0*/  BSYNC B0 ;  /* 0x0000000000007941 */ /* 0x000fea0003800000 */
.L_x_6154:
        /* <DEDUP_REMOVED lines=26> */
.L_x_6157:
[----:B------:R-:W-:Y:S05]  /*b770*/  BSYNC B0 ;  /* 0x0000000000007941 */ /* 0x000fea0003800000 */
.L_x_6156:
        /* <DEDUP_REMOVED lines=9> */
[----:B------:R-:W-:Y:S02]  /*b810*/  DADD R26, R6, R72 ;  /* 0x00000000061a7229 */ /* 0x000fe40000000048 */
[----:B------:R-:W-:Y:S02]  /*b820*/  DADD R24, R8, R74 ;  /* 0x0000000008187229 */ /* 0x000fe4000000004a */
[----:B------:R-:W-:Y:S01]  /*b830*/  DADD R68, R12, R68 ;  /* 0x000000000c447229 */ /* 0x000fe20000000044 */
[----:B------:R-:W-:Y:S10]  /*b840*/  BRA `(.L_x_6118) ;  /* 0x0000000800e07947 */ /* 0x000ff40003800000 */
.L_x_6134:
        /* <DEDUP_REMOVED lines=15> */
[----:B------:R-:W-:Y:S01]  /*b940*/  CS2R R38, SRZ ;  /* 0x0000000000267805 */ /* 0x000fe2000001ff00 */
[----:B------:R-:W2:Y:S01]  /*b950*/  LDC.64 R14, c[0x0][0x228] ;  /* 0x00008a00ff0e7b82 */ /* 0x000ea20000000a00 */
[----:B------:R-:W-:Y:S02]  /*b960*/  CS2R R36, SRZ ;  /* 0x0000000000247805 */ /* 0x000fe4000001ff00 */
[----:B------:R-:W-:Y:S02]  /*b970*/  CS2R R42, SRZ ;  /* 0x00000000002a7805 */ /* 0x000fe4000001ff00 */
[----:B------:R-:W-:Y:S01]  /*b980*/  CS2R R40, SRZ ;  /* 0x0000000000287805 */ /* 0x000fe2000001ff00 */
        /* <DEDUP_REMOVED lines=16> */
[-C--:B--2---:R-:W-:Y:S01]  /*ba90*/  MOV R72, R14.reuse ;  /* 0x0000000e00487202 */ /* 0x084fe20000000f00 */
        /* <DEDUP_REMOVED lines=39> */
.L_x_6160:
[----:B------:R-:W-:Y:S02]  /*bd10*/  IADD3 R29, R3, R0, RZ ;  /* 0x00000000031d7210 */ /* 0x000fe40007ffe0ff */
[----:B------:R-:W-:Y:S02]  /*bd20*/  SHF.R.U32.HI R77, RZ, 0x1, R3 ;  /* 0x00000001ff4d7819 */ /* 0x000fe40000011603 */
[----:B------:R-:W-:Y:S01]  /*bd30*/  SHF.R.U32.HI R79, RZ, 0x1, R29 ;  /* 0x00000001ff4f7819 */ /* 0x000fe2000001161d */
[----:B------:R-:W-:Y:S02]  /*bd40*/  IMAD.IADD R3, R29, 0x1, R0 ;  /* 0x000000011d037824 */ /* 0x000fe400078e0200 */
[----:B------:R-:W-:-:S03]  /*bd50*/  IMAD.WIDE.U32 R76, R77, 0x20, R18 ;  /* 0x000000204d4c7825 */ /* 0x000fc600078e0012 */
[----:B------:R-:W-:Y:S01]  /*bd60*/  SHF.R.U32.HI R81, RZ, 0x1, R3 ;  /* 0x00000001ff517819 */ /* 0x000fe20000011603 */
[----:B------:R-:W-:Y:S01]  /*bd70*/  IMAD.WIDE.U32 R78, R79, 0x20, R18 ;  /* 0x000000204f4e7825 */ /* 0x000fe200078e0012 */
[----:B------:R-:W-:Y:S01]  /*bd80*/  IADD3 R3, R3, R0, RZ ;  /* 0x0000000003037210 */ /* 0x000fe20007ffe0ff */
[----:B------:R-:W2:Y:S03]  /*bd90*/  LDG.E.128 R40, desc[UR60][R76.64] ;  /* 0x0000003c4c287981 */ /* 0x000ea6000c1e1d00 */
        /* <DEDUP_REMOVED lines=31> */
.L_x_6159:
[----:B------:R-:W-:Y:S05]  /*bf90*/  BSYNC B0 ;  /* 0x0000000000007941 */ /* 0x000fea0003800000 */
.L_x_6158:
        /* <DEDUP_REMOVED lines=27> */
.L_x_6162:
[----:B------:R-:W-:Y:S05]  /*c150*/  BSYNC B0 ;  /* 0x0000000000007941 */ /* 0x000fea0003800000 */
.L_x_6161:
        /* <DEDUP_REMOVED lines=26> */
.L_x_6164:
[----:B------:R-:W-:Y:S05]  /*c300*/  BSYNC B0 ;  /* 0x0000000000007941 */ /* 0x000fea0003800000 */
.L_x_6163:
        /* <DEDUP_REMOVED lines=11> */
[----:B------:R-:W-:-:S11]  /*c3c0*/  DADD R68, R4, R68 ;  /* 0x0000000004447229 */ /* 0x000fd60000000044 */
.L_x_6118:
[----:B------:R-:W-:Y:S05]  /*c3d0*/  BSYNC B6 ;  /* 0x0000000000067941 */ /* 0x000fea0003800000 */
.L_x_6117:
[----:B------:R-:W-:Y:S02]  /*c3e0*/  ULDC UR4, c[0x0][0x24c] ;  /* 0x0000930000047ab9 */ /* 0x000fe40000000800 */
[----:B------:R-:W-:-:S13]  /*c3f0*/  ISETP.NE.AND P0, PT, RZ, UR4, PT ;  /* 0x00000004ff007c0c */ /* 0x000fda000bf05270 */
[----:B------:R-:W-:Y:S05]  /*c400*/  @!P0 BRA `(.L_x_6165) ;  /* 0x00000000008c8947 */ /* 0x000fea0003800000 */
[----:B------:R-:W2:Y:S01]  /*c410*/  S2R R4, SR_CgaCtaId ;  /* 0x0000000000047919 */ /* 0x000ea20000008800 */
[----:B------:R-:W3:Y:S01]  /*c420*/  LDC R14, c[0x0][RZ] ;  /* 0x00000000ff0e7b82 */ /* 0x000ee20000000800 */
        /* <DEDUP_REMOVED lines=11> */
.L_x_6168:
        /* <DEDUP_REMOVED lines=9> */
[----:B------:R-:W-:-:S04]  /*c570*/  IMAD R0, R4, R14, R17 ;  /* 0x0000000e04007224 */ /* 0x000fc800078e0211 */
[----:B------:R-:W-:-:S05]  /*c580*/  IMAD R0, R0, 0x20, R3 ;  /* 0x0000002000007824 */ /* 0x000fca00078e0203 */
[----:B------:R-:W2:Y:S04]  /*c590*/  LDS.128 R4, [R0] ;  /* 0x0000000000047984 */ /* 0x000ea80000000c00 */
[----:B------:R-:W3:Y:S01]  /*c5a0*/  LDS.128 R8, [R0+0x10] ;  /* 0x0000100000087984 */ /* 0x000ee20000000c00 */
[----:B--2---:R-:W-:Y:S02]  /*c5b0*/  DADD R68, R68, R4 ;  /* 0x0000000044447229 */ /* 0x004fe40000000004 */
[----:B------:R-:W-:Y:S02]  /*c5c0*/  DADD R70, R70, R6 ;  /* 0x0000000046467229 */ /* 0x000fe40000000006 */
[----:B---3--:R-:W-:Y:S02]  /*c5d0*/  DADD R24, R24, R8 ;  /* 0x0000000018187229 */ /* 0x008fe40000000008 */
[----:B------:R-:W-:-:S03]  /*c5e0*/  DADD R26, R26, R10 ;  /* 0x000000001a1a7229 */ /* 0x000fc6000000000a */
[----:B------:R3:W-:Y:S04]  /*c5f0*/  STS.128 [R13], R68 ;  /* 0x000000440d007388 */ /* 0x0007e80000000c00 */
[----:B------:R3:W-:Y:S04]  /*c600*/  STS.128 [R13+0x10], R24 ;  /* 0x000010180d007388 */ /* 0x0007e80000000c00 */
.L_x_6167:
[----:B------:R-:W-:Y:S05]  /*c610*/  BSYNC B0 ;  /* 0x0000000000007941 */ /* 0x000fea0003800000 */
.L_x_6166:
[----:B------:R-:W-:Y:S01]  /*c620*/  MOV R0, R12 ;  /* 0x0000000c00007202 */ /* 0x000fe20000000f00 */
[----:B------:R-:W-:Y:S06]  /*c630*/  @P1 BRA `(.L_x_6168) ;  /* 0xfffffffc00a81947 */ /* 0x000fec000383ffff */
.L_x_6165:
[----:B------:R-:W-:Y:S02]  /*c640*/  ULDC UR4, c[0x0][0x248] ;  /* 0x0000920000047ab9 */ /* 0x000fe40000000800 */
[----:B------:R-:W-:-:S13]  /*c650*/  ISETP.NE.AND P0, PT, RZ, UR4, PT ;  /* 0x00000004ff007c0c */ /* 0x000fda000bf05270 */
[----:B------:R-:W-:Y:S05]  /*c660*/  @!P0 BRA `(.L_x_6169) ;  /* 0x0000000000ec8947 */ /* 0x000fea0003800000 */
[----:B--23--:R-:W2:Y:S02]  /*c670*/  LDC R13, c[0x0][RZ] ;  /* 0x00000000ff0d7b82 */ /* 0x00cea40000000800 */
[----:B--2---:R-:W-:Y:S01]  /*c680*/  ISETP.GT.AND P0, PT, R13, 0x20, PT ;  /* 0x000000200d00780c */ /* 0x004fe20003f04270 */
[----:B------:R-:W-:-:S12]  /*c690*/  IMAD.MOV.U32 R0, RZ, RZ, R13 ;  /* 0x000000ffff007224 */ /* 0x000fd800078e000d */
        /* <DEDUP_REMOVED lines=14> */
[----:B------:R-:W-:-:S07]  /*c780*/  IMAD.MOV.U32 R0, RZ, RZ, R4 ;  /* 0x000000ffff007224 */ /* 0x000fce00078e0004 */
.L_x_6173:
[----:B------:R-:W-:Y:S01]  /*c790*/  IADD3 R4, R17, R0, RZ ;  /* 0x0000000011047210 */ /* 0x000fe20007ffe0ff */
[----:B------:R-:W-:Y:S05]  /*c7a0*/  WARPSYNC.ALL ;  /* 0x0000000000007948 */ /* 0x000fea0003800000 */
[----:B------:R-:W-:Y:S01]  /*c7b0*/  BAR.SYNC.DEFER_BLOCKING 0x0 ;  /* 0x0000000000007b1d */ /* 0x000fe20000010000 */
[----:B------:R-:W-:-:S04]  /*c7c0*/  ISETP.GE.U32.AND P0, PT, R4, R13, PT ;  /* 0x0000000d0400720c */ /* 0x000fc80003f06070 */
[----:B------:R-:W-:Y:S01]  /*c7d0*/  ISETP.GE.U32.OR P0, PT, R17, R0, P0 ;  /* 0x000000001100720c */ /* 0x000fe20000706470 */
[----:B------:R-:W-:-:S12]  /*c7e0*/  BSSY B0, `(.L_x_6171) ;  /* 0x000000b000007945 */ /* 0x000fd80003800000 */
[----:B---3--:R-:W-:Y:S05]  /*c7f0*/  @P0 BRA `(.L_x_6172) ;  /* 0x0000000000240947 */ /* 0x008fea0003800000 */
        /* <DEDUP_REMOVED lines=9> */
.L_x_6172:
[----:B------:R-:W-:Y:S05]  /*c890*/  BSYNC B0 ;  /* 0x0000000000007941 */ /* 0x000fea0003800000 */
.L_x_6171:
[----:B------:R-:W-:-:S04]  /*c8a0*/  SHF.R.S32.HI R0, RZ, 0x1, R0 ;  /* 0x00000001ff007819 */ /* 0x000fc80000011400 */
[----:B------:R-:W-:-:S13]  /*c8b0*/  ISETP.GE.AND P0, PT, R0, 0x20, PT ;  /* 0x000000200000780c */ /* 0x000fda0003f06270 */
[----:B------:R-:W-:Y:S05]  /*c8c0*/  @P0 BRA `(.L_x_6173) ;  /* 0xfffffffc00b00947 */ /* 0x000fea000383ffff */
[----:B------:R-:W-:-:S07]  /*c8d0*/  MOV R0, 0x20 ;  /* 0x0000002000007802 */ /* 0x000fce0000000f00 */
.L_x_6170:
[----:B------:R-:W-:Y:S01]  /*c8e0*/  ISETP.GE.AND P0, PT, R0, 0x2, PT ;  /* 0x000000020000780c */ /* 0x000fe20003f06270 */
[----:B------:R-:W-:Y:S05]  /*c8f0*/  WARPSYNC.ALL ;  /* 0x0000000000007948 */ /* 0x000fea0003800000 */
[----:B------:R-:W-:Y:S07]  /*c900*/  BAR.SYNC.DEFER_BLOCKING 0x0 ;  /* 0x0000000000007b1d */ /* 0x000fee0000010000 */
[----:B------:R-:W-:Y:S05]  /*c910*/  @!P0 BRA `(.L_x_6169) ;  /* 0x0000000000408947 */ /* 0x000fea0003800000 */
[----:B--23--:R-:W-:-:S07]  /*c920*/  IMAD.MOV.U32 R3, RZ, RZ, 0x1 ;  /* 0x00000001ff037424 */ /* 0x00cfce00078e00ff */
.L_x_6174:
[----:B------:R-:W-:Y:S04]  /*c930*/  SHFL.DOWN PT, R5, R69, R3, 0x1f ;  /* 0x08001f0345057589 */ /* 0x000fe800000e0000 */
[----:B------:R-:W2:Y:S04]  /*c940*/  SHFL.DOWN PT, R4, R68, R3, 0x1f ;  /* 0x08001f0344047589 */ /* 0x000ea800000e0000 */
[----:B------:R-:W-:Y:S04]  /*c950*/  SHFL.DOWN PT, R7, R71, R3, 0x1f ;  /* 0x08001f0347077589 */ /* 0x000fe800000e0000 */
[----:B------:R-:W3:Y:S04]  /*c960*/  SHFL.DOWN PT, R6, R70, R3, 0x1f ;  /* 0x08001f0346067589 */ /* 0x000ee800000e0000 */
[----:B------:R-:W-:Y:S04]  /*c970*/  SHFL.DOWN PT, R9, R25, R3, 0x1f ;  /* 0x08001f0319097589 */ /* 0x000fe800000e0000 */
[----:B------:R-:W4:Y:S04]  /*c980*/  SHFL.DOWN PT, R8, R24, R3, 0x1f ;  /* 0x08001f0318087589 */ /* 0x000f2800000e0000 */
[----:B------:R-:W-:Y:S04]  /*c990*/  SHFL.DOWN PT, R11, R27, R3, 0x1f ;  /* 0x08001f031b0b7589 */ /* 0x000fe800000e0000 */
[----:B------:R0:W1:Y:S01]  /*c9a0*/  SHFL.DOWN PT, R10, R26, R3, 0x1f ;  /* 0x08001f031a0a7589 */ /* 0x00006200000e0000 */
[----:B--2---:R-:W-:-:S02]  /*c9b0*/  DADD R68, R4, R68 ;  /* 0x0000000004447229 */ /* 0x004fc40000000044 */
[----:B---3--:R-:W-:Y:S01]  /*c9c0*/  DADD R70, R6, R70 ;  /* 0x0000000006467229 */ /* 0x008fe20000000046 */
[----:B0-----:R-:W-:-:S04]  /*c9d0*/  SHF.L.U32 R3, R3, 0x1, RZ ;  /* 0x0000000103037819 */ /* 0x001fc800000006ff */
[----:B------:R-:W-:Y:S01]  /*c9e0*/  ISETP.GE.AND P0, PT, R3, R0, PT ;  /* 0x000000000300720c */ /* 0x000fe20003f06270 */
[----:B----4-:R-:W-:Y:S02]  /*c9f0*/  DADD R24, R8, R24 ;  /* 0x0000000008187229 */ /* 0x010fe40000000018 */
[----:B-1----:R-:W-:-:S10]  /*ca00*/  DADD R26, R10, R26 ;  /* 0x000000000a1a7229 */ /* 0x002fd4000000001a */
[----:B------:R-:W-:Y:S05]  /*ca10*/  @!P0 BRA `(.L_x_6174) ;  /* 0xfffffffc00c48947 */ /* 0x000fea000383ffff */
.L_x_6169:
[----:B--23--:R-:W2:Y:S01]  /*ca20*/  LDC R3, c[0x0][0x404] ;  /* 0x00010100ff037b82 */ /* 0x00cea20000000800 */
[----:B------:R-:W-:Y:S01]  /*ca30*/  MOV R16, RZ ;  /* 0x000000ff00107202 */ /* 0x000fe20000000f00 */
[----:B01----:R-:W-:Y:S01]  /*ca40*/  IMAD.MOV.U32 R18, RZ, RZ, RZ ;  /* 0x000000ffff127224 */ /* 0x003fe200078e00ff */
[----:B--2---:R-:W-:-:S13]  /*ca50*/  ISETP.NE.AND P1, PT, R3, RZ, PT ;  /* 0x000000ff0300720c */ /* 0x004fda0003f25270 */
[----:B------:R-:W-:Y:S05]  /*ca60*/  @!P1 BRA `(.L_x_6175) ;  /* 0x0000001000489947 */ /* 0x000fea0003800000 */
[----:B------:R-:W-:Y:S01]  /*ca70*/  MOV R4, RZ ;  /* 0x000000ff00047202 */ /* 0x000fe20000000f00 */
[----:B------:R-:W-:Y:S01]  /*ca80*/  ULDC.64 UR6, c[0x0][0x408] ;  /* 0x0001020000067ab9 */ /* 0x000fe20000000a00 */
[----:B------:R-:W-:Y:S01]  /*ca90*/  MOV R5, R23 ;  /* 0x0000001700057202 */ /* 0x000fe20000000f00 */
        /* <DEDUP_REMOVED lines=271> */
.L_x_6175:
        /* <DEDUP_REMOVED lines=278> */
.L_x_6176:
        /* <DEDUP_REMOVED lines=297> */
.L_x_6178:
        /* <DEDUP_REMOVED lines=277> */
.L_x_6179:
        /* <DEDUP_REMOVED lines=16> */
.L_x_6181:
[----:B------:R-:W-:Y:S05]  /*111d0*/  BSYNC B0 ;  /* 0x0000000000007941 */ /* 0x000fea0003800000 */
.L_x_6180:
        /* <DEDUP_REMOVED lines=13> */
[----:B------:R0:W-:Y:S04]  /*112b0*/  STG.E.128 desc[UR60][R10.64], R68 ;  /* 0x000000440a007986 */ /* 0x0001e8000c101d3c */
[----:B------:R0:W-:Y:S02]  /*112c0*/  STG.E.128 desc[UR60][R10.64+0x10], R24 ;  /* 0x000010180a007986 */ /* 0x0001e4000c101d3c */
.L_x_6183:
[----:B------:R-:W-:Y:S05]  /*112d0*/  BSYNC B0 ;  /* 0x0000000000007941 */ /* 0x000fea0003800000 */
.L_x_6182:
        /* <DEDUP_REMOVED lines=35> */
.L_x_6185:
[----:B------:R-:W-:Y:S05]  /*11510*/  BSYNC B0 ;  /* 0x0000000000007941 */ /* 0x000fea0003800000 */
.L_x_6184:
        /* <DEDUP_REMOVED lines=19> */
[----:B-----5:R-:W-:Y:S01]  /*11650*/  IMAD.U32 R28, RZ, RZ, UR10 ;  /* 0x0000000aff1c7e24 */ /* 0x020fe2000f8e00ff */
        /* <DEDUP_REMOVED lines=8> */
[----:B0-----:R-:W-:Y:S01]  /*116e0*/  MOV R24, UR10 ;  /* 0x0000000a00187c02 */ /* 0x001fe20008000f00 */
[----:B------:R-:W-:Y:S01]  /*116f0*/  IMAD.U32 R26, RZ, RZ, UR12 ;  /* 0x0000000cff1a7e24 */ /* 0x000fe2000f8e00ff */
[----:B------:R-:W-:Y:S02]  /*11700*/  MOV R25, UR11 ;  /* 0x0000000b00197c02 */ /* 0x000fe40008000f00 */
[----:B------:R-:W-:Y:S02]  /*11710*/  ISETP.GE.U32.AND P0, PT, R3, UR8, PT ;  /* 0x0000000803007c0c */ /* 0x000fe4000bf06070 */
[----:B------:R-:W-:-:S11]  /*11720*/  MOV R27, UR13 ;  /* 0x0000000d001b7c02 */ /* 0x000fd60008000f00 */
[----:B------:R-:W-:Y:S05]  /*11730*/  @P0 BRA `(.L_x_6188) ;  /* 0x0000000000d00947 */ /* 0x000fea0003800000 */
[----:B------:R-:W-:Y:S01]  /*11740*/  ULDC UR7, c[0x0][0x10] ;  /* 0x0000040000077ab9 */ /* 0x000fe20000000800 */
[----:B------:R-:W0:Y:S01]  /*11750*/  LDC R34, c[0x0][0x4] ;  /* 0x00000100ff227b82 */ /* 0x000e220000000800 */
[----:B------:R-:W-:Y:S01]  /*11760*/  BSSY B1, `(.L_x_6189) ;  /* 0x0000013000017945 */ /* 0x000fe20003800000 */
[----:B------:R-:W-:Y:S01]  /*11770*/  MOV R24, UR10 ;  /* 0x0000000a00187c02 */ /* 0x000fe20008000f00 */
[----:B------:R-:W-:Y:S01]  /*11780*/  IMAD.U32 R25, RZ, RZ, UR11 ;  /* 0x0000000bff197e24 */ /* 0x000fe2000f8e00ff */
[----:B------:R-:W-:Y:S01]  /*11790*/  MOV R26, UR12 ;  /* 0x0000000c001a7c02 */ /* 0x000fe20008000f00 */
[----:B------:R-:W-:Y:S01]  /*117a0*/  IMAD R0, R0, UR7, RZ ;  /* 0x0000000700007c24 */ /* 0x000fe2000f8e02ff */
[----:B------:R-:W-:Y:S02]  /*117b0*/  MOV R27, UR13 ;  /* 0x0000000d001b7c02 */ /* 0x000fe40008000f00 */
[----:B------:R-:W1:Y:S01]  /*117c0*/  LDC.64 R32, c[0x0][0x620] ;  /* 0x00018800ff207b82 */ /* 0x000e620000000a00 */
[----:B0-----:R-:W-:-:S07]  /*117d0*/  IMAD R34, R34, UR6, RZ ;  /* 0x0000000622227c24 */ /* 0x001fce000f8e02ff */
.L_x_6190:
[----:B------:R-:W-:-:S04]  /*117e0*/  IMAD.IADD R11, R0, 0x1, R3 ;  /* 0x00000001000b7824 */ /* 0x000fc800078e0203 */
[----:B-1----:R-:W-:-:S05]  /*117f0*/  IMAD.WIDE.U32 R10, R11, 0x20, R32 ;  /* 0x000000200b0a7825 */ /* 0x002fca00078e0020 */
[----:B------:R-:W2:Y:S04]  /*11800*/  LDG.E.128 R12, desc[UR60][R10.64] ;  /* 0x0000003c0a0c7981 */ /* 0x000ea8000c1e1d00 */
[----:B------:R-:W3:Y:S01]  /*11810*/  LDG.E.128 R20, desc[UR60][R10.64+0x10] ;  /* 0x0000103c0a147981 */ /* 0x000ee2000c1e1d00 */
[----:B------:R-:W-:-:S04]  /*11820*/  IADD3 R3, R34, R3, RZ ;  /* 0x0000000322037210 */ /* 0x000fc80007ffe0ff */
[----:B------:R-:W-:Y:S01]  /*11830*/  ISETP.GE.U32.AND P0, PT, R3, UR8, PT ;  /* 0x0000000803007c0c */ /* 0x000fe2000bf06070 */
[----:B--2---:R-:W-:Y:S02]  /*11840*/  DADD R28, R12, R28 ;  /* 0x000000000c1c7229 */ /* 0x004fe4000000001c */
[----:B------:R-:W-:Y:S02]  /*11850*/  DADD R30, R14, R30 ;  /* 0x000000000e1e7229 */ /* 0x000fe4000000001e */
[----:B---3--:R-:W-:Y:S02]  /*11860*/  DADD R24, R20, R24 ;  /* 0x0000000014187229 */ /* 0x008fe40000000018 */
[----:B------:R-:W-:-:S06]  /*11870*/  DADD R26, R22, R26 ;  /* 0x00000000161a7229 */ /* 0x000fcc000000001a */
[----:B------:R-:W-:Y:S05]  /*11880*/  @!P0 BRA `(.L_x_6190) ;  /* 0xfffffffc00d48947 */ /* 0x000fea000383ffff */
[----:B------:R-:W-:Y:S05]  /*11890*/  BSYNC B1 ;  /* 0x0000000000017941 */ /* 0x000fea0003800000 */
.L_x_6189:
[----:B------:R-:W-:Y:S05]  /*118a0*/  BRA `(.L_x_6188) ;  /* 0x0000000000747947 */ /* 0x000fea0003800000 */
.L_x_6187:
[----:B------:R-:W-:Y:S01]  /*118b0*/  ULDC UR7, c[0x0][0x244] ;  /* 0x0000910000077ab9 */ /* 0x000fe20000000800 */
[----:B0-----:R-:W-:Y:S01]  /*118c0*/  MOV R24, UR10 ;  /* 0x0000000a00187c02 */ /* 0x001fe20008000f00 */
        /* <DEDUP_REMOVED lines=11> */
[----:B------:R-:W-:Y:S01]  /*11980*/  IMAD R0, R0, UR6, RZ ;  /* 0x0000000600007c24 */ /* 0x000fe2000f8e02ff */
[----:B------:R-:W-:Y:S02]  /*11990*/  MOV R27, UR13 ;  /* 0x0000000d001b7c02 */ /* 0x000fe40008000f00 */
[----:B------:R-:W1:Y:S08]  /*119a0*/  LDC.64 R32, c[0x0][0x620] ;  /* 0x00018800ff207b82 */ /* 0x000e700000000a00 */
[----:B------:R-:W2:Y:S02]  /*119b0*/  LDC R36, c[0x0][0x4] ;  /* 0x00000100ff247b82 */ /* 0x000ea40000000800 */
.L_x_6191:
[----:B------:R-:W-:-:S05]  /*119c0*/  IADD3 R10, R0, R3, RZ ;  /* 0x00000003000a7210 */ /* 0x000fca0007ffe0ff */
[----:B0-----:R-:W-:-:S04]  /*119d0*/  IMAD R11, R10, R34, R17 ;  /* 0x000000220a0b7224 */ /* 0x001fc800078e0211 */
[----:B-1----:R-:W-:-:S05]  /*119e0*/  IMAD.WIDE.U32 R10, R11, 0x20, R32 ;  /* 0x000000200b0a7825 */ /* 0x002fca00078e0020 */
[----:B------:R-:W3:Y:S04]  /*119f0*/  LDG.E.128 R12, desc[UR60][R10.64] ;  /* 0x0000003c0a0c7981 */ /* 0x000ee8000c1e1d00 */
[----:B------:R-:W4:Y:S01]  /*11a00*/  LDG.E.128 R20, desc[UR60][R10.64+0x10] ;  /* 0x0000103c0a147981 */ /* 0x000f22000c1e1d00 */
[----:B--2---:R-:W-:-:S05]  /*11a10*/  IMAD.IADD R3, R36, 0x1, R3 ;  /* 0x0000000124037824 */ /* 0x004fca00078e0203 */
[----:B------:R-:W-:Y:S01]  /*11a20*/  ISETP.GE.U32.AND P0, PT, R3, UR7, PT ;  /* 0x0000000703007c0c */ /* 0x000fe2000bf06070 */
[----:B---3--:R-:W-:Y:S02]  /*11a30*/  DADD R28, R12, R28 ;  /* 0x000000000c1c7229 */ /* 0x008fe4000000001c */
[----:B------:R-:W-:Y:S02]  /*11a40*/  DADD R30, R14, R30 ;  /* 0x000000000e1e7229 */ /* 0x000fe4000000001e */
[----:B----4-:R-:W-:Y:S02]  /*11a50*/  DADD R24, R20, R24 ;  /* 0x0000000014187229 */ /* 0x010fe40000000018 */
[----:B------:R-:W-:-:S06]  /*11a60*/  DADD R26, R22, R26 ;  /* 0x00000000161a7229 */ /* 0x000fcc000000001a */
[----:B------:R-:W-:Y:S05]  /*11a70*/  @!P0 BRA `(.L_x_6191) ;  /* 0xfffffffc00d08947 */ /* 0x000fea000383ffff */
.L_x_6188:
[----:B------:R-:W-:Y:S05]  /*11a80*/  BSYNC B0 ;  /* 0x0000000000007941 */ /* 0x000fea0003800000 */
.L_x_6186:
        /* <DEDUP_REMOVED lines=12> */
.L_x_6195:
[----:B------:R-:W-:Y:S01]  /*11b50*/  IADD3 R0, R2, R11, RZ ;  /* 0x0000000b02007210 */ /* 0x000fe20007ffe0ff */
[----:B------:R-:W-:Y:S01]  /*11b60*/  BAR.SYNC.DEFER_BLOCKING 0x0 ;  /* 0x0000000000007b1d */ /* 0x000fe20000010000 */
[----:B------:R-:W-:Y:S02]  /*11b70*/  ISETP.GT.AND P2, PT, R11, 0x1, PT ;  /* 0x000000010b00780c */ /* 0x000fe40003f44270 */
[----:B------:R-:W-:-:S03]  /*11b80*/  ISETP.GE.U32.AND P0, PT, R0, UR6, PT ;  /* 0x0000000600007c0c */ /* 0x000fc6000bf06070 */
[----:B------:R-:W-:Y:S01]  /*11b90*/  BSSY B0, `(.L_x_6193) ;  /* 0x000000e000007945 */ /* 0x000fe20003800000 */
[----:B------:R-:W-:Y:S02]  /*11ba0*/  ISETP.GE.U32.OR P0, PT, R2, R11, P0 ;  /* 0x0000000b0200720c */ /* 0x000fe40000706470 */
[----:B------:R-:W-:-:S11]  /*11bb0*/  SHF.R.S32.HI R11, RZ, 0x1, R11 ;  /* 0x00000001ff0b7819 */ /* 0x000fd6000001140b */
[----:B-1----:R-:W-:Y:S05]  /*11bc0*/  @P0 BRA `(.L_x_6194) ;  /* 0x0000000000280947 */ /* 0x002fea0003800000 */
[----:B------:R-:W-:-:S05]  /*11bd0*/  IMAD R0, R0, R10, R17 ;  /* 0x0000000a00007224 */ /* 0x000fca00078e0211 */
[----:B------:R-:W-:-:S05]  /*11be0*/  LEA R0, R0, UR4, 0x5 ;  /* 0x0000000400007c11 */ /* 0x000fca000f8e28ff */
[----:B------:R-:W0:Y:S04]  /*11bf0*/  LDS.128 R12, [R0] ;  /* 0x00000000000c7984 */ /* 0x000e280000000c00 */
[----:B------:R-:W1:Y:S01]  /*11c00*/  LDS.128 R20, [R0+0x10] ;  /* 0x0000100000147984 */ /* 0x000e620000000c00 */
[----:B0-----:R-:W-:Y:S02]  /*11c10*/  DADD R28, R28, R12 ;  /* 0x000000001c1c7229 */ /* 0x001fe4000000000c */
[----:B------:R-:W-:Y:S02]  /*11c20*/  DADD R30, R30, R14 ;  /* 0x000000001e1e7229 */ /* 0x000fe4000000000e */
[----:B-1----:R-:W-:Y:S02]  /*11c30*/  DADD R24, R24, R20 ;  /* 0x0000000018187229 */ /* 0x002fe40000000014 */
[----:B------:R-:W-:-:S03]  /*11c40*/  DADD R26, R26, R22 ;  /* 0x000000001a1a7229 */ /* 0x000fc60000000016 */
[----:B------:R1:W-:Y:S04]  /*11c50*/  STS.128 [R3], R28 ;  /* 0x0000001c03007388 */ /* 0x0003e80000000c00 */
[----:B------:R1:W-:Y:S04]  /*11c60*/  STS.128 [R3+0x10], R24 ;  /* 0x0000101803007388 */ /* 0x0003e80000000c00 */
.L_x_6194:
[----:B------:R-:W-:Y:S05]  /*11c70*/  BSYNC B0 ;  /* 0x0000000000007941 */ /* 0x000fea0003800000 */
.L_x_6193:
[----:B------:R-:W-:Y:S05]  /*11c80*/  @P2 BRA `(.L_x_6195) ;  /* 0xfffffffc00b02947 */ /* 0x000fea000383ffff */
.L_x_6192:
[----:B------:R-:W-:Y:S02]  /*11c90*/  ULDC UR4, c[0x0][0x248] ;  /* 0x0000920000047ab9 */ /* 0x000fe40000000800 */
[----:B------:R-:W-:-:S13]  /*11ca0*/  ISETP.NE.AND P0, PT, RZ, UR4, PT ;  /* 0x00000004ff007c0c */ /* 0x000fda000bf05270 */
[----:B------:R-:W-:Y:S05]  /*11cb0*/  @!P0 BRA `(.L_x_6196) ;  /* 0x0000000000c48947 */ /* 0x000fea0003800000 */
[----:B------:R-:W-:Y:S01]  /*11cc0*/  ISETP.GT.AND P0, PT, R10, 0x20, PT ;  /* 0x000000200a00780c */ /* 0x000fe20003f04270 */
[----:B------:R-:W-:-:S12]  /*11cd0*/  IMAD.MOV.U32 R0, RZ, RZ, R10 ;  /* 0x000000ffff007224 */ /* 0x000fd800078e000a */
[----:B------:R-:W-:Y:S05]  /*11ce0*/  @!P0 BRA `(.L_x_6197) ;  /* 0x00000000006c8947 */ /* 0x000fea0003800000 */
[----:B------:R-:W-:Y:S01]  /*11cf0*/  LEA.HI R0, R10, R10, RZ, 0x1 ;  /* 0x0000000a0a007211 */ /* 0x000fe200078f08ff */
[----:B------:R2:W-:Y:S03]  /*11d00*/  STS.128 [R3], R28 ;  /* 0x0000001c03007388 */ /* 0x0005e60000000c00 */
[----:B------:R-:W-:Y:S01]  /*11d10*/  SHF.R.S32.HI R2, RZ, 0x1, R0 ;  /* 0x00000001ff027819 */ /* 0x000fe20000011400 */
[----:B------:R2:W-:Y:S01]  /*11d20*/  STS.128 [R3+0x10], R24 ;  /* 0x0000101803007388 */ /* 0x0005e20000000c00 */
[----:B------:R-:W-:Y:S02]  /*11d30*/  MOV R0, 0x20 ;  /* 0x0000002000007802 */ /* 0x000fe40000000f00 */
[----:B------:R-:W-:-:S13]  /*11d40*/  ISETP.GE.AND P0, PT, R2, 0x20, PT ;  /* 0x000000200200780c */ /* 0x000fda0003f06270 */
[----:B--2---:R-:W-:Y:S05]  /*11d50*/  @!P0 BRA `(.L_x_6197) ;  /* 0x0000000000508947 */ /* 0x004fea0003800000 */
.L_x_6200:
        /* <DEDUP_REMOVED lines=9> */
[----:B01----:R-:W-:Y:S02]  /*11df0*/  DADD R28, R28, R12 ;  /* 0x000000001c1c7229 */ /* 0x003fe4000000000c */
[----:B------:R-:W-:Y:S02]  /*11e00*/  DADD R30, R30, R14 ;  /* 0x000000001e1e7229 */ /* 0x000fe4000000000e */
[----:B--2---:R-:W-:Y:S02]  /*11e10*/  DADD R24, R24, R20 ;  /* 0x0000000018187229 */ /* 0x004fe40000000014 */
[----:B------:R-:W-:-:S03]  /*11e20*/  DADD R26, R26, R22 ;  /* 0x000000001a1a7229 */ /* 0x000fc60000000016 */
[----:B------:R2:W-:Y:S04]  /*11e30*/  STS.128 [R3], R28 ;  /* 0x0000001c03007388 */ /* 0x0005e80000000c00 */
[----:B------:R2:W-:Y:S04]  /*11e40*/  STS.128 [R3+0x10], R24 ;  /* 0x0000101803007388 */ /* 0x0005e80000000c00 */
.L_x_6199:
[----:B------:R-:W-:Y:S05]  /*11e50*/  BSYNC B0 ;  /* 0x0000000000007941 */ /* 0x000fea0003800000 */
.L_x_6198:
[----:B------:R-:W-:-:S04]  /*11e60*/  SHF.R.S32.HI R2, RZ, 0x1, R2 ;  /* 0x00000001ff027819 */ /* 0x000fc80000011402 */
[----:B------:R-:W-:-:S13]  /*11e70*/  ISETP.GE.AND P0, PT, R2, 0x20, PT ;  /* 0x000000200200780c */ /* 0x000fda0003f06270 */
[----:B------:R-:W-:Y:S05]  /*11e80*/  @P0 BRA `(.L_x_6200) ;  /* 0xfffffffc00b40947 */ /* 0x000fea000383ffff */
[----:B------:R-:W-:-:S07]  /*11e90*/  MOV R0, 0x20 ;  /* 0x0000002000007802 */ /* 0x000fce0000000f00 */
.L_x_6197:
[----:B------:R-:W-:Y:S01]  /*11ea0*/  BAR.SYNC.DEFER_BLOCKING 0x0 ;  /* 0x0000000000007b1d */ /* 0x000fe20000010000 */
[----:B------:R-:W-:-:S13]  /*11eb0*/  ISETP.GE.AND P0, PT, R0, 0x2, PT ;  /* 0x000000020000780c */ /* 0x000fda0003f06270 */
[----:B------:R-:W-:Y:S05]  /*11ec0*/  @!P0 BRA `(.L_x_6196) ;  /* 0x0000000000408947 */ /* 0x000fea0003800000 */
[----:B------:R-:W-:-:S11]  /*11ed0*/  HFMA2.MMA R17, -RZ, RZ, 0, 5.9604644775390625e-08 ;  /* 0x00000001ff117435 */ /* 0x000fd600000001ff */
.L_x_6201:
        /* <DEDUP_REMOVED lines=8> */
[----:B0-----:R-:W-:-:S02]  /*11f60*/  DADD R28, R2, R28 ;  /* 0x00000000021c7229 */ /* 0x001fc4000000001c */
[----:B-1----:R-:W-:Y:S01]  /*11f70*/  DADD R30, R10, R30 ;  /* 0x000000000a1e7229 */ /* 0x002fe2000000001e */
[----:B---3--:R-:W-:-:S05]  /*11f80*/  IMAD.SHL.U32 R17, R17, 0x2, RZ ;  /* 0x0000000211117824 */ /* 0x008fca00078e00ff */
[----:B------:R-:W-:Y:S01]  /*11f90*/  ISETP.GE.AND P0, PT, R17, R0, PT ;  /* 0x000000001100720c */ /* 0x000fe20003f06270 */
[----:B--2---:R-:W-:Y:S02]  /*11fa0*/  DADD R24, R12, R24 ;  /* 0x000000000c187229 */ /* 0x004fe40000000018 */
[----:B----4-:R-:W-:-:S10]  /*11fb0*/  DADD R26, R14, R26 ;  /* 0x000000000e1a7229 */ /* 0x010fd4000000001a */
[----:B------:R-:W-:Y:S05]  /*11fc0*/  @!P0 BRA `(.L_x_6201) ;  /* 0xfffffffc00c48947 */ /* 0x000fea000383ffff */
.L_x_6196:
        /* <DEDUP_REMOVED lines=9> */
[----:B------:R-:W0:Y:S04]  /*12060*/  LDG.E.128 R8, desc[UR60][R4.64] ;  /* 0x0000003c04087981 */ /* 0x000e28000c1e1d00 */
[----:B------:R-:W3:Y:S01]  /*12070*/  LDG.E.128 R12, desc[UR60][R4.64+0x10] ;  /* 0x0000103c040c7981 */ /* 0x000ee2000c1e1d00 */
[----:B012---:R-:W-:Y:S02]  /*12080*/  DADD R28, R28, R8 ;  /* 0x000000001c1c7229 */ /* 0x007fe40000000008 */
[----:B------:R-:W-:Y:S02]  /*12090*/  DADD R30, R30, R10 ;  /* 0x000000001e1e7229 */ /* 0x000fe4000000000a */
[----:B---3--:R-:W-:Y:S02]  /*120a0*/  DADD R24, R24, R12 ;  /* 0x0000000018187229 */ /* 0x008fe4000000000c */
[----:B------:R-:W-:-:S11]  /*120b0*/  DADD R26, R26, R14 ;  /* 0x000000001a1a7229 */ /* 0x000fd6000000000e */
.L_x_6203:
        /* <DEDUP_REMOVED lines=9> */
[----:B012---:R0:W1:Y:S01]  /*12150*/  LDC.64 R2, c[0x4][R0] ;  /* 0x0100000000027b82 */ /* 0x0070620000000a00 */
        /* <DEDUP_REMOVED lines=11> */
.L_x_6205:
[----:B------:R-:W-:Y:S01]  /*12210*/  ULDC.64 UR4, c[0x0][0x608] ;  /* 0x0001820000047ab9 */ /* 0x000fe20000000a00 */
[----:B------:R-:W-:Y:S02]  /*12220*/  ISETP.NE.AND P6, PT, R17, 0x1, PT ;  /* 0x000000011100780c */ /* 0x000fe40003fc5270 */
[----:B------:R-:W-:-:S04]  /*12230*/  IADD3 R18, P0, R18, UR4, RZ ;  /* 0x0000000412127c10 */ /* 0x000fc8000ff1e0ff */
[----:B------:R-:W-:-:S05]  /*12240*/  IADD3.X R19, RZ, UR5, RZ, P0, !PT ;  /* 0x00000005ff137c10 */ /* 0x000fca00087fe4ff */
[----:B------:R3:W-:Y:S02]  /*12250*/  STG.E.128 desc[UR60][R18.64], R28 ;  /* 0x0000001c12007986 */ /* 0x0007e4000c101d3c */
[----:B------:R-:W-:Y:S05]  /*12260*/  @!P6 BRA `(.L_x_6206) ;  /* 0x000000000040e947 */ /* 0x000fea0003800000 */
[----:B------:R-:W-:Y:S01]  /*12270*/  MOV R0, 0x660 ;  /* 0x0000066000007802 */ /* 0x000fe20000000f00 */
[----:B------:R-:W-:Y:S01]  /*12280*/  ULDC.64 UR4, c[0x4][0x650] ;  /* 0x0101940000047ab9 */ /* 0x000fe20000000a00 */
[----:B------:R-:W-:Y:S01]  /*12290*/  ULDC.64 UR6, c[0x4][0x198] ;  /* 0x0100660000067ab9 */ /* 0x000fe20000000a00 */
[----:B------:R-:W-:Y:S01]  /*122a0*/  MOV R4, UR4 ;  /* 0x0000000400047c02 */ /* 0x000fe20008000f00 */
[----:B012---:R0:W1:Y:S01]  /*122b0*/  LDC.64 R2, c[0x4][R0] ;  /* 0x0100000000027b82 */ /* 0x0070620000000a00 */
        /* <DEDUP_REMOVED lines=10> */
[----:B-1-3--:R-:W-:Y:S05]  /*12360*/  CALL.ABS.NOINC R2 ;  /* 0x0000000002007343 */ /* 0x00afea0003c00000 */
.L_x_6206:
[----:B------:R-:W-:Y:S02]  /*12370*/  ULDC.64 UR4, c[0x0][0x608] ;  /* 0x0001820000047ab9 */ /* 0x000fe40000000a00 */
[----:B------:R-:W-:-:S04]  /*12380*/  IADD3 R16, P0, R16, UR4, RZ ;  /* 0x0000000410107c10 */ /* 0x000fc8000ff1e0ff */
[----:B------:R-:W-:-:S05]  /*12390*/  IADD3.X R17, RZ, UR5, RZ, P0, !PT ;  /* 0x00000005ff117c10 */ /* 0x000fca00087fe4ff */
[----:B------:R-:W-:Y:S01]  /*123a0*/  STG.E.128 desc[UR60][R16.64], R24 ;  /* 0x0000001810007986 */ /* 0x000fe2000c101d3c */
[----:B------:R-:W-:Y:S05]  /*123b0*/  EXIT ;  /* 0x000000000000794d */ /* 0x000fea0003800000 */
.L_x_6204:
[----:B------:R-:W-:Y:S04]  /*123c0*/  STG.E.128 desc[UR60][R4.64], R28 ;  /* 0x0000001c04007986 */ /* 0x000fe8000c101d3c */
[----:B------:R-:W-:Y:S01]  /*123d0*/  STG.E.128 desc[UR60][R4.64+0x10], R24 ;  /* 0x0000101804007986 */ /* 0x000fe2000c101d3c */
[----:B------:R-:W-:Y:S05]  /*123e0*/  EXIT ;  /* 0x000000000000794d */ /* 0x000fea0003800000 */
.L_x_6202:
        /* <DEDUP_REMOVED lines=10> */
.L_x_6207:
        /* <DEDUP_REMOVED lines=9> */
[----:B012---:R0:W1:Y:S01]  /*12520*/  LDC.64 R2, c[0x4][R0] ;  /* 0x0100000000027b82 */ /* 0x0070620000000a00 */
        /* <DEDUP_REMOVED lines=11> */
.L_x_6209:
[----:B------:R-:W-:Y:S01]  /*125e0*/  ULDC.64 UR4, c[0x0][0x608] ;  /* 0x0001820000047ab9 */ /* 0x000fe20000000a00 */
[----:B------:R-:W-:Y:S02]  /*125f0*/  ISETP.NE.AND P6, PT, R17, 0x1, PT ;  /* 0x000000011100780c */ /* 0x000fe40003fc5270 */
[----:B------:R-:W-:-:S05]  /*12600*/  IADD3 R18, P0, R18, UR4, RZ ;  /* 0x0000000412127c10 */ /* 0x000fca000ff1e0ff */
[----:B------:R-:W-:-:S05]  /*12610*/  IMAD.X R19, RZ, RZ, UR5, P0 ;  /* 0x00000005ff137e24 */ /* 0x000fca00080e06ff */
[----:B------:R3:W-:Y:S01]  /*12620*/  STG.E.128 desc[UR60][R18.64], R28 ;  /* 0x0000001c12007986 */ /* 0x0007e2000c101d3c */
        /* <DEDUP_REMOVED lines=16> */
[----:B-1-3--:R-:W-:Y:S05]  /*12730*/  CALL.ABS.NOINC R2 ;  /* 0x0000000002007343 */ /* 0x00afea0003c00000 */
.L_x_6210:
[----:B------:R-:W-:Y:S02]  /*12740*/  ULDC.64 UR4, c[0x0][0x608] ;  /* 0x0001820000047ab9 */ /* 0x000fe40000000a00 */
[----:B------:R-:W-:-:S04]  /*12750*/  IADD3 R16, P0, R16, UR4, RZ ;  /* 0x0000000410107c10 */ /* 0x000fc8000ff1e0ff */
[----:B------:R-:W-:-:S05]  /*12760*/  IADD3.X R17, RZ, UR5, RZ, P0, !PT ;  /* 0x00000005ff117c10 */ /* 0x000fca00087fe4ff */
[----:B------:R-:W-:Y:S01]  /*12770*/  STG.E.128 desc[UR60][R16.64], R24 ;  /* 0x0000001810007986 */ /* 0x000fe2000c101d3c */
[----:B------:R-:W-:Y:S05]  /*12780*/  EXIT ;  /* 0x000000000000794d */ /* 0x000fea0003800000 */
.L_x_6208:
[----:B------:R-:W-:Y:S04]  /*12790*/  STG.E.128 desc[UR60][R6.64], R28 ;  /* 0x0000001c06007986 */ /* 0x000fe8000c101d3c */
[----:B------:R-:W-:Y:S01]  /*127a0*/  STG.E.128 desc[UR60][R8.64], R24 ;  /* 0x0000001808007986 */ /* 0x000fe2000c101d3c */
[----:B------:R-:W-:Y:S05]  /*127b0*/  EXIT ;  /* 0x000000000000794d */ /* 0x000fea0003800000 */
.L_x_6177:
        /* <DEDUP_REMOVED lines=20> */
[----:B------:R-:W3:Y:S01]  /*12900*/  LDG.E.128 R12, desc[UR60][R4.64+0x10] ;  /* 0x0000103c040c7981 */ /* 0x000ee2000c1e1d00 */
[----:B--2---:R-:W-:Y:S02]  /*12910*/  DADD R68, R68, R8 ;  /* 0x0000000044447229 */ /* 0x004fe40000000008 */
[----:B------:R-:W-:Y:S02]  /*12920*/  DADD R70, R70, R10 ;  /* 0x0000000046467229 */ /* 0x000fe4000000000a */
[----:B---3--:R-:W-:Y:S02]  /*12930*/  DADD R24, R24, R12 ;  /* 0x0000000018187229 */ /* 0x008fe4000000000c */
[----:B------:R-:W-:-:S11]  /*12940*/  DADD R26, R26, R14 ;  /* 0x000000001a1a7229 */ /* 0x000fd6000000000e */
.L_x_6212:
        /* <DEDUP_REMOVED lines=20> */
[----:B-1---5:R-:W-:Y:S05]  /*12a90*/  CALL.ABS.NOINC R2 ;  /* 0x0000000002007343 */ /* 0x022fea0003c00000 */
.L_x_6214:
        /* <DEDUP_REMOVED lines=21> */
[----:B0-2--5:R-:W-:Y:S05]  /*12bf0*/  CALL.ABS.NOINC R2 ;  /* 0x0000000002007343 */ /* 0x025fea0003c00000 */
.L_x_6215:
[----:B------:R-:W-:Y:S02]  /*12c00*/  ULDC.64 UR4, c[0x0][0x608] ;  /* 0x0001820000047ab9 */ /* 0x000fe40000000a00 */
[----:B------:R-:W-:-:S05]  /*12c10*/  IADD3 R16, P0, R16, UR4, RZ ;  /* 0x0000000410107c10 */ /* 0x000fca000ff1e0ff */
[----:B------:R-:W-:-:S05]  /*12c20*/  IMAD.X R17, RZ, RZ, UR5, P0 ;  /* 0x00000005ff117e24 */ /* 0x000fca00080e06ff */
[----:B------:R-:W-:Y:S01]  /*12c30*/  STG.E.128 desc[UR60][R16.64], R24 ;  /* 0x0000001810007986 */ /* 0x000fe2000c101d3c */
[----:B------:R-:W-:Y:S05]  /*12c40*/  EXIT ;  /* 0x000000000000794d */ /* 0x000fea0003800000 */
.L_x_6213:
[----:B------:R-:W-:Y:S04]  /*12c50*/  STG.E.128 desc[UR60][R4.64], R68 ;  /* 0x0000004404007986 */ /* 0x000fe8000c101d3c */
[----:B------:R-:W-:Y:S01]  /*12c60*/  STG.E.128 desc[UR60][R4.64+0x10], R24 ;  /* 0x0000101804007986 */ /* 0x000fe2000c101d3c */
[----:B------:R-:W-:Y:S05]  /*12c70*/  EXIT ;  /* 0x000000000000794d */ /* 0x000fea0003800000 */
.L_x_6211:
        /* <DEDUP_REMOVED lines=10> */
.L_x_6216:
        /* <DEDUP_REMOVED lines=20> */
[----:B-1---5:R-:W-:Y:S05]  /*12e60*/  CALL.ABS.NOINC R2 ;  /* 0x0000000002007343 */ /* 0x022fea0003c00000 */
.L_x_6218:
        /* <DEDUP_REMOVED lines=22> */
.L_x_6219:
[----:B------:R-:W-:Y:S02]  /*12fd0*/  ULDC.64 UR4, c[0x0][0x608] ;  /* 0x0001820000047ab9 */ /* 0x000fe40000000a00 */
[----:B------:R-:W-:-:S04]  /*12fe0*/  IADD3 R16, P0, R16, UR4, RZ ;  /* 0x0000000410107c10 */ /* 0x000fc8000ff1e0ff */
[----:B------:R-:W-:-:S05]  /*12ff0*/  IADD3.X R17, RZ, UR5, RZ, P0, !PT ;  /* 0x00000005ff117c10 */ /* 0x000fca00087fe4ff */
[----:B------:R-:W-:Y:S01]  /*13000*/  STG.E.128 desc[UR60][R16.64], R24 ;  /* 0x0000001810007986 */ /* 0x000fe2000c101d3c */
[----:B------:R-:W-:Y:S05]  /*13010*/  EXIT ;  /* 0x000000000000794d */ /* 0x000fea0003800000 */
.L_x_6217:
[----:B------:R-:W-:Y:S04]  /*13020*/  STG.E.128 desc[UR60][R6.64], R68 ;  /* 0x0000004406007986 */ /* 0x000fe8000c101d3c */
[----:B------:R-:W-:Y:S01]  /*13030*/  STG.E.128 desc[UR60][R20.64], R24 ;  /* 0x0000001814007986 */ /* 0x000fe2000c101d3c */
[----:B------:R-:W-:Y:S05]  /*13040*/  EXIT ;  /* 0x000000000000794d */ /* 0x000fea0003800000 */
.L_x_6220:
        /* <DEDUP_REMOVED lines=11> */
.L_x_8828:


//--------------------- .text._ZN2at6native13reduce_kernelILi64ELi4ENS0_8ReduceOpIN3c107complexIdEENS0_14func_wrapper_tIS5_NS0_55_GLOBAL__N__0955718d_22_SparseCsrTensorMath_cu_868dd54514ReductionAddOpIS5_EEEEjS5_Li4ELi4EEEEEvT1_ --------------------------
	.section	.text._ZN2at6native13reduce_kernelILi64ELi4ENS0_8ReduceOpIN3c107complexIdEENS0_14func_wrapper_tIS5_NS0_55_GLOBAL__N__0955718d_22_SparseCsrTensorMath_cu_868dd54514ReductionAddOpIS5_EEEEjS5_Li4ELi4EEEEEvT1_,"ax",@progbits
	.align	128
.text._ZN2at6native13reduce_kernelILi64ELi4ENS0_8ReduceOpIN3c107complexIdEENS0_14func_wrapper_tIS5_NS0_55_GLOBAL__N__0955718d_22_SparseCsrTensorMath_cu_868dd54514ReductionAddOpIS5_EEEEjS5_Li4ELi4EEEEEvT1_:
        .type           _ZN2at6native13reduce_kernelILi64ELi4ENS0_8ReduceOpIN3c107complexIdEENS0_14func_wrapper_tIS5_NS0_55_GLOBAL__N__0955718d_22_SparseCsrTensorMath_cu_868dd54514ReductionAddOpIS5_EEEEjS5_Li4ELi4EEEEEvT1_,@function
        .size           _ZN2at6native13reduce_kernelILi64ELi4ENS0_8ReduceOpIN3c107complexIdEENS0_14func_wrapper_tIS5_NS0_55_GLOBAL__N__0955718d_22_SparseCsrTensorMath_cu_868dd54514ReductionAddOpIS5_EEEEjS5_Li4ELi4EEEEEvT1_,(.L_x_8829 - _ZN2at6native13reduce_kernelILi64ELi4ENS0_8ReduceOpIN3c107complexIdEENS0_14func_wrapper_tIS5_NS0_55_GLOBAL__N__0955718d_22_SparseCsrTensorMath_cu_868dd54514ReductionAddOpIS5_EEEEjS5_Li4ELi4EEEEEvT1_)
        .other          _ZN2at6native13reduce_kernelILi64ELi4ENS0_8ReduceOpIN3c107complexIdEENS0_14func_wrapper_tIS5_NS0_55_GLOBAL__N__0955718d_22_SparseCsrTensorMath_cu_868dd54514ReductionAddOpIS5_EEEEjS5_Li4ELi4EEEEEvT1_,@"STO_CUDA_ENTRY STV_DEFAULT"
_ZN2at6native13reduce_kernelILi64ELi4ENS0_8ReduceOpIN3c107complexIdEENS0_14func_wrapper_tIS5_NS0_55_GLOBAL__N__0955718d_22_SparseCsrTensorMath_cu_868dd54514ReductionAddOpIS5_EEEEjS5_Li4ELi4EEEEEvT1_:
        /* <DEDUP_REMOVED lines=288> */
.L_x_6221:
        /* <DEDUP_REMOVED lines=52> */
.L_x_6225:
        /* <DEDUP_REMOVED lines=29> */
.L_x_6231:
[----:B------:R-:W-:Y:S05]  /*1710*/  BSYNC B2 ;  /* 0x0000000000027941 */ /* 0x000fea0003800000 */
.L_x_6230:
[----:B------:R-:W-:-:S04]  /*1720*/  PRMT R0, R0, 0x9910, RZ ;  /* 0x0000991000007816 */ /* 0x000fc800000000ff */
[----:B------:R-:W-:-:S13]  /*1730*/  ISETP.NE.AND P0, PT, R0, RZ, PT ;  /* 0x000000ff0000720c */ /* 0x000fda0003f05270 */
[----:B------:R-:W-:Y:S05]  /*1740*/  @!P0 BRA `(.L_x_6229) ;  /* 0x0000000000248947 */ /* 0x000fea0003800000 */
[----:B------:R-:W-:Y:S01]  /*1750*/  IADD3 R3, P0, R17, -R14, RZ ;  /* 0x8000000e11037210 */ /* 0x000fe20007f1e0ff */
[----:B------:R-:W-:Y:S01]  /*1760*/  ULDC.64 UR4, c[0x0][0x228] ;  /* 0x00008a0000047ab9 */ /* 0x000fe20000000a00 */
[----:B------:R-:W-:Y:S02]  /*1770*/  ULDC.64 UR6, c[0x0][0x220] ;  /* 0x0000880000067ab9 */ /* 0x000fe40000000a00 */
[----:B------:R-:W-:Y:S02]  /*1780*/  IADD3.X R0, RZ, -0x1, RZ, P0, !PT ;  /* 0xffffffffff007810 */ /* 0x000fe400007fe4ff */
[----:B------:R-:W-:-:S04]  /*1790*/  LEA R8, P0, R3, R18, 0x4 ;  /* 0x0000001203087211 */ /* 0x000fc800078020ff */
[----:B------:R-:W-:-:S05]  /*17a0*/  LEA.HI.X R9, R3, R19, R0, 0x4, P0 ;  /* 0x0000001303097211 */ /* 0x000fca00000f2400 */
[----:B------:R-:W2:Y:S02]  /*17b0*/  LDG.E.128 R4, desc[UR60][R8.64] ;  /* 0x0000003c08047981 */ /* 0x000ea4000c1e1d00 */
[----:B--2---:R-:W-:Y:S02]  /*17c0*/  DADD R6, R6, UR4 ;  /* 0x0000000406067e29 */ /* 0x004fe40008000000 */
[----:B------:R-:W-:-:S11]  /*17d0*/  DADD R4, R4, UR6 ;  /* 0x0000000604047e29 */ /* 0x000fd60008000000 */
.L_x_6229:
[----:B------:R-:W-:Y:S05]  /*17e0*/  BSYNC B1 ;  /* 0x0000000000017941 */ /* 0x000fea0003800000 */
.L_x_6228:
[----:B------:R-:W0:Y:S01]  /*17f0*/  LDC R9, c[0x0][0x234] ;  /* 0x00008d00ff097b82 */ /* 0x000e220000000800 */
[----:B------:R-:W-:-:S04]  /*1800*/  IADD3 R3, P0, -R14, 0x4, RZ ;  /* 0x000000040e037810 */ /* 0x000fc80007f1e1ff */
[----:B------:R-:W-:Y:S01]  /*1810*/  LEA R18, P1, R3, R18, 0x4 ;  /* 0x0000001203127211 */ /* 0x000fe200078220ff */
[----:B------:R-:W-:-:S05]  /*1820*/  IMAD.X R8, RZ, RZ, -0x1, P0 ;  /* 0xffffffffff087424 */ /* 0x000fca00000e06ff */
[----:B------:R-:W-:Y:S02]  /*1830*/  LEA.HI.X R19, R3, R19, R8, 0x4, P1 ;  /* 0x0000001303137211 */ /* 0x000fe400008f2408 */
[----:B0-----:R-:W-:-:S07]  /*1840*/  IADD3 R0, R14, -0x4, R9 ;  /* 0xfffffffc0e007810 */ /* 0x001fce0007ffe009 */
.L_x_6227:
[----:B------:R-:W-:Y:S05]  /*1850*/  BSYNC B0 ;  /* 0x0000000000007941 */ /* 0x000fea0003800000 */
.L_x_6226:
        /* <DEDUP_REMOVED lines=19> */
[----:B------:R-:W-:Y:S01]  /*1990*/  MOV R3, R20 ;  /* 0x0000001400037202 */ /* 0x000fe20000000f00 */
[----:B------:R-:W-:Y:S01]  /*19a0*/  IMAD.MOV.U32 R8, RZ, RZ, R12 ;  /* 0x000000ffff087224 */ /* 0x000fe200078e000c */
[----:B------:R-:W-:Y:S01]  /*19b0*/  MOV R9, R13 ;  /* 0x0000000d00097202 */ /* 0x000fe20000000f00 */
[----:B------:R-:W-:Y:S01]  /*19c0*/  IMAD.MOV.U32 R14, RZ, RZ, R10 ;  /* 0x000000ffff0e7224 */ /* 0x000fe200078e000a */
[----:B------:R-:W-:-:S07]  /*19d0*/  MOV R15, R11 ;  /* 0x0000000b000f7202 */ /* 0x000fce0000000f00 */
.L_x_6234:
[----:B------:R-:W-:Y:S01]  /*19e0*/  IMAD.WIDE.U32 R20, R3, 0x40, R18 ;  /* 0x0000004003147825 */ /* 0x000fe200078e0012 */
[----:B------:R-:W-:-:S04]  /*19f0*/  ULDC UR4, c[0x0][0x23c] ;  /* 0x00008f0000047ab9 */ /* 0x000fc80000000800 */
[----:B------:R-:W2:Y:S04]  /*1a00*/  LDG.E.128 R24, desc[UR60][R20.64] ;  /* 0x0000003c14187981 */ /* 0x000ea8000c1e1d00 */
[----:B------:R-:W3:Y:S04]  /*1a10*/  LDG.E.128 R32, desc[UR60][R20.64+0x10] ;  /* 0x0000103c14207981 */ /* 0x000ee8000c1e1d00 */
[----:B------:R-:W4:Y:S04]  /*1a20*/  LDG.E.128 R36, desc[UR60][R20.64+0x20] ;  /* 0x0000203c14247981 */ /* 0x000f28000c1e1d00 */
[----:B------:R-:W5:Y:S01]  /*1a30*/  LDG.E.128 R40, desc[UR60][R20.64+0x30] ;  /* 0x0000303c14287981 */ /* 0x000f62000c1e1d00 */
[----:B------:R-:W-:Y:S01]  /*1a40*/  VIADD R3, R3, UR4 ;  /* 0x0000000403037c36 */ /* 0x000fe20008000000 */
[----:B--2---:R-:W-:-:S04]  /*1a50*/  DADD R4, R24, R4 ;  /* 0x0000000018047229 */ /* 0x004fc80000000004 */
        /* <DEDUP_REMOVED lines=10> */
.L_x_6233:
[----:B------:R-:W-:Y:S05]  /*1b00*/  BSYNC B0 ;  /* 0x0000000000007941 */ /* 0x000fea0003800000 */
.L_x_6232:
        /* <DEDUP_REMOVED lines=8> */
.L_x_6236:
[----:B------:R-:W-:Y:S05]  /*1b90*/  BSYNC B0 ;  /* 0x0000000000007941 */ /* 0x000fea0003800000 */
.L_x_6235:
        /* <DEDUP_REMOVED lines=8> */
[----:B------:R-:W-:-:S05]  /*1c20*/  IMAD.WIDE R18, R3, 0x10, R18 ;  /* 0x0000001003127825 */ /* 0x000fca00078e0212 */
[----:B------:R-:W2:Y:S02]  /*1c30*/  LDG.E.128 R24, desc[UR60][R18.64] ;  /* 0x0000003c12187981 */ /* 0x000ea4000c1e1d00 */
[----:B--2---:R-:W-:Y:S02]  /*1c40*/  DADD R4, R4, R24 ;  /* 0x0000000004047229 */ /* 0x004fe40000000018 */
[----:B------:R-:W-:-:S11]  /*1c50*/  DADD R6, R6, R26 ;  /* 0x0000000006067229 */ /* 0x000fd6000000001a */
.L_x_6238:
[----:B------:R-:W-:Y:S05]  /*1c60*/  BSYNC B0 ;  /* 0x0000000000007941 */ /* 0x000fea0003800000 */
.L_x_6237:
[----:B------:R-:W-:Y:S01]  /*1c70*/  DADD R6, R12, R6 ;  /* 0x000000000c067229 */ /* 0x000fe20000000006 */
[----:B------:R-:W-:Y:S01]  /*1c80*/  CS2R R84, SRZ ;  /* 0x0000000000547805 */ /* 0x000fe2000001ff00 */
[----:B------:R-:W-:Y:S01]  /*1c90*/  DADD R4, R14, R4 ;  /* 0x000000000e047229 */ /* 0x000fe20000000004 */
[----:B------:R-:W-:Y:S02]  /*1ca0*/  CS2R R86, SRZ ;  /* 0x0000000000567805 */ /* 0x000fe4000001ff00 */
[----:B------:R-:W-:Y:S02]  /*1cb0*/  CS2R R24, SRZ ;  /* 0x0000000000187805 */ /* 0x000fe4000001ff00 */
[----:B------:R-:W-:Y:S02]  /*1cc0*/  CS2R R26, SRZ ;  /* 0x00000000001a7805 */ /* 0x000fe4000001ff00 */
[----:B------:R-:W-:Y:S02]  /*1cd0*/  CS2R R140, SRZ ;  /* 0x00000000008c7805 */ /* 0x000fe4000001ff00 */
[----:B------:R-:W-:Y:S01]  /*1ce0*/  CS2R R142, SRZ ;  /* 0x00000000008e7805 */ /* 0x000fe2000001ff00 */
[----:B------:R-:W-:-:S02]  /*1cf0*/  DADD R6, R6, R8 ;  /* 0x0000000006067229 */ /* 0x000fc40000000008 */
[----:B------:R-:W-:-:S06]  /*1d00*/  DADD R4, R4, R10 ;  /* 0x0000000004047229 */ /* 0x000fcc000000000a */
[----:B------:R-:W-:Y:S02]  /*1d10*/  DADD R30, R6, R30 ;  /* 0x00000000061e7229 */ /* 0x000fe4000000001e */
[----:B------:R-:W-:Y:S01]  /*1d20*/  DADD R28, R4, R28 ;  /* 0x00000000041c7229 */ /* 0x000fe2000000001c */
[----:B------:R-:W-:Y:S10]  /*1d30*/  BRA `(.L_x_6223) ;  /* 0x000000c000787947 */ /* 0x000ff40003800000 */
.L_x_6224:
        /* <DEDUP_REMOVED lines=10> */
[----:B------:R-:W1:Y:S01]  /*1de0*/  LDC.64 R10, c[0x0][0x228] ;  /* 0x00008a00ff0a7b82 */ /* 0x000e620000000a00 */
[----:B------:R-:W-:Y:S02]  /*1df0*/  IMAD R5, R0, 0x3, R3 ;  /* 0x0000000300057824 */ /* 0x000fe400078e0203 */
        /* <DEDUP_REMOVED lines=163> */
.L_x_6248:
        /* <DEDUP_REMOVED lines=287> */
.L_x_6244:
        /* <DEDUP_REMOVED lines=11> */
[----:B------:R-:W-:Y:S01]  /*3ad0*/  MOV R7, R3 ;  /* 0x0000000300077202 */ /* 0x000fe20000000f00 */
[----:B------:R-:W-:Y:S01]  /*3ae0*/  IMAD.MOV.U32 R6, RZ, RZ, RZ ;  /* 0x000000ffff067224 */ /* 0x000fe200078e00ff */
[----:B------:R-:W-:-:S03]  /*3af0*/  ISETP.NE.AND P1, PT, R80, 0x1, PT ;  /* 0x000000015000780c */ /* 0x000fc60003f25270 */
[----:B------:R-:W-:-:S05]  /*3b00*/  IMAD.HI.U32 R6, R3, UR30, R6 ;  /* 0x0000001e03067c27 */ /* 0x000fca000f8e0006 */
[----:B0-----:R-:W-:-:S05]  /*3b10*/  SHF.R.U32.HI R9, RZ, UR31, R6 ;  /* 0x0000001fff097c19 */ /* 0x001fca0008011606 */
        /* <DEDUP_REMOVED lines=229> */
.L_x_6245:
[----:B0-----:R-:W-:-:S04]  /*4970*/  LOP3.LUT R9, R6, 0xffffffc0, RZ, 0xc0, !PT ;  /* 0xffffffc006097812 */ /* 0x001fc800078ec0ff */
[----:B------:R-:W-:-:S04]  /*4980*/  IADD3 R8, P1, R18, R9, RZ ;  /* 0x0000000912087210 */ /* 0x000fc80007f3e0ff */
[----:B------:R-:W-:-:S05]  /*4990*/  IADD3.X R9, RZ, R19, RZ, P1, !PT ;  /* 0x00000013ff097210 */ /* 0x000fca0000ffe4ff */
[----:B------:R0:W5:Y:S04]  /*49a0*/  LDG.E.128 R48, desc[UR60][R8.64] ;  /* 0x0000003c08307981 */ /* 0x000168000c1e1d00 */
[----:B------:R0:W5:Y:S04]  /*49b0*/  LDG.E.128 R44, desc[UR60][R8.64+0x10] ;  /* 0x0000103c082c7981 */ /* 0x000168000c1e1d00 */
[----:B------:R0:W5:Y:S04]  /*49c0*/  LDG.E.128 R40, desc[UR60][R8.64+0x20] ;  /* 0x0000203c08287981 */ /* 0x000168000c1e1d00 */
[----:B------:R0:W5:Y:S01]  /*49d0*/  LDG.E.128 R36, desc[UR60][R8.64+0x30] ;  /* 0x0000303c08247981 */ /* 0x000162000c1e1d00 */
[----:B------:R-:W-:Y:S01]  /*49e0*/  IMAD.IADD R3, R3, 0x1, R0 ;  /* 0x0000000103037824 */ /* 0x000fe200078e0200 */
[----:B------:R-:W-:Y:S01]  /*49f0*/  CS2R R6, SRZ ;  /* 0x0000000000067805 */ /* 0x000fe2000001ff00 */
        /* <DEDUP_REMOVED lines=235> */
.L_x_6246:
[----:B------:R-:W-:-:S04]  /*58b0*/  LOP3.LUT R7, R7, 0xffffffc0, RZ, 0xc0, !PT ;  /* 0xffffffc007077812 */ /* 0x000fc800078ec0ff */
[----:B0-----:R-:W-:-:S05]  /*58c0*/  IADD3 R8, P1, R18, R7, RZ ;  /* 0x0000000712087210 */ /* 0x001fca0007f3e0ff */
[----:B------:R-:W-:-:S05]  /*58d0*/  IMAD.X R9, RZ, RZ, R19, P1 ;  /* 0x000000ffff097224 */ /* 0x000fca00008e0613 */
[----:B------:R0:W5:Y:S04]  /*58e0*/  LDG.E.128 R32, desc[UR60][R8.64] ;  /* 0x0000003c08207981 */ /* 0x000168000c1e1d00 */
[----:B------:R0:W5:Y:S04]  /*58f0*/  LDG.E.128 R28, desc[UR60][R8.64+0x10] ;  /* 0x0000103c081c7981 */ /* 0x000168000c1e1d00 */
[----:B------:R0:W5:Y:S04]  /*5900*/  LDG.E.128 R24, desc[UR60][R8.64+0x20] ;  /* 0x0000203c08187981 */ /* 0x000168000c1e1d00 */
[----:B------:R0:W5:Y:S01]  /*5910*/  LDG.E.128 R12, desc[UR60][R8.64+0x30] ;  /* 0x0000303c080c7981 */ /* 0x000162000c1e1d00 */
        /* <DEDUP_REMOVED lines=236> */
.L_x_6247:
[----:B------:R-:W-:Y:S01]  /*67e0*/  LOP3.LUT R7, R6, 0xffffffc0, RZ, 0xc0, !PT ;  /* 0xffffffc006077812 */ /* 0x000fe200078ec0ff */
[----:B------:R-:W-:Y:S01]  /*67f0*/  IMAD.IADD R3, R3, 0x1, R0 ;  /* 0x0000000103037824 */ /* 0x000fe200078e0200 */
[----:B------:R-:W-:Y:S02]  /*6800*/  ULDC UR4, c[0x0][0x234] ;  /* 0x00008d0000047ab9 */ /* 0x000fe40000000800 */
[----:B------:R-:W-:-:S04]  /*6810*/  IADD3 R6, P1, R18, R7, RZ ;  /* 0x0000000712067210 */ /* 0x000fc80007f3e0ff */
[----:B------:R-:W-:-:S05]  /*6820*/  IADD3.X R7, RZ, R19, RZ, P1, !PT ;  /* 0x00000013ff077210 */ /* 0x000fca0000ffe4ff */
[----:B------:R-:W2:Y:S04]  /*6830*/  LDG.E.128 R68, desc[UR60][R6.64] ;  /* 0x0000003c06447981 */ /* 0x000ea8000c1e1d00 */
[----:B------:R-:W3:Y:S04]  /*6840*/  LDG.E.128 R72, desc[UR60][R6.64+0x10] ;  /* 0x0000103c06487981 */ /* 0x000ee8000c1e1d00 */
[----:B------:R-:W4:Y:S04]  /*6850*/  LDG.E.128 R76, desc[UR60][R6.64+0x20] ;  /* 0x0000203c064c7981 */ /* 0x000f28000c1e1d00 */
[----:B0-----:R0:W4:Y:S01]  /*6860*/  LDG.E.128 R8, desc[UR60][R6.64+0x30] ;  /* 0x0000303c06087981 */ /* 0x001122000c1e1d00 */
[----:B-----5:R-:W-:-:S02]  /*6870*/  DADD R92, R64, R92 ;  /* 0x00000000405c7229 */ /* 0x020fc4000000005c */
[----:B------:R-:W-:Y:S02]  /*6880*/  DADD R94, R66, R94 ;  /* 0x00000000425e7229 */ /* 0x000fe4000000005e */
[----:B------:R-:W-:Y:S02]  /*6890*/  DADD R96, R60, R96 ;  /* 0x000000003c607229 */ /* 0x000fe40000000060 */
[----:B------:R-:W-:Y:S02]  /*68a0*/  DADD R98, R62, R98 ;  /* 0x000000003e627229 */ /* 0x000fe40000000062 */
[----:B------:R-:W-:Y:S01]  /*68b0*/  DADD R100, R56, R100 ;  /* 0x0000000038647229 */ /* 0x000fe20000000064 */
[----:B0-----:R-:W-:Y:S01]  /*68c0*/  IMAD R7, R0, 0x3, R3 ;  /* 0x0000000300077824 */ /* 0x001fe200078e0203 */
[----:B------:R-:W-:Y:S01]  /*68d0*/  MOV R6, UR4 ;  /* 0x0000000400067c02 */ /* 0x000fe20008000f00 */
[----:B------:R-:W-:Y:S02]  /*68e0*/  DADD R102, R58, R102 ;  /* 0x000000003a667229 */ /* 0x000fe40000000066 */
[----:B------:R-:W-:Y:S01]  /*68f0*/  DADD R104, R52, R104 ;  /* 0x0000000034687229 */ /* 0x000fe20000000068 */
[----:B------:R-:W-:Y:S01]  /*6900*/  ISETP.GE.U32.AND P1, PT, R7, R6, PT ;  /* 0x000000060700720c */ /* 0x000fe20003f26070 */
[----:B------:R-:W-:-:S02]  /*6910*/  DADD R106, R54, R106 ;  /* 0x00000000366a7229 */ /* 0x000fc4000000006a */
        /* <DEDUP_REMOVED lines=16> */
[----:B--2---:R-:W-:Y:S02]  /*6a20*/  DADD R4, R68, R4 ;  /* 0x0000000044047229 */ /* 0x004fe40000000004 */
[----:B------:R-:W-:-:S02]  /*6a30*/  DADD R20, R70, R20 ;  /* 0x0000000046147229 */ /* 0x000fc40000000014 */
[----:B---3--:R-:W-:Y:S02]  /*6a40*/  DADD R84, R72, R84 ;  /* 0x0000000048547229 */ /* 0x008fe40000000054 */
[----:B------:R-:W-:Y:S02]  /*6a50*/  DADD R86, R74, R86 ;  /* 0x000000004a567229 */ /* 0x000fe40000000056 */
[----:B----4-:R-:W-:Y:S02]  /*6a60*/  DADD R88, R76, R88 ;  /* 0x000000004c587229 */ /* 0x010fe40000000058 */
[----:B------:R-:W-:Y:S02]  /*6a70*/  DADD R90, R78, R90 ;  /* 0x000000004e5a7229 */ /* 0x000fe4000000005a */
[----:B------:R-:W-:Y:S02]  /*6a80*/  DADD R140, R8, R140 ;  /* 0x00000000088c7229 */ /* 0x000fe4000000008c */
[----:B------:R-:W-:Y:S01]  /*6a90*/  DADD R138, R10, R138 ;  /* 0x000000000a8a7229 */ /* 0x000fe2000000008a */
[----:B------:R-:W-:Y:S10]  /*6aa0*/  @!P1 BRA `(.L_x_6248) ;  /* 0xffffffbc00609947 */ /* 0x000ff4000383ffff */
[----:B------:R-:W-:Y:S05]  /*6ab0*/  BSYNC B1 ;  /* 0x0000000000017941 */ /* 0x000fea0003800000 */
.L_x_6243:
[----:B------:R-:W-:Y:S01]  /*6ac0*/  IMAD.MOV.U32 R80, RZ, RZ, R8 ;  /* 0x000000ffff507224 */ /* 0x000fe200078e0008 */
[----:B------:R-:W-:Y:S01]  /*6ad0*/  MOV R81, R9 ;  /* 0x0000000900517202 */ /* 0x000fe20000000f00 */
[----:B------:R-:W-:Y:S01]  /*6ae0*/  IMAD.MOV.U32 R82, RZ, RZ, R10 ;  /* 0x000000ffff527224 */ /* 0x000fe200078e000a */
[----:B------:R-:W-:-:S07]  /*6af0*/  MOV R83, R11 ;  /* 0x0000000b00537202 */ /* 0x000fce0000000f00 */
.L_x_6242:
[----:B------:R-:W-:Y:S05]  /*6b00*/  BSYNC B0 ;  /* 0x0000000000007941 */ /* 0x000fea0003800000 */
.L_x_6241:
        /* <DEDUP_REMOVED lines=280> */
.L_x_6251:
        /* <DEDUP_REMOVED lines=284> */
.L_x_6252:
        /* <DEDUP_REMOVED lines=284> */
.L_x_6253:
        /* <DEDUP_REMOVED lines=284> */
.L_x_6254:
[----:B------:R-:W-:-:S04]  /*b1d0*/  LOP3.LUT R7, R7, 0xffffffc0, RZ, 0xc0, !PT ;  /* 0xffffffc007077812 */ /* 0x000fc800078ec0ff */
[----:B------:R-:W-:-:S04]  /*b1e0*/  IADD3 R8, P1, R18, R7, RZ ;  /* 0x0000000712087210 */ /* 0x000fc80007f3e0ff */
[----:B------:R-:W-:-:S05]  /*b1f0*/  IADD3.X R9, RZ, R19, RZ, P1, !PT ;  /* 0x00000013ff097210 */ /* 0x000fca0000ffe4ff */
[----:B------:R0:W5:Y:S04]  /*b200*/  LDG.E.128 R68, desc[UR60][R8.64] ;  /* 0x0000003c08447981 */ /* 0x000168000c1e1d00 */
[----:B------:R0:W5:Y:S04]  /*b210*/  LDG.E.128 R72, desc[UR60][R8.64+0x10] ;  /* 0x0000103c08487981 */ /* 0x000168000c1e1d00 */
[----:B------:R0:W5:Y:S04]  /*b220*/  LDG.E.128 R76, desc[UR60][R8.64+0x20] ;  /* 0x0000203c084c7981 */ /* 0x000168000c1e1d00 */
[----:B------:R0:W5:Y:S02]  /*b230*/  LDG.E.128 R80, desc[UR60][R8.64+0x30] ;  /* 0x0000303c08507981 */ /* 0x000164000c1e1d00 */
.L_x_6250:
[----:B------:R-:W-:Y:S05]  /*b240*/  BSYNC B0 ;  /* 0x0000000000007941 */ /* 0x000fea0003800000 */
.L_x_6249:
[----:B------:R-:W-:Y:S04]  /*b250*/  BSSY B0, `(.L_x_6255) ;  /* 0x000002a000007945 */ /* 0x000fe80003800000 */
[----:B------:R-:W-:Y:S05]  /*b260*/  @P0 BRA `(.L_x_6256) ;  /* 0x0000000000a00947 */ /* 0x000fea0003800000 */
[----:B------:R-:W-:Y:S01]  /*b270*/  IMAD.IADD R3, R3, 0x1, R0 ;  /* 0x0000000103037824 */ /* 0x000fe200078e0200 */
[----:B-----5:R-:W-:Y:S02]  /*b280*/  DADD R92, R92, R64 ;  /* 0x000000005c5c7229 */ /* 0x020fe40000000040 */
[----:B------:R-:W-:Y:S02]  /*b290*/  DADD R94, R94, R66 ;  /* 0x000000005e5e7229 */ /* 0x000fe40000000042 */
[----:B------:R-:W-:Y:S01]  /*b2a0*/  ISETP.GE.U32.AND P0, PT, R3, R6, PT ;  /* 0x000000060300720c */ /* 0x000fe20003f06070 */
[----:B------:R-:W-:Y:S02]  /*b2b0*/  DADD R96, R96, R60 ;  /* 0x0000000060607229 */ /* 0x000fe4000000003c */
[----:B------:R-:W-:Y:S02]  /*b2c0*/  DADD R98, R98, R62 ;  /* 0x0000000062627229 */ /* 0x000fe4000000003e */
[----:B------:R-:W-:-:S02]  /*b2d0*/  DADD R100, R100, R56 ;  /* 0x0000000064647229 */ /* 0x000fc40000000038 */
[----:B------:R-:W-:Y:S02]  /*b2e0*/  DADD R102, R102, R58 ;  /* 0x0000000066667229 */ /* 0x000fe4000000003a */
[----:B------:R-:W-:Y:S02]  /*b2f0*/  DADD R104, R104, R52 ;  /* 0x0000000068687229 */ /* 0x000fe40000000034 */
[----:B------:R-:W-:Y:S02]  /*b300*/  DADD R106, R106, R54 ;  /* 0x000000006a6a7229 */ /* 0x000fe40000000036 */
[----:B------:R-:W-:Y:S09]  /*b310*/  @P0 BRA `(.L_x_6256) ;  /* 0x0000000000740947 */ /* 0x000ff20003800000 */
[----:B------:R-:W-:Y:S01]  /*b320*/  IADD3 R3, R3, R0, RZ ;  /* 0x0000000003037210 */ /* 0x000fe20007ffe0ff */
[----:B------:R-:W-:Y:S02]  /*b330*/  DADD R108, R108, R48 ;  /* 0x000000006c6c7229 */ /* 0x000fe40000000030 */
[----:B------:R-:W-:Y:S01]  /*b340*/  DADD R110, R110, R50 ;  /* 0x000000006e6e7229 */ /* 0x000fe20000000032 */
[----:B------:R-:W-:Y:S01]  /*b350*/  ISETP.GE.U32.AND P0, PT, R3, R6, PT ;  /* 0x000000060300720c */ /* 0x000fe20003f06070 */
[----:B------:R-:W-:Y:S02]  /*b360*/  DADD R112, R112, R44 ;  /* 0x0000000070707229 */ /* 0x000fe4000000002c */
[----:B------:R-:W-:Y:S02]  /*b370*/  DADD R114, R114, R46 ;  /* 0x0000000072727229 */ /* 0x000fe4000000002e */
[----:B------:R-:W-:Y:S02]  /*b380*/  DADD R116, R116, R40 ;  /* 0x0000000074747229 */ /* 0x000fe40000000028 */
[----:B------:R-:W-:-:S02]  /*b390*/  DADD R118, R118, R42 ;  /* 0x0000000076767229 */ /* 0x000fc4000000002a */
[----:B------:R-:W-:Y:S02]  /*b3a0*/  DADD R120, R120, R36 ;  /* 0x0000000078787229 */ /* 0x000fe40000000024 */
[----:B------:R-:W-:Y:S02]  /*b3b0*/  DADD R122, R122, R38 ;  /* 0x000000007a7a7229 */ /* 0x000fe40000000026 */
[----:B------:R-:W-:Y:S09]  /*b3c0*/  @P0 BRA `(.L_x_6256) ;  /* 0x0000000000480947 */ /* 0x000ff20003800000 */
[----:B------:R-:W-:Y:S01]  /*b3d0*/  IMAD.IADD R3, R3, 0x1, R0 ;  /* 0x0000000103037824 */ /* 0x000fe200078e0200 */
[----:B------:R-:W-:Y:S02]  /*b3e0*/  DADD R124, R124, R32 ;  /* 0x000000007c7c7229 */ /* 0x000fe40000000020 */
        /* <DEDUP_REMOVED lines=8> */
[----:B------:R-:W-:Y:S02]  /*b470*/  @!P0 DADD R4, R4, R68 ;  /* 0x0000000004048229 */ /* 0x000fe40000000044 */
[----:B------:R-:W-:Y:S02]  /*b480*/  @!P0 DADD R20, R20, R70 ;  /* 0x0000000014148229 */ /* 0x000fe40000000046 */
[----:B------:R-:W-:-:S02]  /*b490*/  @!P0 DADD R84, R84, R72 ;  /* 0x0000000054548229 */ /* 0x000fc40000000048 */
[----:B------:R-:W-:Y:S02]  /*b4a0*/  @!P0 DADD R86, R86, R74 ;  /* 0x0000000056568229 */ /* 0x000fe4000000004a */
[----:B------:R-:W-:Y:S02]  /*b4b0*/  @!P0 DADD R88, R88, R76 ;  /* 0x0000000058588229 */ /* 0x000fe4000000004c */
[----:B------:R-:W-:Y:S02]  /*b4c0*/  @!P0 DADD R90, R90, R78 ;  /* 0x000000005a5a8229 */ /* 0x000fe4000000004e */
[----:B------:R-:W-:Y:S02]  /*b4d0*/  @!P0 DADD R140, R140, R80 ;  /* 0x000000008c8c8229 */ /* 0x000fe40000000050 */
[----:B------:R-:W-:-:S11]  /*b4e0*/  @!P0 DADD R138, R138, R82 ;  /* 0x000000008a8a8229 */ /* 0x000fd60000000052 */
.L_x_6256:
[----:B------:R-:W-:Y:S05]  /*b4f0*/  BSYNC B0 ;  /* 0x0000000000007941 */ /* 0x000fea0003800000 */
.L_x_6255:
        /* <DEDUP_REMOVED lines=18> */
[----:B-----5:R-:W-:Y:S02]  /*b620*/  DADD R26, R102, R90 ;  /* 0x00000000661a7229 */ /* 0x020fe4000000005a */
[----:B------:R-:W-:Y:S02]  /*b630*/  DADD R24, R100, R88 ;  /* 0x0000000064187229 */ /* 0x000fe40000000058 */
[----:B------:R-:W-:Y:S02]  /*b640*/  DADD R86, R98, R86 ;  /* 0x0000000062567229 */ /* 0x000fe40000000056 */
[----:B------:R-:W-:Y:S02]  /*b650*/  DADD R84, R96, R84 ;  /* 0x0000000060547229 */ /* 0x000fe40000000054 */
[----:B------:R-:W-:Y:S02]  /*b660*/  DADD R30, R94, R20 ;  /* 0x000000005e1e7229 */ /* 0x000fe40000000014 */
[----:B------:R-:W-:Y:S01]  /*b670*/  DADD R28, R92, R4 ;  /* 0x000000005c1c7229 */ /* 0x000fe20000000004 */
[----:B------:R-:W-:Y:S10]  /*b680*/  BRA `(.L_x_6223) ;  /* 0x0000002800247947 */ /* 0x000ff40003800000 */
.L_x_6240:
        /* <DEDUP_REMOVED lines=148> */
.L_x_6259:
        /* <DEDUP_REMOVED lines=9> */
[----:B------:R-:W-:Y:S01]  /*c060*/  IMAD.WIDE.U32 R142, R7, 0x40, R18 ;  /* 0x00000040078e7825 */ /* 0x000fe200078e0012 */
[----:B------:R-:W2:Y:S03]  /*c070*/  LDG.E.128 R76, desc[UR60][R84.64] ;  /* 0x0000003c544c7981 */ /* 0x000ea6000c1e1d00 */
        /* <DEDUP_REMOVED lines=54> */
[----:B------:R-:W-:Y:S01]  /*c3e0*/  DADD R138, R106, R138 ;  /* 0x000000006a8a7229 */ /* 0x000fe2000000008a */
[----:B------:R-:W-:Y:S10]  /*c3f0*/  @!P0 BRA `(.L_x_6259) ;  /* 0xfffffff800f48947 */ /* 0x000ff4000383ffff */
[----:B------:R-:W-:Y:S05]  /*c400*/  BSYNC B1 ;  /* 0x0000000000017941 */ /* 0x000fea0003800000 */
.L_x_6258:
[----:B------:R-:W-:Y:S05]  /*c410*/  BSYNC B0 ;  /* 0x0000000000007941 */ /* 0x000fea0003800000 */
.L_x_6257:
        /* <DEDUP_REMOVED lines=39> */
.L_x_6261:
[----:B------:R-:W-:Y:S05]  /*c690*/  BSYNC B0 ;  /* 0x0000000000007941 */ /* 0x000fea0003800000 */
.L_x_6260:
        /* <DEDUP_REMOVED lines=42> */
.L_x_6263:
[----:B------:R-:W-:Y:S05]  /*c940*/  BSYNC B0 ;  /* 0x0000000000007941 */ /* 0x000fea0003800000 */
.L_x_6262:
        /* <DEDUP_REMOVED lines=20> */
[----:B-----5:R-:W-:Y:S02]  /*ca90*/  DADD R86, R14, R132 ;  /* 0x000000000e567229 */ /* 0x020fe40000000084 */
[----:B------:R-:W-:Y:S02]  /*caa0*/  DADD R84, R12, R130 ;  /* 0x000000000c547229 */ /* 0x000fe40000000082 */
[----:B------:R-:W-:Y:S02]  /*cab0*/  DADD R30, R10, R128 ;  /* 0x000000000a1e7229 */ /* 0x000fe40000000080 */
[----:B------:R-:W-:Y:S01]  /*cac0*/  DADD R28, R8, R126 ;  /* 0x00000000081c7229 */ /* 0x000fe2000000007e */
[----:B------:R-:W-:Y:S10]  /*cad0*/  BRA `(.L_x_6223) ;  /* 0x0000001400107947 */ /* 0x000ff40003800000 */
.L_x_6239:
        /* <DEDUP_REMOVED lines=156> */
.L_x_6266:
[----:B------:R-:W-:Y:S02]  /*d4a0*/  SHF.R.U32.HI R85, RZ, 0x2, R3 ;  /* 0x00000002ff557819 */ /* 0x000fe40000011603 */
[----:B------:R-:W-:-:S03]  /*d4b0*/  IADD3 R3, R3, R0, RZ ;  /* 0x0000000003037210 */ /* 0x000fc60007ffe0ff */
[----:B------:R-:W-:Y:S01]  /*d4c0*/  IMAD.WIDE.U32 R84, R85, 0x40, R18 ;  /* 0x0000004055547825 */ /* 0x000fe200078e0012 */
[----:B------:R-:W-:-:S03]  /*d4d0*/  SHF.R.U32.HI R141, RZ, 0x2, R3 ;  /* 0x00000002ff8d7819 */ /* 0x000fc60000011603 */
[----:B------:R-:W-:Y:S01]  /*d4e0*/  IMAD.IADD R3, R3, 0x1, R0 ;  /* 0x0000000103037824 */ /* 0x000fe200078e0200 */
[----:B------:R-:W2:Y:S04]  /*d4f0*/  LDG.E.128 R76, desc[UR60][R84.64] ;  /* 0x0000003c544c7981 */ /* 0x000ea8000c1e1d00 */
[----:B------:R-:W-:Y:S01]  /*d500*/  SHF.R.U32.HI R143, RZ, 0x2, R3 ;  /* 0x00000002ff8f7819 */ /* 0x000fe20000011603 */
[----:B------:R-:W3:Y:S01]  /*d510*/  LDG.E.128 R72, desc[UR60][R84.64+0x10] ;  /* 0x0000103c54487981 */ /* 0x000ee2000c1e1d00 */
[----:B------:R-:W-:Y:S01]  /*d520*/  IADD3 R3, R3, R0, RZ ;  /* 0x0000000003037210 */ /* 0x000fe20007ffe0ff */
[----:B------:R-:W-:Y:S02]  /*d530*/  IMAD.WIDE.U32 R140, R141, 0x40, R18 ;  /* 0x000000408d8c7825 */ /* 0x000fe400078e0012 */
[----:B------:R-:W4:Y:S01]  /*d540*/  LDG.E.128 R68, desc[UR60][R84.64+0x20] ;  /* 0x0000203c54447981 */ /* 0x000f22000c1e1d00 */
[----:B------:R-:W-:Y:S01]  /*d550*/  SHF.R.U32.HI R145, RZ, 0x2, R3 ;  /* 0x00000002ff917819 */ /* 0x000fe20000011603 */
[----:B------:R-:W-:-:S02]  /*d560*/  IMAD.WIDE.U32 R142, R143, 0x40, R18 ;  /* 0x000000408f8e7825 */ /* 0x000fc400078e0012 */
        /* <DEDUP_REMOVED lines=51> */
.L_x_6265:
[----:B------:R-:W-:Y:S05]  /*d8a0*/  BSYNC B0 ;  /* 0x0000000000007941 */ /* 0x000fea0003800000 */
.L_x_6264:
        /* <DEDUP_REMOVED lines=35> */
.L_x_6268:
[----:B------:R-:W-:Y:S05]  /*dae0*/  BSYNC B0 ;  /* 0x0000000000007941 */ /* 0x000fea0003800000 */
.L_x_6267:
        /* <DEDUP_REMOVED lines=42> */
.L_x_6270:
[----:B------:R-:W-:Y:S05]  /*dd90*/  BSYNC B0 ;  /* 0x0000000000007941 */ /* 0x000fea0003800000 */
.L_x_6269:
        /* <DEDUP_REMOVED lines=16> */
[----:B-----5:R-:W-:Y:S02]  /*dea0*/  DADD R84, R30, R128 ;  /* 0x000000001e547229 */ /* 0x020fe40000000080 */
[----:B------:R-:W-:-:S02]  /*deb0*/  DADD R142, R12, R136 ;  /* 0x000000000c8e7229 */ /* 0x000fc40000000088 */
[----:B0-----:R-:W-:Y:S02]  /*dec0*/  DADD R140, R34, R138 ;  /* 0x00000000228c7229 */ /* 0x001fe4000000008a */
[----:B------:R-:W-:Y:S02]  /*ded0*/  DADD R26, R10, R134 ;  /* 0x000000000a1a7229 */ /* 0x000fe40000000086 */
[----:B------:R-:W-:Y:S02]  /*dee0*/  DADD R24, R32, R132 ;  /* 0x0000000020187229 */ /* 0x000fe40000000084 */
[----:B------:R-:W-:Y:S02]  /*def0*/  DADD R86, R8, R130 ;  /* 0x0000000008567229 */ /* 0x000fe40000000082 */
[----:B------:R-:W-:Y:S02]  /*df00*/  DADD R30, R4, R126 ;  /* 0x00000000041e7229 */ /* 0x000fe4000000007e */
[----:B------:R-:W-:-:S11]  /*df10*/  DADD R28, R28, R124 ;  /* 0x000000001c1c7229 */ /* 0x000fd6000000007c */
.L_x_6223:
[----:B------:R-:W-:Y:S05]  /*df20*/  BSYNC B6 ;  /* 0x0000000000067941 */ /* 0x000fea0003800000 */
.L_x_6222:
[----:B------:R-:W-:Y:S02]  /*df30*/  ULDC UR4, c[0x0][0x24c] ;  /* 0x0000930000047ab9 */ /* 0x000fe40000000800 */
[----:B------:R-:W-:-:S13]  /*df40*/  ISETP.NE.AND P0, PT, RZ, UR4, PT ;  /* 0x00000004ff007c0c */ /* 0x000fda000bf05270 */
[----:B------:R-:W-:Y:S05]  /*df50*/  @!P0 BRA `(.L_x_6271) ;  /* 0x0000000000b48947 */ /* 0x000fea0003800000 */
[----:B0-----:R-:W0:Y:S01]  /*df60*/  S2R R4, SR_CgaCtaId ;  /* 0x0000000000047919 */ /* 0x001e220000008800 */
[----:B------:R-:W1:Y:S01]  /*df70*/  LDC R18, c[0x0][RZ] ;  /* 0x00000000ff127b82 */ /* 0x000e620000000800 */
[----:B------:R-:W-:-:S04]  /*df80*/  MOV R0, 0x400 ;  /* 0x0000040000007802 */ /* 0x000fc80000000f00 */
[----:B------:R-:W-:-:S03]  /*df90*/  IADD3 R3, R0, 0x10, RZ ;  /* 0x0000001000037810 */ /* 0x000fc60007ffe0ff */
[----:B------:R-:W2:Y:S01]  /*dfa0*/  LDC R20, c[0x0][0x4] ;  /* 0x00000100ff147b82 */ /* 0x000ea20000000800 */
[----:B-1----:R-:W-:Y:S01]  /*dfb0*/  IMAD R0, R2, R18, R17 ;  /* 0x0000001202007224 */ /* 0x002fe200078e0211 */
[----:B0-----:R-:W-:-:S05]  /*dfc0*/  LEA R3, R4, R3, 0x18 ;  /* 0x0000000304037211 */ /* 0x001fca00078ec0ff */
        /* <DEDUP_REMOVED lines=8> */
.L_x_6274:
        /* <DEDUP_REMOVED lines=11> */
[----:B------:R-:W1:Y:S04]  /*e100*/  LDS.128 R4, [R0] ;  /* 0x0000000000047984 */ /* 0x000e680000000c00 */
[----:B------:R-:W0:Y:S04]  /*e110*/  LDS.128 R8, [R0+0x10] ;  /* 0x0000100000087984 */ /* 0x000e280000000c00 */
[----:B------:R-:W2:Y:S04]  /*e120*/  LDS.128 R12, [R0+0x20] ;  /* 0x00002000000c7984 */ /* 0x000ea80000000c00 */
[----:B------:R-:W3:Y:S01]  /*e130*/  LDS.128 R32, [R0+0x30] ;  /* 0x0000300000207984 */ /* 0x000ee20000000c00 */
[----:B-1----:R-:W-:-:S02]  /*e140*/  DADD R28, R28, R4 ;  /* 0x000000001c1c7229 */ /* 0x002fc40000000004 */
[----:B------:R-:W-:Y:S02]  /*e150*/  DADD R30, R30, R6 ;  /* 0x000000001e1e7229 */ /* 0x000fe40000000006 */
[----:B0-----:R-:W-:Y:S02]  /*e160*/  DADD R84, R84, R8 ;  /* 0x0000000054547229 */ /* 0x001fe40000000008 */
[----:B------:R-:W-:Y:S02]  /*e170*/  DADD R86, R86, R10 ;  /* 0x0000000056567229 */ /* 0x000fe4000000000a */
[----:B--2---:R-:W-:Y:S01]  /*e180*/  DADD R24, R24, R12 ;  /* 0x0000000018187229 */ /* 0x004fe2000000000c */
[----:B------:R0:W-:Y:S01]  /*e190*/  STS.128 [R19], R28 ;  /* 0x0000001c13007388 */ /* 0x0001e20000000c00 */
[----:B------:R-:W-:Y:S02]  /*e1a0*/  DADD R26, R26, R14 ;  /* 0x000000001a1a7229 */ /* 0x000fe4000000000e */
[----:B---3--:R-:W-:Y:S01]  /*e1b0*/  DADD R140, R140, R32 ;  /* 0x000000008c8c7229 */ /* 0x008fe20000000020 */
[----:B------:R0:W-:Y:S01]  /*e1c0*/  STS.128 [R19+0x10], R84 ;  /* 0x0000105413007388 */ /* 0x0001e20000000c00 */
[----:B------:R-:W-:-:S03]  /*e1d0*/  DADD R142, R142, R34 ;  /* 0x000000008e8e7229 */ /* 0x000fc60000000022 */
[----:B------:R0:W-:Y:S04]  /*e1e0*/  STS.128 [R19+0x20], R24 ;  /* 0x0000201813007388 */ /* 0x0001e80000000c00 */
[----:B------:R0:W-:Y:S04]  /*e1f0*/  STS.128 [R19+0x30], R140 ;  /* 0x0000308c13007388 */ /* 0x0001e80000000c00 */
.L_x_6273:
[----:B------:R-:W-:Y:S05]  /*e200*/  BSYNC B0 ;  /* 0x0000000000007941 */ /* 0x000fea0003800000 */
.L_x_6272:
[----:B------:R-:W-:Y:S01]  /*e210*/  MOV R0, R16 ;  /* 0x0000001000007202 */ /* 0x000fe20000000f00 */
[----:B------:R-:W-:Y:S06]  /*e220*/  @P1 BRA `(.L_x_6274) ;  /* 0xfffffffc00881947 */ /* 0x000fec000383ffff */
.L_x_6271:
[----:B------:R-:W-:Y:S02]  /*e230*/  ULDC UR4, c[0x0][0x248] ;  /* 0x0000920000047ab9 */ /* 0x000fe40000000800 */
[----:B------:R-:W-:-:S13]  /*e240*/  ISETP.NE.AND P0, PT, RZ, UR4, PT ;  /* 0x00000004ff007c0c */ /* 0x000fda000bf05270 */
[----:B------:R-:W-:Y:S05]  /*e250*/  @!P0 BRA `(.L_x_6275) ;  /* 0x0000000400448947 */ /* 0x000fea0003800000 */
[----:B01----:R-:W0:Y:S02]  /*e260*/  LDC R19, c[0x0][RZ] ;  /* 0x00000000ff137b82 */ /* 0x003e240000000800 */
        /* <DEDUP_REMOVED lines=19> */
.L_x_6279:
[----:B------:R-:W-:Y:S01]  /*e3a0*/  IADD3 R4, R17, R0, RZ ;  /* 0x0000000011047210 */ /* 0x000fe20007ffe0ff */
[----:B------:R-:W-:Y:S05]  /*e3b0*/  WARPSYNC.ALL ;  /* 0x0000000000007948 */ /* 0x000fea0003800000 */
[----:B------:R-:W-:Y:S01]  /*e3c0*/  BAR.SYNC.DEFER_BLOCKING 0x0 ;  /* 0x0000000000007b1d */ /* 0x000fe20000010000 */
[----:B------:R-:W-:-:S04]  /*e3d0*/  ISETP.GE.U32.AND P0, PT, R4, R19, PT ;  /* 0x000000130400720c */ /* 0x000fc80003f06070 */
[----:B------:R-:W-:Y:S01]  /*e3e0*/  ISETP.GE.U32.OR P0, PT, R17, R0, P0 ;  /* 0x000000001100720c */ /* 0x000fe20000706470 */
[----:B------:R-:W-:-:S12]  /*e3f0*/  BSSY B0, `(.L_x_6277) ;  /* 0x0000013000007945 */ /* 0x000fd80003800000 */
[----:B-1----:R-:W-:Y:S05]  /*e400*/  @P0 BRA `(.L_x_6278) ;  /* 0x0000000000440947 */ /* 0x002fea0003800000 */
[----:B------:R-:W-:-:S05]  /*e410*/  IMAD R16, R0, 0x40, R3 ;  /* 0x0000004000107824 */ /* 0x000fca00078e0203 */
[----:B------:R-:W0:Y:S04]  /*e420*/  LDS.128 R4, [R16] ;  /* 0x0000000010047984 */ /* 0x000e280000000c00 */
[----:B------:R-:W1:Y:S04]  /*e430*/  LDS.128 R8, [R16+0x10] ;  /* 0x0000100010087984 */ /* 0x000e680000000c00 */
[----:B------:R-:W2:Y:S04]  /*e440*/  LDS.128 R12, [R16+0x20] ;  /* 0x00002000100c7984 */ /* 0x000ea80000000c00 */
[----:B------:R-:W3:Y:S01]  /*e450*/  LDS.128 R32, [R16+0x30] ;  /* 0x0000300010207984 */ /* 0x000ee20000000c00 */
[----:B0-----:R-:W-:-:S02]  /*e460*/  DADD R28, R28, R4 ;  /* 0x000000001c1c7229 */ /* 0x001fc40000000004 */
[----:B------:R-:W-:Y:S02]  /*e470*/  DADD R30, R30, R6 ;  /* 0x000000001e1e7229 */ /* 0x000fe40000000006 */
[----:B-1----:R-:W-:Y:S02]  /*e480*/  DADD R84, R84, R8 ;  /* 0x0000000054547229 */ /* 0x002fe40000000008 */
        /* <DEDUP_REMOVED lines=9> */
.L_x_6278:
[----:B------:R-:W-:Y:S05]  /*e520*/  BSYNC B0 ;  /* 0x0000000000007941 */ /* 0x000fea0003800000 */
.L_x_6277:
[----:B------:R-:W-:-:S04]  /*e530*/  SHF.R.S32.HI R0, RZ, 0x1, R0 ;  /* 0x00000001ff007819 */ /* 0x000fc80000011400 */
[----:B------:R-:W-:-:S13]  /*e540*/  ISETP.GE.AND P0, PT, R0, 0x20, PT ;  /* 0x000000200000780c */ /* 0x000fda0003f06270 */
[----:B------:R-:W-:Y:S05]  /*e550*/  @P0 BRA `(.L_x_6279) ;  /* 0xfffffffc00900947 */ /* 0x000fea000383ffff */
[----:B------:R-:W-:-:S07]  /*e560*/  MOV R0, 0x20 ;  /* 0x0000002000007802 */ /* 0x000fce0000000f00 */
.L_x_6276:
[----:B------:R-:W-:Y:S01]  /*e570*/  ISETP.GE.AND P0, PT, R0, 0x2, PT ;  /* 0x000000020000780c */ /* 0x000fe20003f06270 */
[----:B------:R-:W-:Y:S05]  /*e580*/  WARPSYNC.ALL ;  /* 0x0000000000007948 */ /* 0x000fea0003800000 */
[----:B------:R-:W-:Y:S07]  /*e590*/  BAR.SYNC.DEFER_BLOCKING 0x0 ;  /* 0x0000000000007b1d */ /* 0x000fee0000010000 */
[----:B------:R-:W-:Y:S05]  /*e5a0*/  @!P0 BRA `(.L_x_6275) ;  /* 0x0000000000708947 */ /* 0x000fea0003800000 */
[----:B01----:R-:W-:-:S07]  /*e5b0*/  IMAD.MOV.U32 R3, RZ, RZ, 0x1 ;  /* 0x00000001ff037424 */ /* 0x003fce00078e00ff */
.L_x_6280:
[----:B------:R-:W-:Y:S04]  /*e5c0*/  SHFL.DOWN PT, R5, R29, R3, 0x1f ;  /* 0x08001f031d057589 */ /* 0x000fe800000e0000 */
[----:B------:R-:W0:Y:S04]  /*e5d0*/  SHFL.DOWN PT, R4, R28, R3, 0x1f ;  /* 0x08001f031c047589 */ /* 0x000e2800000e0000 */
[----:B------:R-:W-:Y:S04]  /*e5e0*/  SHFL.DOWN PT, R7, R31, R3, 0x1f ;  /* 0x08001f031f077589 */ /* 0x000fe800000e0000 */
[----:B------:R-:W1:Y:S04]  /*e5f0*/  SHFL.DOWN PT, R6, R30, R3, 0x1f ;  /* 0x08001f031e067589 */ /* 0x000e6800000e0000 */
[----:B------:R-:W-:Y:S04]  /*e600*/  SHFL.DOWN PT, R9, R85, R3, 0x1f ;  /* 0x08001f0355097589 */ /* 0x000fe800000e0000 */
[----:B------:R-:W2:Y:S04]  /*e610*/  SHFL.DOWN PT, R8, R84, R3, 0x1f ;  /* 0x08001f0354087589 */ /* 0x000ea800000e0000 */
[----:B------:R-:W-:Y:S04]  /*e620*/  SHFL.DOWN PT, R11, R87, R3, 0x1f ;  /* 0x08001f03570b7589 */ /* 0x000fe800000e0000 */
[----:B------:R-:W3:Y:S01]  /*e630*/  SHFL.DOWN PT, R10, R86, R3, 0x1f ;  /* 0x08001f03560a7589 */ /* 0x000ee200000e0000 */
[----:B0-----:R-:W-:-:S03]  /*e640*/  DADD R28, R4, R28 ;  /* 0x00000000041c7229 */ /* 0x001fc6000000001c */
[----:B------:R-:W-:Y:S04]  /*e650*/  SHFL.DOWN PT, R13, R25, R3, 0x1f ;  /* 0x08001f03190d7589 */ /* 0x000fe800000e0000 */
[----:B------:R-:W0:Y:S01]  /*e660*/  SHFL.DOWN PT, R12, R24, R3, 0x1f ;  /* 0x08001f03180c7589 */ /* 0x000e2200000e0000 */
[----:B-1----:R-:W-:-:S03]  /*e670*/  DADD R30, R6, R30 ;  /* 0x00000000061e7229 */ /* 0x002fc6000000001e */
[----:B------:R-:W-:Y:S04]  /*e680*/  SHFL.DOWN PT, R15, R27, R3, 0x1f ;  /* 0x08001f031b0f7589 */ /* 0x000fe800000e0000 */
[----:B------:R-:W1:Y:S01]  /*e690*/  SHFL.DOWN PT, R14, R26, R3, 0x1f ;  /* 0x08001f031a0e7589 */ /* 0x000e6200000e0000 */
[----:B--2---:R-:W-:-:S03]  /*e6a0*/  DADD R84, R8, R84 ;  /* 0x0000000008547229 */ /* 0x004fc60000000054 */
[----:B------:R-:W-:Y:S04]  /*e6b0*/  SHFL.DOWN PT, R19, R141, R3, 0x1f ;  /* 0x08001f038d137589 */ /* 0x000fe800000e0000 */
[----:B------:R-:W2:Y:S01]  /*e6c0*/  SHFL.DOWN PT, R18, R140, R3, 0x1f ;  /* 0x08001f038c127589 */ /* 0x000ea200000e0000 */
[----:B---3--:R-:W-:-:S03]  /*e6d0*/  DADD R86, R10, R86 ;  /* 0x000000000a567229 */ /* 0x008fc60000000056 */
[----:B------:R-:W-:Y:S04]  /*e6e0*/  SHFL.DOWN PT, R21, R143, R3, 0x1f ;  /* 0x08001f038f157589 */ /* 0x000fe800000e0000 */
[----:B------:R3:W4:Y:S01]  /*e6f0*/  SHFL.DOWN PT, R20, R142, R3, 0x1f ;  /* 0x08001f038e147589 */ /* 0x00072200000e0000 */
[----:B0-----:R-:W-:Y:S02]  /*e700*/  DADD R24, R12, R24 ;  /* 0x000000000c187229 */ /* 0x001fe40000000018 */
[----:B-1----:R-:W-:Y:S01]  /*e710*/  DADD R26, R14, R26 ;  /* 0x000000000e1a7229 */ /* 0x002fe2000000001a */
[----:B---3--:R-:W-:-:S04]  /*e720*/  SHF.L.U32 R3, R3, 0x1, RZ ;  /* 0x0000000103037819 */ /* 0x008fc800000006ff */
[----:B------:R-:W-:Y:S01]  /*e730*/  ISETP.GE.AND P0, PT, R3, R0, PT ;  /* 0x000000000300720c */ /* 0x000fe20003f06270 */
[----:B--2---:R-:W-:Y:S02]  /*e740*/  DADD R140, R18, R140 ;  /* 0x00000000128c7229 */ /* 0x004fe4000000008c */
[----:B----4-:R-:W-:-:S10]  /*e750*/  DADD R142, R20, R142 ;  /* 0x00000000148e7229 */ /* 0x010fd4000000008e */
[----:B------:R-:W-:Y:S05]  /*e760*/  @!P0 BRA `(.L_x_6280) ;  /* 0xfffffffc00948947 */ /* 0x000fea000383ffff */
.L_x_6275:
[----:B01----:R-:W0:Y:S01]  /*e770*/  LDC R3, c[0x0][0x404] ;  /* 0x00010100ff037b82 */ /* 0x003e220000000800 */
[----:B------:R-:W-:Y:S01]  /*e780*/  IMAD.MOV.U32 R16, RZ, RZ, RZ ;  /* 0x000000ffff107224 */ /* 0x000fe200078e00ff */
        /* <DEDUP_REMOVED lines=276> */
.L_x_6281:
        /* <DEDUP_REMOVED lines=278> */
.L_x_6282:
[----:B------:R-:W-:Y:S01]  /*10a30*/  IADD3 R8, P0, R16, UR4, RZ ;  /* 0x0000000410087c10 */ /* 0x000fe2000ff1e0ff */
[----:B------:R-:W-:Y:S01]  /*10a40*/  IMAD.MOV.U32 R32, RZ, RZ, RZ ;  /* 0x000000ffff207224 */ /* 0x000fe200078e00ff */
[----:B------:R-:W-:-:S03]  /*10a50*/  MOV R19, RZ ;  /* 0x000000ff00137202 */ /* 0x000fc60000000f00 */
        /* <DEDUP_REMOVED lines=276> */
.L_x_6283:
        /* <DEDUP_REMOVED lines=277> */
.L_x_6284:
        /* <DEDUP_REMOVED lines=297> */
.L_x_6286:
        /* <DEDUP_REMOVED lines=277> */
.L_x_6287:
        /* <DEDUP_REMOVED lines=279> */
.L_x_6288:
        /* <DEDUP_REMOVED lines=277> */
.L_x_6289:
        /* <DEDUP_REMOVED lines=16> */
.L_x_6291:
[----:B------:R-:W-:Y:S05]  /*17490*/  BSYNC B0 ;  /* 0x0000000000007941 */ /* 0x000fea0003800000 */
.L_x_6290:
        /* <DEDUP_REMOVED lines=17> */
.L_x_6293:
[----:B------:R-:W-:Y:S05]  /*175b0*/  BSYNC B0 ;  /* 0x0000000000007941 */ /* 0x000fea0003800000 */
.L_x_6292:
        /* <DEDUP_REMOVED lines=35> */
.L_x_6295:
[----:B------:R-:W-:Y:S05]  /*177f0*/  BSYNC B0 ;  /* 0x0000000000007941 */ /* 0x000fea0003800000 */
.L_x_6294:
        /* <DEDUP_REMOVED lines=33> */
[----:B0-----:R-:W-:Y:S01]  /*17a10*/  IMAD.U32 R30, RZ, RZ, UR12 ;  /* 0x0000000cff1e7e24 */ /* 0x001fe2000f8e00ff */
[----:B------:R-:W-:Y:S01]  /*17a20*/  MOV R28, UR10 ;  /* 0x0000000a001c7c02 */ /* 0x000fe20008000f00 */
[----:B------:R-:W-:Y:S01]  /*17a30*/  IMAD.U32 R25, RZ, RZ, UR11 ;  /* 0x0000000bff197e24 */ /* 0x000fe2000f8e00ff */
        /* <DEDUP_REMOVED lines=9> */
[----:B------:R-:W-:Y:S01]  /*17ad0*/  IMAD.U32 R32, RZ, RZ, UR10 ;  /* 0x0000000aff207e24 */ /* 0x000fe2000f8e00ff */
        /* <DEDUP_REMOVED lines=9> */
[----:B------:R-:W-:Y:S01]  /*17b70*/  IMAD R0, R0, UR7, RZ ;  /* 0x0000000700007c24 */ /* 0x000fe2000f8e02ff */
[----:B------:R-:W-:-:S02]  /*17b80*/  MOV R24, UR10 ;  /* 0x0000000a00187c02 */ /* 0x000fc40008000f00 */
[----:B------:R-:W-:Y:S02]  /*17b90*/  MOV R26, UR12 ;  /* 0x0000000c001a7c02 */ /* 0x000fe40008000f00 */
[----:B------:R-:W-:Y:S01]  /*17ba0*/  MOV R27, UR13 ;  /* 0x0000000d001b7c02 */ /* 0x000fe20008000f00 */
[----:B0-----:R-:W-:-:S07]  /*17bb0*/  IMAD R58, R58, UR6, RZ ;  /* 0x000000063a3a7c24 */ /* 0x001fce000f8e02ff */
.L_x_6300:
[----:B------:R-:W-:-:S04]  /*17bc0*/  IMAD.IADD R15, R0, 0x1, R3 ;  /* 0x00000001000f7824 */ /* 0x000fc800078e0203 */
[----:B-1----:R-:W-:-:S05]  /*17bd0*/  IMAD.WIDE.U32 R14, R15, 0x40, R20 ;  /* 0x000000400f0e7825 */ /* 0x002fca00078e0014 */
[----:B------:R-:W2:Y:S04]  /*17be0*/  LDG.E.128 R40, desc[UR60][R14.64] ;  /* 0x0000003c0e287981 */ /* 0x000ea8000c1e1d00 */
[----:B------:R-:W3:Y:S04]  /*17bf0*/  LDG.E.128 R44, desc[UR60][R14.64+0x10] ;  /* 0x0000103c0e2c7981 */ /* 0x000ee8000c1e1d00 */
[----:B------:R-:W4:Y:S04]  /*17c00*/  LDG.E.128 R48, desc[UR60][R14.64+0x20] ;  /* 0x0000203c0e307981 */ /* 0x000f28000c1e1d00 */
[----:B------:R-:W5:Y:S01]  /*17c10*/  LDG.E.128 R52, desc[UR60][R14.64+0x30] ;  /* 0x0000303c0e347981 */ /* 0x000f62000c1e1d00 */
[----:B------:R-:W-:-:S04]  /*17c20*/  IADD3 R3, R58, R3, RZ ;  /* 0x000000033a037210 */ /* 0x000fc80007ffe0ff */
[----:B------:R-:W-:Y:S01]  /*17c30*/  ISETP.GE.U32.AND P0, PT, R3, UR8, PT ;  /* 0x0000000803007c0c */ /* 0x000fe2000bf06070 */
        /* <DEDUP_REMOVED lines=10> */
.L_x_6299:
[----:B------:R-:W-:Y:S05]  /*17ce0*/  BRA `(.L_x_6298) ;  /* 0x0000000000cc7947 */ /* 0x000fea0003800000 */
.L_x_6297:
[----:B------:R-:W-:Y:S01]  /*17cf0*/  ULDC UR7, c[0x0][0x244] ;  /* 0x0000910000077ab9 */ /* 0x000fe20000000800 */
[----:B------:R-:W-:Y:S01]  /*17d00*/  MOV R32, UR10 ;  /* 0x0000000a00207c02 */ /* 0x000fe20008000f00 */
[----:B------:R-:W-:Y:S01]  /*17d10*/  IMAD.U32 R33, RZ, RZ, UR11 ;  /* 0x0000000bff217e24 */ /* 0x000fe2000f8e00ff */
[----:B------:R-:W-:Y:S01]  /*17d20*/  ISETP.GE.U32.AND P0, PT, R2, UR7, PT ;  /* 0x0000000702007c0c */ /* 0x000fe2000bf06070 */
[----:B0-----:R-:W-:Y:S01]  /*17d30*/  IMAD.U32 R28, RZ, RZ, UR10 ;  /* 0x0000000aff1c7e24 */ /* 0x001fe2000f8e00ff */
        /* <DEDUP_REMOVED lines=8> */
[----:B------:R-:W-:Y:S01]  /*17dc0*/  MOV R27, UR13 ;  /* 0x0000000d001b7c02 */ /* 0x000fe20008000f00 */
[----:B------:R-:W-:Y:S06]  /*17dd0*/  @P0 BRA `(.L_x_6298) ;  /* 0x0000000000900947 */ /* 0x000fec0003800000 */
[----:B------:R-:W-:Y:S01]  /*17de0*/  ULDC UR6, c[0x0][0x10] ;  /* 0x0000040000067ab9 */ /* 0x000fe20000000800 */
[----:B------:R-:W0:Y:S01]  /*17df0*/  LDC R23, c[0x0][RZ] ;  /* 0x00000000ff177b82 */ /* 0x000e220000000800 */
[----:B------:R-:W-:Y:S01]  /*17e00*/  MOV R3, R2 ;  /* 0x0000000200037202 */ /* 0x000fe20000000f00 */
        /* <DEDUP_REMOVED lines=12> */
[----:B------:R-:W-:Y:S01]  /*17ed0*/  MOV R26, UR12 ;  /* 0x0000000c001a7c02 */ /* 0x000fe20008000f00 */
[----:B------:R-:W2:Y:S01]  /*17ee0*/  LDC R58, c[0x0][0x4] ;  /* 0x00000100ff3a7b82 */ /* 0x000ea20000000800 */
[----:B------:R-:W-:-:S07]  /*17ef0*/  MOV R27, UR13 ;  /* 0x0000000d001b7c02 */ /* 0x000fce0008000f00 */
.L_x_6301:
        /* <DEDUP_REMOVED lines=9> */
[----:B---3--:R-:W-:Y:S02]  /*17f90*/  DADD R36, R40, R36 ;  /* 0x0000000028247229 */ /* 0x008fe40000000024 */
[----:B------:R-:W-:Y:S02]  /*17fa0*/  DADD R38, R42, R38 ;  /* 0x000000002a267229 */ /* 0x000fe40000000026 */
[----:B----4-:R-:W-:Y:S02]  /*17fb0*/  DADD R32, R44, R32 ;  /* 0x000000002c207229 */ /* 0x010fe40000000020 */
[----:B------:R-:W-:Y:S02]  /*17fc0*/  DADD R34, R46, R34 ;  /* 0x000000002e227229 */ /* 0x000fe40000000022 */
[----:B-----5:R-:W-:Y:S02]  /*17fd0*/  DADD R28, R48, R28 ;  /* 0x00000000301c7229 */ /* 0x020fe4000000001c */
[----:B------:R-:W-:-:S02]  /*17fe0*/  DADD R30, R50, R30 ;  /* 0x00000000321e7229 */ /* 0x000fc4000000001e */
[----:B------:R-:W-:Y:S02]  /*17ff0*/  DADD R24, R52, R24 ;  /* 0x0000000034187229 */ /* 0x000fe40000000018 */
[----:B------:R-:W-:Y:S01]  /*18000*/  DADD R26, R54, R26 ;  /* 0x00000000361a7229 */ /* 0x000fe2000000001a */
[----:B------:R-:W-:Y:S10]  /*18010*/  @!P0 BRA `(.L_x_6301) ;  /* 0xfffffffc00b88947 */ /* 0x000ff4000383ffff */
.L_x_6298:
[----:B------:R-:W-:Y:S05]  /*18020*/  BSYNC B0 ;  /* 0x0000000000007941 */ /* 0x000fea0003800000 */
.L_x_6296:
        /* <DEDUP_REMOVED lines=14> */
.L_x_6305:
        /* <DEDUP_REMOVED lines=26> */
.L_x_6304:
[----:B------:R-:W-:Y:S05]  /*182b0*/  BSYNC B0 ;  /* 0x0000000000007941 */ /* 0x000fea0003800000 */
.L_x_6303:
[----:B------:R-:W-:Y:S05]  /*182c0*/  @P2 BRA `(.L_x_6305) ;  /* 0xfffffffc00902947 */ /* 0x000fea000383ffff */
.L_x_6302:
        /* <DEDUP_REMOVED lines=11> */
[----:B------:R-:W-:Y:S01]  /*18380*/  ISETP.GE.AND P0, PT, R2, 0x20, PT ;  /* 0x000000200200780c */ /* 0x000fe20003f06270 */
[----:B------:R2:W-:Y:S04]  /*18390*/  STS.128 [R3+0x20], R28 ;  /* 0x0000201c03007388 */ /* 0x0005e80000000c00 */
[----:B------:R2:W-:Y:S08]  /*183a0*/  STS.128 [R3+0x30], R24 ;  /* 0x0000301803007388 */ /* 0x0005f00000000c00 */
[----:B------:R-:W-:Y:S05]  /*183b0*/  @!P0 BRA `(.L_x_6307) ;  /* 0x0000000000708947 */ /* 0x000fea0003800000 */
.L_x_6310:
[C---:B------:R-:W-:Y:S01]  /*183c0*/  IMAD.IADD R0, R17.reuse, 0x1, R2 ;  /* 0x0000000111007824 */ /* 0x040fe200078e0202 */
[----:B------:R-:W-:Y:S04]  /*183d0*/  BAR.SYNC.DEFER_BLOCKING 0x0 ;  /* 0x0000000000007b1d */ /* 0x000fe80000010000 */
[----:B------:R-:W-:Y:S02]  /*183e0*/  ISETP.GE.U32.AND P0, PT, R0, R14, PT ;  /* 0x0000000e0000720c */ /* 0x000fe40003f06070 */
[----:B------:R-:W-:Y:S02]  /*183f0*/  BSSY B0, `(.L_x_6308) ;  /* 0x0000014000007945 */ /* 0x000fe40003800000 */
[----:B------:R-:W-:-:S13]  /*18400*/  ISETP.GE.U32.OR P0, PT, R17, R2, P0 ;  /* 0x000000021100720c */ /* 0x000fda0000706470 */
[----:B---3--:R-:W-:Y:S05]  /*18410*/  @P0 BRA `(.L_x_6309) ;  /* 0x0000000000440947 */ /* 0x008fea0003800000 */
[----:B------:R-:W-:-:S05]  /*18420*/  LEA R0, R2, R3, 0x6 ;  /* 0x0000000302007211 */ /* 0x000fca00078e30ff */
[----:B------:R-:W0:Y:S04]  /*18430*/  LDS.128 R40, [R0] ;  /* 0x0000000000287984 */ /* 0x000e280000000c00 */
[----:B------:R-:W3:Y:S04]  /*18440*/  LDS.128 R44, [R0+0x10] ;  /* 0x00001000002c7984 */ /* 0x000ee80000000c00 */
[----:B------:R-:W4:Y:S04]  /*18450*/  LDS.128 R48, [R0+0x20] ;  /* 0x0000200000307984 */ /* 0x000f280000000c00 */
[----:B------:R-:W5:Y:S01]  /*18460*/  LDS.128 R52, [R0+0x30] ;  /* 0x0000300000347984 */ /* 0x000f620000000c00 */
[----:B012---:R-:W-:-:S02]  /*18470*/  DADD R36, R36, R40 ;  /* 0x0000000024247229 */ /* 0x007fc40000000028 */
[----:B------:R-:W-:Y:S02]  /*18480*/  DADD R38, R38, R42 ;  /* 0x0000000026267229 */ /* 0x000fe4000000002a */
[----:B---3--:R-:W-:Y:S02]  /*18490*/  DADD R32, R32, R44 ;  /* 0x0000000020207229 */ /* 0x008fe4000000002c */
[----:B------:R-:W-:Y:S02]  /*184a0*/  DADD R34, R34, R46 ;  /* 0x0000000022227229 */ /* 0x000fe4000000002e */
[----:B----4-:R-:W-:Y:S01]  /*184b0*/  DADD R28, R28, R48 ;  /* 0x000000001c1c7229 */ /* 0x010fe20000000030 */
[----:B------:R3:W-:Y:S01]  /*184c0*/  STS.128 [R3], R36 ;  /* 0x0000002403007388 */ /* 0x0007e20000000c00 */
[----:B------:R-:W-:Y:S02]  /*184d0*/  DADD R30, R30, R50 ;  /* 0x000000001e1e7229 */ /* 0x000fe40000000032 */
[----:B-----5:R-:W-:Y:S01]  /*184e0*/  DADD R24, R24, R52 ;  /* 0x0000000018187229 */ /* 0x020fe20000000034 */
[----:B------:R3:W-:Y:S01]  /*184f0*/  STS.128 [R3+0x10], R32 ;  /* 0x0000102003007388 */ /* 0x0007e20000000c00 */
[----:B------:R-:W-:-:S03]  /*18500*/  DADD R26, R26, R54 ;  /* 0x000000001a1a7229 */ /* 0x000fc60000000036 */
[----:B------:R3:W-:Y:S04]  /*18510*/  STS.128 [R3+0x20], R28 ;  /* 0x0000201c03007388 */ /* 0x0007e80000000c00 */
[----:B------:R3:W-:Y:S04]  /*18520*/  STS.128 [R3+0x30], R24 ;  /* 0x0000301803007388 */ /* 0x0007e80000000c00 */
.L_x_6309:
[----:B------:R-:W-:Y:S05]  /*18530*/  BSYNC B0 ;  /* 0x0000000000007941 */ /* 0x000fea0003800000 */
.L_x_6308:
[----:B------:R-:W-:-:S04]  /*18540*/  SHF.R.S32.HI R2, RZ, 0x1, R2 ;  /* 0x00000001ff027819 */ /* 0x000fc80000011402 */
[----:B------:R-:W-:-:S13]  /*18550*/  ISETP.GE.AND P0, PT, R2, 0x20, PT ;  /* 0x000000200200780c */ /* 0x000fda0003f06270 */
[----:B------:R-:W-:Y:S05]  /*18560*/  @P0 BRA `(.L_x_6310) ;  /* 0xfffffffc00940947 */ /* 0x000fea000383ffff */
[----:B------:R-:W-:-:S07]  /*18570*/  MOV R0, 0x20 ;  /* 0x0000002000007802 */ /* 0x000fce0000000f00 */
.L_x_6307:
[----:B------:R-:W-:Y:S01]  /*18580*/  BAR.SYNC.DEFER_BLOCKING 0x0 ;  /* 0x0000000000007b1d */ /* 0x000fe20000010000 */
[----:B------:R-:W-:-:S13]  /*18590*/  ISETP.GE.AND P0, PT, R0, 0x2, PT ;  /* 0x000000020000780c */ /* 0x000fda0003f06270 */
[----:B------:R-:W-:Y:S05]  /*185a0*/  @!P0 BRA `(.L_x_6306) ;  /* 0x0000000000708947 */ /* 0x000fea0003800000 */
[----:B------:R-:W-:-:S07]  /*185b0*/  IMAD.MOV.U32 R17, RZ, RZ, 0x1 ;  /* 0x00000001ff117424 */ /* 0x000fce00078e00ff */
.L_x_6311:
[----:B0123--:R-:W-:Y:S04]  /*185c0*/  SHFL.DOWN PT, R3, R37, R17, 0x1f ;  /* 0x08001f1125037589 */ /* 0x00ffe800000e0000 */
        /* <DEDUP_REMOVED lines=26> */
.L_x_6306:
        /* <DEDUP_REMOVED lines=10> */
[----:B------:R-:W4:Y:S04]  /*18810*/  LDG.E.128 R12, desc[UR60][R4.64+0x10] ;  /* 0x0000103c040c7981 */ /* 0x000f28000c1e1d00 */
[----:B------:R-:W5:Y:S04]  /*18820*/  LDG.E.128 R40, desc[UR60][R4.64+0x20] ;  /* 0x0000203c04287981 */ /* 0x000f68000c1e1d00 */
[----:B------:R-:W5:Y:S01]  /*18830*/  LDG.E.128 R44, desc[UR60][R4.64+0x30] ;  /* 0x0000303c042c7981 */ /* 0x000f62000c1e1d00 */
[----:B0123--:R-:W-:-:S02]  /*18840*/  DADD R36, R36, R8 ;  /* 0x0000000024247229 */ /* 0x00ffc40000000008 */
[----:B------:R-:W-:Y:S02]  /*18850*/  DADD R38, R38, R10 ;  /* 0x0000000026267229 */ /* 0x000fe4000000000a */
[----:B----4-:R-:W-:Y:S02]  /*18860*/  DADD R32, R32, R12 ;  /* 0x0000000020207229 */ /* 0x010fe4000000000c */
[----:B------:R-:W-:Y:S02]  /*18870*/  DADD R34, R34, R14 ;  /* 0x0000000022227229 */ /* 0x000fe4000000000e */
[----:B-----5:R-:W-:Y:S02]  /*18880*/  DADD R28, R28, R40 ;  /* 0x000000001c1c7229 */ /* 0x020fe40000000028 */
[----:B------:R-:W-:Y:S02]  /*18890*/  DADD R30, R30, R42 ;  /* 0x000000001e1e7229 */ /* 0x000fe4000000002a */
[----:B------:R-:W-:-:S02]  /*188a0*/  DADD R24, R24, R44 ;  /* 0x0000000018187229 */ /* 0x000fc4000000002c */
[----:B------:R-:W-:-:S11]  /*188b0*/  DADD R26, R26, R46 ;  /* 0x000000001a1a7229 */ /* 0x000fd6000000002e */
.L_x_6313:
        /* <DEDUP_REMOVED lines=9> */
[----:B0123--:R0:W1:Y:S01]  /*18950*/  LDC.64 R2, c[0x4][R0] ;  /* 0x0100000000027b82 */ /* 0x00f0620000000a00 */
        /* <DEDUP_REMOVED lines=11> */
.L_x_6315:
        /* <DEDUP_REMOVED lines=10> */
[----:B0123--:R0:W1:Y:S01]  /*18ab0*/  LDC.64 R2, c[0x4][R0] ;  /* 0x0100000000027b82 */ /* 0x00f0620000000a00 */
        /* <DEDUP_REMOVED lines=10> */
[----:B-1--4-:R-:W-:Y:S05]  /*18b60*/  CALL.ABS.NOINC R2 ;  /* 0x0000000002007343 */ /* 0x012fea0003c00000 */
.L_x_6316:
[----:B------:R-:W-:Y:S01]  /*18b70*/  ULDC.64 UR4, c[0x0][0x608] ;  /* 0x0001820000047ab9 */ /* 0x000fe20000000a00 */
[----:B------:R-:W-:Y:S02]  /*18b80*/  ISETP.NE.AND P6, PT, R17, 0x1, PT ;  /* 0x000000011100780c */ /* 0x000fe40003fc5270 */
[----:B------:R-:W-:-:S05]  /*18b90*/  IADD3 R2, P0, R19, UR4, RZ ;  /* 0x0000000413027c10 */ /* 0x000fca000ff1e0ff */
[----:B0123--:R-:W-:-:S05]  /*18ba0*/  IMAD.X R3, RZ, RZ, UR5, P0 ;  /* 0x00000005ff037e24 */ /* 0x00ffca00080e06ff */
[----:B------:R0:W-:Y:S01]  /*18bb0*/  STG.E.128 desc[UR60][R2.64], R32 ;  /* 0x0000002002007986 */ /* 0x0001e2000c101d3c */
        /* <DEDUP_REMOVED lines=16> */
[----:B-1--4-:R-:W-:Y:S05]  /*18cc0*/  CALL.ABS.NOINC R2 ;  /* 0x0000000002007343 */ /* 0x012fea0003c00000 */
.L_x_6317:
        /* <DEDUP_REMOVED lines=21> */
[----:B-12-4-:R-:W-:Y:S05]  /*18e20*/  CALL.ABS.NOINC R2 ;  /* 0x0000000002007343 */ /* 0x016fea0003c00000 */
.L_x_6318:
[----:B------:R-:W-:Y:S02]  /*18e30*/  ULDC.64 UR4, c[0x0][0x608] ;  /* 0x0001820000047ab9 */ /* 0x000fe40000000a00 */
[----:B------:R-:W-:-:S04]  /*18e40*/  IADD3 R16, P0, R16, UR4, RZ ;  /* 0x0000000410107c10 */ /* 0x000fc8000ff1e0ff */
[----:B------:R-:W-:-:S05]  /*18e50*/  IADD3.X R17, RZ, UR5, RZ, P0, !PT ;  /* 0x00000005ff117c10 */ /* 0x000fca00087fe4ff */
[----:B------:R-:W-:Y:S01]  /*18e60*/  STG.E.128 desc[UR60][R16.64], R24 ;  /* 0x0000001810007986 */ /* 0x000fe2000c101d3c */
[----:B------:R-:W-:Y:S05]  /*18e70*/  EXIT ;  /* 0x000000000000794d */ /* 0x000fea0003800000 */
.L_x_6314:
[----:B------:R-:W-:Y:S04]  /*18e80*/  STG.E.128 desc[UR60][R4.64], R36 ;  /* 0x0000002404007986 */ /* 0x000fe8000c101d3c */
[----:B------:R-:W-:Y:S04]  /*18e90*/  STG.E.128 desc[UR60][R4.64+0x10], R32 ;  /* 0x0000102004007986 */ /* 0x000fe8000c101d3c */
[----:B------:R-:W-:Y:S04]  /*18ea0*/  STG.E.128 desc[UR60][R4.64+0x20], R28 ;  /* 0x0000201c04007986 */ /* 0x000fe8000c101d3c */
[----:B------:R-:W-:Y:S01]  /*18eb0*/  STG.E.128 desc[UR60][R4.64+0x30], R24 ;  /* 0x0000301804007986 */ /* 0x000fe2000c101d3c */
[----:B------:R-:W-:Y:S05]  /*18ec0*/  EXIT ;  /* 0x000000000000794d */ /* 0x000fea0003800000 */
.L_x_6312:
        /* <DEDUP_REMOVED lines=16> */
.L_x_6319:
        /* <DEDUP_REMOVED lines=21> */
.L_x_6321:
        /* <DEDUP_REMOVED lines=10> */
[----:B0123--:R0:W1:Y:S01]  /*191c0*/  LDC.64 R2, c[0x4][R0] ;  /* 0x0100000000027b82 */ /* 0x00f0620000000a00 */
        /* <DEDUP_REMOVED lines=11> */
.L_x_6322:
[----:B------:R-:W-:Y:S01]  /*19280*/  ULDC.64 UR4, c[0x0][0x608] ;  /* 0x0001820000047ab9 */ /* 0x000fe20000000a00 */
[----:B------:R-:W-:Y:S02]  /*19290*/  ISETP.NE.AND P6, PT, R17, 0x1, PT ;  /* 0x000000011100780c */ /* 0x000fe40003fc5270 */
[----:B------:R-:W-:-:S04]  /*192a0*/  IADD3 R2, P0, R19, UR4, RZ ;  /* 0x0000000413027c10 */ /* 0x000fc8000ff1e0ff */
[----:B0123--:R-:W-:-:S05]  /*192b0*/  IADD3.X R3, RZ, UR5, RZ, P0, !PT ;  /* 0x00000005ff037c10 */ /* 0x00ffca00087fe4ff */
[----:B------:R0:W-:Y:S02]  /*192c0*/  STG.E.128 desc[UR60][R2.64], R32 ;  /* 0x0000002002007986 */ /* 0x0001e4000c101d3c */
        /* <DEDUP_REMOVED lines=17> */
.L_x_6323:
        /* <DEDUP_REMOVED lines=22> */
.L_x_6324:
[----:B------:R-:W-:Y:S02]  /*19540*/  ULDC.64 UR4, c[0x0][0x608] ;  /* 0x0001820000047ab9 */ /* 0x000fe40000000a00 */
[----:B------:R-:W-:-:S05]  /*19550*/  IADD3 R16, P0, R16, UR4, RZ ;  /* 0x0000000410107c10 */ /* 0x000fca000ff1e0ff */
[----:B------:R-:W-:-:S05]  /*19560*/  IMAD.X R17, RZ, RZ, UR5, P0 ;  /* 0x00000005ff117e24 */ /* 0x000fca00080e06ff */
[----:B------:R-:W-:Y:S01]  /*19570*/  STG.E.128 desc[UR60][R16.64], R24 ;  /* 0x0000001810007986 */ /* 0x000fe2000c101d3c */
[----:B------:R-:W-:Y:S05]  /*19580*/  EXIT ;  /* 0x000000000000794d */ /* 0x000fea0003800000 */
.L_x_6320:
[----:B------:R-:W-:Y:S04]  /*19590*/  STG.E.128 desc[UR60][R6.64], R36 ;  /* 0x0000002406007986 */ /* 0x000fe8000c101d3c */
[----:B------:R-:W-:Y:S04]  /*195a0*/  STG.E.128 desc[UR60][R8.64], R32 ;  /* 0x0000002008007986 */ /* 0x000fe8000c101d3c */
[----:B------:R-:W-:Y:S04]  /*195b0*/  STG.E.128 desc[UR60][R10.64], R28 ;  /* 0x0000001c0a007986 */ /* 0x000fe8000c101d3c */
[----:B------:R-:W-:Y:S01]  /*195c0*/  STG.E.128 desc[UR60][R12.64], R24 ;  /* 0x000000180c007986 */ /* 0x000fe2000c101d3c */
[----:B------:R-:W-:Y:S05]  /*195d0*/  EXIT ;  /* 0x000000000000794d */ /* 0x000fea0003800000 */
.L_x_6285:
        /* <DEDUP_REMOVED lines=23> */
[----:B--2---:R-:W-:-:S02]  /*19750*/  DADD R28, R28, R8 ;  /* 0x000000001c1c7229 */ /* 0x004fc40000000008 */
[----:B------:R-:W-:Y:S02]  /*19760*/  DADD R30, R30, R10 ;  /* 0x000000001e1e7229 */ /* 0x000fe4000000000a */
[----:B---3--:R-:W-:Y:S02]  /*19770*/  DADD R84, R84, R12 ;  /* 0x0000000054547229 */ /* 0x008fe4000000000c */
[----:B------:R-:W-:Y:S02]  /*19780*/  DADD R86, R86, R14 ;  /* 0x0000000056567229 */ /* 0x000fe4000000000e */
[----:B----4-:R-:W-:Y:S02]  /*19790*/  DADD R24, R24, R20 ;  /* 0x0000000018187229 */ /* 0x010fe40000000014 */
[----:B------:R-:W-:Y:S02]  /*197a0*/  DADD R26, R26, R22 ;  /* 0x000000001a1a7229 */ /* 0x000fe40000000016 */
[----:B-----5:R-:W-:-:S02]  /*197b0*/  DADD R140, R140, R36 ;  /* 0x000000008c8c7229 */ /* 0x020fc40000000024 */
[----:B------:R-:W-:-:S11]  /*197c0*/  DADD R142, R142, R38 ;  /* 0x000000008e8e7229 */ /* 0x000fd60000000026 */
.L_x_6326:
        /* <DEDUP_REMOVED lines=21> */
.L_x_6328:
        /* <DEDUP_REMOVED lines=22> */
.L_x_6329:
        /* <DEDUP_REMOVED lines=22> */
.L_x_6330:
        /* <DEDUP_REMOVED lines=10> */
[----:B0-----:R0:W3:Y:S01]  /*19c80*/  LDC.64 R2, c[0x4][R0] ;  /* 0x0100000000027b82 */ /* 0x0010e20000000a00 */
        /* <DEDUP_REMOVED lines=10> */
[----:B-123--:R-:W-:Y:S05]  /*19d30*/  CALL.ABS.NOINC R2 ;  /* 0x0000000002007343 */ /* 0x00efea0003c00000 */
.L_x_6331:
[----:B------:R-:W-:Y:S02]  /*19d40*/  ULDC.64 UR4, c[0x0][0x608] ;  /* 0x0001820000047ab9 */ /* 0x000fe40000000a00 */
[----:B0-----:R-:W-:-:S04]  /*19d50*/  IADD3 R2, P0, R19, UR4, RZ ;  /* 0x0000000413027c10 */ /* 0x001fc8000ff1e0ff */
[----:B------:R-:W-:-:S05]  /*19d60*/  IADD3.X R3, RZ, UR5, RZ, P0, !PT ;  /* 0x00000005ff037c10 */ /* 0x000fca00087fe4ff */
[----:B------:R-:W-:Y:S01]  /*19d70*/  STG.E.128 desc[UR60][R2.64], R140 ;  /* 0x0000008c02007986 */ /* 0x000fe2000c101d3c */
[----:B------:R-:W-:Y:S05]  /*19d80*/  EXIT ;  /* 0x000000000000794d */ /* 0x000fea0003800000 */
.L_x_6327:
[----:B------:R-:W-:Y:S04]  /*19d90*/  STG.E.128 desc[UR60][R4.64], R28 ;  /* 0x0000001c04007986 */ /* 0x000fe8000c101d3c */
[----:B------:R-:W-:Y:S04]  /*19da0*/  STG.E.128 desc[UR60][R4.64+0x10], R84 ;  /* 0x0000105404007986 */ /* 0x000fe8000c101d3c */
[----:B------:R-:W-:Y:S04]  /*19db0*/  STG.E.128 desc[UR60][R4.64+0x20], R24 ;  /* 0x0000201804007986 */ /* 0x000fe8000c101d3c */
[----:B------:R-:W-:Y:S01]  /*19dc0*/  STG.E.128 desc[UR60][R4.64+0x30], R140 ;  /* 0x0000308c04007986 */ /* 0x000fe2000c101d3c */
[----:B------:R-:W-:Y:S05]  /*19dd0*/  EXIT ;  /* 0x000000000000794d */ /* 0x000fea0003800000 */
.L_x_6325:
        /* <DEDUP_REMOVED lines=16> */
.L_x_6332:
        /* <DEDUP_REMOVED lines=21> */
.L_x_6334:
        /* <DEDUP_REMOVED lines=22> */
.L_x_6335:
        /* <DEDUP_REMOVED lines=22> */
.L_x_6336:
        /* <DEDUP_REMOVED lines=10> */
[----:B0-----:R0:W3:Y:S01]  /*1a390*/  LDC.64 R2, c[0x4][R0] ;  /* 0x0100000000027b82 */ /* 0x0010e20000000a00 */
        /* <DEDUP_REMOVED lines=10> */
[----:B-123--:R-:W-:Y:S05]  /*1a440*/  CALL.ABS.NOINC R2 ;  /* 0x0000000002007343 */ /* 0x00efea0003c00000 */
.L_x_6337:
[----:B------:R-:W-:Y:S02]  /*1a450*/  ULDC.64 UR4, c[0x0][0x608] ;  /* 0x0001820000047ab9 */ /* 0x000fe40000000a00 */
[----:B0-----:R-:W-:-:S04]  /*1a460*/  IADD3 R2, P0, R19, UR4, RZ ;  /* 0x0000000413027c10 */ /* 0x001fc8000ff1e0ff */
[----:B------:R-:W-:-:S05]  /*1a470*/  IADD3.X R3, RZ, UR5, RZ, P0, !PT ;  /* 0x00000005ff037c10 */ /* 0x000fca00087fe4ff */
[----:B------:R-:W-:Y:S01]  /*1a480*/  STG.E.128 desc[UR60][R2.64], R140 ;  /* 0x0000008c02007986 */ /* 0x000fe2000c101d3c */
[----:B------:R-:W-:Y:S05]  /*1a490*/  EXIT ;  /* 0x000000000000794d */ /* 0x000fea0003800000 */
.L_x_6333:
[----:B------:R-:W-:Y:S04]  /*1a4a0*/  STG.E.128 desc[UR60][R6.64], R28 ;  /* 0x0000001c06007986 */ /* 0x000fe8000c101d3c */
[----:B------:R-:W-:Y:S04]  /*1a4b0*/  STG.E.128 desc[UR60][R8.64], R84 ;  /* 0x0000005408007986 */ /* 0x000fe8000c101d3c */
[----:B------:R-:W-:Y:S04]  /*1a4c0*/  STG.E.128 desc[UR60][R10.64], R24 ;  /* 0x000000180a007986 */ /* 0x000fe8000c101d3c */
[----:B------:R-:W-:Y:S01]  /*1a4d0*/  STG.E.128 desc[UR60][R34.64], R140 ;  /* 0x0000008c22007986 */ /* 0x000fe2000c101d3c */
[----:B------:R-:W-:Y:S05]  /*1a4e0*/  EXIT ;  /* 0x000000000000794d */ /* 0x000fea0003800000 */
.L_x_6338:
        /* <DEDUP_REMOVED lines=9> */
.L_x_8829:


//--------------------- .text._ZN2at6native13reduce_kernelILi512ELi1ENS0_8ReduceOpIfNS0_14func_wrapper_tIfNS0_55_GLOBAL__N__0955718d_22_SparseCsrTensorMath_cu_868dd54514ReductionAddOpIfEEEEjfLi4ELi4EEEEEvT1_ --------------------------
	.section	.text._ZN2at6native13reduce_kernelILi512ELi1ENS0_8ReduceOpIfNS0_14func_wrapper_tIfNS0_55_GLOBAL__N__0955718d_22_SparseCsrTensorMath_cu_868dd54514ReductionAddOpIfEEEEjfLi4ELi4EEEEEvT1_,"ax",@progbits
	.align	128
.text._ZN2at6native13reduce_kernelILi512ELi1ENS0_8ReduceOpIfNS0_14func_wrapper_tIfNS0_55_GLOBAL__N__0955718d_22_SparseCsrTensorMath_cu_868dd54514ReductionAddOpIfEEEEjfLi4ELi4EEEEEvT1_:
        .type           _ZN2at6native13reduce_kernelILi512ELi1ENS0_8ReduceOpIfNS0_14func_wrapper_tIfNS0_55_GLOBAL__N__0955718d_22_SparseCsrTensorMath_cu_868dd54514ReductionAddOpIfEEEEjfLi4ELi4EEEEEvT1_,@function
        .size           _ZN2at6native13reduce_kernelILi512ELi1ENS0_8ReduceOpIfNS0_14func_wrapper_tIfNS0_55_GLOBAL__N__0955718d_22_SparseCsrTensorMath_cu_868dd54514ReductionAddOpIfEEEEjfLi4ELi4EEEEEvT1_,(.L_x_8830 - _ZN2at6native13reduce_kernelILi512ELi1ENS0_8ReduceOpIfNS0_14func_wrapper_tIfNS0_55_GLOBAL__N__0955718d_22_SparseCsrTensorMath_cu_868dd54514ReductionAddOpIfEEEEjfLi4ELi4EEEEEvT1_)
        .other          _ZN2at6native13reduce_kernelILi512ELi1ENS0_8ReduceOpIfNS0_14func_wrapper_tIfNS0_55_GLOBAL__N__0955718d_22_SparseCsrTensorMath_cu_868dd54514ReductionAddOpIfEEEEjfLi4ELi4EEEEEvT1_,@"STO_CUDA_ENTRY STV_DEFAULT"
_ZN2at6native13reduce_kernelILi512ELi1ENS0_8ReduceOpIfNS0_14func_wrapper_tIfNS0_55_GLOBAL__N__0955718d_22_SparseCsrTensorMath_cu_868dd54514ReductionAddOpIfEEEEjfLi4ELi4EEEEEvT1_:
        /* <DEDUP_REMOVED lines=287> */
.L_x_6339:
        /* <DEDUP_REMOVED lines=50> */
.L_x_6348:
[----:B------:R-:W-:Y:S05]  /*1510*/  BSYNC B3 ;  /* 0x0000000000037941 */ /* 0x000fea0003800000 */
.L_x_6347:
        /* <DEDUP_REMOVED lines=9> */
[----:B--2---:R-:W-:-:S07]  /*15b0*/  FADD.FTZ R9, R4, UR4 ;  /* 0x0000000404097e21 */ /* 0x004fce0008010000 */
.L_x_6346:
[----:B------:R-:W-:Y:S05]  /*15c0*/  BSYNC B2 ;  /* 0x0000000000027941 */ /* 0x000fea0003800000 */
.L_x_6345:
[C---:B------:R-:W-:Y:S02]  /*15d0*/  IADD3 R5, P0, -R7.reuse, 0x4, RZ ;  /* 0x0000000407057810 */ /* 0x040fe40007f1e1ff */
[----:B------:R-:W-:Y:S02]  /*15e0*/  IADD3 R10, R7, -0x4, R2 ;  /* 0xfffffffc070a7810 */ /* 0x000fe40007ffe002 */
[----:B------:R-:W-:Y:S01]  /*15f0*/  LEA R12, P1, R5, R12, 0x2 ;  /* 0x0000000c050c7211 */ /* 0x000fe200078210ff */
[----:B------:R-:W-:-:S05]  /*1600*/  IMAD.X R4, RZ, RZ, -0x1, P0 ;  /* 0xffffffffff047424 */ /* 0x000fca00000e06ff */
[----:B------:R-:W-:-:S07]  /*1610*/  LEA.HI.X R13, R5, R13, R4, 0x2, P1 ;  /* 0x0000000d050d7211 */ /* 0x000fce00008f1404 */
.L_x_6344:
[----:B------:R-:W-:Y:S05]  /*1620*/  BSYNC B1 ;  /* 0x0000000000017941 */ /* 0x000fea0003800000 */
.L_x_6343:
        /* <DEDUP_REMOVED lines=10> */
.L_x_6351:
[----:B------:R-:W-:Y:S01]  /*16d0*/  IMAD.WIDE.U32 R4, R17, 0x10, R12 ;  /* 0x0000001011047825 */ /* 0x000fe200078e000c */
[----:B------:R-:W-:-:S05]  /*16e0*/  ULDC UR4, c[0x0][0x224] ;  /* 0x0000890000047ab9 */ /* 0x000fca0000000800 */
[----:B------:R-:W2:Y:S01]  /*16f0*/  LDG.E.128 R4, desc[UR36][R4.64] ;  /* 0x0000002404047981 */ /* 0x000ea2000c1e1d00 */
[----:B------:R-:W-:-:S04]  /*1700*/  IADD3 R17, R17, UR4, RZ ;  /* 0x0000000411117c10 */ /* 0x000fc8000fffe0ff */
[----:B------:R-:W-:-:S04]  /*1710*/  LEA R19, R17, 0x3, 0x2 ;  /* 0x0000000311137811 */ /* 0x000fc800078e10ff */
[----:B------:R-:W-:Y:S01]  /*1720*/  ISETP.GE.U32.AND P0, PT, R19, R10, PT ;  /* 0x0000000a1300720c */ /* 0x000fe20003f06070 */
[----:B--2---:R-:W-:Y:S01]  /*1730*/  FADD.FTZ R9, R4, R9 ;  /* 0x0000000904097221 */ /* 0x004fe20000010000 */
[----:B------:R-:W-:Y:S01]  /*1740*/  FADD.FTZ R2, R5, R2 ;  /* 0x0000000205027221 */ /* 0x000fe20000010000 */
[----:B------:R-:W-:Y:S01]  /*1750*/  FADD.FTZ R11, R6, R11 ;  /* 0x0000000b060b7221 */ /* 0x000fe20000010000 */
[----:B------:R-:W-:-:S09]  /*1760*/  FADD.FTZ R16, R7, R16 ;  /* 0x0000001007107221 */ /* 0x000fd20000010000 */
[----:B------:R-:W-:Y:S05]  /*1770*/  @!P0 BRA `(.L_x_6351) ;  /* 0xfffffffc00d48947 */ /* 0x000fea000383ffff */
.L_x_6350:
[----:B------:R-:W-:Y:S05]  /*1780*/  BSYNC B1 ;  /* 0x0000000000017941 */ /* 0x000fea0003800000 */
.L_x_6349:
        /* <DEDUP_REMOVED lines=8> */
.L_x_6353:
[----:B------:R-:W-:Y:S05]  /*1810*/  BSYNC B1 ;  /* 0x0000000000017941 */ /* 0x000fea0003800000 */
.L_x_6352:
        /* <DEDUP_REMOVED lines=10> */
[----:B--2---:R-:W-:-:S07]  /*18c0*/  FADD.FTZ R9, R9, R12 ;  /* 0x0000000c09097221 */ /* 0x004fce0000010000 */
.L_x_6355:
[----:B------:R-:W-:Y:S05]  /*18d0*/  BSYNC B1 ;  /* 0x0000000000017941 */ /* 0x000fea0003800000 */
.L_x_6354:
[----:B------:R-:W-:-:S04]  /*18e0*/  FADD.FTZ R2, R2, R9 ;  /* 0x0000000902027221 */ /* 0x000fc80000010000 */
[----:B------:R-:W-:-:S04]  /*18f0*/  FADD.FTZ R11, R2, R11 ;  /* 0x0000000b020b7221 */ /* 0x000fc80000010000 */
[----:B------:R-:W-:Y:S01]  /*1900*/  FADD.FTZ R16, R11, R16 ;  /* 0x000000100b107221 */ /* 0x000fe20000010000 */
[----:B------:R-:W-:Y:S06]  /*1910*/  BRA `(.L_x_6341) ;  /* 0x0000009400407947 */ /* 0x000fec0003800000 */
.L_x_6342:
        /* <DEDUP_REMOVED lines=24> */
.L_x_6364:
        /* <DEDUP_REMOVED lines=286> */
.L_x_6360:
        /* <DEDUP_REMOVED lines=254> */
.L_x_6361:
        /* <DEDUP_REMOVED lines=254> */
.L_x_6362:
        /* <DEDUP_REMOVED lines=252> */
.L_x_6363:
[----:B--2---:R-:W-:Y:S01]  /*5c00*/  LOP3.LUT R19, R2, 0xfffffffc, RZ, 0xc0, !PT ;  /* 0xfffffffc02137812 */ /* 0x004fe200078ec0ff */
[----:B------:R-:W-:-:S03]  /*5c10*/  ULDC UR4, c[0x0][0x21c] ;  /* 0x0000870000047ab9 */ /* 0x000fc60000000800 */
[----:B------:R-:W-:-:S04]  /*5c20*/  IADD3 R18, P1, R12, R19, RZ ;  /* 0x000000130c127210 */ /* 0x000fc80007f3e0ff */
[----:B------:R-:W-:-:S05]  /*5c30*/  IADD3.X R19, RZ, R13, RZ, P1, !PT ;  /* 0x0000000dff137210 */ /* 0x000fca0000ffe4ff */
[----:B------:R-:W2:Y:S01]  /*5c40*/  LDG.E R23, desc[UR36][R18.64] ;  /* 0x0000002412177981 */ /* 0x000ea2000c1e1900 */
[----:B------:R-:W-:Y:S01]  /*5c50*/  IADD3 R5, R5, R4, RZ ;  /* 0x0000000405057210 */ /* 0x000fe20007ffe0ff */
[----:B------:R-:W-:Y:S02]  /*5c60*/  IMAD.U32 R2, RZ, RZ, UR4 ;  /* 0x00000004ff027e24 */ /* 0x000fe4000f8e00ff */
[----:B-----5:R-:W-:Y:S01]  /*5c70*/  FADD.FTZ R9, R20, R9 ;  /* 0x0000000914097221 */ /* 0x020fe20000010000 */
[----:B------:R-:W-:Y:S01]  /*5c80*/  FADD.FTZ R8, R11, R8 ;  /* 0x000000080b087221 */ /* 0x000fe20000010000 */
[----:B------:R-:W-:Y:S01]  /*5c90*/  FADD.FTZ R7, R10, R7 ;  /* 0x000000070a077221 */ /* 0x000fe20000010000 */
[----:B-1----:R-:W-:-:S05]  /*5ca0*/  IMAD R21, R4, 0x3, R5 ;  /* 0x0000000304157824 */ /* 0x002fca00078e0205 */
[----:B------:R-:W-:Y:S01]  /*5cb0*/  ISETP.GE.U32.AND P1, PT, R21, R2, PT ;  /* 0x000000021500720c */ /* 0x000fe20003f26070 */
[----:B--2---:R-:W-:-:S12]  /*5cc0*/  FADD.FTZ R6, R23, R6 ;  /* 0x0000000617067221 */ /* 0x004fd80000010000 */
[----:B------:R-:W-:Y:S05]  /*5cd0*/  @!P1 BRA `(.L_x_6364) ;  /* 0xffffffbc00709947 */ /* 0x000fea000383ffff */
[----:B------:R-:W-:Y:S05]  /*5ce0*/  BSYNC B2 ;  /* 0x0000000000027941 */ /* 0x000fea0003800000 */
.L_x_6359:
[----:B------:R-:W-:Y:S05]  /*5cf0*/  BSYNC B1 ;  /* 0x0000000000017941 */ /* 0x000fea0003800000 */
.L_x_6358:
        /* <DEDUP_REMOVED lines=280> */
.L_x_6367:
        /* <DEDUP_REMOVED lines=281> */
.L_x_6368:
        /* <DEDUP_REMOVED lines=281> */
.L_x_6369:
        /* <DEDUP_REMOVED lines=281> */
.L_x_6370:
[----:B------:R-:W-:-:S04]  /*a330*/  LOP3.LUT R17, R22, 0xfffffffc, RZ, 0xc0, !PT ;  /* 0xfffffffc16117812 */ /* 0x000fc800078ec0ff */
[----:B------:R-:W-:-:S04]  /*a340*/  IADD3 R12, P1, R12, R17, RZ ;  /* 0x000000110c0c7210 */ /* 0x000fc80007f3e0ff */
[----:B------:R-:W-:-:S05]  /*a350*/  IADD3.X R13, RZ, R13, RZ, P1, !PT ;  /* 0x0000000dff0d7210 */ /* 0x000fca0000ffe4ff */
[----:B------:R1:W5:Y:S04]  /*a360*/  LDG.E R23, desc[UR36][R12.64] ;  /* 0x000000240c177981 */ /* 0x000368000c1e1900 */
.L_x_6366:
[----:B------:R-:W-:Y:S05]  /*a370*/  BSYNC B1 ;  /* 0x0000000000017941 */ /* 0x000fea0003800000 */
.L_x_6365:
[----:B------:R-:W-:Y:S04]  /*a380*/  BSSY B1, `(.L_x_6371) ;  /* 0x000000d000017945 */ /* 0x000fe80003800000 */
[----:B------:R-:W-:Y:S05]  /*a390*/  @P0 BRA `(.L_x_6372) ;  /* 0x00000000002c0947 */ /* 0x000fea0003800000 */
[----:B------:R-:W-:Y:S02]  /*a3a0*/  IMAD.IADD R5, R5, 0x1, R4 ;  /* 0x0000000105057824 */ /* 0x000fe400078e0204 */
[----:B-----5:R-:W-:-:S03]  /*a3b0*/  FADD.FTZ R9, R9, R20 ;  /* 0x0000001409097221 */ /* 0x020fc60000010000 */
[----:B------:R-:W-:-:S13]  /*a3c0*/  ISETP.GE.U32.AND P0, PT, R5, R2, PT ;  /* 0x000000020500720c */ /* 0x000fda0003f06070 */
[----:B------:R-:W-:Y:S05]  /*a3d0*/  @P0 BRA `(.L_x_6372) ;  /* 0x00000000001c0947 */ /* 0x000fea0003800000 */
[----:B------:R-:W-:Y:S01]  /*a3e0*/  IADD3 R5, R5, R4, RZ ;  /* 0x0000000405057210 */ /* 0x000fe20007ffe0ff */
[----:B------:R-:W-:-:S03]  /*a3f0*/  FADD.FTZ R8, R8, R11 ;  /* 0x0000000b08087221 */ /* 0x000fc60000010000 */
[----:B------:R-:W-:-:S13]  /*a400*/  ISETP.GE.U32.AND P0, PT, R5, R2, PT ;  /* 0x000000020500720c */ /* 0x000fda0003f06070 */
[----:B------:R-:W-:Y:S01]  /*a410*/  @!P0 IADD3 R5, R5, R4, RZ ;  /* 0x0000000405058210 */ /* 0x000fe20007ffe0ff */
[----:B------:R-:W-:-:S03]  /*a420*/  @!P0 FADD.FTZ R7, R7, R10 ;  /* 0x0000000a07078221 */ /* 0x000fc60000010000 */
[----:B------:R-:W-:-:S13]  /*a430*/  ISETP.GE.U32.OR P1, PT, R5, R2, P0 ;  /* 0x000000020500720c */ /* 0x000fda0000726470 */
[----:B------:R-:W-:-:S07]  /*a440*/  @!P1 FADD.FTZ R6, R6, R23 ;  /* 0x0000001706069221 */ /* 0x000fce0000010000 */
.L_x_6372:
[----:B------:R-:W-:Y:S05]  /*a450*/  BSYNC B1 ;  /* 0x0000000000017941 */ /* 0x000fea0003800000 */
.L_x_6371:
[----:B------:R-:W-:-:S04]  /*a460*/  FADD.FTZ R8, R8, R9 ;  /* 0x0000000908087221 */ /* 0x000fc80000010000 */
[----:B------:R-:W-:-:S04]  /*a470*/  FADD.FTZ R7, R8, R7 ;  /* 0x0000000708077221 */ /* 0x000fc80000010000 */
[----:B0-----:R-:W-:Y:S01]  /*a480*/  FADD.FTZ R16, R7, R6 ;  /* 0x0000000607107221 */ /* 0x001fe20000010000 */
[----:B------:R-:W-:Y:S06]  /*a490*/  BRA `(.L_x_6341) ;  /* 0x0000000800607947 */ /* 0x000fec0003800000 */
.L_x_6357:
        /* <DEDUP_REMOVED lines=10> */
.L_x_6376:
        /* <DEDUP_REMOVED lines=18> */
[----:B--2---:R-:W-:Y:S01]  /*a660*/  FADD.FTZ R21, R8, R21 ;  /* 0x0000001508157221 */ /* 0x004fe20000010000 */
[----:B---3--:R-:W-:Y:S01]  /*a670*/  FADD.FTZ R20, R11, R20 ;  /* 0x000000140b147221 */ /* 0x008fe20000010000 */
[----:B----4-:R-:W-:Y:S01]  /*a680*/  FADD.FTZ R7, R16, R7 ;  /* 0x0000000710077221 */ /* 0x010fe20000010000 */
[----:B-----5:R-:W-:-:S09]  /*a690*/  FADD.FTZ R6, R19, R6 ;  /* 0x0000000613067221 */ /* 0x020fd20000010000 */
[----:B------:R-:W-:Y:S05]  /*a6a0*/  @!P0 BRA `(.L_x_6376) ;  /* 0xfffffffc00a48947 */ /* 0x000fea000383ffff */
[----:B------:R-:W-:Y:S05]  /*a6b0*/  BSYNC B2 ;  /* 0x0000000000027941 */ /* 0x000fea0003800000 */
.L_x_6375:
[----:B------:R-:W-:Y:S01]  /*a6c0*/  MOV R17, R11 ;  /* 0x0000000b00117202 */ /* 0x000fe20000000f00 */
[----:B------:R-:W-:Y:S01]  /*a6d0*/  IMAD.MOV.U32 R11, RZ, RZ, R19 ;  /* 0x000000ffff0b7224 */ /* 0x000fe200078e0013 */
[----:B------:R-:W-:-:S07]  /*a6e0*/  MOV R10, R8 ;  /* 0x00000008000a7202 */ /* 0x000fce0000000f00 */
.L_x_6374:
[----:B------:R-:W-:Y:S05]  /*a6f0*/  BSYNC B1 ;  /* 0x0000000000017941 */ /* 0x000fea0003800000 */
.L_x_6373:
        /* <DEDUP_REMOVED lines=23> */
.L_x_6378:
[----:B------:R-:W-:Y:S05]  /*a870*/  BSYNC B1 ;  /* 0x0000000000017941 */ /* 0x000fea0003800000 */
.L_x_6377:
[----:B------:R-:W-:Y:S04]  /*a880*/  BSSY B1, `(.L_x_6379) ;  /* 0x000000d000017945 */ /* 0x000fe80003800000 */
[----:B------:R-:W-:Y:S05]  /*a890*/  @P1 BRA `(.L_x_6380) ;  /* 0x00000000002c1947 */ /* 0x000fea0003800000 */
[----:B------:R-:W-:Y:S01]  /*a8a0*/  IADD3 R5, R5, R4, RZ ;  /* 0x0000000405057210 */ /* 0x000fe20007ffe0ff */
[----:B-----5:R-:W-:-:S03]  /*a8b0*/  FADD.FTZ R21, R21, R10 ;  /* 0x0000000a15157221 */ /* 0x020fc60000010000 */
[----:B------:R-:W-:-:S13]  /*a8c0*/  ISETP.GE.U32.AND P0, PT, R5, R2, PT ;  /* 0x000000020500720c */ /* 0x000fda0003f06070 */
[----:B------:R-:W-:Y:S05]  /*a8d0*/  @P0 BRA `(.L_x_6380) ;  /* 0x00000000001c0947 */ /* 0x000fea0003800000 */
[----:B------:R-:W-:Y:S01]  /*a8e0*/  IADD3 R5, R5, R4, RZ ;  /* 0x0000000405057210 */ /* 0x000fe20007ffe0ff */
[----:B------:R-:W-:-:S03]  /*a8f0*/  FADD.FTZ R20, R20, R17 ;  /* 0x0000001114147221 */ /* 0x000fc60000010000 */
[----:B------:R-:W-:-:S13]  /*a900*/  ISETP.GE.U32.AND P0, PT, R5, R2, PT ;  /* 0x000000020500720c */ /* 0x000fda0003f06070 */
[----:B------:R-:W-:Y:S02]  /*a910*/  @!P0 IMAD.IADD R5, R5, 0x1, R4 ;  /* 0x0000000105058824 */ /* 0x000fe400078e0204 */
[----:B------:R-:W-:-:S03]  /*a920*/  @!P0 FADD.FTZ R7, R7, R16 ;  /* 0x0000001007078221 */ /* 0x000fc60000010000 */
[----:B------:R-:W-:-:S13]  /*a930*/  ISETP.GE.U32.OR P1, PT, R5, R2, P0 ;  /* 0x000000020500720c */ /* 0x000fda0000726470 */
[----:B------:R-:W-:-:S07]  /*a940*/  @!P1 FADD.FTZ R6, R6, R11 ;  /* 0x0000000b06069221 */ /* 0x000fce0000010000 */
.L_x_6380:
[----:B------:R-:W-:Y:S05]  /*a950*/  BSYNC B1 ;  /* 0x0000000000017941 */ /* 0x000fea0003800000 */
.L_x_6379:
[----:B------:R-:W-:-:S04]  /*a960*/  FADD.FTZ R20, R21, R20 ;  /* 0x0000001415147221 */ /* 0x000fc80000010000 */
[----:B------:R-:W-:-:S04]  /*a970*/  FADD.FTZ R7, R20, R7 ;  /* 0x0000000714077221 */ /* 0x000fc80000010000 */
[----:B-----5:R-:W-:Y:S01]  /*a980*/  FADD.FTZ R16, R7, R6 ;  /* 0x0000000607107221 */ /* 0x020fe20000010000 */
[----:B------:R-:W-:Y:S06]  /*a990*/  BRA `(.L_x_6341) ;  /* 0x0000000400207947 */ /* 0x000fec0003800000 */
.L_x_6356:
        /* <DEDUP_REMOVED lines=12> */
.L_x_6384:
        /* <DEDUP_REMOVED lines=20> */
.L_x_6383:
[----:B------:R-:W-:Y:S02]  /*aba0*/  MOV R10, R8 ;  /* 0x00000008000a7202 */ /* 0x000fe40000000f00 */
[----:B------:R-:W-:-:S07]  /*abb0*/  MOV R19, R21 ;  /* 0x0000001500137202 */ /* 0x000fce0000000f00 */
.L_x_6382:
[----:B------:R-:W-:Y:S05]  /*abc0*/  BSYNC B1 ;  /* 0x0000000000017941 */ /* 0x000fea0003800000 */
.L_x_6381:
        /* <DEDUP_REMOVED lines=19> */
.L_x_6386:
[----:B------:R-:W-:Y:S05]  /*ad00*/  BSYNC B1 ;  /* 0x0000000000017941 */ /* 0x000fea0003800000 */
.L_x_6385:
[----:B------:R-:W-:Y:S04]  /*ad10*/  BSSY B1, `(.L_x_6387) ;  /* 0x000000d000017945 */ /* 0x000fe80003800000 */
[----:B------:R-:W-:Y:S05]  /*ad20*/  @P1 BRA `(.L_x_6388) ;  /* 0x00000000002c1947 */ /* 0x000fea0003800000 */
[----:B0-----:R-:W-:Y:S02]  /*ad30*/  IMAD.IADD R9, R17, 0x1, R4 ;  /* 0x0000000111097824 */ /* 0x001fe400078e0204 */
        /* <DEDUP_REMOVED lines=10> */
.L_x_6388:
[----:B------:R-:W-:Y:S05]  /*ade0*/  BSYNC B1 ;  /* 0x0000000000017941 */ /* 0x000fea0003800000 */
.L_x_6387:
[----:B------:R-:W-:-:S04]  /*adf0*/  FADD.FTZ R6, R5, R6 ;  /* 0x0000000605067221 */ /* 0x000fc80000010000 */
[----:B------:R-:W-:-:S04]  /*ae00*/  FADD.FTZ R7, R6, R7 ;  /* 0x0000000706077221 */ /* 0x000fc80000010000 */
[----:B------:R-:W-:-:S07]  /*ae10*/  FADD.FTZ R16, R7, R16 ;  /* 0x0000001007107221 */ /* 0x000fce0000010000 */
.L_x_6341:
[----:B------:R-:W-:Y:S05]  /*ae20*/  BSYNC B0 ;  /* 0x0000000000007941 */ /* 0x000fea0003800000 */
.L_x_6340:
        /* <DEDUP_REMOVED lines=16> */
.L_x_6390:
        /* <DEDUP_REMOVED lines=12> */
.L_x_6389:
        /* <DEDUP_REMOVED lines=19> */
.L_x_6393:
        /* <DEDUP_REMOVED lines=12> */
.L_x_6392:
[----:B------:R-:W-:Y:S01]  /*b1e0*/  BAR.SYNC.DEFER_BLOCKING 0x0 ;  /* 0x0000000000007b1d */ /* 0x000fe20000010000 */
[----:B------:R-:W-:-:S13]  /*b1f0*/  ISETP.GE.AND P0, PT, R2, 0x2, PT ;  /* 0x000000020200780c */ /* 0x000fda0003f06270 */
[----:B------:R-:W-:Y:S05]  /*b200*/  @!P0 BRA `(.L_x_6391) ;  /* 0x0000000000188947 */ /* 0x000fea0003800000 */
[----:B------:R-:W-:-:S11]  /*b210*/  HFMA2.MMA R5, -RZ, RZ, 0, 5.9604644775390625e-08 ;  /* 0x00000001ff057435 */ /* 0x000fd600000001ff */
.L_x_6394:
[----:B------:R0:W2:Y:S02]  /*b220*/  SHFL.DOWN PT, R7, R16, R5, 0x1f ;  /* 0x08001f0510077589 */ /* 0x0000a400000e0000 */
[----:B0-----:R-:W-:-:S04]  /*b230*/  SHF.L.U32 R5, R5, 0x1, RZ ;  /* 0x0000000105057819 */ /* 0x001fc800000006ff */
[----:B------:R-:W-:Y:S01]  /*b240*/  ISETP.GE.AND P0, PT, R5, R2, PT ;  /* 0x000000020500720c */ /* 0x000fe20003f06270 */
[----:B--2---:R-:W-:-:S12]  /*b250*/  FADD.FTZ R16, R7, R16 ;  /* 0x0000001007107221 */ /* 0x004fd80000010000 */
[----:B------:R-:W-:Y:S05]  /*b260*/  @!P0 BRA `(.L_x_6394) ;  /* 0xfffffffc00ec8947 */ /* 0x000fea000383ffff */
.L_x_6391:
        /* <DEDUP_REMOVED lines=277> */
.L_x_6395:
        /* <DEDUP_REMOVED lines=296> */
.L_x_6397:
        /* <DEDUP_REMOVED lines=17> */
.L_x_6399:
[----:B0-----:R-:W-:Y:S05]  /*d750*/  BSYNC B0 ;  /* 0x0000000000007941 */ /* 0x001fea0003800000 */
.L_x_6398:
        /* <DEDUP_REMOVED lines=14> */
.L_x_6401:
[----:B------:R-:W-:Y:S05]  /*d840*/  BSYNC B0 ;  /* 0x0000000000007941 */ /* 0x000fea0003800000 */
.L_x_6400:
        /* <DEDUP_REMOVED lines=35> */
.L_x_6403:
[----:B------:R-:W-:Y:S05]  /*da80*/  BSYNC B0 ;  /* 0x0000000000007941 */ /* 0x000fea0003800000 */
.L_x_6402:
        /* <DEDUP_REMOVED lines=31> */
.L_x_6408:
[----:B------:R-:W-:-:S04]  /*dc80*/  IMAD.IADD R11, R2, 0x1, R13 ;  /* 0x00000001020b7824 */ /* 0x000fc800078e020d */
[----:B-1----:R-:W-:-:S06]  /*dc90*/  IMAD.WIDE.U32 R10, R11, 0x4, R8 ;  /* 0x000000040b0a7825 */ /* 0x002fcc00078e0008 */
[----:B------:R-:W2:Y:S01]  /*dca0*/  LDG.E R11, desc[UR36][R10.64] ;  /* 0x000000240a0b7981 */ /* 0x000ea2000c1e1900 */
[----:B------:R-:W-:-:S04]  /*dcb0*/  IADD3 R13, R14, R13, RZ ;  /* 0x0000000d0e0d7210 */ /* 0x000fc80007ffe0ff */
[----:B------:R-:W-:Y:S01]  /*dcc0*/  ISETP.GE.U32.AND P0, PT, R13, UR6, PT ;  /* 0x000000060d007c0c */ /* 0x000fe2000bf06070 */
[----:B--2---:R-:W-:-:S12]  /*dcd0*/  FADD.FTZ R16, R11, R16 ;  /* 0x000000100b107221 */ /* 0x004fd80000010000 */
[----:B------:R-:W-:Y:S05]  /*dce0*/  @!P0 BRA `(.L_x_6408) ;  /* 0xfffffffc00e48947 */ /* 0x000fea000383ffff */
[----:B------:R-:W-:Y:S05]  /*dcf0*/  BSYNC B1 ;  /* 0x0000000000017941 */ /* 0x000fea0003800000 */
.L_x_6407:
[----:B------:R-:W-:Y:S05]  /*dd00*/  BRA `(.L_x_6406) ;  /* 0x0000000000447947 */ /* 0x000fea0003800000 */
.L_x_6405:
        /* <DEDUP_REMOVED lines=9> */
.L_x_6409:
[----:B------:R-:W-:-:S04]  /*dda0*/  IMAD.IADD R11, R2, 0x1, R13 ;  /* 0x00000001020b7824 */ /* 0x000fc800078e020d */
[----:B0-----:R-:W-:-:S04]  /*ddb0*/  IMAD R11, R11, R14, R0 ;  /* 0x0000000e0b0b7224 */ /* 0x001fc800078e0200 */
[----:B-1----:R-:W-:-:S06]  /*ddc0*/  IMAD.WIDE.U32 R10, R11, 0x4, R8 ;  /* 0x000000040b0a7825 */ /* 0x002fcc00078e0008 */
[----:B------:R-:W3:Y:S01]  /*ddd0*/  LDG.E R11, desc[UR36][R10.64] ;  /* 0x000000240a0b7981 */ /* 0x000ee2000c1e1900 */
[----:B--2---:R-:W-:-:S04]  /*dde0*/  IADD3 R13, R18, R13, RZ ;  /* 0x0000000d120d7210 */ /* 0x004fc80007ffe0ff */
[----:B------:R-:W-:Y:S01]  /*ddf0*/  ISETP.GE.U32.AND P0, PT, R13, UR5, PT ;  /* 0x000000050d007c0c */ /* 0x000fe2000bf06070 */
[----:B---3--:R-:W-:-:S12]  /*de00*/  FADD.FTZ R16, R11, R16 ;  /* 0x000000100b107221 */ /* 0x008fd80000010000 */
[----:B------:R-:W-:Y:S05]  /*de10*/  @!P0 BRA `(.L_x_6409) ;  /* 0xfffffffc00e08947 */ /* 0x000fea000383ffff */
.L_x_6406:
[----:B------:R-:W-:Y:S05]  /*de20*/  BSYNC B0 ;  /* 0x0000000000007941 */ /* 0x000fea0003800000 */
.L_x_6404:
        /* <DEDUP_REMOVED lines=13> */
.L_x_6411:
[----:B------:R-:W-:Y:S01]  /*df00*/  IMAD.IADD R8, R3, 0x1, R2 ;  /* 0x0000000103087824 */ /* 0x000fe200078e0202 */
[----:B------:R-:W-:Y:S04]  /*df10*/  BAR.SYNC.DEFER_BLOCKING 0x0 ;  /* 0x0000000000007b1d */ /* 0x000fe80000010000 */
[----:B------:R-:W-:-:S04]  /*df20*/  ISETP.GE.U32.AND P0, PT, R8, UR5, PT ;  /* 0x0000000508007c0c */ /* 0x000fc8000bf06070 */
[----:B------:R-:W-:-:S13]  /*df30*/  ISETP.GE.U32.OR P0, PT, R3, R2, P0 ;  /* 0x000000020300720c */ /* 0x000fda0000706470 */
[----:B------:R-:W-:-:S05]  /*df40*/  @!P0 IMAD R8, R8, R13, R0 ;  /* 0x0000000d08088224 */ /* 0x000fca00078e0200 */
[----:B------:R-:W-:-:S05]  /*df50*/  @!P0 LEA R8, R8, UR7, 0x2 ;  /* 0x0000000708088c11 */ /* 0x000fca000f8e10ff */
[----:B-----5:R-:W0:Y:S02]  /*df60*/  @!P0 LDS R11, [R8] ;  /* 0x00000000080b8984 */ /* 0x020e240000000800 */
[----:B0-----:R-:W-:-:S05]  /*df70*/  @!P0 FADD.FTZ R16, R16, R11 ;  /* 0x0000000b10108221 */ /* 0x001fca0000010000 */
[----:B------:R1:W-:Y:S01]  /*df80*/  @!P0 STS [R9], R16 ;  /* 0x0000001009008388 */ /* 0x0003e20000000800 */
[----:B------:R-:W-:Y:S02]  /*df90*/  ISETP.GT.AND P0, PT, R2, 0x1, PT ;  /* 0x000000010200780c */ /* 0x000fe40003f04270 */
[----:B------:R-:W-:-:S11]  /*dfa0*/  SHF.R.S32.HI R2, RZ, 0x1, R2 ;  /* 0x00000001ff027819 */ /* 0x000fd60000011402 */
[----:B-1----:R-:W-:Y:S05]  /*dfb0*/  @P0 BRA `(.L_x_6411) ;  /* 0xfffffffc00d00947 */ /* 0x002fea000383ffff */
.L_x_6410:
        /* <DEDUP_REMOVED lines=10> */
.L_x_6414:
[----:B------:R-:W-:Y:S01]  /*e060*/  IMAD.IADD R2, R0, 0x1, R3 ;  /* 0x0000000100027824 */ /* 0x000fe200078e0203 */
[----:B------:R-:W-:Y:S04]  /*e070*/  BAR.SYNC.DEFER_BLOCKING 0x0 ;  /* 0x0000000000007b1d */ /* 0x000fe80000010000 */
[----:B------:R-:W-:-:S04]  /*e080*/  ISETP.GE.U32.AND P0, PT, R2, R13, PT ;  /* 0x0000000d0200720c */ /* 0x000fc80003f06070 */
[----:B------:R-:W-:-:S13]  /*e090*/  ISETP.GE.U32.OR P0, PT, R0, R3, P0 ;  /* 0x000000030000720c */ /* 0x000fda0000706470 */
[----:B------:R-:W-:Y:S02]  /*e0a0*/  @!P0 LEA R2, R3, R9, 0x2 ;  /* 0x0000000903028211 */ /* 0x000fe400078e10ff */
[----:B------:R-:W-:-:S03]  /*e0b0*/  SHF.R.S32.HI R3, RZ, 0x1, R3 ;  /* 0x00000001ff037819 */ /* 0x000fc60000011403 */
[----:B-----5:R-:W0:Y:S02]  /*e0c0*/  @!P0 LDS R11, [R2] ;  /* 0x00000000020b8984 */ /* 0x020e240000000800 */
[----:B0-----:R-:W-:-:S05]  /*e0d0*/  @!P0 FADD.FTZ R16, R16, R11 ;  /* 0x0000000b10108221 */ /* 0x001fca0000010000 */
[----:B------:R1:W-:Y:S01]  /*e0e0*/  @!P0 STS [R9], R16 ;  /* 0x0000001009008388 */ /* 0x0003e20000000800 */
[----:B------:R-:W-:-:S13]  /*e0f0*/  ISETP.GE.AND P0, PT, R3, 0x20, PT ;  /* 0x000000200300780c */ /* 0x000fda0003f06270 */
[----:B-1----:R-:W-:Y:S05]  /*e100*/  @P0 BRA `(.L_x_6414) ;  /* 0xfffffffc00d40947 */ /* 0x002fea000383ffff */
[----:B------:R-:W-:-:S07]  /*e110*/  MOV R2, 0x20 ;  /* 0x0000002000027802 */ /* 0x000fce0000000f00 */
.L_x_6413:
[----:B------:R-:W-:Y:S01]  /*e120*/  BAR.SYNC.DEFER_BLOCKING 0x0 ;  /* 0x0000000000007b1d */ /* 0x000fe20000010000 */
[----:B------:R-:W-:-:S13]  /*e130*/  ISETP.GE.AND P0, PT, R2, 0x2, PT ;  /* 0x000000020200780c */ /* 0x000fda0003f06270 */
[----:B------:R-:W-:Y:S05]  /*e140*/  @!P0 BRA `(.L_x_6412) ;  /* 0x0000000000188947 */ /* 0x000fea0003800000 */
[----:B------:R-:W-:-:S07]  /*e150*/  IMAD.MOV.U32 R3, RZ, RZ, 0x1 ;  /* 0x00000001ff037424 */ /* 0x000fce00078e00ff */
.L_x_6415:
[----:B0-----:R0:W1:Y:S02]  /*e160*/  SHFL.DOWN PT, R9, R16, R3, 0x1f ;  /* 0x08001f0310097589 */ /* 0x00106400000e0000 */
[----:B0-----:R-:W-:-:S04]  /*e170*/  SHF.L.U32 R3, R3, 0x1, RZ ;  /* 0x0000000103037819 */ /* 0x001fc800000006ff */
[----:B------:R-:W-:Y:S01]  /*e180*/  ISETP.GE.AND P0, PT, R3, R2, PT ;  /* 0x000000020300720c */ /* 0x000fe20003f06270 */
[----:B-1----:R-:W-:-:S12]  /*e190*/  FADD.FTZ R16, R9, R16 ;  /* 0x0000001009107221 */ /* 0x002fd80000010000 */
[----:B------:R-:W-:Y:S05]  /*e1a0*/  @!P0 BRA `(.L_x_6415) ;  /* 0xfffffffc00ec8947 */ /* 0x000fea000383ffff */
.L_x_6412:
        /* <DEDUP_REMOVED lines=11> */
.L_x_6417:
        /* <DEDUP_REMOVED lines=20> */
.L_x_6419:
[----:B------:R-:W-:Y:S02]  /*e3a0*/  ULDC.64 UR4, c[0x0][0x5f0] ;  /* 0x00017c0000047ab9 */ /* 0x000fe40000000a00 */
[----:B------:R-:W-:-:S04]  /*e3b0*/  IADD3 R2, P0, R17, UR4, RZ ;  /* 0x0000000411027c10 */ /* 0x000fc8000ff1e0ff */
[----:B------:R-:W-:-:S05]  /*e3c0*/  IADD3.X R3, RZ, UR5, RZ, P0, !PT ;  /* 0x00000005ff037c10 */ /* 0x000fca00087fe4ff */
[----:B------:R-:W-:Y:S01]  /*e3d0*/  STG.E desc[UR36][R2.64], R16 ;  /* 0x0000001002007986 */ /* 0x000fe2000c101924 */
[----:B------:R-:W-:Y:S05]  /*e3e0*/  EXIT ;  /* 0x000000000000794d */ /* 0x000fea0003800000 */
.L_x_6418:
[----:B------:R-:W-:Y:S01]  /*e3f0*/  STG.E desc[UR36][R4.64], R16 ;  /* 0x0000001004007986 */ /* 0x000fe2000c101924 */
[----:B------:R-:W-:Y:S05]  /*e400*/  EXIT ;  /* 0x000000000000794d */ /* 0x000fea0003800000 */
.L_x_6416:
[----:B------:R-:W-:Y:S01]  /*e410*/  ISETP.NE.AND P0, PT, RZ, UR38, PT ;  /* 0x00000026ff007c0c */ /* 0x000fe2000bf05270 */
[----:B------:R-:W-:Y:S02]  /*e420*/  ULDC.U8 UR4, c[0x0][0x621] ;  /* 0x0001884000047ab9 */ /* 0x000fe40000000000 */
[----:B------:R-:W-:-:S10]  /*e430*/  ISETP.NE.AND P1, PT, RZ, UR4, PT ;  /* 0x00000004ff007c0c */ /* 0x000fd4000bf25270 */
[----:B------:R-:W-:Y:S05]  /*e440*/  @!P0 BRA `(.L_x_6420) ;  /* 0x0000000000088947 */ /* 0x000fea0003800000 */
[----:B------:R-:W0:Y:S02]  /*e450*/  LDG.E R3, desc[UR36][R6.64] ;  /* 0x0000002406037981 */ /* 0x000e24000c1e1900 */
[----:B0-----:R-:W-:-:S07]  /*e460*/  FADD.FTZ R16, R16, R3 ;  /* 0x0000000310107221 */ /* 0x001fce0000010000 */
.L_x_6420:
        /* <DEDUP_REMOVED lines=20> */
.L_x_6422:
[----:B------:R-:W-:Y:S02]  /*e5b0*/  ULDC.64 UR4, c[0x0][0x5f0] ;  /* 0x00017c0000047ab9 */ /* 0x000fe40000000a00 */
[----:B------:R-:W-:-:S05]  /*e5c0*/  IADD3 R2, P0, R17, UR4, RZ ;  /* 0x0000000411027c10 */ /* 0x000fca000ff1e0ff */
[----:B------:R-:W-:-:S05]  /*e5d0*/  IMAD.X R3, RZ, RZ, UR5, P0 ;  /* 0x00000005ff037e24 */ /* 0x000fca00080e06ff */
[----:B------:R-:W-:Y:S01]  /*e5e0*/  STG.E desc[UR36][R2.64], R16 ;  /* 0x0000001002007986 */ /* 0x000fe2000c101924 */
[----:B------:R-:W-:Y:S05]  /*e5f0*/  EXIT ;  /* 0x000000000000794d */ /* 0x000fea0003800000 */
.L_x_6421:
[----:B------:R-:W-:Y:S01]  /*e600*/  STG.E desc[UR36][R6.64], R16 ;  /* 0x0000001006007986 */ /* 0x000fe2000c101924 */
[----:B------:R-:W-:Y:S05]  /*e610*/  EXIT ;  /* 0x000000000000794d */ /* 0x000fea0003800000 */
.L_x_6396:
        /* <DEDUP_REMOVED lines=21> */
.L_x_6424:
        /* <DEDUP_REMOVED lines=20> */
.L_x_6426:
[----:B------:R-:W-:Y:S02]  /*e8b0*/  ULDC.64 UR4, c[0x0][0x5f0] ;  /* 0x00017c0000047ab9 */ /* 0x000fe40000000a00 */
[----:B------:R-:W-:-:S04]  /*e8c0*/  IADD3 R2, P0, R17, UR4, RZ ;  /* 0x0000000411027c10 */ /* 0x000fc8000ff1e0ff */
[----:B------:R-:W-:-:S05]  /*e8d0*/  IADD3.X R3, RZ, UR5, RZ, P0, !PT ;  /* 0x00000005ff037c10 */ /* 0x000fca00087fe4ff */
[----:B------:R-:W-:Y:S01]  /*e8e0*/  STG.E desc[UR36][R2.64], R16 ;  /* 0x0000001002007986 */ /* 0x000fe2000c101924 */
[----:B------:R-:W-:Y:S05]  /*e8f0*/  EXIT ;  /* 0x000000000000794d */ /* 0x000fea0003800000 */
.L_x_6425:
[----:B------:R-:W-:Y:S01]  /*e900*/  STG.E desc[UR36][R4.64], R16 ;  /* 0x0000001004007986 */ /* 0x000fe2000c101924 */
[----:B------:R-:W-:Y:S05]  /*e910*/  EXIT ;  /* 0x000000000000794d */ /* 0x000fea0003800000 */
.L_x_6423:
[----:B------:R-:W-:Y:S01]  /*e920*/  ISETP.NE.AND P0, PT, RZ, UR38, PT ;  /* 0x00000026ff007c0c */ /* 0x000fe2000bf05270 */
[----:B------:R-:W-:Y:S02]  /*e930*/  ULDC.U8 UR4, c[0x0][0x621] ;  /* 0x0001884000047ab9 */ /* 0x000fe40000000000 */
[----:B------:R-:W-:-:S10]  /*e940*/  ISETP.NE.AND P1, PT, RZ, UR4, PT ;  /* 0x00000004ff007c0c */ /* 0x000fd4000bf25270 */
[----:B------:R-:W-:Y:S05]  /*e950*/  @!P0 BRA `(.L_x_6427) ;  /* 0x0000000000088947 */ /* 0x000fea0003800000 */
[----:B------:R-:W2:Y:S02]  /*e960*/  LDG.E R3, desc[UR36][R6.64] ;  /* 0x0000002406037981 */ /* 0x000ea4000c1e1900 */
[----:B--2---:R-:W-:-:S07]  /*e970*/  FADD.FTZ R16, R16, R3 ;  /* 0x0000000310107221 */ /* 0x004fce0000010000 */
.L_x_6427:
        /* <DEDUP_REMOVED lines=20> */
.L_x_6429:
[----:B------:R-:W-:Y:S02]  /*eac0*/  ULDC.64 UR4, c[0x0][0x5f0] ;  /* 0x00017c0000047ab9 */ /* 0x000fe40000000a00 */
[----:B------:R-:W-:-:S04]  /*ead0*/  IADD3 R2, P0, R17, UR4, RZ ;  /* 0x0000000411027c10 */ /* 0x000fc8000ff1e0ff */
[----:B------:R-:W-:-:S05]  /*eae0*/  IADD3.X R3, RZ, UR5, RZ, P0, !PT ;  /* 0x00000005ff037c10 */ /* 0x000fca00087fe4ff */
[----:B------:R-:W-:Y:S01]  /*eaf0*/  STG.E desc[UR36][R2.64], R16 ;  /* 0x0000001002007986 */ /* 0x000fe2000c101924 */
[----:B------:R-:W-:Y:S05]  /*eb00*/  EXIT ;  /* 0x000000000000794d */ /* 0x000fea0003800000 */
.L_x_6428:
[----:B------:R-:W-:Y:S01]  /*eb10*/  STG.E desc[UR36][R6.64], R16 ;  /* 0x0000001006007986 */ /* 0x000fe2000c101924 */
[----:B------:R-:W-:Y:S05]  /*eb20*/  EXIT ;  /* 0x000000000000794d */ /* 0x000fea0003800000 */
.L_x_6430:
        /* <DEDUP_REMOVED lines=13> */
.L_x_8830:


//--------------------- .text._ZN2at6native13reduce_kernelILi256ELi2ENS0_8ReduceOpIfNS0_14func_wrapper_tIfNS0_55_GLOBAL__N__0955718d_22_SparseCsrTensorMath_cu_868dd54514ReductionAddOpIfEEEEjfLi4ELi4EEEEEvT1_ --------------------------
	.section	.text._ZN2at6native13reduce_kernelILi256ELi2ENS0_8ReduceOpIfNS0_14func_wrapper_tIfNS0_55_GLOBAL__N__0955718d_22_SparseCsrTensorMath_cu_868dd54514ReductionAddOpIfEEEEjfLi4ELi4EEEEEvT1_,"ax",@progbits
	.align	128
.text._ZN2at6native13reduce_kernelILi256ELi2ENS0_8ReduceOpIfNS0_14func_wrapper_tIfNS0_55_GLOBAL__N__0955718d_22_SparseCsrTensorMath_cu_868dd54514ReductionAddOpIfEEEEjfLi4ELi4EEEEEvT1_:
        .type           _ZN2at6native13reduce_kernelILi256ELi2ENS0_8ReduceOpIfNS0_14func_wrapper_tIfNS0_55_GLOBAL__N__0955718d_22_SparseCsrTensorMath_cu_868dd54514ReductionAddOpIfEEEEjfLi4ELi4EEEEEvT1_,@function
        .size           _ZN2at6native13reduce_kernelILi256ELi2ENS0_8ReduceOpIfNS0_14func_wrapper_tIfNS0_55_GLOBAL__N__0955718d_22_SparseCsrTensorMath_cu_868dd54514ReductionAddOpIfEEEEjfLi4ELi4EEEEEvT1_,(.L_x_8831 - _ZN2at6native13reduce_kernelILi256ELi2ENS0_8ReduceOpIfNS0_14func_wrapper_tIfNS0_55_GLOBAL__N__0955718d_22_SparseCsrTensorMath_cu_868dd54514ReductionAddOpIfEEEEjfLi4ELi4EEEEEvT1_)
        .other          _ZN2at6native13reduce_kernelILi256ELi2ENS0_8ReduceOpIfNS0_14func_wrapper_tIfNS0_55_GLOBAL__N__0955718d_22_SparseCsrTensorMath_cu_868dd54514ReductionAddOpIfEEEEjfLi4ELi4EEEEEvT1_,@"STO_CUDA_ENTRY STV_DEFAULT"
_ZN2at6native13reduce_kernelILi256ELi2ENS0_8ReduceOpIfNS0_14func_wrapper_tIfNS0_55_GLOBAL__N__0955718d_22_SparseCsrTensorMath_cu_868dd54514ReductionAddOpIfEEEEjfLi4ELi4EEEEEvT1_:
        /* <DEDUP_REMOVED lines=288> */
.L_x_6431:
        /* <DEDUP_REMOVED lines=44> */
.L_x_6435:
        /* <DEDUP_REMOVED lines=25> */
.L_x_6441:
[----:B------:R-:W-:Y:S05]  /*1650*/  BSYNC B2 ;  /* 0x0000000000027941 */ /* 0x000fea0003800000 */
.L_x_6440:
        /* <DEDUP_REMOVED lines=9> */
[----:B--2---:R-:W-:-:S07]  /*16f0*/  FADD.FTZ R3, R4, UR4 ;  /* 0x0000000404037e21 */ /* 0x004fce0008010000 */
.L_x_6439:
[----:B------:R-:W-:Y:S05]  /*1700*/  BSYNC B1 ;  /* 0x0000000000017941 */ /* 0x000fea0003800000 */
.L_x_6438:
[----:B------:R-:W0:Y:S01]  /*1710*/  LDC R7, c[0x0][0x21c] ;  /* 0x00008700ff077b82 */ /* 0x000e220000000800 */
[----:B------:R-:W-:-:S04]  /*1720*/  IADD3 R5, P0, -R6, 0x4, RZ ;  /* 0x0000000406057810 */ /* 0x000fc80007f1e1ff */
[----:B------:R-:W-:Y:S02]  /*1730*/  LEA R18, P1, R5, R18, 0x2 ;  /* 0x0000001205127211 */ /* 0x000fe400078210ff */
[----:B------:R-:W-:-:S04]  /*1740*/  IADD3.X R4, RZ, -0x1, RZ, P0, !PT ;  /* 0xffffffffff047810 */ /* 0x000fc800007fe4ff */
[----:B------:R-:W-:Y:S02]  /*1750*/  LEA.HI.X R19, R5, R19, R4, 0x2, P1 ;  /* 0x0000001305137211 */ /* 0x000fe400008f1404 */
[----:B0-----:R-:W-:-:S07]  /*1760*/  IADD3 R0, R6, -0x4, R7 ;  /* 0xfffffffc06007810 */ /* 0x001fce0007ffe007 */
.L_x_6437:
[----:B------:R-:W-:Y:S05]  /*1770*/  BSYNC B0 ;  /* 0x0000000000007941 */ /* 0x000fea0003800000 */
.L_x_6436:
        /* <DEDUP_REMOVED lines=14> */
.L_x_6444:
        /* <DEDUP_REMOVED lines=11> */
.L_x_6443:
[----:B------:R-:W-:Y:S05]  /*1910*/  BSYNC B0 ;  /* 0x0000000000007941 */ /* 0x000fea0003800000 */
.L_x_6442:
        /* <DEDUP_REMOVED lines=8> */
.L_x_6446:
[----:B------:R-:W-:Y:S05]  /*19a0*/  BSYNC B0 ;  /* 0x0000000000007941 */ /* 0x000fea0003800000 */
.L_x_6445:
        /* <DEDUP_REMOVED lines=11> */
.L_x_6448:
[----:B------:R-:W-:Y:S05]  /*1a60*/  BSYNC B0 ;  /* 0x0000000000007941 */ /* 0x000fea0003800000 */
.L_x_6447:
[----:B------:R-:W-:Y:S01]  /*1a70*/  FADD.FTZ R10, R10, R3 ;  /* 0x000000030a0a7221 */ /* 0x000fe20000010000 */
[----:B------:R-:W-:-:S03]  /*1a80*/  IMAD.MOV.U32 R19, RZ, RZ, RZ ;  /* 0x000000ffff137224 */ /* 0x000fc600078e00ff */
[----:B------:R-:W-:-:S04]  /*1a90*/  FADD.FTZ R11, R10, R11 ;  /* 0x0000000b0a0b7221 */ /* 0x000fc80000010000 */
[----:B------:R-:W-:Y:S01]  /*1aa0*/  FADD.FTZ R18, R11, R8 ;  /* 0x000000080b127221 */ /* 0x000fe20000010000 */
[----:B------:R-:W-:Y:S06]  /*1ab0*/  BRA `(.L_x_6433) ;  /* 0x0000009800747947 */ /* 0x000fec0003800000 */
.L_x_6434:
        /* <DEDUP_REMOVED lines=32> */
.L_x_6457:
        /* <DEDUP_REMOVED lines=297> */
.L_x_6453:
        /* <DEDUP_REMOVED lines=253> */
.L_x_6454:
        /* <DEDUP_REMOVED lines=253> */
.L_x_6455:
        /* <DEDUP_REMOVED lines=251> */
.L_x_6456:
        /* <DEDUP_REMOVED lines=19> */
.L_x_6452:
[----:B------:R-:W-:Y:S05]  /*5fd0*/  BSYNC B0 ;  /* 0x0000000000007941 */ /* 0x000fea0003800000 */
.L_x_6451:
        /* <DEDUP_REMOVED lines=280> */
.L_x_6460:
        /* <DEDUP_REMOVED lines=281> */
.L_x_6461:
        /* <DEDUP_REMOVED lines=281> */
.L_x_6462:
        /* <DEDUP_REMOVED lines=281> */
.L_x_6463:
[----:B------:R-:W-:-:S04]  /*a610*/  LOP3.LUT R27, R29, 0xfffffff8, RZ, 0xc0, !PT ;  /* 0xfffffff81d1b7812 */ /* 0x000fc800078ec0ff */
[----:B------:R-:W-:-:S04]  /*a620*/  IADD3 R26, P1, R18, R27, RZ ;  /* 0x0000001b121a7210 */ /* 0x000fc80007f3e0ff */
[----:B------:R-:W-:-:S06]  /*a630*/  IADD3.X R27, RZ, R19, RZ, P1, !PT ;  /* 0x00000013ff1b7210 */ /* 0x000fcc0000ffe4ff */
[----:B------:R-:W5:Y:S03]  /*a640*/  LDG.E.64 R26, desc[UR60][R26.64] ;  /* 0x0000003c1a1a7981 */ /* 0x000f66000c1e1b00 */
.L_x_6459:
[----:B------:R-:W-:Y:S05]  /*a650*/  BSYNC B0 ;  /* 0x0000000000007941 */ /* 0x000fea0003800000 */
.L_x_6458:
[----:B------:R-:W-:Y:S04]  /*a660*/  BSSY B0, `(.L_x_6464) ;  /* 0x0000012000007945 */ /* 0x000fe80003800000 */
[----:B------:R-:W-:Y:S05]  /*a670*/  @P0 BRA `(.L_x_6465) ;  /* 0x0000000000400947 */ /* 0x000fea0003800000 */
[----:B------:R-:W-:Y:S02]  /*a680*/  IMAD.IADD R11, R11, 0x1, R10 ;  /* 0x000000010b0b7824 */ /* 0x000fe400078e020a */
[----:B-----5:R-:W-:Y:S01]  /*a690*/  FADD.FTZ R3, R3, R14 ;  /* 0x0000000e03037221 */ /* 0x020fe20000010000 */
[----:B------:R-:W-:Y:S02]  /*a6a0*/  FADD.FTZ R0, R0, R15 ;  /* 0x0000000f00007221 */ /* 0x000fe40000010000 */
[----:B------:R-:W-:-:S13]  /*a6b0*/  ISETP.GE.U32.AND P0, PT, R11, R22, PT ;  /* 0x000000160b00720c */ /* 0x000fda0003f06070 */
[----:B------:R-:W-:Y:S05]  /*a6c0*/  @P0 BRA `(.L_x_6465) ;  /* 0x00000000002c0947 */ /* 0x000fea0003800000 */
[----:B------:R-:W-:Y:S01]  /*a6d0*/  IADD3 R11, R11, R10, RZ ;  /* 0x0000000a0b0b7210 */ /* 0x000fe20007ffe0ff */
        /* <DEDUP_REMOVED lines=10> */
.L_x_6465:
[----:B------:R-:W-:Y:S05]  /*a780*/  BSYNC B0 ;  /* 0x0000000000007941 */ /* 0x000fea0003800000 */
.L_x_6464:
[----:B------:R-:W-:Y:S01]  /*a790*/  FADD.FTZ R11, R4, R0 ;  /* 0x00000000040b7221 */ /* 0x000fe20000010000 */
[----:B------:R-:W-:-:S03]  /*a7a0*/  FADD.FTZ R0, R5, R3 ;  /* 0x0000000305007221 */ /* 0x000fc60000010000 */
[----:B------:R-:W-:Y:S01]  /*a7b0*/  FADD.FTZ R11, R11, R6 ;  /* 0x000000060b0b7221 */ /* 0x000fe20000010000 */
[----:B------:R-:W-:-:S03]  /*a7c0*/  FADD.FTZ R0, R0, R7 ;  /* 0x0000000700007221 */ /* 0x000fc60000010000 */
[----:B------:R-:W-:Y:S01]  /*a7d0*/  FADD.FTZ R19, R11, R8 ;  /* 0x000000080b137221 */ /* 0x000fe20000010000 */
[----:B------:R-:W-:Y:S01]  /*a7e0*/  FADD.FTZ R18, R0, R9 ;  /* 0x0000000900127221 */ /* 0x000fe20000010000 */
[----:B------:R-:W-:Y:S06]  /*a7f0*/  BRA `(.L_x_6433) ;  /* 0x0000000c00247947 */ /* 0x000fec0003800000 */
.L_x_6450:
        /* <DEDUP_REMOVED lines=16> */
.L_x_6468:
        /* <DEDUP_REMOVED lines=32> */
.L_x_6467:
[----:B------:R-:W-:Y:S05]  /*ab00*/  BSYNC B0 ;  /* 0x0000000000007941 */ /* 0x000fea0003800000 */
.L_x_6466:
        /* <DEDUP_REMOVED lines=27> */
.L_x_6470:
[----:B------:R-:W-:Y:S05]  /*acc0*/  BSYNC B0 ;  /* 0x0000000000007941 */ /* 0x000fea0003800000 */
.L_x_6469:
[----:B------:R-:W-:Y:S04]  /*acd0*/  BSSY B0, `(.L_x_6471) ;  /* 0x0000012000007945 */ /* 0x000fe80003800000 */
[----:B------:R-:W-:Y:S05]  /*ace0*/  @P1 BRA `(.L_x_6472) ;  /* 0x0000000000401947 */ /* 0x000fea0003800000 */
[----:B------:R-:W-:Y:S01]  /*acf0*/  IADD3 R11, R11, R10, RZ ;  /* 0x0000000a0b0b7210 */ /* 0x000fe20007ffe0ff */
        /* <DEDUP_REMOVED lines=9> */
[----:B------:R-:W-:Y:S02]  /*ad90*/  IMAD.IADD R11, R11, 0x1, R10 ;  /* 0x000000010b0b7824 */ /* 0x000fe400078e020a */
[----:B------:R-:W-:Y:S01]  /*ada0*/  FADD.FTZ R5, R5, R24 ;  /* 0x0000001805057221 */ /* 0x000fe20000010000 */
[----:B------:R-:W-:Y:S02]  /*adb0*/  FADD.FTZ R0, R0, R25 ;  /* 0x0000001900007221 */ /* 0x000fe40000010000 */
[----:B------:R-:W-:-:S13]  /*adc0*/  ISETP.GE.U32.AND P0, PT, R11, R22, PT ;  /* 0x000000160b00720c */ /* 0x000fda0003f06070 */
[----:B------:R-:W-:Y:S01]  /*add0*/  @!P0 FADD.FTZ R3, R3, R20 ;  /* 0x0000001403038221 */ /* 0x000fe20000010000 */
[----:B------:R-:W-:-:S07]  /*ade0*/  @!P0 FADD.FTZ R8, R8, R21 ;  /* 0x0000001508088221 */ /* 0x000fce0000010000 */
.L_x_6472:
[----:B------:R-:W-:Y:S05]  /*adf0*/  BSYNC B0 ;  /* 0x0000000000007941 */ /* 0x000fea0003800000 */
.L_x_6471:
[----:B------:R-:W-:Y:S01]  /*ae00*/  FADD.FTZ R11, R6, R4 ;  /* 0x00000004060b7221 */ /* 0x000fe20000010000 */
[----:B------:R-:W-:-:S03]  /*ae10*/  FADD.FTZ R4, R9, R7 ;  /* 0x0000000709047221 */ /* 0x000fc60000010000 */
[----:B------:R-:W-:Y:S01]  /*ae20*/  FADD.FTZ R11, R11, R0 ;  /* 0x000000000b0b7221 */ /* 0x000fe20000010000 */
[----:B------:R-:W-:-:S03]  /*ae30*/  FADD.FTZ R4, R4, R5 ;  /* 0x0000000504047221 */ /* 0x000fc60000010000 */
[----:B0-----:R-:W-:Y:S01]  /*ae40*/  FADD.FTZ R19, R11, R8 ;  /* 0x000000080b137221 */ /* 0x001fe20000010000 */
[----:B------:R-:W-:Y:S01]  /*ae50*/  FADD.FTZ R18, R4, R3 ;  /* 0x0000000304127221 */ /* 0x000fe20000010000 */
[----:B------:R-:W-:Y:S06]  /*ae60*/  BRA `(.L_x_6433) ;  /* 0x0000000400887947 */ /* 0x000fec0003800000 */
.L_x_6449:
        /* <DEDUP_REMOVED lines=20> */
.L_x_6475:
        /* <DEDUP_REMOVED lines=28> */
.L_x_6474:
[----:B------:R-:W-:Y:S05]  /*b170*/  BSYNC B0 ;  /* 0x0000000000007941 */ /* 0x000fea0003800000 */
.L_x_6473:
        /* <DEDUP_REMOVED lines=23> */
.L_x_6477:
[----:B------:R-:W-:Y:S05]  /*b2f0*/  BSYNC B0 ;  /* 0x0000000000007941 */ /* 0x000fea0003800000 */
.L_x_6476:
        /* <DEDUP_REMOVED lines=18> */
.L_x_6479:
[----:B------:R-:W-:Y:S05]  /*b420*/  BSYNC B0 ;  /* 0x0000000000007941 */ /* 0x000fea0003800000 */
.L_x_6478:
[----:B------:R-:W-:Y:S01]  /*b430*/  FADD.FTZ R3, R24, R8 ;  /* 0x0000000818037221 */ /* 0x000fe20000010000 */
[----:B------:R-:W-:-:S03]  /*b440*/  FADD.FTZ R0, R25, R9 ;  /* 0x0000000919007221 */ /* 0x000fc60000010000 */
[----:B------:R-:W-:Y:S01]  /*b450*/  FADD.FTZ R3, R3, R6 ;  /* 0x0000000603037221 */ /* 0x000fe20000010000 */
[----:B------:R-:W-:-:S03]  /*b460*/  FADD.FTZ R0, R0, R7 ;  /* 0x0000000700007221 */ /* 0x000fc60000010000 */
[----:B0-----:R-:W-:Y:S01]  /*b470*/  FADD.FTZ R19, R3, R4 ;  /* 0x0000000403137221 */ /* 0x001fe20000010000 */
[----:B------:R-:W-:-:S07]  /*b480*/  FADD.FTZ R18, R0, R5 ;  /* 0x0000000500127221 */ /* 0x000fce0000010000 */
.L_x_6433:
[----:B------:R-:W-:Y:S05]  /*b490*/  BSYNC B6 ;  /* 0x0000000000067941 */ /* 0x000fea0003800000 */
.L_x_6432:
        /* <DEDUP_REMOVED lines=15> */
.L_x_6481:
        /* <DEDUP_REMOVED lines=8> */
[----:B-1----:R-:W-:Y:S01]  /*b610*/  @!P0 FADD.FTZ R18, R18, R6 ;  /* 0x0000000612128221 */ /* 0x002fe20000010000 */
[----:B------:R-:W-:-:S05]  /*b620*/  @!P0 FADD.FTZ R19, R19, R7 ;  /* 0x0000000713138221 */ /* 0x000fca0000010000 */
[----:B------:R2:W-:Y:S01]  /*b630*/  @!P0 STS.64 [R0], R18 ;  /* 0x0000001200008388 */ /* 0x0005e20000000a00 */
[----:B------:R-:W-:Y:S02]  /*b640*/  ISETP.GT.AND P0, PT, R4, 0x1, PT ;  /* 0x000000010400780c */ /* 0x000fe40003f04270 */
[----:B------:R-:W-:-:S11]  /*b650*/  SHF.R.S32.HI R4, RZ, 0x1, R4 ;  /* 0x00000001ff047819 */ /* 0x000fd60000011404 */
[----:B--2---:R-:W-:Y:S05]  /*b660*/  @P0 BRA `(.L_x_6481) ;  /* 0xfffffffc00c80947 */ /* 0x004fea000383ffff */
.L_x_6480:
        /* <DEDUP_REMOVED lines=19> */
.L_x_6484:
        /* <DEDUP_REMOVED lines=14> */
.L_x_6483:
[----:B------:R-:W-:Y:S01]  /*b880*/  ISETP.GE.AND P0, PT, R0, 0x2, PT ;  /* 0x000000020000780c */ /* 0x000fe20003f06270 */
[----:B------:R-:W-:Y:S05]  /*b890*/  WARPSYNC.ALL ;  /* 0x0000000000007948 */ /* 0x000fea0003800000 */
[----:B------:R-:W-:Y:S07]  /*b8a0*/  BAR.SYNC.DEFER_BLOCKING 0x0 ;  /* 0x0000000000007b1d */ /* 0x000fee0000010000 */
[----:B------:R-:W-:Y:S05]  /*b8b0*/  @!P0 BRA `(.L_x_6482) ;  /* 0x0000000000208947 */ /* 0x000fea0003800000 */
[----:B------:R-:W-:-:S07]  /*b8c0*/  IMAD.MOV.U32 R3, RZ, RZ, 0x1 ;  /* 0x00000001ff037424 */ /* 0x000fce00078e00ff */
.L_x_6485:
[----:B------:R-:W1:Y:S04]  /*b8d0*/  SHFL.DOWN PT, R5, R18, R3, 0x1f ;  /* 0x08001f0312057589 */ /* 0x000e6800000e0000 */
[----:B------:R2:W3:Y:S02]  /*b8e0*/  SHFL.DOWN PT, R4, R19, R3, 0x1f ;  /* 0x08001f0313047589 */ /* 0x0004e400000e0000 */
[----:B--2---:R-:W-:-:S04]  /*b8f0*/  SHF.L.U32 R3, R3, 0x1, RZ ;  /* 0x0000000103037819 */ /* 0x004fc800000006ff */
[----:B------:R-:W-:Y:S01]  /*b900*/  ISETP.GE.AND P0, PT, R3, R0, PT ;  /* 0x000000000300720c */ /* 0x000fe20003f06270 */
[----:B-1----:R-:W-:Y:S01]  /*b910*/  FADD.FTZ R18, R5, R18 ;  /* 0x0000001205127221 */ /* 0x002fe20000010000 */
[----:B---3--:R-:W-:-:S11]  /*b920*/  FADD.FTZ R19, R4, R19 ;  /* 0x0000001304137221 */ /* 0x008fd60000010000 */
[----:B------:R-:W-:Y:S05]  /*b930*/  @!P0 BRA `(.L_x_6485) ;  /* 0xfffffffc00e48947 */ /* 0x000fea000383ffff */
.L_x_6482:
        /* <DEDUP_REMOVED lines=278> */
.L_x_6486:
        /* <DEDUP_REMOVED lines=278> */
.L_x_6487:
        /* <DEDUP_REMOVED lines=297> */
.L_x_6489:
        /* <DEDUP_REMOVED lines=277> */
.L_x_6490:
        /* <DEDUP_REMOVED lines=16> */
.L_x_6492:
[----:B------:R-:W-:Y:S05]  /*100e0*/  BSYNC B0 ;  /* 0x0000000000007941 */ /* 0x000fea0003800000 */
.L_x_6491:
        /* <DEDUP_REMOVED lines=15> */
.L_x_6494:
[----:B------:R-:W-:Y:S05]  /*101e0*/  BSYNC B0 ;  /* 0x0000000000007941 */ /* 0x000fea0003800000 */
.L_x_6493:
        /* <DEDUP_REMOVED lines=35> */
.L_x_6496:
[----:B------:R-:W-:Y:S05]  /*10420*/  BSYNC B0 ;  /* 0x0000000000007941 */ /* 0x000fea0003800000 */
.L_x_6495:
        /* <DEDUP_REMOVED lines=35> */
.L_x_6501:
[----:B------:R-:W-:-:S04]  /*10660*/  IMAD.IADD R13, R15, 0x1, R14 ;  /* 0x000000010f0d7824 */ /* 0x000fc800078e020e */
        /* <DEDUP_REMOVED lines=9> */
.L_x_6500:
[----:B------:R-:W-:Y:S05]  /*10700*/  BRA `(.L_x_6499) ;  /* 0x0000000000547947 */ /* 0x000fea0003800000 */
.L_x_6498:
        /* <DEDUP_REMOVED lines=11> */
.L_x_6502:
[----:B0-----:R-:W-:-:S05]  /*107c0*/  IADD3 R12, R0, R15, RZ ;  /* 0x0000000f000c7210 */ /* 0x001fca0007ffe0ff */
[----:B-1----:R-:W-:-:S04]  /*107d0*/  IMAD R13, R12, R18, R23 ;  /* 0x000000120c0d7224 */ /* 0x002fc800078e0217 */
[----:B--2---:R-:W-:-:S05]  /*107e0*/  IMAD.WIDE.U32 R12, R13, 0x8, R10 ;  /* 0x000000080d0c7825 */ /* 0x004fca00078e000a */
[----:B------:R-:W2:Y:S04]  /*107f0*/  LDG.E R19, desc[UR60][R12.64] ;  /* 0x0000003c0c137981 */ /* 0x000ea8000c1e1900 */
[----:B------:R-:W4:Y:S01]  /*10800*/  LDG.E R14, desc[UR60][R12.64+0x4] ;  /* 0x0000043c0c0e7981 */ /* 0x000f22000c1e1900 */
[----:B---3--:R-:W-:-:S05]  /*10810*/  IMAD.IADD R15, R20, 0x1, R15 ;  /* 0x00000001140f7824 */ /* 0x008fca00078e020f */
[----:B------:R-:W-:Y:S01]  /*10820*/  ISETP.GE.U32.AND P0, PT, R15, UR7, PT ;  /* 0x000000070f007c0c */ /* 0x000fe2000bf06070 */
[----:B--2---:R-:W-:Y:S01]  /*10830*/  FADD.FTZ R16, R19, R16 ;  /* 0x0000001013107221 */ /* 0x004fe20000010000 */
[----:B----4-:R-:W-:-:S11]  /*10840*/  FADD.FTZ R17, R14, R17 ;  /* 0x000000110e117221 */ /* 0x010fd60000010000 */
[----:B------:R-:W-:Y:S05]  /*10850*/  @!P0 BRA `(.L_x_6502) ;  /* 0xfffffffc00d88947 */ /* 0x000fea000383ffff */
.L_x_6499:
[----:B------:R-:W-:Y:S05]  /*10860*/  BSYNC B0 ;  /* 0x0000000000007941 */ /* 0x000fea0003800000 */
.L_x_6497:
        /* <DEDUP_REMOVED lines=13> */
.L_x_6504:
[----:B------:R-:W-:Y:S01]  /*10940*/  IADD3 R10, R2, R11, RZ ;  /* 0x0000000b020a7210 */ /* 0x000fe20007ffe0ff */
[----:B------:R-:W-:Y:S03]  /*10950*/  BAR.SYNC.DEFER_BLOCKING 0x0 ;  /* 0x0000000000007b1d */ /* 0x000fe60000010000 */
[----:B------:R-:W-:-:S04]  /*10960*/  ISETP.GE.U32.AND P0, PT, R10, UR6, PT ;  /* 0x000000060a007c0c */ /* 0x000fc8000bf06070 */
[----:B------:R-:W-:-:S13]  /*10970*/  ISETP.GE.U32.OR P0, PT, R2, R11, P0 ;  /* 0x0000000b0200720c */ /* 0x000fda0000706470 */
[----:B------:R-:W-:-:S05]  /*10980*/  @!P0 IMAD R10, R10, R14, R23 ;  /* 0x0000000e0a0a8224 */ /* 0x000fca00078e0217 */
[----:B------:R-:W-:-:S05]  /*10990*/  @!P0 LEA R10, R10, UR4, 0x3 ;  /* 0x000000040a0a8c11 */ /* 0x000fca000f8e18ff */
[----:B0-----:R-:W1:Y:S02]  /*109a0*/  @!P0 LDS.64 R12, [R10] ;  /* 0x000000000a0c8984 */ /* 0x001e640000000a00 */
[----:B-1----:R-:W-:Y:S01]  /*109b0*/  @!P0 FADD.FTZ R16, R16, R12 ;  /* 0x0000000c10108221 */ /* 0x002fe20000010000 */
[----:B------:R-:W-:-:S05]  /*109c0*/  @!P0 FADD.FTZ R17, R17, R13 ;  /* 0x0000000d11118221 */ /* 0x000fca0000010000 */
[----:B------:R2:W-:Y:S01]  /*109d0*/  @!P0 STS.64 [R0], R16 ;  /* 0x0000001000008388 */ /* 0x0005e20000000a00 */
[----:B------:R-:W-:Y:S02]  /*109e0*/  ISETP.GT.AND P0, PT, R11, 0x1, PT ;  /* 0x000000010b00780c */ /* 0x000fe40003f04270 */
[----:B------:R-:W-:-:S11]  /*109f0*/  SHF.R.S32.HI R11, RZ, 0x1, R11 ;  /* 0x00000001ff0b7819 */ /* 0x000fd6000001140b */
[----:B--2---:R-:W-:Y:S05]  /*10a00*/  @P0 BRA `(.L_x_6504) ;  /* 0xfffffffc00cc0947 */ /* 0x004fea000383ffff */
.L_x_6503:
        /* <DEDUP_REMOVED lines=10> */
.L_x_6507:
[----:B------:R-:W-:Y:S01]  /*10ab0*/  IADD3 R2, R23, R10, RZ ;  /* 0x0000000a17027210 */ /* 0x000fe20007ffe0ff */
[----:B------:R-:W-:Y:S03]  /*10ac0*/  BAR.SYNC.DEFER_BLOCKING 0x0 ;  /* 0x0000000000007b1d */ /* 0x000fe60000010000 */
[----:B------:R-:W-:-:S04]  /*10ad0*/  ISETP.GE.U32.AND P0, PT, R2, R14, PT ;  /* 0x0000000e0200720c */ /* 0x000fc80003f06070 */
[----:B------:R-:W-:-:S13]  /*10ae0*/  ISETP.GE.U32.OR P0, PT, R23, R10, P0 ;  /* 0x0000000a1700720c */ /* 0x000fda0000706470 */
[----:B------:R-:W-:Y:S01]  /*10af0*/  @!P0 IMAD R2, R10, 0x8, R0 ;  /* 0x000000080a028824 */ /* 0x000fe200078e0200 */
[----:B------:R-:W-:-:S04]  /*10b00*/  SHF.R.S32.HI R10, RZ, 0x1, R10 ;  /* 0x00000001ff0a7819 */ /* 0x000fc8000001140a */
[----:B0-----:R-:W1:Y:S02]  /*10b10*/  @!P0 LDS.64 R12, [R2] ;  /* 0x00000000020c8984 */ /* 0x001e640000000a00 */
[----:B-1----:R-:W-:Y:S01]  /*10b20*/  @!P0 FADD.FTZ R16, R16, R12 ;  /* 0x0000000c10108221 */ /* 0x002fe20000010000 */
[----:B------:R-:W-:-:S05]  /*10b30*/  @!P0 FADD.FTZ R17, R17, R13 ;  /* 0x0000000d11118221 */ /* 0x000fca0000010000 */
[----:B------:R2:W-:Y:S01]  /*10b40*/  @!P0 STS.64 [R0], R16 ;  /* 0x0000001000008388 */ /* 0x0005e20000000a00 */
[----:B------:R-:W-:-:S13]  /*10b50*/  ISETP.GE.AND P0, PT, R10, 0x20, PT ;  /* 0x000000200a00780c */ /* 0x000fda0003f06270 */
[----:B--2---:R-:W-:Y:S05]  /*10b60*/  @P0 BRA `(.L_x_6507) ;  /* 0xfffffffc00d00947 */ /* 0x004fea000383ffff */
[----:B------:R-:W-:-:S07]  /*10b70*/  MOV R2, 0x20 ;  /* 0x0000002000027802 */ /* 0x000fce0000000f00 */
.L_x_6506:
[----:B------:R-:W-:Y:S01]  /*10b80*/  BAR.SYNC.DEFER_BLOCKING 0x0 ;  /* 0x0000000000007b1d */ /* 0x000fe20000010000 */
[----:B------:R-:W-:-:S13]  /*10b90*/  ISETP.GE.AND P0, PT, R2, 0x2, PT ;  /* 0x000000020200780c */ /* 0x000fda0003f06270 */
[----:B------:R-:W-:Y:S05]  /*10ba0*/  @!P0 BRA `(.L_x_6505) ;  /* 0x0000000000208947 */ /* 0x000fea0003800000 */
[----:B------:R-:W-:-:S11]  /*10bb0*/  HFMA2.MMA R11, -RZ, RZ, 0, 5.9604644775390625e-08 ;  /* 0x00000001ff0b7435 */ /* 0x000fd600000001ff */
.L_x_6508:
[----:B0-----:R-:W0:Y:S04]  /*10bc0*/  SHFL.DOWN PT, R13, R16, R11, 0x1f ;  /* 0x08001f0b100d7589 */ /* 0x001e2800000e0000 */
[----:B-1----:R1:W2:Y:S02]  /*10bd0*/  SHFL.DOWN PT, R0, R17, R11, 0x1f ;  /* 0x08001f0b11007589 */ /* 0x0022a400000e0000 */
[----:B-1----:R-:W-:-:S05]  /*10be0*/  IMAD.SHL.U32 R11, R11, 0x2, RZ ;  /* 0x000000020b0b7824 */ /* 0x002fca00078e00ff */
[----:B------:R-:W-:Y:S01]  /*10bf0*/  ISETP.GE.AND P0, PT, R11, R2, PT ;  /* 0x000000020b00720c */ /* 0x000fe20003f06270 */
[----:B0-----:R-:W-:Y:S01]  /*10c00*/  FADD.FTZ R16, R13, R16 ;  /* 0x000000100d107221 */ /* 0x001fe20000010000 */
[----:B--2---:R-:W-:-:S11]  /*10c10*/  FADD.FTZ R17, R0, R17 ;  /* 0x0000001100117221 */ /* 0x004fd60000010000 */
[----:B------:R-:W-:Y:S05]  /*10c20*/  @!P0 BRA `(.L_x_6508) ;  /* 0xfffffffc00e48947 */ /* 0x000fea000383ffff */
.L_x_6505:
        /* <DEDUP_REMOVED lines=11> */
[----:B--2---:R-:W-:Y:S01]  /*10ce0*/  FADD.FTZ R16, R16, R3 ;  /* 0x0000000310107221 */ /* 0x004fe20000010000 */
[----:B---3--:R-:W-:-:S07]  /*10cf0*/  FADD.FTZ R17, R17, R0 ;  /* 0x0000000011117221 */ /* 0x008fce0000010000 */
.L_x_6510:
        /* <DEDUP_REMOVED lines=21> */
.L_x_6512:
        /* <DEDUP_REMOVED lines=22> */
.L_x_6513:
[----:B------:R-:W-:Y:S02]  /*10fb0*/  ULDC.64 UR4, c[0x0][0x5f0] ;  /* 0x00017c0000047ab9 */ /* 0x000fe40000000a00 */
[----:B------:R-:W-:-:S04]  /*10fc0*/  IADD3 R22, P0, R22, UR4, RZ ;  /* 0x0000000416167c10 */ /* 0x000fc8000ff1e0ff */
[----:B------:R-:W-:-:S05]  /*10fd0*/  IADD3.X R23, RZ, UR5, RZ, P0, !PT ;  /* 0x00000005ff177c10 */ /* 0x000fca00087fe4ff */
[----:B------:R-:W-:Y:S01]  /*10fe0*/  STG.E desc[UR60][R22.64], R17 ;  /* 0x0000001116007986 */ /* 0x000fe2000c10193c */
[----:B------:R-:W-:Y:S05]  /*10ff0*/  EXIT ;  /* 0x000000000000794d */ /* 0x000fea0003800000 */
.L_x_6511:
[----:B------:R-:W-:Y:S04]  /*11000*/  STG.E desc[UR60][R4.64], R16 ;  /* 0x0000001004007986 */ /* 0x000fe8000c10193c */
[----:B------:R-:W-:Y:S01]  /*11010*/  STG.E desc[UR60][R4.64+0x4], R17 ;  /* 0x0000041104007986 */ /* 0x000fe2000c10193c */
[----:B------:R-:W-:Y:S05]  /*11020*/  EXIT ;  /* 0x000000000000794d */ /* 0x000fea0003800000 */
.L_x_6509:
        /* <DEDUP_REMOVED lines=8> */
.L_x_6514:
        /* <DEDUP_REMOVED lines=21> */
.L_x_6516:
        /* <DEDUP_REMOVED lines=22> */
.L_x_6517:
[----:B------:R-:W-:Y:S02]  /*11360*/  ULDC.64 UR4, c[0x0][0x5f0] ;  /* 0x00017c0000047ab9 */ /* 0x000fe40000000a00 */
[----:B------:R-:W-:-:S04]  /*11370*/  IADD3 R22, P0, R22, UR4, RZ ;  /* 0x0000000416167c10 */ /* 0x000fc8000ff1e0ff */
[----:B------:R-:W-:-:S05]  /*11380*/  IADD3.X R23, RZ, UR5, RZ, P0, !PT ;  /* 0x00000005ff177c10 */ /* 0x000fca00087fe4ff */
[----:B------:R-:W-:Y:S01]  /*11390*/  STG.E desc[UR60][R22.64], R17 ;  /* 0x0000001116007986 */ /* 0x000fe2000c10193c */
[----:B------:R-:W-:Y:S05]  /*113a0*/  EXIT ;  /* 0x000000000000794d */ /* 0x000fea0003800000 */
.L_x_6515:
[----:B------:R-:W-:Y:S04]  /*113b0*/  STG.E desc[UR60][R6.64], R16 ;  /* 0x0000001006007986 */ /* 0x000fe8000c10193c */
[----:B------:R-:W-:Y:S01]  /*113c0*/  STG.E desc[UR60][R8.64], R17 ;  /* 0x0000001108007986 */ /* 0x000fe2000c10193c */
[----:B------:R-:W-:Y:S05]  /*113d0*/  EXIT ;  /* 0x000000000000794d */ /* 0x000fea0003800000 */
.L_x_6488:
        /* <DEDUP_REMOVED lines=23> */
.L_x_6519:
        /* <DEDUP_REMOVED lines=21> */
.L_x_6521:
        /* <DEDUP_REMOVED lines=22> */
.L_x_6522:
[----:B------:R-:W-:Y:S02]  /*11800*/  ULDC.64 UR4, c[0x0][0x5f0] ;  /* 0x00017c0000047ab9 */ /* 0x000fe40000000a00 */
[----:B------:R-:W-:-:S05]  /*11810*/  IADD3 R22, P0, R22, UR4, RZ ;  /* 0x0000000416167c10 */ /* 0x000fca000ff1e0ff */
[----:B------:R-:W-:-:S05]  /*11820*/  IMAD.X R23, RZ, RZ, UR5, P0 ;  /* 0x00000005ff177e24 */ /* 0x000fca00080e06ff */
[----:B------:R-:W-:Y:S01]  /*11830*/  STG.E desc[UR60][R22.64], R19 ;  /* 0x0000001316007986 */ /* 0x000fe2000c10193c */
[----:B------:R-:W-:Y:S05]  /*11840*/  EXIT ;  /* 0x000000000000794d */ /* 0x000fea0003800000 */
.L_x_6520:
[----:B------:R-:W-:Y:S04]  /*11850*/  STG.E desc[UR60][R4.64], R18 ;  /* 0x0000001204007986 */ /* 0x000fe8000c10193c */
[----:B------:R-:W-:Y:S01]  /*11860*/  STG.E desc[UR60][R4.64+0x4], R19 ;  /* 0x0000041304007986 */ /* 0x000fe2000c10193c */
[----:B------:R-:W-:Y:S05]  /*11870*/  EXIT ;  /* 0x000000000000794d */ /* 0x000fea0003800000 */
.L_x_6518:
        /* <DEDUP_REMOVED lines=8> */
.L_x_6523:
        /* <DEDUP_REMOVED lines=21> */
.L_x_6525:
        /* <DEDUP_REMOVED lines=22> */
.L_x_6526:
[----:B------:R-:W-:Y:S02]  /*11bb0*/  ULDC.64 UR4, c[0x0][0x5f0] ;  /* 0x00017c0000047ab9 */ /* 0x000fe40000000a00 */
[----:B------:R-:W-:-:S04]  /*11bc0*/  IADD3 R22, P0, R22, UR4, RZ ;  /* 0x0000000416167c10 */ /* 0x000fc8000ff1e0ff */
[----:B------:R-:W-:-:S05]  /*11bd0*/  IADD3.X R23, RZ, UR5, RZ, P0, !PT ;  /* 0x00000005ff177c10 */ /* 0x000fca00087fe4ff */
[----:B------:R-:W-:Y:S01]  /*11be0*/  STG.E desc[UR60][R22.64], R19 ;  /* 0x0000001316007986 */ /* 0x000fe2000c10193c */
[----:B------:R-:W-:Y:S05]  /*11bf0*/  EXIT ;  /* 0x000000000000794d */ /* 0x000fea0003800000 */
.L_x_6524:
[----:B------:R-:W-:Y:S04]  /*11c00*/  STG.E desc[UR60][R6.64], R18 ;  /* 0x0000001206007986 */ /* 0x000fe8000c10193c */
[----:B------:R-:W-:Y:S01]  /*11c10*/  STG.E desc[UR60][R8.64], R19 ;  /* 0x0000001308007986 */ /* 0x000fe2000c10193c */
[----:B------:R-:W-:Y:S05]  /*11c20*/  EXIT ;  /* 0x000000000000794d */ /* 0x000fea0003800000 */
.L_x_6527:
        /* <DEDUP_REMOVED lines=13> */
.L_x_8831:


//--------------------- .text._ZN2at6native13reduce_kernelILi128ELi4ENS0_8ReduceOpIfNS0_14func_wrapper_tIfNS0_55_GLOBAL__N__0955718d_22_SparseCsrTensorMath_cu_868dd54514ReductionAddOpIfEEEEjfLi4ELi4EEEEEvT1_ --------------------------
	.section	.text._ZN2at6native13reduce_kernelILi128ELi4ENS0_8ReduceOpIfNS0_14func_wrapper_tIfNS0_55_GLOBAL__N__0955718d_22_SparseCsrTensorMath_cu_868dd54514ReductionAddOpIfEEEEjfLi4ELi4EEEEEvT1_,"ax",@progbits
	.align	128
.text._ZN2at6native13reduce_kernelILi128ELi4ENS0_8ReduceOpIfNS0_14func_wrapper_tIfNS0_55_GLOBAL__N__0955718d_22_SparseCsrTensorMath_cu_868dd54514ReductionAddOpIfEEEEjfLi4ELi4EEEEEvT1_:
        .type           _ZN2at6native13reduce_kernelILi128ELi4ENS0_8ReduceOpIfNS0_14func_wrapper_tIfNS0_55_GLOBAL__N__0955718d_22_SparseCsrTensorMath_cu_868dd54514ReductionAddOpIfEEEEjfLi4ELi4EEEEEvT1_,@function
        .size           _ZN2at6native13reduce_kernelILi128ELi4ENS0_8ReduceOpIfNS0_14func_wrapper_tIfNS0_55_GLOBAL__N__0955718d_22_SparseCsrTensorMath_cu_868dd54514ReductionAddOpIfEEEEjfLi4ELi4EEEEEvT1_,(.L_x_8832 - _ZN2at6native13reduce_kernelILi128ELi4ENS0_8ReduceOpIfNS0_14func_wrapper_tIfNS0_55_GLOBAL__N__0955718d_22_SparseCsrTensorMath_cu_868dd54514ReductionAddOpIfEEEEjfLi4ELi4EEEEEvT1_)
        .other          _ZN2at6native13reduce_kernelILi128ELi4ENS0_8ReduceOpIfNS0_14func_wrapper_tIfNS0_55_GLOBAL__N__0955718d_22_SparseCsrTensorMath_cu_868dd54514ReductionAddOpIfEEEEjfLi4ELi4EEEEEvT1_,@"STO_CUDA_ENTRY STV_DEFAULT"
_ZN2at6native13reduce_kernelILi128ELi4ENS0_8ReduceOpIfNS0_14func_wrapper_tIfNS0_55_GLOBAL__N__0955718d_22_SparseCsrTensorMath_cu_868dd54514ReductionAddOpIfEEEEjfLi4ELi4EEEEEvT1_:
        /* <DEDUP_REMOVED lines=293> */
.L_x_6528:
        /* <DEDUP_REMOVED lines=30> */
.L_x_6532:
        /* <DEDUP_REMOVED lines=25> */
.L_x_6538:
[----:B------:R-:W-:Y:S05]  /*15c0*/  BSYNC B2 ;  /* 0x0000000000027941 */ /* 0x000fea0003800000 */
.L_x_6537:
        /* <DEDUP_REMOVED lines=10> */
.L_x_6536:
[----:B------:R-:W-:Y:S05]  /*1670*/  BSYNC B1 ;  /* 0x0000000000017941 */ /* 0x000fea0003800000 */
.L_x_6535:
[----:B------:R-:W0:Y:S01]  /*1680*/  LDC R7, c[0x0][0x21c] ;  /* 0x00008700ff077b82 */ /* 0x000e220000000800 */
[----:B------:R-:W-:-:S04]  /*1690*/  IADD3 R5, P0, -R6, 0x4, RZ ;  /* 0x0000000406057810 */ /* 0x000fc80007f1e1ff */
[----:B------:R-:W-:Y:S01]  /*16a0*/  LEA R40, P1, R5, R40, 0x2 ;  /* 0x0000002805287211 */ /* 0x000fe200078210ff */
[----:B------:R-:W-:-:S05]  /*16b0*/  IMAD.X R4, RZ, RZ, -0x1, P0 ;  /* 0xffffffffff047424 */ /* 0x000fca00000e06ff */
[----:B------:R-:W-:Y:S02]  /*16c0*/  LEA.HI.X R41, R5, R41, R4, 0x2, P1 ;  /* 0x0000002905297211 */ /* 0x000fe400008f1404 */
[----:B0-----:R-:W-:-:S07]  /*16d0*/  IADD3 R0, R6, -0x4, R7 ;  /* 0xfffffffc06007810 */ /* 0x001fce0007ffe007 */
.L_x_6534:
[----:B------:R-:W-:Y:S05]  /*16e0*/  BSYNC B0 ;  /* 0x0000000000007941 */ /* 0x000fea0003800000 */
.L_x_6533:
        /* <DEDUP_REMOVED lines=14> */
.L_x_6541:
[----:B------:R-:W-:Y:S01]  /*17d0*/  IMAD.WIDE.U32 R4, R9, 0x10, R40 ;  /* 0x0000001009047825 */ /* 0x000fe200078e0028 */
[----:B------:R-:W-:-:S05]  /*17e0*/  ULDC UR4, c[0x0][0x224] ;  /* 0x0000890000047ab9 */ /* 0x000fca0000000800 */
[----:B------:R-:W2:Y:S01]  /*17f0*/  LDG.E.128 R4, desc[UR60][R4.64] ;  /* 0x0000003c04047981 */ /* 0x000ea2000c1e1d00 */
[----:B------:R-:W-:-:S05]  /*1800*/  VIADD R9, R9, UR4 ;  /* 0x0000000409097c36 */ /* 0x000fca0008000000 */
[----:B------:R-:W-:-:S04]  /*1810*/  LEA R13, R9, 0x3, 0x2 ;  /* 0x00000003090d7811 */ /* 0x000fc800078e10ff */
[----:B------:R-:W-:Y:S01]  /*1820*/  ISETP.GE.U32.AND P0, PT, R13, R0, PT ;  /* 0x000000000d00720c */ /* 0x000fe20003f06070 */
[----:B--2---:R-:W-:Y:S01]  /*1830*/  FADD.FTZ R3, R4, R3 ;  /* 0x0000000304037221 */ /* 0x004fe20000010000 */
[----:B------:R-:W-:Y:S01]  /*1840*/  FADD.FTZ R8, R5, R8 ;  /* 0x0000000805087221 */ /* 0x000fe20000010000 */
[----:B------:R-:W-:Y:S01]  /*1850*/  FADD.FTZ R11, R6, R11 ;  /* 0x0000000b060b7221 */ /* 0x000fe20000010000 */
[----:B------:R-:W-:-:S09]  /*1860*/  FADD.FTZ R24, R7, R24 ;  /* 0x0000001807187221 */ /* 0x000fd20000010000 */
[----:B------:R-:W-:Y:S05]  /*1870*/  @!P0 BRA `(.L_x_6541) ;  /* 0xfffffffc00d48947 */ /* 0x000fea000383ffff */
.L_x_6540:
[----:B------:R-:W-:Y:S05]  /*1880*/  BSYNC B0 ;  /* 0x0000000000007941 */ /* 0x000fea0003800000 */
.L_x_6539:
        /* <DEDUP_REMOVED lines=8> */
.L_x_6543:
[----:B------:R-:W-:Y:S05]  /*1910*/  BSYNC B0 ;  /* 0x0000000000007941 */ /* 0x000fea0003800000 */
.L_x_6542:
        /* <DEDUP_REMOVED lines=11> */
.L_x_6545:
[----:B------:R-:W-:Y:S05]  /*19d0*/  BSYNC B0 ;  /* 0x0000000000007941 */ /* 0x000fea0003800000 */
.L_x_6544:
[----:B------:R-:W-:Y:S01]  /*19e0*/  FADD.FTZ R8, R8, R3 ;  /* 0x0000000308087221 */ /* 0x000fe20000010000 */
[----:B------:R-:W-:Y:S01]  /*19f0*/  IMAD.MOV.U32 R25, RZ, RZ, RZ ;  /* 0x000000ffff197224 */ /* 0x000fe200078e00ff */
[----:B------:R-:W-:Y:S02]  /*1a00*/  CS2R R26, SRZ ;  /* 0x00000000001a7805 */ /* 0x000fe4000001ff00 */
[----:B------:R-:W-:-:S04]  /*1a10*/  FADD.FTZ R11, R8, R11 ;  /* 0x0000000b080b7221 */ /* 0x000fc80000010000 */
[----:B------:R-:W-:Y:S01]  /*1a20*/  FADD.FTZ R24, R11, R24 ;  /* 0x000000180b187221 */ /* 0x000fe20000010000 */
[----:B------:R-:W-:Y:S06]  /*1a30*/  BRA `(.L_x_6530) ;  /* 0x000000a000347947 */ /* 0x000fec0003800000 */
.L_x_6531:
        /* <DEDUP_REMOVED lines=48> */
.L_x_6554:
        /* <DEDUP_REMOVED lines=297> */
.L_x_6550:
        /* <DEDUP_REMOVED lines=252> */
.L_x_6551:
        /* <DEDUP_REMOVED lines=253> */
.L_x_6552:
        /* <DEDUP_REMOVED lines=250> */
.L_x_6553:
[----:B------:R-:W-:Y:S01]  /*5f00*/  LOP3.LUT R25, R42, 0xfffffff0, RZ, 0xc0, !PT ;  /* 0xfffffff02a197812 */ /* 0x000fe200078ec0ff */
[----:B------:R-:W-:-:S03]  /*5f10*/  ULDC UR4, c[0x0][0x21c] ;  /* 0x0000870000047ab9 */ /* 0x000fc60000000800 */
[----:B------:R-:W-:-:S05]  /*5f20*/  IADD3 R24, P1, R40, R25, RZ ;  /* 0x0000001928187210 */ /* 0x000fca0007f3e0ff */
[----:B------:R-:W-:-:S06]  /*5f30*/  IMAD.X R25, RZ, RZ, R41, P1 ;  /* 0x000000ffff197224 */ /* 0x000fcc00008e0629 */
[----:B------:R-:W2:Y:S01]  /*5f40*/  LDG.E.128 R24, desc[UR60][R24.64] ;  /* 0x0000003c18187981 */ /* 0x000ea2000c1e1d00 */
[----:B------:R-:W-:Y:S01]  /*5f50*/  IADD3 R43, R43, R0, RZ ;  /* 0x000000002b2b7210 */ /* 0x000fe20007ffe0ff */
[----:B-----5:R-:W-:Y:S01]  /*5f60*/  FADD.FTZ R39, R20, R39 ;  /* 0x0000002714277221 */ /* 0x020fe20000010000 */
[----:B------:R-:W-:Y:S01]  /*5f70*/  MOV R42, UR4 ;  /* 0x00000004002a7c02 */ /* 0x000fe20008000f00 */
        /* <DEDUP_REMOVED lines=19> */
.L_x_6549:
[----:B------:R-:W-:Y:S05]  /*60b0*/  BSYNC B0 ;  /* 0x0000000000007941 */ /* 0x000fea0003800000 */
.L_x_6548:
        /* <DEDUP_REMOVED lines=280> */
.L_x_6557:
        /* <DEDUP_REMOVED lines=281> */
.L_x_6558:
        /* <DEDUP_REMOVED lines=281> */
.L_x_6559:
        /* <DEDUP_REMOVED lines=281> */
.L_x_6560:
[----:B------:R-:W-:-:S04]  /*a6f0*/  LOP3.LUT R25, R45, 0xfffffff0, RZ, 0xc0, !PT ;  /* 0xfffffff02d197812 */ /* 0x000fc800078ec0ff */
[----:B------:R-:W-:-:S04]  /*a700*/  IADD3 R24, P1, R40, R25, RZ ;  /* 0x0000001928187210 */ /* 0x000fc80007f3e0ff */
[----:B------:R-:W-:-:S06]  /*a710*/  IADD3.X R25, RZ, R41, RZ, P1, !PT ;  /* 0x00000029ff197210 */ /* 0x000fcc0000ffe4ff */
[----:B------:R-:W5:Y:S03]  /*a720*/  LDG.E.128 R24, desc[UR60][R24.64] ;  /* 0x0000003c18187981 */ /* 0x000f66000c1e1d00 */
.L_x_6556:
[----:B------:R-:W-:Y:S05]  /*a730*/  BSYNC B0 ;  /* 0x0000000000007941 */ /* 0x000fea0003800000 */
.L_x_6555:
        /* <DEDUP_REMOVED lines=26> */
.L_x_6562:
[----:B------:R-:W-:Y:S05]  /*a8e0*/  BSYNC B0 ;  /* 0x0000000000007941 */ /* 0x000fea0003800000 */
.L_x_6561:
        /* <DEDUP_REMOVED lines=13> */
.L_x_6547:
        /* <DEDUP_REMOVED lines=32> */
.L_x_6565:
        /* <DEDUP_REMOVED lines=40> */
.L_x_6564:
[----:B------:R-:W-:Y:S05]  /*ae40*/  BSYNC B0 ;  /* 0x0000000000007941 */ /* 0x000fea0003800000 */
.L_x_6563:
        /* <DEDUP_REMOVED lines=27> */
.L_x_6567:
[----:B------:R-:W-:Y:S05]  /*b000*/  BSYNC B0 ;  /* 0x0000000000007941 */ /* 0x000fea0003800000 */
.L_x_6566:
        /* <DEDUP_REMOVED lines=26> */
.L_x_6569:
[----:B------:R-:W-:Y:S05]  /*b1b0*/  BSYNC B0 ;  /* 0x0000000000007941 */ /* 0x000fea0003800000 */
.L_x_6568:
        /* <DEDUP_REMOVED lines=13> */
.L_x_6546:
        /* <DEDUP_REMOVED lines=36> */
.L_x_6572:
        /* <DEDUP_REMOVED lines=36> */
.L_x_6571:
[----:B------:R-:W-:Y:S05]  /*b710*/  BSYNC B0 ;  /* 0x0000000000007941 */ /* 0x000fea0003800000 */
.L_x_6570:
        /* <DEDUP_REMOVED lines=23> */
.L_x_6574:
[----:B------:R-:W-:Y:S05]  /*b890*/  BSYNC B0 ;  /* 0x0000000000007941 */ /* 0x000fea0003800000 */
.L_x_6573:
        /* <DEDUP_REMOVED lines=26> */
.L_x_6576:
[----:B------:R-:W-:Y:S05]  /*ba40*/  BSYNC B0 ;  /* 0x0000000000007941 */ /* 0x000fea0003800000 */
.L_x_6575:
        /* <DEDUP_REMOVED lines=12> */
.L_x_6530:
[----:B------:R-:W-:Y:S05]  /*bb10*/  BSYNC B6 ;  /* 0x0000000000067941 */ /* 0x000fea0003800000 */
.L_x_6529:
        /* <DEDUP_REMOVED lines=15> */
.L_x_6578:
        /* <DEDUP_REMOVED lines=16> */
.L_x_6577:
        /* <DEDUP_REMOVED lines=19> */
.L_x_6581:
        /* <DEDUP_REMOVED lines=16> */
.L_x_6580:
[----:B------:R-:W-:Y:S01]  /*bf40*/  ISETP.GE.AND P0, PT, R0, 0x2, PT ;  /* 0x000000020000780c */ /* 0x000fe20003f06270 */
[----:B------:R-:W-:Y:S05]  /*bf50*/  WARPSYNC.ALL ;  /* 0x0000000000007948 */ /* 0x000fea0003800000 */
[----:B------:R-:W-:Y:S07]  /*bf60*/  BAR.SYNC.DEFER_BLOCKING 0x0 ;  /* 0x0000000000007b1d */ /* 0x000fee0000010000 */
[----:B------:R-:W-:Y:S05]  /*bf70*/  @!P0 BRA `(.L_x_6579) ;  /* 0x0000000000308947 */ /* 0x000fea0003800000 */
[----:B-1----:R-:W-:-:S11]  /*bf80*/  HFMA2.MMA R3, -RZ, RZ, 0, 5.9604644775390625e-08 ;  /* 0x00000001ff037435 */ /* 0x002fd600000001ff */
.L_x_6582:
        /* <DEDUP_REMOVED lines=11> */
.L_x_6579:
        /* <DEDUP_REMOVED lines=279> */
.L_x_6583:
        /* <DEDUP_REMOVED lines=278> */
.L_x_6584:
        /* <DEDUP_REMOVED lines=279> */
.L_x_6585:
        /* <DEDUP_REMOVED lines=277> */
.L_x_6586:
        /* <DEDUP_REMOVED lines=297> */
.L_x_6588:
        /* <DEDUP_REMOVED lines=277> */
.L_x_6589:
        /* <DEDUP_REMOVED lines=279> */
.L_x_6590:
        /* <DEDUP_REMOVED lines=277> */
.L_x_6591:
        /* <DEDUP_REMOVED lines=16> */
.L_x_6593:
[----:B------:R-:W-:Y:S05]  /*14d70*/  BSYNC B0 ;  /* 0x0000000000007941 */ /* 0x000fea0003800000 */
.L_x_6592:
        /* <DEDUP_REMOVED lines=17> */
.L_x_6595:
[----:B------:R-:W-:Y:S05]  /*14e90*/  BSYNC B0 ;  /* 0x0000000000007941 */ /* 0x000fea0003800000 */
.L_x_6594:
        /* <DEDUP_REMOVED lines=35> */
.L_x_6597:
[----:B------:R-:W-:Y:S05]  /*150d0*/  BSYNC B0 ;  /* 0x0000000000007941 */ /* 0x000fea0003800000 */
.L_x_6596:
        /* <DEDUP_REMOVED lines=38> */
.L_x_6602:
        /* <DEDUP_REMOVED lines=15> */
.L_x_6601:
[----:B------:R-:W-:Y:S05]  /*15430*/  BRA `(.L_x_6600) ;  /* 0x0000000000747947 */ /* 0x000fea0003800000 */
.L_x_6599:
        /* <DEDUP_REMOVED lines=15> */
.L_x_6603:
        /* <DEDUP_REMOVED lines=9> */
[----:B--2---:R-:W-:Y:S01]  /*155c0*/  FADD.FTZ R24, R29, R24 ;  /* 0x000000181d187221 */ /* 0x004fe20000010000 */
[----:B----4-:R-:W-:Y:S01]  /*155d0*/  FADD.FTZ R25, R28, R25 ;  /* 0x000000191c197221 */ /* 0x010fe20000010000 */
[----:B-----5:R-:W-:Y:S01]  /*155e0*/  FADD.FTZ R26, R31, R26 ;  /* 0x0000001a1f1a7221 */ /* 0x020fe20000010000 */
[----:B------:R-:W-:-:S09]  /*155f0*/  FADD.FTZ R27, R30, R27 ;  /* 0x0000001b1e1b7221 */ /* 0x000fd20000010000 */
[----:B------:R-:W-:Y:S05]  /*15600*/  @!P0 BRA `(.L_x_6603) ;  /* 0xfffffffc00c88947 */ /* 0x000fea000383ffff */
.L_x_6600:
[----:B------:R-:W-:Y:S05]  /*15610*/  BSYNC B0 ;  /* 0x0000000000007941 */ /* 0x000fea0003800000 */
.L_x_6598:
        /* <DEDUP_REMOVED lines=13> */
.L_x_6605:
[----:B------:R-:W-:Y:S01]  /*156f0*/  IADD3 R4, R2, R23, RZ ;  /* 0x0000001702047210 */ /* 0x000fe20007ffe0ff */
[----:B------:R-:W-:Y:S03]  /*15700*/  BAR.SYNC.DEFER_BLOCKING 0x0 ;  /* 0x0000000000007b1d */ /* 0x000fe60000010000 */
[----:B------:R-:W-:-:S04]  /*15710*/  ISETP.GE.U32.AND P0, PT, R4, UR6, PT ;  /* 0x0000000604007c0c */ /* 0x000fc8000bf06070 */
[----:B------:R-:W-:-:S13]  /*15720*/  ISETP.GE.U32.OR P0, PT, R2, R23, P0 ;  /* 0x000000170200720c */ /* 0x000fda0000706470 */
[----:B------:R-:W-:-:S05]  /*15730*/  @!P0 IMAD R4, R4, R28, R17 ;  /* 0x0000001c04048224 */ /* 0x000fca00078e0211 */
[----:B------:R-:W-:-:S06]  /*15740*/  @!P0 LEA R4, R4, UR4, 0x4 ;  /* 0x0000000404048c11 */ /* 0x000fcc000f8e20ff */
        /* <DEDUP_REMOVED lines=9> */
.L_x_6604:
        /* <DEDUP_REMOVED lines=11> */
.L_x_6608:
[----:B------:R-:W-:Y:S01]  /*15890*/  IMAD.IADD R4, R17, 0x1, R2 ;  /* 0x0000000111047824 */ /* 0x000fe200078e0202 */
[----:B------:R-:W-:Y:S04]  /*158a0*/  BAR.SYNC.DEFER_BLOCKING 0x0 ;  /* 0x0000000000007b1d */ /* 0x000fe80000010000 */
[----:B------:R-:W-:-:S04]  /*158b0*/  ISETP.GE.U32.AND P0, PT, R4, R28, PT ;  /* 0x0000001c0400720c */ /* 0x000fc80003f06070 */
[----:B------:R-:W-:-:S13]  /*158c0*/  ISETP.GE.U32.OR P0, PT, R17, R2, P0 ;  /* 0x000000021100720c */ /* 0x000fda0000706470 */
[----:B------:R-:W-:Y:S02]  /*158d0*/  @!P0 LEA R4, R2, R0, 0x4 ;  /* 0x0000000002048211 */ /* 0x000fe400078e20ff */
[----:B------:R-:W-:-:S04]  /*158e0*/  SHF.R.S32.HI R2, RZ, 0x1, R2 ;  /* 0x00000001ff027819 */ /* 0x000fc80000011402 */
        /* <DEDUP_REMOVED lines=9> */
.L_x_6607:
[----:B------:R-:W-:Y:S01]  /*15980*/  BAR.SYNC.DEFER_BLOCKING 0x0 ;  /* 0x0000000000007b1d */ /* 0x000fe20000010000 */
[----:B------:R-:W-:-:S13]  /*15990*/  ISETP.GE.AND P0, PT, R2, 0x2, PT ;  /* 0x000000020200780c */ /* 0x000fda0003f06270 */
[----:B------:R-:W-:Y:S05]  /*159a0*/  @!P0 BRA `(.L_x_6606) ;  /* 0x0000000000308947 */ /* 0x000fea0003800000 */
[----:B------:R-:W-:-:S07]  /*159b0*/  IMAD.MOV.U32 R5, RZ, RZ, 0x1 ;  /* 0x00000001ff057424 */ /* 0x000fce00078e00ff */
.L_x_6609:
[----:B------:R-:W4:Y:S04]  /*159c0*/  SHFL.DOWN PT, R7, R24, R5, 0x1f ;  /* 0x08001f0518077589 */ /* 0x000f2800000e0000 */
[----:B-123--:R-:W1:Y:S04]  /*159d0*/  SHFL.DOWN PT, R0, R25, R5, 0x1f ;  /* 0x08001f0519007589 */ /* 0x00ee6800000e0000 */
[----:B------:R-:W2:Y:S04]  /*159e0*/  SHFL.DOWN PT, R17, R26, R5, 0x1f ;  /* 0x08001f051a117589 */ /* 0x000ea800000e0000 */
[----:B------:R3:W5:Y:S02]  /*159f0*/  SHFL.DOWN PT, R4, R27, R5, 0x1f ;  /* 0x08001f051b047589 */ /* 0x00076400000e0000 */
[----:B---3--:R-:W-:Y:S01]  /*15a00*/  SHF.L.U32 R5, R5, 0x1, RZ ;  /* 0x0000000105057819 */ /* 0x008fe200000006ff */
[----:B----4-:R-:W-:-:S03]  /*15a10*/  FADD.FTZ R24, R7, R24 ;  /* 0x0000001807187221 */ /* 0x010fc60000010000 */
[----:B------:R-:W-:Y:S01]  /*15a20*/  ISETP.GE.AND P0, PT, R5, R2, PT ;  /* 0x000000020500720c */ /* 0x000fe20003f06270 */
[----:B-1----:R-:W-:Y:S01]  /*15a30*/  FADD.FTZ R25, R0, R25 ;  /* 0x0000001900197221 */ /* 0x002fe20000010000 */
[----:B--2---:R-:W-:Y:S01]  /*15a40*/  FADD.FTZ R26, R17, R26 ;  /* 0x0000001a111a7221 */ /* 0x004fe20000010000 */
[----:B-----5:R-:W-:-:S10]  /*15a50*/  FADD.FTZ R27, R4, R27 ;  /* 0x0000001b041b7221 */ /* 0x020fd40000010000 */
[----:B------:R-:W-:Y:S05]  /*15a60*/  @!P0 BRA `(.L_x_6609) ;  /* 0xfffffffc00d48947 */ /* 0x000fea000383ffff */
.L_x_6606:
        /* <DEDUP_REMOVED lines=13> */
[----:B----4-:R-:W-:Y:S01]  /*15b40*/  FADD.FTZ R24, R24, R3 ;  /* 0x0000000318187221 */ /* 0x010fe20000010000 */
[----:B--2---:R-:W-:Y:S01]  /*15b50*/  FADD.FTZ R25, R25, R0 ;  /* 0x0000000019197221 */ /* 0x004fe20000010000 */
[----:B---3--:R-:W-:Y:S01]  /*15b60*/  FADD.FTZ R26, R26, R5 ;  /* 0x000000051a1a7221 */ /* 0x008fe20000010000 */
[----:B-----5:R-:W-:-:S07]  /*15b70*/  FADD.FTZ R27, R27, R2 ;  /* 0x000000021b1b7221 */ /* 0x020fce0000010000 */
.L_x_6611:
        /* <DEDUP_REMOVED lines=21> */
.L_x_6613:
        /* <DEDUP_REMOVED lines=22> */
.L_x_6614:
        /* <DEDUP_REMOVED lines=22> */
.L_x_6615:
        /* <DEDUP_REMOVED lines=22> */
.L_x_6616:
[----:B------:R-:W-:Y:S02]  /*160f0*/  ULDC.64 UR4, c[0x0][0x5f0] ;  /* 0x00017c0000047ab9 */ /* 0x000fe40000000a00 */
[----:B------:R-:W-:-:S04]  /*16100*/  IADD3 R16, P0, R16, UR4, RZ ;  /* 0x0000000410107c10 */ /* 0x000fc8000ff1e0ff */
[----:B------:R-:W-:-:S05]  /*16110*/  IADD3.X R17, RZ, UR5, RZ, P0, !PT ;  /* 0x00000005ff117c10 */ /* 0x000fca00087fe4ff */
[----:B------:R-:W-:Y:S01]  /*16120*/  STG.E desc[UR60][R16.64], R27 ;  /* 0x0000001b10007986 */ /* 0x000fe2000c10193c */
[----:B------:R-:W-:Y:S05]  /*16130*/  EXIT ;  /* 0x000000000000794d */ /* 0x000fea0003800000 */
.L_x_6612:
[----:B------:R-:W-:Y:S04]  /*16140*/  STG.E desc[UR60][R8.64], R24 ;  /* 0x0000001808007986 */ /* 0x000fe8000c10193c */
[----:B------:R-:W-:Y:S04]  /*16150*/  STG.E desc[UR60][R8.64+0x4], R25 ;  /* 0x0000041908007986 */ /* 0x000fe8000c10193c */
[----:B------:R-:W-:Y:S04]  /*16160*/  STG.E desc[UR60][R8.64+0x8], R26 ;  /* 0x0000081a08007986 */ /* 0x000fe8000c10193c */
[----:B------:R-:W-:Y:S01]  /*16170*/  STG.E desc[UR60][R8.64+0xc], R27 ;  /* 0x00000c1b08007986 */ /* 0x000fe2000c10193c */
[----:B------:R-:W-:Y:S05]  /*16180*/  EXIT ;  /* 0x000000000000794d */ /* 0x000fea0003800000 */
.L_x_6610:
        /* <DEDUP_REMOVED lines=12> */
.L_x_6617:
        /* <DEDUP_REMOVED lines=21> */
.L_x_6619:
        /* <DEDUP_REMOVED lines=22> */
.L_x_6620:
        /* <DEDUP_REMOVED lines=22> */
.L_x_6621:
        /* <DEDUP_REMOVED lines=22> */
.L_x_6622:
[----:B------:R-:W-:Y:S02]  /*167c0*/  ULDC.64 UR4, c[0x0][0x5f0] ;  /* 0x00017c0000047ab9 */ /* 0x000fe40000000a00 */
[----:B------:R-:W-:-:S05]  /*167d0*/  IADD3 R16, P0, R16, UR4, RZ ;  /* 0x0000000410107c10 */ /* 0x000fca000ff1e0ff */
[----:B------:R-:W-:-:S05]  /*167e0*/  IMAD.X R17, RZ, RZ, UR5, P0 ;  /* 0x00000005ff117e24 */ /* 0x000fca00080e06ff */
[----:B------:R-:W-:Y:S01]  /*167f0*/  STG.E desc[UR60][R16.64], R27 ;  /* 0x0000001b10007986 */ /* 0x000fe2000c10193c */
[----:B------:R-:W-:Y:S05]  /*16800*/  EXIT ;  /* 0x000000000000794d */ /* 0x000fea0003800000 */
.L_x_6618:
[----:B------:R-:W-:Y:S04]  /*16810*/  STG.E desc[UR60][R10.64], R24 ;  /* 0x000000180a007986 */ /* 0x000fe8000c10193c */
[----:B------:R-:W-:Y:S04]  /*16820*/  STG.E desc[UR60][R12.64], R25 ;  /* 0x000000190c007986 */ /* 0x000fe8000c10193c */
[----:B------:R-:W-:Y:S04]  /*16830*/  STG.E desc[UR60][R14.64], R26 ;  /* 0x0000001a0e007986 */ /* 0x000fe8000c10193c */
[----:B------:R-:W-:Y:S01]  /*16840*/  STG.E desc[UR60][R20.64], R27 ;  /* 0x0000001b14007986 */ /* 0x000fe2000c10193c */
[----:B------:R-:W-:Y:S05]  /*16850*/  EXIT ;  /* 0x000000000000794d */ /* 0x000fea0003800000 */
.L_x_6587:
        /* <DEDUP_REMOVED lines=27> */
.L_x_6624:
        /* <DEDUP_REMOVED lines=21> */
.L_x_6626:
        /* <DEDUP_REMOVED lines=22> */
.L_x_6627:
        /* <DEDUP_REMOVED lines=22> */
.L_x_6628:
        /* <DEDUP_REMOVED lines=22> */
.L_x_6629:
[----:B------:R-:W-:Y:S02]  /*16f80*/  ULDC.64 UR4, c[0x0][0x5f0] ;  /* 0x00017c0000047ab9 */ /* 0x000fe40000000a00 */
[----:B------:R-:W-:-:S04]  /*16f90*/  IADD3 R16, P0, R16, UR4, RZ ;  /* 0x0000000410107c10 */ /* 0x000fc8000ff1e0ff */
[----:B------:R-:W-:-:S05]  /*16fa0*/  IADD3.X R17, RZ, UR5, RZ, P0, !PT ;  /* 0x00000005ff117c10 */ /* 0x000fca00087fe4ff */
[----:B------:R-:W-:Y:S01]  /*16fb0*/  STG.E desc[UR60][R16.64], R27 ;  /* 0x0000001b10007986 */ /* 0x000fe2000c10193c */
[----:B------:R-:W-:Y:S05]  /*16fc0*/  EXIT ;  /* 0x000000000000794d */ /* 0x000fea0003800000 */
.L_x_6625:
[----:B------:R-:W-:Y:S04]  /*16fd0*/  STG.E desc[UR60][R8.64], R24 ;  /* 0x0000001808007986 */ /* 0x000fe8000c10193c */
[----:B------:R-:W-:Y:S04]  /*16fe0*/  STG.E desc[UR60][R8.64+0x4], R25 ;  /* 0x0000041908007986 */ /* 0x000fe8000c10193c */
[----:B------:R-:W-:Y:S04]  /*16ff0*/  STG.E desc[UR60][R8.64+0x8], R26 ;  /* 0x0000081a08007986 */ /* 0x000fe8000c10193c */
[----:B------:R-:W-:Y:S01]  /*17000*/  STG.E desc[UR60][R8.64+0xc], R27 ;  /* 0x00000c1b08007986 */ /* 0x000fe2000c10193c */
[----:B------:R-:W-:Y:S05]  /*17010*/  EXIT ;  /* 0x000000000000794d */ /* 0x000fea0003800000 */
.L_x_6623:
        /* <DEDUP_REMOVED lines=12> */
.L_x_6630:
        /* <DEDUP_REMOVED lines=21> */
.L_x_6632:
        /* <DEDUP_REMOVED lines=22> */
.L_x_6633:
        /* <DEDUP_REMOVED lines=22> */
.L_x_6634:
        /* <DEDUP_REMOVED lines=22> */
.L_x_6635:
[----:B------:R-:W-:Y:S02]  /*17650*/  ULDC.64 UR4, c[0x0][0x5f0] ;  /* 0x00017c0000047ab9 */ /* 0x000fe40000000a00 */
[----:B------:R-:W-:-:S04]  /*17660*/  IADD3 R16, P0, R16, UR4, RZ ;  /* 0x0000000410107c10 */ /* 0x000fc8000ff1e0ff */
[----:B------:R-:W-:-:S05]  /*17670*/  IADD3.X R17, RZ, UR5, RZ, P0, !PT ;  /* 0x00000005ff117c10 */ /* 0x000fca00087fe4ff */
[----:B------:R-:W-:Y:S01]  /*17680*/  STG.E desc[UR60][R16.64], R27 ;  /* 0x0000001b10007986 */ /* 0x000fe2000c10193c */
[----:B------:R-:W-:Y:S05]  /*17690*/  EXIT ;  /* 0x000000000000794d */ /* 0x000fea0003800000 */
.L_x_6631:
[----:B------:R-:W-:Y:S04]  /*176a0*/  STG.E desc[UR60][R4.64], R24 ;  /* 0x0000001804007986 */ /* 0x000fe8000c10193c */
[----:B------:R-:W-:Y:S04]  /*176b0*/  STG.E desc[UR60][R6.64], R25 ;  /* 0x0000001906007986 */ /* 0x000fe8000c10193c */
[----:B------:R-:W-:Y:S04]  /*176c0*/  STG.E desc[UR60][R10.64], R26 ;  /* 0x0000001a0a007986 */ /* 0x000fe8000c10193c */
[----:B------:R-:W-:Y:S01]  /*176d0*/  STG.E desc[UR60][R12.64], R27 ;  /* 0x0000001b0c007986 */ /* 0x000fe2000c10193c */
[----:B------:R-:W-:Y:S05]  /*176e0*/  EXIT ;  /* 0x000000000000794d */ /* 0x000fea0003800000 */
.L_x_6636:
        /* <DEDUP_REMOVED lines=9> */
.L_x_8832:


//--------------------- .text._ZN2at6native13reduce_kernelILi512ELi1ENS0_8ReduceOpIdNS0_14func_wrapper_tIdNS0_55_GLOBAL__N__0955718d_22_SparseCsrTensorMath_cu_868dd54514ReductionAddOpIdEEEEjdLi4ELi4EEEEEvT1_ --------------------------
	.section	.text._ZN2at6native13reduce_kernelILi512ELi1ENS0_8ReduceOpIdNS0_14func_wrapper_tIdNS0_55_GLOBAL__N__0955718d_22_SparseCsrTensorMath_cu_868dd54514ReductionAddOpIdEEEEjdLi4ELi4EEEEEvT1_,"ax",@progbits
	.align	128
.text._ZN2at6native13reduce_kernelILi512ELi1ENS0_8ReduceOpIdNS0_14func_wrapper_tIdNS0_55_GLOBAL__N__0955718d_22_SparseCsrTensorMath_cu_868dd54514ReductionAddOpIdEEEEjdLi4ELi4EEEEEvT1_:
        .type           _ZN2at6native13reduce_kernelILi512ELi1ENS0_8ReduceOpIdNS0_14func_wrapper_tIdNS0_55_GLOBAL__N__0955718d_22_SparseCsrTensorMath_cu_868dd54514ReductionAddOpIdEEEEjdLi4ELi4EEEEEvT1_,@function
        .size           _ZN2at6native13reduce_kernelILi512ELi1ENS0_8ReduceOpIdNS0_14func_wrapper_tIdNS0_55_GLOBAL__N__0955718d_22_SparseCsrTensorMath_cu_868dd54514ReductionAddOpIdEEEEjdLi4ELi4EEEEEvT1_,(.L_x_8833 - _ZN2at6native13reduce_kernelILi512ELi1ENS0_8ReduceOpIdNS0_14func_wrapper_tIdNS0_55_GLOBAL__N__0955718d_22_SparseCsrTensorMath_cu_868dd54514ReductionAddOpIdEEEEjdLi4ELi4EEEEEvT1_)
        .other          _ZN2at6native13reduce_kernelILi512ELi1ENS0_8ReduceOpIdNS0_14func_wrapper_tIdNS0_55_GLOBAL__N__0955718d_22_SparseCsrTensorMath_cu_868dd54514ReductionAddOpIdEEEEjdLi4ELi4EEEEEvT1_,@"STO_CUDA_ENTRY STV_DEFAULT"
_ZN2at6native13reduce_kernelILi512ELi1ENS0_8ReduceOpIdNS0_14func_wrapper_tIdNS0_55_GLOBAL__N__0955718d_22_SparseCsrTensorMath_cu_868dd54514ReductionAddOpIdEEEEjdLi4ELi4EEEEEvT1_:
        /* <DEDUP_REMOVED lines=288> */
.L_x_6637:
        /* <DEDUP_REMOVED lines=51> */
.L_x_6646:
[----:B------:R-:W-:Y:S05]  /*1530*/  BSYNC B3 ;  /* 0x0000000000037941 */ /* 0x000fea0003800000 */
.L_x_6645:
        /* <DEDUP_REMOVED lines=9> */
[----:B--2---:R-:W-:-:S11]  /*15d0*/  DADD R12, R12, UR4 ;  /* 0x000000040c0c7e29 */ /* 0x004fd60008000000 */
.L_x_6644:
[----:B------:R-:W-:Y:S05]  /*15e0*/  BSYNC B2 ;  /* 0x0000000000027941 */ /* 0x000fea0003800000 */
.L_x_6643:
[C---:B------:R-:W-:Y:S02]  /*15f0*/  IADD3 R7, P0, -R4.reuse, 0x4, RZ ;  /* 0x0000000404077810 */ /* 0x040fe40007f1e1ff */
[----:B------:R-:W-:Y:S02]  /*1600*/  IADD3 R20, R4, -0x4, R3 ;  /* 0xfffffffc04147810 */ /* 0x000fe40007ffe003 */
[----:B------:R-:W-:Y:S01]  /*1610*/  LEA R18, P1, R7, R18, 0x3 ;  /* 0x0000001207127211 */ /* 0x000fe200078218ff */
[----:B------:R-:W-:-:S05]  /*1620*/  IMAD.X R2, RZ, RZ, -0x1, P0 ;  /* 0xffffffffff027424 */ /* 0x000fca00000e06ff */
[----:B------:R-:W-:-:S07]  /*1630*/  LEA.HI.X R19, R7, R19, R2, 0x3, P1 ;  /* 0x0000001307137211 */ /* 0x000fce00008f1c02 */
.L_x_6642:
[----:B------:R-:W-:Y:S05]  /*1640*/  BSYNC B1 ;  /* 0x0000000000017941 */ /* 0x000fea0003800000 */
.L_x_6641:
        /* <DEDUP_REMOVED lines=13> */
.L_x_6649:
[----:B------:R-:W-:Y:S01]  /*1720*/  IMAD.WIDE.U32 R22, R21, 0x20, R18 ;  /* 0x0000002015167825 */ /* 0x000fe200078e0012 */
[----:B------:R-:W-:-:S04]  /*1730*/  ULDC UR4, c[0x0][0x22c] ;  /* 0x00008b0000047ab9 */ /* 0x000fc80000000800 */
[----:B------:R-:W2:Y:S04]  /*1740*/  LDG.E.128 R4, desc[UR36][R22.64] ;  /* 0x0000002416047981 */ /* 0x000ea8000c1e1d00 */
[----:B------:R-:W3:Y:S01]  /*1750*/  LDG.E.128 R8, desc[UR36][R22.64+0x10] ;  /* 0x0000102416087981 */ /* 0x000ee2000c1e1d00 */
[----:B------:R-:W-:-:S05]  /*1760*/  VIADD R21, R21, UR4 ;  /* 0x0000000415157c36 */ /* 0x000fca0008000000 */
[----:B------:R-:W-:-:S04]  /*1770*/  LEA R25, R21, 0x3, 0x2 ;  /* 0x0000000315197811 */ /* 0x000fc800078e10ff */
[----:B------:R-:W-:Y:S01]  /*1780*/  ISETP.GE.U32.AND P0, PT, R25, R20, PT ;  /* 0x000000141900720c */ /* 0x000fe20003f06070 */
[----:B--2---:R-:W-:Y:S02]  /*1790*/  DADD R12, R4, R12 ;  /* 0x00000000040c7229 */ /* 0x004fe4000000000c */
[----:B------:R-:W-:Y:S02]  /*17a0*/  DADD R14, R6, R14 ;  /* 0x00000000060e7229 */ /* 0x000fe4000000000e */
[----:B---3--:R-:W-:Y:S02]  /*17b0*/  DADD R2, R8, R2 ;  /* 0x0000000008027229 */ /* 0x008fe40000000002 */
[----:B------:R-:W-:-:S06]  /*17c0*/  DADD R16, R10, R16 ;  /* 0x000000000a107229 */ /* 0x000fcc0000000010 */
[----:B------:R-:W-:Y:S05]  /*17d0*/  @!P0 BRA `(.L_x_6649) ;  /* 0xfffffffc00d08947 */ /* 0x000fea000383ffff */
.L_x_6648:
[----:B------:R-:W-:Y:S05]  /*17e0*/  BSYNC B1 ;  /* 0x0000000000017941 */ /* 0x000fea0003800000 */
.L_x_6647:
        /* <DEDUP_REMOVED lines=8> */
.L_x_6651:
[----:B------:R-:W-:Y:S05]  /*1870*/  BSYNC B1 ;  /* 0x0000000000017941 */ /* 0x000fea0003800000 */
.L_x_6650:
        /* <DEDUP_REMOVED lines=11> */
[----:B--2---:R-:W-:-:S11]  /*1930*/  DADD R12, R12, R18 ;  /* 0x000000000c0c7229 */ /* 0x004fd60000000012 */
.L_x_6653:
[----:B------:R-:W-:Y:S05]  /*1940*/  BSYNC B1 ;  /* 0x0000000000017941 */ /* 0x000fea0003800000 */
.L_x_6652:
[----:B------:R-:W-:-:S08]  /*1950*/  DADD R12, R14, R12 ;  /* 0x000000000e0c7229 */ /* 0x000fd0000000000c */
[----:B------:R-:W-:-:S08]  /*1960*/  DADD R12, R12, R2 ;  /* 0x000000000c0c7229 */ /* 0x000fd00000000002 */
[----:B------:R-:W-:Y:S01]  /*1970*/  DADD R16, R12, R16 ;  /* 0x000000000c107229 */ /* 0x000fe20000000010 */
[----:B------:R-:W-:Y:S10]  /*1980*/  BRA `(.L_x_6639) ;  /* 0x0000009c005c7947 */ /* 0x000ff40003800000 */
.L_x_6640:
        /* <DEDUP_REMOVED lines=28> */
.L_x_6662:
        /* <DEDUP_REMOVED lines=299> */
.L_x_6658:
        /* <DEDUP_REMOVED lines=241> */
.L_x_6659:
        /* <DEDUP_REMOVED lines=244> */
.L_x_6660:
        /* <DEDUP_REMOVED lines=242> */
.L_x_6661:
[----:B------:R-:W-:Y:S01]  /*5b70*/  LOP3.LUT R3, R3, 0xfffffff8, RZ, 0xc0, !PT ;  /* 0xfffffff803037812 */ /* 0x000fe200078ec0ff */
[----:B------:R-:W-:-:S03]  /*5b80*/  ULDC UR4, c[0x0][0x224] ;  /* 0x0000890000047ab9 */ /* 0x000fc60000000800 */
[----:B------:R-:W-:-:S04]  /*5b90*/  IADD3 R26, P1, R18, R3, RZ ;  /* 0x00000003121a7210 */ /* 0x000fc80007f3e0ff */
[----:B------:R-:W-:-:S06]  /*5ba0*/  IADD3.X R27, RZ, R19, RZ, P1, !PT ;  /* 0x00000013ff1b7210 */ /* 0x000fcc0000ffe4ff */
[----:B------:R-:W2:Y:S01]  /*5bb0*/  LDG.E.64 R26, desc[UR36][R26.64] ;  /* 0x000000241a1a7981 */ /* 0x000ea2000c1e1b00 */
[----:B------:R-:W-:Y:S01]  /*5bc0*/  IADD3 R0, R0, R2, RZ ;  /* 0x0000000200007210 */ /* 0x000fe20007ffe0ff */
[----:B------:R-:W-:Y:S01]  /*5bd0*/  IMAD.U32 R3, RZ, RZ, UR4 ;  /* 0x00000004ff037e24 */ /* 0x000fe2000f8e00ff */
[----:B-----5:R-:W-:Y:S02]  /*5be0*/  DADD R10, R8, R10 ;  /* 0x00000000080a7229 */ /* 0x020fe4000000000a */
[----:B------:R-:W-:Y:S01]  /*5bf0*/  DADD R12, R6, R12 ;  /* 0x00000000060c7229 */ /* 0x000fe2000000000c */
[----:B------:R-:W-:Y:S01]  /*5c00*/  IMAD R20, R2, 0x3, R0 ;  /* 0x0000000302147824 */ /* 0x000fe200078e0200 */
[----:B------:R-:W-:-:S04]  /*5c10*/  DADD R14, R4, R14 ;  /* 0x00000000040e7229 */ /* 0x000fc8000000000e */
[----:B------:R-:W-:Y:S01]  /*5c20*/  ISETP.GE.U32.AND P1, PT, R20, R3, PT ;  /* 0x000000031400720c */ /* 0x000fe20003f26070 */
[----:B--2---:R-:W-:-:S12]  /*5c30*/  DADD R16, R26, R16 ;  /* 0x000000001a107229 */ /* 0x004fd80000000010 */
[----:B------:R-:W-:Y:S05]  /*5c40*/  @!P1 BRA `(.L_x_6662) ;  /* 0xffffffbc00c09947 */ /* 0x000fea000383ffff */
[----:B------:R-:W-:Y:S05]  /*5c50*/  BSYNC B2 ;  /* 0x0000000000027941 */ /* 0x000fea0003800000 */
.L_x_6657:
[----:B------:R-:W-:Y:S05]  /*5c60*/  BSYNC B1 ;  /* 0x0000000000017941 */ /* 0x000fea0003800000 */
.L_x_6656:
        /* <DEDUP_REMOVED lines=280> */
.L_x_6665:
        /* <DEDUP_REMOVED lines=348> */
.L_x_6666:
        /* <DEDUP_REMOVED lines=349> */
.L_x_6667:
        /* <DEDUP_REMOVED lines=282> */
.L_x_6668:
[----:B------:R-:W-:-:S04]  /*ab20*/  LOP3.LUT R27, R26, 0xfffffff8, RZ, 0xc0, !PT ;  /* 0xfffffff81a1b7812 */ /* 0x000fc800078ec0ff */
[----:B------:R-:W-:-:S04]  /*ab30*/  IADD3 R26, P1, R18, R27, RZ ;  /* 0x0000001b121a7210 */ /* 0x000fc80007f3e0ff */
[----:B------:R-:W-:-:S06]  /*ab40*/  IADD3.X R27, RZ, R19, RZ, P1, !PT ;  /* 0x00000013ff1b7210 */ /* 0x000fcc0000ffe4ff */
[----:B------:R-:W5:Y:S03]  /*ab50*/  LDG.E.64 R26, desc[UR36][R26.64] ;  /* 0x000000241a1a7981 */ /* 0x000f66000c1e1b00 */
.L_x_6664:
[----:B------:R-:W-:Y:S05]  /*ab60*/  BSYNC B1 ;  /* 0x0000000000017941 */ /* 0x000fea0003800000 */
.L_x_6663:
[----:B------:R-:W-:Y:S04]  /*ab70*/  BSSY B1, `(.L_x_6669) ;  /* 0x0000011000017945 */ /* 0x000fe80003800000 */
[----:B------:R-:W-:Y:S05]  /*ab80*/  @P0 BRA `(.L_x_6670) ;  /* 0x00000000003c0947 */ /* 0x000fea0003800000 */
[----:B-----5:R-:W-:Y:S01]  /*ab90*/  IMAD.IADD R0, R0, 0x1, R2 ;  /* 0x0000000100007824 */ /* 0x020fe200078e0202 */
[----:B------:R-:W-:-:S04]  /*aba0*/  DADD R10, R10, R8 ;  /* 0x000000000a0a7229 */ /* 0x000fc80000000008 */
[----:B------:R-:W-:-:S13]  /*abb0*/  ISETP.GE.U32.AND P0, PT, R0, R3, PT ;  /* 0x000000030000720c */ /* 0x000fda0003f06070 */
[----:B------:R-:W-:Y:S05]  /*abc0*/  @P0 BRA `(.L_x_6670) ;  /* 0x00000000002c0947 */ /* 0x000fea0003800000 */
[----:B------:R-:W-:Y:S01]  /*abd0*/  IADD3 R0, R0, R2, RZ ;  /* 0x0000000200007210 */ /* 0x000fe20007ffe0ff */
[----:B------:R-:W-:-:S03]  /*abe0*/  DADD R12, R12, R6 ;  /* 0x000000000c0c7229 */ /* 0x000fc60000000006 */
[----:B------:R-:W-:-:S13]  /*abf0*/  ISETP.GE.U32.AND P0, PT, R0, R3, PT ;  /* 0x000000030000720c */ /* 0x000fda0003f06070 */
[----:B------:R-:W-:Y:S01]  /*ac00*/  @!P0 DADD R26, R16, R26 ;  /* 0x00000000101a8229 */ /* 0x000fe2000000001a */
[----:B------:R-:W-:Y:S01]  /*ac10*/  @!P0 IADD3 R2, R0, R2, RZ ;  /* 0x0000000200028210 */ /* 0x000fe20007ffe0ff */
[----:B------:R-:W-:-:S03]  /*ac20*/  @!P0 DADD R14, R14, R4 ;  /* 0x000000000e0e8229 */ /* 0x000fc60000000004 */
[----:B------:R-:W-:-:S05]  /*ac30*/  @!P0 ISETP.GE.U32.AND P1, PT, R2, R3, PT ;  /* 0x000000030200820c */ /* 0x000fca0003f26070 */
[----:B------:R-:W-:Y:S02]  /*ac40*/  @!P0 FSEL R0, R26, R16, !P1 ;  /* 0x000000101a008208 */ /* 0x000fe40004800000 */
[----:B------:R-:W-:-:S03]  /*ac50*/  @!P0 FSEL R27, R27, R17, !P1 ;  /* 0x000000111b1b8208 */ /* 0x000fc60004800000 */
[----:B------:R-:W-:Y:S01]  /*ac60*/  @!P0 IMAD.MOV.U32 R16, RZ, RZ, R0 ;  /* 0x000000ffff108224 */ /* 0x000fe200078e0000 */
[----:B------:R-:W-:-:S07]  /*ac70*/  @!P0 MOV R17, R27 ;  /* 0x0000001b00118202 */ /* 0x000fce0000000f00 */
.L_x_6670:
[----:B------:R-:W-:Y:S05]  /*ac80*/  BSYNC B1 ;  /* 0x0000000000017941 */ /* 0x000fea0003800000 */
.L_x_6669:
[----:B------:R-:W-:-:S08]  /*ac90*/  DADD R10, R12, R10 ;  /* 0x000000000c0a7229 */ /* 0x000fd0000000000a */
[----:B------:R-:W-:-:S08]  /*aca0*/  DADD R10, R10, R14 ;  /* 0x000000000a0a7229 */ /* 0x000fd0000000000e */
[----:B------:R-:W-:Y:S01]  /*acb0*/  DADD R16, R10, R16 ;  /* 0x000000000a107229 */ /* 0x000fe20000000010 */
[----:B------:R-:W-:Y:S10]  /*acc0*/  BRA `(.L_x_6639) ;  /* 0x00000008008c7947 */ /* 0x000ff40003800000 */
.L_x_6655:
        /* <DEDUP_REMOVED lines=12> */
.L_x_6673:
        /* <DEDUP_REMOVED lines=18> */
[----:B--2---:R-:W-:Y:S02]  /*aeb0*/  DADD R14, R12, R14 ;  /* 0x000000000c0e7229 */ /* 0x004fe4000000000e */
[----:B---3--:R-:W-:Y:S02]  /*aec0*/  DADD R22, R10, R22 ;  /* 0x000000000a167229 */ /* 0x008fe40000000016 */
[----:B----4-:R-:W-:Y:S02]  /*aed0*/  DADD R20, R8, R20 ;  /* 0x0000000008147229 */ /* 0x010fe40000000014 */
[----:B-----5:R-:W-:-:S06]  /*aee0*/  DADD R16, R6, R16 ;  /* 0x0000000006107229 */ /* 0x020fcc0000000010 */
[----:B------:R-:W-:Y:S05]  /*aef0*/  @!P0 BRA `(.L_x_6673) ;  /* 0xfffffffc00a48947 */ /* 0x000fea000383ffff */
[----:B------:R-:W-:Y:S05]  /*af00*/  BSYNC B2 ;  /* 0x0000000000027941 */ /* 0x000fea0003800000 */
.L_x_6672:
[----:B------:R-:W-:Y:S05]  /*af10*/  BSYNC B1 ;  /* 0x0000000000017941 */ /* 0x000fea0003800000 */
.L_x_6671:
        /* <DEDUP_REMOVED lines=23> */
.L_x_6675:
[----:B------:R-:W-:Y:S05]  /*b090*/  BSYNC B1 ;  /* 0x0000000000017941 */ /* 0x000fea0003800000 */
.L_x_6674:
[----:B------:R-:W-:Y:S04]  /*b0a0*/  BSSY B1, `(.L_x_6676) ;  /* 0x0000011000017945 */ /* 0x000fe80003800000 */
[----:B------:R-:W-:Y:S05]  /*b0b0*/  @P1 BRA `(.L_x_6677) ;  /* 0x00000000003c1947 */ /* 0x000fea0003800000 */
[----:B------:R-:W-:Y:S01]  /*b0c0*/  IADD3 R0, R0, R2, RZ ;  /* 0x0000000200007210 */ /* 0x000fe20007ffe0ff */
[----:B-----5:R-:W-:-:S03]  /*b0d0*/  DADD R14, R14, R12 ;  /* 0x000000000e0e7229 */ /* 0x020fc6000000000c */
[----:B------:R-:W-:-:S13]  /*b0e0*/  ISETP.GE.U32.AND P0, PT, R0, R3, PT ;  /* 0x000000030000720c */ /* 0x000fda0003f06070 */
[----:B------:R-:W-:Y:S05]  /*b0f0*/  @P0 BRA `(.L_x_6677) ;  /* 0x00000000002c0947 */ /* 0x000fea0003800000 */
[----:B------:R-:W-:Y:S01]  /*b100*/  IMAD.IADD R0, R0, 0x1, R2 ;  /* 0x0000000100007824 */ /* 0x000fe200078e0202 */
[----:B------:R-:W-:-:S04]  /*b110*/  DADD R22, R22, R10 ;  /* 0x0000000016167229 */ /* 0x000fc8000000000a */
        /* <DEDUP_REMOVED lines=9> */
.L_x_6677:
[----:B------:R-:W-:Y:S05]  /*b1b0*/  BSYNC B1 ;  /* 0x0000000000017941 */ /* 0x000fea0003800000 */
.L_x_6676:
[----:B------:R-:W-:-:S08]  /*b1c0*/  DADD R14, R14, R22 ;  /* 0x000000000e0e7229 */ /* 0x000fd00000000016 */
[----:B------:R-:W-:-:S08]  /*b1d0*/  DADD R14, R14, R20 ;  /* 0x000000000e0e7229 */ /* 0x000fd00000000014 */
[----:B------:R-:W-:Y:S01]  /*b1e0*/  DADD R16, R14, R16 ;  /* 0x000000000e107229 */ /* 0x000fe20000000010 */
[----:B------:R-:W-:Y:S10]  /*b1f0*/  BRA `(.L_x_6639) ;  /* 0x0000000400407947 */ /* 0x000ff40003800000 */
.L_x_6654:
        /* <DEDUP_REMOVED lines=18> */
.L_x_6680:
        /* <DEDUP_REMOVED lines=20> */
.L_x_6679:
[----:B------:R-:W-:Y:S05]  /*b460*/  BSYNC B1 ;  /* 0x0000000000017941 */ /* 0x000fea0003800000 */
.L_x_6678:
        /* <DEDUP_REMOVED lines=19> */
.L_x_6682:
[----:B------:R-:W-:Y:S05]  /*b5a0*/  BSYNC B1 ;  /* 0x0000000000017941 */ /* 0x000fea0003800000 */
.L_x_6681:
[----:B------:R-:W-:Y:S04]  /*b5b0*/  BSSY B1, `(.L_x_6683) ;  /* 0x0000011000017945 */ /* 0x000fe80003800000 */
[----:B------:R-:W-:Y:S05]  /*b5c0*/  @P1 BRA `(.L_x_6684) ;  /* 0x00000000003c1947 */ /* 0x000fea0003800000 */
[----:B------:R-:W-:Y:S01]  /*b5d0*/  IADD3 R0, R0, R2, RZ ;  /* 0x0000000200007210 */ /* 0x000fe20007ffe0ff */
[----:B-----5:R-:W-:-:S03]  /*b5e0*/  DADD R8, R8, R10 ;  /* 0x0000000008087229 */ /* 0x020fc6000000000a */
[----:B------:R-:W-:-:S13]  /*b5f0*/  ISETP.GE.U32.AND P0, PT, R0, R3, PT ;  /* 0x000000030000720c */ /* 0x000fda0003f06070 */
[----:B------:R-:W-:Y:S05]  /*b600*/  @P0 BRA `(.L_x_6684) ;  /* 0x00000000002c0947 */ /* 0x000fea0003800000 */
[----:B------:R-:W-:Y:S01]  /*b610*/  IADD3 R0, R0, R2, RZ ;  /* 0x0000000200007210 */ /* 0x000fe20007ffe0ff */
[----:B------:R-:W-:-:S03]  /*b620*/  DADD R6, R6, R12 ;  /* 0x0000000006067229 */ /* 0x000fc6000000000c */
[----:B------:R-:W-:-:S13]  /*b630*/  ISETP.GE.U32.AND P0, PT, R0, R3, PT ;  /* 0x000000030000720c */ /* 0x000fda0003f06070 */
[----:B------:R-:W-:Y:S01]  /*b640*/  @!P0 DADD R14, R16, R14 ;  /* 0x00000000100e8229 */ /* 0x000fe2000000000e */
[----:B------:R-:W-:Y:S01]  /*b650*/  @!P0 IMAD.IADD R2, R0, 0x1, R2 ;  /* 0x0000000100028824 */ /* 0x000fe200078e0202 */
[----:B------:R-:W-:-:S04]  /*b660*/  @!P0 DADD R4, R4, R20 ;  /* 0x0000000004048229 */ /* 0x000fc80000000014 */
[----:B------:R-:W-:-:S04]  /*b670*/  @!P0 ISETP.GE.U32.AND P1, PT, R2, R3, PT ;  /* 0x000000030200820c */ /* 0x000fc80003f26070 */
[----:B------:R-:W-:Y:S02]  /*b680*/  @!P0 FSEL R0, R14, R16, !P1 ;  /* 0x000000100e008208 */ /* 0x000fe40004800000 */
[----:B------:R-:W-:Y:S02]  /*b690*/  @!P0 FSEL R15, R15, R17, !P1 ;  /* 0x000000110f0f8208 */ /* 0x000fe40004800000 */
[----:B------:R-:W-:Y:S02]  /*b6a0*/  @!P0 MOV R16, R0 ;  /* 0x0000000000108202 */ /* 0x000fe40000000f00 */
[----:B------:R-:W-:-:S07]  /*b6b0*/  @!P0 MOV R17, R15 ;  /* 0x0000000f00118202 */ /* 0x000fce0000000f00 */
.L_x_6684:
[----:B------:R-:W-:Y:S05]  /*b6c0*/  BSYNC B1 ;  /* 0x0000000000017941 */ /* 0x000fea0003800000 */
.L_x_6683:
[----:B------:R-:W-:-:S08]  /*b6d0*/  DADD R6, R8, R6 ;  /* 0x0000000008067229 */ /* 0x000fd00000000006 */
[----:B------:R-:W-:-:S08]  /*b6e0*/  DADD R6, R6, R4 ;  /* 0x0000000006067229 */ /* 0x000fd00000000004 */
[----:B------:R-:W-:-:S11]  /*b6f0*/  DADD R16, R6, R16 ;  /* 0x0000000006107229 */ /* 0x000fd60000000010 */
.L_x_6639:
[----:B------:R-:W-:Y:S05]  /*b700*/  BSYNC B0 ;  /* 0x0000000000007941 */ /* 0x000fea0003800000 */
.L_x_6638:
        /* <DEDUP_REMOVED lines=18> */
.L_x_6686:
        /* <DEDUP_REMOVED lines=9> */
[----:B-1----:R-:W-:-:S07]  /*b8c0*/  @!P0 DADD R16, R16, R2 ;  /* 0x0000000010108229 */ /* 0x002fce0000000002 */
[----:B------:R2:W-:Y:S01]  /*b8d0*/  @!P0 STS.64 [R5], R16 ;  /* 0x0000001005008388 */ /* 0x0005e20000000a00 */
[----:B------:R-:W-:Y:S02]  /*b8e0*/  ISETP.GT.AND P0, PT, R0, 0x1, PT ;  /* 0x000000010000780c */ /* 0x000fe40003f04270 */
[----:B------:R-:W-:-:S11]  /*b8f0*/  SHF.R.S32.HI R0, RZ, 0x1, R0 ;  /* 0x00000001ff007819 */ /* 0x000fd60000011400 */
[----:B--2---:R-:W-:Y:S05]  /*b900*/  @P0 BRA `(.L_x_6686) ;  /* 0xfffffffc00c80947 */ /* 0x004fea000383ffff */
.L_x_6685:
        /* <DEDUP_REMOVED lines=22> */
.L_x_6689:
        /* <DEDUP_REMOVED lines=8> */
[----:B-1----:R-:W-:-:S07]  /*baf0*/  @!P0 DADD R16, R16, R2 ;  /* 0x0000000010108229 */ /* 0x002fce0000000002 */
[----:B------:R1:W-:Y:S01]  /*bb00*/  @!P0 STS.64 [R5], R16 ;  /* 0x0000001005008388 */ /* 0x0003e20000000a00 */
[----:B------:R-:W-:-:S13]  /*bb10*/  ISETP.GE.AND P0, PT, R0, 0x20, PT ;  /* 0x000000200000780c */ /* 0x000fda0003f06270 */
[----:B-1----:R-:W-:Y:S05]  /*bb20*/  @P0 BRA `(.L_x_6689) ;  /* 0xfffffffc00d00947 */ /* 0x002fea000383ffff */
[----:B------:R-:W-:-:S07]  /*bb30*/  MOV R0, 0x20 ;  /* 0x0000002000007802 */ /* 0x000fce0000000f00 */
.L_x_6688:
[----:B------:R-:W-:Y:S01]  /*bb40*/  BAR.SYNC.DEFER_BLOCKING 0x0 ;  /* 0x0000000000007b1d */ /* 0x000fe20000010000 */
[----:B------:R-:W-:-:S13]  /*bb50*/  ISETP.GE.AND P0, PT, R0, 0x2, PT ;  /* 0x000000020000780c */ /* 0x000fda0003f06270 */
[----:B------:R-:W-:Y:S05]  /*bb60*/  @!P0 BRA `(.L_x_6687) ;  /* 0x00000000001c8947 */ /* 0x000fea0003800000 */
[----:B-1----:R-:W-:-:S07]  /*bb70*/  MOV R5, 0x1 ;  /* 0x0000000100057802 */ /* 0x002fce0000000f00 */
.L_x_6690:
[----:B------:R-:W-:Y:S04]  /*bb80*/  SHFL.DOWN PT, R3, R17, R5, 0x1f ;  /* 0x08001f0511037589 */ /* 0x000fe800000e0000 */
[----:B------:R1:W2:Y:S02]  /*bb90*/  SHFL.DOWN PT, R2, R16, R5, 0x1f ;  /* 0x08001f0510027589 */ /* 0x0002a400000e0000 */
[----:B-1----:R-:W-:-:S05]  /*bba0*/  IMAD.SHL.U32 R5, R5, 0x2, RZ ;  /* 0x0000000205057824 */ /* 0x002fca00078e00ff */
[----:B------:R-:W-:Y:S01]  /*bbb0*/  ISETP.GE.AND P0, PT, R5, R0, PT ;  /* 0x000000000500720c */ /* 0x000fe20003f06270 */
[----:B--2---:R-:W-:-:S12]  /*bbc0*/  DADD R16, R2, R16 ;  /* 0x0000000002107229 */ /* 0x004fd80000000010 */
[----:B------:R-:W-:Y:S05]  /*bbd0*/  @!P0 BRA `(.L_x_6690) ;  /* 0xfffffffc00e88947 */ /* 0x000fea000383ffff */
.L_x_6687:
        /* <DEDUP_REMOVED lines=277> */
.L_x_6691:
        /* <DEDUP_REMOVED lines=298> */
.L_x_6693:
        /* <DEDUP_REMOVED lines=17> */
.L_x_6695:
[----:B0-----:R-:W-:Y:S05]  /*e0e0*/  BSYNC B0 ;  /* 0x0000000000007941 */ /* 0x001fea0003800000 */
.L_x_6694:
        /* <DEDUP_REMOVED lines=14> */
.L_x_6697:
[----:B------:R-:W-:Y:S05]  /*e1d0*/  BSYNC B0 ;  /* 0x0000000000007941 */ /* 0x000fea0003800000 */
.L_x_6696:
        /* <DEDUP_REMOVED lines=35> */
.L_x_6699:
[----:B------:R-:W-:Y:S05]  /*e410*/  BSYNC B0 ;  /* 0x0000000000007941 */ /* 0x000fea0003800000 */
.L_x_6698:
        /* <DEDUP_REMOVED lines=32> */
.L_x_6704:
[----:B------:R-:W-:-:S05]  /*e620*/  IADD3 R9, R0, R11, RZ ;  /* 0x0000000b00097210 */ /* 0x000fca0007ffe0ff */
[----:B-1----:R-:W-:-:S06]  /*e630*/  IMAD.WIDE.U32 R8, R9, 0x8, R6 ;  /* 0x0000000809087825 */ /* 0x002fcc00078e0006 */
[----:B------:R-:W2:Y:S01]  /*e640*/  LDG.E.64 R8, desc[UR36][R8.64] ;  /* 0x0000002408087981 */ /* 0x000ea2000c1e1b00 */
[----:B------:R-:W-:-:S05]  /*e650*/  IMAD.IADD R11, R12, 0x1, R11 ;  /* 0x000000010c0b7824 */ /* 0x000fca00078e020b */
[----:B------:R-:W-:Y:S01]  /*e660*/  ISETP.GE.U32.AND P0, PT, R11, UR6, PT ;  /* 0x000000060b007c0c */ /* 0x000fe2000bf06070 */
[----:B--2---:R-:W-:-:S12]  /*e670*/  DADD R16, R8, R16 ;  /* 0x0000000008107229 */ /* 0x004fd80000000010 */
[----:B------:R-:W-:Y:S05]  /*e680*/  @!P0 BRA `(.L_x_6704) ;  /* 0xfffffffc00e48947 */ /* 0x000fea000383ffff */
[----:B------:R-:W-:Y:S05]  /*e690*/  BSYNC B1 ;  /* 0x0000000000017941 */ /* 0x000fea0003800000 */
.L_x_6703:
[----:B------:R-:W-:Y:S05]  /*e6a0*/  BRA `(.L_x_6702) ;  /* 0x00000000004c7947 */ /* 0x000fea0003800000 */
.L_x_6701:
        /* <DEDUP_REMOVED lines=10> */
.L_x_6705:
[----:B------:R-:W0:Y:S01]  /*e750*/  S2R R9, SR_TID.X ;  /* 0x0000000000097919 */ /* 0x000e220000002100 */
[----:B------:R-:W-:-:S05]  /*e760*/  IADD3 R8, R0, R11, RZ ;  /* 0x0000000b00087210 */ /* 0x000fca0007ffe0ff */
[----:B0-----:R-:W-:-:S04]  /*e770*/  IMAD R9, R8, R13, R9 ;  /* 0x0000000d08097224 */ /* 0x001fc800078e0209 */
[----:B-1----:R-:W-:-:S06]  /*e780*/  IMAD.WIDE.U32 R8, R9, 0x8, R6 ;  /* 0x0000000809087825 */ /* 0x002fcc00078e0006 */
[----:B------:R-:W3:Y:S01]  /*e790*/  LDG.E.64 R8, desc[UR36][R8.64] ;  /* 0x0000002408087981 */ /* 0x000ee2000c1e1b00 */
[----:B--2---:R-:W-:-:S05]  /*e7a0*/  IMAD.IADD R11, R12, 0x1, R11 ;  /* 0x000000010c0b7824 */ /* 0x004fca00078e020b */
[----:B------:R-:W-:Y:S01]  /*e7b0*/  ISETP.GE.U32.AND P0, PT, R11, UR5, PT ;  /* 0x000000050b007c0c */ /* 0x000fe2000bf06070 */
[----:B---3--:R-:W-:-:S12]  /*e7c0*/  DADD R16, R8, R16 ;  /* 0x0000000008107229 */ /* 0x008fd80000000010 */
[----:B------:R-:W-:Y:S05]  /*e7d0*/  @!P0 BRA `(.L_x_6705) ;  /* 0xfffffffc00dc8947 */ /* 0x000fea000383ffff */
.L_x_6702:
[----:B------:R-:W-:Y:S05]  /*e7e0*/  BSYNC B0 ;  /* 0x0000000000007941 */ /* 0x000fea0003800000 */
.L_x_6700:
        /* <DEDUP_REMOVED lines=15> */
.L_x_6707:
        /* <DEDUP_REMOVED lines=9> */
[----:B0-----:R-:W-:-:S07]  /*e970*/  @!P0 DADD R16, R16, R6 ;  /* 0x0000000010108229 */ /* 0x001fce0000000006 */
[----:B------:R1:W-:Y:S01]  /*e980*/  @!P0 STS.64 [R9], R16 ;  /* 0x0000001009008388 */ /* 0x0003e20000000a00 */
[----:B------:R-:W-:Y:S02]  /*e990*/  ISETP.GT.AND P0, PT, R0, 0x1, PT ;  /* 0x000000010000780c */ /* 0x000fe40003f04270 */
[----:B------:R-:W-:-:S11]  /*e9a0*/  SHF.R.S32.HI R0, RZ, 0x1, R0 ;  /* 0x00000001ff007819 */ /* 0x000fd60000011400 */
[----:B-1----:R-:W-:Y:S05]  /*e9b0*/  @P0 BRA `(.L_x_6707) ;  /* 0xfffffffc00c80947 */ /* 0x002fea000383ffff */
.L_x_6706:
        /* <DEDUP_REMOVED lines=11> */
.L_x_6710:
        /* <DEDUP_REMOVED lines=8> */
[----:B0-----:R-:W-:-:S07]  /*eaf0*/  @!P0 DADD R16, R16, R6 ;  /* 0x0000000010108229 */ /* 0x001fce0000000006 */
[----:B------:R1:W-:Y:S01]  /*eb00*/  @!P0 STS.64 [R9], R16 ;  /* 0x0000001009008388 */ /* 0x0003e20000000a00 */
[----:B------:R-:W-:-:S13]  /*eb10*/  ISETP.GE.AND P0, PT, R0, 0x20, PT ;  /* 0x000000200000780c */ /* 0x000fda0003f06270 */
[----:B-1----:R-:W-:Y:S05]  /*eb20*/  @P0 BRA `(.L_x_6710) ;  /* 0xfffffffc00d00947 */ /* 0x002fea000383ffff */
[----:B------:R-:W-:-:S07]  /*eb30*/  MOV R0, 0x20 ;  /* 0x0000002000007802 */ /* 0x000fce0000000f00 */
.L_x_6709:
[----:B------:R-:W-:Y:S01]  /*eb40*/  BAR.SYNC.DEFER_BLOCKING 0x0 ;  /* 0x0000000000007b1d */ /* 0x000fe20000010000 */
[----:B------:R-:W-:-:S13]  /*eb50*/  ISETP.GE.AND P0, PT, R0, 0x2, PT ;  /* 0x000000020000780c */ /* 0x000fda0003f06270 */
[----:B------:R-:W-:Y:S05]  /*eb60*/  @!P0 BRA `(.L_x_6708) ;  /* 0x00000000001c8947 */ /* 0x000fea0003800000 */
[----:B0-----:R-:W-:-:S07]  /*eb70*/  IMAD.MOV.U32 R9, RZ, RZ, 0x1 ;  /* 0x00000001ff097424 */ /* 0x001fce00078e00ff */
.L_x_6711:
[----:B------:R-:W-:Y:S04]  /*eb80*/  SHFL.DOWN PT, R7, R17, R9, 0x1f ;  /* 0x08001f0911077589 */ /* 0x000fe800000e0000 */
[----:B------:R0:W1:Y:S02]  /*eb90*/  SHFL.DOWN PT, R6, R16, R9, 0x1f ;  /* 0x08001f0910067589 */ /* 0x00006400000e0000 */
[----:B0-----:R-:W-:-:S04]  /*eba0*/  SHF.L.U32 R9, R9, 0x1, RZ ;  /* 0x0000000109097819 */ /* 0x001fc800000006ff */
[----:B------:R-:W-:Y:S01]  /*ebb0*/  ISETP.GE.AND P0, PT, R9, R0, PT ;  /* 0x000000000900720c */ /* 0x000fe20003f06270 */
[----:B-1----:R-:W-:-:S12]  /*ebc0*/  DADD R16, R6, R16 ;  /* 0x0000000006107229 */ /* 0x002fd80000000010 */
[----:B------:R-:W-:Y:S05]  /*ebd0*/  @!P0 BRA `(.L_x_6711) ;  /* 0xfffffffc00e88947 */ /* 0x000fea000383ffff */
.L_x_6708:
        /* <DEDUP_REMOVED lines=10> */
[----:B0-----:R-:W-:-:S11]  /*ec80*/  DADD R16, R16, R4 ;  /* 0x0000000010107229 */ /* 0x001fd60000000004 */
.L_x_6713:
        /* <DEDUP_REMOVED lines=20> */
.L_x_6715:
[----:B------:R-:W-:Y:S02]  /*edd0*/  ULDC.64 UR4, c[0x0][0x5f8] ;  /* 0x00017e0000047ab9 */ /* 0x000fe40000000a00 */
[----:B------:R-:W-:-:S04]  /*ede0*/  IADD3 R18, P0, R18, UR4, RZ ;  /* 0x0000000412127c10 */ /* 0x000fc8000ff1e0ff */
[----:B------:R-:W-:-:S05]  /*edf0*/  IADD3.X R19, RZ, UR5, RZ, P0, !PT ;  /* 0x00000005ff137c10 */ /* 0x000fca00087fe4ff */
[----:B------:R-:W-:Y:S01]  /*ee00*/  STG.E.64 desc[UR36][R18.64], R16 ;  /* 0x0000001012007986 */ /* 0x000fe2000c101b24 */
[----:B------:R-:W-:Y:S05]  /*ee10*/  EXIT ;  /* 0x000000000000794d */ /* 0x000fea0003800000 */
.L_x_6714:
[----:B------:R-:W-:Y:S01]  /*ee20*/  STG.E.64 desc[UR36][R2.64], R16 ;  /* 0x0000001002007986 */ /* 0x000fe2000c101b24 */
[----:B------:R-:W-:Y:S05]  /*ee30*/  EXIT ;  /* 0x000000000000794d */ /* 0x000fea0003800000 */
.L_x_6712:
[----:B------:R-:W-:Y:S01]  /*ee40*/  ISETP.NE.AND P0, PT, RZ, UR38, PT ;  /* 0x00000026ff007c0c */ /* 0x000fe2000bf05270 */
[----:B------:R-:W-:Y:S02]  /*ee50*/  ULDC.U8 UR4, c[0x0][0x629] ;  /* 0x00018a4000047ab9 */ /* 0x000fe40000000000 */
[----:B------:R-:W-:-:S10]  /*ee60*/  ISETP.NE.AND P1, PT, RZ, UR4, PT ;  /* 0x00000004ff007c0c */ /* 0x000fd4000bf25270 */
[----:B------:R-:W-:Y:S05]  /*ee70*/  @!P0 BRA `(.L_x_6716) ;  /* 0x0000000000088947 */ /* 0x000fea0003800000 */
[----:B------:R-:W0:Y:S02]  /*ee80*/  LDG.E.64 R2, desc[UR36][R4.64] ;  /* 0x0000002404027981 */ /* 0x000e24000c1e1b00 */
[----:B0-----:R-:W-:-:S11]  /*ee90*/  DADD R16, R16, R2 ;  /* 0x0000000010107229 */ /* 0x001fd60000000002 */
.L_x_6716:
        /* <DEDUP_REMOVED lines=20> */
.L_x_6718:
[----:B------:R-:W-:Y:S02]  /*efe0*/  ULDC.64 UR4, c[0x0][0x5f8] ;  /* 0x00017e0000047ab9 */ /* 0x000fe40000000a00 */
[----:B------:R-:W-:-:S05]  /*eff0*/  IADD3 R18, P0, R18, UR4, RZ ;  /* 0x0000000412127c10 */ /* 0x000fca000ff1e0ff */
[----:B------:R-:W-:-:S05]  /*f000*/  IMAD.X R19, RZ, RZ, UR5, P0 ;  /* 0x00000005ff137e24 */ /* 0x000fca00080e06ff */
[----:B------:R-:W-:Y:S01]  /*f010*/  STG.E.64 desc[UR36][R18.64], R16 ;  /* 0x0000001012007986 */ /* 0x000fe2000c101b24 */
[----:B------:R-:W-:Y:S05]  /*f020*/  EXIT ;  /* 0x000000000000794d */ /* 0x000fea0003800000 */
.L_x_6717:
[----:B------:R-:W-:Y:S01]  /*f030*/  STG.E.64 desc[UR36][R4.64], R16 ;  /* 0x0000001004007986 */ /* 0x000fe2000c101b24 */
[----:B------:R-:W-:Y:S05]  /*f040*/  EXIT ;  /* 0x000000000000794d */ /* 0x000fea0003800000 */
.L_x_6692:
        /* <DEDUP_REMOVED lines=22> */
[----:B--2---:R-:W-:-:S11]  /*f1b0*/  DADD R16, R16, R4 ;  /* 0x0000000010107229 */ /* 0x004fd60000000004 */
.L_x_6720:
        /* <DEDUP_REMOVED lines=20> */
.L_x_6722:
[----:B------:R-:W-:Y:S02]  /*f300*/  ULDC.64 UR4, c[0x0][0x5f8] ;  /* 0x00017e0000047ab9 */ /* 0x000fe40000000a00 */
[----:B------:R-:W-:-:S04]  /*f310*/  IADD3 R18, P0, R18, UR4, RZ ;  /* 0x0000000412127c10 */ /* 0x000fc8000ff1e0ff */
[----:B------:R-:W-:-:S05]  /*f320*/  IADD3.X R19, RZ, UR5, RZ, P0, !PT ;  /* 0x00000005ff137c10 */ /* 0x000fca00087fe4ff */
[----:B------:R-:W-:Y:S01]  /*f330*/  STG.E.64 desc[UR36][R18.64], R16 ;  /* 0x0000001012007986 */ /* 0x000fe2000c101b24 */
[----:B------:R-:W-:Y:S05]  /*f340*/  EXIT ;  /* 0x000000000000794d */ /* 0x000fea0003800000 */
.L_x_6721:
[----:B------:R-:W-:Y:S01]  /*f350*/  STG.E.64 desc[UR36][R2.64], R16 ;  /* 0x0000001002007986 */ /* 0x000fe2000c101b24 */
[----:B------:R-:W-:Y:S05]  /*f360*/  EXIT ;  /* 0x000000000000794d */ /* 0x000fea0003800000 */
.L_x_6719:
[----:B------:R-:W-:Y:S01]  /*f370*/  ISETP.NE.AND P0, PT, RZ, UR38, PT ;  /* 0x00000026ff007c0c */ /* 0x000fe2000bf05270 */
[----:B------:R-:W-:Y:S02]  /*f380*/  ULDC.U8 UR4, c[0x0][0x629] ;  /* 0x00018a4000047ab9 */ /* 0x000fe40000000000 */
[----:B------:R-:W-:-:S10]  /*f390*/  ISETP.NE.AND P1, PT, RZ, UR4, PT ;  /* 0x00000004ff007c0c */ /* 0x000fd4000bf25270 */
[----:B------:R-:W-:Y:S05]  /*f3a0*/  @!P0 BRA `(.L_x_6723) ;  /* 0x0000000000088947 */ /* 0x000fea0003800000 */
[----:B------:R-:W2:Y:S02]  /*f3b0*/  LDG.E.64 R2, desc[UR36][R4.64] ;  /* 0x0000002404027981 */ /* 0x000ea4000c1e1b00 */
[----:B--2---:R-:W-:-:S11]  /*f3c0*/  DADD R16, R16, R2 ;  /* 0x0000000010107229 */ /* 0x004fd60000000002 */
.L_x_6723:
        /* <DEDUP_REMOVED lines=20> */
.L_x_6725:
[----:B------:R-:W-:Y:S02]  /*f510*/  ULDC.64 UR4, c[0x0][0x5f8] ;  /* 0x00017e0000047ab9 */ /* 0x000fe40000000a00 */
[----:B------:R-:W-:-:S04]  /*f520*/  IADD3 R18, P0, R18, UR4, RZ ;  /* 0x0000000412127c10 */ /* 0x000fc8000ff1e0ff */
[----:B------:R-:W-:-:S05]  /*f530*/  IADD3.X R19, RZ, UR5, RZ, P0, !PT ;  /* 0x00000005ff137c10 */ /* 0x000fca00087fe4ff */
[----:B------:R-:W-:Y:S01]  /*f540*/  STG.E.64 desc[UR36][R18.64], R16 ;  /* 0x0000001012007986 */ /* 0x000fe2000c101b24 */
[----:B------:R-:W-:Y:S05]  /*f550*/  EXIT ;  /* 0x000000000000794d */ /* 0x000fea0003800000 */
.L_x_6724:
[----:B------:R-:W-:Y:S01]  /*f560*/  STG.E.64 desc[UR36][R4.64], R16 ;  /* 0x0000001004007986 */ /* 0x000fe2000c101b24 */
[----:B------:R-:W-:Y:S05]  /*f570*/  EXIT ;  /* 0x000000000000794d */ /* 0x000fea0003800000 */
.L_x_6726:
        /* <DEDUP_REMOVED lines=16> */
.L_x_8833:


//--------------------- .text._ZN2at6native13reduce_kernelILi256ELi2ENS0_8ReduceOpIdNS0_14func_wrapper_tIdNS0_55_GLOBAL__N__0955718d_22_SparseCsrTensorMath_cu_868dd54514ReductionAddOpIdEEEEjdLi4ELi4EEEEEvT1_ --------------------------
	.section	.text._ZN2at6native13reduce_kernelILi256ELi2ENS0_8ReduceOpIdNS0_14func_wrapper_tIdNS0_55_GLOBAL__N__0955718d_22_SparseCsrTensorMath_cu_868dd54514ReductionAddOpIdEEEEjdLi4ELi4EEEEEvT1_,"ax",@progbits
	.align	128
.text._ZN2at6native13reduce_kernelILi256ELi2ENS0_8ReduceOpIdNS0_14func_wrapper_tIdNS0_55_GLOBAL__N__0955718d_22_SparseCsrTensorMath_cu_868dd54514ReductionAddOpIdEEEEjdLi4ELi4EEEEEvT1_:
        .type           _ZN2at6native13reduce_kernelILi256ELi2ENS0_8ReduceOpIdNS0_14func_wrapper_tIdNS0_55_GLOBAL__N__0955718d_22_SparseCsrTensorMath_cu_868dd54514ReductionAddOpIdEEEEjdLi4ELi4EEEEEvT1_,@function
        .size           _ZN2at6native13reduce_kernelILi256ELi2ENS0_8ReduceOpIdNS0_14func_wrapper_tIdNS0_55_GLOBAL__N__0955718d_22_SparseCsrTensorMath_cu_868dd54514ReductionAddOpIdEEEEjdLi4ELi4EEEEEvT1_,(.L_x_8834 - _ZN2at6native13reduce_kernelILi256ELi2ENS0_8ReduceOpIdNS0_14func_wrapper_tIdNS0_55_GLOBAL__N__0955718d_22_SparseCsrTensorMath_cu_868dd54514ReductionAddOpIdEEEEjdLi4ELi4EEEEEvT1_)
        .other          _ZN2at6native13reduce_kernelILi256ELi2ENS0_8ReduceOpIdNS0_14func_wrapper_tIdNS0_55_GLOBAL__N__0955718d_22_SparseCsrTensorMath_cu_868dd54514ReductionAddOpIdEEEEjdLi4ELi4EEEEEvT1_,@"STO_CUDA_ENTRY STV_DEFAULT"
_ZN2at6native13reduce_kernelILi256ELi2ENS0_8ReduceOpIdNS0_14func_wrapper_tIdNS0_55_GLOBAL__N__0955718d_22_SparseCsrTensorMath_cu_868dd54514ReductionAddOpIdEEEEjdLi4ELi4EEEEEvT1_:
        /* <DEDUP_REMOVED lines=288> */
.L_x_6727:
        /* <DEDUP_REMOVED lines=44> */
.L_x_6731:
        /* <DEDUP_REMOVED lines=26> */
.L_x_6737:
[----:B------:R-:W-:Y:S05]  /*1660*/  BSYNC B2 ;  /* 0x0000000000027941 */ /* 0x000fea0003800000 */
.L_x_6736:
        /* <DEDUP_REMOVED lines=10> */
.L_x_6735:
[----:B------:R-:W-:Y:S05]  /*1710*/  BSYNC B1 ;  /* 0x0000000000017941 */ /* 0x000fea0003800000 */
.L_x_6734:
[----:B------:R-:W0:Y:S01]  /*1720*/  LDC R7, c[0x0][0x224] ;  /* 0x00008900ff077b82 */ /* 0x000e220000000800 */
[----:B------:R-:W-:-:S04]  /*1730*/  IADD3 R3, P0, -R8, 0x4, RZ ;  /* 0x0000000408037810 */ /* 0x000fc80007f1e1ff */
[----:B------:R-:W-:Y:S01]  /*1740*/  LEA R22, P1, R3, R22, 0x3 ;  /* 0x0000001603167211 */ /* 0x000fe200078218ff */
[----:B------:R-:W-:-:S05]  /*1750*/  IMAD.X R6, RZ, RZ, -0x1, P0 ;  /* 0xffffffffff067424 */ /* 0x000fca00000e06ff */
[----:B------:R-:W-:Y:S02]  /*1760*/  LEA.HI.X R23, R3, R23, R6, 0x3, P1 ;  /* 0x0000001703177211 */ /* 0x000fe400008f1c06 */
[----:B0-----:R-:W-:-:S07]  /*1770*/  IADD3 R0, R8, -0x4, R7 ;  /* 0xfffffffc08007810 */ /* 0x001fce0007ffe007 */
.L_x_6733:
[----:B------:R-:W-:Y:S05]  /*1780*/  BSYNC B0 ;  /* 0x0000000000007941 */ /* 0x000fea0003800000 */
.L_x_6732:
        /* <DEDUP_REMOVED lines=22> */
.L_x_6740:
        /* <DEDUP_REMOVED lines=12> */
.L_x_6739:
[----:B------:R-:W-:Y:S05]  /*19b0*/  BSYNC B0 ;  /* 0x0000000000007941 */ /* 0x000fea0003800000 */
.L_x_6738:
        /* <DEDUP_REMOVED lines=8> */
.L_x_6742:
[----:B------:R-:W-:Y:S05]  /*1a40*/  BSYNC B0 ;  /* 0x0000000000007941 */ /* 0x000fea0003800000 */
.L_x_6741:
        /* <DEDUP_REMOVED lines=10> */
[----:B--2---:R-:W-:-:S11]  /*1af0*/  DADD R12, R12, R22 ;  /* 0x000000000c0c7229 */ /* 0x004fd60000000016 */
.L_x_6744:
[----:B------:R-:W-:Y:S05]  /*1b00*/  BSYNC B0 ;  /* 0x0000000000007941 */ /* 0x000fea0003800000 */
.L_x_6743:
[----:B------:R-:W-:Y:S01]  /*1b10*/  DADD R12, R20, R12 ;  /* 0x00000000140c7229 */ /* 0x000fe2000000000c */
[----:B------:R-:W-:-:S07]  /*1b20*/  CS2R R26, SRZ ;  /* 0x00000000001a7805 */ /* 0x000fce000001ff00 */
[----:B------:R-:W-:-:S08]  /*1b30*/  DADD R12, R12, R14 ;  /* 0x000000000c0c7229 */ /* 0x000fd0000000000e */
[----:B------:R-:W-:Y:S01]  /*1b40*/  DADD R24, R12, R24 ;  /* 0x000000000c187229 */ /* 0x000fe20000000018 */
[----:B------:R-:W-:Y:S10]  /*1b50*/  BRA `(.L_x_6729) ;  /* 0x0000009800507947 */ /* 0x000ff40003800000 */
.L_x_6730:
        /* <DEDUP_REMOVED lines=44> */
.L_x_6753:
        /* <DEDUP_REMOVED lines=287> */
.L_x_6749:
        /* <DEDUP_REMOVED lines=242> */
.L_x_6750:
        /* <DEDUP_REMOVED lines=241> */
.L_x_6751:
        /* <DEDUP_REMOVED lines=238> */
.L_x_6752:
[----:B------:R-:W-:Y:S01]  /*5d20*/  LOP3.LUT R3, R3, 0xfffffff0, RZ, 0xc0, !PT ;  /* 0xfffffff003037812 */ /* 0x000fe200078ec0ff */
[----:B------:R-:W-:-:S03]  /*5d30*/  ULDC UR4, c[0x0][0x224] ;  /* 0x0000890000047ab9 */ /* 0x000fc60000000800 */
[----:B------:R-:W-:-:S05]  /*5d40*/  IADD3 R24, P1, R22, R3, RZ ;  /* 0x0000000316187210 */ /* 0x000fca0007f3e0ff */
[----:B------:R-:W-:-:S06]  /*5d50*/  IMAD.X R25, RZ, RZ, R23, P1 ;  /* 0x000000ffff197224 */ /* 0x000fcc00008e0617 */
[----:B------:R-:W2:Y:S01]  /*5d60*/  LDG.E.128 R24, desc[UR60][R24.64] ;  /* 0x0000003c18187981 */ /* 0x000ea2000c1e1d00 */
[----:B------:R-:W-:Y:S01]  /*5d70*/  IADD3 R3, R37, R0, RZ ;  /* 0x0000000025037210 */ /* 0x000fe20007ffe0ff */
[----:B------:R-:W-:Y:S01]  /*5d80*/  IMAD.U32 R36, RZ, RZ, UR4 ;  /* 0x00000004ff247e24 */ /* 0x000fe2000f8e00ff */
[----:B-----5:R-:W-:Y:S02]  /*5d90*/  DADD R28, R12, R28 ;  /* 0x000000000c1c7229 */ /* 0x020fe4000000001c */
[----:B------:R-:W-:Y:S01]  /*5da0*/  DADD R30, R14, R30 ;  /* 0x000000000e1e7229 */ /* 0x000fe2000000001e */
[----:B------:R-:W-:Y:S01]  /*5db0*/  IMAD R37, R0, 0x3, R3 ;  /* 0x0000000300257824 */ /* 0x000fe200078e0203 */
[----:B------:R-:W-:Y:S02]  /*5dc0*/  DADD R32, R8, R32 ;  /* 0x0000000008207229 */ /* 0x000fe40000000020 */
[----:B------:R-:W-:Y:S02]  /*5dd0*/  DADD R34, R10, R34 ;  /* 0x000000000a227229 */ /* 0x000fe40000000022 */
[----:B------:R-:W-:Y:S01]  /*5de0*/  ISETP.GE.U32.AND P1, PT, R37, R36, PT ;  /* 0x000000242500720c */ /* 0x000fe20003f26070 */
[----:B------:R-:W-:-:S02]  /*5df0*/  DADD R38, R4, R38 ;  /* 0x0000000004267229 */ /* 0x000fc40000000026 */
[----:B------:R-:W-:Y:S02]  /*5e00*/  DADD R40, R6, R40 ;  /* 0x0000000006287229 */ /* 0x000fe40000000028 */
[----:B--2---:R-:W-:Y:S02]  /*5e10*/  DADD R20, R24, R20 ;  /* 0x0000000018147229 */ /* 0x004fe40000000014 */
[----:B------:R-:W-:-:S06]  /*5e20*/  DADD R42, R26, R42 ;  /* 0x000000001a2a7229 */ /* 0x000fcc000000002a */
[----:B------:R-:W-:Y:S05]  /*5e30*/  @!P1 BRA `(.L_x_6753) ;  /* 0xffffffbc00f89947 */ /* 0x000fea000383ffff */
[----:B------:R-:W-:Y:S05]  /*5e40*/  BSYNC B1 ;  /* 0x0000000000017941 */ /* 0x000fea0003800000 */
.L_x_6748:
[----:B------:R-:W-:Y:S05]  /*5e50*/  BSYNC B0 ;  /* 0x0000000000007941 */ /* 0x000fea0003800000 */
.L_x_6747:
        /* <DEDUP_REMOVED lines=280> */
.L_x_6756:
        /* <DEDUP_REMOVED lines=281> */
.L_x_6757:
        /* <DEDUP_REMOVED lines=281> */
.L_x_6758:
        /* <DEDUP_REMOVED lines=281> */
.L_x_6759:
[----:B------:R-:W-:-:S04]  /*a490*/  LOP3.LUT R25, R24, 0xfffffff0, RZ, 0xc0, !PT ;  /* 0xfffffff018197812 */ /* 0x000fc800078ec0ff */
[----:B------:R-:W-:-:S04]  /*a4a0*/  IADD3 R24, P1, R22, R25, RZ ;  /* 0x0000001916187210 */ /* 0x000fc80007f3e0ff */
[----:B------:R-:W-:-:S06]  /*a4b0*/  IADD3.X R25, RZ, R23, RZ, P1, !PT ;  /* 0x00000017ff197210 */ /* 0x000fcc0000ffe4ff */
[----:B------:R-:W5:Y:S03]  /*a4c0*/  LDG.E.128 R24, desc[UR60][R24.64] ;  /* 0x0000003c18187981 */ /* 0x000f66000c1e1d00 */
.L_x_6755:
[----:B------:R-:W-:Y:S05]  /*a4d0*/  BSYNC B0 ;  /* 0x0000000000007941 */ /* 0x000fea0003800000 */
.L_x_6754:
        /* <DEDUP_REMOVED lines=18> */
.L_x_6761:
[----:B------:R-:W-:Y:S05]  /*a600*/  BSYNC B0 ;  /* 0x0000000000007941 */ /* 0x000fea0003800000 */
.L_x_6760:
[----:B------:R-:W-:Y:S02]  /*a610*/  DADD R30, R34, R30 ;  /* 0x00000000221e7229 */ /* 0x000fe4000000001e */
[----:B------:R-:W-:-:S06]  /*a620*/  DADD R28, R32, R28 ;  /* 0x00000000201c7229 */ /* 0x000fcc000000001c */
[----:B------:R-:W-:Y:S02]  /*a630*/  DADD R30, R30, R40 ;  /* 0x000000001e1e7229 */ /* 0x000fe40000000028 */
[----:B------:R-:W-:-:S06]  /*a640*/  DADD R28, R28, R38 ;  /* 0x000000001c1c7229 */ /* 0x000fcc0000000026 */
[----:B-----5:R-:W-:Y:S02]  /*a650*/  DADD R26, R30, R42 ;  /* 0x000000001e1a7229 */ /* 0x020fe4000000002a */
[----:B------:R-:W-:Y:S01]  /*a660*/  DADD R24, R28, R20 ;  /* 0x000000001c187229 */ /* 0x000fe20000000014 */
[----:B------:R-:W-:Y:S10]  /*a670*/  BRA `(.L_x_6729) ;  /* 0x0000000c00887947 */ /* 0x000ff40003800000 */
.L_x_6746:
        /* <DEDUP_REMOVED lines=28> */
.L_x_6764:
        /* <DEDUP_REMOVED lines=32> */
.L_x_6763:
[----:B------:R-:W-:Y:S05]  /*aa40*/  BSYNC B0 ;  /* 0x0000000000007941 */ /* 0x000fea0003800000 */
.L_x_6762:
        /* <DEDUP_REMOVED lines=27> */
.L_x_6766:
[----:B------:R-:W-:Y:S05]  /*ac00*/  BSYNC B0 ;  /* 0x0000000000007941 */ /* 0x000fea0003800000 */
.L_x_6765:
        /* <DEDUP_REMOVED lines=18> */
.L_x_6768:
[----:B------:R-:W-:Y:S05]  /*ad30*/  BSYNC B0 ;  /* 0x0000000000007941 */ /* 0x000fea0003800000 */
.L_x_6767:
[----:B------:R-:W-:Y:S02]  /*ad40*/  DADD R4, R20, R4 ;  /* 0x0000000014047229 */ /* 0x000fe40000000004 */
[----:B------:R-:W-:-:S06]  /*ad50*/  DADD R6, R26, R6 ;  /* 0x000000001a067229 */ /* 0x000fcc0000000006 */
[----:B------:R-:W-:Y:S02]  /*ad60*/  DADD R4, R4, R40 ;  /* 0x0000000004047229 */ /* 0x000fe40000000028 */
[----:B------:R-:W-:-:S06]  /*ad70*/  DADD R6, R6, R38 ;  /* 0x0000000006067229 */ /* 0x000fcc0000000026 */
[----:B------:R-:W-:Y:S02]  /*ad80*/  DADD R26, R4, R42 ;  /* 0x00000000041a7229 */ /* 0x000fe4000000002a */
[----:B------:R-:W-:Y:S01]  /*ad90*/  DADD R24, R6, R24 ;  /* 0x0000000006187229 */ /* 0x000fe20000000018 */
[----:B------:R-:W-:Y:S10]  /*ada0*/  BRA `(.L_x_6729) ;  /* 0x0000000400bc7947 */ /* 0x000ff40003800000 */
.L_x_6745:
        /* <DEDUP_REMOVED lines=33> */
.L_x_6771:
        /* <DEDUP_REMOVED lines=28> */
.L_x_6770:
[----:B------:R-:W-:Y:S05]  /*b180*/  BSYNC B0 ;  /* 0x0000000000007941 */ /* 0x000fea0003800000 */
.L_x_6769:
        /* <DEDUP_REMOVED lines=23> */
.L_x_6773:
[----:B------:R-:W-:Y:S05]  /*b300*/  BSYNC B0 ;  /* 0x0000000000007941 */ /* 0x000fea0003800000 */
.L_x_6772:
        /* <DEDUP_REMOVED lines=18> */
.L_x_6775:
[----:B------:R-:W-:Y:S05]  /*b430*/  BSYNC B0 ;  /* 0x0000000000007941 */ /* 0x000fea0003800000 */
.L_x_6774:
[----:B------:R-:W-:Y:S02]  /*b440*/  DADD R4, R20, R4 ;  /* 0x0000000014047229 */ /* 0x000fe40000000004 */
[----:B------:R-:W-:-:S06]  /*b450*/  DADD R6, R26, R6 ;  /* 0x000000001a067229 */ /* 0x000fcc0000000006 */
[----:B------:R-:W-:Y:S02]  /*b460*/  DADD R4, R4, R40 ;  /* 0x0000000004047229 */ /* 0x000fe40000000028 */
[----:B------:R-:W-:-:S06]  /*b470*/  DADD R6, R6, R38 ;  /* 0x0000000006067229 */ /* 0x000fcc0000000026 */
[----:B------:R-:W-:Y:S02]  /*b480*/  DADD R26, R4, R42 ;  /* 0x00000000041a7229 */ /* 0x000fe4000000002a */
[----:B------:R-:W-:-:S11]  /*b490*/  DADD R24, R6, R24 ;  /* 0x0000000006187229 */ /* 0x000fd60000000018 */
.L_x_6729:
[----:B------:R-:W-:Y:S05]  /*b4a0*/  BSYNC B6 ;  /* 0x0000000000067941 */ /* 0x000fea0003800000 */
.L_x_6728:
        /* <DEDUP_REMOVED lines=15> */
.L_x_6777:
        /* <DEDUP_REMOVED lines=8> */
[----:B-12---:R-:W-:Y:S02]  /*b620*/  @!P0 DADD R24, R24, R4 ;  /* 0x0000000018188229 */ /* 0x006fe40000000004 */
[----:B------:R-:W-:-:S07]  /*b630*/  @!P0 DADD R26, R26, R6 ;  /* 0x000000001a1a8229 */ /* 0x000fce0000000006 */
[----:B------:R2:W-:Y:S01]  /*b640*/  @!P0 STS.128 [R9], R24 ;  /* 0x0000001809008388 */ /* 0x0005e20000000c00 */
[----:B------:R-:W-:Y:S02]  /*b650*/  ISETP.GT.AND P0, PT, R0, 0x1, PT ;  /* 0x000000010000780c */ /* 0x000fe40003f04270 */
[----:B------:R-:W-:-:S11]  /*b660*/  SHF.R.S32.HI R0, RZ, 0x1, R0 ;  /* 0x00000001ff007819 */ /* 0x000fd60000011400 */
[----:B------:R-:W-:Y:S05]  /*b670*/  @P0 BRA `(.L_x_6777) ;  /* 0xfffffffc00c80947 */ /* 0x000fea000383ffff */
.L_x_6776:
        /* <DEDUP_REMOVED lines=20> */
.L_x_6780:
        /* <DEDUP_REMOVED lines=14> */
.L_x_6779:
[----:B------:R-:W-:Y:S01]  /*b8a0*/  ISETP.GE.AND P0, PT, R0, 0x2, PT ;  /* 0x000000020000780c */ /* 0x000fe20003f06270 */
[----:B------:R-:W-:Y:S05]  /*b8b0*/  WARPSYNC.ALL ;  /* 0x0000000000007948 */ /* 0x000fea0003800000 */
[----:B------:R-:W-:Y:S07]  /*b8c0*/  BAR.SYNC.DEFER_BLOCKING 0x0 ;  /* 0x0000000000007b1d */ /* 0x000fee0000010000 */
[----:B------:R-:W-:Y:S05]  /*b8d0*/  @!P0 BRA `(.L_x_6778) ;  /* 0x0000000000288947 */ /* 0x000fea0003800000 */
[----:B-1----:R-:W-:-:S07]  /*b8e0*/  MOV R3, 0x1 ;  /* 0x0000000100037802 */ /* 0x002fce0000000f00 */
.L_x_6781:
[----:B------:R-:W-:Y:S04]  /*b8f0*/  SHFL.DOWN PT, R5, R25, R3, 0x1f ;  /* 0x08001f0319057589 */ /* 0x000fe800000e0000 */
        /* <DEDUP_REMOVED lines=8> */
.L_x_6778:
        /* <DEDUP_REMOVED lines=278> */
.L_x_6782:
        /* <DEDUP_REMOVED lines=278> */
.L_x_6783:
        /* <DEDUP_REMOVED lines=297> */
.L_x_6785:
        /* <DEDUP_REMOVED lines=277> */
.L_x_6786:
        /* <DEDUP_REMOVED lines=16> */
.L_x_6788:
[----:B------:R-:W-:Y:S05]  /*10120*/  BSYNC B0 ;  /* 0x0000000000007941 */ /* 0x000fea0003800000 */
.L_x_6787:
        /* <DEDUP_REMOVED lines=15> */
.L_x_6790:
[----:B------:R-:W-:Y:S05]  /*10220*/  BSYNC B0 ;  /* 0x0000000000007941 */ /* 0x000fea0003800000 */
.L_x_6789:
        /* <DEDUP_REMOVED lines=35> */
.L_x_6792:
[----:B------:R-:W-:Y:S05]  /*10460*/  BSYNC B0 ;  /* 0x0000000000007941 */ /* 0x000fea0003800000 */
.L_x_6791:
        /* <DEDUP_REMOVED lines=38> */
.L_x_6797:
[----:B------:R-:W-:-:S05]  /*106d0*/  IADD3 R11, R0, R19, RZ ;  /* 0x00000013000b7210 */ /* 0x000fca0007ffe0ff */
[----:B-1----:R-:W-:-:S05]  /*106e0*/  IMAD.WIDE.U32 R10, R11, 0x10, R20 ;  /* 0x000000100b0a7825 */ /* 0x002fca00078e0014 */
[----:B------:R-:W2:Y:S04]  /*106f0*/  LDG.E.64 R12, desc[UR60][R10.64] ;  /* 0x0000003c0a0c7981 */ /* 0x000ea8000c1e1b00 */
[----:B------:R-:W3:Y:S01]  /*10700*/  LDG.E.64 R14, desc[UR60][R10.64+0x8] ;  /* 0x0000083c0a0e7981 */ /* 0x000ee2000c1e1b00 */
[----:B------:R-:W-:-:S04]  /*10710*/  IADD3 R19, R22, R19, RZ ;  /* 0x0000001316137210 */ /* 0x000fc80007ffe0ff */
[----:B------:R-:W-:Y:S01]  /*10720*/  ISETP.GE.U32.AND P0, PT, R19, UR8, PT ;  /* 0x0000000813007c0c */ /* 0x000fe2000bf06070 */
[----:B--2---:R-:W-:Y:S02]  /*10730*/  DADD R24, R12, R24 ;  /* 0x000000000c187229 */ /* 0x004fe40000000018 */
[----:B---3--:R-:W-:-:S10]  /*10740*/  DADD R26, R14, R26 ;  /* 0x000000000e1a7229 */ /* 0x008fd4000000001a */
[----:B------:R-:W-:Y:S05]  /*10750*/  @!P0 BRA `(.L_x_6797) ;  /* 0xfffffffc00dc8947 */ /* 0x000fea000383ffff */
[----:B------:R-:W-:Y:S05]  /*10760*/  BSYNC B1 ;  /* 0x0000000000017941 */ /* 0x000fea0003800000 */
.L_x_6796:
[----:B------:R-:W-:Y:S05]  /*10770*/  BRA `(.L_x_6795) ;  /* 0x00000000005c7947 */ /* 0x000fea0003800000 */
.L_x_6794:
        /* <DEDUP_REMOVED lines=13> */
.L_x_6798:
[----:B------:R-:W-:-:S05]  /*10850*/  IADD3 R10, R0, R19, RZ ;  /* 0x00000013000a7210 */ /* 0x000fca0007ffe0ff */
[----:B0-----:R-:W-:-:S04]  /*10860*/  IMAD R11, R10, R22, R17 ;  /* 0x000000160a0b7224 */ /* 0x001fc800078e0211 */
[----:B-1----:R-:W-:-:S05]  /*10870*/  IMAD.WIDE.U32 R10, R11, 0x10, R20 ;  /* 0x000000100b0a7825 */ /* 0x002fca00078e0014 */
[----:B------:R-:W3:Y:S04]  /*10880*/  LDG.E.64 R12, desc[UR60][R10.64] ;  /* 0x0000003c0a0c7981 */ /* 0x000ee8000c1e1b00 */
[----:B------:R-:W4:Y:S01]  /*10890*/  LDG.E.64 R14, desc[UR60][R10.64+0x8] ;  /* 0x0000083c0a0e7981 */ /* 0x000f22000c1e1b00 */
[----:B--2---:R-:W-:-:S05]  /*108a0*/  IMAD.IADD R19, R28, 0x1, R19 ;  /* 0x000000011c137824 */ /* 0x004fca00078e0213 */
[----:B------:R-:W-:Y:S01]  /*108b0*/  ISETP.GE.U32.AND P0, PT, R19, UR7, PT ;  /* 0x0000000713007c0c */ /* 0x000fe2000bf06070 */
[----:B---3--:R-:W-:Y:S02]  /*108c0*/  DADD R24, R12, R24 ;  /* 0x000000000c187229 */ /* 0x008fe40000000018 */
[----:B----4-:R-:W-:-:S10]  /*108d0*/  DADD R26, R14, R26 ;  /* 0x000000000e1a7229 */ /* 0x010fd4000000001a */
[----:B------:R-:W-:Y:S05]  /*108e0*/  @!P0 BRA `(.L_x_6798) ;  /* 0xfffffffc00d88947 */ /* 0x000fea000383ffff */
.L_x_6795:
[----:B------:R-:W-:Y:S05]  /*108f0*/  BSYNC B0 ;  /* 0x0000000000007941 */ /* 0x000fea0003800000 */
.L_x_6793:
        /* <DEDUP_REMOVED lines=13> */
.L_x_6800:
[----:B------:R-:W-:Y:S01]  /*109d0*/  IADD3 R0, R2, R19, RZ ;  /* 0x0000001302007210 */ /* 0x000fe20007ffe0ff */
[----:B------:R-:W-:Y:S03]  /*109e0*/  BAR.SYNC.DEFER_BLOCKING 0x0 ;  /* 0x0000000000007b1d */ /* 0x000fe60000010000 */
[----:B------:R-:W-:-:S04]  /*109f0*/  ISETP.GE.U32.AND P0, PT, R0, UR6, PT ;  /* 0x0000000600007c0c */ /* 0x000fc8000bf06070 */
[----:B------:R-:W-:-:S13]  /*10a00*/  ISETP.GE.U32.OR P0, PT, R2, R19, P0 ;  /* 0x000000130200720c */ /* 0x000fda0000706470 */
[----:B------:R-:W-:-:S05]  /*10a10*/  @!P0 IMAD R0, R0, R10, R17 ;  /* 0x0000000a00008224 */ /* 0x000fca00078e0211 */
[----:B------:R-:W-:-:S05]  /*10a20*/  @!P0 LEA R0, R0, UR4, 0x4 ;  /* 0x0000000400008c11 */ /* 0x000fca000f8e20ff */
[----:B------:R-:W0:Y:S02]  /*10a30*/  @!P0 LDS.128 R12, [R0] ;  /* 0x00000000000c8984 */ /* 0x000e240000000c00 */
[----:B01----:R-:W-:Y:S02]  /*10a40*/  @!P0 DADD R24, R24, R12 ;  /* 0x0000000018188229 */ /* 0x003fe4000000000c */
[----:B------:R-:W-:-:S07]  /*10a50*/  @!P0 DADD R26, R26, R14 ;  /* 0x000000001a1a8229 */ /* 0x000fce000000000e */
[----:B------:R1:W-:Y:S01]  /*10a60*/  @!P0 STS.128 [R11], R24 ;  /* 0x000000180b008388 */ /* 0x0003e20000000c00 */
[----:B------:R-:W-:Y:S02]  /*10a70*/  ISETP.GT.AND P0, PT, R19, 0x1, PT ;  /* 0x000000011300780c */ /* 0x000fe40003f04270 */
[----:B------:R-:W-:-:S11]  /*10a80*/  SHF.R.S32.HI R19, RZ, 0x1, R19 ;  /* 0x00000001ff137819 */ /* 0x000fd60000011413 */
[----:B------:R-:W-:Y:S05]  /*10a90*/  @P0 BRA `(.L_x_6800) ;  /* 0xfffffffc00cc0947 */ /* 0x000fea000383ffff */
.L_x_6799:
        /* <DEDUP_REMOVED lines=10> */
.L_x_6803:
[----:B------:R-:W-:Y:S01]  /*10b40*/  IADD3 R0, R17, R2, RZ ;  /* 0x0000000211007210 */ /* 0x000fe20007ffe0ff */
[----:B------:R-:W-:Y:S03]  /*10b50*/  BAR.SYNC.DEFER_BLOCKING 0x0 ;  /* 0x0000000000007b1d */ /* 0x000fe60000010000 */
[----:B------:R-:W-:-:S04]  /*10b60*/  ISETP.GE.U32.AND P0, PT, R0, R10, PT ;  /* 0x0000000a0000720c */ /* 0x000fc80003f06070 */
[----:B------:R-:W-:-:S13]  /*10b70*/  ISETP.GE.U32.OR P0, PT, R17, R2, P0 ;  /* 0x000000021100720c */ /* 0x000fda0000706470 */
[----:B------:R-:W-:Y:S01]  /*10b80*/  @!P0 IMAD R12, R2, 0x10, R11 ;  /* 0x00000010020c8824 */ /* 0x000fe200078e020b */
[----:B------:R-:W-:-:S05]  /*10b90*/  SHF.R.S32.HI R2, RZ, 0x1, R2 ;  /* 0x00000001ff027819 */ /* 0x000fca0000011402 */
[----:B------:R-:W0:Y:S02]  /*10ba0*/  @!P0 LDS.128 R12, [R12] ;  /* 0x000000000c0c8984 */ /* 0x000e240000000c00 */
[----:B012---:R-:W-:Y:S02]  /*10bb0*/  @!P0 DADD R24, R24, R12 ;  /* 0x0000000018188229 */ /* 0x007fe4000000000c */
[----:B------:R-:W-:-:S07]  /*10bc0*/  @!P0 DADD R26, R26, R14 ;  /* 0x000000001a1a8229 */ /* 0x000fce000000000e */
[----:B------:R2:W-:Y:S01]  /*10bd0*/  @!P0 STS.128 [R11], R24 ;  /* 0x000000180b008388 */ /* 0x0005e20000000c00 */
[----:B------:R-:W-:-:S13]  /*10be0*/  ISETP.GE.AND P0, PT, R2, 0x20, PT ;  /* 0x000000200200780c */ /* 0x000fda0003f06270 */
[----:B------:R-:W-:Y:S05]  /*10bf0*/  @P0 BRA `(.L_x_6803) ;  /* 0xfffffffc00d00947 */ /* 0x000fea000383ffff */
[----:B------:R-:W-:-:S07]  /*10c00*/  MOV R0, 0x20 ;  /* 0x0000002000007802 */ /* 0x000fce0000000f00 */
.L_x_6802:
[----:B------:R-:W-:Y:S01]  /*10c10*/  BAR.SYNC.DEFER_BLOCKING 0x0 ;  /* 0x0000000000007b1d */ /* 0x000fe20000010000 */
[----:B------:R-:W-:-:S13]  /*10c20*/  ISETP.GE.AND P0, PT, R0, 0x2, PT ;  /* 0x000000020000780c */ /* 0x000fda0003f06270 */
[----:B------:R-:W-:Y:S05]  /*10c30*/  @!P0 BRA `(.L_x_6801) ;  /* 0x0000000000288947 */ /* 0x000fea0003800000 */
[----:B------:R-:W-:-:S07]  /*10c40*/  MOV R15, 0x1 ;  /* 0x00000001000f7802 */ /* 0x000fce0000000f00 */
.L_x_6804:
[----:B012---:R-:W-:Y:S04]  /*10c50*/  SHFL.DOWN PT, R11, R25, R15, 0x1f ;  /* 0x08001f0f190b7589 */ /* 0x007fe800000e0000 */
[----:B------:R-:W0:Y:S04]  /*10c60*/  SHFL.DOWN PT, R10, R24, R15, 0x1f ;  /* 0x08001f0f180a7589 */ /* 0x000e2800000e0000 */
[----:B------:R-:W-:Y:S04]  /*10c70*/  SHFL.DOWN PT, R13, R27, R15, 0x1f ;  /* 0x08001f0f1b0d7589 */ /* 0x000fe800000e0000 */
[----:B------:R1:W2:Y:S02]  /*10c80*/  SHFL.DOWN PT, R12, R26, R15, 0x1f ;  /* 0x08001f0f1a0c7589 */ /* 0x0002a400000e0000 */
[----:B-1----:R-:W-:-:S05]  /*10c90*/  IMAD.SHL.U32 R15, R15, 0x2, RZ ;  /* 0x000000020f0f7824 */ /* 0x002fca00078e00ff */
[----:B------:R-:W-:Y:S01]  /*10ca0*/  ISETP.GE.AND P0, PT, R15, R0, PT ;  /* 0x000000000f00720c */ /* 0x000fe20003f06270 */
[----:B0-----:R-:W-:Y:S02]  /*10cb0*/  DADD R24, R10, R24 ;  /* 0x000000000a187229 */ /* 0x001fe40000000018 */
[----:B--2---:R-:W-:-:S10]  /*10cc0*/  DADD R26, R12, R26 ;  /* 0x000000000c1a7229 */ /* 0x004fd4000000001a */
[----:B------:R-:W-:Y:S05]  /*10cd0*/  @!P0 BRA `(.L_x_6804) ;  /* 0xfffffffc00dc8947 */ /* 0x000fea000383ffff */
.L_x_6801:
        /* <DEDUP_REMOVED lines=11> */
[----:B012---:R-:W-:Y:S02]  /*10d90*/  DADD R24, R24, R2 ;  /* 0x0000000018187229 */ /* 0x007fe40000000002 */
[----:B---3--:R-:W-:-:S11]  /*10da0*/  DADD R26, R26, R6 ;  /* 0x000000001a1a7229 */ /* 0x008fd60000000006 */
.L_x_6806:
        /* <DEDUP_REMOVED lines=21> */
.L_x_6808:
        /* <DEDUP_REMOVED lines=22> */
.L_x_6809:
[----:B------:R-:W-:Y:S02]  /*11060*/  ULDC.64 UR4, c[0x0][0x5f8] ;  /* 0x00017e0000047ab9 */ /* 0x000fe40000000a00 */
[----:B------:R-:W-:-:S04]  /*11070*/  IADD3 R16, P0, R16, UR4, RZ ;  /* 0x0000000410107c10 */ /* 0x000fc8000ff1e0ff */
[----:B------:R-:W-:-:S05]  /*11080*/  IADD3.X R17, RZ, UR5, RZ, P0, !PT ;  /* 0x00000005ff117c10 */ /* 0x000fca00087fe4ff */
[----:B------:R-:W-:Y:S01]  /*11090*/  STG.E.64 desc[UR60][R16.64], R26 ;  /* 0x0000001a10007986 */ /* 0x000fe2000c101b3c */
[----:B------:R-:W-:Y:S05]  /*110a0*/  EXIT ;  /* 0x000000000000794d */ /* 0x000fea0003800000 */
.L_x_6807:
[----:B------:R-:W-:Y:S04]  /*110b0*/  STG.E.64 desc[UR60][R4.64], R24 ;  /* 0x0000001804007986 */ /* 0x000fe8000c101b3c */
[----:B------:R-:W-:Y:S01]  /*110c0*/  STG.E.64 desc[UR60][R4.64+0x8], R26 ;  /* 0x0000081a04007986 */ /* 0x000fe2000c101b3c */
[----:B------:R-:W-:Y:S05]  /*110d0*/  EXIT ;  /* 0x000000000000794d */ /* 0x000fea0003800000 */
.L_x_6805:
        /* <DEDUP_REMOVED lines=8> */
.L_x_6810:
        /* <DEDUP_REMOVED lines=21> */
.L_x_6812:
        /* <DEDUP_REMOVED lines=22> */
.L_x_6813:
[----:B------:R-:W-:Y:S02]  /*11410*/  ULDC.64 UR4, c[0x0][0x5f8] ;  /* 0x00017e0000047ab9 */ /* 0x000fe40000000a00 */
[----:B------:R-:W-:-:S04]  /*11420*/  IADD3 R16, P0, R16, UR4, RZ ;  /* 0x0000000410107c10 */ /* 0x000fc8000ff1e0ff */
[----:B------:R-:W-:-:S05]  /*11430*/  IADD3.X R17, RZ, UR5, RZ, P0, !PT ;  /* 0x00000005ff117c10 */ /* 0x000fca00087fe4ff */
[----:B------:R-:W-:Y:S01]  /*11440*/  STG.E.64 desc[UR60][R16.64], R26 ;  /* 0x0000001a10007986 */ /* 0x000fe2000c101b3c */
[----:B------:R-:W-:Y:S05]  /*11450*/  EXIT ;  /* 0x000000000000794d */ /* 0x000fea0003800000 */
.L_x_6811:
[----:B------:R-:W-:Y:S04]  /*11460*/  STG.E.64 desc[UR60][R6.64], R24 ;  /* 0x0000001806007986 */ /* 0x000fe8000c101b3c */
[----:B------:R-:W-:Y:S01]  /*11470*/  STG.E.64 desc[UR60][R8.64], R26 ;  /* 0x0000001a08007986 */ /* 0x000fe2000c101b3c */
[----:B------:R-:W-:Y:S05]  /*11480*/  EXIT ;  /* 0x000000000000794d */ /* 0x000fea0003800000 */
.L_x_6784:
        /* <DEDUP_REMOVED lines=21> */
[----:B--2---:R-:W-:Y:S02]  /*115e0*/  DADD R24, R24, R2 ;  /* 0x0000000018187229 */ /* 0x004fe40000000002 */
[----:B---3--:R-:W-:-:S11]  /*115f0*/  DADD R26, R26, R6 ;  /* 0x000000001a1a7229 */ /* 0x008fd60000000006 */
.L_x_6815:
        /* <DEDUP_REMOVED lines=21> */
.L_x_6817:
        /* <DEDUP_REMOVED lines=22> */
.L_x_6818:
[----:B------:R-:W-:Y:S02]  /*118b0*/  ULDC.64 UR4, c[0x0][0x5f8] ;  /* 0x00017e0000047ab9 */ /* 0x000fe40000000a00 */
[----:B------:R-:W-:-:S05]  /*118c0*/  IADD3 R16, P0, R16, UR4, RZ ;  /* 0x0000000410107c10 */ /* 0x000fca000ff1e0ff */
[----:B------:R-:W-:-:S05]  /*118d0*/  IMAD.X R17, RZ, RZ, UR5, P0 ;  /* 0x00000005ff117e24 */ /* 0x000fca00080e06ff */
[----:B------:R-:W-:Y:S01]  /*118e0*/  STG.E.64 desc[UR60][R16.64], R26 ;  /* 0x0000001a10007986 */ /* 0x000fe2000c101b3c */
[----:B------:R-:W-:Y:S05]  /*118f0*/  EXIT ;  /* 0x000000000000794d */ /* 0x000fea0003800000 */
.L_x_6816:
[----:B------:R-:W-:Y:S04]  /*11900*/  STG.E.64 desc[UR60][R4.64], R24 ;  /* 0x0000001804007986 */ /* 0x000fe8000c101b3c */
[----:B------:R-:W-:Y:S01]  /*11910*/  STG.E.64 desc[UR60][R4.64+0x8], R26 ;  /* 0x0000081a04007986 */ /* 0x000fe2000c101b3c */
[----:B------:R-:W-:Y:S05]  /*11920*/  EXIT ;  /* 0x000000000000794d */ /* 0x000fea0003800000 */
.L_x_6814:
        /* <DEDUP_REMOVED lines=8> */
.L_x_6819:
        /* <DEDUP_REMOVED lines=21> */
.L_x_6821:
        /* <DEDUP_REMOVED lines=22> */
.L_x_6822:
[----:B------:R-:W-:Y:S02]  /*11c60*/  ULDC.64 UR4, c[0x0][0x5f8] ;  /* 0x00017e0000047ab9 */ /* 0x000fe40000000a00 */
[----:B------:R-:W-:-:S04]  /*11c70*/  IADD3 R16, P0, R16, UR4, RZ ;  /* 0x0000000410107c10 */ /* 0x000fc8000ff1e0ff */
[----:B------:R-:W-:-:S05]  /*11c80*/  IADD3.X R17, RZ, UR5, RZ, P0, !PT ;  /* 0x00000005ff117c10 */ /* 0x000fca00087fe4ff */
[----:B------:R-:W-:Y:S01]  /*11c90*/  STG.E.64 desc[UR60][R16.64], R26 ;  /* 0x0000001a10007986 */ /* 0x000fe2000c101b3c */
[----:B------:R-:W-:Y:S05]  /*11ca0*/  EXIT ;  /* 0x000000000000794d */ /* 0x000fea0003800000 */
.L_x_6820:
[----:B------:R-:W-:Y:S04]  /*11cb0*/  STG.E.64 desc[UR60][R6.64], R24 ;  /* 0x0000001806007986 */ /* 0x000fe8000c101b3c */
[----:B------:R-:W-:Y:S01]  /*11cc0*/  STG.E.64 desc[UR60][R8.64], R26 ;  /* 0x0000001a08007986 */ /* 0x000fe2000c101b3c */
[----:B------:R-:W-:Y:S05]  /*11cd0*/  EXIT ;  /* 0x000000000000794d */ /* 0x000fea0003800000 */
.L_x_6823:
        /* <DEDUP_REMOVED lines=10> */
.L_x_8834:


//--------------------- .text._ZN2at6native13reduce_kernelILi128ELi4ENS0_8ReduceOpIdNS0_14func_wrapper_tIdNS0_55_GLOBAL__N__0955718d_22_SparseCsrTensorMath_cu_868dd54514ReductionAddOpIdEEEEjdLi4ELi4EEEEEvT1_ --------------------------
	.section	.text._ZN2at6native13reduce_kernelILi128ELi4ENS0_8ReduceOpIdNS0_14func_wrapper_tIdNS0_55_GLOBAL__N__0955718d_22_SparseCsrTensorMath_cu_868dd54514ReductionAddOpIdEEEEjdLi4ELi4EEEEEvT1_,"ax",@progbits
	.align	128
.text._ZN2at6native13reduce_kernelILi128ELi4ENS0_8ReduceOpIdNS0_14func_wrapper_tIdNS0_55_GLOBAL__N__0955718d_22_SparseCsrTensorMath_cu_868dd54514ReductionAddOpIdEEEEjdLi4ELi4EEEEEvT1_:
        .type           _ZN2at6native13reduce_kernelILi128ELi4ENS0_8ReduceOpIdNS0_14func_wrapper_tIdNS0_55_GLOBAL__N__0955718d_22_SparseCsrTensorMath_cu_868dd54514ReductionAddOpIdEEEEjdLi4ELi4EEEEEvT1_,@function
        .size           _ZN2at6native13reduce_kernelILi128ELi4ENS0_8ReduceOpIdNS0_14func_wrapper_tIdNS0_55_GLOBAL__N__0955718d_22_SparseCsrTensorMath_cu_868dd54514ReductionAddOpIdEEEEjdLi4ELi4EEEEEvT1_,(.L_x_8835 - _ZN2at6native13reduce_kernelILi128ELi4ENS0_8ReduceOpIdNS0_14func_wrapper_tIdNS0_55_GLOBAL__N__0955718d_22_SparseCsrTensorMath_cu_868dd54514ReductionAddOpIdEEEEjdLi4ELi4EEEEEvT1_)
        .other          _ZN2at6native13reduce_kernelILi128ELi4ENS0_8ReduceOpIdNS0_14func_wrapper_tIdNS0_55_GLOBAL__N__0955718d_22_SparseCsrTensorMath_cu_868dd54514ReductionAddOpIdEEEEjdLi4ELi4EEEEEvT1_,@"STO_CUDA_ENTRY STV_DEFAULT"
_ZN2at6native13reduce_kernelILi128ELi4ENS0_8ReduceOpIdNS0_14func_wrapper_tIdNS0_55_GLOBAL__N__0955718d_22_SparseCsrTensorMath_cu_868dd54514ReductionAddOpIdEEEEjdLi4ELi4EEEEEvT1_:
        /* <DEDUP_REMOVED lines=293> */
.L_x_6824:
        /* <DEDUP_REMOVED lines=30> */
.L_x_6828:
        /* <DEDUP_REMOVED lines=26> */
.L_x_6834:
[----:B------:R-:W-:Y:S05]  /*15d0*/  BSYNC B2 ;  /* 0x0000000000027941 */ /* 0x000fea0003800000 */
.L_x_6833:
        /* <DEDUP_REMOVED lines=9> */
[----:B--2---:R-:W-:-:S11]  /*1670*/  DADD R4, R4, UR4 ;  /* 0x0000000404047e29 */ /* 0x004fd60008000000 */
.L_x_6832:
[----:B------:R-:W-:Y:S05]  /*1680*/  BSYNC B1 ;  /* 0x0000000000017941 */ /* 0x000fea0003800000 */
.L_x_6831:
[----:B------:R-:W0:Y:S01]  /*1690*/  LDC R0, c[0x0][0x224] ;  /* 0x00008900ff007b82 */ /* 0x000e220000000800 */
[----:B------:R-:W-:-:S04]  /*16a0*/  IADD3 R3, P0, -R11, 0x4, RZ ;  /* 0x000000040b037810 */ /* 0x000fc80007f1e1ff */
[----:B------:R-:W-:Y:S02]  /*16b0*/  LEA R18, P1, R3, R18, 0x3 ;  /* 0x0000001203127211 */ /* 0x000fe400078218ff */
[----:B------:R-:W-:-:S04]  /*16c0*/  IADD3.X R6, RZ, -0x1, RZ, P0, !PT ;  /* 0xffffffffff067810 */ /* 0x000fc800007fe4ff */
[----:B------:R-:W-:Y:S02]  /*16d0*/  LEA.HI.X R19, R3, R19, R6, 0x3, P1 ;  /* 0x0000001303137211 */ /* 0x000fe400008f1c06 */
[----:B0-----:R-:W-:-:S07]  /*16e0*/  IADD3 R0, R11, -0x4, R0 ;  /* 0xfffffffc0b007810 */ /* 0x001fce0007ffe000 */
.L_x_6830:
[----:B------:R-:W-:Y:S05]  /*16f0*/  BSYNC B0 ;  /* 0x0000000000007941 */ /* 0x000fea0003800000 */
.L_x_6829:
        /* <DEDUP_REMOVED lines=18> */
.L_x_6837:
[----:B------:R-:W-:Y:S01]  /*1820*/  IMAD.WIDE.U32 R10, R3, 0x20, R18 ;  /* 0x00000020030a7825 */ /* 0x000fe200078e0012 */
[----:B------:R-:W-:-:S04]  /*1830*/  ULDC UR4, c[0x0][0x22c] ;  /* 0x00008b0000047ab9 */ /* 0x000fc80000000800 */
[----:B------:R-:W2:Y:S04]  /*1840*/  LDG.E.128 R12, desc[UR60][R10.64] ;  /* 0x0000003c0a0c7981 */ /* 0x000ea8000c1e1d00 */
[----:B------:R-:W3:Y:S01]  /*1850*/  LDG.E.128 R24, desc[UR60][R10.64+0x10] ;  /* 0x0000103c0a187981 */ /* 0x000ee2000c1e1d00 */
[----:B------:R-:W-:-:S04]  /*1860*/  IADD3 R3, R3, UR4, RZ ;  /* 0x0000000403037c10 */ /* 0x000fc8000fffe0ff */
[----:B------:R-:W-:-:S04]  /*1870*/  LEA R21, R3, 0x3, 0x2 ;  /* 0x0000000303157811 */ /* 0x000fc800078e10ff */
[----:B------:R-:W-:Y:S01]  /*1880*/  ISETP.GE.U32.AND P0, PT, R21, R0, PT ;  /* 0x000000001500720c */ /* 0x000fe20003f06070 */
[----:B--2---:R-:W-:Y:S02]  /*1890*/  DADD R4, R12, R4 ;  /* 0x000000000c047229 */ /* 0x004fe40000000004 */
[----:B------:R-:W-:Y:S02]  /*18a0*/  DADD R8, R14, R8 ;  /* 0x000000000e087229 */ /* 0x000fe40000000008 */
[----:B---3--:R-:W-:Y:S02]  /*18b0*/  DADD R6, R24, R6 ;  /* 0x0000000018067229 */ /* 0x008fe40000000006 */
[----:B------:R-:W-:-:S06]  /*18c0*/  DADD R68, R26, R68 ;  /* 0x000000001a447229 */ /* 0x000fcc0000000044 */
[----:B------:R-:W-:Y:S05]  /*18d0*/  @!P0 BRA `(.L_x_6837) ;  /* 0xfffffffc00d08947 */ /* 0x000fea000383ffff */
.L_x_6836:
[----:B------:R-:W-:Y:S05]  /*18e0*/  BSYNC B0 ;  /* 0x0000000000007941 */ /* 0x000fea0003800000 */
.L_x_6835:
        /* <DEDUP_REMOVED lines=8> */
.L_x_6839:
[----:B------:R-:W-:Y:S05]  /*1970*/  BSYNC B0 ;  /* 0x0000000000007941 */ /* 0x000fea0003800000 */
.L_x_6838:
        /* <DEDUP_REMOVED lines=10> */
[----:B--2---:R-:W-:-:S11]  /*1a20*/  DADD R4, R4, R18 ;  /* 0x0000000004047229 */ /* 0x004fd60000000012 */
.L_x_6841:
[----:B------:R-:W-:Y:S05]  /*1a30*/  BSYNC B0 ;  /* 0x0000000000007941 */ /* 0x000fea0003800000 */
.L_x_6840:
[----:B------:R-:W-:Y:S01]  /*1a40*/  DADD R4, R8, R4 ;  /* 0x0000000008047229 */ /* 0x000fe20000000004 */
[----:B------:R-:W-:Y:S02]  /*1a50*/  CS2R R70, SRZ ;  /* 0x0000000000467805 */ /* 0x000fe4000001ff00 */
[----:B------:R-:W-:Y:S02]  /*1a60*/  CS2R R72, SRZ ;  /* 0x0000000000487805 */ /* 0x000fe4000001ff00 */
[----:B------:R-:W-:-:S03]  /*1a70*/  CS2R R74, SRZ ;  /* 0x00000000004a7805 */ /* 0x000fc6000001ff00 */
[----:B------:R-:W-:-:S08]  /*1a80*/  DADD R4, R4, R6 ;  /* 0x0000000004047229 */ /* 0x000fd00000000006 */
[----:B------:R-:W-:Y:S01]  /*1a90*/  DADD R68, R4, R68 ;  /* 0x0000000004447229 */ /* 0x000fe20000000044 */
[----:B------:R-:W-:Y:S10]  /*1aa0*/  BRA `(.L_x_6826) ;  /* 0x000000a400447947 */ /* 0x000ff40003800000 */
.L_x_6827:
        /* <DEDUP_REMOVED lines=76> */
.L_x_6850:
        /* <DEDUP_REMOVED lines=287> */
.L_x_6846:
        /* <DEDUP_REMOVED lines=243> */
.L_x_6847:
        /* <DEDUP_REMOVED lines=243> */
.L_x_6848:
        /* <DEDUP_REMOVED lines=241> */
.L_x_6849:
[----:B--2---:R-:W-:Y:S01]  /*5ed0*/  LOP3.LUT R5, R17, 0xffffffe0, RZ, 0xc0, !PT ;  /* 0xffffffe011057812 */ /* 0x004fe200078ec0ff */
[----:B------:R-:W-:-:S03]  /*5ee0*/  ULDC UR4, c[0x0][0x224] ;  /* 0x0000890000047ab9 */ /* 0x000fc60000000800 */
[----:B------:R-:W-:-:S05]  /*5ef0*/  IADD3 R4, P1, R18, R5, RZ ;  /* 0x0000000512047210 */ /* 0x000fca0007f3e0ff */
[----:B------:R-:W-:-:S05]  /*5f00*/  IMAD.X R5, RZ, RZ, R19, P1 ;  /* 0x000000ffff057224 */ /* 0x000fca00008e0613 */
[----:B------:R-:W2:Y:S04]  /*5f10*/  LDG.E.128 R48, desc[UR60][R4.64] ;  /* 0x0000003c04307981 */ /* 0x000ea8000c1e1d00 */
[----:B------:R1:W3:Y:S01]  /*5f20*/  LDG.E.128 R44, desc[UR60][R4.64+0x10] ;  /* 0x0000103c042c7981 */ /* 0x0002e2000c1e1d00 */
[----:B------:R-:W-:Y:S01]  /*5f30*/  IADD3 R0, R0, R3, RZ ;  /* 0x0000000300007210 */ /* 0x000fe20007ffe0ff */
[----:B-----5:R-:W-:Y:S02]  /*5f40*/  DADD R60, R40, R60 ;  /* 0x00000000283c7229 */ /* 0x020fe4000000003c */
[----:B------:R-:W-:Y:S02]  /*5f50*/  DADD R58, R42, R58 ;  /* 0x000000002a3a7229 */ /* 0x000fe4000000003a */
[----:B------:R-:W-:-:S02]  /*5f60*/  DADD R56, R36, R56 ;  /* 0x0000000024387229 */ /* 0x000fc40000000038 */
[----:B------:R-:W-:Y:S01]  /*5f70*/  DADD R54, R38, R54 ;  /* 0x0000000026367229 */ /* 0x000fe20000000036 */
[----:B-1----:R-:W-:Y:S01]  /*5f80*/  IMAD R4, R3, 0x3, R0 ;  /* 0x0000000303047824 */ /* 0x002fe200078e0200 */
[----:B------:R-:W-:Y:S01]  /*5f90*/  DADD R52, R32, R52 ;  /* 0x0000000020347229 */ /* 0x000fe20000000034 */
[----:B------:R-:W-:Y:S01]  /*5fa0*/  IMAD.U32 R5, RZ, RZ, UR4 ;  /* 0x00000004ff057e24 */ /* 0x000fe2000f8e00ff */
[----:B------:R-:W-:Y:S02]  /*5fb0*/  DADD R20, R34, R20 ;  /* 0x0000000022147229 */ /* 0x000fe40000000014 */
[----:B------:R-:W-:Y:S02]  /*5fc0*/  DADD R10, R28, R10 ;  /* 0x000000001c0a7229 */ /* 0x000fe4000000000a */
[----:B------:R-:W-:Y:S01]  /*5fd0*/  ISETP.GE.U32.AND P1, PT, R4, R5, PT ;  /* 0x000000050400720c */ /* 0x000fe20003f26070 */
[----:B------:R-:W-:Y:S02]  /*5fe0*/  DADD R62, R30, R62 ;  /* 0x000000001e3e7229 */ /* 0x000fe4000000003e */
[----:B------:R-:W-:-:S02]  /*5ff0*/  DADD R64, R24, R64 ;  /* 0x0000000018407229 */ /* 0x000fc40000000040 */
[----:B------:R-:W-:Y:S02]  /*6000*/  DADD R66, R26, R66 ;  /* 0x000000001a427229 */ /* 0x000fe40000000042 */
[----:B------:R-:W-:Y:S02]  /*6010*/  DADD R70, R12, R70 ;  /* 0x000000000c467229 */ /* 0x000fe40000000046 */
[----:B------:R-:W-:Y:S02]  /*6020*/  DADD R76, R14, R76 ;  /* 0x000000000e4c7229 */ /* 0x000fe4000000004c */
[----:B--2---:R-:W-:Y:S02]  /*6030*/  DADD R6, R48, R6 ;  /* 0x0000000030067229 */ /* 0x004fe40000000006 */
[----:B------:R-:W-:Y:S02]  /*6040*/  DADD R8, R50, R8 ;  /* 0x0000000032087229 */ /* 0x000fe40000000008 */
[----:B---3--:R-:W-:-:S02]  /*6050*/  DADD R72, R44, R72 ;  /* 0x000000002c487229 */ /* 0x008fc40000000048 */
[----:B------:R-:W-:Y:S01]  /*6060*/  DADD R74, R46, R74 ;  /* 0x000000002e4a7229 */ /* 0x000fe2000000004a */
[----:B------:R-:W-:Y:S10]  /*6070*/  @!P1 BRA `(.L_x_6850) ;  /* 0xffffffbc00bc9947 */ /* 0x000ff4000383ffff */
[----:B------:R-:W-:Y:S05]  /*6080*/  BSYNC B1 ;  /* 0x0000000000017941 */ /* 0x000fea0003800000 */
.L_x_6845:
[----:B------:R-:W-:Y:S05]  /*6090*/  BSYNC B0 ;  /* 0x0000000000007941 */ /* 0x000fea0003800000 */
.L_x_6844:
        /* <DEDUP_REMOVED lines=280> */
.L_x_6853:
        /* <DEDUP_REMOVED lines=282> */
.L_x_6854:
        /* <DEDUP_REMOVED lines=282> */
.L_x_6855:
        /* <DEDUP_REMOVED lines=282> */
.L_x_6856:
[----:B------:R-:W-:-:S04]  /*a700*/  LOP3.LUT R17, R17, 0xffffffe0, RZ, 0xc0, !PT ;  /* 0xffffffe011117812 */ /* 0x000fc800078ec0ff */
[----:B------:R-:W-:-:S05]  /*a710*/  IADD3 R18, P1, R18, R17, RZ ;  /* 0x0000001112127210 */ /* 0x000fca0007f3e0ff */
[----:B------:R-:W-:-:S05]  /*a720*/  IMAD.X R19, RZ, RZ, R19, P1 ;  /* 0x000000ffff137224 */ /* 0x000fca00008e0613 */
[----:B------:R1:W5:Y:S04]  /*a730*/  LDG.E.128 R48, desc[UR60][R18.64] ;  /* 0x0000003c12307981 */ /* 0x000368000c1e1d00 */
[----:B------:R1:W5:Y:S02]  /*a740*/  LDG.E.128 R44, desc[UR60][R18.64+0x10] ;  /* 0x0000103c122c7981 */ /* 0x000364000c1e1d00 */
.L_x_6852:
[----:B------:R-:W-:Y:S05]  /*a750*/  BSYNC B0 ;  /* 0x0000000000007941 */ /* 0x000fea0003800000 */
.L_x_6851:
[----:B------:R-:W-:Y:S04]  /*a760*/  BSSY B0, `(.L_x_6857) ;  /* 0x000001a000007945 */ /* 0x000fe80003800000 */
[----:B------:R-:W-:Y:S05]  /*a770*/  @P0 BRA `(.L_x_6858) ;  /* 0x0000000000600947 */ /* 0x000fea0003800000 */
[----:B------:R-:W-:Y:S01]  /*a780*/  IADD3 R0, R0, R3, RZ ;  /* 0x0000000300007210 */ /* 0x000fe20007ffe0ff */
[----:B-----5:R-:W-:Y:S02]  /*a790*/  DADD R60, R60, R40 ;  /* 0x000000003c3c7229 */ /* 0x020fe40000000028 */
        /* <DEDUP_REMOVED lines=18> */
[----:B------:R-:W-:Y:S02]  /*a8c0*/  @!P0 DADD R6, R6, R48 ;  /* 0x0000000006068229 */ /* 0x000fe40000000030 */
[----:B------:R-:W-:Y:S02]  /*a8d0*/  @!P0 DADD R8, R8, R50 ;  /* 0x0000000008088229 */ /* 0x000fe40000000032 */
[----:B------:R-:W-:Y:S02]  /*a8e0*/  @!P0 DADD R72, R72, R44 ;  /* 0x0000000048488229 */ /* 0x000fe4000000002c */
[----:B------:R-:W-:-:S11]  /*a8f0*/  @!P0 DADD R74, R74, R46 ;  /* 0x000000004a4a8229 */ /* 0x000fd6000000002e */
.L_x_6858:
[----:B------:R-:W-:Y:S05]  /*a900*/  BSYNC B0 ;  /* 0x0000000000007941 */ /* 0x000fea0003800000 */
.L_x_6857:
        /* <DEDUP_REMOVED lines=11> */
[----:B0-----:R-:W-:Y:S01]  /*a9c0*/  DADD R68, R52, R6 ;  /* 0x0000000034447229 */ /* 0x001fe20000000006 */
[----:B------:R-:W-:Y:S10]  /*a9d0*/  BRA `(.L_x_6826) ;  /* 0x0000001400787947 */ /* 0x000ff40003800000 */
.L_x_6843:
        /* <DEDUP_REMOVED lines=60> */
.L_x_6861:
        /* <DEDUP_REMOVED lines=44> */
.L_x_6860:
[----:B------:R-:W-:Y:S05]  /*b060*/  BSYNC B0 ;  /* 0x0000000000007941 */ /* 0x000fea0003800000 */
.L_x_6859:
        /* <DEDUP_REMOVED lines=31> */
.L_x_6863:
[----:B------:R-:W-:Y:S05]  /*b260*/  BSYNC B0 ;  /* 0x0000000000007941 */ /* 0x000fea0003800000 */
.L_x_6862:
        /* <DEDUP_REMOVED lines=26> */
.L_x_6865:
[----:B------:R-:W-:Y:S05]  /*b410*/  BSYNC B0 ;  /* 0x0000000000007941 */ /* 0x000fea0003800000 */
.L_x_6864:
        /* <DEDUP_REMOVED lines=13> */
.L_x_6842:
        /* <DEDUP_REMOVED lines=65> */
.L_x_6868:
        /* <DEDUP_REMOVED lines=40> */
.L_x_6867:
[----:B------:R-:W-:Y:S05]  /*bb80*/  BSYNC B0 ;  /* 0x0000000000007941 */ /* 0x000fea0003800000 */
.L_x_6866:
        /* <DEDUP_REMOVED lines=27> */
.L_x_6870:
[----:B------:R-:W-:Y:S05]  /*bd40*/  BSYNC B0 ;  /* 0x0000000000007941 */ /* 0x000fea0003800000 */
.L_x_6869:
        /* <DEDUP_REMOVED lines=26> */
.L_x_6872:
[----:B------:R-:W-:Y:S05]  /*bef0*/  BSYNC B0 ;  /* 0x0000000000007941 */ /* 0x000fea0003800000 */
.L_x_6871:
        /* <DEDUP_REMOVED lines=12> */
.L_x_6826:
[----:B------:R-:W-:Y:S05]  /*bfc0*/  BSYNC B6 ;  /* 0x0000000000067941 */ /* 0x000fea0003800000 */
.L_x_6825:
        /* <DEDUP_REMOVED lines=16> */
.L_x_6876:
        /* <DEDUP_REMOVED lines=19> */
.L_x_6875:
[----:B------:R-:W-:Y:S05]  /*c200*/  BSYNC B0 ;  /* 0x0000000000007941 */ /* 0x000fea0003800000 */
.L_x_6874:
[----:B------:R-:W-:Y:S01]  /*c210*/  IMAD.MOV.U32 R0, RZ, RZ, R12 ;  /* 0x000000ffff007224 */ /* 0x000fe200078e000c */
[----:B------:R-:W-:Y:S06]  /*c220*/  @P1 BRA `(.L_x_6876) ;  /* 0xfffffffc00a81947 */ /* 0x000fec000383ffff */
.L_x_6873:
        /* <DEDUP_REMOVED lines=21> */
.L_x_6881:
        /* <DEDUP_REMOVED lines=10> */
[----:B----4-:R-:W-:Y:S02]  /*c420*/  DADD R68, R68, R4 ;  /* 0x0000000044447229 */ /* 0x010fe40000000004 */
[----:B------:R-:W-:Y:S02]  /*c430*/  DADD R70, R70, R6 ;  /* 0x0000000046467229 */ /* 0x000fe40000000006 */
[----:B--2---:R-:W-:Y:S02]  /*c440*/  DADD R72, R72, R8 ;  /* 0x0000000048487229 */ /* 0x004fe40000000008 */
[----:B------:R-:W-:-:S03]  /*c450*/  DADD R74, R74, R10 ;  /* 0x000000004a4a7229 */ /* 0x000fc6000000000a */
[----:B------:R2:W-:Y:S04]  /*c460*/  STS.128 [R3], R68 ;  /* 0x0000004403007388 */ /* 0x0005e80000000c00 */
[----:B------:R2:W-:Y:S04]  /*c470*/  STS.128 [R3+0x10], R72 ;  /* 0x0000104803007388 */ /* 0x0005e80000000c00 */
.L_x_6880:
[----:B------:R-:W-:Y:S05]  /*c480*/  BSYNC B0 ;  /* 0x0000000000007941 */ /* 0x000fea0003800000 */
.L_x_6879:
[----:B------:R-:W-:-:S04]  /*c490*/  SHF.R.S32.HI R13, RZ, 0x1, R13 ;  /* 0x00000001ff0d7819 */ /* 0x000fc8000001140d */
[----:B------:R-:W-:-:S13]  /*c4a0*/  ISETP.GE.AND P0, PT, R13, 0x20, PT ;  /* 0x000000200d00780c */ /* 0x000fda0003f06270 */
[----:B------:R-:W-:Y:S05]  /*c4b0*/  @P0 BRA `(.L_x_6881) ;  /* 0xfffffffc00b00947 */ /* 0x000fea000383ffff */
[----:B------:R-:W-:-:S07]  /*c4c0*/  IMAD.MOV.U32 R0, RZ, RZ, 0x20 ;  /* 0x00000020ff007424 */ /* 0x000fce00078e00ff */
.L_x_6878:
[----:B------:R-:W-:Y:S01]  /*c4d0*/  ISETP.GE.AND P0, PT, R0, 0x2, PT ;  /* 0x000000020000780c */ /* 0x000fe20003f06270 */
[----:B------:R-:W-:Y:S05]  /*c4e0*/  WARPSYNC.ALL ;  /* 0x0000000000007948 */ /* 0x000fea0003800000 */
[----:B------:R-:W-:Y:S07]  /*c4f0*/  BAR.SYNC.DEFER_BLOCKING 0x0 ;  /* 0x0000000000007b1d */ /* 0x000fee0000010000 */
[----:B------:R-:W-:Y:S05]  /*c500*/  @!P0 BRA `(.L_x_6877) ;  /* 0x0000000000408947 */ /* 0x000fea0003800000 */
[----:B--2-4-:R-:W-:-:S07]  /*c510*/  MOV R3, 0x1 ;  /* 0x0000000100037802 */ /* 0x014fce0000000f00 */
.L_x_6882:
        /* <DEDUP_REMOVED lines=8> */
[----:B---3--:R-:W-:-:S02]  /*c5a0*/  DADD R68, R4, R68 ;  /* 0x0000000004447229 */ /* 0x008fc40000000044 */
[----:B--2---:R-:W-:Y:S01]  /*c5b0*/  DADD R70, R6, R70 ;  /* 0x0000000006467229 */ /* 0x004fe20000000046 */
[----:B-----5:R-:W-:-:S04]  /*c5c0*/  SHF.L.U32 R3, R3, 0x1, RZ ;  /* 0x0000000103037819 */ /* 0x020fc800000006ff */
[----:B------:R-:W-:Y:S01]  /*c5d0*/  ISETP.GE.AND P0, PT, R3, R0, PT ;  /* 0x000000000300720c */ /* 0x000fe20003f06270 */
[----:B----4-:R-:W-:Y:S02]  /*c5e0*/  DADD R72, R8, R72 ;  /* 0x0000000008487229 */ /* 0x010fe40000000048 */
[----:B0-----:R-:W-:-:S10]  /*c5f0*/  DADD R74, R10, R74 ;  /* 0x000000000a4a7229 */ /* 0x001fd4000000004a */
[----:B------:R-:W-:Y:S05]  /*c600*/  @!P0 BRA `(.L_x_6882) ;  /* 0xfffffffc00c48947 */ /* 0x000fea000383ffff */
.L_x_6877:
        /* <DEDUP_REMOVED lines=279> */
.L_x_6883:
        /* <DEDUP_REMOVED lines=278> */
.L_x_6884:
        /* <DEDUP_REMOVED lines=279> */
.L_x_6885:
        /* <DEDUP_REMOVED lines=277> */
.L_x_6886:
        /* <DEDUP_REMOVED lines=297> */
.L_x_6888:
        /* <DEDUP_REMOVED lines=277> */
.L_x_6889:
        /* <DEDUP_REMOVED lines=279> */
.L_x_6890:
        /* <DEDUP_REMOVED lines=277> */
.L_x_6891:
        /* <DEDUP_REMOVED lines=16> */
.L_x_6893:
[----:B------:R-:W-:Y:S05]  /*15340*/  BSYNC B0 ;  /* 0x0000000000007941 */ /* 0x000fea0003800000 */
.L_x_6892:
        /* <DEDUP_REMOVED lines=17> */
.L_x_6895:
[----:B------:R-:W-:Y:S05]  /*15460*/  BSYNC B0 ;  /* 0x0000000000007941 */ /* 0x000fea0003800000 */
.L_x_6894:
        /* <DEDUP_REMOVED lines=35> */
.L_x_6897:
[----:B------:R-:W-:Y:S05]  /*156a0*/  BSYNC B0 ;  /* 0x0000000000007941 */ /* 0x000fea0003800000 */
.L_x_6896:
        /* <DEDUP_REMOVED lines=45> */
.L_x_6902:
        /* <DEDUP_REMOVED lines=9> */
[----:B--2---:R-:W-:Y:S02]  /*15a10*/  DADD R28, R20, R28 ;  /* 0x00000000141c7229 */ /* 0x004fe4000000001c */
[----:B---3--:R-:W-:Y:S02]  /*15a20*/  DADD R30, R32, R30 ;  /* 0x00000000201e7229 */ /* 0x008fe4000000001e */
[----:B----4-:R-:W-:Y:S02]  /*15a30*/  DADD R24, R34, R24 ;  /* 0x0000000022187229 */ /* 0x010fe40000000018 */
[----:B-----5:R-:W-:-:S06]  /*15a40*/  DADD R26, R36, R26 ;  /* 0x00000000241a7229 */ /* 0x020fcc000000001a */
[----:B------:R-:W-:Y:S05]  /*15a50*/  @!P0 BRA `(.L_x_6902) ;  /* 0xfffffffc00c88947 */ /* 0x000fea000383ffff */
[----:B------:R-:W-:Y:S05]  /*15a60*/  BSYNC B1 ;  /* 0x0000000000017941 */ /* 0x000fea0003800000 */
.L_x_6901:
[----:B------:R-:W-:Y:S05]  /*15a70*/  BRA `(.L_x_6900) ;  /* 0x00000000008c7947 */ /* 0x000fea0003800000 */
.L_x_6899:
        /* <DEDUP_REMOVED lines=21> */
.L_x_6903:
        /* <DEDUP_REMOVED lines=9> */
[----:B---3--:R-:W-:Y:S02]  /*15c60*/  DADD R28, R20, R28 ;  /* 0x00000000141c7229 */ /* 0x008fe4000000001c */
[----:B----4-:R-:W-:Y:S02]  /*15c70*/  DADD R30, R32, R30 ;  /* 0x00000000201e7229 */ /* 0x010fe4000000001e */
[----:B-----5:R-:W-:Y:S02]  /*15c80*/  DADD R24, R34, R24 ;  /* 0x0000000022187229 */ /* 0x020fe40000000018 */
[----:B------:R-:W-:-:S06]  /*15c90*/  DADD R26, R36, R26 ;  /* 0x00000000241a7229 */ /* 0x000fcc000000001a */
[----:B------:R-:W-:Y:S05]  /*15ca0*/  @!P0 BRA `(.L_x_6903) ;  /* 0xfffffffc00c88947 */ /* 0x000fea000383ffff */
.L_x_6900:
[----:B------:R-:W-:Y:S05]  /*15cb0*/  BSYNC B0 ;  /* 0x0000000000007941 */ /* 0x000fea0003800000 */
.L_x_6898:
        /* <DEDUP_REMOVED lines=12> */
.L_x_6907:
        /* <DEDUP_REMOVED lines=18> */
.L_x_6906:
[----:B------:R-:W-:Y:S05]  /*15ea0*/  BSYNC B0 ;  /* 0x0000000000007941 */ /* 0x000fea0003800000 */
.L_x_6905:
[----:B------:R-:W-:Y:S05]  /*15eb0*/  @P2 BRA `(.L_x_6907) ;  /* 0xfffffffc00b02947 */ /* 0x000fea000383ffff */
.L_x_6904:
        /* <DEDUP_REMOVED lines=13> */
.L_x_6912:
        /* <DEDUP_REMOVED lines=15> */
.L_x_6911:
[----:B------:R-:W-:Y:S05]  /*16080*/  BSYNC B0 ;  /* 0x0000000000007941 */ /* 0x000fea0003800000 */
.L_x_6910:
[----:B------:R-:W-:-:S04]  /*16090*/  SHF.R.S32.HI R2, RZ, 0x1, R2 ;  /* 0x00000001ff027819 */ /* 0x000fc80000011402 */
[----:B------:R-:W-:-:S13]  /*160a0*/  ISETP.GE.AND P0, PT, R2, 0x20, PT ;  /* 0x000000200200780c */ /* 0x000fda0003f06270 */
[----:B------:R-:W-:Y:S05]  /*160b0*/  @P0 BRA `(.L_x_6912) ;  /* 0xfffffffc00b40947 */ /* 0x000fea000383ffff */
[----:B------:R-:W-:-:S07]  /*160c0*/  MOV R0, 0x20 ;  /* 0x0000002000007802 */ /* 0x000fce0000000f00 */
.L_x_6909:
[----:B------:R-:W-:Y:S01]  /*160d0*/  BAR.SYNC.DEFER_BLOCKING 0x0 ;  /* 0x0000000000007b1d */ /* 0x000fe20000010000 */
[----:B------:R-:W-:-:S13]  /*160e0*/  ISETP.GE.AND P0, PT, R0, 0x2, PT ;  /* 0x000000020000780c */ /* 0x000fda0003f06270 */
[----:B------:R-:W-:Y:S05]  /*160f0*/  @!P0 BRA `(.L_x_6908) ;  /* 0x0000000000408947 */ /* 0x000fea0003800000 */
[----:B------:R-:W-:-:S07]  /*16100*/  IMAD.MOV.U32 R23, RZ, RZ, 0x1 ;  /* 0x00000001ff177424 */ /* 0x000fce00078e00ff */
.L_x_6913:
        /* <DEDUP_REMOVED lines=10> */
[----:B---3--:R-:W-:-:S04]  /*161b0*/  SHF.L.U32 R23, R23, 0x1, RZ ;  /* 0x0000000117177819 */ /* 0x008fc800000006ff */
[----:B------:R-:W-:Y:S01]  /*161c0*/  ISETP.GE.AND P0, PT, R23, R0, PT ;  /* 0x000000001700720c */ /* 0x000fe20003f06270 */
[----:B--2---:R-:W-:Y:S02]  /*161d0*/  DADD R24, R32, R24 ;  /* 0x0000000020187229 */ /* 0x004fe40000000018 */
[----:B----4-:R-:W-:-:S10]  /*161e0*/  DADD R26, R34, R26 ;  /* 0x00000000221a7229 */ /* 0x010fd4000000001a */
[----:B------:R-:W-:Y:S05]  /*161f0*/  @!P0 BRA `(.L_x_6913) ;  /* 0xfffffffc00c48947 */ /* 0x000fea000383ffff */
.L_x_6908:
        /* <DEDUP_REMOVED lines=13> */
[----:B012---:R-:W-:-:S02]  /*162d0*/  DADD R28, R28, R2 ;  /* 0x000000001c1c7229 */ /* 0x007fc40000000002 */
[----:B---3--:R-:W-:Y:S02]  /*162e0*/  DADD R30, R30, R6 ;  /* 0x000000001e1e7229 */ /* 0x008fe40000000006 */
[----:B----4-:R-:W-:Y:S02]  /*162f0*/  DADD R24, R24, R8 ;  /* 0x0000000018187229 */ /* 0x010fe40000000008 */
[----:B-----5:R-:W-:-:S11]  /*16300*/  DADD R26, R26, R10 ;  /* 0x000000001a1a7229 */ /* 0x020fd6000000000a */
.L_x_6915:
        /* <DEDUP_REMOVED lines=21> */
.L_x_6917:
        /* <DEDUP_REMOVED lines=22> */
.L_x_6918:
        /* <DEDUP_REMOVED lines=22> */
.L_x_6919:
        /* <DEDUP_REMOVED lines=22> */
.L_x_6920:
[----:B------:R-:W-:Y:S02]  /*16880*/  ULDC.64 UR4, c[0x0][0x5f8] ;  /* 0x00017e0000047ab9 */ /* 0x000fe40000000a00 */
[----:B----4-:R-:W-:-:S04]  /*16890*/  IADD3 R2, P0, R17, UR4, RZ ;  /* 0x0000000411027c10 */ /* 0x010fc8000ff1e0ff */
[----:B------:R-:W-:-:S05]  /*168a0*/  IADD3.X R3, RZ, UR5, RZ, P0, !PT ;  /* 0x00000005ff037c10 */ /* 0x000fca00087fe4ff */
[----:B------:R-:W-:Y:S01]  /*168b0*/  STG.E.64 desc[UR60][R2.64], R26 ;  /* 0x0000001a02007986 */ /* 0x000fe2000c101b3c */
[----:B------:R-:W-:Y:S05]  /*168c0*/  EXIT ;  /* 0x000000000000794d */ /* 0x000fea0003800000 */
.L_x_6916:
[----:B------:R-:W-:Y:S04]  /*168d0*/  STG.E.64 desc[UR60][R4.64], R28 ;  /* 0x0000001c04007986 */ /* 0x000fe8000c101b3c */
[----:B------:R-:W-:Y:S04]  /*168e0*/  STG.E.64 desc[UR60][R4.64+0x8], R30 ;  /* 0x0000081e04007986 */ /* 0x000fe8000c101b3c */
[----:B------:R-:W-:Y:S04]  /*168f0*/  STG.E.64 desc[UR60][R4.64+0x10], R24 ;  /* 0x0000101804007986 */ /* 0x000fe8000c101b3c */
[----:B------:R-:W-:Y:S01]  /*16900*/  STG.E.64 desc[UR60][R4.64+0x18], R26 ;  /* 0x0000181a04007986 */ /* 0x000fe2000c101b3c */
[----:B------:R-:W-:Y:S05]  /*16910*/  EXIT ;  /* 0x000000000000794d */ /* 0x000fea0003800000 */
.L_x_6914:
        /* <DEDUP_REMOVED lines=8> */
[----:B---3--:R-:W-:-:S02]  /*169a0*/  DADD R28, R28, R2 ;  /* 0x000000001c1c7229 */ /* 0x008fc40000000002 */
[----:B----4-:R-:W-:Y:S02]  /*169b0*/  DADD R30, R30, R4 ;  /* 0x000000001e1e7229 */ /* 0x010fe40000000004 */
[----:B--2---:R-:W-:Y:S02]  /*169c0*/  DADD R24, R24, R14 ;  /* 0x0000000018187229 */ /* 0x004fe4000000000e */
[----:B-----5:R-:W-:-:S11]  /*169d0*/  DADD R26, R26, R20 ;  /* 0x000000001a1a7229 */ /* 0x020fd60000000014 */
.L_x_6921:
        /* <DEDUP_REMOVED lines=21> */
.L_x_6923:
        /* <DEDUP_REMOVED lines=22> */
.L_x_6924:
        /* <DEDUP_REMOVED lines=22> */
.L_x_6925:
        /* <DEDUP_REMOVED lines=22> */
.L_x_6926:
[----:B------:R-:W-:Y:S02]  /*16f50*/  ULDC.64 UR4, c[0x0][0x5f8] ;  /* 0x00017e0000047ab9 */ /* 0x000fe40000000a00 */
[----:B----4-:R-:W-:-:S05]  /*16f60*/  IADD3 R2, P0, R17, UR4, RZ ;  /* 0x0000000411027c10 */ /* 0x010fca000ff1e0ff */
[----:B------:R-:W-:-:S05]  /*16f70*/  IMAD.X R3, RZ, RZ, UR5, P0 ;  /* 0x00000005ff037e24 */ /* 0x000fca00080e06ff */
[----:B------:R-:W-:Y:S01]  /*16f80*/  STG.E.64 desc[UR60][R2.64], R26 ;  /* 0x0000001a02007986 */ /* 0x000fe2000c101b3c */
[----:B------:R-:W-:Y:S05]  /*16f90*/  EXIT ;  /* 0x000000000000794d */ /* 0x000fea0003800000 */
.L_x_6922:
[----:B------:R-:W-:Y:S04]  /*16fa0*/  STG.E.64 desc[UR60][R6.64], R28 ;  /* 0x0000001c06007986 */ /* 0x000fe8000c101b3c */
[----:B------:R-:W-:Y:S04]  /*16fb0*/  STG.E.64 desc[UR60][R8.64], R30 ;  /* 0x0000001e08007986 */ /* 0x000fe8000c101b3c */
[----:B------:R-:W-:Y:S04]  /*16fc0*/  STG.E.64 desc[UR60][R10.64], R24 ;  /* 0x000000180a007986 */ /* 0x000fe8000c101b3c */
[----:B------:R-:W-:Y:S01]  /*16fd0*/  STG.E.64 desc[UR60][R12.64], R26 ;  /* 0x0000001a0c007986 */ /* 0x000fe2000c101b3c */
[----:B------:R-:W-:Y:S05]  /*16fe0*/  EXIT ;  /* 0x000000000000794d */ /* 0x000fea0003800000 */
.L_x_6887:
        /* <DEDUP_REMOVED lines=23> */
[----:B---3--:R-:W-:-:S02]  /*17160*/  DADD R68, R68, R2 ;  /* 0x0000000044447229 */ /* 0x008fc40000000002 */
[----:B--2---:R-:W-:Y:S02]  /*17170*/  DADD R70, R70, R6 ;  /* 0x0000000046467229 */ /* 0x004fe40000000006 */
[----:B----4-:R-:W-:Y:S02]  /*17180*/  DADD R72, R72, R8 ;  /* 0x0000000048487229 */ /* 0x010fe40000000008 */
[----:B-----5:R-:W-:-:S11]  /*17190*/  DADD R74, R74, R10 ;  /* 0x000000004a4a7229 */ /* 0x020fd6000000000a */
.L_x_6928:
        /* <DEDUP_REMOVED lines=21> */
.L_x_6930:
        /* <DEDUP_REMOVED lines=22> */
.L_x_6931:
        /* <DEDUP_REMOVED lines=22> */
.L_x_6932:
        /* <DEDUP_REMOVED lines=22> */
.L_x_6933:
[----:B------:R-:W-:Y:S02]  /*17710*/  ULDC.64 UR4, c[0x0][0x5f8] ;  /* 0x00017e0000047ab9 */ /* 0x000fe40000000a00 */
[----:B-1----:R-:W-:-:S04]  /*17720*/  IADD3 R2, P0, R17, UR4, RZ ;  /* 0x0000000411027c10 */ /* 0x002fc8000ff1e0ff */
[----:B------:R-:W-:-:S05]  /*17730*/  IADD3.X R3, RZ, UR5, RZ, P0, !PT ;  /* 0x00000005ff037c10 */ /* 0x000fca00087fe4ff */
[----:B------:R-:W-:Y:S01]  /*17740*/  STG.E.64 desc[UR60][R2.64], R74 ;  /* 0x0000004a02007986 */ /* 0x000fe2000c101b3c */
[----:B------:R-:W-:Y:S05]  /*17750*/  EXIT ;  /* 0x000000000000794d */ /* 0x000fea0003800000 */
.L_x_6929:
[----:B------:R-:W-:Y:S04]  /*17760*/  STG.E.64 desc[UR60][R4.64], R68 ;  /* 0x0000004404007986 */ /* 0x000fe8000c101b3c */
[----:B------:R-:W-:Y:S04]  /*17770*/  STG.E.64 desc[UR60][R4.64+0x8], R70 ;  /* 0x0000084604007986 */ /* 0x000fe8000c101b3c */
[----:B------:R-:W-:Y:S04]  /*17780*/  STG.E.64 desc[UR60][R4.64+0x10], R72 ;  /* 0x0000104804007986 */ /* 0x000fe8000c101b3c */
[----:B------:R-:W-:Y:S01]  /*17790*/  STG.E.64 desc[UR60][R4.64+0x18], R74 ;  /* 0x0000184a04007986 */ /* 0x000fe2000c101b3c */
[----:B------:R-:W-:Y:S05]  /*177a0*/  EXIT ;  /* 0x000000000000794d */ /* 0x000fea0003800000 */
.L_x_6927:
        /* <DEDUP_REMOVED lines=8> */
[----:B--2---:R-:W-:-:S02]  /*17830*/  DADD R68, R68, R2 ;  /* 0x0000000044447229 */ /* 0x004fc40000000002 */
[----:B----4-:R-:W-:Y:S02]  /*17840*/  DADD R70, R70, R4 ;  /* 0x0000000046467229 */ /* 0x010fe40000000004 */
[----:B---3--:R-:W-:Y:S02]  /*17850*/  DADD R72, R72, R12 ;  /* 0x0000000048487229 */ /* 0x008fe4000000000c */
[----:B-----5:R-:W-:-:S11]  /*17860*/  DADD R74, R74, R14 ;  /* 0x000000004a4a7229 */ /* 0x020fd6000000000e */
.L_x_6934:
        /* <DEDUP_REMOVED lines=21> */
.L_x_6936:
        /* <DEDUP_REMOVED lines=22> */
.L_x_6937:
        /* <DEDUP_REMOVED lines=22> */
.L_x_6938:
        /* <DEDUP_REMOVED lines=22> */
.L_x_6939:
[----:B------:R-:W-:Y:S02]  /*17de0*/  ULDC.64 UR4, c[0x0][0x5f8] ;  /* 0x00017e0000047ab9 */ /* 0x000fe40000000a00 */
[----:B-1----:R-:W-:-:S04]  /*17df0*/  IADD3 R2, P0, R17, UR4, RZ ;  /* 0x0000000411027c10 */ /* 0x002fc8000ff1e0ff */
[----:B------:R-:W-:-:S05]  /*17e00*/  IADD3.X R3, RZ, UR5, RZ, P0, !PT ;  /* 0x00000005ff037c10 */ /* 0x000fca00087fe4ff */
[----:B------:R-:W-:Y:S01]  /*17e10*/  STG.E.64 desc[UR60][R2.64], R74 ;  /* 0x0000004a02007986 */ /* 0x000fe2000c101b3c */
[----:B------:R-:W-:Y:S05]  /*17e20*/  EXIT ;  /* 0x000000000000794d */ /* 0x000fea0003800000 */
.L_x_6935:
[----:B------:R-:W-:Y:S04]  /*17e30*/  STG.E.64 desc[UR60][R6.64], R68 ;  /* 0x0000004406007986 */ /* 0x000fe8000c101b3c */
[----:B------:R-:W-:Y:S04]  /*17e40*/  STG.E.64 desc[UR60][R8.64], R70 ;  /* 0x0000004608007986 */ /* 0x000fe8000c101b3c */
[----:B------:R-:W-:Y:S04]  /*17e50*/  STG.E.64 desc[UR60][R10.64], R72 ;  /* 0x000000480a007986 */ /* 0x000fe8000c101b3c */
[----:B------:R-:W-:Y:S01]  /*17e60*/  STG.E.64 desc[UR60][R20.64], R74 ;  /* 0x0000004a14007986 */ /* 0x000fe2000c101b3c */
[----:B------:R-:W-:Y:S05]  /*17e70*/  EXIT ;  /* 0x000000000000794d */ /* 0x000fea0003800000 */
.L_x_6940:
        /* <DEDUP_REMOVED lines=16> */
.L_x_8835:


//--------------------- .text._ZN2at6native13reduce_kernelILi512ELi1ENS0_8ReduceOpIsNS0_14func_wrapper_tIsNS0_55_GLOBAL__N__0955718d_22_SparseCsrTensorMath_cu_868dd54514ReductionAddOpIlEEEEjsLi4ELi4EEEEEvT1_ --------------------------
	.section	.text._ZN2at6native13reduce_kernelILi512ELi1ENS0_8ReduceOpIsNS0_14func_wrapper_tIsNS0_55_GLOBAL__N__0955718d_22_SparseCsrTensorMath_cu_868dd54514ReductionAddOpIlEEEEjsLi4ELi4EEEEEvT1_,"ax",@progbits
	.align	128
.text._ZN2at6native13reduce_kernelILi512ELi1ENS0_8ReduceOpIsNS0_14func_wrapper_tIsNS0_55_GLOBAL__N__0955718d_22_SparseCsrTensorMath_cu_868dd54514ReductionAddOpIlEEEEjsLi4ELi4EEEEEvT1_:
        .type           _ZN2at6native13reduce_kernelILi512ELi1ENS0_8ReduceOpIsNS0_14func_wrapper_tIsNS0_55_GLOBAL__N__0955718d_22_SparseCsrTensorMath_cu_868dd54514ReductionAddOpIlEEEEjsLi4ELi4EEEEEvT1_,@function
        .size           _ZN2at6native13reduce_kernelILi512ELi1ENS0_8ReduceOpIsNS0_14func_wrapper_tIsNS0_55_GLOBAL__N__0955718d_22_SparseCsrTensorMath_cu_868dd54514ReductionAddOpIlEEEEjsLi4ELi4EEEEEvT1_,(.L_x_8836 - _ZN2at6native13reduce_kernelILi512ELi1ENS0_8ReduceOpIsNS0_14func_wrapper_tIsNS0_55_GLOBAL__N__0955718d_22_SparseCsrTensorMath_cu_868dd54514ReductionAddOpIlEEEEjsLi4ELi4EEEEEvT1_)
        .other          _ZN2at6native13reduce_kernelILi512ELi1ENS0_8ReduceOpIsNS0_14func_wrapper_tIsNS0_55_GLOBAL__N__0955718d_22_SparseCsrTensorMath_cu_868dd54514ReductionAddOpIlEEEEjsLi4ELi4EEEEEvT1_,@"STO_CUDA_ENTRY STV_DEFAULT"
_ZN2at6native13reduce_kernelILi512ELi1ENS0_8ReduceOpIsNS0_14func_wrapper_tIsNS0_55_GLOBAL__N__0955718d_22_SparseCsrTensorMath_cu_868dd54514ReductionAddOpIlEEEEjsLi4ELi4EEEEEvT1_:
        /* <DEDUP_REMOVED lines=287> */
.L_x_6941:
        /* <DEDUP_REMOVED lines=52> */
.L_x_6950:
[----:B------:R-:W-:Y:S05]  /*1530*/  BSYNC B3 ;  /* 0x0000000000037941 */ /* 0x000fea0003800000 */
.L_x_6949:
        /* <DEDUP_REMOVED lines=8> */
[----:B------:R-:W2:Y:S02]  /*15c0*/  LDG.E.S16 R4, desc[UR36][R4.64] ;  /* 0x0000002404047981 */ /* 0x000ea4000c1e1700 */
[----:B--2---:R-:W-:-:S04]  /*15d0*/  IADD3 R2, P0, R4, UR4, RZ ;  /* 0x0000000404027c10 */ /* 0x004fc8000ff1e0ff */
[----:B------:R-:W-:-:S09]  /*15e0*/  LEA.HI.X.SX32 R7, R4, UR5, 0x1, P0 ;  /* 0x0000000504077c11 */ /* 0x000fd200080f0eff */
.L_x_6948:
[----:B------:R-:W-:Y:S05]  /*15f0*/  BSYNC B2 ;  /* 0x0000000000027941 */ /* 0x000fea0003800000 */
.L_x_6947:
[C---:B------:R-:W-:Y:S02]  /*1600*/  IADD3 R5, P0, -R9.reuse, 0x4, RZ ;  /* 0x0000000409057810 */ /* 0x040fe40007f1e1ff */
[----:B------:R-:W-:Y:S02]  /*1610*/  IADD3 R10, R9, -0x4, R22 ;  /* 0xfffffffc090a7810 */ /* 0x000fe40007ffe016 */
[----:B------:R-:W-:Y:S02]  /*1620*/  LEA R20, P1, R5, R20, 0x1 ;  /* 0x0000001405147211 */ /* 0x000fe400078208ff */
[----:B------:R-:W-:-:S04]  /*1630*/  IADD3.X R4, RZ, -0x1, RZ, P0, !PT ;  /* 0xffffffffff047810 */ /* 0x000fc800007fe4ff */
[----:B------:R-:W-:-:S07]  /*1640*/  LEA.HI.X R21, R5, R21, R4, 0x1, P1 ;  /* 0x0000001505157211 */ /* 0x000fce00008f0c04 */
.L_x_6946:
[----:B------:R-:W-:Y:S05]  /*1650*/  BSYNC B1 ;  /* 0x0000000000017941 */ /* 0x000fea0003800000 */
.L_x_6945:
[----:B------:R-:W-:Y:S01]  /*1660*/  LEA R5, R25, 0x3, 0x2 ;  /* 0x0000000319057811 */ /* 0x000fe200078e10ff */
[----:B------:R-:W-:Y:S01]  /*1670*/  BSSY B1, `(.L_x_6951) ;  /* 0x0000020000017945 */ /* 0x000fe20003800000 */
[----:B------:R-:W-:Y:S01]  /*1680*/  ISETP.NE.AND P0, PT, RZ, UR27, PT ;  /* 0x0000001bff007c0c */ /* 0x000fe2000bf05270 */
[----:B------:R-:W-:Y:S01]  /*1690*/  IMAD.MOV.U32 R16, RZ, RZ, R11 ;  /* 0x000000ffff107224 */ /* 0x000fe200078e000b */
[----:B------:R-:W-:Y:S01]  /*16a0*/  ISETP.GE.U32.AND P2, PT, R5, R10, PT ;  /* 0x0000000a0500720c */ /* 0x000fe20003f46070 */
[----:B------:R-:W-:Y:S01]  /*16b0*/  IMAD.MOV.U32 R9, RZ, RZ, R8 ;  /* 0x000000ffff097224 */ /* 0x000fe200078e0008 */
[----:B------:R-:W-:Y:S02]  /*16c0*/  ISETP.NE.AND P1, PT, R3, RZ, PT ;  /* 0x000000ff0300720c */ /* 0x000fe40003f25270 */
[----:B------:R-:W-:Y:S02]  /*16d0*/  MOV R17, R8 ;  /* 0x0000000800117202 */ /* 0x000fe40000000f00 */
[----:B------:R-:W-:-:S07]  /*16e0*/  MOV R12, R11 ;  /* 0x0000000b000c7202 */ /* 0x000fce0000000f00 */
[----:B------:R-:W-:Y:S05]  /*16f0*/  @P2 BRA `(.L_x_6952) ;  /* 0x00000000005c2947 */ /* 0x000fea0003800000 */
[----:B------:R-:W-:Y:S01]  /*1700*/  IMAD.MOV.U32 R12, RZ, RZ, R11 ;  /* 0x000000ffff0c7224 */ /* 0x000fe200078e000b */
[----:B------:R-:W-:-:S07]  /*1710*/  MOV R9, R8 ;  /* 0x0000000800097202 */ /* 0x000fce0000000f00 */
.L_x_6953:
[----:B------:R-:W-:Y:S01]  /*1720*/  IMAD.WIDE.U32 R4, R25, 0x8, R20 ;  /* 0x0000000819047825 */ /* 0x000fe200078e0014 */
[----:B------:R-:W-:-:S05]  /*1730*/  ULDC UR4, c[0x0][0x22c] ;  /* 0x00008b0000047ab9 */ /* 0x000fca0000000800 */
[----:B------:R-:W2:Y:S01]  /*1740*/  LDG.E.64 R4, desc[UR36][R4.64] ;  /* 0x0000002404047981 */ /* 0x000ea2000c1e1b00 */
[----:B------:R-:W-:-:S05]  /*1750*/  VIADD R25, R25, UR4 ;  /* 0x0000000419197c36 */ /* 0x000fca0008000000 */
[----:B------:R-:W-:-:S04]  /*1760*/  LEA R13, R25, 0x3, 0x2 ;  /* 0x00000003190d7811 */ /* 0x000fc800078e10ff */
[----:B------:R-:W-:Y:S02]  /*1770*/  ISETP.GE.U32.AND P2, PT, R13, R10, PT ;  /* 0x0000000a0d00720c */ /* 0x000fe40003f46070 */
[C---:B--2---:R-:W-:Y:S02]  /*1780*/  PRMT R18, R4.reuse, 0x9910, RZ ;  /* 0x0000991004127816 */ /* 0x044fe400000000ff */
[C---:B------:R-:W-:Y:S02]  /*1790*/  PRMT R22, R5.reuse, 0x9910, RZ ;  /* 0x0000991005167816 */ /* 0x040fe400000000ff */
[----:B------:R-:W-:Y:S02]  /*17a0*/  MOV R13, R18 ;  /* 0x00000012000d7202 */ /* 0x000fe40000000f00 */
[----:B------:R-:W-:Y:S01]  /*17b0*/  PRMT R19, R4, 0xbb32, RZ ;  /* 0x0000bb3204137816 */ /* 0x000fe200000000ff */
[----:B------:R-:W-:Y:S01]  /*17c0*/  IMAD.MOV.U32 R18, RZ, RZ, R22 ;  /* 0x000000ffff127224 */ /* 0x000fe200078e0016 */
[----:B------:R-:W-:-:S02]  /*17d0*/  PRMT R4, R5, 0xbb32, RZ ;  /* 0x0000bb3205047816 */ /* 0x000fc400000000ff */
[----:B------:R-:W-:Y:S02]  /*17e0*/  IADD3 R2, P3, R13, R2, RZ ;  /* 0x000000020d027210 */ /* 0x000fe40007f7e0ff */
[----:B------:R-:W-:Y:S02]  /*17f0*/  IADD3 R12, P4, R19, R12, RZ ;  /* 0x0000000c130c7210 */ /* 0x000fe40007f9e0ff */
[----:B------:R-:W-:Y:S02]  /*1800*/  IADD3 R11, P5, R18, R11, RZ ;  /* 0x0000000b120b7210 */ /* 0x000fe40007fbe0ff */
[----:B------:R-:W-:Y:S02]  /*1810*/  IADD3 R16, P6, R4, R16, RZ ;  /* 0x0000001004107210 */ /* 0x000fe40007fde0ff */
[----:B------:R-:W-:Y:S02]  /*1820*/  LEA.HI.X.SX32 R7, R13, R7, 0x1, P3 ;  /* 0x000000070d077211 */ /* 0x000fe400018f0eff */
[----:B------:R-:W-:-:S02]  /*1830*/  LEA.HI.X.SX32 R8, R19, R8, 0x1, P4 ;  /* 0x0000000813087211 */ /* 0x000fc400020f0eff */
[----:B------:R-:W-:Y:S02]  /*1840*/  LEA.HI.X.SX32 R9, R18, R9, 0x1, P5 ;  /* 0x0000000912097211 */ /* 0x000fe400028f0eff */
[----:B------:R-:W-:Y:S01]  /*1850*/  LEA.HI.X.SX32 R17, R4, R17, 0x1, P6 ;  /* 0x0000001104117211 */ /* 0x000fe200030f0eff */
[----:B------:R-:W-:Y:S06]  /*1860*/  @!P2 BRA `(.L_x_6953) ;  /* 0xfffffffc00aca947 */ /* 0x000fec000383ffff */
.L_x_6952:
[----:B------:R-:W-:Y:S05]  /*1870*/  BSYNC B1 ;  /* 0x0000000000017941 */ /* 0x000fea0003800000 */
.L_x_6951:
        /* <DEDUP_REMOVED lines=8> */
.L_x_6955:
[----:B------:R-:W-:Y:S05]  /*1900*/  BSYNC B1 ;  /* 0x0000000000017941 */ /* 0x000fea0003800000 */
.L_x_6954:
        /* <DEDUP_REMOVED lines=9> */
[----:B------:R-:W2:Y:S02]  /*19a0*/  LDG.E.S16 R20, desc[UR36][R20.64] ;  /* 0x0000002414147981 */ /* 0x000ea4000c1e1700 */
[----:B--2---:R-:W-:-:S04]  /*19b0*/  IADD3 R2, P0, R20, R2, RZ ;  /* 0x0000000214027210 */ /* 0x004fc80007f1e0ff */
[----:B------:R-:W-:-:S09]  /*19c0*/  LEA.HI.X.SX32 R7, R20, R7, 0x1, P0 ;  /* 0x0000000714077211 */ /* 0x000fd200000f0eff */
.L_x_6957:
[----:B------:R-:W-:Y:S05]  /*19d0*/  BSYNC B1 ;  /* 0x0000000000017941 */ /* 0x000fea0003800000 */
.L_x_6956:
[----:B------:R-:W-:-:S04]  /*19e0*/  IADD3 R11, P0, P1, R11, R12, R2 ;  /* 0x0000000c0b0b7210 */ /* 0x000fc8000791e002 */
[----:B------:R-:W-:Y:S02]  /*19f0*/  IADD3 R16, P2, R16, R11, RZ ;  /* 0x0000000b10107210 */ /* 0x000fe40007f5e0ff */
[----:B------:R-:W-:-:S04]  /*1a00*/  IADD3.X R8, R9, R8, R7, P0, P1 ;  /* 0x0000000809087210 */ /* 0x000fc800007e2407 */
[----:B------:R-:W-:Y:S01]  /*1a10*/  IADD3.X R17, R17, R8, RZ, P2, !PT ;  /* 0x0000000811117210 */ /* 0x000fe200017fe4ff */
[----:B------:R-:W-:Y:S06]  /*1a20*/  BRA `(.L_x_6943) ;  /* 0x0000009800147947 */ /* 0x000fec0003800000 */
.L_x_6944:
        /* <DEDUP_REMOVED lines=13> */
[----:B0-----:R-:W-:Y:S01]  /*1b00*/  IMAD.MOV.U32 R4, RZ, RZ, R9 ;  /* 0x000000ffff047224 */ /* 0x001fe200078e0009 */
[----:B-1----:R-:W-:Y:S01]  /*1b10*/  MOV R5, R8 ;  /* 0x0000000800057202 */ /* 0x002fe20000000f00 */
[----:B------:R-:W-:Y:S06]  /*1b20*/  @!P1 BRA `(.L_x_6959) ;  /* 0x0000008800b09947 */ /* 0x000fec0003800000 */
[----:B------:R-:W-:Y:S01]  /*1b30*/  ISETP.GE.U32.AND P0, PT, R7, R22, PT ;  /* 0x000000160700720c */ /* 0x000fe20003f06070 */
[----:B------:R-:W-:Y:S01]  /*1b40*/  BSSY B1, `(.L_x_6960) ;  /* 0x0000426000017945 */ /* 0x000fe20003800000 */
[--C-:B------:R-:W-:Y:S01]  /*1b50*/  IMAD.MOV.U32 R6, RZ, RZ, R9.reuse ;  /* 0x000000ffff067224 */ /* 0x100fe200078e0009 */
[-C--:B------:R-:W-:Y:S01]  /*1b60*/  MOV R7, R8.reuse ;  /* 0x0000000800077202 */ /* 0x080fe20000000f00 */
[----:B------:R-:W-:Y:S01]  /*1b70*/  IMAD.MOV.U32 R10, RZ, RZ, R9 ;  /* 0x000000ffff0a7224 */ /* 0x000fe200078e0009 */
[----:B------:R-:W-:-:S08]  /*1b80*/  MOV R11, R8 ;  /* 0x00000008000b7202 */ /* 0x000fd00000000f00 */
[----:B------:R-:W-:Y:S05]  /*1b90*/  @P0 BRA `(.L_x_6961) ;  /* 0x0000004000800947 */ /* 0x000fea0003800000 */
[----:B------:R-:W-:Y:S01]  /*1ba0*/  BSSY B2, `(.L_x_6962) ;  /* 0x000041e000027945 */ /* 0x000fe20003800000 */
[----:B------:R-:W-:Y:S01]  /*1bb0*/  ISETP.NE.AND P0, PT, R12, RZ, PT ;  /* 0x000000ff0c00720c */ /* 0x000fe20003f05270 */
[----:B------:R-:W-:Y:S01]  /*1bc0*/  IMAD.MOV.U32 R6, RZ, RZ, R9 ;  /* 0x000000ffff067224 */ /* 0x000fe200078e0009 */
[----:B------:R-:W-:Y:S01]  /*1bd0*/  MOV R10, R9 ;  /* 0x00000009000a7202 */ /* 0x000fe20000000f00 */
[----:B------:R-:W-:Y:S01]  /*1be0*/  IMAD.MOV.U32 R7, RZ, RZ, R8 ;  /* 0x000000ffff077224 */ /* 0x000fe200078e0008 */
[----:B------:R-:W-:-:S09]  /*1bf0*/  MOV R11, R8 ;  /* 0x00000008000b7202 */ /* 0x000fd20000000f00 */
.L_x_6967:
        /* <DEDUP_REMOVED lines=298> */
.L_x_6963:
[----:B------:R-:W-:Y:S01]  /*2ea0*/  LOP3.LUT R13, R18, 0xfffffffe, RZ, 0xc0, !PT ;  /* 0xfffffffe120d7812 */ /* 0x000fe200078ec0ff */
[----:B------:R-:W-:Y:S02]  /*2eb0*/  ULDC UR38, c[0x0][0x22c] ;  /* 0x00008b0000267ab9 */ /* 0x000fe40000000800 */
[----:B------:R-:W-:Y:S02]  /*2ec0*/  MOV R2, UR38 ;  /* 0x0000002600027c02 */ /* 0x000fe40008000f00 */
[----:B------:R-:W-:-:S05]  /*2ed0*/  IADD3 R12, P1, R20, R13, RZ ;  /* 0x0000000d140c7210 */ /* 0x000fca0007f3e0ff */
[----:B------:R-:W-:-:S05]  /*2ee0*/  IMAD.X R13, RZ, RZ, R21, P1 ;  /* 0x000000ffff0d7224 */ /* 0x000fca00008e0615 */
[----:B------:R0:W5:Y:S01]  /*2ef0*/  LDG.E.U16 R12, desc[UR36][R12.64] ;  /* 0x000000240c0c7981 */ /* 0x000162000c1e1500 */
[----:B------:R-:W-:Y:S01]  /*2f00*/  IADD3 R25, R19, R2, RZ ;  /* 0x0000000213197210 */ /* 0x000fe20007ffe0ff */
[----:B------:R-:W-:Y:S06]  /*2f10*/  @!P0 BRA `(.L_x_6964) ;  /* 0x0000000c00a88947 */ /* 0x000fec0003800000 */
[----:B------:R-:W-:Y:S01]  /*2f20*/  IMAD.MOV.U32 R24, RZ, RZ, RZ ;  /* 0x000000ffff187224 */ /* 0x000fe200078e00ff */
[----:B------:R-:W-:-:S03]  /*2f30*/  ISETP.NE.AND P1, PT, R16, 0x1, PT ;  /* 0x000000011000780c */ /* 0x000fc60003f25270 */
[----:B0-----:R-:W-:-:S05]  /*2f40*/  IMAD.HI.U32 R13, R25, UR30, R24 ;  /* 0x0000001e190d7c27 */ /* 0x001fca000f8e0018 */
        /* <DEDUP_REMOVED lines=229> */
[----:B--2---:R-:W-:-:S04]  /*3da0*/  @P1 IMAD R19, R23, R17, R19 ;  /* 0x0000001117131224 */ /* 0x004fc800078e0213 */
[----:B-1----:R-:W-:-:S07]  /*3db0*/  @P1 IMAD R22, R19, R24, R22 ;  /* 0x0000001813161224 */ /* 0x002fce00078e0216 */
.L_x_6964:
[----:B------:R-:W-:-:S04]  /*3dc0*/  LOP3.LUT R17, R22, 0xfffffffe, RZ, 0xc0, !PT ;  /* 0xfffffffe16117812 */ /* 0x000fc800078ec0ff */
[----:B------:R-:W-:-:S05]  /*3dd0*/  IADD3 R16, P1, R20, R17, RZ ;  /* 0x0000001114107210 */ /* 0x000fca0007f3e0ff */
[----:B------:R-:W-:-:S05]  /*3de0*/  IMAD.X R17, RZ, RZ, R21, P1 ;  /* 0x000000ffff117224 */ /* 0x000fca00008e0615 */
[----:B0-----:R0:W5:Y:S01]  /*3df0*/  LDG.E.U16 R13, desc[UR36][R16.64] ;  /* 0x00000024100d7981 */ /* 0x001162000c1e1500 */
[----:B------:R-:W-:Y:S02]  /*3e00*/  IADD3 R25, R25, R2, RZ ;  /* 0x0000000219197210 */ /* 0x000fe40007ffe0ff */
[----:B------:R-:W-:Y:S01]  /*3e10*/  CS2R R18, SRZ ;  /* 0x0000000000127805 */ /* 0x000fe2000001ff00 */
[----:B------:R-:W-:Y:S06]  /*3e20*/  @!P0 BRA `(.L_x_6965) ;  /* 0x0000000c00ac8947 */ /* 0x000fec0003800000 */
[----:B0-----:R-:W0:Y:S01]  /*3e30*/  LDC.64 R16, c[0x0][0x260] ;  /* 0x00009800ff107b82 */ /* 0x001e220000000a00 */
        /* <DEDUP_REMOVED lines=222> */
[----:B------:R-:W-:-:S04]  /*4c20*/  SHF.R.U32.HI R23, RZ, UR24, R22 ;  /* 0x00000018ff177c19 */ /* 0x000fc80008011616 */
[----:B------:R-:W-:Y:S01]  /*4c30*/  IADD3 R22, -R23, RZ, RZ ;  /* 0x000000ff17167210 */ /* 0x000fe20007ffe1ff */
[----:B------:R-:W1:Y:S04]  /*4c40*/  @P1 LDC R24, c[0x0][0x384] ;  /* 0x0000e100ff181b82 */ /* 0x000e680000000800 */
[----:B------:R-:W-:Y:S02]  /*4c50*/  IMAD R27, R22, UR38, R27 ;  /* 0x00000026161b7c24 */ /* 0x000fe4000f8e021b */
[----:B------:R-:W-:Y:S02]  /*4c60*/  @P1 IMAD.MOV.U32 R22, RZ, RZ, RZ ;  /* 0x000000ffff161224 */ /* 0x000fe400078e00ff */
[----:B------:R-:W2:Y:S01]  /*4c70*/  @P1 LDC R29, c[0x0][0x3f0] ;  /* 0x0000fc00ff1d1b82 */ /* 0x000ea20000000800 */
[----:B------:R-:W-:-:S02]  /*4c80*/  IMAD R18, R27, UR25, R18 ;  /* 0x000000191b127c24 */ /* 0x000fc4000f8e0212 */
[----:B0-----:R-:W-:-:S05]  /*4c90*/  @P1 IMAD.HI.U32 R16, R23, R16, R22 ;  /* 0x0000001017101227 */ /* 0x001fca00078e0016 */
[----:B------:R-:W-:-:S04]  /*4ca0*/  @P1 SHF.R.U32.HI R16, RZ, R17, R16 ;  /* 0x00000011ff101219 */ /* 0x000fc80000011610 */
[----:B------:R-:W-:-:S05]  /*4cb0*/  @P1 IADD3 R17, -R16, RZ, RZ ;  /* 0x000000ff10111210 */ /* 0x000fca0007ffe1ff */
[----:B-1----:R-:W-:-:S04]  /*4cc0*/  @P1 IMAD R24, R24, R17, R23 ;  /* 0x0000001118181224 */ /* 0x002fc800078e0217 */
[----:B--2---:R-:W-:-:S07]  /*4cd0*/  @P1 IMAD R18, R24, R29, R18 ;  /* 0x0000001d18121224 */ /* 0x004fce00078e0212 */
.L_x_6965:
[----:B0-----:R-:W-:-:S04]  /*4ce0*/  LOP3.LUT R17, R18, 0xfffffffe, RZ, 0xc0, !PT ;  /* 0xfffffffe12117812 */ /* 0x001fc800078ec0ff */
[----:B------:R-:W-:-:S05]  /*4cf0*/  IADD3 R16, P1, R20, R17, RZ ;  /* 0x0000001114107210 */ /* 0x000fca0007f3e0ff */
[----:B------:R-:W-:-:S05]  /*4d00*/  IMAD.X R17, RZ, RZ, R21, P1 ;  /* 0x000000ffff117224 */ /* 0x000fca00008e0615 */
[----:B------:R0:W5:Y:S01]  /*4d10*/  LDG.E.U16 R18, desc[UR36][R16.64] ;  /* 0x0000002410127981 */ /* 0x000162000c1e1500 */
[----:B------:R-:W-:Y:S01]  /*4d20*/  IADD3 R25, R25, R2, RZ ;  /* 0x0000000219197210 */ /* 0x000fe20007ffe0ff */
        /* <DEDUP_REMOVED lines=226> */
[----:B------:R-:W1:Y:S02]  /*5b50*/  @P1 LDC R29, c[0x0][0x384] ;  /* 0x0000e100ff1d1b82 */ /* 0x000e640000000800 */
[----:B0-----:R-:W-:-:S06]  /*5b60*/  @P1 IMAD.HI.U32 R22, R23, R16, R22 ;  /* 0x0000001017161227 */ /* 0x001fcc00078e0016 */
[----:B------:R-:W0:Y:S01]  /*5b70*/  @P1 LDC R16, c[0x0][0x3f0] ;  /* 0x0000fc00ff101b82 */ /* 0x000e220000000800 */
[----:B------:R-:W-:Y:S01]  /*5b80*/  @P1 SHF.R.U32.HI R17, RZ, R17, R22 ;  /* 0x00000011ff111219 */ /* 0x000fe20000011616 */
[----:B------:R-:W-:-:S03]  /*5b90*/  IMAD.MOV R22, RZ, RZ, -R23 ;  /* 0x000000ffff167224 */ /* 0x000fc600078e0a17 */
[----:B------:R-:W-:Y:S01]  /*5ba0*/  @P1 IADD3 R17, -R17, RZ, RZ ;  /* 0x000000ff11111210 */ /* 0x000fe20007ffe1ff */
[----:B------:R-:W-:-:S04]  /*5bb0*/  IMAD R22, R22, UR4, R27 ;  /* 0x0000000416167c24 */ /* 0x000fc8000f8e021b */
[----:B------:R-:W-:Y:S02]  /*5bc0*/  IMAD R19, R22, UR25, R19 ;  /* 0x0000001916137c24 */ /* 0x000fe4000f8e0213 */
[----:B-1----:R-:W-:-:S04]  /*5bd0*/  @P1 IMAD R29, R29, R17, R23 ;  /* 0x000000111d1d1224 */ /* 0x002fc800078e0217 */
[----:B0-----:R-:W-:-:S07]  /*5be0*/  @P1 IMAD R19, R29, R16, R19 ;  /* 0x000000101d131224 */ /* 0x001fce00078e0213 */
.L_x_6966:
[----:B0-----:R-:W-:Y:S01]  /*5bf0*/  LOP3.LUT R17, R19, 0xfffffffe, RZ, 0xc0, !PT ;  /* 0xfffffffe13117812 */ /* 0x001fe200078ec0ff */
[----:B------:R-:W-:-:S03]  /*5c00*/  ULDC UR4, c[0x0][0x224] ;  /* 0x0000890000047ab9 */ /* 0x000fc60000000800 */
[----:B------:R-:W-:-:S05]  /*5c10*/  IADD3 R16, P1, R20, R17, RZ ;  /* 0x0000001114107210 */ /* 0x000fca0007f3e0ff */
[----:B------:R-:W-:-:S05]  /*5c20*/  IMAD.X R17, RZ, RZ, R21, P1 ;  /* 0x000000ffff117224 */ /* 0x000fca00008e0615 */
[----:B------:R0:W2:Y:S01]  /*5c30*/  LDG.E.U16 R16, desc[UR36][R16.64] ;  /* 0x0000002410107981 */ /* 0x0000a2000c1e1500 */
[----:B------:R-:W-:Y:S01]  /*5c40*/  IADD3 R19, R25, R2, RZ ;  /* 0x0000000219137210 */ /* 0x000fe20007ffe0ff */
[----:B------:R-:W-:Y:S01]  /*5c50*/  IMAD.U32 R22, RZ, RZ, UR4 ;  /* 0x00000004ff167e24 */ /* 0x000fe2000f8e00ff */
[----:B-----5:R-:W-:Y:S02]  /*5c60*/  PRMT R24, R12, 0x9910, RZ ;  /* 0x000099100c187816 */ /* 0x020fe400000000ff */
[----:B------:R-:W-:Y:S01]  /*5c70*/  PRMT R25, R18, 0x9910, RZ ;  /* 0x0000991012197816 */ /* 0x000fe200000000ff */
[----:B------:R-:W-:Y:S01]  /*5c80*/  IMAD R23, R2, 0x3, R19 ;  /* 0x0000000302177824 */ /* 0x000fe200078e0213 */
[----:B0-----:R-:W-:-:S04]  /*5c90*/  PRMT R17, R13, 0x9910, RZ ;  /* 0x000099100d117816 */ /* 0x001fc800000000ff */
[----:B------:R-:W-:Y:S02]  /*5ca0*/  ISETP.GE.U32.AND P1, PT, R23, R22, PT ;  /* 0x000000161700720c */ /* 0x000fe40003f26070 */
[----:B------:R-:W-:Y:S01]  /*5cb0*/  MOV R23, R24 ;  /* 0x0000001800177202 */ /* 0x000fe20000000f00 */
[----:B------:R-:W-:Y:S01]  /*5cc0*/  IMAD.MOV.U32 R24, RZ, RZ, R25 ;  /* 0x000000ffff187224 */ /* 0x000fe200078e0019 */
[----:B------:R-:W-:Y:S02]  /*5cd0*/  IADD3 R9, P3, R17, R9, RZ ;  /* 0x0000000911097210 */ /* 0x000fe40007f7e0ff */
[C---:B------:R-:W-:Y:S02]  /*5ce0*/  IADD3 R10, P2, R23.reuse, R10, RZ ;  /* 0x0000000a170a7210 */ /* 0x040fe40007f5e0ff */
[----:B------:R-:W-:Y:S02]  /*5cf0*/  IADD3 R6, P4, R24, R6, RZ ;  /* 0x0000000618067210 */ /* 0x000fe40007f9e0ff */
[----:B------:R-:W-:-:S02]  /*5d00*/  LEA.HI.X.SX32 R11, R23, R11, 0x1, P2 ;  /* 0x0000000b170b7211 */ /* 0x000fc400010f0eff */
[----:B------:R-:W-:Y:S02]  /*5d10*/  LEA.HI.X.SX32 R8, R17, R8, 0x1, P3 ;  /* 0x0000000811087211 */ /* 0x000fe400018f0eff */
[----:B------:R-:W-:Y:S02]  /*5d20*/  LEA.HI.X.SX32 R7, R24, R7, 0x1, P4 ;  /* 0x0000000718077211 */ /* 0x000fe400020f0eff */
[----:B--2---:R-:W-:-:S04]  /*5d30*/  PRMT R26, R16, 0x9910, RZ ;  /* 0x00009910101a7816 */ /* 0x004fc800000000ff */
[----:B------:R-:W-:-:S04]  /*5d40*/  MOV R25, R26 ;  /* 0x0000001a00197202 */ /* 0x000fc80000000f00 */
[----:B------:R-:W-:-:S04]  /*5d50*/  IADD3 R4, P5, R25, R4, RZ ;  /* 0x0000000419047210 */ /* 0x000fc80007fbe0ff */
[----:B------:R-:W-:Y:S01]  /*5d60*/  LEA.HI.X.SX32 R5, R25, R5, 0x1, P5 ;  /* 0x0000000519057211 */ /* 0x000fe200028f0eff */
[----:B------:R-:W-:Y:S08]  /*5d70*/  @!P1 BRA `(.L_x_6967) ;  /* 0xffffffbc00a09947 */ /* 0x000ff0000383ffff */
[----:B------:R-:W-:Y:S05]  /*5d80*/  BSYNC B2 ;  /* 0x0000000000027941 */ /* 0x000fea0003800000 */
.L_x_6962:
[----:B------:R-:W-:-:S07]  /*5d90*/  PRMT R24, R16, 0x7610, R24 ;  /* 0x0000761010187816 */ /* 0x000fce0000000018 */
.L_x_6961:
[----:B------:R-:W-:Y:S05]  /*5da0*/  BSYNC B1 ;  /* 0x0000000000017941 */ /* 0x000fea0003800000 */
.L_x_6960:
        /* <DEDUP_REMOVED lines=269> */
[----:B------:R-:W-:Y:S01]  /*6e80*/  @P2 IMAD.MOV.U32 R26, RZ, RZ, RZ ;  /* 0x000000ffff1a2224 */ /* 0x000fe200078e00ff */
[----:B------:R-:W-:-:S05]  /*6e90*/  IADD3 R25, -R27, RZ, RZ ;  /* 0x000000ff1b197210 */ /* 0x000fca0007ffe1ff */
        /* <DEDUP_REMOVED lines=9> */
.L_x_6970:
[----:B------:R-:W-:-:S04]  /*6f30*/  LOP3.LUT R17, R12, 0xfffffffe, RZ, 0xc0, !PT ;  /* 0xfffffffe0c117812 */ /* 0x000fc800078ec0ff */
[----:B------:R-:W-:-:S05]  /*6f40*/  IADD3 R16, P2, R20, R17, RZ ;  /* 0x0000001114107210 */ /* 0x000fca0007f5e0ff */
[----:B------:R-:W-:-:S05]  /*6f50*/  IMAD.X R17, RZ, RZ, R21, P2 ;  /* 0x000000ffff117224 */ /* 0x000fca00010e0615 */
[----:B------:R0:W5:Y:S01]  /*6f60*/  LDG.E.U16 R12, desc[UR36][R16.64] ;  /* 0x00000024100c7981 */ /* 0x000162000c1e1500 */
[----:B------:R-:W-:-:S04]  /*6f70*/  IADD3 R27, R19, R2, RZ ;  /* 0x00000002131b7210 */ /* 0x000fc80007ffe0ff */
[----:B------:R-:W-:-:S13]  /*6f80*/  ISETP.GE.U32.AND P2, PT, R27, R22, PT ;  /* 0x000000161b00720c */ /* 0x000fda0003f46070 */
[----:B0-----:R-:W-:Y:S05]  /*6f90*/  @P2 BRA `(.L_x_6969) ;  /* 0x0000003400202947 */ /* 0x001fea0003800000 */
[----:B------:R-:W-:Y:S01]  /*6fa0*/  IMAD.MOV.U32 R13, RZ, RZ, RZ ;  /* 0x000000ffff0d7224 */ /* 0x000fe200078e00ff */
        /* <DEDUP_REMOVED lines=256> */
[----:B------:R-:W-:Y:S01]  /*7fb0*/  ISETP.NE.AND P2, PT, R23, 0x18, PT ;  /* 0x000000181700780c */ /* 0x000fe20003f45270 */
[----:B------:R-:W-:Y:S02]  /*7fc0*/  ULDC UR4, c[0x0][0x380] ;  /* 0x0000e00000047ab9 */ /* 0x000fe40000000800 */
[----:B------:R-:W-:-:S05]  /*7fd0*/  IMAD.HI.U32 R28, R17, UR7, R16 ;  /* 0x00000007111c7c27 */ /* 0x000fca000f8e0010 */
[----:B------:R-:W-:Y:S01]  /*7fe0*/  SHF.R.U32.HI R29, RZ, UR4, R28 ;  /* 0x00000004ff1d7c19 */ /* 0x000fe2000801161c */
[----:B------:R-:W-:-:S04]  /*7ff0*/  ULDC UR4, c[0x0][0x3ec] ;  /* 0x0000fb0000047ab9 */ /* 0x000fc80000000800 */
[----:B------:R-:W-:-:S04]  /*8000*/  IMAD.MOV R16, RZ, RZ, -R29 ;  /* 0x000000ffff107224 */ /* 0x000fc800078e0a1d */
[----:B------:R-:W-:Y:S02]  /*8010*/  IMAD R28, R16, UR6, R17 ;  /* 0x00000006101c7c24 */ /* 0x000fe4000f8e0211 */
[----:B------:R-:W0:Y:S02]  /*8020*/  @P2 LDC.64 R16, c[0x0][0x388] ;  /* 0x0000e200ff102b82 */ /* 0x000e240000000a00 */
[----:B------:R-:W-:Y:S01]  /*8030*/  IMAD R13, R28, UR4, R13 ;  /* 0x000000041c0d7c24 */ /* 0x000fe2000f8e020d */
[----:B------:R-:W-:-:S05]  /*8040*/  @P2 MOV R28, RZ ;  /* 0x000000ff001c2202 */ /* 0x000fca0000000f00 */
[----:B0-----:R-:W-:-:S05]  /*8050*/  @P2 IMAD.HI.U32 R16, R29, R16, R28 ;  /* 0x000000101d102227 */ /* 0x001fca00078e001c */
[----:B------:R-:W-:Y:S02]  /*8060*/  @P2 SHF.R.U32.HI R25, RZ, R17, R16 ;  /* 0x00000011ff192219 */ /* 0x000fe40000011610 */
[----:B------:R-:W0:Y:S03]  /*8070*/  @P2 LDC R17, c[0x0][0x384] ;  /* 0x0000e100ff112b82 */ /* 0x000e260000000800 */
[----:B------:R-:W-:-:S05]  /*8080*/  @P2 IMAD.MOV R28, RZ, RZ, -R25 ;  /* 0x000000ffff1c2224 */ /* 0x000fca00078e0a19 */
[----:B------:R-:W1:Y:S01]  /*8090*/  @P2 LDC R16, c[0x0][0x3f0] ;  /* 0x0000fc00ff102b82 */ /* 0x000e620000000800 */
[----:B0-----:R-:W-:-:S04]  /*80a0*/  @P2 IMAD R17, R17, R28, R29 ;  /* 0x0000001c11112224 */ /* 0x001fc800078e021d */
[----:B-1----:R-:W-:-:S07]  /*80b0*/  @P2 IMAD R13, R17, R16, R13 ;  /* 0x00000010110d2224 */ /* 0x002fce00078e020d */
.L_x_6971:
[----:B------:R-:W-:-:S04]  /*80c0*/  LOP3.LUT R13, R13, 0xfffffffe, RZ, 0xc0, !PT ;  /* 0xfffffffe0d0d7812 */ /* 0x000fc800078ec0ff */
[----:B------:R-:W-:-:S04]  /*80d0*/  IADD3 R16, P2, R20, R13, RZ ;  /* 0x0000000d14107210 */ /* 0x000fc80007f5e0ff */
[----:B------:R-:W-:-:S05]  /*80e0*/  IADD3.X R17, RZ, R21, RZ, P2, !PT ;  /* 0x00000015ff117210 */ /* 0x000fca00017fe4ff */
[----:B------:R0:W5:Y:S01]  /*80f0*/  LDG.E.U16 R13, desc[UR36][R16.64] ;  /* 0x00000024100d7981 */ /* 0x000162000c1e1500 */
[----:B------:R-:W-:-:S05]  /*8100*/  IMAD.IADD R27, R27, 0x1, R2 ;  /* 0x000000011b1b7824 */ /* 0x000fca00078e0202 */
[----:B------:R-:W-:-:S13]  /*8110*/  ISETP.GE.U32.AND P2, PT, R27, R22, PT ;  /* 0x000000161b00720c */ /* 0x000fda0003f46070 */
[----:B0-----:R-:W-:Y:S05]  /*8120*/  @P2 BRA `(.L_x_6969) ;  /* 0x0000002000bc2947 */ /* 0x001fea0003800000 */
        /* <DEDUP_REMOVED lines=257> */
[----:B------:R-:W-:Y:S01]  /*9140*/  ISETP.NE.AND P2, PT, R23, 0x18, PT ;  /* 0x000000181700780c */ /* 0x000fe20003f45270 */
[----:B------:R-:W-:Y:S01]  /*9150*/  ULDC UR4, c[0x0][0x380] ;  /* 0x0000e00000047ab9 */ /* 0x000fe20000000800 */
[----:B------:R-:W-:-:S05]  /*9160*/  IMAD.HI.U32 R28, R17, UR7, R16 ;  /* 0x00000007111c7c27 */ /* 0x000fca000f8e0010 */
[----:B------:R-:W-:Y:S01]  /*9170*/  SHF.R.U32.HI R29, RZ, UR4, R28 ;  /* 0x00000004ff1d7c19 */ /* 0x000fe2000801161c */
[----:B------:R-:W-:-:S03]  /*9180*/  ULDC UR4, c[0x0][0x3ec] ;  /* 0x0000fb0000047ab9 */ /* 0x000fc60000000800 */
[----:B------:R-:W-:Y:S02]  /*9190*/  IADD3 R25, -R29, RZ, RZ ;  /* 0x000000ff1d197210 */ /* 0x000fe40007ffe1ff */
[----:B------:R-:W-:-:S03]  /*91a0*/  @P2 IMAD.MOV.U32 R28, RZ, RZ, RZ ;  /* 0x000000ffff1c2224 */ /* 0x000fc600078e00ff */
[----:B------:R-:W-:Y:S02]  /*91b0*/  IMAD R25, R25, UR6, R17 ;  /* 0x0000000619197c24 */ /* 0x000fe4000f8e0211 */
[----:B------:R-:W0:Y:S02]  /*91c0*/  @P2 LDC.64 R16, c[0x0][0x388] ;  /* 0x0000e200ff102b82 */ /* 0x000e240000000a00 */
[----:B------:R-:W-:-:S06]  /*91d0*/  IMAD R18, R25, UR4, R18 ;  /* 0x0000000419127c24 */ /* 0x000fcc000f8e0212 */
[----:B------:R-:W1:Y:S01]  /*91e0*/  @P2 LDC R25, c[0x0][0x384] ;  /* 0x0000e100ff192b82 */ /* 0x000e620000000800 */
[----:B0-----:R-:W-:-:S05]  /*91f0*/  @P2 IMAD.HI.U32 R16, R29, R16, R28 ;  /* 0x000000101d102227 */ /* 0x001fca00078e001c */
[----:B------:R-:W-:Y:S02]  /*9200*/  @P2 SHF.R.U32.HI R16, RZ, R17, R16 ;  /* 0x00000011ff102219 */ /* 0x000fe40000011610 */
[----:B------:R-:W0:Y:S02]  /*9210*/  @P2 LDC R17, c[0x0][0x3f0] ;  /* 0x0000fc00ff112b82 */ /* 0x000e240000000800 */
[----:B------:R-:W-:-:S05]  /*9220*/  @P2 IADD3 R28, -R16, RZ, RZ ;  /* 0x000000ff101c2210 */ /* 0x000fca0007ffe1ff */
[----:B-1----:R-:W-:-:S04]  /*9230*/  @P2 IMAD R25, R25, R28, R29 ;  /* 0x0000001c19192224 */ /* 0x002fc800078e021d */
[----:B0-----:R-:W-:-:S07]  /*9240*/  @P2 IMAD R18, R25, R17, R18 ;  /* 0x0000001119122224 */ /* 0x001fce00078e0212 */
.L_x_6972:
        /* <DEDUP_REMOVED lines=281> */
.L_x_6973:
[----:B------:R-:W-:-:S04]  /*a3e0*/  LOP3.LUT R25, R26, 0xfffffffe, RZ, 0xc0, !PT ;  /* 0xfffffffe1a197812 */ /* 0x000fc800078ec0ff */
[----:B------:R-:W-:-:S04]  /*a3f0*/  IADD3 R24, P1, R20, R25, RZ ;  /* 0x0000001914187210 */ /* 0x000fc80007f3e0ff */
[----:B------:R-:W-:-:S05]  /*a400*/  IADD3.X R25, RZ, R21, RZ, P1, !PT ;  /* 0x00000015ff197210 */ /* 0x000fca0000ffe4ff */
[----:B------:R0:W5:Y:S04]  /*a410*/  LDG.E.U16 R24, desc[UR36][R24.64] ;  /* 0x0000002418187981 */ /* 0x000168000c1e1500 */
.L_x_6969:
[----:B------:R-:W-:Y:S05]  /*a420*/  BSYNC B1 ;  /* 0x0000000000017941 */ /* 0x000fea0003800000 */
.L_x_6968:
[----:B------:R-:W-:Y:S04]  /*a430*/  BSSY B1, `(.L_x_6974) ;  /* 0x0000016000017945 */ /* 0x000fe80003800000 */
[----:B------:R-:W-:Y:S05]  /*a440*/  @P0 BRA `(.L_x_6975) ;  /* 0x0000000000500947 */ /* 0x000fea0003800000 */
[----:B------:R-:W-:Y:S01]  /*a450*/  IMAD.IADD R19, R19, 0x1, R2 ;  /* 0x0000000113137824 */ /* 0x000fe200078e0202 */
[----:B-----5:R-:W-:-:S04]  /*a460*/  PRMT R12, R12, 0x9910, RZ ;  /* 0x000099100c0c7816 */ /* 0x020fc800000000ff */
[----:B------:R-:W-:Y:S02]  /*a470*/  ISETP.GE.U32.AND P0, PT, R19, R22, PT ;  /* 0x000000161300720c */ /* 0x000fe40003f06070 */
[----:B------:R-:W-:-:S04]  /*a480*/  IADD3 R10, P1, R12, R10, RZ ;  /* 0x0000000a0c0a7210 */ /* 0x000fc80007f3e0ff */
[----:B------:R-:W-:-:S07]  /*a490*/  LEA.HI.X.SX32 R11, R12, R11, 0x1, P1 ;  /* 0x0000000b0c0b7211 */ /* 0x000fce00008f0eff */
[----:B------:R-:W-:Y:S05]  /*a4a0*/  @P0 BRA `(.L_x_6975) ;  /* 0x0000000000380947 */ /* 0x000fea0003800000 */
[----:B------:R-:W-:Y:S02]  /*a4b0*/  PRMT R12, R13, 0x9910, RZ ;  /* 0x000099100d0c7816 */ /* 0x000fe400000000ff */
[----:B------:R-:W-:Y:S02]  /*a4c0*/  IADD3 R13, R19, R2, RZ ;  /* 0x00000002130d7210 */ /* 0x000fe40007ffe0ff */
[C---:B------:R-:W-:Y:S02]  /*a4d0*/  IADD3 R9, P1, R12.reuse, R9, RZ ;  /* 0x000000090c097210 */ /* 0x040fe40007f3e0ff */
[----:B------:R-:W-:Y:S02]  /*a4e0*/  ISETP.GE.U32.AND P0, PT, R13, R22, PT ;  /* 0x000000160d00720c */ /* 0x000fe40003f06070 */
[----:B------:R-:W-:-:S11]  /*a4f0*/  LEA.HI.X.SX32 R8, R12, R8, 0x1, P1 ;  /* 0x000000080c087211 */ /* 0x000fd600008f0eff */
[----:B------:R-:W-:Y:S05]  /*a500*/  @P0 BRA `(.L_x_6975) ;  /* 0x0000000000200947 */ /* 0x000fea0003800000 */
[----:B------:R-:W-:Y:S01]  /*a510*/  IMAD.IADD R13, R13, 0x1, R2 ;  /* 0x000000010d0d7824 */ /* 0x000fe200078e0202 */
[----:B------:R-:W-:-:S04]  /*a520*/  PRMT R2, R18, 0x9910, RZ ;  /* 0x0000991012027816 */ /* 0x000fc800000000ff */
[----:B------:R-:W-:Y:S02]  /*a530*/  ISETP.GE.U32.AND P0, PT, R13, R22, PT ;  /* 0x000000160d00720c */ /* 0x000fe40003f06070 */
[----:B------:R-:W-:-:S04]  /*a540*/  IADD3 R6, P1, R2, R6, RZ ;  /* 0x0000000602067210 */ /* 0x000fc80007f3e0ff */
[----:B------:R-:W-:-:S07]  /*a550*/  LEA.HI.X.SX32 R7, R2, R7, 0x1, P1 ;  /* 0x0000000702077211 */ /* 0x000fce00008f0eff */
[----:B------:R-:W-:-:S04]  /*a560*/  @!P0 PRMT R12, R24, 0x9910, RZ ;  /* 0x00009910180c8816 */ /* 0x000fc800000000ff */
[----:B------:R-:W-:-:S04]  /*a570*/  @!P0 IADD3 R4, P2, R12, R4, RZ ;  /* 0x000000040c048210 */ /* 0x000fc80007f5e0ff */
[----:B------:R-:W-:-:S09]  /*a580*/  @!P0 LEA.HI.X.SX32 R5, R12, R5, 0x1, P2 ;  /* 0x000000050c058211 */ /* 0x000fd200010f0eff */
.L_x_6975:
[----:B------:R-:W-:Y:S05]  /*a590*/  BSYNC B1 ;  /* 0x0000000000017941 */ /* 0x000fea0003800000 */
.L_x_6974:
[----:B------:R-:W-:-:S04]  /*a5a0*/  IADD3 R9, P0, P1, R6, R9, R10 ;  /* 0x0000000906097210 */ /* 0x000fc8000791e00a */
[----:B------:R-:W-:Y:S02]  /*a5b0*/  IADD3 R16, P2, R9, R4, RZ ;  /* 0x0000000409107210 */ /* 0x000fe40007f5e0ff */
[----:B------:R-:W-:-:S04]  /*a5c0*/  IADD3.X R8, R7, R8, R11, P0, P1 ;  /* 0x0000000807087210 */ /* 0x000fc800007e240b */
[----:B------:R-:W-:Y:S01]  /*a5d0*/  IADD3.X R17, R8, R5, RZ, P2, !PT ;  /* 0x0000000508117210 */ /* 0x000fe200017fe4ff */
[----:B------:R-:W-:Y:S06]  /*a5e0*/  BRA `(.L_x_6943) ;  /* 0x0000000c00247947 */ /* 0x000fec0003800000 */
.L_x_6959:
        /* <DEDUP_REMOVED lines=11> */
[----:B------:R-:W-:Y:S01]  /*a6a0*/  MOV R26, R9 ;  /* 0x00000009001a7202 */ /* 0x000fe20000000f00 */
[----:B------:R-:W-:Y:S01]  /*a6b0*/  IMAD.MOV.U32 R25, RZ, RZ, R9 ;  /* 0x000000ffff197224 */ /* 0x000fe200078e0009 */
[-C--:B------:R-:W-:Y:S01]  /*a6c0*/  MOV R6, R8.reuse ;  /* 0x0000000800067202 */ /* 0x080fe20000000f00 */
[----:B------:R-:W-:Y:S01]  /*a6d0*/  IMAD.MOV.U32 R7, RZ, RZ, R8 ;  /* 0x000000ffff077224 */ /* 0x000fe200078e0008 */
[----:B------:R-:W-:-:S07]  /*a6e0*/  MOV R18, R8 ;  /* 0x0000000800127202 */ /* 0x000fce0000000f00 */
.L_x_6979:
[----:B------:R-:W-:Y:S02]  /*a6f0*/  IMAD.IADD R11, R2, 0x1, R19 ;  /* 0x00000001020b7824 */ /* 0x000fe400078e0213 */
        /* <DEDUP_REMOVED lines=17> */
[----:B--2---:R-:W-:-:S04]  /*a810*/  PRMT R9, R8, 0x9910, RZ ;  /* 0x0000991008097816 */ /* 0x004fc800000000ff */
[----:B------:R-:W-:Y:S02]  /*a820*/  IADD3 R25, P1, R9, R25, RZ ;  /* 0x0000001909197210 */ /* 0x000fe40007f3e0ff */
[----:B---3--:R-:W-:Y:S02]  /*a830*/  PRMT R11, R10, 0x9910, RZ ;  /* 0x000099100a0b7816 */ /* 0x008fe400000000ff */
[----:B----4-:R-:W-:Y:S02]  /*a840*/  PRMT R12, R13, 0x9910, RZ ;  /* 0x000099100d0c7816 */ /* 0x010fe400000000ff */
[----:B-----5:R-:W-:Y:S02]  /*a850*/  PRMT R17, R16, 0x9910, RZ ;  /* 0x0000991010117816 */ /* 0x020fe400000000ff */
[----:B------:R-:W-:Y:S02]  /*a860*/  IADD3 R26, P2, R11, R26, RZ ;  /* 0x0000001a0b1a7210 */ /* 0x000fe40007f5e0ff */
[----:B------:R-:W-:-:S02]  /*a870*/  IADD3 R23, P3, R12, R23, RZ ;  /* 0x000000170c177210 */ /* 0x000fc40007f7e0ff */
[----:B------:R-:W-:Y:S02]  /*a880*/  IADD3 R4, P4, R17, R4, RZ ;  /* 0x0000000411047210 */ /* 0x000fe40007f9e0ff */
[----:B------:R-:W-:Y:S02]  /*a890*/  LEA.HI.X.SX32 R18, R9, R18, 0x1, P1 ;  /* 0x0000001209127211 */ /* 0x000fe400008f0eff */
[----:B------:R-:W-:Y:S02]  /*a8a0*/  LEA.HI.X.SX32 R7, R11, R7, 0x1, P2 ;  /* 0x000000070b077211 */ /* 0x000fe400010f0eff */
[----:B------:R-:W-:Y:S02]  /*a8b0*/  LEA.HI.X.SX32 R6, R12, R6, 0x1, P3 ;  /* 0x000000060c067211 */ /* 0x000fe400018f0eff */
[----:B------:R-:W-:Y:S01]  /*a8c0*/  LEA.HI.X.SX32 R5, R17, R5, 0x1, P4 ;  /* 0x0000000511057211 */ /* 0x000fe200020f0eff */
[----:B------:R-:W-:Y:S06]  /*a8d0*/  @!P0 BRA `(.L_x_6979) ;  /* 0xfffffffc00848947 */ /* 0x000fec000383ffff */
[----:B------:R-:W-:Y:S05]  /*a8e0*/  BSYNC B2 ;  /* 0x0000000000027941 */ /* 0x000fea0003800000 */
.L_x_6978:
[----:B------:R-:W-:Y:S02]  /*a8f0*/  PRMT R12, R10, 0x7610, R12 ;  /* 0x000076100a0c7816 */ /* 0x000fe4000000000c */
[----:B------:R-:W-:Y:S02]  /*a900*/  PRMT R11, R8, 0x7610, R11 ;  /* 0x00007610080b7816 */ /* 0x000fe4000000000b */
[----:B------:R-:W-:-:S07]  /*a910*/  PRMT R10, R16, 0x7610, R10 ;  /* 0x00007610100a7816 */ /* 0x000fce000000000a */
.L_x_6977:
[----:B------:R-:W-:Y:S05]  /*a920*/  BSYNC B1 ;  /* 0x0000000000017941 */ /* 0x000fea0003800000 */
.L_x_6976:
        /* <DEDUP_REMOVED lines=15> */
[----:B------:R-:W-:Y:S02]  /*aa20*/  IMAD.IADD R13, R17, 0x1, R2 ;  /* 0x00000001110d7824 */ /* 0x000fe400078e0202 */
[----:B------:R-:W-:-:S03]  /*aa30*/  IMAD R9, R24, R17, RZ ;  /* 0x0000001118097224 */ /* 0x000fc600078e02ff */
[----:B------:R-:W-:Y:S01]  /*aa40*/  ISETP.GE.U32.AND P0, PT, R13, R22, PT ;  /* 0x000000160d00720c */ /* 0x000fe20003f06070 */
[----:B------:R-:W-:-:S12]  /*aa50*/  IMAD.WIDE.U32 R8, R9, 0x2, R20 ;  /* 0x0000000209087825 */ /* 0x000fd800078e0014 */
[----:B------:R-:W-:-:S04]  /*aa60*/  @!P0 IMAD R13, R24, R13, RZ ;  /* 0x0000000d180d8224 */ /* 0x000fc800078e02ff */
[----:B------:R-:W-:Y:S02]  /*aa70*/  @!P0 IMAD.WIDE.U32 R20, R13, 0x2, R20 ;  /* 0x000000020d148825 */ /* 0x000fe400078e0014 */
[----:B------:R0:W5:Y:S04]  /*aa80*/  LDG.E.U16 R13, desc[UR36][R8.64] ;  /* 0x00000024080d7981 */ /* 0x000168000c1e1500 */
[----:B------:R0:W5:Y:S02]  /*aa90*/  @!P0 LDG.E.U16 R10, desc[UR36][R20.64] ;  /* 0x00000024140a8981 */ /* 0x000164000c1e1500 */
.L_x_6981:
[----:B------:R-:W-:Y:S05]  /*aaa0*/  BSYNC B1 ;  /* 0x0000000000017941 */ /* 0x000fea0003800000 */
.L_x_6980:
[----:B------:R-:W-:Y:S04]  /*aab0*/  BSSY B1, `(.L_x_6982) ;  /* 0x0000016000017945 */ /* 0x000fe80003800000 */
[----:B------:R-:W-:Y:S05]  /*aac0*/  @P1 BRA `(.L_x_6983) ;  /* 0x0000000000501947 */ /* 0x000fea0003800000 */
[----:B0-----:R-:W-:Y:S02]  /*aad0*/  IADD3 R9, R19, R2, RZ ;  /* 0x0000000213097210 */ /* 0x001fe40007ffe0ff */
[----:B-----5:R-:W-:Y:S02]  /*aae0*/  PRMT R8, R11, 0x9910, RZ ;  /* 0x000099100b087816 */ /* 0x020fe400000000ff */
[----:B------:R-:W-:Y:S02]  /*aaf0*/  ISETP.GE.U32.AND P0, PT, R9, R22, PT ;  /* 0x000000160900720c */ /* 0x000fe40003f06070 */
[----:B------:R-:W-:-:S04]  /*ab00*/  IADD3 R25, P1, R8, R25, RZ ;  /* 0x0000001908197210 */ /* 0x000fc80007f3e0ff */
[----:B------:R-:W-:-:S07]  /*ab10*/  LEA.HI.X.SX32 R18, R8, R18, 0x1, P1 ;  /* 0x0000001208127211 */ /* 0x000fce00008f0eff */
[----:B------:R-:W-:Y:S05]  /*ab20*/  @P0 BRA `(.L_x_6983) ;  /* 0x0000000000380947 */ /* 0x000fea0003800000 */
[----:B------:R-:W-:Y:S01]  /*ab30*/  IMAD.IADD R9, R9, 0x1, R2 ;  /* 0x0000000109097824 */ /* 0x000fe200078e0202 */
[----:B------:R-:W-:-:S04]  /*ab40*/  PRMT R8, R12, 0x9910, RZ ;  /* 0x000099100c087816 */ /* 0x000fc800000000ff */
[----:B------:R-:W-:Y:S02]  /*ab50*/  ISETP.GE.U32.AND P0, PT, R9, R22, PT ;  /* 0x000000160900720c */ /* 0x000fe40003f06070 */
[----:B------:R-:W-:-:S04]  /*ab60*/  IADD3 R26, P1, R8, R26, RZ ;  /* 0x0000001a081a7210 */ /* 0x000fc80007f3e0ff */
[----:B------:R-:W-:-:S07]  /*ab70*/  LEA.HI.X.SX32 R7, R8, R7, 0x1, P1 ;  /* 0x0000000708077211 */ /* 0x000fce00008f0eff */
[----:B------:R-:W-:Y:S05]  /*ab80*/  @P0 BRA `(.L_x_6983) ;  /* 0x0000000000200947 */ /* 0x000fea0003800000 */
[----:B------:R-:W-:Y:S02]  /*ab90*/  IADD3 R9, R9, R2, RZ ;  /* 0x0000000209097210 */ /* 0x000fe40007ffe0ff */
[----:B------:R-:W-:Y:S02]  /*aba0*/  PRMT R2, R13, 0x9910, RZ ;  /* 0x000099100d027816 */ /* 0x000fe400000000ff */
[----:B------:R-:W-:Y:S02]  /*abb0*/  ISETP.GE.U32.AND P0, PT, R9, R22, PT ;  /* 0x000000160900720c */ /* 0x000fe40003f06070 */
[----:B------:R-:W-:-:S04]  /*abc0*/  IADD3 R23, P1, R2, R23, RZ ;  /* 0x0000001702177210 */ /* 0x000fc80007f3e0ff */
[----:B------:R-:W-:-:S07]  /*abd0*/  LEA.HI.X.SX32 R6, R2, R6, 0x1, P1 ;  /* 0x0000000602067211 */ /* 0x000fce00008f0eff */
[----:B------:R-:W-:-:S04]  /*abe0*/  @!P0 PRMT R8, R10, 0x9910, RZ ;  /* 0x000099100a088816 */ /* 0x000fc800000000ff */
[----:B------:R-:W-:-:S04]  /*abf0*/  @!P0 IADD3 R4, P2, R8, R4, RZ ;  /* 0x0000000408048210 */ /* 0x000fc80007f5e0ff */
[----:B------:R-:W-:-:S09]  /*ac00*/  @!P0 LEA.HI.X.SX32 R5, R8, R5, 0x1, P2 ;  /* 0x0000000508058211 */ /* 0x000fd200010f0eff */
.L_x_6983:
[----:B------:R-:W-:Y:S05]  /*ac10*/  BSYNC B1 ;  /* 0x0000000000017941 */ /* 0x000fea0003800000 */
.L_x_6982:
[----:B------:R-:W-:-:S04]  /*ac20*/  IADD3 R23, P0, P1, R23, R26, R25 ;  /* 0x0000001a17177210 */ /* 0x000fc8000791e019 */
[----:B------:R-:W-:Y:S02]  /*ac30*/  IADD3 R16, P2, R23, R4, RZ ;  /* 0x0000000417107210 */ /* 0x000fe40007f5e0ff */
[----:B------:R-:W-:-:S05]  /*ac40*/  IADD3.X R6, R6, R7, R18, P0, P1 ;  /* 0x0000000706067210 */ /* 0x000fca00007e2412 */
[----:B------:R-:W-:Y:S01]  /*ac50*/  IMAD.X R17, R6, 0x1, R5, P2 ;  /* 0x0000000106117824 */ /* 0x000fe200010e0605 */
[----:B------:R-:W-:Y:S06]  /*ac60*/  BRA `(.L_x_6943) ;  /* 0x0000000400847947 */ /* 0x000fec0003800000 */
.L_x_6958:
[----:B------:R-:W0:Y:S01]  /*ac70*/  LDC R6, c[0x0][0x22c] ;  /* 0x00008b00ff067b82 */ /* 0x000e220000000800 */
[----:B------:R-:W-:Y:S07]  /*ac80*/  BSSY B1, `(.L_x_6984) ;  /* 0x0000030000017945 */ /* 0x000fee0003800000 */
[----:B------:R-:W1:Y:S08]  /*ac90*/  LDC R7, c[0x0][0x218] ;  /* 0x00008600ff077b82 */ /* 0x000e700000000800 */
[----:B------:R-:W2:Y:S01]  /*aca0*/  LDC R2, c[0x0][0x21c] ;  /* 0x00008700ff027b82 */ /* 0x000ea20000000800 */
[----:B0-----:R-:W-:-:S05]  /*acb0*/  IMAD R5, R6, 0x3, R25 ;  /* 0x0000000306057824 */ /* 0x001fca00078e0219 */
[----:B------:R-:W-:Y:S02]  /*acc0*/  ISETP.GE.U32.AND P0, PT, R5, R22, PT ;  /* 0x000000160500720c */ /* 0x000fe40003f06070 */
[-C--:B-1----:R-:W-:Y:S01]  /*acd0*/  MOV R16, R7.reuse ;  /* 0x0000000700107202 */ /* 0x082fe20000000f00 */
[----:B------:R-:W-:Y:S01]  /*ace0*/  IMAD.MOV.U32 R24, RZ, RZ, R7 ;  /* 0x000000ffff187224 */ /* 0x000fe200078e0007 */
[----:B------:R-:W-:Y:S01]  /*acf0*/  MOV R23, R7 ;  /* 0x0000000700177202 */ /* 0x000fe20000000f00 */
[--C-:B--2---:R-:W-:Y:S01]  /*ad00*/  IMAD.MOV.U32 R17, RZ, RZ, R2.reuse ;  /* 0x000000ffff117224 */ /* 0x104fe200078e0002 */
[----:B------:R-:W-:Y:S01]  /*ad10*/  MOV R5, R2 ;  /* 0x0000000200057202 */ /* 0x000fe20000000f00 */
[----:B------:R-:W-:-:S06]  /*ad20*/  IMAD.MOV.U32 R4, RZ, RZ, R2 ;  /* 0x000000ffff047224 */ /* 0x000fcc00078e0002 */
[----:B------:R-:W-:Y:S05]  /*ad30*/  @P0 BRA `(.L_x_6985) ;  /* 0x0000000000900947 */ /* 0x000fea0003800000 */
[----:B------:R-:W-:Y:S01]  /*ad40*/  BSSY B2, `(.L_x_6986) ;  /* 0x0000020000027945 */ /* 0x000fe20003800000 */
[----:B------:R-:W-:Y:S01]  /*ad50*/  MOV R24, R7 ;  /* 0x0000000700187202 */ /* 0x000fe20000000f00 */
[----:B------:R-:W-:Y:S01]  /*ad60*/  IMAD.MOV.U32 R23, RZ, RZ, R7 ;  /* 0x000000ffff177224 */ /* 0x000fe200078e0007 */
[----:B------:R-:W-:Y:S01]  /*ad70*/  MOV R5, R2 ;  /* 0x0000000200057202 */ /* 0x000fe20000000f00 */
[----:B------:R-:W-:-:S07]  /*ad80*/  IMAD.MOV.U32 R4, RZ, RZ, R2 ;  /* 0x000000ffff047224 */ /* 0x000fce00078e0002 */
.L_x_6987:
        /* <DEDUP_REMOVED lines=11> */
[----:B------:R-:W-:-:S04]  /*ae40*/  IMAD.IADD R25, R27, 0x1, R6 ;  /* 0x000000011b197824 */ /* 0x000fc800078e0206 */
[----:B------:R-:W-:-:S05]  /*ae50*/  IMAD R27, R6, 0x3, R25 ;  /* 0x00000003061b7824 */ /* 0x000fca00078e0219 */
[----:B------:R-:W-:Y:S02]  /*ae60*/  ISETP.GE.U32.AND P0, PT, R27, R22, PT ;  /* 0x000000161b00720c */ /* 0x000fe40003f06070 */
[----:B--2---:R-:W-:Y:S02]  /*ae70*/  PRMT R9, R8, 0x9910, RZ ;  /* 0x0000991008097816 */ /* 0x004fe400000000ff */
[----:B---3--:R-:W-:Y:S02]  /*ae80*/  PRMT R10, R11, 0x9910, RZ ;  /* 0x000099100b0a7816 */ /* 0x008fe400000000ff */
[----:B----4-:R-:W-:Y:S02]  /*ae90*/  PRMT R13, R12, 0x9910, RZ ;  /* 0x000099100c0d7816 */ /* 0x010fe400000000ff */
[----:B-----5:R-:W-:Y:S02]  /*aea0*/  PRMT R19, R18, 0x9910, RZ ;  /* 0x0000991012137816 */ /* 0x020fe400000000ff */
[----:B------:R-:W-:-:S02]  /*aeb0*/  IADD3 R23, P1, R9, R23, RZ ;  /* 0x0000001709177210 */ /* 0x000fc40007f3e0ff */
[C---:B------:R-:W-:Y:S02]  /*aec0*/  IADD3 R24, P2, R10.reuse, R24, RZ ;  /* 0x000000180a187210 */ /* 0x040fe40007f5e0ff */
[----:B------:R-:W-:Y:S02]  /*aed0*/  IADD3 R7, P3, R13, R7, RZ ;  /* 0x000000070d077210 */ /* 0x000fe40007f7e0ff */
[----:B------:R-:W-:Y:S02]  /*aee0*/  IADD3 R16, P4, R19, R16, RZ ;  /* 0x0000001013107210 */ /* 0x000fe40007f9e0ff */
[----:B------:R-:W-:Y:S02]  /*aef0*/  LEA.HI.X.SX32 R4, R9, R4, 0x1, P1 ;  /* 0x0000000409047211 */ /* 0x000fe400008f0eff */
[----:B------:R-:W-:Y:S02]  /*af00*/  LEA.HI.X.SX32 R5, R10, R5, 0x1, P2 ;  /* 0x000000050a057211 */ /* 0x000fe400010f0eff */
[----:B------:R-:W-:-:S02]  /*af10*/  LEA.HI.X.SX32 R2, R13, R2, 0x1, P3 ;  /* 0x000000020d027211 */ /* 0x000fc400018f0eff */
[----:B------:R-:W-:Y:S01]  /*af20*/  LEA.HI.X.SX32 R17, R19, R17, 0x1, P4 ;  /* 0x0000001113117211 */ /* 0x000fe200020f0eff */
[----:B------:R-:W-:Y:S06]  /*af30*/  @!P0 BRA `(.L_x_6987) ;  /* 0xfffffffc00948947 */ /* 0x000fec000383ffff */
[----:B------:R-:W-:Y:S05]  /*af40*/  BSYNC B2 ;  /* 0x0000000000027941 */ /* 0x000fea0003800000 */
.L_x_6986:
[----:B------:R-:W-:Y:S02]  /*af50*/  PRMT R13, R11, 0x7610, R13 ;  /* 0x000076100b0d7816 */ /* 0x000fe4000000000d */
[----:B------:R-:W-:Y:S02]  /*af60*/  PRMT R10, R8, 0x7610, R10 ;  /* 0x00007610080a7816 */ /* 0x000fe4000000000a */
[----:B------:R-:W-:-:S07]  /*af70*/  PRMT R11, R18, 0x7610, R11 ;  /* 0x00007610120b7816 */ /* 0x000fce000000000b */
.L_x_6985:
[----:B------:R-:W-:Y:S05]  /*af80*/  BSYNC B1 ;  /* 0x0000000000017941 */ /* 0x000fea0003800000 */
.L_x_6984:
        /* <DEDUP_REMOVED lines=19> */
.L_x_6989:
[----:B------:R-:W-:Y:S05]  /*b0c0*/  BSYNC B1 ;  /* 0x0000000000017941 */ /* 0x000fea0003800000 */
.L_x_6988:
[----:B------:R-:W-:Y:S04]  /*b0d0*/  BSSY B1, `(.L_x_6990) ;  /* 0x0000016000017945 */ /* 0x000fe80003800000 */
[----:B------:R-:W-:Y:S05]  /*b0e0*/  @P1 BRA `(.L_x_6991) ;  /* 0x0000000000501947 */ /* 0x000fea0003800000 */
[----:B0-----:R-:W-:Y:S01]  /*b0f0*/  IMAD.IADD R9, R25, 0x1, R6 ;  /* 0x0000000119097824 */ /* 0x001fe200078e0206 */
[----:B-----5:R-:W-:-:S04]  /*b100*/  PRMT R8, R10, 0x9910, RZ ;  /* 0x000099100a087816 */ /* 0x020fc800000000ff */
        /* <DEDUP_REMOVED lines=18> */
.L_x_6991:
[----:B------:R-:W-:Y:S05]  /*b230*/  BSYNC B1 ;  /* 0x0000000000017941 */ /* 0x000fea0003800000 */
.L_x_6990:
[----:B------:R-:W-:-:S04]  /*b240*/  IADD3 R7, P0, P1, R7, R24, R23 ;  /* 0x0000001807077210 */ /* 0x000fc8000791e017 */
[----:B------:R-:W-:Y:S02]  /*b250*/  IADD3 R16, P2, R16, R7, RZ ;  /* 0x0000000710107210 */ /* 0x000fe40007f5e0ff */
[----:B------:R-:W-:-:S04]  /*b260*/  IADD3.X R2, R2, R5, R4, P0, P1 ;  /* 0x0000000502027210 */ /* 0x000fc800007e2404 */
[----:B------:R-:W-:-:S07]  /*b270*/  IADD3.X R17, R17, R2, RZ, P2, !PT ;  /* 0x0000000211117210 */ /* 0x000fce00017fe4ff */
.L_x_6943:
[----:B------:R-:W-:Y:S05]  /*b280*/  BSYNC B0 ;  /* 0x0000000000007941 */ /* 0x000fea0003800000 */
.L_x_6942:
        /* <DEDUP_REMOVED lines=13> */
[----:B------:R1:W-:Y:S10]  /*b360*/  STS.64 [R7], R16 ;  /* 0x0000001007007388 */ /* 0x0003f40000000a00 */
[----:B------:R-:W-:Y:S05]  /*b370*/  @!P0 BRA `(.L_x_6992) ;  /* 0x0000000000388947 */ /* 0x000fea0003800000 */
[----:B------:R-:W-:-:S07]  /*b380*/  IMAD.U32 R2, RZ, RZ, UR5 ;  /* 0x00000005ff027e24 */ /* 0x000fce000f8e00ff */
.L_x_6993:
[----:B------:R-:W-:Y:S01]  /*b390*/  IADD3 R5, R3, R2, RZ ;  /* 0x0000000203057210 */ /* 0x000fe20007ffe0ff */
[----:B------:R-:W-:Y:S03]  /*b3a0*/  BAR.SYNC.DEFER_BLOCKING 0x0 ;  /* 0x0000000000007b1d */ /* 0x000fe60000010000 */
[----:B------:R-:W-:-:S04]  /*b3b0*/  ISETP.GE.U32.AND P0, PT, R5, UR7, PT ;  /* 0x0000000705007c0c */ /* 0x000fc8000bf06070 */
[----:B------:R-:W-:-:S13]  /*b3c0*/  ISETP.GE.U32.OR P0, PT, R3, R2, P0 ;  /* 0x000000020300720c */ /* 0x000fda0000706470 */
[----:B------:R-:W-:-:S05]  /*b3d0*/  @!P0 IMAD R4, R5, UR6, R0 ;  /* 0x0000000605048c24 */ /* 0x000fca000f8e0200 */
[----:B------:R-:W-:-:S06]  /*b3e0*/  @!P0 LEA R4, R4, UR4, 0x3 ;  /* 0x0000000404048c11 */ /* 0x000fcc000f8e18ff */
[----:B------:R-:W1:Y:S02]  /*b3f0*/  @!P0 LDS.64 R4, [R4] ;  /* 0x0000000004048984 */ /* 0x000e640000000a00 */
[----:B-1----:R-:W-:-:S05]  /*b400*/  @!P0 IADD3 R16, P1, R4, R16, RZ ;  /* 0x0000001004108210 */ /* 0x002fca0007f3e0ff */
[----:B------:R-:W-:-:S05]  /*b410*/  @!P0 IMAD.X R17, R5, 0x1, R17, P1 ;  /* 0x0000000105118824 */ /* 0x000fca00008e0611 */
[----:B------:R2:W-:Y:S01]  /*b420*/  @!P0 STS.64 [R7], R16 ;  /* 0x0000001007008388 */ /* 0x0005e20000000a00 */
[----:B------:R-:W-:Y:S02]  /*b430*/  ISETP.GT.AND P0, PT, R2, 0x1, PT ;  /* 0x000000010200780c */ /* 0x000fe40003f04270 */
[----:B------:R-:W-:-:S11]  /*b440*/  SHF.R.S32.HI R2, RZ, 0x1, R2 ;  /* 0x00000001ff027819 */ /* 0x000fd60000011402 */
[----:B--2---:R-:W-:Y:S05]  /*b450*/  @P0 BRA `(.L_x_6993) ;  /* 0xfffffffc00cc0947 */ /* 0x004fea000383ffff */
.L_x_6992:
[----:B------:R-:W-:Y:S02]  /*b460*/  ULDC UR4, c[0x0][0x238] ;  /* 0x00008e0000047ab9 */ /* 0x000fe40000000800 */
[----:B------:R-:W-:-:S13]  /*b470*/  ISETP.NE.AND P0, PT, RZ, UR4, PT ;  /* 0x00000004ff007c0c */ /* 0x000fda000bf05270 */
[----:B------:R-:W-:Y:S05]  /*b480*/  @!P0 BRA `(.L_x_6994) ;  /* 0x0000000000a48947 */ /* 0x000fea0003800000 */
[----:B-----5:R-:W2:Y:S02]  /*b490*/  LDC R11, c[0x0][RZ] ;  /* 0x00000000ff0b7b82 */ /* 0x020ea40000000800 */
        /* <DEDUP_REMOVED lines=8> */
[----:B-1----:R-:W-:Y:S02]  /*b520*/  LEA R7, R2, UR4, 0x3 ;  /* 0x0000000402077c11 */ /* 0x002fe4000f8e18ff */
[----:B------:R-:W-:-:S03]  /*b530*/  LEA.HI R2, R11, R11, RZ, 0x1 ;  /* 0x0000000b0b027211 */ /* 0x000fc600078f08ff */
[----:B------:R2:W-:Y:S01]  /*b540*/  STS.64 [R7], R16 ;  /* 0x0000001007007388 */ /* 0x0005e20000000a00 */
[----:B------:R-:W-:Y:S01]  /*b550*/  SHF.R.S32.HI R4, RZ, 0x1, R2 ;  /* 0x00000001ff047819 */ /* 0x000fe20000011402 */
[----:B------:R-:W-:-:S03]  /*b560*/  IMAD.MOV.U32 R2, RZ, RZ, 0x20 ;  /* 0x00000020ff027424 */ /* 0x000fc600078e00ff */
[----:B------:R-:W-:-:S13]  /*b570*/  ISETP.GE.AND P0, PT, R4, 0x20, PT ;  /* 0x000000200400780c */ /* 0x000fda0003f06270 */
[----:B--2---:R-:W-:Y:S05]  /*b580*/  @!P0 BRA `(.L_x_6995) ;  /* 0x0000000000388947 */ /* 0x004fea0003800000 */
[----:B0-----:R-:W-:-:S07]  /*b590*/  MOV R9, R4 ;  /* 0x0000000400097202 */ /* 0x001fce0000000f00 */
.L_x_6996:
[----:B------:R-:W-:Y:S01]  /*b5a0*/  IMAD.IADD R2, R0, 0x1, R9 ;  /* 0x0000000100027824 */ /* 0x000fe200078e0209 */
[----:B------:R-:W-:Y:S04]  /*b5b0*/  BAR.SYNC.DEFER_BLOCKING 0x0 ;  /* 0x0000000000007b1d */ /* 0x000fe80000010000 */
[----:B------:R-:W-:-:S04]  /*b5c0*/  ISETP.GE.U32.AND P0, PT, R2, R11, PT ;  /* 0x0000000b0200720c */ /* 0x000fc80003f06070 */
[----:B------:R-:W-:-:S13]  /*b5d0*/  ISETP.GE.U32.OR P0, PT, R0, R9, P0 ;  /* 0x000000090000720c */ /* 0x000fda0000706470 */
[----:B------:R-:W-:Y:S02]  /*b5e0*/  @!P0 LEA R4, R9, R7, 0x3 ;  /* 0x0000000709048211 */ /* 0x000fe400078e18ff */
[----:B------:R-:W-:-:S04]  /*b5f0*/  SHF.R.S32.HI R9, RZ, 0x1, R9 ;  /* 0x00000001ff097819 */ /* 0x000fc80000011409 */
[----:B------:R-:W0:Y:S02]  /*b600*/  @!P0 LDS.64 R4, [R4] ;  /* 0x0000000004048984 */ /* 0x000e240000000a00 */
[----:B0-----:R-:W-:-:S05]  /*b610*/  @!P0 IADD3 R16, P1, R4, R16, RZ ;  /* 0x0000001004108210 */ /* 0x001fca0007f3e0ff */
[----:B------:R-:W-:-:S05]  /*b620*/  @!P0 IMAD.X R17, R5, 0x1, R17, P1 ;  /* 0x0000000105118824 */ /* 0x000fca00008e0611 */
[----:B------:R0:W-:Y:S01]  /*b630*/  @!P0 STS.64 [R7], R16 ;  /* 0x0000001007008388 */ /* 0x0001e20000000a00 */
[----:B------:R-:W-:-:S13]  /*b640*/  ISETP.GE.AND P0, PT, R9, 0x20, PT ;  /* 0x000000200900780c */ /* 0x000fda0003f06270 */
[----:B0-----:R-:W-:Y:S05]  /*b650*/  @P0 BRA `(.L_x_6996) ;  /* 0xfffffffc00d00947 */ /* 0x001fea000383ffff */
[----:B------:R-:W-:-:S11]  /*b660*/  HFMA2.MMA R2, -RZ, RZ, 0, 1.9073486328125e-06 ;  /* 0x00000020ff027435 */ /* 0x000fd600000001ff */
.L_x_6995:
[----:B------:R-:W-:Y:S01]  /*b670*/  BAR.SYNC.DEFER_BLOCKING 0x0 ;  /* 0x0000000000007b1d */ /* 0x000fe20000010000 */
[----:B------:R-:W-:-:S13]  /*b680*/  ISETP.GE.AND P0, PT, R2, 0x2, PT ;  /* 0x000000020200780c */ /* 0x000fda0003f06270 */
[----:B------:R-:W-:Y:S05]  /*b690*/  @!P0 BRA `(.L_x_6994) ;  /* 0x0000000000208947 */ /* 0x000fea0003800000 */
[----:B------:R-:W-:-:S07]  /*b6a0*/  IMAD.MOV.U32 R5, RZ, RZ, 0x1 ;  /* 0x00000001ff057424 */ /* 0x000fce00078e00ff */
.L_x_6997:
[----:B-1----:R-:W1:Y:S04]  /*b6b0*/  SHFL.DOWN PT, R7, R16, R5, 0x1f ;  /* 0x08001f0510077589 */ /* 0x002e6800000e0000 */
[----:B------:R2:W3:Y:S02]  /*b6c0*/  SHFL.DOWN PT, R4, R17, R5, 0x1f ;  /* 0x08001f0511047589 */ /* 0x0004e400000e0000 */
[----:B--2---:R-:W-:-:S04]  /*b6d0*/  SHF.L.U32 R5, R5, 0x1, RZ ;  /* 0x0000000105057819 */ /* 0x004fc800000006ff */
[----:B------:R-:W-:Y:S02]  /*b6e0*/  ISETP.GE.AND P0, PT, R5, R2, PT ;  /* 0x000000020500720c */ /* 0x000fe40003f06270 */
[----:B-1----:R-:W-:-:S05]  /*b6f0*/  IADD3 R16, P1, R7, R16, RZ ;  /* 0x0000001007107210 */ /* 0x002fca0007f3e0ff */
[----:B---3--:R-:W-:-:S06]  /*b700*/  IMAD.X R17, R4, 0x1, R17, P1 ;  /* 0x0000000104117824 */ /* 0x008fcc00008e0611 */
[----:B------:R-:W-:Y:S05]  /*b710*/  @!P0 BRA `(.L_x_6997) ;  /* 0xfffffffc00e48947 */ /* 0x000fea000383ffff */
.L_x_6994:
        /* <DEDUP_REMOVED lines=11> */
[----:B-1----:R-:W-:-:S05]  /*b7d0*/  IADD3 R7, -R5, RZ, RZ ;  /* 0x000000ff05077210 */ /* 0x002fca0007ffe1ff */
        /* <DEDUP_REMOVED lines=265> */
.L_x_6998:
[----:B------:R-:W-:Y:S01]  /*c870*/  ULDC.64 UR6, c[0x0][0x608] ;  /* 0x0001820000067ab9 */ /* 0x000fe20000000a00 */
[----:B------:R-:W-:Y:S01]  /*c880*/  ULDC.64 UR4, c[0x0][0x5f8] ;  /* 0x00017e0000047ab9 */ /* 0x000fe20000000a00 */
[----:B------:R-:W-:Y:S01]  /*c890*/  ISETP.NE.U32.AND P0, PT, RZ, UR6, PT ;  /* 0x00000006ff007c0c */ /* 0x000fe2000bf05070 */
[----:B------:R-:W-:Y:S01]  /*c8a0*/  HFMA2.MMA R8, -RZ, RZ, 0, 0 ;  /* 0x00000000ff087435 */ /* 0x000fe200000001ff */
[----:B-----5:R-:W-:Y:S02]  /*c8b0*/  IADD3 R12, P1, R2, UR4, RZ ;  /* 0x00000004020c7c10 */ /* 0x020fe4000ff3e0ff */
[----:B------:R-:W-:Y:S02]  /*c8c0*/  CS2R R4, SRZ ;  /* 0x0000000000047805 */ /* 0x000fe4000001ff00 */
[----:B------:R-:W-:Y:S01]  /*c8d0*/  ISETP.NE.AND.EX P0, PT, RZ, UR7, PT, P0 ;  /* 0x00000007ff007c0c */ /* 0x000fe2000bf05300 */
[----:B------:R-:W-:-:S12]  /*c8e0*/  IMAD.X R13, RZ, RZ, UR5, P1 ;  /* 0x00000005ff0d7e24 */ /* 0x000fd800088e06ff */
[----:B------:R-:W-:Y:S05]  /*c8f0*/  @!P0 BRA `(.L_x_6999) ;  /* 0x00000008000c8947 */ /* 0x000fea0003800000 */
[----:B------:R-:W-:Y:S01]  /*c900*/  IMAD.MOV.U32 R18, RZ, RZ, 0x2 ;  /* 0x00000002ff127424 */ /* 0x000fe200078e00ff */
[----:B------:R-:W-:Y:S01]  /*c910*/  MOV R20, RZ ;  /* 0x000000ff00147202 */ /* 0x000fe20000000f00 */
[----:B------:R-:W-:Y:S01]  /*c920*/  IMAD.MOV.U32 R6, RZ, RZ, 0x8 ;  /* 0x00000008ff067424 */ /* 0x000fe200078e00ff */
[----:B-1----:R-:W-:-:S07]  /*c930*/  MOV R7, 0x0 ;  /* 0x0000000000077802 */ /* 0x002fce0000000f00 */
.L_x_7002:
[-C--:B------:R-:W-:Y:S01]  /*c940*/  LOP3.LUT R4, R20, R7.reuse, RZ, 0xfc, !PT ;  /* 0x0000000714047212 */ /* 0x080fe200078efcff */
[----:B------:R-:W-:Y:S01]  /*c950*/  IMAD.MOV.U32 R10, RZ, RZ, R6 ;  /* 0x000000ffff0a7224 */ /* 0x000fe200078e0006 */
[----:B------:R-:W-:Y:S02]  /*c960*/  MOV R5, R7 ;  /* 0x0000000700057202 */ /* 0x000fe40000000f00 */
[----:B------:R-:W-:-:S13]  /*c970*/  ISETP.NE.U32.AND P0, PT, R4, RZ, PT ;  /* 0x000000ff0400720c */ /* 0x000fda0003f05070 */
[----:B------:R-:W-:Y:S05]  /*c980*/  @!P0 BRA `(.L_x_7000) ;  /* 0x00000000001c8947 */ /* 0x000fea0003800000 */
[----:B------:R-:W-:Y:S01]  /*c990*/  IMAD.MOV.U32 R11, RZ, RZ, R6 ;  /* 0x000000ffff0b7224 */ /* 0x000fe200078e0006 */
[----:B------:R-:W-:Y:S02]  /*c9a0*/  MOV R4, R18 ;  /* 0x0000001200047202 */ /* 0x000fe40000000f00 */
[----:B------:R-:W-:-:S07]  /*c9b0*/  MOV R6, 0xc9d0 ;  /* 0x0000c9d000067802 */ /* 0x000fce0000000f00 */
[----:B------:R-:W-:Y:S05]  /*c9c0*/  CALL.REL.NOINC `($__internal_23_$__cuda_sm20_rem_u64) ;  /* 0x0000003000cc7944 */ /* 0x000fea0003c00000 */
[----:B------:R-:W-:Y:S01]  /*c9d0*/  IMAD.MOV.U32 R6, RZ, RZ, R4 ;  /* 0x000000ffff067224 */ /* 0x000fe200078e0004 */
[----:B------:R-:W-:Y:S01]  /*c9e0*/  MOV R7, R9 ;  /* 0x0000000900077202 */ /* 0x000fe20000000f00 */
[----:B------:R-:W-:Y:S06]  /*c9f0*/  BRA `(.L_x_7001) ;  /* 0x00000000004c7947 */ /* 0x000fec0003800000 */
.L_x_7000:
[----:B------:R-:W0:Y:S01]  /*ca00*/  I2F.U32.RP R4, R6 ;  /* 0x0000000600047306 */ /* 0x000e220000209000 */
[----:B------:R-:W-:-:S07]  /*ca10*/  ISETP.NE.U32.AND P1, PT, R6, RZ, PT ;  /* 0x000000ff0600720c */ /* 0x000fce0003f25070 */
[----:B0-----:R-:W0:Y:S02]  /*ca20*/  MUFU.RCP R4, R4 ;  /* 0x0000000400047308 */ /* 0x001e240000001000 */
[----:B0-----:R-:W-:-:S06]  /*ca30*/  VIADD R8, R4, 0xffffffe ;  /* 0x0ffffffe04087836 */ /* 0x001fcc0000000000 */
[----:B------:R0:W1:Y:S02]  /*ca40*/  F2I.FTZ.U32.TRUNC.NTZ R9, R8 ;  /* 0x0000000800097305 */ /* 0x000064000021f000 */
[----:B0-----:R-:W-:Y:S01]  /*ca50*/  IMAD.MOV.U32 R8, RZ, RZ, RZ ;  /* 0x000000ffff087224 */ /* 0x001fe200078e00ff */
[----:B-1----:R-:W-:-:S05]  /*ca60*/  IADD3 R7, RZ, -R9, RZ ;  /* 0x80000009ff077210 */ /* 0x002fca0007ffe0ff */
[----:B------:R-:W-:-:S04]  /*ca70*/  IMAD R7, R7, R6, RZ ;  /* 0x0000000607077224 */ /* 0x000fc800078e02ff */
[----:B------:R-:W-:Y:S01]  /*ca80*/  IMAD.HI.U32 R9, R9, R7, R8 ;  /* 0x0000000709097227 */ /* 0x000fe200078e0008 */
[----:B------:R-:W-:-:S05]  /*ca90*/  HFMA2.MMA R7, -RZ, RZ, 0, 0 ;  /* 0x00000000ff077435 */ /* 0x000fca00000001ff */
[----:B------:R-:W-:-:S05]  /*caa0*/  IMAD.HI.U32 R9, R9, R18, RZ ;  /* 0x0000001209097227 */ /* 0x000fca00078e00ff */
[----:B------:R-:W-:-:S05]  /*cab0*/  IADD3 R9, -R9, RZ, RZ ;  /* 0x000000ff09097210 */ /* 0x000fca0007ffe1ff */
[----:B------:R-:W-:-:S05]  /*cac0*/  IMAD R9, R6, R9, R18 ;  /* 0x0000000906097224 */ /* 0x000fca00078e0212 */
[----:B------:R-:W-:-:S13]  /*cad0*/  ISETP.GE.U32.AND P0, PT, R9, R6, PT ;  /* 0x000000060900720c */ /* 0x000fda0003f06070 */
[----:B------:R-:W-:-:S05]  /*cae0*/  @P0 IMAD.IADD R9, R9, 0x1, -R6 ;  /* 0x0000000109090824 */ /* 0x000fca00078e0a06 */
[----:B------:R-:W-:-:S13]  /*caf0*/  ISETP.GE.U32.AND P0, PT, R9, R6, PT ;  /* 0x000000060900720c */ /* 0x000fda0003f06070 */
[-C--:B------:R-:W-:Y:S02]  /*cb00*/  @P0 IADD3 R9, R9, -R6.reuse, RZ ;  /* 0x8000000609090210 */ /* 0x080fe40007ffe0ff */
[----:B------:R-:W-:-:S05]  /*cb10*/  @!P1 LOP3.LUT R9, RZ, R6, RZ, 0x33, !PT ;  /* 0x00000006ff099212 */ /* 0x000fca00078e33ff */
[----:B------:R-:W-:-:S07]  /*cb20*/  IMAD.MOV.U32 R6, RZ, RZ, R9 ;  /* 0x000000ffff067224 */ /* 0x000fce00078e0009 */
.L_x_7001:
[----:B------:R-:W-:Y:S01]  /*cb30*/  ISETP.NE.U32.AND P0, PT, R6, RZ, PT ;  /* 0x000000ff0600720c */ /* 0x000fe20003f05070 */
[----:B------:R-:W-:Y:S01]  /*cb40*/  IMAD.MOV.U32 R18, RZ, RZ, R10 ;  /* 0x000000ffff127224 */ /* 0x000fe200078e000a */
[----:B------:R-:W-:Y:S02]  /*cb50*/  MOV R20, R5 ;  /* 0x0000000500147202 */ /* 0x000fe40000000f00 */
[----:B------:R-:W-:-:S13]  /*cb60*/  ISETP.NE.AND.EX P0, PT, R7, RZ, PT, P0 ;  /* 0x000000ff0700720c */ /* 0x000fda0003f05300 */
[----:B------:R-:W-:Y:S05]  /*cb70*/  @P0 BRA `(.L_x_7002) ;  /* 0xfffffffc00700947 */ /* 0x000fea000383ffff */
[----:B------:R-:W-:-:S13]  /*cb80*/  ISETP.NE.U32.AND P2, PT, R5, RZ, PT ;  /* 0x000000ff0500720c */ /* 0x000fda0003f45070 */
[----:B------:R-:W-:Y:S05]  /*cb90*/  @!P2 BRA `(.L_x_7003) ;  /* 0x00000000001ca947 */ /* 0x000fea0003800000 */
[----:B------:R-:W-:Y:S01]  /*cba0*/  IMAD.MOV.U32 R6, RZ, RZ, 0x8 ;  /* 0x00000008ff067424 */ /* 0x000fe200078e00ff */
[----:B------:R-:W-:Y:S02]  /*cbb0*/  MOV R4, RZ ;  /* 0x000000ff00047202 */ /* 0x000fe40000000f00 */
[----:B------:R-:W-:-:S07]  /*cbc0*/  MOV R8, 0xcbe0 ;  /* 0x0000cbe000087802 */ /* 0x000fce0000000f00 */
[----:B------:R-:W-:Y:S05]  /*cbd0*/  CALL.REL.NOINC `($__internal_22_$__cuda_sm20_div_u64) ;  /* 0x0000002c00347944 */ /* 0x000fea0003c00000 */
[----:B------:R-:W-:Y:S01]  /*cbe0*/  IMAD.MOV.U32 R18, RZ, RZ, R4 ;  /* 0x000000ffff127224 */ /* 0x000fe200078e0004 */
[----:B------:R-:W-:Y:S01]  /*cbf0*/  MOV R19, R7 ;  /* 0x0000000700137202 */ /* 0x000fe20000000f00 */
[----:B------:R-:W-:Y:S06]  /*cc00*/  BRA `(.L_x_7004) ;  /* 0x00000000004c7947 */ /* 0x000fec0003800000 */
.L_x_7003:
[----:B------:R-:W0:Y:S01]  /*cc10*/  I2F.U32.RP R4, R10 ;  /* 0x0000000a00047306 */ /* 0x000e220000209000 */
[----:B------:R-:W-:Y:S01]  /*cc20*/  ISETP.NE.U32.AND P3, PT, R10, RZ, PT ;  /* 0x000000ff0a00720c */ /* 0x000fe20003f65070 */
[----:B------:R-:W-:-:S06]  /*cc30*/  HFMA2.MMA R19, -RZ, RZ, 0, 0 ;  /* 0x00000000ff137435 */ /* 0x000fcc00000001ff */
[----:B0-----:R-:W0:Y:S02]  /*cc40*/  MUFU.RCP R4, R4 ;  /* 0x0000000400047308 */ /* 0x001e240000001000 */
[----:B0-----:R-:W-:-:S06]  /*cc50*/  VIADD R6, R4, 0xffffffe ;  /* 0x0ffffffe04067836 */ /* 0x001fcc0000000000 */
[----:B------:R0:W1:Y:S02]  /*cc60*/  F2I.FTZ.U32.TRUNC.NTZ R7, R6 ;  /* 0x0000000600077305 */ /* 0x000064000021f000 */
[----:B0-----:R-:W-:Y:S01]  /*cc70*/  IMAD.MOV.U32 R6, RZ, RZ, RZ ;  /* 0x000000ffff067224 */ /* 0x001fe200078e00ff */
[----:B-1----:R-:W-:-:S05]  /*cc80*/  IADD3 R9, RZ, -R7, RZ ;  /* 0x80000007ff097210 */ /* 0x002fca0007ffe0ff */
        /* <DEDUP_REMOVED lines=8> */
[----:B------:R-:W-:-:S13]  /*cd10*/  ISETP.GE.U32.AND P1, PT, R7, R10, PT ;  /* 0x0000000a0700720c */ /* 0x000fda0003f26070 */
[----:B------:R-:W-:Y:S01]  /*cd20*/  @P1 VIADD R18, R18, 0x1 ;  /* 0x0000000112121836 */ /* 0x000fe20000000000 */
[----:B------:R-:W-:-:S07]  /*cd30*/  @!P3 LOP3.LUT R18, RZ, R10, RZ, 0x33, !PT ;  /* 0x0000000aff12b212 */ /* 0x000fce00078e33ff */
.L_x_7004:
[----:B------:R-:W-:Y:S05]  /*cd40*/  @!P2 BRA `(.L_x_7005) ;  /* 0x000000000018a947 */ /* 0x000fea0003800000 */
[----:B------:R-:W-:Y:S01]  /*cd50*/  IMAD.MOV.U32 R6, RZ, RZ, 0x2 ;  /* 0x00000002ff067424 */ /* 0x000fe200078e00ff */
[----:B------:R-:W-:Y:S02]  /*cd60*/  MOV R4, RZ ;  /* 0x000000ff00047202 */ /* 0x000fe40000000f00 */
[----:B------:R-:W-:-:S07]  /*cd70*/  MOV R8, 0xcd90 ;  /* 0x0000cd9000087802 */ /* 0x000fce0000000f00 */
[----:B------:R-:W-:Y:S05]  /*cd80*/  CALL.REL.NOINC `($__internal_22_$__cuda_sm20_div_u64) ;  /* 0x0000002800c87944 */ /* 0x000fea0003c00000 */
[----:B------:R-:W-:Y:S01]  /*cd90*/  IMAD.MOV.U32 R5, RZ, RZ, R7 ;  /* 0x000000ffff057224 */ /* 0x000fe200078e0007 */
[----:B------:R-:W-:Y:S06]  /*cda0*/  BRA `(.L_x_7006) ;  /* 0x00000000004c7947 */ /* 0x000fec0003800000 */
.L_x_7005:
        /* <DEDUP_REMOVED lines=9> */
[----:B------:R-:W-:-:S04]  /*ce40*/  IMAD.HI.U32 R4, R4, 0x2, RZ ;  /* 0x0000000204047827 */ /* 0x000fc800078e00ff */
[----:B------:R-:W-:-:S04]  /*ce50*/  IMAD.MOV R5, RZ, RZ, -R4 ;  /* 0x000000ffff057224 */ /* 0x000fc800078e0a04 */
[----:B------:R-:W-:-:S05]  /*ce60*/  IMAD R5, R10, R5, 0x2 ;  /* 0x000000020a057424 */ /* 0x000fca00078e0205 */
[----:B------:R-:W-:-:S13]  /*ce70*/  ISETP.GE.U32.AND P0, PT, R5, R10, PT ;  /* 0x0000000a0500720c */ /* 0x000fda0003f06070 */
[----:B------:R-:W-:Y:S01]  /*ce80*/  @P0 IADD3 R5, R5, -R10, RZ ;  /* 0x8000000a05050210 */ /* 0x000fe20007ffe0ff */
[----:B------:R-:W-:-:S03]  /*ce90*/  @P0 VIADD R4, R4, 0x1 ;  /* 0x0000000104040836 */ /* 0x000fc60000000000 */
[----:B------:R-:W-:Y:S01]  /*cea0*/  ISETP.GE.U32.AND P1, PT, R5, R10, PT ;  /* 0x0000000a0500720c */ /* 0x000fe20003f26070 */
[----:B------:R-:W-:-:S12]  /*ceb0*/  IMAD.MOV.U32 R5, RZ, RZ, RZ ;  /* 0x000000ffff057224 */ /* 0x000fd800078e00ff */
[----:B------:R-:W-:Y:S02]  /*cec0*/  @P1 IADD3 R4, R4, 0x1, RZ ;  /* 0x0000000104041810 */ /* 0x000fe40007ffe0ff */
[----:B------:R-:W-:-:S07]  /*ced0*/  @!P2 LOP3.LUT R4, RZ, R10, RZ, 0x33, !PT ;  /* 0x0000000aff04a212 */ /* 0x000fce00078e33ff */
.L_x_7006:
        /* <DEDUP_REMOVED lines=9> */
[----:B------:R-:W-:Y:S05]  /*cf70*/  CALL.REL.NOINC `($__internal_22_$__cuda_sm20_div_u64) ;  /* 0x00000028004c7944 */ /* 0x000fea0003c00000 */
[----:B------:R-:W-:Y:S01]  /*cf80*/  IMAD.MOV.U32 R5, RZ, RZ, R7 ;  /* 0x000000ffff057224 */ /* 0x000fe200078e0007 */
[----:B------:R-:W-:Y:S06]  /*cf90*/  BRA `(.L_x_7009) ;  /* 0x0000000000507947 */ /* 0x000fec0003800000 */
.L_x_7008:
[----:B------:R-:W0:Y:S01]  /*cfa0*/  I2F.U32.RP R5, R4 ;  /* 0x0000000400057306 */ /* 0x000e220000209000 */
[----:B------:R-:W-:-:S07]  /*cfb0*/  ISETP.NE.U32.AND P2, PT, R4, RZ, PT ;  /* 0x000000ff0400720c */ /* 0x000fce0003f45070 */
[----:B0-----:R-:W0:Y:S02]  /*cfc0*/  MUFU.RCP R5, R5 ;  /* 0x0000000500057308 */ /* 0x001e240000001000 */
[----:B0-----:R-:W-:Y:S02]  /*cfd0*/  IADD3 R8, R5, 0xffffffe, RZ ;  /* 0x0ffffffe05087810 */ /* 0x001fe40007ffe0ff */
[----:B------:R-:W-:-:S04]  /*cfe0*/  MOV R5, RZ ;  /* 0x000000ff00057202 */ /* 0x000fc80000000f00 */
[----:B------:R0:W1:Y:S02]  /*cff0*/  F2I.FTZ.U32.TRUNC.NTZ R9, R8 ;  /* 0x0000000800097305 */ /* 0x000064000021f000 */
[----:B0-----:R-:W-:Y:S01]  /*d000*/  HFMA2.MMA R8, -RZ, RZ, 0, 0 ;  /* 0x00000000ff087435 */ /* 0x001fe200000001ff */
[----:B-1----:R-:W-:-:S04]  /*d010*/  IMAD.MOV R7, RZ, RZ, -R9 ;  /* 0x000000ffff077224 */ /* 0x002fc800078e0a09 */
[----:B------:R-:W-:-:S05]  /*d020*/  IMAD R7, R7, R4, RZ ;  /* 0x0000000407077224 */ /* 0x000fca00078e02ff */
[----:B------:R-:W-:-:S06]  /*d030*/  IMAD.HI.U32 R9, R9, R7, R8 ;  /* 0x0000000709097227 */ /* 0x000fcc00078e0008 */
[----:B------:R-:W-:-:S04]  /*d040*/  IMAD.HI.U32 R9, R9, R6, RZ ;  /* 0x0000000609097227 */ /* 0x000fc800078e00ff */
[----:B------:R-:W-:-:S04]  /*d050*/  IMAD.MOV R7, RZ, RZ, -R9 ;  /* 0x000000ffff077224 */ /* 0x000fc800078e0a09 */
[----:B------:R-:W-:-:S05]  /*d060*/  IMAD R7, R4, R7, R6 ;  /* 0x0000000704077224 */ /* 0x000fca00078e0206 */
[----:B------:R-:W-:-:S13]  /*d070*/  ISETP.GE.U32.AND P0, PT, R7, R4, PT ;  /* 0x000000040700720c */ /* 0x000fda0003f06070 */
[----:B------:R-:W-:Y:S01]  /*d080*/  @P0 IADD3 R7, R7, -R4, RZ ;  /* 0x8000000407070210 */ /* 0x000fe20007ffe0ff */
[----:B------:R-:W-:-:S03]  /*d090*/  @P0 VIADD R9, R9, 0x1 ;  /* 0x0000000109090836 */ /* 0x000fc60000000000 */
[----:B------:R-:W-:-:S13]  /*d0a0*/  ISETP.GE.U32.AND P1, PT, R7, R4, PT ;  /* 0x000000040700720c */ /* 0x000fda0003f26070 */
[----:B------:R-:W-:Y:S02]  /*d0b0*/  @P1 IADD3 R9, R9, 0x1, RZ ;  /* 0x0000000109091810 */ /* 0x000fe40007ffe0ff */
[----:B------:R-:W-:-:S05]  /*d0c0*/  @!P2 LOP3.LUT R9, RZ, R4, RZ, 0x33, !PT ;  /* 0x00000004ff09a212 */ /* 0x000fca00078e33ff */
[----:B------:R-:W-:-:S07]  /*d0d0*/  IMAD.MOV.U32 R4, RZ, RZ, R9 ;  /* 0x000000ffff047224 */ /* 0x000fce00078e0009 */
.L_x_7009:
[----:B------:R-:W-:Y:S05]  /*d0e0*/  BSYNC B0 ;  /* 0x0000000000007941 */ /* 0x000fea0003800000 */
.L_x_7007:
[----:B------:R-:W-:Y:S02]  /*d0f0*/  ULDC.64 UR4, c[0x0][0x608] ;  /* 0x0001820000047ab9 */ /* 0x000fe40000000a00 */
[----:B------:R-:W-:-:S04]  /*d100*/  IADD3 R4, P0, R4, UR4, RZ ;  /* 0x0000000404047c10 */ /* 0x000fc8000ff1e0ff */
[----:B------:R-:W-:-:S05]  /*d110*/  IADD3.X R5, R5, UR5, RZ, P0, !PT ;  /* 0x0000000505057c10 */ /* 0x000fca00087fe4ff */
[----:B------:R-:W-:-:S07]  /*d120*/  IMAD.MOV.U32 R8, RZ, RZ, R5 ;  /* 0x000000ffff087224 */ /* 0x000fce00078e0005 */
.L_x_6999:
[----:B------:R-:W-:Y:S02]  /*d130*/  ULDC UR4, c[0x0][0x240] ;  /* 0x0000900000047ab9 */ /* 0x000fe40000000800 */
[----:B------:R-:W-:-:S13]  /*d140*/  ISETP.NE.AND P0, PT, RZ, UR4, PT ;  /* 0x00000004ff007c0c */ /* 0x000fda000bf05270 */
[----:B------:R-:W-:Y:S05]  /*d150*/  @!P0 BRA `(.L_x_7010) ;  /* 0x00000020008c8947 */ /* 0x000fea0003800000 */
[----:B------:R-:W0:Y:S01]  /*d160*/  LDC R9, c[0x0][0x3f4] ;  /* 0x0000fd00ff097b82 */ /* 0x000e220000000800 */
[----:B------:R-:W2:Y:S01]  /*d170*/  S2R R2, SR_CTAID.X ;  /* 0x0000000000027919 */ /* 0x000ea20000002500 */
[----:B------:R-:W-:Y:S01]  /*d180*/  ULDC UR4, c[0x0][0x244] ;  /* 0x0000910000047ab9 */ /* 0x000fe20000000800 */
[----:B------:R-:W-:Y:S01]  /*d190*/  HFMA2.MMA R18, -RZ, RZ, 0, 0 ;  /* 0x00000000ff127435 */ /* 0x000fe200000001ff */
[----:B------:R-:W-:Y:S01]  /*d1a0*/  IMAD R6, R0, UR4, RZ ;  /* 0x0000000400067c24 */ /* 0x000fe2000f8e02ff */
[----:B------:R-:W-:-:S03]  /*d1b0*/  ULDC UR4, c[0x0][0x248] ;  /* 0x0000920000047ab9 */ /* 0x000fc60000000800 */
[----:B-1----:R-:W-:Y:S01]  /*d1c0*/  IMAD R7, R3, UR4, R6 ;  /* 0x0000000403077c24 */ /* 0x002fe2000f8e0206 */
        /* <DEDUP_REMOVED lines=277> */
.L_x_7011:
        /* <DEDUP_REMOVED lines=9> */
[----:B------:R-:W-:-:S05]  /*e3b0*/  IADD3 R6, P1, R18, UR4, RZ ;  /* 0x0000000412067c10 */ /* 0x000fca000ff3e0ff */
[----:B------:R-:W-:-:S05]  /*e3c0*/  IMAD.X R7, RZ, RZ, UR5, P1 ;  /* 0x00000005ff077e24 */ /* 0x000fca00088e06ff */
[----:B------:R-:W-:Y:S05]  /*e3d0*/  @P0 BRA `(.L_x_7013) ;  /* 0x0000000000180947 */ /* 0x000fea0003800000 */
[----:B------:R-:W-:Y:S01]  /*e3e0*/  ULDC UR4, c[0x0][0x23c] ;  /* 0x00008f0000047ab9 */ /* 0x000fe20000000800 */
[----:B------:R-:W-:Y:S02]  /*e3f0*/  MOV R9, 0x1 ;  /* 0x0000000100097802 */ /* 0x000fe40000000f00 */
[----:B------:R-:W-:-:S13]  /*e400*/  ISETP.NE.AND P1, PT, RZ, UR4, PT ;  /* 0x00000004ff007c0c */ /* 0x000fda000bf25270 */
[----:B------:R-:W-:-:S04]  /*e410*/  @P1 ISETP.NE.AND P0, PT, R3, RZ, PT ;  /* 0x000000ff0300120c */ /* 0x000fc80003f05270 */
[----:B------:R-:W-:-:S04]  /*e420*/  @P1 SEL R10, RZ, 0x1, P0 ;  /* 0x00000001ff0a1807 */ /* 0x000fc80000000000 */
[----:B------:R-:W-:-:S07]  /*e430*/  @P1 PRMT R9, R10, 0x7610, R9 ;  /* 0x000076100a091816 */ /* 0x000fce0000000009 */
.L_x_7013:
[----:B0-----:R-:W-:Y:S05]  /*e440*/  BSYNC B0 ;  /* 0x0000000000007941 */ /* 0x001fea0003800000 */
.L_x_7012:
        /* <DEDUP_REMOVED lines=14> */
.L_x_7015:
[----:B------:R-:W-:Y:S05]  /*e530*/  BSYNC B0 ;  /* 0x0000000000007941 */ /* 0x000fea0003800000 */
.L_x_7014:
        /* <DEDUP_REMOVED lines=35> */
.L_x_7017:
[----:B------:R-:W-:Y:S05]  /*e770*/  BSYNC B0 ;  /* 0x0000000000007941 */ /* 0x000fea0003800000 */
.L_x_7016:
[----:B------:R-:W-:Y:S01]  /*e780*/  BAR.SYNC.DEFER_BLOCKING 0x0 ;  /* 0x0000000000007b1d */ /* 0x000fe20000010000 */
[----:B------:R-:W-:-:S09]  /*e790*/  ULEA UR4, UR8, UR7, 0x18 ;  /* 0x0000000708047291 */ /* 0x000fd2000f8ec03f */
[----:B-1----:R-:W1:Y:S02]  /*e7a0*/  LDS.U8 R9, [UR4] ;  /* 0x00000004ff097984 */ /* 0x002e640008000000 */
        /* <DEDUP_REMOVED lines=14> */
[----:B0-----:R-:W-:Y:S01]  /*e890*/  MOV R16, UR4 ;  /* 0x0000000400107c02 */ /* 0x001fe20008000f00 */
        /* <DEDUP_REMOVED lines=11> */
[----:B------:R-:W1:Y:S01]  /*e950*/  LDC.64 R10, c[0x0][0x610] ;  /* 0x00018400ff0a7b82 */ /* 0x000e620000000a00 */
[----:B0-----:R-:W-:-:S07]  /*e960*/  IMAD R14, R14, UR4, RZ ;  /* 0x000000040e0e7c24 */ /* 0x001fce000f8e02ff */
.L_x_7022:
[----:B------:R-:W-:-:S05]  /*e970*/  IADD3 R13, R2, R9, RZ ;  /* 0x00000009020d7210 */ /* 0x000fca0007ffe0ff */
[----:B-1----:R-:W-:-:S06]  /*e980*/  IMAD.WIDE.U32 R12, R13, 0x8, R10 ;  /* 0x000000080d0c7825 */ /* 0x002fcc00078e000a */
[----:B------:R-:W2:Y:S01]  /*e990*/  LDG.E.64 R12, desc[UR36][R12.64] ;  /* 0x000000240c0c7981 */ /* 0x000ea2000c1e1b00 */
[----:B------:R-:W-:-:S05]  /*e9a0*/  IMAD.IADD R9, R14, 0x1, R9 ;  /* 0x000000010e097824 */ /* 0x000fca00078e0209 */
[----:B------:R-:W-:Y:S02]  /*e9b0*/  ISETP.GE.U32.AND P0, PT, R9, UR6, PT ;  /* 0x0000000609007c0c */ /* 0x000fe4000bf06070 */
[----:B--2---:R-:W-:-:S04]  /*e9c0*/  IADD3 R16, P2, R12, R16, RZ ;  /* 0x000000100c107210 */ /* 0x004fc80007f5e0ff */
[----:B------:R-:W-:-:S07]  /*e9d0*/  IADD3.X R17, R13, R17, RZ, P2, !PT ;  /* 0x000000110d117210 */ /* 0x000fce00017fe4ff */
[----:B------:R-:W-:Y:S05]  /*e9e0*/  @!P0 BRA `(.L_x_7022) ;  /* 0xfffffffc00e08947 */ /* 0x000fea000383ffff */
[----:B------:R-:W-:Y:S05]  /*e9f0*/  BSYNC B1 ;  /* 0x0000000000017941 */ /* 0x000fea0003800000 */
.L_x_7021:
[----:B------:R-:W-:Y:S05]  /*ea00*/  BRA `(.L_x_7020) ;  /* 0x0000000000487947 */ /* 0x000fea0003800000 */
.L_x_7019:
[----:B------:R-:W-:Y:S02]  /*ea10*/  ULDC UR5, c[0x0][0x234] ;  /* 0x00008d0000057ab9 */ /* 0x000fe40000000800 */
[----:B------:R-:W-:-:S13]  /*ea20*/  ISETP.GE.U32.AND P0, PT, R3, UR5, PT ;  /* 0x0000000503007c0c */ /* 0x000fda000bf06070 */
[----:B------:R-:W-:Y:S05]  /*ea30*/  @P0 BRA `(.L_x_7020) ;  /* 0x00000000003c0947 */ /* 0x000fea0003800000 */
[----:B------:R-:W-:Y:S01]  /*ea40*/  ULDC UR4, c[0x0][0x10] ;  /* 0x0000040000047ab9 */ /* 0x000fe20000000800 */
[----:B------:R-:W0:Y:S01]  /*ea50*/  LDC R14, c[0x0][RZ] ;  /* 0x00000000ff0e7b82 */ /* 0x000e220000000800 */
[----:B------:R-:W-:Y:S02]  /*ea60*/  IMAD.MOV.U32 R9, RZ, RZ, R3 ;  /* 0x000000ffff097224 */ /* 0x000fe400078e0003 */
[----:B------:R-:W-:-:S05]  /*ea70*/  IMAD R2, R2, UR4, RZ ;  /* 0x0000000402027c24 */ /* 0x000fca000f8e02ff */
[----:B------:R-:W1:Y:S08]  /*ea80*/  LDC.64 R10, c[0x0][0x610] ;  /* 0x00018400ff0a7b82 */ /* 0x000e700000000a00 */
[----:B------:R-:W2:Y:S02]  /*ea90*/  LDC R20, c[0x0][0x4] ;  /* 0x00000100ff147b82 */ /* 0x000ea40000000800 */
.L_x_7023:
[----:B------:R-:W-:-:S05]  /*eaa0*/  IADD3 R13, R2, R9, RZ ;  /* 0x00000009020d7210 */ /* 0x000fca0007ffe0ff */
[----:B0-----:R-:W-:-:S04]  /*eab0*/  IMAD R13, R13, R14, R0 ;  /* 0x0000000e0d0d7224 */ /* 0x001fc800078e0200 */
[----:B-1----:R-:W-:-:S06]  /*eac0*/  IMAD.WIDE.U32 R12, R13, 0x8, R10 ;  /* 0x000000080d0c7825 */ /* 0x002fcc00078e000a */
[----:B------:R-:W3:Y:S01]  /*ead0*/  LDG.E.64 R12, desc[UR36][R12.64] ;  /* 0x000000240c0c7981 */ /* 0x000ee2000c1e1b00 */
[----:B--2---:R-:W-:-:S05]  /*eae0*/  IMAD.IADD R9, R20, 0x1, R9 ;  /* 0x0000000114097824 */ /* 0x004fca00078e0209 */
[----:B------:R-:W-:Y:S02]  /*eaf0*/  ISETP.GE.U32.AND P0, PT, R9, UR5, PT ;  /* 0x0000000509007c0c */ /* 0x000fe4000bf06070 */
[----:B---3--:R-:W-:-:S04]  /*eb00*/  IADD3 R16, P2, R12, R16, RZ ;  /* 0x000000100c107210 */ /* 0x008fc80007f5e0ff */
[----:B------:R-:W-:-:S07]  /*eb10*/  IADD3.X R17, R13, R17, RZ, P2, !PT ;  /* 0x000000110d117210 */ /* 0x000fce00017fe4ff */
[----:B------:R-:W-:Y:S05]  /*eb20*/  @!P0 BRA `(.L_x_7023) ;  /* 0xfffffffc00dc8947 */ /* 0x000fea000383ffff */
.L_x_7020:
[----:B------:R-:W-:Y:S05]  /*eb30*/  BSYNC B0 ;  /* 0x0000000000007941 */ /* 0x000fea0003800000 */
.L_x_7018:
        /* <DEDUP_REMOVED lines=13> */
.L_x_7025:
[----:B------:R-:W-:Y:S01]  /*ec10*/  IADD3 R10, R3, R12, RZ ;  /* 0x0000000c030a7210 */ /* 0x000fe20007ffe0ff */
[----:B------:R-:W-:Y:S03]  /*ec20*/  BAR.SYNC.DEFER_BLOCKING 0x0 ;  /* 0x0000000000007b1d */ /* 0x000fe60000010000 */
[----:B------:R-:W-:-:S04]  /*ec30*/  ISETP.GE.U32.AND P0, PT, R10, UR5, PT ;  /* 0x000000050a007c0c */ /* 0x000fc8000bf06070 */
[----:B------:R-:W-:-:S13]  /*ec40*/  ISETP.GE.U32.OR P0, PT, R3, R12, P0 ;  /* 0x0000000c0300720c */ /* 0x000fda0000706470 */
[----:B------:R-:W-:-:S05]  /*ec50*/  @!P0 IMAD R10, R10, R9, R0 ;  /* 0x000000090a0a8224 */ /* 0x000fca00078e0200 */
[----:B------:R-:W-:-:S06]  /*ec60*/  @!P0 LEA R10, R10, UR7, 0x3 ;  /* 0x000000070a0a8c11 */ /* 0x000fcc000f8e18ff */
[----:B------:R-:W0:Y:S02]  /*ec70*/  @!P0 LDS.64 R10, [R10] ;  /* 0x000000000a0a8984 */ /* 0x000e240000000a00 */
[----:B0-----:R-:W-:-:S05]  /*ec80*/  @!P0 IADD3 R16, P2, R10, R16, RZ ;  /* 0x000000100a108210 */ /* 0x001fca0007f5e0ff */
[----:B------:R-:W-:-:S05]  /*ec90*/  @!P0 IMAD.X R17, R11, 0x1, R17, P2 ;  /* 0x000000010b118824 */ /* 0x000fca00010e0611 */
[----:B------:R1:W-:Y:S01]  /*eca0*/  @!P0 STS.64 [R2], R16 ;  /* 0x0000001002008388 */ /* 0x0003e20000000a00 */
[----:B------:R-:W-:Y:S02]  /*ecb0*/  ISETP.GT.AND P0, PT, R12, 0x1, PT ;  /* 0x000000010c00780c */ /* 0x000fe40003f04270 */
[----:B------:R-:W-:-:S11]  /*ecc0*/  SHF.R.S32.HI R12, RZ, 0x1, R12 ;  /* 0x00000001ff0c7819 */ /* 0x000fd6000001140c */
[----:B-1----:R-:W-:Y:S05]  /*ecd0*/  @P0 BRA `(.L_x_7025) ;  /* 0xfffffffc00cc0947 */ /* 0x002fea000383ffff */
.L_x_7024:
        /* <DEDUP_REMOVED lines=10> */
[----:B------:R-:W-:-:S07]  /*ed80*/  MOV R3, R10 ;  /* 0x0000000a00037202 */ /* 0x000fce0000000f00 */
.L_x_7028:
        /* <DEDUP_REMOVED lines=11> */
[----:B-1----:R-:W-:Y:S05]  /*ee40*/  @P0 BRA `(.L_x_7028) ;  /* 0xfffffffc00d00947 */ /* 0x002fea000383ffff */
[----:B------:R-:W-:-:S11]  /*ee50*/  HFMA2.MMA R3, -RZ, RZ, 0, 1.9073486328125e-06 ;  /* 0x00000020ff037435 */ /* 0x000fd600000001ff */
.L_x_7027:
[----:B------:R-:W-:Y:S01]  /*ee60*/  BAR.SYNC.DEFER_BLOCKING 0x0 ;  /* 0x0000000000007b1d */ /* 0x000fe20000010000 */
[----:B------:R-:W-:-:S13]  /*ee70*/  ISETP.GE.AND P0, PT, R3, 0x2, PT ;  /* 0x000000020300780c */ /* 0x000fda0003f06270 */
[----:B------:R-:W-:Y:S05]  /*ee80*/  @!P0 BRA `(.L_x_7026) ;  /* 0x0000000000208947 */ /* 0x000fea0003800000 */
[----:B------:R-:W-:-:S07]  /*ee90*/  IMAD.MOV.U32 R0, RZ, RZ, 0x1 ;  /* 0x00000001ff007424 */ /* 0x000fce00078e00ff */
.L_x_7029:
[----:B------:R-:W1:Y:S04]  /*eea0*/  SHFL.DOWN PT, R9, R16, R0, 0x1f ;  /* 0x08001f0010097589 */ /* 0x000e6800000e0000 */
[----:B0-----:R0:W2:Y:S02]  /*eeb0*/  SHFL.DOWN PT, R2, R17, R0, 0x1f ;  /* 0x08001f0011027589 */ /* 0x0010a400000e0000 */
[----:B0-----:R-:W-:-:S04]  /*eec0*/  SHF.L.U32 R0, R0, 0x1, RZ ;  /* 0x0000000100007819 */ /* 0x001fc800000006ff */
[----:B------:R-:W-:Y:S02]  /*eed0*/  ISETP.GE.AND P0, PT, R0, R3, PT ;  /* 0x000000030000720c */ /* 0x000fe40003f06270 */
[----:B-1----:R-:W-:-:S04]  /*eee0*/  IADD3 R16, P2, R9, R16, RZ ;  /* 0x0000001009107210 */ /* 0x002fc80007f5e0ff */
[----:B--2---:R-:W-:-:S07]  /*eef0*/  IADD3.X R17, R2, R17, RZ, P2, !PT ;  /* 0x0000001102117210 */ /* 0x004fce00017fe4ff */
[----:B------:R-:W-:Y:S05]  /*ef00*/  @!P0 BRA `(.L_x_7029) ;  /* 0xfffffffc00e48947 */ /* 0x000fea000383ffff */
.L_x_7026:
        /* <DEDUP_REMOVED lines=9> */
[----:B0-----:R-:W2:Y:S02]  /*efa0*/  LDG.E.64 R2, desc[UR36][R4.64] ;  /* 0x0000002404027981 */ /* 0x001ea4000c1e1b00 */
[----:B--2---:R-:W-:-:S05]  /*efb0*/  IADD3 R16, P0, R2, R16, RZ ;  /* 0x0000001002107210 */ /* 0x004fca0007f1e0ff */
[----:B------:R-:W-:-:S08]  /*efc0*/  IMAD.X R17, R3, 0x1, R17, P0 ;  /* 0x0000000103117824 */ /* 0x000fd000000e0611 */
.L_x_7031:
[----:B------:R-:W-:Y:S05]  /*efd0*/  @!P1 BRA `(.L_x_7032) ;  /* 0x0000000000609947 */ /* 0x000fea0003800000 */
[----:B------:R-:W1:Y:S02]  /*efe0*/  LDC R0, c[0x0][0x62c] ;  /* 0x00018b00ff007b82 */ /* 0x000e640000000800 */
[----:B-1----:R-:W-:-:S13]  /*eff0*/  ISETP.NE.AND P0, PT, R0, 0x1, PT ;  /* 0x000000010000780c */ /* 0x002fda0003f05270 */
        /* <DEDUP_REMOVED lines=17> */
.L_x_7033:
[----:B------:R-:W-:Y:S02]  /*f110*/  ULDC.64 UR4, c[0x0][0x5f8] ;  /* 0x00017e0000047ab9 */ /* 0x000fe40000000a00 */
[----:B------:R-:W-:-:S04]  /*f120*/  IADD3 R18, P0, R18, UR4, RZ ;  /* 0x0000000412127c10 */ /* 0x000fc8000ff1e0ff */
[----:B------:R-:W-:-:S05]  /*f130*/  IADD3.X R19, RZ, UR5, RZ, P0, !PT ;  /* 0x00000005ff137c10 */ /* 0x000fca00087fe4ff */
[----:B------:R-:W-:Y:S01]  /*f140*/  STG.E.U16 desc[UR36][R18.64], R16 ;  /* 0x0000001012007986 */ /* 0x000fe2000c101524 */
[----:B------:R-:W-:Y:S05]  /*f150*/  EXIT ;  /* 0x000000000000794d */ /* 0x000fea0003800000 */
.L_x_7032:
[----:B------:R-:W-:Y:S01]  /*f160*/  STG.E.64 desc[UR36][R4.64], R16 ;  /* 0x0000001004007986 */ /* 0x000fe2000c101b24 */
[----:B------:R-:W-:Y:S05]  /*f170*/  EXIT ;  /* 0x000000000000794d */ /* 0x000fea0003800000 */
.L_x_7030:
[----:B------:R-:W-:Y:S01]  /*f180*/  ISETP.NE.AND P0, PT, RZ, UR38, PT ;  /* 0x00000026ff007c0c */ /* 0x000fe2000bf05270 */
[----:B------:R-:W-:Y:S02]  /*f190*/  ULDC.U8 UR4, c[0x0][0x629] ;  /* 0x00018a4000047ab9 */ /* 0x000fe40000000000 */
[----:B------:R-:W-:-:S10]  /*f1a0*/  ISETP.NE.AND P1, PT, RZ, UR4, PT ;  /* 0x00000004ff007c0c */ /* 0x000fd4000bf25270 */
[----:B------:R-:W-:Y:S05]  /*f1b0*/  @!P0 BRA `(.L_x_7034) ;  /* 0x0000000000088947 */ /* 0x000fea0003800000 */
[----:B------:R-:W0:Y:S02]  /*f1c0*/  LDG.E.S16 R3, desc[UR36][R6.64] ;  /* 0x0000002406037981 */ /* 0x000e24000c1e1700 */
[----:B0-----:R-:W-:-:S07]  /*f1d0*/  IADD3 R16, R3, R16, RZ ;  /* 0x0000001003107210 */ /* 0x001fce0007ffe0ff */
.L_x_7034:
[----:B------:R-:W-:Y:S05]  /*f1e0*/  @!P1 BRA `(.L_x_7035) ;  /* 0x0000000000609947 */ /* 0x000fea0003800000 */
[----:B------:R-:W1:Y:S02]  /*f1f0*/  LDC R0, c[0x0][0x62c] ;  /* 0x00018b00ff007b82 */ /* 0x000e640000000800 */
[----:B-1----:R-:W-:-:S13]  /*f200*/  ISETP.NE.AND P0, PT, R0, 0x1, PT ;  /* 0x000000010000780c */ /* 0x002fda0003f05270 */
[----:B------:R-:W-:Y:S05]  /*f210*/  @!P0 BRA `(.L_x_7036) ;  /* 0x0000000000408947 */ /* 0x000fea0003800000 */
[----:B0-----:R-:W-:Y:S01]  /*f220*/  MOV R2, 0x660 ;  /* 0x0000066000027802 */ /* 0x001fe20000000f00 */
        /* <DEDUP_REMOVED lines=15> */
.L_x_7036:
[----:B------:R-:W-:Y:S02]  /*f320*/  ULDC.64 UR4, c[0x0][0x5f8] ;  /* 0x00017e0000047ab9 */ /* 0x000fe40000000a00 */
[----:B------:R-:W-:-:S05]  /*f330*/  IADD3 R18, P0, R18, UR4, RZ ;  /* 0x0000000412127c10 */ /* 0x000fca000ff1e0ff */
[----:B------:R-:W-:-:S05]  /*f340*/  IMAD.X R19, RZ, RZ, UR5, P0 ;  /* 0x00000005ff137e24 */ /* 0x000fca00080e06ff */
[----:B------:R-:W-:Y:S01]  /*f350*/  STG.E.U16 desc[UR36][R18.64], R16 ;  /* 0x0000001012007986 */ /* 0x000fe2000c101524 */
[----:B------:R-:W-:Y:S05]  /*f360*/  EXIT ;  /* 0x000000000000794d */ /* 0x000fea0003800000 */
.L_x_7035:
[----:B------:R-:W-:Y:S01]  /*f370*/  STG.E.U16 desc[UR36][R6.64], R16 ;  /* 0x0000001006007986 */ /* 0x000fe2000c101524 */
[----:B------:R-:W-:Y:S05]  /*f380*/  EXIT ;  /* 0x000000000000794d */ /* 0x000fea0003800000 */
.L_x_7010:
        /* <DEDUP_REMOVED lines=19> */
[----:B-1----:R-:W2:Y:S02]  /*f4c0*/  LDG.E.64 R6, desc[UR36][R4.64] ;  /* 0x0000002404067981 */ /* 0x002ea4000c1e1b00 */
[----:B--2---:R-:W-:-:S04]  /*f4d0*/  IADD3 R16, P0, R6, R16, RZ ;  /* 0x0000001006107210 */ /* 0x004fc80007f1e0ff */
[----:B------:R-:W-:-:S09]  /*f4e0*/  IADD3.X R17, R7, R17, RZ, P0, !PT ;  /* 0x0000001107117210 */ /* 0x000fd200007fe4ff */
.L_x_7038:
        /* <DEDUP_REMOVED lines=14> */
[----:B-1----:R-:W-:Y:S01]  /*f5d0*/  MOV R7, UR5 ;  /* 0x0000000500077c02 */ /* 0x002fe20008000f00 */
[----:B------:R-:W-:Y:S01]  /*f5e0*/  IMAD.MOV.U32 R12, RZ, RZ, 0x1 ;  /* 0x00000001ff0c7424 */ /* 0x000fe200078e00ff */
[----:B------:R-:W-:-:S02]  /*f5f0*/  MOV R11, UR7 ;  /* 0x00000007000b7c02 */ /* 0x000fc40008000f00 */
[----:B------:R-:W-:-:S07]  /*f600*/  MOV R13, RZ ;  /* 0x000000ff000d7202 */ /* 0x000fce0000000f00 */
[----:B------:R-:W-:-:S07]  /*f610*/  LEPC R20, `(.L_x_7040) ;  /* 0x000000001014794e */ /* 0x000fce0000000000 */
[----:B0-----:R-:W-:Y:S05]  /*f620*/  CALL.ABS.NOINC R14 ;  /* 0x000000000e007343 */ /* 0x001fea0003c00000 */
.L_x_7040:
[----:B------:R-:W-:Y:S02]  /*f630*/  ULDC.64 UR4, c[0x0][0x5f8] ;  /* 0x00017e0000047ab9 */ /* 0x000fe40000000a00 */
[----:B------:R-:W-:-:S04]  /*f640*/  IADD3 R2, P0, R2, UR4, RZ ;  /* 0x0000000402027c10 */ /* 0x000fc8000ff1e0ff */
[----:B------:R-:W-:-:S05]  /*f650*/  IADD3.X R3, RZ, UR5, RZ, P0, !PT ;  /* 0x00000005ff037c10 */ /* 0x000fca00087fe4ff */
[----:B------:R-:W-:Y:S01]  /*f660*/  STG.E.U16 desc[UR36][R2.64], R16 ;  /* 0x0000001002007986 */ /* 0x000fe2000c101524 */
[----:B------:R-:W-:Y:S05]  /*f670*/  EXIT ;  /* 0x000000000000794d */ /* 0x000fea0003800000 */
.L_x_7039:
[----:B------:R-:W-:Y:S01]  /*f680*/  STG.E.64 desc[UR36][R4.64], R16 ;  /* 0x0000001004007986 */ /* 0x000fe2000c101b24 */
[----:B------:R-:W-:Y:S05]  /*f690*/  EXIT ;  /* 0x000000000000794d */ /* 0x000fea0003800000 */
.L_x_7037:
[----:B------:R-:W-:Y:S01]  /*f6a0*/  ISETP.NE.AND P0, PT, RZ, UR38, PT ;  /* 0x00000026ff007c0c */ /* 0x000fe2000bf05270 */
[----:B------:R-:W-:Y:S02]  /*f6b0*/  ULDC.U8 UR4, c[0x0][0x629] ;  /* 0x00018a4000047ab9 */ /* 0x000fe40000000000 */
[----:B------:R-:W-:-:S10]  /*f6c0*/  ISETP.NE.AND P1, PT, RZ, UR4, PT ;  /* 0x00000004ff007c0c */ /* 0x000fd4000bf25270 */
[----:B------:R-:W-:Y:S05]  /*f6d0*/  @!P0 BRA `(.L_x_7041) ;  /* 0x0000000000088947 */ /* 0x000fea0003800000 */
[----:B------:R-:W1:Y:S02]  /*f6e0*/  LDG.E.S16 R3, desc[UR36][R12.64] ;  /* 0x000000240c037981 */ /* 0x000e64000c1e1700 */
[----:B-1----:R-:W-:-:S07]  /*f6f0*/  IMAD.IADD R16, R3, 0x1, R16 ;  /* 0x0000000103107824 */ /* 0x002fce00078e0210 */
.L_x_7041:
        /* <DEDUP_REMOVED lines=14> */
[----:B-1----:R-:W-:Y:S01]  /*f7e0*/  MOV R7, UR5 ;  /* 0x0000000500077c02 */ /* 0x002fe20008000f00 */
[----:B------:R-:W-:Y:S01]  /*f7f0*/  IMAD.U32 R11, RZ, RZ, UR7 ;  /* 0x00000007ff0b7e24 */ /* 0x000fe2000f8e00ff */
[----:B------:R-:W-:Y:S01]  /*f800*/  MOV R12, 0x1 ;  /* 0x00000001000c7802 */ /* 0x000fe20000000f00 */
[----:B------:R-:W-:-:S07]  /*f810*/  IMAD.MOV.U32 R13, RZ, RZ, RZ ;  /* 0x000000ffff0d7224 */ /* 0x000fce00078e00ff */
[----:B------:R-:W-:-:S07]  /*f820*/  LEPC R20, `(.L_x_7043) ;  /* 0x000000001014794e */ /* 0x000fce0000000000 */
[----:B0-----:R-:W-:Y:S05]  /*f830*/  CALL.ABS.NOINC R14 ;  /* 0x000000000e007343 */ /* 0x001fea0003c00000 */
.L_x_7043:
[----:B------:R-:W-:Y:S02]  /*f840*/  ULDC.64 UR4, c[0x0][0x5f8] ;  /* 0x00017e0000047ab9 */ /* 0x000fe40000000a00 */
[----:B------:R-:W-:-:S04]  /*f850*/  IADD3 R2, P0, R2, UR4, RZ ;  /* 0x0000000402027c10 */ /* 0x000fc8000ff1e0ff */
[----:B------:R-:W-:-:S05]  /*f860*/  IADD3.X R3, RZ, UR5, RZ, P0, !PT ;  /* 0x00000005ff037c10 */ /* 0x000fca00087fe4ff */
[----:B------:R-:W-:Y:S01]  /*f870*/  STG.E.U16 desc[UR36][R2.64], R16 ;  /* 0x0000001002007986 */ /* 0x000fe2000c101524 */
[----:B------:R-:W-:Y:S05]  /*f880*/  EXIT ;  /* 0x000000000000794d */ /* 0x000fea0003800000 */
.L_x_7042:
[----:B------:R-:W-:Y:S01]  /*f890*/  STG.E.U16 desc[UR36][R12.64], R16 ;  /* 0x000000100c007986 */ /* 0x000fe2000c101524 */
[----:B------:R-:W-:Y:S05]  /*f8a0*/  EXIT ;  /* 0x000000000000794d */ /* 0x000fea0003800000 */
        .weak           $__internal_22_$__cuda_sm20_div_u64
        .type           $__internal_22_$__cuda_sm20_div_u64,@function
        .size           $__internal_22_$__cuda_sm20_div_u64,($__internal_23_$__cuda_sm20_rem_u64 - $__internal_22_$__cuda_sm20_div_u64)
$__internal_22_$__cuda_sm20_div_u64:
        /* <DEDUP_REMOVED lines=42> */
[----:B------:R-:W-:Y:S02]  /*fb50*/  IMAD.X R7, RZ, RZ, R7, P1 ;  /* 0x000000ffff077224 */ /* 0x000fe400008e0607 */
[----:B------:R-:W-:Y:S01]  /*fb60*/  IMAD R11, R9, R5, R21 ;  /* 0x00000005090b7224 */ /* 0x000fe200078e0215 */
[----:B------:R-:W-:-:S03]  /*fb70*/  IADD3 R21, P1, -R20, R6, RZ ;  /* 0x0000000614157210 */ /* 0x000fc60007f3e1ff */
[-C--:B------:R-:W-:Y:S01]  /*fb80*/  IMAD R11, R7, R10.reuse, R11 ;  /* 0x0000000a070b7224 */ /* 0x080fe200078e020b */
[----:B------:R-:W-:-:S04]  /*fb90*/  ISETP.GE.U32.AND P0, PT, R21, R10, PT ;  /* 0x0000000a1500720c */ /* 0x000fc80003f06070 */
        /* <DEDUP_REMOVED lines=13> */
[----:B------:R-:W-:Y:S02]  /*fc70*/  ISETP.NE.U32.AND P1, PT, R10, RZ, PT ;  /* 0x000000ff0a00720c */ /* 0x000fe40003f25070 */
[-C--:B------:R-:W-:Y:S02]  /*fc80*/  IADD3.X R7, RZ, R6.reuse, RZ, P3, !PT ;  /* 0x00000006ff077210 */ /* 0x080fe40001ffe4ff */
[----:B------:R-:W-:Y:S02]  /*fc90*/  SEL R4, R4, R9, P0 ;  /* 0x0000000904047207 */ /* 0x000fe40000000000 */
[----:B------:R-:W-:Y:S02]  /*fca0*/  MOV R9, 0x0 ;  /* 0x0000000000097802 */ /* 0x000fe40000000f00 */
[----:B------:R-:W-:Y:S02]  /*fcb0*/  ISETP.NE.AND.EX P1, PT, R5, RZ, PT, P1 ;  /* 0x000000ff0500720c */ /* 0x000fe40003f25310 */
[----:B------:R-:W-:-:S02]  /*fcc0*/  SEL R7, R7, R6, P0 ;  /* 0x0000000607077207 */ /* 0x000fc40000000000 */
[----:B------:R-:W-:Y:S02]  /*fcd0*/  SEL R4, R4, 0xffffffff, P1 ;  /* 0xffffffff04047807 */ /* 0x000fe40000800000 */
[----:B------:R-:W-:Y:S01]  /*fce0*/  SEL R7, R7, 0xffffffff, P1 ;  /* 0xffffffff07077807 */ /* 0x000fe20000800000 */
[----:B------:R-:W-:Y:S06]  /*fcf0*/  RET.REL.NODEC R8 `(_ZN2at6native13reduce_kernelILi512ELi1ENS0_8ReduceOpIsNS0_14func_wrapper_tIsNS0_55_GLOBAL__N__0955718d_22_SparseCsrTensorMath_cu_868dd54514ReductionAddOpIlEEEEjsLi4ELi4EEEEEvT1_) ;  /* 0xffffff0008c07950 */ /* 0x000fec0003c3ffff */
        .weak           $__internal_23_$__cuda_sm20_rem_u64
        .type           $__internal_23_$__cuda_sm20_rem_u64,@function
        .size           $__internal_23_$__cuda_sm20_rem_u64,(.L_x_8836 - $__internal_23_$__cuda_sm20_rem_u64)
$__internal_23_$__cuda_sm20_rem_u64:
        /* <DEDUP_REMOVED lines=52> */
[C---:B------:R-:W-:Y:S02]  /*10040*/  ISETP.NE.U32.AND P1, PT, R11.reuse, RZ, PT ;  /* 0x000000ff0b00720c */ /* 0x040fe40003f25070 */
[----:B------:R-:W-:Y:S02]  /*10050*/  SEL R18, R18, R20, P0 ;  /* 0x0000001412127207 */ /* 0x000fe40000000000 */
[----:B------:R-:W-:Y:S02]  /*10060*/  ISETP.GE.U32.AND P0, PT, R8, R11, PT ;  /* 0x0000000b0800720c */ /* 0x000fe40003f06070 */
[----:B------:R-:W-:Y:S02]  /*10070*/  IADD3 R4, P2, -R11, R8, RZ ;  /* 0x000000080b047210 */ /* 0x000fe40007f5e1ff */
[----:B------:R-:W-:-:S02]  /*10080*/  ISETP.GE.U32.AND.EX P0, PT, R18, R7, PT, P0 ;  /* 0x000000071200720c */ /* 0x000fc40003f06100 */
[C---:B------:R-:W-:Y:S02]  /*10090*/  IADD3.X R9, ~R7.reuse, R18, RZ, P2, !PT ;  /* 0x0000001207097210 */ /* 0x040fe400017fe5ff */
[----:B------:R-:W-:Y:S02]  /*100a0*/  ISETP.NE.AND.EX P1, PT, R7, RZ, PT, P1 ;  /* 0x000000ff0700720c */ /* 0x000fe40003f25310 */
[----:B------:R-:W-:Y:S02]  /*100b0*/  MOV R7, 0x0 ;  /* 0x0000000000077802 */ /* 0x000fe40000000f00 */
[----:B------:R-:W-:Y:S02]  /*100c0*/  SEL R4, R4, R8, P0 ;  /* 0x0000000804047207 */ /* 0x000fe40000000000 */
[----:B------:R-:W-:Y:S02]  /*100d0*/  SEL R9, R9, R18, P0 ;  /* 0x0000001209097207 */ /* 0x000fe40000000000 */
[----:B------:R-:W-:-:S02]  /*100e0*/  SEL R4, R4, 0xffffffff, P1 ;  /* 0xffffffff04047807 */ /* 0x000fc40000800000 */
[----:B------:R-:W-:Y:S01]  /*100f0*/  SEL R9, R9, 0xffffffff, P1 ;  /* 0xffffffff09097807 */ /* 0x000fe20000800000 */
[----:B------:R-:W-:Y:S06]  /*10100*/  RET.REL.NODEC R6 `(_ZN2at6native13reduce_kernelILi512ELi1ENS0_8ReduceOpIsNS0_14func_wrapper_tIsNS0_55_GLOBAL__N__0955718d_22_SparseCsrTensorMath_cu_868dd54514ReductionAddOpIlEEEEjsLi4ELi4EEEEEvT1_) ;  /* 0xfffffefc06bc7950 */ /* 0x000fec0003c3ffff */
.L_x_7044:
        /* <DEDUP_REMOVED lines=15> */
.L_x_8836:


//--------------------- .text._ZN2at6native13reduce_kernelILi256ELi2ENS0_8ReduceOpIsNS0_14func_wrapper_tIsNS0_55_GLOBAL__N__0955718d_22_SparseCsrTensorMath_cu_868dd54514ReductionAddOpIlEEEEjsLi4ELi4EEEEEvT1_ --------------------------
	.section	.text._ZN2at6native13reduce_kernelILi256ELi2ENS0_8ReduceOpIsNS0_14func_wrapper_tIsNS0_55_GLOBAL__N__0955718d_22_SparseCsrTensorMath_cu_868dd54514ReductionAddOpIlEEEEjsLi4ELi4EEEEEvT1_,"ax",@progbits
	.align	128
.text._ZN2at6native13reduce_kernelILi256ELi2ENS0_8ReduceOpIsNS0_14func_wrapper_tIsNS0_55_GLOBAL__N__0955718d_22_SparseCsrTensorMath_cu_868dd54514ReductionAddOpIlEEEEjsLi4ELi4EEEEEvT1_:
        .type           _ZN2at6native13reduce_kernelILi256ELi2ENS0_8ReduceOpIsNS0_14func_wrapper_tIsNS0_55_GLOBAL__N__0955718d_22_SparseCsrTensorMath_cu_868dd54514ReductionAddOpIlEEEEjsLi4ELi4EEEEEvT1_,@function
        .size           _ZN2at6native13reduce_kernelILi256ELi2ENS0_8ReduceOpIsNS0_14func_wrapper_tIsNS0_55_GLOBAL__N__0955718d_22_SparseCsrTensorMath_cu_868dd54514ReductionAddOpIlEEEEjsLi4ELi4EEEEEvT1_,(.L_x_8839 - _ZN2at6native13reduce_kernelILi256ELi2ENS0_8ReduceOpIsNS0_14func_wrapper_tIsNS0_55_GLOBAL__N__0955718d_22_SparseCsrTensorMath_cu_868dd54514ReductionAddOpIlEEEEjsLi4ELi4EEEEEvT1_)
        .other          _ZN2at6native13reduce_kernelILi256ELi2ENS0_8ReduceOpIsNS0_14func_wrapper_tIsNS0_55_GLOBAL__N__0955718d_22_SparseCsrTensorMath_cu_868dd54514ReductionAddOpIlEEEEjsLi4ELi4EEEEEvT1_,@"STO_CUDA_ENTRY STV_DEFAULT"
_ZN2at6native13reduce_kernelILi256ELi2ENS0_8ReduceOpIsNS0_14func_wrapper_tIsNS0_55_GLOBAL__N__0955718d_22_SparseCsrTensorMath_cu_868dd54514ReductionAddOpIlEEEEjsLi4ELi4EEEEEvT1_:
        /* <DEDUP_REMOVED lines=8> */
[----:B------:R-:W-:Y:S01]  /*0080*/  ULDC UR5, c[0x0][0x244] ;  /* 0x0000910000057ab9 */ /* 0x000fe20000000800 */
[----:B------:R-:W-:Y:S01]  /*0090*/  HFMA2.MMA R2, -RZ, RZ, 0, 0 ;  /* 0x00000000ff027435 */ /* 0x000fe200000001ff */
        /* <DEDUP_REMOVED lines=278> */
.L_x_7045:
        /* <DEDUP_REMOVED lines=38> */
[----:B------:R-:W-:-:S02]  /*1460*/  IMAD.U32 R7, RZ, RZ, UR5 ;  /* 0x00000005ff077e24 */ /* 0x000fc4000f8e00ff */
[----:B------:R-:W-:Y:S02]  /*1470*/  IMAD.U32 R11, RZ, RZ, UR7 ;  /* 0x00000007ff0b7e24 */ /* 0x000fe4000f8e00ff */
[----:B------:R-:W-:Y:S02]  /*1480*/  IMAD.MOV.U32 R8, RZ, RZ, 0x1e3 ;  /* 0x000001e3ff087424 */ /* 0x000fe400078e00ff */
[----:B0-----:R-:W-:-:S07]  /*1490*/  IMAD.MOV.U32 R13, RZ, RZ, RZ ;  /* 0x000000ffff0d7224 */ /* 0x001fce00078e00ff */
[----:B------:R-:W-:-:S07]  /*14a0*/  LEPC R20, `(.L_x_7049) ;  /* 0x000000001014794e */ /* 0x000fce0000000000 */
[----:B-1----:R-:W-:Y:S05]  /*14b0*/  CALL.ABS.NOINC R14 ;  /* 0x000000000e007343 */ /* 0x002fea0003c00000 */
.L_x_7049:
        /* <DEDUP_REMOVED lines=27> */
.L_x_7055:
[----:B------:R-:W-:Y:S05]  /*1670*/  BSYNC B2 ;  /* 0x0000000000027941 */ /* 0x000fea0003800000 */
.L_x_7054:
        /* <DEDUP_REMOVED lines=8> */
[----:B------:R-:W2:Y:S02]  /*1700*/  LDG.E.S16 R4, desc[UR60][R4.64] ;  /* 0x0000003c04047981 */ /* 0x000ea4000c1e1700 */
[----:B--2---:R-:W-:-:S04]  /*1710*/  IADD3 R3, P0, R4, UR4, RZ ;  /* 0x0000000404037c10 */ /* 0x004fc8000ff1e0ff */
[----:B------:R-:W-:-:S09]  /*1720*/  LEA.HI.X.SX32 R0, R4, UR5, 0x1, P0 ;  /* 0x0000000504007c11 */ /* 0x000fd200080f0eff */
.L_x_7053:
[----:B------:R-:W-:Y:S05]  /*1730*/  BSYNC B1 ;  /* 0x0000000000017941 */ /* 0x000fea0003800000 */
.L_x_7052:
[----:B------:R-:W0:Y:S01]  /*1740*/  LDC R7, c[0x0][0x224] ;  /* 0x00008900ff077b82 */ /* 0x000e220000000800 */
[----:B------:R-:W-:-:S04]  /*1750*/  IADD3 R5, P0, -R8, 0x4, RZ ;  /* 0x0000000408057810 */ /* 0x000fc80007f1e1ff */
[----:B------:R-:W-:Y:S01]  /*1760*/  LEA R18, P1, R5, R18, 0x1 ;  /* 0x0000001205127211 */ /* 0x000fe200078208ff */
[----:B------:R-:W-:-:S05]  /*1770*/  IMAD.X R6, RZ, RZ, -0x1, P0 ;  /* 0xffffffffff067424 */ /* 0x000fca00000e06ff */
[----:B------:R-:W-:Y:S02]  /*1780*/  LEA.HI.X R19, R5, R19, R6, 0x1, P1 ;  /* 0x0000001305137211 */ /* 0x000fe400008f0c06 */
[----:B0-----:R-:W-:-:S07]  /*1790*/  IADD3 R4, R8, -0x4, R7 ;  /* 0xfffffffc08047810 */ /* 0x001fce0007ffe007 */
.L_x_7051:
[----:B------:R-:W-:Y:S05]  /*17a0*/  BSYNC B0 ;  /* 0x0000000000007941 */ /* 0x000fea0003800000 */
.L_x_7050:
[----:B------:R-:W0:Y:S01]  /*17b0*/  LDC.64 R6, c[0x0][0x238] ;  /* 0x00008e00ff067b82 */ /* 0x000e220000000a00 */
[----:B------:R-:W-:Y:S01]  /*17c0*/  BSSY B0, `(.L_x_7056) ;  /* 0x0000023000007945 */ /* 0x000fe20003800000 */
[----:B------:R-:W-:Y:S01]  /*17d0*/  ISETP.NE.AND P0, PT, R2, RZ, PT ;  /* 0x000000ff0200720c */ /* 0x000fe20003f05270 */
[--C-:B------:R-:W-:Y:S02]  /*17e0*/  IMAD.MOV.U32 R20, RZ, RZ, R13.reuse ;  /* 0x000000ffff147224 */ /* 0x100fe400078e000d */
[----:B------:R-:W-:Y:S02]  /*17f0*/  IMAD.MOV.U32 R14, RZ, RZ, R13 ;  /* 0x000000ffff0e7224 */ /* 0x000fe400078e000d */
[----:B------:R-:W-:Y:S01]  /*1800*/  IMAD.MOV.U32 R21, RZ, RZ, R15 ;  /* 0x000000ffff157224 */ /* 0x000fe200078e000f */
        /* <DEDUP_REMOVED lines=11> */
.L_x_7058:
[----:B------:R-:W-:Y:S01]  /*18c0*/  IMAD.WIDE.U32 R6, R9, 0x8, R18 ;  /* 0x0000000809067825 */ /* 0x000fe200078e0012 */
[----:B------:R-:W-:-:S05]  /*18d0*/  ULDC UR4, c[0x0][0x22c] ;  /* 0x00008b0000047ab9 */ /* 0x000fca0000000800 */
[----:B------:R-:W2:Y:S01]  /*18e0*/  LDG.E.64 R6, desc[UR60][R6.64] ;  /* 0x0000003c06067981 */ /* 0x000ea2000c1e1b00 */
[----:B------:R-:W-:-:S05]  /*18f0*/  VIADD R9, R9, UR4 ;  /* 0x0000000409097c36 */ /* 0x000fca0008000000 */
[----:B------:R-:W-:-:S04]  /*1900*/  LEA R11, R9, 0x3, 0x2 ;  /* 0x00000003090b7811 */ /* 0x000fc800078e10ff */
[----:B------:R-:W-:Y:S02]  /*1910*/  ISETP.GE.U32.AND P2, PT, R11, R4, PT ;  /* 0x000000040b00720c */ /* 0x000fe40003f46070 */
[C---:B--2---:R-:W-:Y:S02]  /*1920*/  PRMT R8, R6.reuse, 0x9910, RZ ;  /* 0x0000991006087816 */ /* 0x044fe400000000ff */
[----:B------:R-:W-:Y:S02]  /*1930*/  PRMT R10, R6, 0xbb32, RZ ;  /* 0x0000bb32060a7816 */ /* 0x000fe400000000ff */
[C---:B------:R-:W-:Y:S02]  /*1940*/  PRMT R6, R7.reuse, 0x9910, RZ ;  /* 0x0000991007067816 */ /* 0x040fe400000000ff */
[----:B------:R-:W-:Y:S02]  /*1950*/  PRMT R12, R7, 0xbb32, RZ ;  /* 0x0000bb32070c7816 */ /* 0x000fe400000000ff */
[----:B------:R-:W-:-:S02]  /*1960*/  IADD3 R3, P3, R8, R3, RZ ;  /* 0x0000000308037210 */ /* 0x000fc40007f7e0ff */
[----:B------:R-:W-:Y:S02]  /*1970*/  IADD3 R13, P4, R10, R13, RZ ;  /* 0x0000000d0a0d7210 */ /* 0x000fe40007f9e0ff */
[----:B------:R-:W-:Y:S02]  /*1980*/  IADD3 R14, P5, R6, R14, RZ ;  /* 0x0000000e060e7210 */ /* 0x000fe40007fbe0ff */
[----:B------:R-:W-:Y:S02]  /*1990*/  IADD3 R20, P6, R12, R20, RZ ;  /* 0x000000140c147210 */ /* 0x000fe40007fde0ff */
[----:B------:R-:W-:Y:S02]  /*19a0*/  LEA.HI.X.SX32 R0, R8, R0, 0x1, P3 ;  /* 0x0000000008007211 */ /* 0x000fe400018f0eff */
[----:B------:R-:W-:Y:S02]  /*19b0*/  LEA.HI.X.SX32 R15, R10, R15, 0x1, P4 ;  /* 0x0000000f0a0f7211 */ /* 0x000fe400020f0eff */
[----:B------:R-:W-:-:S02]  /*19c0*/  LEA.HI.X.SX32 R21, R6, R21, 0x1, P5 ;  /* 0x0000001506157211 */ /* 0x000fc400028f0eff */
[----:B------:R-:W-:Y:S01]  /*19d0*/  LEA.HI.X.SX32 R5, R12, R5, 0x1, P6 ;  /* 0x000000050c057211 */ /* 0x000fe200030f0eff */
[----:B------:R-:W-:Y:S06]  /*19e0*/  @!P2 BRA `(.L_x_7058) ;  /* 0xfffffffc00b4a947 */ /* 0x000fec000383ffff */
.L_x_7057:
[----:B------:R-:W-:Y:S05]  /*19f0*/  BSYNC B0 ;  /* 0x0000000000007941 */ /* 0x000fea0003800000 */
.L_x_7056:
        /* <DEDUP_REMOVED lines=8> */
.L_x_7060:
[----:B------:R-:W-:Y:S05]  /*1a80*/  BSYNC B0 ;  /* 0x0000000000007941 */ /* 0x000fea0003800000 */
.L_x_7059:
        /* <DEDUP_REMOVED lines=12> */
.L_x_7062:
[----:B------:R-:W-:Y:S05]  /*1b50*/  BSYNC B0 ;  /* 0x0000000000007941 */ /* 0x000fea0003800000 */
.L_x_7061:
[----:B------:R-:W-:Y:S01]  /*1b60*/  IADD3 R3, P0, P1, R14, R13, R3 ;  /* 0x0000000d0e037210 */ /* 0x000fe2000791e003 */
[----:B------:R-:W-:Y:S01]  /*1b70*/  IMAD.MOV.U32 R24, RZ, RZ, RZ ;  /* 0x000000ffff187224 */ /* 0x000fe200078e00ff */
[----:B------:R-:W-:Y:S02]  /*1b80*/  MOV R11, RZ ;  /* 0x000000ff000b7202 */ /* 0x000fe40000000f00 */
[----:B------:R-:W-:Y:S02]  /*1b90*/  IADD3 R18, P2, R20, R3, RZ ;  /* 0x0000000314127210 */ /* 0x000fe40007f5e0ff */
[----:B------:R-:W-:-:S05]  /*1ba0*/  IADD3.X R0, R21, R15, R0, P0, P1 ;  /* 0x0000000f15007210 */ /* 0x000fca00007e2400 */
[----:B------:R-:W-:Y:S01]  /*1bb0*/  IMAD.X R19, R5, 0x1, R0, P2 ;  /* 0x0000000105137824 */ /* 0x000fe200010e0600 */
[----:B------:R-:W-:Y:S06]  /*1bc0*/  BRA `(.L_x_7047) ;  /* 0x000000a400587947 */ /* 0x000fec0003800000 */
.L_x_7048:
        /* <DEDUP_REMOVED lines=13> */
[----:B0-----:R-:W-:Y:S02]  /*1ca0*/  IMAD.MOV.U32 R21, RZ, RZ, R4 ;  /* 0x000000ffff157224 */ /* 0x001fe400078e0004 */
        /* <DEDUP_REMOVED lines=10> */
[----:B------:R-:W-:Y:S01]  /*1d50*/  MOV R6, R4 ;  /* 0x0000000400067202 */ /* 0x000fe20000000f00 */
[--C-:B------:R-:W-:Y:S02]  /*1d60*/  IMAD.MOV.U32 R9, RZ, RZ, R4.reuse ;  /* 0x000000ffff097224 */ /* 0x100fe400078e0004 */
[----:B------:R-:W-:-:S02]  /*1d70*/  IMAD.MOV.U32 R7, RZ, RZ, R4 ;  /* 0x000000ffff077224 */ /* 0x000fc400078e0004 */
[--C-:B------:R-:W-:Y:S02]  /*1d80*/  IMAD.MOV.U32 R8, RZ, RZ, R13.reuse ;  /* 0x000000ffff087224 */ /* 0x100fe400078e000d */
[--C-:B------:R-:W-:Y:S02]  /*1d90*/  IMAD.MOV.U32 R5, RZ, RZ, R13.reuse ;  /* 0x000000ffff057224 */ /* 0x100fe400078e000d */
        /* <DEDUP_REMOVED lines=8> */
[----:B------:R-:W-:Y:S01]  /*1e20*/  MOV R9, R4 ;  /* 0x0000000400097202 */ /* 0x000fe20000000f00 */
[--C-:B------:R-:W-:Y:S01]  /*1e30*/  IMAD.MOV.U32 R7, RZ, RZ, R4.reuse ;  /* 0x000000ffff077224 */ /* 0x100fe200078e0004 */
[-C--:B------:R-:W-:Y:S01]  /*1e40*/  MOV R15, R13.reuse ;  /* 0x0000000d000f7202 */ /* 0x080fe20000000f00 */
[----:B------:R-:W-:Y:S01]  /*1e50*/  IMAD.MOV.U32 R6, RZ, RZ, R4 ;  /* 0x000000ffff067224 */ /* 0x000fe200078e0004 */
[----:B------:R-:W-:Y:S01]  /*1e60*/  MOV R8, R13 ;  /* 0x0000000d00087202 */ /* 0x000fe20000000f00 */
[----:B------:R-:W-:-:S02]  /*1e70*/  IMAD.MOV.U32 R11, RZ, RZ, R13 ;  /* 0x000000ffff0b7224 */ /* 0x000fc400078e000d */
[--C-:B------:R-:W-:Y:S02]  /*1e80*/  IMAD.MOV.U32 R10, RZ, RZ, R13.reuse ;  /* 0x000000ffff0a7224 */ /* 0x100fe400078e000d */
[--C-:B------:R-:W-:Y:S02]  /*1e90*/  IMAD.MOV.U32 R5, RZ, RZ, R13.reuse ;  /* 0x000000ffff057224 */ /* 0x100fe400078e000d */
[----:B------:R-:W-:-:S07]  /*1ea0*/  IMAD.MOV.U32 R3, RZ, RZ, R13 ;  /* 0x000000ffff037224 */ /* 0x000fce00078e000d */
.L_x_7072:
        /* <DEDUP_REMOVED lines=298> */
.L_x_7068:
[----:B------:R-:W-:Y:S01]  /*3150*/  LOP3.LUT R27, R0, 0xfffffffc, RZ, 0xc0, !PT ;  /* 0xfffffffc001b7812 */ /* 0x000fe200078ec0ff */
[----:B------:R-:W-:-:S03]  /*3160*/  ULDC UR36, c[0x0][0x22c] ;  /* 0x00008b0000247ab9 */ /* 0x000fc60000000800 */
[----:B------:R-:W-:-:S05]  /*3170*/  IADD3 R26, P1, R18, R27, RZ ;  /* 0x0000001b121a7210 */ /* 0x000fca0007f3e0ff */
[----:B------:R-:W-:-:S05]  /*3180*/  IMAD.X R27, RZ, RZ, R19, P1 ;  /* 0x000000ffff1b7224 */ /* 0x000fca00008e0613 */
[----:B------:R-:W2:Y:S01]  /*3190*/  LDG.E R26, desc[UR60][R26.64] ;  /* 0x0000003c1a1a7981 */ /* 0x000ea2000c1e1900 */
[----:B------:R-:W-:-:S05]  /*31a0*/  IMAD.U32 R0, RZ, RZ, UR36 ;  /* 0x00000024ff007e24 */ /* 0x000fca000f8e00ff */
[----:B------:R-:W-:Y:S02]  /*31b0*/  IADD3 R33, R33, R0, RZ ;  /* 0x0000000021217210 */ /* 0x000fe40007ffe0ff */
[C---:B--2---:R-:W-:Y:S02]  /*31c0*/  PRMT R28, R26.reuse, 0x7610, R28 ;  /* 0x000076101a1c7816 */ /* 0x044fe4000000001c */
[----:B------:R-:W-:Y:S01]  /*31d0*/  PRMT R29, R26, 0x7632, R29 ;  /* 0x000076321a1d7816 */ /* 0x000fe2000000001d */
[----:B------:R-:W-:Y:S06]  /*31e0*/  @!P0 BRA `(.L_x_7069) ;  /* 0x0000000c00d08947 */ /* 0x000fec0003800000 */
        /* <DEDUP_REMOVED lines=244> */
.L_x_7069:
[----:B------:R-:W-:-:S04]  /*4130*/  LOP3.LUT R27, R32, 0xfffffffc, RZ, 0xc0, !PT ;  /* 0xfffffffc201b7812 */ /* 0x000fc800078ec0ff */
[----:B------:R-:W-:-:S04]  /*4140*/  IADD3 R26, P1, R18, R27, RZ ;  /* 0x0000001b121a7210 */ /* 0x000fc80007f3e0ff */
[----:B------:R-:W-:-:S05]  /*4150*/  IADD3.X R27, RZ, R19, RZ, P1, !PT ;  /* 0x00000013ff1b7210 */ /* 0x000fca0000ffe4ff */
[----:B------:R-:W2:Y:S01]  /*4160*/  LDG.E R26, desc[UR60][R26.64] ;  /* 0x0000003c1a1a7981 */ /* 0x000ea2000c1e1900 */
[----:B------:R-:W-:Y:S01]  /*4170*/  IMAD.IADD R37, R33, 0x1, R0 ;  /* 0x0000000121257824 */ /* 0x000fe200078e0200 */
[----:B------:R-:W-:Y:S02]  /*4180*/  CS2R R32, SRZ ;  /* 0x0000000000207805 */ /* 0x000fe4000001ff00 */
[C---:B--2---:R-:W-:Y:S02]  /*4190*/  PRMT R30, R26.reuse, 0x7610, R30 ;  /* 0x000076101a1e7816 */ /* 0x044fe4000000001e */
        /* <DEDUP_REMOVED lines=246> */
.L_x_7070:
        /* <DEDUP_REMOVED lines=242> */
.L_x_7071:
[----:B------:R-:W-:Y:S01]  /*6020*/  LOP3.LUT R27, R33, 0xfffffffc, RZ, 0xc0, !PT ;  /* 0xfffffffc211b7812 */ /* 0x000fe200078ec0ff */
[----:B------:R-:W-:-:S03]  /*6030*/  ULDC UR4, c[0x0][0x224] ;  /* 0x0000890000047ab9 */ /* 0x000fc60000000800 */
[----:B------:R-:W-:-:S04]  /*6040*/  IADD3 R26, P1, R18, R27, RZ ;  /* 0x0000001b121a7210 */ /* 0x000fc80007f3e0ff */
[----:B------:R-:W-:-:S05]  /*6050*/  IADD3.X R27, RZ, R19, RZ, P1, !PT ;  /* 0x00000013ff1b7210 */ /* 0x000fca0000ffe4ff */
[----:B------:R1:W2:Y:S01]  /*6060*/  LDG.E R26, desc[UR60][R26.64] ;  /* 0x0000003c1a1a7981 */ /* 0x0002a2000c1e1900 */
[----:B------:R-:W-:Y:S01]  /*6070*/  IMAD.IADD R33, R35, 0x1, R0 ;  /* 0x0000000123217824 */ /* 0x000fe200078e0200 */
[----:B------:R-:W-:Y:S02]  /*6080*/  PRMT R37, R28, 0x9910, RZ ;  /* 0x000099101c257816 */ /* 0x000fe400000000ff */
[----:B------:R-:W-:Y:S01]  /*6090*/  PRMT R38, R29, 0x9910, RZ ;  /* 0x000099101d267816 */ /* 0x000fe200000000ff */
[----:B------:R-:W-:Y:S01]  /*60a0*/  IMAD R35, R0, 0x3, R33 ;  /* 0x0000000300237824 */ /* 0x000fe200078e0221 */
[----:B------:R-:W-:Y:S02]  /*60b0*/  MOV R36, UR4 ;  /* 0x0000000400247c02 */ /* 0x000fe40008000f00 */
[----:B------:R-:W-:Y:S02]  /*60c0*/  IADD3 R4, P2, R37, R4, RZ ;  /* 0x0000000425047210 */ /* 0x000fe40007f5e0ff */
[----:B-1----:R-:W-:-:S02]  /*60d0*/  PRMT R27, R30, 0x9910, RZ ;  /* 0x000099101e1b7816 */ /* 0x002fc400000000ff */
[C---:B------:R-:W-:Y:S02]  /*60e0*/  IADD3 R6, P3, R38.reuse, R6, RZ ;  /* 0x0000000626067210 */ /* 0x040fe40007f7e0ff */
[----:B------:R-:W-:Y:S02]  /*60f0*/  ISETP.GE.U32.AND P1, PT, R35, R36, PT ;  /* 0x000000242300720c */ /* 0x000fe40003f26070 */
[----:B------:R-:W-:Y:S02]  /*6100*/  LEA.HI.X.SX32 R3, R37, R3, 0x1, P2 ;  /* 0x0000000325037211 */ /* 0x000fe400010f0eff */
[----:B------:R-:W-:Y:S02]  /*6110*/  IADD3 R7, P2, R27, R7, RZ ;  /* 0x000000071b077210 */ /* 0x000fe40007f5e0ff */
[----:B------:R-:W-:Y:S02]  /*6120*/  PRMT R35, R31, 0x9910, RZ ;  /* 0x000099101f237816 */ /* 0x000fe400000000ff */
[----:B------:R-:W-:-:S02]  /*6130*/  LEA.HI.X.SX32 R5, R38, R5, 0x1, P3 ;  /* 0x0000000526057211 */ /* 0x000fc400018f0eff */
[----:B------:R-:W-:Y:S02]  /*6140*/  PRMT R37, R34, 0x9910, RZ ;  /* 0x0000991022257816 */ /* 0x000fe400000000ff */
[----:B------:R-:W-:Y:S02]  /*6150*/  PRMT R38, R32, 0x9910, RZ ;  /* 0x0000991020267816 */ /* 0x000fe400000000ff */
[----:B------:R-:W-:Y:S01]  /*6160*/  LEA.HI.X.SX32 R8, R27, R8, 0x1, P2 ;  /* 0x000000081b087211 */ /* 0x000fe200010f0eff */
[----:B------:R-:W-:Y:S01]  /*6170*/  IMAD.MOV.U32 R27, RZ, RZ, R35 ;  /* 0x000000ffff1b7224 */ /* 0x000fe200078e0023 */
[----:B------:R-:W-:Y:S01]  /*6180*/  MOV R35, R37 ;  /* 0x0000002500237202 */ /* 0x000fe20000000f00 */
[----:B------:R-:W-:-:S03]  /*6190*/  IMAD.MOV.U32 R37, RZ, RZ, R38 ;  /* 0x000000ffff257224 */ /* 0x000fc600078e0026 */
[----:B------:R-:W-:Y:S02]  /*61a0*/  IADD3 R9, P2, R27, R9, RZ ;  /* 0x000000091b097210 */ /* 0x000fe40007f5e0ff */
[----:B------:R-:W-:Y:S02]  /*61b0*/  IADD3 R12, P3, R35, R12, RZ ;  /* 0x0000000c230c7210 */ /* 0x000fe40007f7e0ff */
[----:B------:R-:W-:Y:S02]  /*61c0*/  IADD3 R14, P4, R37, R14, RZ ;  /* 0x0000000e250e7210 */ /* 0x000fe40007f9e0ff */
[----:B------:R-:W-:Y:S02]  /*61d0*/  LEA.HI.X.SX32 R10, R27, R10, 0x1, P2 ;  /* 0x0000000a1b0a7211 */ /* 0x000fe400010f0eff */
[----:B------:R-:W-:Y:S02]  /*61e0*/  LEA.HI.X.SX32 R11, R35, R11, 0x1, P3 ;  /* 0x0000000b230b7211 */ /* 0x000fe400018f0eff */
[----:B------:R-:W-:-:S02]  /*61f0*/  LEA.HI.X.SX32 R13, R37, R13, 0x1, P4 ;  /* 0x0000000d250d7211 */ /* 0x000fc400020f0eff */
[C---:B--2---:R-:W-:Y:S02]  /*6200*/  PRMT R39, R26.reuse, 0x9910, RZ ;  /* 0x000099101a277816 */ /* 0x044fe400000000ff */
[----:B------:R-:W-:Y:S02]  /*6210*/  PRMT R40, R26, 0xbb32, RZ ;  /* 0x0000bb321a287816 */ /* 0x000fe400000000ff */
[----:B------:R-:W-:-:S03]  /*6220*/  MOV R38, R39 ;  /* 0x0000002700267202 */ /* 0x000fc60000000f00 */
[----:B------:R-:W-:Y:S01]  /*6230*/  IMAD.MOV.U32 R39, RZ, RZ, R40 ;  /* 0x000000ffff277224 */ /* 0x000fe200078e0028 */
[----:B------:R-:W-:-:S04]  /*6240*/  IADD3 R16, P5, R38, R16, RZ ;  /* 0x0000001026107210 */ /* 0x000fc80007fbe0ff */
[C---:B------:R-:W-:Y:S02]  /*6250*/  IADD3 R21, P6, R39.reuse, R21, RZ ;  /* 0x0000001527157210 */ /* 0x040fe40007fde0ff */
[----:B------:R-:W-:Y:S02]  /*6260*/  LEA.HI.X.SX32 R15, R38, R15, 0x1, P5 ;  /* 0x0000000f260f7211 */ /* 0x000fe400028f0eff */
[----:B------:R-:W-:Y:S01]  /*6270*/  LEA.HI.X.SX32 R20, R39, R20, 0x1, P6 ;  /* 0x0000001427147211 */ /* 0x000fe200030f0eff */
[----:B------:R-:W-:Y:S08]  /*6280*/  @!P1 BRA `(.L_x_7072) ;  /* 0xffffffbc00089947 */ /* 0x000ff0000383ffff */
[----:B------:R-:W-:Y:S05]  /*6290*/  BSYNC B1 ;  /* 0x0000000000017941 */ /* 0x000fea0003800000 */
.L_x_7067:
[C---:B------:R-:W-:Y:S02]  /*62a0*/  PRMT R37, R26.reuse, 0x7610, R37 ;  /* 0x000076101a257816 */ /* 0x040fe40000000025 */
[----:B------:R-:W-:-:S07]  /*62b0*/  PRMT R38, R26, 0x7632, R38 ;  /* 0x000076321a267816 */ /* 0x000fce0000000026 */
.L_x_7066:
[----:B------:R-:W-:Y:S05]  /*62c0*/  BSYNC B0 ;  /* 0x0000000000007941 */ /* 0x000fea0003800000 */
.L_x_7065:
        /* <DEDUP_REMOVED lines=280> */
.L_x_7075:
[----:B0-----:R-:W-:-:S04]  /*7450*/  LOP3.LUT R25, R39, 0xfffffffc, RZ, 0xc0, !PT ;  /* 0xfffffffc27197812 */ /* 0x001fc800078ec0ff */
        /* <DEDUP_REMOVED lines=282> */
.L_x_7076:
        /* <DEDUP_REMOVED lines=283> */
.L_x_7077:
        /* <DEDUP_REMOVED lines=283> */
.L_x_7078:
[----:B------:R-:W-:-:S04]  /*a960*/  LOP3.LUT R37, R37, 0xfffffffc, RZ, 0xc0, !PT ;  /* 0xfffffffc25257812 */ /* 0x000fc800078ec0ff */
[----:B------:R-:W-:-:S05]  /*a970*/  IADD3 R18, P1, R18, R37, RZ ;  /* 0x0000002512127210 */ /* 0x000fca0007f3e0ff */
[----:B------:R-:W-:-:S05]  /*a980*/  IMAD.X R19, RZ, RZ, R19, P1 ;  /* 0x000000ffff137224 */ /* 0x000fca00008e0613 */
[----:B------:R-:W2:Y:S02]  /*a990*/  LDG.E R18, desc[UR60][R18.64] ;  /* 0x0000003c12127981 */ /* 0x000ea4000c1e1900 */
[C---:B--2---:R-:W-:Y:S02]  /*a9a0*/  PRMT R37, R18.reuse, 0x7610, R37 ;  /* 0x0000761012257816 */ /* 0x044fe40000000025 */
[----:B------:R-:W-:-:S07]  /*a9b0*/  PRMT R38, R18, 0x7632, R38 ;  /* 0x0000763212267816 */ /* 0x000fce0000000026 */
.L_x_7074:
[----:B------:R-:W-:Y:S05]  /*a9c0*/  BSYNC B0 ;  /* 0x0000000000007941 */ /* 0x000fea0003800000 */
.L_x_7073:
[----:B------:R-:W-:Y:S04]  /*a9d0*/  BSSY B0, `(.L_x_7079) ;  /* 0x0000022000007945 */ /* 0x000fe80003800000 */
[----:B------:R-:W-:Y:S05]  /*a9e0*/  @P0 BRA `(.L_x_7080) ;  /* 0x0000000000800947 */ /* 0x000fea0003800000 */
[----:B0-----:R-:W-:Y:S02]  /*a9f0*/  IADD3 R25, R33, R0, RZ ;  /* 0x0000000021197210 */ /* 0x001fe40007ffe0ff */
[----:B------:R-:W-:Y:S02]  /*aa00*/  PRMT R18, R28, 0x9910, RZ ;  /* 0x000099101c127816 */ /* 0x000fe400000000ff */
[----:B------:R-:W-:Y:S02]  /*aa10*/  ISETP.GE.U32.AND P0, PT, R25, R36, PT ;  /* 0x000000241900720c */ /* 0x000fe40003f06070 */
[----:B------:R-:W-:Y:S02]  /*aa20*/  PRMT R19, R29, 0x9910, RZ ;  /* 0x000099101d137816 */ /* 0x000fe400000000ff */
[----:B------:R-:W-:Y:S02]  /*aa30*/  IADD3 R4, P1, R18, R4, RZ ;  /* 0x0000000412047210 */ /* 0x000fe40007f3e0ff */
[----:B------:R-:W-:-:S02]  /*aa40*/  IADD3 R6, P2, R19, R6, RZ ;  /* 0x0000000613067210 */ /* 0x000fc40007f5e0ff */
[----:B------:R-:W-:Y:S02]  /*aa50*/  LEA.HI.X.SX32 R3, R18, R3, 0x1, P1 ;  /* 0x0000000312037211 */ /* 0x000fe400008f0eff */
[----:B------:R-:W-:-:S03]  /*aa60*/  LEA.HI.X.SX32 R5, R19, R5, 0x1, P2 ;  /* 0x0000000513057211 */ /* 0x000fc600010f0eff */
[----:B------:R-:W-:Y:S06]  /*aa70*/  @P0 BRA `(.L_x_7080) ;  /* 0x00000000005c0947 */ /* 0x000fec0003800000 */
[----:B------:R-:W-:Y:S01]  /*aa80*/  IMAD.IADD R25, R25, 0x1, R0 ;  /* 0x0000000119197824 */ /* 0x000fe200078e0200 */
[----:B------:R-:W-:Y:S02]  /*aa90*/  PRMT R18, R30, 0x9910, RZ ;  /* 0x000099101e127816 */ /* 0x000fe400000000ff */
[----:B------:R-:W-:Y:S02]  /*aaa0*/  PRMT R19, R31, 0x9910, RZ ;  /* 0x000099101f137816 */ /* 0x000fe400000000ff */
[----:B------:R-:W-:Y:S02]  /*aab0*/  ISETP.GE.U32.AND P0, PT, R25, R36, PT ;  /* 0x000000241900720c */ /* 0x000fe40003f06070 */
[C---:B------:R-:W-:Y:S02]  /*aac0*/  IADD3 R7, P1, R18.reuse, R7, RZ ;  /* 0x0000000712077210 */ /* 0x040fe40007f3e0ff */
[----:B------:R-:W-:Y:S02]  /*aad0*/  IADD3 R9, P2, R19, R9, RZ ;  /* 0x0000000913097210 */ /* 0x000fe40007f5e0ff */
[----:B------:R-:W-:-:S02]  /*aae0*/  LEA.HI.X.SX32 R8, R18, R8, 0x1, P1 ;  /* 0x0000000812087211 */ /* 0x000fc400008f0eff */
[----:B------:R-:W-:-:S05]  /*aaf0*/  LEA.HI.X.SX32 R10, R19, R10, 0x1, P2 ;  /* 0x0000000a130a7211 */ /* 0x000fca00010f0eff */
[----:B------:R-:W-:Y:S05]  /*ab00*/  @P0 BRA `(.L_x_7080) ;  /* 0x0000000000380947 */ /* 0x000fea0003800000 */
[----:B------:R-:W-:Y:S02]  /*ab10*/  IADD3 R19, R25, R0, RZ ;  /* 0x0000000019137210 */ /* 0x000fe40007ffe0ff */
[----:B------:R-:W-:Y:S02]  /*ab20*/  PRMT R0, R34, 0x9910, RZ ;  /* 0x0000991022007816 */ /* 0x000fe400000000ff */
[----:B------:R-:W-:Y:S02]  /*ab30*/  ISETP.GE.U32.AND P0, PT, R19, R36, PT ;  /* 0x000000241300720c */ /* 0x000fe40003f06070 */
[----:B------:R-:W-:Y:S02]  /*ab40*/  PRMT R18, R32, 0x9910, RZ ;  /* 0x0000991020127816 */ /* 0x000fe400000000ff */
[----:B------:R-:W-:Y:S02]  /*ab50*/  IADD3 R12, P1, R0, R12, RZ ;  /* 0x0000000c000c7210 */ /* 0x000fe40007f3e0ff */
[----:B------:R-:W-:-:S02]  /*ab60*/  IADD3 R14, P2, R18, R14, RZ ;  /* 0x0000000e120e7210 */ /* 0x000fc40007f5e0ff */
[----:B------:R-:W-:Y:S02]  /*ab70*/  LEA.HI.X.SX32 R11, R0, R11, 0x1, P1 ;  /* 0x0000000b000b7211 */ /* 0x000fe400008f0eff */
[----:B------:R-:W-:-:S03]  /*ab80*/  LEA.HI.X.SX32 R13, R18, R13, 0x1, P2 ;  /* 0x0000000d120d7211 */ /* 0x000fc600010f0eff */
[----:B------:R-:W-:Y:S02]  /*ab90*/  @!P0 PRMT R19, R37, 0x9910, RZ ;  /* 0x0000991025138816 */ /* 0x000fe400000000ff */
[----:B------:R-:W-:Y:S02]  /*aba0*/  @!P0 PRMT R24, R38, 0x9910, RZ ;  /* 0x0000991026188816 */ /* 0x000fe400000000ff */
[C---:B------:R-:W-:Y:S02]  /*abb0*/  @!P0 IADD3 R16, P3, R19.reuse, R16, RZ ;  /* 0x0000001013108210 */ /* 0x040fe40007f7e0ff */
[C---:B------:R-:W-:Y:S02]  /*abc0*/  @!P0 IADD3 R21, P4, R24.reuse, R21, RZ ;  /* 0x0000001518158210 */ /* 0x040fe40007f9e0ff */
[----:B------:R-:W-:Y:S02]  /*abd0*/  @!P0 LEA.HI.X.SX32 R15, R19, R15, 0x1, P3 ;  /* 0x0000000f130f8211 */ /* 0x000fe400018f0eff */
[----:B------:R-:W-:-:S09]  /*abe0*/  @!P0 LEA.HI.X.SX32 R20, R24, R20, 0x1, P4 ;  /* 0x0000001418148211 */ /* 0x000fd200020f0eff */
.L_x_7080:
[----:B------:R-:W-:Y:S05]  /*abf0*/  BSYNC B0 ;  /* 0x0000000000007941 */ /* 0x000fea0003800000 */
.L_x_7079:
[----:B------:R-:W-:Y:S02]  /*ac00*/  IADD3 R6, P2, P3, R14, R9, R6 ;  /* 0x000000090e067210 */ /* 0x000fe40007b5e006 */
[----:B------:R-:W-:Y:S02]  /*ac10*/  IADD3 R7, P0, P1, R12, R7, R4 ;  /* 0x000000070c077210 */ /* 0x000fe4000791e004 */
[----:B0-----:R-:W-:Y:S02]  /*ac20*/  IADD3 R24, P4, R6, R21, RZ ;  /* 0x0000001506187210 */ /* 0x001fe40007f9e0ff */
[----:B------:R-:W-:Y:S02]  /*ac30*/  IADD3.X R5, R13, R10, R5, P2, P3 ;  /* 0x0000000a0d057210 */ /* 0x000fe400017e6405 */
[----:B------:R-:W-:Y:S02]  /*ac40*/  IADD3 R18, P5, R7, R16, RZ ;  /* 0x0000001007127210 */ /* 0x000fe40007fbe0ff */
[----:B------:R-:W-:Y:S01]  /*ac50*/  IADD3.X R8, R11, R8, R3, P0, P1 ;  /* 0x000000080b087210 */ /* 0x000fe200007e2403 */
[----:B------:R-:W-:-:S03]  /*ac60*/  IMAD.X R11, R5, 0x1, R20, P4 ;  /* 0x00000001050b7824 */ /* 0x000fc600020e0614 */
[----:B------:R-:W-:Y:S01]  /*ac70*/  IADD3.X R19, R8, R15, RZ, P5, !PT ;  /* 0x0000000f08137210 */ /* 0x000fe20002ffe4ff */
[----:B------:R-:W-:Y:S06]  /*ac80*/  BRA `(.L_x_7047) ;  /* 0x0000001400287947 */ /* 0x000fec0003800000 */
.L_x_7064:
[----:B------:R-:W-:Y:S01]  /*ac90*/  ISETP.GE.U32.AND P0, PT, R3, R36, PT ;  /* 0x000000240300720c */ /* 0x000fe20003f06070 */
[----:B------:R-:W-:Y:S01]  /*aca0*/  BSSY B0, `(.L_x_7081) ;  /* 0x0000056000007945 */ /* 0x000fe20003800000 */
        /* <DEDUP_REMOVED lines=28> */
.L_x_7084:
[----:B------:R-:W-:Y:S02]  /*ae70*/  IMAD R4, R32, R33, RZ ;  /* 0x0000002120047224 */ /* 0x000fe400078e02ff */
[----:B------:R-:W-:-:S03]  /*ae80*/  IMAD.IADD R33, R0, 0x1, R33 ;  /* 0x0000000100217824 */ /* 0x000fc600078e0221 */
[----:B------:R-:W-:Y:S01]  /*ae90*/  SHF.R.U32.HI R9, RZ, 0x1, R4 ;  /* 0x00000001ff097819 */ /* 0x000fe20000011604 */
[----:B------:R-:W-:Y:S01]  /*aea0*/  IMAD R4, R32, R33, RZ ;  /* 0x0000002120047224 */ /* 0x000fe200078e02ff */
[----:B------:R-:W-:-:S03]  /*aeb0*/  IADD3 R33, R33, R0, RZ ;  /* 0x0000000021217210 */ /* 0x000fc60007ffe0ff */
[----:B------:R-:W-:Y:S01]  /*aec0*/  IMAD.WIDE.U32 R8, R9, 0x4, R18 ;  /* 0x0000000409087825 */ /* 0x000fe200078e0012 */
[----:B------:R-:W-:-:S03]  /*aed0*/  SHF.R.U32.HI R11, RZ, 0x1, R4 ;  /* 0x00000001ff0b7819 */ /* 0x000fc60000011604 */
[----:B------:R-:W-:Y:S02]  /*aee0*/  IMAD.IADD R35, R33, 0x1, R0 ;  /* 0x0000000121237824 */ /* 0x000fe400078e0200 */
[C---:B------:R-:W-:Y:S01]  /*aef0*/  IMAD R33, R32.reuse, R33, RZ ;  /* 0x0000002120217224 */ /* 0x040fe200078e02ff */
[----:B------:R-:W2:Y:S01]  /*af00*/  LDG.E R9, desc[UR60][R8.64] ;  /* 0x0000003c08097981 */ /* 0x000ea2000c1e1900 */
[----:B------:R-:W-:Y:S02]  /*af10*/  IMAD R4, R32, R35, RZ ;  /* 0x0000002320047224 */ /* 0x000fe400078e02ff */
[----:B------:R-:W-:Y:S01]  /*af20*/  IMAD.WIDE.U32 R10, R11, 0x4, R18 ;  /* 0x000000040b0a7825 */ /* 0x000fe200078e0012 */
[----:B------:R-:W-:Y:S02]  /*af30*/  SHF.R.U32.HI R5, RZ, 0x1, R33 ;  /* 0x00000001ff057819 */ /* 0x000fe40000011621 */
[----:B------:R-:W-:-:S03]  /*af40*/  SHF.R.U32.HI R7, RZ, 0x1, R4 ;  /* 0x00000001ff077819 */ /* 0x000fc60000011604 */
[----:B------:R0:W3:Y:S01]  /*af50*/  LDG.E R11, desc[UR60][R10.64] ;  /* 0x0000003c0a0b7981 */ /* 0x0000e2000c1e1900 */
[----:B------:R-:W-:-:S04]  /*af60*/  IMAD.WIDE.U32 R4, R5, 0x4, R18 ;  /* 0x0000000405047825 */ /* 0x000fc800078e0012 */
[----:B------:R-:W-:Y:S02]  /*af70*/  IMAD.WIDE.U32 R6, R7, 0x4, R18 ;  /* 0x0000000407067825 */ /* 0x000fe400078e0012 */
[----:B------:R-:W4:Y:S04]  /*af80*/  LDG.E R4, desc[UR60][R4.64] ;  /* 0x0000003c04047981 */ /* 0x000f28000c1e1900 */
[----:B------:R3:W5:Y:S01]  /*af90*/  LDG.E R6, desc[UR60][R6.64] ;  /* 0x0000003c06067981 */ /* 0x000762000c1e1900 */
[----:B------:R-:W-:-:S05]  /*afa0*/  IADD3 R33, R35, R0, RZ ;  /* 0x0000000023217210 */ /* 0x000fca0007ffe0ff */
[----:B------:R-:W-:-:S05]  /*afb0*/  IMAD R35, R0, 0x3, R33 ;  /* 0x0000000300237824 */ /* 0x000fca00078e0221 */
[----:B------:R-:W-:Y:S02]  /*afc0*/  ISETP.GE.U32.AND P0, PT, R35, R36, PT ;  /* 0x000000242300720c */ /* 0x000fe40003f06070 */
[C---:B--2---:R-:W-:Y:S02]  /*afd0*/  PRMT R8, R9.reuse, 0x9910, RZ ;  /* 0x0000991009087816 */ /* 0x044fe400000000ff */
[----:B0-----:R-:W-:Y:S02]  /*afe0*/  PRMT R10, R9, 0xbb32, RZ ;  /* 0x0000bb32090a7816 */ /* 0x001fe400000000ff */
[----:B------:R-:W-:Y:S02]  /*aff0*/  IADD3 R31, P1, R8, R31, RZ ;  /* 0x0000001f081f7210 */ /* 0x000fe40007f3e0ff */
[----:B------:R-:W-:Y:S02]  /*b000*/  IADD3 R30, P2, R10, R30, RZ ;  /* 0x0000001e0a1e7210 */ /* 0x000fe40007f5e0ff */
[----:B------:R-:W-:-:S02]  /*b010*/  LEA.HI.X.SX32 R14, R8, R14, 0x1, P1 ;  /* 0x0000000e080e7211 */ /* 0x000fc400008f0eff */
[C---:B---3--:R-:W-:Y:S02]  /*b020*/  PRMT R7, R11.reuse, 0xbb32, RZ ;  /* 0x0000bb320b077816 */ /* 0x048fe400000000ff */
[----:B------:R-:W-:Y:S02]  /*b030*/  LEA.HI.X.SX32 R15, R10, R15, 0x1, P2 ;  /* 0x0000000f0a0f7211 */ /* 0x000fe400010f0eff */
[----:B------:R-:W-:Y:S01]  /*b040*/  PRMT R5, R11, 0x9910, RZ ;  /* 0x000099100b057816 */ /* 0x000fe200000000ff */
[----:B------:R-:W-:Y:S01]  /*b050*/  IMAD.MOV.U32 R8, RZ, RZ, R7 ;  /* 0x000000ffff087224 */ /* 0x000fe200078e0007 */
[C---:B----4-:R-:W-:Y:S02]  /*b060*/  PRMT R10, R4.reuse, 0x9910, RZ ;  /* 0x00009910040a7816 */ /* 0x050fe400000000ff */
[----:B------:R-:W-:Y:S02]  /*b070*/  PRMT R7, R4, 0xbb32, RZ ;  /* 0x0000bb3204077816 */ /* 0x000fe400000000ff */
[----:B-----5:R-:W-:-:S02]  /*b080*/  PRMT R34, R6, 0x9910, RZ ;  /* 0x0000991006227816 */ /* 0x020fc400000000ff */
[----:B------:R-:W-:Y:S02]  /*b090*/  PRMT R35, R6, 0xbb32, RZ ;  /* 0x0000bb3206237816 */ /* 0x000fe400000000ff */
[----:B------:R-:W-:Y:S02]  /*b0a0*/  IADD3 R28, P1, R5, R28, RZ ;  /* 0x0000001c051c7210 */ /* 0x000fe40007f3e0ff */
[----:B------:R-:W-:Y:S02]  /*b0b0*/  IADD3 R29, P2, R8, R29, RZ ;  /* 0x0000001d081d7210 */ /* 0x000fe40007f5e0ff */
[----:B------:R-:W-:Y:S02]  /*b0c0*/  IADD3 R27, P3, R10, R27, RZ ;  /* 0x0000001b0a1b7210 */ /* 0x000fe40007f7e0ff */
[----:B------:R-:W-:Y:S02]  /*b0d0*/  IADD3 R24, P4, R7, R24, RZ ;  /* 0x0000001807187210 */ /* 0x000fe40007f9e0ff */
[----:B------:R-:W-:-:S02]  /*b0e0*/  IADD3 R26, P5, R34, R26, RZ ;  /* 0x0000001a221a7210 */ /* 0x000fc40007fbe0ff */
[----:B------:R-:W-:Y:S02]  /*b0f0*/  IADD3 R21, P6, R35, R21, RZ ;  /* 0x0000001523157210 */ /* 0x000fe40007fde0ff */
[----:B------:R-:W-:Y:S02]  /*b100*/  LEA.HI.X.SX32 R16, R5, R16, 0x1, P1 ;  /* 0x0000001005107211 */ /* 0x000fe400008f0eff */
[----:B------:R-:W-:Y:S02]  /*b110*/  LEA.HI.X.SX32 R25, R8, R25, 0x1, P2 ;  /* 0x0000001908197211 */ /* 0x000fe400010f0eff */
[----:B------:R-:W-:Y:S02]  /*b120*/  LEA.HI.X.SX32 R13, R10, R13, 0x1, P3 ;  /* 0x0000000d0a0d7211 */ /* 0x000fe400018f0eff */
[----:B------:R-:W-:Y:S02]  /*b130*/  LEA.HI.X.SX32 R12, R7, R12, 0x1, P4 ;  /* 0x0000000c070c7211 */ /* 0x000fe400020f0eff */
[----:B------:R-:W-:-:S02]  /*b140*/  LEA.HI.X.SX32 R3, R34, R3, 0x1, P5 ;  /* 0x0000000322037211 */ /* 0x000fc400028f0eff */
[----:B------:R-:W-:Y:S01]  /*b150*/  LEA.HI.X.SX32 R20, R35, R20, 0x1, P6 ;  /* 0x0000001423147211 */ /* 0x000fe200030f0eff */
[----:B------:R-:W-:Y:S06]  /*b160*/  @!P0 BRA `(.L_x_7084) ;  /* 0xfffffffc00408947 */ /* 0x000fec000383ffff */
[----:B------:R-:W-:Y:S05]  /*b170*/  BSYNC B1 ;  /* 0x0000000000017941 */ /* 0x000fea0003800000 */
.L_x_7083:
        /* <DEDUP_REMOVED lines=8> */
.L_x_7082:
[----:B------:R-:W-:Y:S05]  /*b200*/  BSYNC B0 ;  /* 0x0000000000007941 */ /* 0x000fea0003800000 */
.L_x_7081:
        /* <DEDUP_REMOVED lines=35> */
.L_x_7086:
[----:B------:R-:W-:Y:S05]  /*b440*/  BSYNC B0 ;  /* 0x0000000000007941 */ /* 0x000fea0003800000 */
.L_x_7085:
[----:B------:R-:W-:Y:S04]  /*b450*/  BSSY B0, `(.L_x_7087) ;  /* 0x0000022000007945 */ /* 0x000fe80003800000 */
[----:B------:R-:W-:Y:S05]  /*b460*/  @P1 BRA `(.L_x_7088) ;  /* 0x0000000000801947 */ /* 0x000fea0003800000 */
[----:B------:R-:W-:Y:S01]  /*b470*/  PRMT R5, R9, 0x9910, RZ ;  /* 0x0000991009057816 */ /* 0x000fe200000000ff */
[----:B------:R-:W-:Y:S01]  /*b480*/  IMAD.IADD R9, R33, 0x1, R0 ;  /* 0x0000000121097824 */ /* 0x000fe200078e0200 */
[----:B------:R-:W-:Y:S02]  /*b490*/  PRMT R4, R8, 0x9910, RZ ;  /* 0x0000991008047816 */ /* 0x000fe400000000ff */
[----:B------:R-:W-:Y:S02]  /*b4a0*/  IADD3 R30, P2, R5, R30, RZ ;  /* 0x0000001e051e7210 */ /* 0x000fe40007f5e0ff */
[----:B------:R-:W-:Y:S02]  /*b4b0*/  ISETP.GE.U32.AND P0, PT, R9, R36, PT ;  /* 0x000000240900720c */ /* 0x000fe40003f06070 */
[----:B------:R-:W-:Y:S02]  /*b4c0*/  IADD3 R31, P1, R4, R31, RZ ;  /* 0x0000001f041f7210 */ /* 0x000fe40007f3e0ff */
[----:B------:R-:W-:-:S02]  /*b4d0*/  LEA.HI.X.SX32 R15, R5, R15, 0x1, P2 ;  /* 0x0000000f050f7211 */ /* 0x000fc400010f0eff */
[----:B------:R-:W-:-:S07]  /*b4e0*/  LEA.HI.X.SX32 R14, R4, R14, 0x1, P1 ;  /* 0x0000000e040e7211 */ /* 0x000fce00008f0eff */
        /* <DEDUP_REMOVED lines=11> */
[----:B------:R-:W-:-:S04]  /*b5a0*/  PRMT R0, R34, 0x9910, RZ ;  /* 0x0000991022007816 */ /* 0x000fc800000000ff */
[----:B------:R-:W-:Y:S02]  /*b5b0*/  ISETP.GE.U32.AND P0, PT, R5, R36, PT ;  /* 0x000000240500720c */ /* 0x000fe40003f06070 */
[----:B------:R-:W-:Y:S02]  /*b5c0*/  PRMT R5, R35, 0x9910, RZ ;  /* 0x0000991023057816 */ /* 0x000fe400000000ff */
[C---:B------:R-:W-:Y:S02]  /*b5d0*/  IADD3 R27, P1, R0.reuse, R27, RZ ;  /* 0x0000001b001b7210 */ /* 0x040fe40007f3e0ff */
[C---:B------:R-:W-:Y:S02]  /*b5e0*/  IADD3 R24, P2, R5.reuse, R24, RZ ;  /* 0x0000001805187210 */ /* 0x040fe40007f5e0ff */
[----:B------:R-:W-:Y:S02]  /*b5f0*/  LEA.HI.X.SX32 R13, R0, R13, 0x1, P1 ;  /* 0x0000000d000d7211 */ /* 0x000fe400008f0eff */
[----:B------:R-:W-:-:S03]  /*b600*/  LEA.HI.X.SX32 R12, R5, R12, 0x1, P2 ;  /* 0x0000000c050c7211 */ /* 0x000fc600010f0eff */
[----:B------:R-:W-:Y:S02]  /*b610*/  @!P0 PRMT R4, R7, 0x9910, RZ ;  /* 0x0000991007048816 */ /* 0x000fe400000000ff */
[----:B------:R-:W-:Y:S02]  /*b620*/  @!P0 PRMT R6, R6, 0x9910, RZ ;  /* 0x0000991006068816 */ /* 0x000fe400000000ff */
[----:B------:R-:W-:Y:S02]  /*b630*/  @!P0 IADD3 R26, P3, R4, R26, RZ ;  /* 0x0000001a041a8210 */ /* 0x000fe40007f7e0ff */
[----:B------:R-:W-:Y:S02]  /*b640*/  @!P0 IADD3 R21, P4, R6, R21, RZ ;  /* 0x0000001506158210 */ /* 0x000fe40007f9e0ff */
[----:B------:R-:W-:Y:S02]  /*b650*/  @!P0 LEA.HI.X.SX32 R3, R4, R3, 0x1, P3 ;  /* 0x0000000304038211 */ /* 0x000fe400018f0eff */
[----:B------:R-:W-:-:S09]  /*b660*/  @!P0 LEA.HI.X.SX32 R20, R6, R20, 0x1, P4 ;  /* 0x0000001406148211 */ /* 0x000fd200020f0eff */
.L_x_7088:
[----:B------:R-:W-:Y:S05]  /*b670*/  BSYNC B0 ;  /* 0x0000000000007941 */ /* 0x000fea0003800000 */
.L_x_7087:
[----:B------:R-:W-:Y:S02]  /*b680*/  IADD3 R27, P0, P1, R27, R28, R31 ;  /* 0x0000001c1b1b7210 */ /* 0x000fe4000791e01f */
[----:B------:R-:W-:Y:S02]  /*b690*/  IADD3 R24, P2, P3, R24, R29, R30 ;  /* 0x0000001d18187210 */ /* 0x000fe40007b5e01e */
[----:B------:R-:W-:Y:S02]  /*b6a0*/  IADD3 R18, P5, R26, R27, RZ ;  /* 0x0000001b1a127210 */ /* 0x000fe40007fbe0ff */
[----:B------:R-:W-:Y:S02]  /*b6b0*/  IADD3.X R14, R13, R16, R14, P0, P1 ;  /* 0x000000100d0e7210 */ /* 0x000fe400007e240e */
[----:B------:R-:W-:Y:S02]  /*b6c0*/  IADD3 R24, P4, R24, R21, RZ ;  /* 0x0000001518187210 */ /* 0x000fe40007f9e0ff */
[----:B------:R-:W-:Y:S01]  /*b6d0*/  IADD3.X R11, R12, R25, R15, P2, P3 ;  /* 0x000000190c0b7210 */ /* 0x000fe200017e640f */
[----:B------:R-:W-:-:S03]  /*b6e0*/  IMAD.X R19, R3, 0x1, R14, P5 ;  /* 0x0000000103137824 */ /* 0x000fc600028e060e */
[----:B------:R-:W-:Y:S01]  /*b6f0*/  IADD3.X R11, R11, R20, RZ, P4, !PT ;  /* 0x000000140b0b7210 */ /* 0x000fe200027fe4ff */
[----:B------:R-:W-:Y:S06]  /*b700*/  BRA `(.L_x_7047) ;  /* 0x0000000800887947 */ /* 0x000fec0003800000 */
.L_x_7063:
        /* <DEDUP_REMOVED lines=12> */
[----:B------:R-:W-:Y:S01]  /*b7d0*/  MOV R30, R21 ;  /* 0x00000015001e7202 */ /* 0x000fe20000000f00 */
[--C-:B--2---:R-:W-:Y:S01]  /*b7e0*/  IMAD.MOV.U32 R3, RZ, RZ, R0.reuse ;  /* 0x000000ffff037224 */ /* 0x104fe200078e0000 */
        /* <DEDUP_REMOVED lines=20> */
.L_x_7092:
        /* <DEDUP_REMOVED lines=14> */
[----:B------:R3:W5:Y:S01]  /*ba10*/  LDG.E R6, desc[UR60][R6.64] ;  /* 0x0000003c06067981 */ /* 0x000762000c1e1900 */
[----:B0-----:R-:W-:-:S04]  /*ba20*/  IMAD.IADD R9, R33, 0x1, R24 ;  /* 0x0000000121097824 */ /* 0x001fc800078e0218 */
[----:B------:R-:W-:-:S05]  /*ba30*/  IMAD R33, R24, 0x3, R9 ;  /* 0x0000000318217824 */ /* 0x000fca00078e0209 */
[----:B------:R-:W-:Y:S02]  /*ba40*/  ISETP.GE.U32.AND P0, PT, R33, R36, PT ;  /* 0x000000242100720c */ /* 0x000fe40003f06070 */
[C---:B--2---:R-:W-:Y:S02]  /*ba50*/  PRMT R10, R8.reuse, 0xbb32, RZ ;  /* 0x0000bb32080a7816 */ /* 0x044fe400000000ff */
[----:B------:R-:W-:Y:S02]  /*ba60*/  PRMT R35, R8, 0x9910, RZ ;  /* 0x0000991008237816 */ /* 0x000fe400000000ff */
[C---:B------:R-:W-:Y:S02]  /*ba70*/  IADD3 R31, P2, R10.reuse, R31, RZ ;  /* 0x0000001f0a1f7210 */ /* 0x040fe40007f5e0ff */
[----:B---3--:R-:W-:Y:S02]  /*ba80*/  PRMT R7, R11, 0xbb32, RZ ;  /* 0x0000bb320b077816 */ /* 0x008fe400000000ff */
[----:B------:R-:W-:-:S02]  /*ba90*/  LEA.HI.X.SX32 R16, R10, R16, 0x1, P2 ;  /* 0x000000100a107211 */ /* 0x000fc400010f0eff */
[----:B------:R-:W-:Y:S02]  /*baa0*/  IADD3 R30, P1, R35, R30, RZ ;  /* 0x0000001e231e7210 */ /* 0x000fe40007f3e0ff */
[----:B------:R-:W-:Y:S02]  /*bab0*/  MOV R10, R7 ;  /* 0x00000007000a7202 */ /* 0x000fe40000000f00 */
[----:B------:R-:W-:Y:S02]  /*bac0*/  PRMT R5, R11, 0x9910, RZ ;  /* 0x000099100b057816 */ /* 0x000fe400000000ff */
[C---:B----4-:R-:W-:Y:S02]  /*bad0*/  PRMT R32, R4.reuse, 0x9910, RZ ;  /* 0x0000991004207816 */ /* 0x050fe400000000ff */
[----:B------:R-:W-:Y:S02]  /*bae0*/  PRMT R7, R4, 0xbb32, RZ ;  /* 0x0000bb3204077816 */ /* 0x000fe400000000ff */
[----:B-----5:R-:W-:-:S02]  /*baf0*/  PRMT R33, R6, 0x9910, RZ ;  /* 0x0000991006217816 */ /* 0x020fc400000000ff */
[----:B------:R-:W-:Y:S02]  /*bb00*/  PRMT R34, R6, 0xbb32, RZ ;  /* 0x0000bb3206227816 */ /* 0x000fe400000000ff */
[----:B------:R-:W-:Y:S02]  /*bb10*/  LEA.HI.X.SX32 R20, R35, R20, 0x1, P1 ;  /* 0x0000001423147211 */ /* 0x000fe400008f0eff */
[----:B------:R-:W-:Y:S02]  /*bb20*/  IADD3 R28, P1, R5, R28, RZ ;  /* 0x0000001c051c7210 */ /* 0x000fe40007f3e0ff */
[----:B------:R-:W-:Y:S02]  /*bb30*/  IADD3 R29, P2, R10, R29, RZ ;  /* 0x0000001d0a1d7210 */ /* 0x000fe40007f5e0ff */
[----:B------:R-:W-:Y:S02]  /*bb40*/  IADD3 R27, P3, R32, R27, RZ ;  /* 0x0000001b201b7210 */ /* 0x000fe40007f7e0ff */
[----:B------:R-:W-:-:S02]  /*bb50*/  IADD3 R26, P4, R7, R26, RZ ;  /* 0x0000001a071a7210 */ /* 0x000fc40007f9e0ff */
[----:B------:R-:W-:Y:S02]  /*bb60*/  IADD3 R21, P5, R33, R21, RZ ;  /* 0x0000001521157210 */ /* 0x000fe40007fbe0ff */
[----:B------:R-:W-:Y:S02]  /*bb70*/  IADD3 R25, P6, R34, R25, RZ ;  /* 0x0000001922197210 */ /* 0x000fe40007fde0ff */
[----:B------:R-:W-:Y:S02]  /*bb80*/  LEA.HI.X.SX32 R14, R5, R14, 0x1, P1 ;  /* 0x0000000e050e7211 */ /* 0x000fe400008f0eff */
[----:B------:R-:W-:Y:S02]  /*bb90*/  LEA.HI.X.SX32 R15, R10, R15, 0x1, P2 ;  /* 0x0000000f0a0f7211 */ /* 0x000fe400010f0eff */
[----:B------:R-:W-:Y:S02]  /*bba0*/  LEA.HI.X.SX32 R13, R32, R13, 0x1, P3 ;  /* 0x0000000d200d7211 */ /* 0x000fe400018f0eff */
[----:B------:R-:W-:-:S02]  /*bbb0*/  LEA.HI.X.SX32 R12, R7, R12, 0x1, P4 ;  /* 0x0000000c070c7211 */ /* 0x000fc400020f0eff */
[----:B------:R-:W-:Y:S02]  /*bbc0*/  LEA.HI.X.SX32 R0, R33, R0, 0x1, P5 ;  /* 0x0000000021007211 */ /* 0x000fe400028f0eff */
[----:B------:R-:W-:Y:S01]  /*bbd0*/  LEA.HI.X.SX32 R3, R34, R3, 0x1, P6 ;  /* 0x0000000322037211 */ /* 0x000fe200030f0eff */
[----:B------:R-:W-:Y:S06]  /*bbe0*/  @!P0 BRA `(.L_x_7092) ;  /* 0xfffffffc00508947 */ /* 0x000fec000383ffff */
[----:B------:R-:W-:Y:S05]  /*bbf0*/  BSYNC B1 ;  /* 0x0000000000017941 */ /* 0x000fea0003800000 */
.L_x_7091:
[----:B------:R-:W-:Y:S02]  /*bc00*/  PRMT R7, R6, 0x7610, R7 ;  /* 0x0000761006077816 */ /* 0x000fe40000000007 */
[----:B------:R-:W-:Y:S02]  /*bc10*/  PRMT R10, R8, 0x7632, R10 ;  /* 0x00007632080a7816 */ /* 0x000fe4000000000a */
[----:B------:R-:W-:Y:S02]  /*bc20*/  PRMT R32, R11, 0x7632, R32 ;  /* 0x000076320b207816 */ /* 0x000fe40000000020 */
[C---:B------:R-:W-:Y:S02]  /*bc30*/  PRMT R33, R4.reuse, 0x7610, R33 ;  /* 0x0000761004217816 */ /* 0x040fe40000000021 */
[----:B------:R-:W-:Y:S02]  /*bc40*/  PRMT R34, R4, 0x7632, R34 ;  /* 0x0000763204227816 */ /* 0x000fe40000000022 */
[----:B------:R-:W-:-:S07]  /*bc50*/  PRMT R6, R6, 0x7632, R6 ;  /* 0x0000763206067816 */ /* 0x000fce0000000006 */
.L_x_7090:
[----:B------:R-:W-:Y:S05]  /*bc60*/  BSYNC B0 ;  /* 0x0000000000007941 */ /* 0x000fea0003800000 */
.L_x_7089:
[----:B------:R-:W-:Y:S01]  /*bc70*/  ISETP.GE.U32.AND P1, PT, R9, R36, PT ;  /* 0x000000240900720c */ /* 0x000fe20003f26070 */
[----:B------:R-:W-:-:S12]  /*bc80*/  BSSY B0, `(.L_x_7093) ;  /* 0x000001e000007945 */ /* 0x000fd80003800000 */
        /* <DEDUP_REMOVED lines=17> */
[----:B------:R-:W-:Y:S01]  /*bda0*/  IMAD.IADD R33, R35, 0x1, R24 ;  /* 0x0000000123217824 */ /* 0x000fe200078e0218 */
[----:B------:R-:W-:-:S04]  /*bdb0*/  SHF.R.U32.HI R5, RZ, 0x1, R35 ;  /* 0x00000001ff057819 */ /* 0x000fc80000011623 */
[----:B------:R-:W-:Y:S01]  /*bdc0*/  ISETP.GE.U32.AND P0, PT, R33, R36, PT ;  /* 0x000000242100720c */ /* 0x000fe20003f06070 */
[----:B------:R-:W-:-:S06]  /*bdd0*/  IMAD.WIDE.U32 R4, R5, 0x4, R18 ;  /* 0x0000000405047825 */ /* 0x000fcc00078e0012 */
[----:B------:R-:W2:Y:S06]  /*bde0*/  LDG.E R4, desc[UR60][R4.64] ;  /* 0x0000003c04047981 */ /* 0x000eac000c1e1900 */
[----:B------:R-:W-:-:S05]  /*bdf0*/  @!P0 SHF.R.U32.HI R33, RZ, 0x1, R33 ;  /* 0x00000001ff218819 */ /* 0x000fca0000011621 */
[----:B------:R-:W-:-:S06]  /*be00*/  @!P0 IMAD.WIDE.U32 R18, R33, 0x4, R18 ;  /* 0x0000000421128825 */ /* 0x000fcc00078e0012 */
[----:B------:R-:W3:Y:S01]  /*be10*/  @!P0 LDG.E R18, desc[UR60][R18.64] ;  /* 0x0000003c12128981 */ /* 0x000ee2000c1e1900 */
[C---:B--2---:R-:W-:Y:S02]  /*be20*/  PRMT R33, R4.reuse, 0x7610, R33 ;  /* 0x0000761004217816 */ /* 0x044fe40000000021 */
[----:B------:R-:W-:Y:S02]  /*be30*/  PRMT R34, R4, 0x7632, R34 ;  /* 0x0000763204227816 */ /* 0x000fe40000000022 */
[C---:B---3--:R-:W-:Y:S02]  /*be40*/  @!P0 PRMT R7, R18.reuse, 0x7610, R7 ;  /* 0x0000761012078816 */ /* 0x048fe40000000007 */
[----:B------:R-:W-:-:S07]  /*be50*/  @!P0 PRMT R6, R18, 0x7632, R6 ;  /* 0x0000763212068816 */ /* 0x000fce0000000006 */
.L_x_7094:
[----:B------:R-:W-:Y:S05]  /*be60*/  BSYNC B0 ;  /* 0x0000000000007941 */ /* 0x000fea0003800000 */
.L_x_7093:
[----:B------:R-:W-:Y:S04]  /*be70*/  BSSY B0, `(.L_x_7095) ;  /* 0x0000023000007945 */ /* 0x000fe80003800000 */
        /* <DEDUP_REMOVED lines=28> */
[----:B------:R-:W-:-:S03]  /*c040*/  @!P0 PRMT R8, R6, 0x9910, RZ ;  /* 0x0000991006088816 */ /* 0x000fc600000000ff */
[----:B------:R-:W-:Y:S01]  /*c050*/  @!P0 IMAD.MOV.U32 R6, RZ, RZ, R7 ;  /* 0x000000ffff068224 */ /* 0x000fe200078e0007 */
[----:B------:R-:W-:-:S04]  /*c060*/  @!P0 IADD3 R25, P4, R8, R25, RZ ;  /* 0x0000001908198210 */ /* 0x000fc80007f9e0ff */
[----:B------:R-:W-:Y:S02]  /*c070*/  @!P0 IADD3 R21, P3, R6, R21, RZ ;  /* 0x0000001506158210 */ /* 0x000fe40007f7e0ff */
[----:B------:R-:W-:Y:S02]  /*c080*/  @!P0 LEA.HI.X.SX32 R3, R8, R3, 0x1, P4 ;  /* 0x0000000308038211 */ /* 0x000fe400020f0eff */
[----:B------:R-:W-:-:S09]  /*c090*/  @!P0 LEA.HI.X.SX32 R0, R6, R0, 0x1, P3 ;  /* 0x0000000006008211 */ /* 0x000fd200018f0eff */
.L_x_7096:
[----:B------:R-:W-:Y:S05]  /*c0a0*/  BSYNC B0 ;  /* 0x0000000000007941 */ /* 0x000fea0003800000 */
.L_x_7095:
[----:B------:R-:W-:Y:S02]  /*c0b0*/  IADD3 R18, P0, P1, R27, R28, R30 ;  /* 0x0000001c1b127210 */ /* 0x000fe4000791e01e */
[----:B------:R-:W-:Y:S02]  /*c0c0*/  IADD3 R24, P2, P3, R26, R29, R31 ;  /* 0x0000001d1a187210 */ /* 0x000fe40007b5e01f */
[----:B------:R-:W-:Y:S02]  /*c0d0*/  IADD3 R18, P5, R21, R18, RZ ;  /* 0x0000001215127210 */ /* 0x000fe40007fbe0ff */
[----:B------:R-:W-:Y:S02]  /*c0e0*/  IADD3.X R13, R13, R14, R20, P0, P1 ;  /* 0x0000000e0d0d7210 */ /* 0x000fe400007e2414 */
[----:B------:R-:W-:Y:S02]  /*c0f0*/  IADD3 R24, P4, R25, R24, RZ ;  /* 0x0000001819187210 */ /* 0x000fe40007f9e0ff */
[----:B------:R-:W-:Y:S01]  /*c100*/  IADD3.X R12, R12, R15, R16, P2, P3 ;  /* 0x0000000f0c0c7210 */ /* 0x000fe200017e6410 */
[----:B------:R-:W-:-:S03]  /*c110*/  IMAD.X R19, R0, 0x1, R13, P5 ;  /* 0x0000000100137824 */ /* 0x000fc600028e060d */
[----:B------:R-:W-:-:S07]  /*c120*/  IADD3.X R11, R3, R12, RZ, P4, !PT ;  /* 0x0000000c030b7210 */ /* 0x000fce00027fe4ff */
.L_x_7047:
[----:B------:R-:W-:Y:S05]  /*c130*/  BSYNC B6 ;  /* 0x0000000000067941 */ /* 0x000fea0003800000 */
.L_x_7046:
[----:B------:R-:W-:Y:S02]  /*c140*/  ULDC UR4, c[0x0][0x23c] ;  /* 0x00008f0000047ab9 */ /* 0x000fe40000000800 */
[----:B------:R-:W-:-:S13]  /*c150*/  ISETP.NE.AND P0, PT, RZ, UR4, PT ;  /* 0x00000004ff007c0c */ /* 0x000fda000bf05270 */
[----:B------:R-:W-:Y:S05]  /*c160*/  @!P0 BRA `(.L_x_7097) ;  /* 0x0000000000988947 */ /* 0x000fea0003800000 */
[----:B------:R-:W0:Y:S01]  /*c170*/  S2R R4, SR_CgaCtaId ;  /* 0x0000000000047919 */ /* 0x000e220000008800 */
[----:B------:R-:W1:Y:S01]  /*c180*/  LDC R14, c[0x0][RZ] ;  /* 0x00000000ff0e7b82 */ /* 0x000e620000000800 */
[----:B------:R-:W-:Y:S01]  /*c190*/  MOV R0, 0x400 ;  /* 0x0000040000007802 */ /* 0x000fe20000000f00 */
[----:B------:R-:W-:Y:S01]  /*c1a0*/  IMAD.MOV.U32 R9, RZ, RZ, R19 ;  /* 0x000000ffff097224 */ /* 0x000fe200078e0013 */
[----:B------:R-:W-:Y:S02]  /*c1b0*/  MOV R8, R18 ;  /* 0x0000001200087202 */ /* 0x000fe40000000f00 */
[----:B------:R-:W-:Y:S02]  /*c1c0*/  IADD3 R3, R0, 0x10, RZ ;  /* 0x0000001000037810 */ /* 0x000fe40007ffe0ff */
[----:B------:R-:W-:Y:S01]  /*c1d0*/  MOV R10, R24 ;  /* 0x00000018000a7202 */ /* 0x000fe20000000f00 */
[----:B------:R-:W2:Y:S01]  /*c1e0*/  LDC R15, c[0x0][0x4] ;  /* 0x00000100ff0f7b82 */ /* 0x000ea20000000800 */
[----:B-1----:R-:W-:Y:S01]  /*c1f0*/  IMAD R0, R2, R14, R17 ;  /* 0x0000000e02007224 */ /* 0x002fe200078e0211 */
[----:B0-----:R-:W-:-:S05]  /*c200*/  LEA R3, R4, R3, 0x18 ;  /* 0x0000000304037211 */ /* 0x001fca00078ec0ff */
[----:B------:R-:W-:Y:S01]  /*c210*/  IMAD R13, R0, 0x10, R3 ;  /* 0x00000010000d7824 */ /* 0x000fe200078e0203 */
[----:B--2---:R-:W-:-:S04]  /*c220*/  SHF.R.U32.HI R0, RZ, 0x1, R15 ;  /* 0x00000001ff007819 */ /* 0x004fc8000001160f */
[----:B------:R0:W-:Y:S01]  /*c230*/  STS.128 [R13], R8 ;  /* 0x000000080d007388 */ /* 0x0001e20000000c00 */
[----:B------:R-:W-:-:S13]  /*c240*/  ISETP.NE.AND P0, PT, R0, RZ, PT ;  /* 0x000000ff0000720c */ /* 0x000fda0003f05270 */
[----:B------:R-:W-:Y:S05]  /*c250*/  @!P0 BRA `(.L_x_7097) ;  /* 0x00000000005c8947 */ /* 0x000fea0003800000 */
.L_x_7100:
        /* <DEDUP_REMOVED lines=8> */
[----:B-1----:R-:W-:Y:S05]  /*c2e0*/  @P0 BRA `(.L_x_7099) ;  /* 0x00000000002c0947 */ /* 0x002fea0003800000 */
[----:B------:R-:W-:-:S05]  /*c2f0*/  IMAD R0, R4, R14, R17 ;  /* 0x0000000e04007224 */ /* 0x000fca00078e0211 */
[----:B------:R-:W-:-:S05]  /*c300*/  LEA R0, R0, R3, 0x4 ;  /* 0x0000000300007211 */ /* 0x000fca00078e20ff */
[----:B------:R-:W1:Y:S02]  /*c310*/  LDS.128 R4, [R0] ;  /* 0x0000000000047984 */ /* 0x000e640000000c00 */
[----:B-1----:R-:W-:Y:S02]  /*c320*/  IADD3 R18, P0, R4, R18, RZ ;  /* 0x0000001204127210 */ /* 0x002fe40007f1e0ff */
[----:B------:R-:W-:-:S03]  /*c330*/  IADD3 R24, P2, R6, R24, RZ ;  /* 0x0000001806187210 */ /* 0x000fc60007f5e0ff */
[----:B------:R-:W-:Y:S01]  /*c340*/  IMAD.X R19, R5, 0x1, R19, P0 ;  /* 0x0000000105137824 */ /* 0x000fe200000e0613 */
[----:B0-----:R-:W-:Y:S01]  /*c350*/  IADD3.X R11, R7, R11, RZ, P2, !PT ;  /* 0x0000000b070b7210 */ /* 0x001fe200017fe4ff */
[----:B------:R-:W-:Y:S02]  /*c360*/  IMAD.MOV.U32 R8, RZ, RZ, R18 ;  /* 0x000000ffff087224 */ /* 0x000fe400078e0012 */
[----:B------:R-:W-:Y:S01]  /*c370*/  IMAD.MOV.U32 R10, RZ, RZ, R24 ;  /* 0x000000ffff0a7224 */ /* 0x000fe200078e0018 */
[----:B------:R-:W-:-:S05]  /*c380*/  MOV R9, R19 ;  /* 0x0000001300097202 */ /* 0x000fca0000000f00 */
[----:B------:R1:W-:Y:S02]  /*c390*/  STS.128 [R13], R8 ;  /* 0x000000080d007388 */ /* 0x0003e40000000c00 */
.L_x_7099:
[----:B------:R-:W-:Y:S05]  /*c3a0*/  BSYNC B0 ;  /* 0x0000000000007941 */ /* 0x000fea0003800000 */
.L_x_7098:
[----:B------:R-:W-:Y:S01]  /*c3b0*/  MOV R0, R12 ;  /* 0x0000000c00007202 */ /* 0x000fe20000000f00 */
[----:B------:R-:W-:Y:S06]  /*c3c0*/  @P1 BRA `(.L_x_7100) ;  /* 0xfffffffc00a41947 */ /* 0x000fec000383ffff */
.L_x_7097:
        /* <DEDUP_REMOVED lines=10> */
[----:B------:R-:W-:Y:S01]  /*c470*/  UIADD3 UR4, UR4, 0x10, URZ ;  /* 0x0000001004047890 */ /* 0x000fe2000fffe03f */
[----:B------:R-:W-:Y:S01]  /*c480*/  MOV R8, R18 ;  /* 0x0000001200087202 */ /* 0x000fe20000000f00 */
[----:B------:R-:W-:Y:S01]  /*c490*/  IMAD.MOV.U32 R9, RZ, RZ, R19 ;  /* 0x000000ffff097224 */ /* 0x000fe200078e0013 */
[----:B------:R-:W-:Y:S01]  /*c4a0*/  MOV R10, R24 ;  /* 0x00000018000a7202 */ /* 0x000fe20000000f00 */
[----:B0-----:R-:W-:-:S06]  /*c4b0*/  ULEA UR4, UR5, UR4, 0x18 ;  /* 0x0000000405047291 */ /* 0x001fcc000f8ec03f */
[----:B------:R-:W-:Y:S02]  /*c4c0*/  LEA R3, R0, UR4, 0x4 ;  /* 0x0000000400037c11 */ /* 0x000fe4000f8e20ff */
[----:B------:R-:W-:-:S03]  /*c4d0*/  LEA.HI R0, R13, R13, RZ, 0x1 ;  /* 0x0000000d0d007211 */ /* 0x000fc600078f08ff */
[----:B------:R0:W-:Y:S01]  /*c4e0*/  STS.128 [R3], R8 ;  /* 0x0000000803007388 */ /* 0x0001e20000000c00 */
[----:B------:R-:W-:Y:S01]  /*c4f0*/  SHF.R.S32.HI R4, RZ, 0x1, R0 ;  /* 0x00000001ff047819 */ /* 0x000fe20000011400 */
[----:B------:R-:W-:-:S03]  /*c500*/  IMAD.MOV.U32 R0, RZ, RZ, 0x20 ;  /* 0x00000020ff007424 */ /* 0x000fc600078e00ff */
[----:B------:R-:W-:-:S13]  /*c510*/  ISETP.GE.AND P0, PT, R4, 0x20, PT ;  /* 0x000000200400780c */ /* 0x000fda0003f06270 */
[----:B0-----:R-:W-:Y:S05]  /*c520*/  @!P0 BRA `(.L_x_7102) ;  /* 0x00000000005c8947 */ /* 0x001fea0003800000 */
[----:B------:R-:W-:-:S07]  /*c530*/  MOV R0, R4 ;  /* 0x0000000400007202 */ /* 0x000fce0000000f00 */
.L_x_7105:
[----:B------:R-:W-:Y:S01]  /*c540*/  IMAD.IADD R4, R17, 0x1, R0 ;  /* 0x0000000111047824 */ /* 0x000fe200078e0200 */
[----:B------:R-:W-:Y:S05]  /*c550*/  WARPSYNC.ALL ;  /* 0x0000000000007948 */ /* 0x000fea0003800000 */
[----:B------:R-:W-:Y:S01]  /*c560*/  BAR.SYNC.DEFER_BLOCKING 0x0 ;  /* 0x0000000000007b1d */ /* 0x000fe20000010000 */
[----:B------:R-:W-:-:S04]  /*c570*/  ISETP.GE.U32.AND P0, PT, R4, R13, PT ;  /* 0x0000000d0400720c */ /* 0x000fc80003f06070 */
[----:B------:R-:W-:Y:S01]  /*c580*/  ISETP.GE.U32.OR P0, PT, R17, R0, P0 ;  /* 0x000000001100720c */ /* 0x000fe20000706470 */
[----:B------:R-:W-:-:S12]  /*c590*/  BSSY B0, `(.L_x_7103) ;  /* 0x000000c000007945 */ /* 0x000fd80003800000 */
[----:B0-----:R-:W-:Y:S05]  /*c5a0*/  @P0 BRA `(.L_x_7104) ;  /* 0x0000000000280947 */ /* 0x001fea0003800000 */
[----:B------:R-:W-:-:S06]  /*c5b0*/  LEA R4, R0, R3, 0x4 ;  /* 0x0000000300047211 */ /* 0x000fcc00078e20ff */
[----:B------:R-:W0:Y:S02]  /*c5c0*/  LDS.128 R4, [R4] ;  /* 0x0000000004047984 */ /* 0x000e240000000c00 */
[----:B0-----:R-:W-:Y:S02]  /*c5d0*/  IADD3 R18, P0, R4, R18, RZ ;  /* 0x0000001204127210 */ /* 0x001fe40007f1e0ff */
[----:B------:R-:W-:-:S03]  /*c5e0*/  IADD3 R24, P1, R6, R24, RZ ;  /* 0x0000001806187210 */ /* 0x000fc60007f3e0ff */
[----:B------:R-:W-:Y:S01]  /*c5f0*/  IMAD.X R19, R5, 0x1, R19, P0 ;  /* 0x0000000105137824 */ /* 0x000fe200000e0613 */
[----:B------:R-:W-:Y:S01]  /*c600*/  IADD3.X R11, R7, R11, RZ, P1, !PT ;  /* 0x0000000b070b7210 */ /* 0x000fe20000ffe4ff */
[----:B------:R-:W-:Y:S02]  /*c610*/  IMAD.MOV.U32 R8, RZ, RZ, R18 ;  /* 0x000000ffff087224 */ /* 0x000fe400078e0012 */
[----:B------:R-:W-:Y:S01]  /*c620*/  IMAD.MOV.U32 R10, RZ, RZ, R24 ;  /* 0x000000ffff0a7224 */ /* 0x000fe200078e0018 */
[----:B------:R-:W-:-:S05]  /*c630*/  MOV R9, R19 ;  /* 0x0000001300097202 */ /* 0x000fca0000000f00 */
[----:B------:R0:W-:Y:S02]  /*c640*/  STS.128 [R3], R8 ;  /* 0x0000000803007388 */ /* 0x0001e40000000c00 */
.L_x_7104:
[----:B------:R-:W-:Y:S05]  /*c650*/  BSYNC B0 ;  /* 0x0000000000007941 */ /* 0x000fea0003800000 */
.L_x_7103:
[----:B------:R-:W-:-:S04]  /*c660*/  SHF.R.S32.HI R0, RZ, 0x1, R0 ;  /* 0x00000001ff007819 */ /* 0x000fc80000011400 */
[----:B------:R-:W-:-:S13]  /*c670*/  ISETP.GE.AND P0, PT, R0, 0x20, PT ;  /* 0x000000200000780c */ /* 0x000fda0003f06270 */
[----:B------:R-:W-:Y:S05]  /*c680*/  @P0 BRA `(.L_x_7105) ;  /* 0xfffffffc00ac0947 */ /* 0x000fea000383ffff */
[----:B------:R-:W-:-:S11]  /*c690*/  HFMA2.MMA R0, -RZ, RZ, 0, 1.9073486328125e-06 ;  /* 0x00000020ff007435 */ /* 0x000fd600000001ff */
.L_x_7102:
[----:B------:R-:W-:Y:S01]  /*c6a0*/  ISETP.GE.AND P0, PT, R0, 0x2, PT ;  /* 0x000000020000780c */ /* 0x000fe20003f06270 */
[----:B------:R-:W-:Y:S05]  /*c6b0*/  WARPSYNC.ALL ;  /* 0x0000000000007948 */ /* 0x000fea0003800000 */
[----:B------:R-:W-:Y:S07]  /*c6c0*/  BAR.SYNC.DEFER_BLOCKING 0x0 ;  /* 0x0000000000007b1d */ /* 0x000fee0000010000 */
[----:B------:R-:W-:Y:S05]  /*c6d0*/  @!P0 BRA `(.L_x_7101) ;  /* 0x0000000000308947 */ /* 0x000fea0003800000 */
[----:B0-----:R-:W-:-:S07]  /*c6e0*/  IMAD.MOV.U32 R3, RZ, RZ, 0x1 ;  /* 0x00000001ff037424 */ /* 0x001fce00078e00ff */
.L_x_7106:
[----:B------:R-:W0:Y:S04]  /*c6f0*/  SHFL.DOWN PT, R5, R18, R3, 0x1f ;  /* 0x08001f0312057589 */ /* 0x000e2800000e0000 */
[----:B------:R-:W1:Y:S04]  /*c700*/  SHFL.DOWN PT, R7, R24, R3, 0x1f ;  /* 0x08001f0318077589 */ /* 0x000e6800000e0000 */
[----:B------:R-:W2:Y:S04]  /*c710*/  SHFL.DOWN PT, R4, R19, R3, 0x1f ;  /* 0x08001f0313047589 */ /* 0x000ea800000e0000 */
[----:B------:R3:W4:Y:S02]  /*c720*/  SHFL.DOWN PT, R6, R11, R3, 0x1f ;  /* 0x08001f030b067589 */ /* 0x00072400000e0000 */
[----:B---3--:R-:W-:-:S02]  /*c730*/  SHF.L.U32 R3, R3, 0x1, RZ ;  /* 0x0000000103037819 */ /* 0x008fc400000006ff */
[----:B0-----:R-:W-:Y:S02]  /*c740*/  IADD3 R18, P1, R5, R18, RZ ;  /* 0x0000001205127210 */ /* 0x001fe40007f3e0ff */
[----:B------:R-:W-:Y:S02]  /*c750*/  ISETP.GE.AND P0, PT, R3, R0, PT ;  /* 0x000000000300720c */ /* 0x000fe40003f06270 */
[----:B-1----:R-:W-:Y:S01]  /*c760*/  IADD3 R24, P2, R7, R24, RZ ;  /* 0x0000001807187210 */ /* 0x002fe20007f5e0ff */
[----:B--2---:R-:W-:-:S03]  /*c770*/  IMAD.X R19, R4, 0x1, R19, P1 ;  /* 0x0000000104137824 */ /* 0x004fc600008e0613 */
[----:B----4-:R-:W-:-:S07]  /*c780*/  IADD3.X R11, R6, R11, RZ, P2, !PT ;  /* 0x0000000b060b7210 */ /* 0x010fce00017fe4ff */
[----:B------:R-:W-:Y:S05]  /*c790*/  @!P0 BRA `(.L_x_7106) ;  /* 0xfffffffc00d48947 */ /* 0x000fea000383ffff */
.L_x_7101:
[----:B------:R-:W2:Y:S01]  /*c7a0*/  LDC R0, c[0x0][0x3f4] ;  /* 0x0000fd00ff007b82 */ /* 0x000ea20000000800 */
[----:B------:R-:W-:Y:S01]  /*c7b0*/  IMAD.MOV.U32 R25, RZ, RZ, RZ ;  /* 0x000000ffff197224 */ /* 0x000fe200078e00ff */
        /* <DEDUP_REMOVED lines=276> */
.L_x_7107:
[----:B------:R-:W-:Y:S02]  /*d900*/  ULDC.64 UR4, c[0x0][0x5f8] ;  /* 0x00017e0000047ab9 */ /* 0x000fe40000000a00 */
[----:B01----:R-:W-:-:S05]  /*d910*/  IADD3 R8, P1, R26, UR4, RZ ;  /* 0x000000041a087c10 */ /* 0x003fca000ff3e0ff */
        /* <DEDUP_REMOVED lines=276> */
.L_x_7108:
[----:B------:R-:W-:Y:S01]  /*ea60*/  ULDC.64 UR6, c[0x0][0x608] ;  /* 0x0001820000067ab9 */ /* 0x000fe20000000a00 */
[----:B------:R-:W-:Y:S01]  /*ea70*/  IADD3 R6, P1, R25, UR4, RZ ;  /* 0x0000000419067c10 */ /* 0x000fe2000ff3e0ff */
[----:B------:R-:W-:Y:S01]  /*ea80*/  HFMA2.MMA R0, -RZ, RZ, 0, 0 ;  /* 0x00000000ff007435 */ /* 0x000fe200000001ff */
[----:B------:R-:W-:Y:S02]  /*ea90*/  ISETP.NE.U32.AND P0, PT, RZ, UR6, PT ;  /* 0x00000006ff007c0c */ /* 0x000fe4000bf05070 */
[----:B------:R-:W-:Y:S01]  /*eaa0*/  CS2R R4, SRZ ;  /* 0x0000000000047805 */ /* 0x000fe2000001ff00 */
[----:B------:R-:W-:Y:S01]  /*eab0*/  IMAD.X R7, RZ, RZ, UR5, P1 ;  /* 0x00000005ff077e24 */ /* 0x000fe200088e06ff */
[----:B------:R-:W-:-:S13]  /*eac0*/  ISETP.NE.AND.EX P0, PT, RZ, UR7, PT, P0 ;  /* 0x00000007ff007c0c */ /* 0x000fda000bf05300 */
[----:B------:R-:W-:Y:S05]  /*ead0*/  @!P0 BRA `(.L_x_7109) ;  /* 0x0000000800308947 */ /* 0x000fea0003800000 */
[----:B------:R-:W-:Y:S01]  /*eae0*/  BSSY B0, `(.L_x_7110) ;  /* 0x0000029000007945 */ /* 0x000fe20003800000 */
[----:B------:R-:W-:Y:S01]  /*eaf0*/  IMAD.MOV.U32 R14, RZ, RZ, 0x2 ;  /* 0x00000002ff0e7424 */ /* 0x000fe200078e00ff */
[----:B------:R-:W-:Y:S01]  /*eb00*/  MOV R15, RZ ;  /* 0x000000ff000f7202 */ /* 0x000fe20000000f00 */
[----:B------:R-:W-:Y:S01]  /*eb10*/  IMAD.MOV.U32 R12, RZ, RZ, 0x8 ;  /* 0x00000008ff0c7424 */ /* 0x000fe200078e00ff */
[----:B------:R-:W-:-:S07]  /*eb20*/  MOV R13, 0x0 ;  /* 0x00000000000d7802 */ /* 0x000fce0000000f00 */
.L_x_7114:
[-C--:B------:R-:W-:Y:S01]  /*eb30*/  LOP3.LUT R0, R15, R13.reuse, RZ, 0xfc, !PT ;  /* 0x0000000d0f007212 */ /* 0x080fe200078efcff */
[----:B------:R-:W-:Y:S01]  /*eb40*/  BSSY B1, `(.L_x_7111) ;  /* 0x000001d000017945 */ /* 0x000fe20003800000 */
[----:B------:R-:W-:Y:S02]  /*eb50*/  MOV R3, R13 ;  /* 0x0000000d00037202 */ /* 0x000fe40000000f00 */
[----:B------:R-:W-:Y:S01]  /*eb60*/  ISETP.NE.U32.AND P0, PT, R0, RZ, PT ;  /* 0x000000ff0000720c */ /* 0x000fe20003f05070 */
[----:B------:R-:W-:-:S12]  /*eb70*/  IMAD.MOV.U32 R0, RZ, RZ, R12 ;  /* 0x000000ffff007224 */ /* 0x000fd800078e000c */
[----:B------:R-:W-:Y:S05]  /*eb80*/  @!P0 BRA `(.L_x_7112) ;  /* 0x0000000000148947 */ /* 0x000fea0003800000 */
[----:B------:R-:W-:Y:S01]  /*eb90*/  IMAD.MOV.U32 R10, RZ, RZ, R12 ;  /* 0x000000ffff0a7224 */ /* 0x000fe200078e000c */
[----:B------:R-:W-:Y:S02]  /*eba0*/  MOV R12, R14 ;  /* 0x0000000e000c7202 */ /* 0x000fe40000000f00 */
[----:B------:R-:W-:-:S07]  /*ebb0*/  MOV R14, 0xebd0 ;  /* 0x0000ebd0000e7802 */ /* 0x000fce0000000f00 */
[----:B------:R-:W-:Y:S05]  /*ebc0*/  CALL.REL.NOINC `($__internal_25_$__cuda_sm20_rem_u64) ;  /* 0x0000004c00b87944 */ /* 0x000fea0003c00000 */
[----:B------:R-:W-:Y:S05]  /*ebd0*/  BRA `(.L_x_7113) ;  /* 0x00000000004c7947 */ /* 0x000fea0003800000 */
.L_x_7112:
        /* <DEDUP_REMOVED lines=19> */
.L_x_7113:
[----:B------:R-:W-:Y:S05]  /*ed10*/  BSYNC B1 ;  /* 0x0000000000017941 */ /* 0x000fea0003800000 */
.L_x_7111:
[----:B------:R-:W-:Y:S01]  /*ed20*/  ISETP.NE.U32.AND P0, PT, R12, RZ, PT ;  /* 0x000000ff0c00720c */ /* 0x000fe20003f05070 */
[----:B------:R-:W-:Y:S01]  /*ed30*/  IMAD.MOV.U32 R14, RZ, RZ, R0 ;  /* 0x000000ffff0e7224 */ /* 0x000fe200078e0000 */
[----:B------:R-:W-:Y:S02]  /*ed40*/  MOV R15, R3 ;  /* 0x00000003000f7202 */ /* 0x000fe40000000f00 */
[----:B------:R-:W-:-:S13]  /*ed50*/  ISETP.NE.AND.EX P0, PT, R13, RZ, PT, P0 ;  /* 0x000000ff0d00720c */ /* 0x000fda0003f05300 */
[----:B------:R-:W-:Y:S05]  /*ed60*/  @P0 BRA `(.L_x_7114) ;  /* 0xfffffffc00700947 */ /* 0x000fea000383ffff */
[----:B------:R-:W-:Y:S05]  /*ed70*/  BSYNC B0 ;  /* 0x0000000000007941 */ /* 0x000fea0003800000 */
.L_x_7110:
[----:B------:R-:W-:Y:S01]  /*ed80*/  ISETP.NE.U32.AND P2, PT, R3, RZ, PT ;  /* 0x000000ff0300720c */ /* 0x000fe20003f45070 */
[----:B------:R-:W-:-:S12]  /*ed90*/  BSSY B0, `(.L_x_7115) ;  /* 0x000001c000007945 */ /* 0x000fd80003800000 */
[----:B------:R-:W-:Y:S05]  /*eda0*/  @!P2 BRA `(.L_x_7116) ;  /* 0x00000000001ca947 */ /* 0x000fea0003800000 */
[----:B------:R-:W-:Y:S01]  /*edb0*/  HFMA2.MMA R14, -RZ, RZ, 0, 0 ;  /* 0x00000000ff0e7435 */ /* 0x000fe200000001ff */
[----:B------:R-:W-:Y:S01]  /*edc0*/  IMAD.MOV.U32 R10, RZ, RZ, 0x8 ;  /* 0x00000008ff0a7424 */ /* 0x000fe200078e00ff */
[----:B------:R-:W-:-:S09]  /*edd0*/  MOV R16, 0xedf0 ;  /* 0x0000edf000107802 */ /* 0x000fd20000000f00 */
[----:B------:R-:W-:Y:S05]  /*ede0*/  CALL.REL.NOINC `($__internal_24_$__cuda_sm20_div_u64) ;  /* 0x0000004800187944 */ /* 0x000fea0003c00000 */
[----:B------:R-:W-:Y:S01]  /*edf0*/  IMAD.MOV.U32 R4, RZ, RZ, R10 ;  /* 0x000000ffff047224 */ /* 0x000fe200078e000a */
[----:B------:R-:W-:Y:S01]  /*ee00*/  MOV R5, R15 ;  /* 0x0000000f00057202 */ /* 0x000fe20000000f00 */
[----:B------:R-:W-:Y:S06]  /*ee10*/  BRA `(.L_x_7117) ;  /* 0x00000000004c7947 */ /* 0x000fec0003800000 */
.L_x_7116:
[----:B------:R-:W0:Y:S01]  /*ee20*/  I2F.U32.RP R10, R0 ;  /* 0x00000000000a7306 */ /* 0x000e220000209000 */
[----:B------:R-:W-:Y:S01]  /*ee30*/  IMAD.MOV.U32 R4, RZ, RZ, RZ ;  /* 0x000000ffff047224 */ /* 0x000fe200078e00ff */
[----:B------:R-:W-:-:S06]  /*ee40*/  ISETP.NE.U32.AND P3, PT, R0, RZ, PT ;  /* 0x000000ff0000720c */ /* 0x000fcc0003f65070 */
[----:B0-----:R-:W0:Y:S02]  /*ee50*/  MUFU.RCP R10, R10 ;  /* 0x0000000a000a7308 */ /* 0x001e240000001000 */
[----:B0-----:R-:W-:-:S06]  /*ee60*/  VIADD R12, R10, 0xffffffe ;  /* 0x0ffffffe0a0c7836 */ /* 0x001fcc0000000000 */
[----:B------:R-:W0:Y:S02]  /*ee70*/  F2I.FTZ.U32.TRUNC.NTZ R5, R12 ;  /* 0x0000000c00057305 */ /* 0x000e24000021f000 */
[----:B0-----:R-:W-:-:S05]  /*ee80*/  IADD3 R13, RZ, -R5, RZ ;  /* 0x80000005ff0d7210 */ /* 0x001fca0007ffe0ff */
        /* <DEDUP_REMOVED lines=9> */
[----:B------:R-:W-:-:S12]  /*ef20*/  HFMA2.MMA R5, -RZ, RZ, 0, 0 ;  /* 0x00000000ff057435 */ /* 0x000fd800000001ff */
[----:B------:R-:W-:Y:S01]  /*ef30*/  @P1 VIADD R4, R4, 0x1 ;  /* 0x0000000104041836 */ /* 0x000fe20000000000 */
[----:B------:R-:W-:-:S07]  /*ef40*/  @!P3 LOP3.LUT R4, RZ, R0, RZ, 0x33, !PT ;  /* 0x00000000ff04b212 */ /* 0x000fce00078e33ff */
.L_x_7117:
[----:B------:R-:W-:Y:S05]  /*ef50*/  BSYNC B0 ;  /* 0x0000000000007941 */ /* 0x000fea0003800000 */
.L_x_7115:
[----:B------:R-:W-:Y:S04]  /*ef60*/  BSSY B0, `(.L_x_7118) ;  /* 0x000001c000007945 */ /* 0x000fe80003800000 */
[----:B------:R-:W-:Y:S05]  /*ef70*/  @!P2 BRA `(.L_x_7119) ;  /* 0x00000000001ca947 */ /* 0x000fea0003800000 */
[----:B------:R-:W-:Y:S01]  /*ef80*/  IMAD.MOV.U32 R10, RZ, RZ, 0x2 ;  /* 0x00000002ff0a7424 */ /* 0x000fe200078e00ff */
[----:B------:R-:W-:Y:S02]  /*ef90*/  MOV R14, RZ ;  /* 0x000000ff000e7202 */ /* 0x000fe40000000f00 */
[----:B------:R-:W-:-:S07]  /*efa0*/  MOV R16, 0xefc0 ;  /* 0x0000efc000107802 */ /* 0x000fce0000000f00 */
[----:B------:R-:W-:Y:S05]  /*efb0*/  CALL.REL.NOINC `($__internal_24_$__cuda_sm20_div_u64) ;  /* 0x0000004400a47944 */ /* 0x000fea0003c00000 */
[----:B------:R-:W-:Y:S01]  /*efc0*/  IMAD.MOV.U32 R12, RZ, RZ, R10 ;  /* 0x000000ffff0c7224 */ /* 0x000fe200078e000a */
[----:B------:R-:W-:Y:S01]  /*efd0*/  MOV R13, R15 ;  /* 0x0000000f000d7202 */ /* 0x000fe20000000f00 */
[----:B------:R-:W-:Y:S06]  /*efe0*/  BRA `(.L_x_7120) ;  /* 0x00000000004c7947 */ /* 0x000fec0003800000 */
.L_x_7119:
        /* <DEDUP_REMOVED lines=8> */
[----:B------:R-:W-:Y:S01]  /*f070*/  IMAD.HI.U32 R3, R13, R3, R12 ;  /* 0x000000030d037227 */ /* 0x000fe200078e000c */
[----:B------:R-:W-:-:S05]  /*f080*/  HFMA2.MMA R13, -RZ, RZ, 0, 0 ;  /* 0x00000000ff0d7435 */ /* 0x000fca00000001ff */
        /* <DEDUP_REMOVED lines=9> */
.L_x_7120:
[----:B------:R-:W-:Y:S05]  /*f120*/  BSYNC B0 ;  /* 0x0000000000007941 */ /* 0x000fea0003800000 */
.L_x_7118:
        /* <DEDUP_REMOVED lines=10> */
[----:B------:R-:W-:Y:S05]  /*f1d0*/  CALL.REL.NOINC `($__internal_24_$__cuda_sm20_div_u64) ;  /* 0x00000044001c7944 */ /* 0x000fea0003c00000 */
[----:B------:R-:W-:Y:S01]  /*f1e0*/  IMAD.MOV.U32 R4, RZ, RZ, R10 ;  /* 0x000000ffff047224 */ /* 0x000fe200078e000a */
[----:B------:R-:W-:Y:S01]  /*f1f0*/  MOV R5, R15 ;  /* 0x0000000f00057202 */ /* 0x000fe20000000f00 */
[----:B------:R-:W-:Y:S06]  /*f200*/  BRA `(.L_x_7123) ;  /* 0x0000000000507947 */ /* 0x000fec0003800000 */
.L_x_7122:
        /* <DEDUP_REMOVED lines=13> */
[----:B------:R-:W-:Y:S01]  /*f2e0*/  @P0 IMAD.IADD R5, R5, 0x1, -R12 ;  /* 0x0000000105050824 */ /* 0x000fe200078e0a0c */
[----:B------:R-:W-:-:S04]  /*f2f0*/  @P0 IADD3 R15, R15, 0x1, RZ ;  /* 0x000000010f0f0810 */ /* 0x000fc80007ffe0ff */
[----:B------:R-:W-:Y:S01]  /*f300*/  ISETP.GE.U32.AND P1, PT, R5, R12, PT ;  /* 0x0000000c0500720c */ /* 0x000fe20003f26070 */
[----:B------:R-:W-:-:S12]  /*f310*/  IMAD.MOV.U32 R5, RZ, RZ, RZ ;  /* 0x000000ffff057224 */ /* 0x000fd800078e00ff */
[----:B------:R-:W-:Y:S01]  /*f320*/  @P1 VIADD R15, R15, 0x1 ;  /* 0x000000010f0f1836 */ /* 0x000fe20000000000 */
[----:B------:R-:W-:-:S04]  /*f330*/  @!P2 LOP3.LUT R15, RZ, R12, RZ, 0x33, !PT ;  /* 0x0000000cff0fa212 */ /* 0x000fc800078e33ff */
[----:B------:R-:W-:-:S07]  /*f340*/  MOV R4, R15 ;  /* 0x0000000f00047202 */ /* 0x000fce0000000f00 */
.L_x_7123:
[----:B------:R-:W-:Y:S05]  /*f350*/  BSYNC B0 ;  /* 0x0000000000007941 */ /* 0x000fea0003800000 */
.L_x_7121:
[----:B------:R-:W-:Y:S02]  /*f360*/  ULDC.64 UR4, c[0x0][0x608] ;  /* 0x0001820000047ab9 */ /* 0x000fe40000000a00 */
[----:B------:R-:W-:-:S04]  /*f370*/  IADD3 R4, P0, R4, UR4, RZ ;  /* 0x0000000404047c10 */ /* 0x000fc8000ff1e0ff */
[----:B------:R-:W-:-:S04]  /*f380*/  IADD3.X R5, R5, UR5, RZ, P0, !PT ;  /* 0x0000000505057c10 */ /* 0x000fc800087fe4ff */
[----:B------:R-:W-:-:S07]  /*f390*/  MOV R0, R5 ;  /* 0x0000000500007202 */ /* 0x000fce0000000f00 */
.L_x_7109:
[----:B------:R-:W-:Y:S02]  /*f3a0*/  ULDC UR4, c[0x0][0x240] ;  /* 0x0000900000047ab9 */ /* 0x000fe40000000800 */
[----:B------:R-:W-:-:S13]  /*f3b0*/  ISETP.NE.AND P0, PT, RZ, UR4, PT ;  /* 0x00000004ff007c0c */ /* 0x000fda000bf05270 */
[----:B------:R-:W-:Y:S05]  /*f3c0*/  @!P0 BRA `(.L_x_7124) ;  /* 0x00000038007c8947 */ /* 0x000fea0003800000 */
[----:B------:R-:W0:Y:S01]  /*f3d0*/  LDC R3, c[0x0][0x3f4] ;  /* 0x0000fd00ff037b82 */ /* 0x000e220000000800 */
        /* <DEDUP_REMOVED lines=284> */
.L_x_7125:
        /* <DEDUP_REMOVED lines=278> */
.L_x_7126:
        /* <DEDUP_REMOVED lines=16> */
.L_x_7128:
[----:B------:R-:W-:Y:S05]  /*11800*/  BSYNC B0 ;  /* 0x0000000000007941 */ /* 0x000fea0003800000 */
.L_x_7127:
[----:B------:R-:W-:Y:S01]  /*11810*/  PRMT R3, R3, 0x9910, RZ ;  /* 0x0000991003037816 */ /* 0x000fe200000000ff */
[----:B------:R-:W-:Y:S01]  /*11820*/  BSSY B0, `(.L_x_7129) ;  /* 0x000000f000007945 */ /* 0x000fe20003800000 */
[----:B------:R-:W-:Y:S02]  /*11830*/  LOP3.LUT P0, RZ, R17, R2, RZ, 0xfc, !PT ;  /* 0x0000000211ff7212 */ /* 0x000fe4000780fcff */
[----:B------:R-:W-:-:S13]  /*11840*/  ISETP.NE.AND P1, PT, R3, RZ, PT ;  /* 0x000000ff0300720c */ /* 0x000fda0003f25270 */
[----:B------:R-:W-:Y:S05]  /*11850*/  @!P1 BRA `(.L_x_7130) ;  /* 0x00000000002c9947 */ /* 0x000fea0003800000 */
[----:B------:R-:W0:Y:S01]  /*11860*/  S2UR UR4, SR_CTAID.Y ;  /* 0x00000000000479c3 */ /* 0x000e220000002600 */
[----:B------:R-:W-:Y:S02]  /*11870*/  ISETP.NE.AND P2, PT, R16, RZ, PT ;  /* 0x000000ff1000720c */ /* 0x000fe40003f45270 */
[----:B------:R-:W-:-:S05]  /*11880*/  MOV R25, R11 ;  /* 0x0000000b00197202 */ /* 0x000fca0000000f00 */
        /* <DEDUP_REMOVED lines=8> */
.L_x_7130:
[----:B------:R-:W-:Y:S05]  /*11910*/  BSYNC B0 ;  /* 0x0000000000007941 */ /* 0x000fea0003800000 */
.L_x_7129:
        /* <DEDUP_REMOVED lines=35> */
.L_x_7132:
[----:B------:R-:W-:Y:S05]  /*11b50*/  BSYNC B0 ;  /* 0x0000000000007941 */ /* 0x000fea0003800000 */
.L_x_7131:
        /* <DEDUP_REMOVED lines=38> */
.L_x_7137:
[----:B------:R-:W-:-:S04]  /*11dc0*/  IMAD.IADD R11, R25, 0x1, R24 ;  /* 0x00000001190b7824 */ /* 0x000fc800078e0218 */
[----:B-1----:R-:W-:-:S05]  /*11dd0*/  IMAD.WIDE.U32 R10, R11, 0x10, R12 ;  /* 0x000000100b0a7825 */ /* 0x002fca00078e000c */
[----:B------:R-:W2:Y:S04]  /*11de0*/  LDG.E.64 R14, desc[UR60][R10.64] ;  /* 0x0000003c0a0e7981 */ /* 0x000ea8000c1e1b00 */
[----:B------:R-:W3:Y:S01]  /*11df0*/  LDG.E.64 R20, desc[UR60][R10.64+0x8] ;  /* 0x0000083c0a147981 */ /* 0x000ee2000c1e1b00 */
[----:B------:R-:W-:-:S04]  /*11e00*/  IADD3 R24, R27, R24, RZ ;  /* 0x000000181b187210 */ /* 0x000fc80007ffe0ff */
[----:B------:R-:W-:Y:S02]  /*11e10*/  ISETP.GE.U32.AND P0, PT, R24, UR8, PT ;  /* 0x0000000818007c0c */ /* 0x000fe4000bf06070 */
[----:B--2---:R-:W-:Y:S02]  /*11e20*/  IADD3 R18, P2, R14, R18, RZ ;  /* 0x000000120e127210 */ /* 0x004fe40007f5e0ff */
[----:B---3--:R-:W-:-:S03]  /*11e30*/  IADD3 R16, P3, R20, R16, RZ ;  /* 0x0000001014107210 */ /* 0x008fc60007f7e0ff */
[----:B------:R-:W-:Y:S01]  /*11e40*/  IMAD.X R19, R15, 0x1, R19, P2 ;  /* 0x000000010f137824 */ /* 0x000fe200010e0613 */
[----:B------:R-:W-:-:S05]  /*11e50*/  IADD3.X R3, R21, R3, RZ, P3, !PT ;  /* 0x0000000315037210 */ /* 0x000fca0001ffe4ff */
[----:B------:R-:W-:Y:S05]  /*11e60*/  @!P0 BRA `(.L_x_7137) ;  /* 0xfffffffc00d48947 */ /* 0x000fea000383ffff */
[----:B------:R-:W-:Y:S05]  /*11e70*/  BSYNC B1 ;  /* 0x0000000000017941 */ /* 0x000fea0003800000 */
.L_x_7136:
[----:B------:R-:W-:Y:S05]  /*11e80*/  BRA `(.L_x_7135) ;  /* 0x0000000000647947 */ /* 0x000fea0003800000 */
.L_x_7134:
[----:B------:R-:W-:Y:S01]  /*11e90*/  ULDC UR7, c[0x0][0x234] ;  /* 0x00008d0000077ab9 */ /* 0x000fe20000000800 */
[----:B------:R-:W-:Y:S01]  /*11ea0*/  IMAD.U32 R16, RZ, RZ, UR10 ;  /* 0x0000000aff107e24 */ /* 0x000fe2000f8e00ff */
[----:B------:R-:W-:Y:S02]  /*11eb0*/  ISETP.GE.U32.AND P0, PT, R2, UR7, PT ;  /* 0x0000000702007c0c */ /* 0x000fe4000bf06070 */
[----:B------:R-:W-:-:S11]  /*11ec0*/  MOV R3, UR11 ;  /* 0x0000000b00037c02 */ /* 0x000fd60008000f00 */
[----:B------:R-:W-:Y:S05]  /*11ed0*/  @P0 BRA `(.L_x_7135) ;  /* 0x0000000000500947 */ /* 0x000fea0003800000 */
[----:B------:R-:W-:Y:S01]  /*11ee0*/  ULDC UR6, c[0x0][0x10] ;  /* 0x0000040000067ab9 */ /* 0x000fe20000000800 */
[----:B------:R-:W0:Y:S01]  /*11ef0*/  LDC R26, c[0x0][RZ] ;  /* 0x00000000ff1a7b82 */ /* 0x000e220000000800 */
[----:B------:R-:W-:Y:S01]  /*11f00*/  IMAD.U32 R16, RZ, RZ, UR10 ;  /* 0x0000000aff107e24 */ /* 0x000fe2000f8e00ff */
[----:B------:R-:W-:Y:S01]  /*11f10*/  MOV R3, UR11 ;  /* 0x0000000b00037c02 */ /* 0x000fe20008000f00 */
[----:B------:R-:W-:Y:S02]  /*11f20*/  IMAD.MOV.U32 R25, RZ, RZ, R2 ;  /* 0x000000ffff197224 */ /* 0x000fe400078e0002 */
[----:B------:R-:W-:-:S03]  /*11f30*/  IMAD R24, R10, UR6, RZ ;  /* 0x000000060a187c24 */ /* 0x000fc6000f8e02ff */
[----:B------:R-:W1:Y:S08]  /*11f40*/  LDC.64 R12, c[0x0][0x610] ;  /* 0x00018400ff0c7b82 */ /* 0x000e700000000a00 */
[----:B------:R-:W2:Y:S02]  /*11f50*/  LDC R28, c[0x0][0x4] ;  /* 0x00000100ff1c7b82 */ /* 0x000ea40000000800 */
.L_x_7138:
[----:B------:R-:W-:-:S05]  /*11f60*/  IADD3 R10, R24, R25, RZ ;  /* 0x00000019180a7210 */ /* 0x000fca0007ffe0ff */
[----:B0-----:R-:W-:-:S04]  /*11f70*/  IMAD R11, R10, R26, R17 ;  /* 0x0000001a0a0b7224 */ /* 0x001fc800078e0211 */
[----:B-1----:R-:W-:-:S05]  /*11f80*/  IMAD.WIDE.U32 R10, R11, 0x10, R12 ;  /* 0x000000100b0a7825 */ /* 0x002fca00078e000c */
[----:B------:R-:W3:Y:S04]  /*11f90*/  LDG.E.64 R20, desc[UR60][R10.64+0x8] ;  /* 0x0000083c0a147981 */ /* 0x000ee8000c1e1b00 */
[----:B------:R-:W4:Y:S01]  /*11fa0*/  LDG.E.64 R14, desc[UR60][R10.64] ;  /* 0x0000003c0a0e7981 */ /* 0x000f22000c1e1b00 */
[----:B--2---:R-:W-:-:S05]  /*11fb0*/  IMAD.IADD R25, R28, 0x1, R25 ;  /* 0x000000011c197824 */ /* 0x004fca00078e0219 */
[----:B------:R-:W-:Y:S02]  /*11fc0*/  ISETP.GE.U32.AND P0, PT, R25, UR7, PT ;  /* 0x0000000719007c0c */ /* 0x000fe4000bf06070 */
[----:B---3--:R-:W-:Y:S02]  /*11fd0*/  IADD3 R16, P3, R20, R16, RZ ;  /* 0x0000001014107210 */ /* 0x008fe40007f7e0ff */
[----:B----4-:R-:W-:-:S03]  /*11fe0*/  IADD3 R18, P2, R14, R18, RZ ;  /* 0x000000120e127210 */ /* 0x010fc60007f5e0ff */
[----:B------:R-:W-:Y:S01]  /*11ff0*/  IMAD.X R3, R21, 0x1, R3, P3 ;  /* 0x0000000115037824 */ /* 0x000fe200018e0603 */
[----:B------:R-:W-:-:S05]  /*12000*/  IADD3.X R19, R15, R19, RZ, P2, !PT ;  /* 0x000000130f137210 */ /* 0x000fca00017fe4ff */
[----:B------:R-:W-:Y:S05]  /*12010*/  @!P0 BRA `(.L_x_7138) ;  /* 0xfffffffc00d08947 */ /* 0x000fea000383ffff */
.L_x_7135:
[----:B------:R-:W-:Y:S05]  /*12020*/  BSYNC B0 ;  /* 0x0000000000007941 */ /* 0x000fea0003800000 */
.L_x_7133:
[----:B------:R-:W0:Y:S01]  /*12030*/  LDC R10, c[0x0][RZ] ;  /* 0x00000000ff0a7b82 */ /* 0x000e220000000800 */
[----:B------:R-:W-:Y:S01]  /*12040*/  UIADD3 UR4, UR4, 0x10, URZ ;  /* 0x0000001004047890 */ /* 0x000fe2000fffe03f */
[----:B------:R-:W-:Y:S01]  /*12050*/  MOV R12, R18 ;  /* 0x00000012000c7202 */ /* 0x000fe20000000f00 */
[----:B------:R-:W-:Y:S01]  /*12060*/  IMAD.MOV.U32 R13, RZ, RZ, R19 ;  /* 0x000000ffff0d7224 */ /* 0x000fe200078e0013 */
[----:B------:R-:W-:Y:S01]  /*12070*/  MOV R14, R16 ;  /* 0x00000010000e7202 */ /* 0x000fe20000000f00 */
[----:B------:R-:W-:Y:S01]  /*12080*/  ULEA UR4, UR5, UR4, 0x18 ;  /* 0x0000000405047291 */ /* 0x000fe2000f8ec03f */
[----:B------:R-:W-:Y:S01]  /*12090*/  IMAD.MOV.U32 R15, RZ, RZ, R3 ;  /* 0x000000ffff0f7224 */ /* 0x000fe200078e0003 */
[----:B------:R-:W-:Y:S02]  /*120a0*/  ULDC UR6, c[0x0][0x4] ;  /* 0x0000010000067ab9 */ /* 0x000fe40000000800 */
[----:B------:R-:W-:-:S06]  /*120b0*/  USHF.R.U32.HI UR5, URZ, 0x1, UR6 ;  /* 0x000000013f057899 */ /* 0x000fcc0008011606 */
[----:B------:R-:W-:Y:S01]  /*120c0*/  ISETP.NE.AND P0, PT, RZ, UR5, PT ;  /* 0x00000005ff007c0c */ /* 0x000fe2000bf05270 */
[----:B0-----:R-:W-:-:S05]  /*120d0*/  IMAD R11, R2, R10, R17 ;  /* 0x0000000a020b7224 */ /* 0x001fca00078e0211 */
[----:B------:R-:W-:-:S05]  /*120e0*/  LEA R11, R11, UR4, 0x4 ;  /* 0x000000040b0b7c11 */ /* 0x000fca000f8e20ff */
[----:B------:R0:W-:Y:S02]  /*120f0*/  STS.128 [R11], R12 ;  /* 0x0000000c0b007388 */ /* 0x0001e40000000c00 */
[----:B------:R-:W-:Y:S05]  /*12100*/  @!P0 BRA `(.L_x_7139) ;  /* 0x0000000000608947 */ /* 0x000fea0003800000 */
[----:B0-----:R-:W-:-:S07]  /*12110*/  MOV R13, UR5 ;  /* 0x00000005000d7c02 */ /* 0x001fce0008000f00 */
.L_x_7142:
        /* <DEDUP_REMOVED lines=8> */
[----:B------:R-:W-:-:S05]  /*121a0*/  IMAD R12, R12, R10, R17 ;  /* 0x0000000a0c0c7224 */ /* 0x000fca00078e0211 */
[----:B------:R-:W-:-:S06]  /*121b0*/  LEA R12, R12, UR4, 0x4 ;  /* 0x000000040c0c7c11 */ /* 0x000fcc000f8e20ff */
[----:B------:R-:W0:Y:S02]  /*121c0*/  LDS.128 R12, [R12] ;  /* 0x000000000c0c7984 */ /* 0x000e240000000c00 */
[----:B0-----:R-:W-:Y:S02]  /*121d0*/  IADD3 R18, P0, R12, R18, RZ ;  /* 0x000000120c127210 */ /* 0x001fe40007f1e0ff */
[----:B------:R-:W-:Y:S02]  /*121e0*/  IADD3 R16, P3, R14, R16, RZ ;  /* 0x000000100e107210 */ /* 0x000fe40007f7e0ff */
[----:B------:R-:W-:Y:S02]  /*121f0*/  IADD3.X R19, R13, R19, RZ, P0, !PT ;  /* 0x000000130d137210 */ /* 0x000fe400007fe4ff */
[----:B------:R-:W-:Y:S01]  /*12200*/  MOV R12, R18 ;  /* 0x00000012000c7202 */ /* 0x000fe20000000f00 */
[----:B------:R-:W-:Y:S01]  /*12210*/  IMAD.X R3, R15, 0x1, R3, P3 ;  /* 0x000000010f037824 */ /* 0x000fe200018e0603 */
[----:B------:R-:W-:Y:S01]  /*12220*/  MOV R14, R16 ;  /* 0x00000010000e7202 */ /* 0x000fe20000000f00 */
[----:B------:R-:W-:-:S02]  /*12230*/  IMAD.MOV.U32 R13, RZ, RZ, R19 ;  /* 0x000000ffff0d7224 */ /* 0x000fc400078e0013 */
[----:B------:R-:W-:-:S05]  /*12240*/  IMAD.MOV.U32 R15, RZ, RZ, R3 ;  /* 0x000000ffff0f7224 */ /* 0x000fca00078e0003 */
[----:B------:R0:W-:Y:S02]  /*12250*/  STS.128 [R11], R12 ;  /* 0x0000000c0b007388 */ /* 0x0001e40000000c00 */
.L_x_7141:
[----:B------:R-:W-:Y:S05]  /*12260*/  BSYNC B0 ;  /* 0x0000000000007941 */ /* 0x000fea0003800000 */
.L_x_7140:
[----:B0-----:R-:W-:Y:S01]  /*12270*/  MOV R13, R20 ;  /* 0x00000014000d7202 */ /* 0x001fe20000000f00 */
[----:B------:R-:W-:Y:S06]  /*12280*/  @P2 BRA `(.L_x_7142) ;  /* 0xfffffffc00a42947 */ /* 0x000fec000383ffff */
.L_x_7139:
[----:B------:R-:W-:Y:S02]  /*12290*/  ULDC UR4, c[0x0][0x238] ;  /* 0x00008e0000047ab9 */ /* 0x000fe40000000800 */
[----:B------:R-:W-:-:S13]  /*122a0*/  ISETP.NE.AND P0, PT, RZ, UR4, PT ;  /* 0x00000004ff007c0c */ /* 0x000fda000bf05270 */
[----:B------:R-:W-:Y:S05]  /*122b0*/  @!P0 BRA `(.L_x_7143) ;  /* 0x0000000000c88947 */ /* 0x000fea0003800000 */
[----:B------:R-:W-:Y:S01]  /*122c0*/  ISETP.GT.AND P0, PT, R10, 0x20, PT ;  /* 0x000000200a00780c */ /* 0x000fe20003f04270 */
[----:B------:R-:W-:-:S12]  /*122d0*/  IMAD.MOV.U32 R2, RZ, RZ, R10 ;  /* 0x000000ffff027224 */ /* 0x000fd800078e000a */
[----:B------:R-:W-:Y:S05]  /*122e0*/  @!P0 BRA `(.L_x_7144) ;  /* 0x0000000000808947 */ /* 0x000fea0003800000 */
[----:B0-----:R-:W-:Y:S01]  /*122f0*/  MOV R12, R18 ;  /* 0x00000012000c7202 */ /* 0x001fe20000000f00 */
[----:B------:R-:W-:Y:S01]  /*12300*/  IMAD.MOV.U32 R13, RZ, RZ, R19 ;  /* 0x000000ffff0d7224 */ /* 0x000fe200078e0013 */
[----:B------:R-:W-:Y:S01]  /*12310*/  MOV R14, R16 ;  /* 0x00000010000e7202 */ /* 0x000fe20000000f00 */
[----:B------:R-:W-:Y:S01]  /*12320*/  IMAD.MOV.U32 R15, RZ, RZ, R3 ;  /* 0x000000ffff0f7224 */ /* 0x000fe200078e0003 */
[----:B------:R-:W-:-:S04]  /*12330*/  LEA.HI R2, R10, R10, RZ, 0x1 ;  /* 0x0000000a0a027211 */ /* 0x000fc800078f08ff */
[----:B------:R1:W-:Y:S01]  /*12340*/  STS.128 [R11], R12 ;  /* 0x0000000c0b007388 */ /* 0x0003e20000000c00 */
[----:B------:R-:W-:Y:S01]  /*12350*/  SHF.R.S32.HI R20, RZ, 0x1, R2 ;  /* 0x00000001ff147819 */ /* 0x000fe20000011402 */
[----:B------:R-:W-:-:S03]  /*12360*/  HFMA2.MMA R2, -RZ, RZ, 0, 1.9073486328125e-06 ;  /* 0x00000020ff027435 */ /* 0x000fc600000001ff */
[----:B------:R-:W-:-:S13]  /*12370*/  ISETP.GE.AND P0, PT, R20, 0x20, PT ;  /* 0x000000201400780c */ /* 0x000fda0003f06270 */
[----:B-1----:R-:W-:Y:S05]  /*12380*/  @!P0 BRA `(.L_x_7144) ;  /* 0x0000000000588947 */ /* 0x002fea0003800000 */
.L_x_7147:
[----:B0-----:R-:W-:Y:S01]  /*12390*/  IMAD.IADD R13, R17, 0x1, R20 ;  /* 0x00000001110d7824 */ /* 0x001fe200078e0214 */
[----:B------:R-:W-:Y:S04]  /*123a0*/  BAR.SYNC.DEFER_BLOCKING 0x0 ;  /* 0x0000000000007b1d */ /* 0x000fe80000010000 */
[----:B------:R-:W-:Y:S02]  /*123b0*/  ISETP.GE.U32.AND P0, PT, R13, R10, PT ;  /* 0x0000000a0d00720c */ /* 0x000fe40003f06070 */
[----:B------:R-:W-:Y:S02]  /*123c0*/  BSSY B0, `(.L_x_7145) ;  /* 0x000000e000007945 */ /* 0x000fe40003800000 */
[----:B------:R-:W-:-:S13]  /*123d0*/  ISETP.GE.U32.OR P0, PT, R17, R20, P0 ;  /* 0x000000141100720c */ /* 0x000fda0000706470 */
[----:B------:R-:W-:Y:S05]  /*123e0*/  @P0 BRA `(.L_x_7146) ;  /* 0x00000000002c0947 */ /* 0x000fea0003800000 */
        /* <DEDUP_REMOVED lines=8> */
[----:B------:R-:W-:Y:S02]  /*12470*/  MOV R13, R19 ;  /* 0x00000013000d7202 */ /* 0x000fe40000000f00 */
[----:B------:R-:W-:-:S05]  /*12480*/  MOV R15, R3 ;  /* 0x00000003000f7202 */ /* 0x000fca0000000f00 */
[----:B------:R0:W-:Y:S02]  /*12490*/  STS.128 [R11], R12 ;  /* 0x0000000c0b007388 */ /* 0x0001e40000000c00 */
.L_x_7146:
[----:B------:R-:W-:Y:S05]  /*124a0*/  BSYNC B0 ;  /* 0x0000000000007941 */ /* 0x000fea0003800000 */
.L_x_7145:
[----:B------:R-:W-:-:S04]  /*124b0*/  SHF.R.S32.HI R20, RZ, 0x1, R20 ;  /* 0x00000001ff147819 */ /* 0x000fc80000011414 */
[----:B------:R-:W-:-:S13]  /*124c0*/  ISETP.GE.AND P0, PT, R20, 0x20, PT ;  /* 0x000000201400780c */ /* 0x000fda0003f06270 */
[----:B------:R-:W-:Y:S05]  /*124d0*/  @P0 BRA `(.L_x_7147) ;  /* 0xfffffffc00ac0947 */ /* 0x000fea000383ffff */
[----:B------:R-:W-:-:S07]  /*124e0*/  IMAD.MOV.U32 R2, RZ, RZ, 0x20 ;  /* 0x00000020ff027424 */ /* 0x000fce00078e00ff */
.L_x_7144:
[----:B------:R-:W-:Y:S01]  /*124f0*/  BAR.SYNC.DEFER_BLOCKING 0x0 ;  /* 0x0000000000007b1d */ /* 0x000fe20000010000 */
[----:B------:R-:W-:-:S13]  /*12500*/  ISETP.GE.AND P0, PT, R2, 0x2, PT ;  /* 0x000000020200780c */ /* 0x000fda0003f06270 */
[----:B------:R-:W-:Y:S05]  /*12510*/  @!P0 BRA `(.L_x_7143) ;  /* 0x0000000000308947 */ /* 0x000fea0003800000 */
[----:B0-----:R-:W-:-:S11]  /*12520*/  HFMA2.MMA R11, -RZ, RZ, 0, 5.9604644775390625e-08 ;  /* 0x00000001ff0b7435 */ /* 0x001fd600000001ff */
.L_x_7148:
[----:B------:R-:W0:Y:S04]  /*12530*/  SHFL.DOWN PT, R15, R16, R11, 0x1f ;  /* 0x08001f0b100f7589 */ /* 0x000e2800000e0000 */
[----:B------:R-:W1:Y:S04]  /*12540*/  SHFL.DOWN PT, R13, R18, R11, 0x1f ;  /* 0x08001f0b120d7589 */ /* 0x000e6800000e0000 */
[----:B------:R-:W2:Y:S04]  /*12550*/  SHFL.DOWN PT, R10, R19, R11, 0x1f ;  /* 0x08001f0b130a7589 */ /* 0x000ea800000e0000 */
[----:B------:R3:W4:Y:S02]  /*12560*/  SHFL.DOWN PT, R12, R3, R11, 0x1f ;  /* 0x08001f0b030c7589 */ /* 0x00072400000e0000 */
[----:B---3--:R-:W-:Y:S01]  /*12570*/  IMAD.SHL.U32 R11, R11, 0x2, RZ ;  /* 0x000000020b0b7824 */ /* 0x008fe200078e00ff */
[----:B0-----:R-:W-:-:S04]  /*12580*/  IADD3 R16, P3, R15, R16, RZ ;  /* 0x000000100f107210 */ /* 0x001fc80007f7e0ff */
[----:B------:R-:W-:Y:S02]  /*12590*/  ISETP.GE.AND P0, PT, R11, R2, PT ;  /* 0x000000020b00720c */ /* 0x000fe40003f06270 */
[----:B-1----:R-:W-:-:S04]  /*125a0*/  IADD3 R18, P2, R13, R18, RZ ;  /* 0x000000120d127210 */ /* 0x002fc80007f5e0ff */
[----:B--2---:R-:W-:Y:S01]  /*125b0*/  IADD3.X R19, R10, R19, RZ, P2, !PT ;  /* 0x000000130a137210 */ /* 0x004fe200017fe4ff */
[----:B----4-:R-:W-:-:S06]  /*125c0*/  IMAD.X R3, R12, 0x1, R3, P3 ;  /* 0x000000010c037824 */ /* 0x010fcc00018e0603 */
[----:B------:R-:W-:Y:S05]  /*125d0*/  @!P0 BRA `(.L_x_7148) ;  /* 0xfffffffc00d48947 */ /* 0x000fea000383ffff */
.L_x_7143:
        /* <DEDUP_REMOVED lines=11> */
[----:B--2---:R-:W-:Y:S02]  /*12690*/  IADD3 R16, P2, R8, R16, RZ ;  /* 0x0000001008107210 */ /* 0x004fe40007f5e0ff */
[----:B---3--:R-:W-:-:S03]  /*126a0*/  IADD3 R18, P0, R6, R18, RZ ;  /* 0x0000001206127210 */ /* 0x008fc60007f1e0ff */
[----:B------:R-:W-:Y:S01]  /*126b0*/  IMAD.X R3, R9, 0x1, R3, P2 ;  /* 0x0000000109037824 */ /* 0x000fe200010e0603 */
[----:B------:R-:W-:-:S09]  /*126c0*/  IADD3.X R19, R7, R19, RZ, P0, !PT ;  /* 0x0000001307137210 */ /* 0x000fd200007fe4ff */
.L_x_7150:
        /* <DEDUP_REMOVED lines=14> */
[----:B------:R-:W-:Y:S01]  /*127b0*/  IMAD.U32 R6, RZ, RZ, UR6 ;  /* 0x00000006ff067e24 */ /* 0x000fe2000f8e00ff */
[----:B------:R-:W-:Y:S01]  /*127c0*/  MOV R7, UR7 ;  /* 0x0000000700077c02 */ /* 0x000fe20008000f00 */
[----:B------:R-:W-:Y:S01]  /*127d0*/  IMAD.U32 R10, RZ, RZ, UR4 ;  /* 0x00000004ff0a7e24 */ /* 0x000fe2000f8e00ff */
[----:B------:R-:W-:Y:S01]  /*127e0*/  MOV R11, UR5 ;  /* 0x00000005000b7c02 */ /* 0x000fe20008000f00 */
[----:B------:R-:W-:-:S02]  /*127f0*/  IMAD.MOV.U32 R8, RZ, RZ, 0x2ef ;  /* 0x000002efff087424 */ /* 0x000fc400078e00ff */
[----:B-1----:R-:W-:-:S07]  /*12800*/  IMAD.MOV.U32 R13, RZ, RZ, RZ ;  /* 0x000000ffff0d7224 */ /* 0x002fce00078e00ff */
[----:B------:R-:W-:-:S07]  /*12810*/  LEPC R20, `(.L_x_7152) ;  /* 0x000000001014794e */ /* 0x000fce0000000000 */
[----:B--2---:R-:W-:Y:S05]  /*12820*/  CALL.ABS.NOINC R2 ;  /* 0x0000000002007343 */ /* 0x004fea0003c00000 */
.L_x_7152:
        /* <DEDUP_REMOVED lines=22> */
.L_x_7153:
[----:B------:R-:W-:Y:S02]  /*12990*/  ULDC.64 UR4, c[0x0][0x5f8] ;  /* 0x00017e0000047ab9 */ /* 0x000fe40000000a00 */
[----:B------:R-:W-:-:S04]  /*129a0*/  IADD3 R22, P0, R22, UR4, RZ ;  /* 0x0000000416167c10 */ /* 0x000fc8000ff1e0ff */
[----:B------:R-:W-:-:S05]  /*129b0*/  IADD3.X R23, RZ, UR5, RZ, P0, !PT ;  /* 0x00000005ff177c10 */ /* 0x000fca00087fe4ff */
[----:B------:R-:W-:Y:S01]  /*129c0*/  STG.E.U16 desc[UR60][R22.64], R16 ;  /* 0x0000001016007986 */ /* 0x000fe2000c10153c */
[----:B------:R-:W-:Y:S05]  /*129d0*/  EXIT ;  /* 0x000000000000794d */ /* 0x000fea0003800000 */
.L_x_7151:
[----:B------:R-:W-:Y:S04]  /*129e0*/  STG.E.64 desc[UR60][R4.64], R18 ;  /* 0x0000001204007986 */ /* 0x000fe8000c101b3c */
[----:B------:R-:W-:Y:S01]  /*129f0*/  STG.E.64 desc[UR60][R4.64+0x8], R16 ;  /* 0x0000081004007986 */ /* 0x000fe2000c101b3c */
[----:B------:R-:W-:Y:S05]  /*12a00*/  EXIT ;  /* 0x000000000000794d */ /* 0x000fea0003800000 */
.L_x_7149:
[----:B------:R-:W-:Y:S01]  /*12a10*/  ISETP.NE.AND P0, PT, RZ, UR36, PT ;  /* 0x00000024ff007c0c */ /* 0x000fe2000bf05270 */
[----:B------:R-:W-:Y:S02]  /*12a20*/  ULDC.U8 UR4, c[0x0][0x629] ;  /* 0x00018a4000047ab9 */ /* 0x000fe40000000000 */
[----:B------:R-:W-:-:S10]  /*12a30*/  ISETP.NE.AND P1, PT, RZ, UR4, PT ;  /* 0x00000004ff007c0c */ /* 0x000fd4000bf25270 */
[----:B------:R-:W-:Y:S05]  /*12a40*/  @!P0 BRA `(.L_x_7154) ;  /* 0x0000000000108947 */ /* 0x000fea0003800000 */
[----:B------:R-:W2:Y:S04]  /*12a50*/  LDG.E.S16 R3, desc[UR60][R6.64] ;  /* 0x0000003c06037981 */ /* 0x000ea8000c1e1700 */
[----:B------:R-:W3:Y:S01]  /*12a60*/  LDG.E.S16 R5, desc[UR60][R8.64] ;  /* 0x0000003c08057981 */ /* 0x000ee2000c1e1700 */
[----:B--2---:R-:W-:Y:S01]  /*12a70*/  IMAD.IADD R18, R3, 0x1, R18 ;  /* 0x0000000103127824 */ /* 0x004fe200078e0212 */
[----:B---3--:R-:W-:-:S07]  /*12a80*/  IADD3 R16, R5, R16, RZ ;  /* 0x0000001005107210 */ /* 0x008fce0007ffe0ff */
.L_x_7154:
        /* <DEDUP_REMOVED lines=21> */
.L_x_7156:
        /* <DEDUP_REMOVED lines=22> */
.L_x_7157:
[----:B------:R-:W-:Y:S02]  /*12d40*/  ULDC.64 UR4, c[0x0][0x5f8] ;  /* 0x00017e0000047ab9 */ /* 0x000fe40000000a00 */
[----:B------:R-:W-:-:S04]  /*12d50*/  IADD3 R22, P0, R22, UR4, RZ ;  /* 0x0000000416167c10 */ /* 0x000fc8000ff1e0ff */
[----:B------:R-:W-:-:S05]  /*12d60*/  IADD3.X R23, RZ, UR5, RZ, P0, !PT ;  /* 0x00000005ff177c10 */ /* 0x000fca00087fe4ff */
[----:B------:R-:W-:Y:S01]  /*12d70*/  STG.E.U16 desc[UR60][R22.64], R16 ;  /* 0x0000001016007986 */ /* 0x000fe2000c10153c */
[----:B------:R-:W-:Y:S05]  /*12d80*/  EXIT ;  /* 0x000000000000794d */ /* 0x000fea0003800000 */
.L_x_7155:
[----:B------:R-:W-:Y:S04]  /*12d90*/  STG.E.U16 desc[UR60][R6.64], R18 ;  /* 0x0000001206007986 */ /* 0x000fe8000c10153c */
[----:B------:R-:W-:Y:S01]  /*12da0*/  STG.E.U16 desc[UR60][R8.64], R16 ;  /* 0x0000001008007986 */ /* 0x000fe2000c10153c */
[----:B------:R-:W-:Y:S05]  /*12db0*/  EXIT ;  /* 0x000000000000794d */ /* 0x000fea0003800000 */
.L_x_7124:
        /* <DEDUP_REMOVED lines=25> */
.L_x_7159:
[----:B------:R-:W-:Y:S01]  /*12f50*/  IMAD.MOV.U32 R16, RZ, RZ, R24 ;  /* 0x000000ffff107224 */ /* 0x000fe200078e0018 */
[----:B------:R-:W-:Y:S01]  /*12f60*/  MOV R17, R11 ;  /* 0x0000000b00117202 */ /* 0x000fe20000000f00 */
        /* <DEDUP_REMOVED lines=21> */
.L_x_7161:
        /* <DEDUP_REMOVED lines=22> */
.L_x_7162:
[----:B------:R-:W-:Y:S02]  /*13220*/  ULDC.64 UR4, c[0x0][0x5f8] ;  /* 0x00017e0000047ab9 */ /* 0x000fe40000000a00 */
[----:B------:R-:W-:-:S04]  /*13230*/  IADD3 R2, P0, R25, UR4, RZ ;  /* 0x0000000419027c10 */ /* 0x000fc8000ff1e0ff */
[----:B------:R-:W-:-:S05]  /*13240*/  IADD3.X R3, RZ, UR5, RZ, P0, !PT ;  /* 0x00000005ff037c10 */ /* 0x000fca00087fe4ff */
[----:B------:R-:W-:Y:S01]  /*13250*/  STG.E.U16 desc[UR60][R2.64], R16 ;  /* 0x0000001002007986 */ /* 0x000fe2000c10153c */
[----:B------:R-:W-:Y:S05]  /*13260*/  EXIT ;  /* 0x000000000000794d */ /* 0x000fea0003800000 */
.L_x_7160:
[----:B------:R-:W-:Y:S04]  /*13270*/  STG.E.64 desc[UR60][R4.64], R18 ;  /* 0x0000001204007986 */ /* 0x000fe8000c101b3c */
[----:B------:R-:W-:Y:S01]  /*13280*/  STG.E.64 desc[UR60][R4.64+0x8], R16 ;  /* 0x0000081004007986 */ /* 0x000fe2000c101b3c */
[----:B------:R-:W-:Y:S05]  /*13290*/  EXIT ;  /* 0x000000000000794d */ /* 0x000fea0003800000 */
.L_x_7158:
[----:B0-----:R-:W-:Y:S01]  /*132a0*/  ISETP.NE.AND P0, PT, R2, RZ, PT ;  /* 0x000000ff0200720c */ /* 0x001fe20003f05270 */
[----:B------:R-:W-:Y:S02]  /*132b0*/  ULDC.U8 UR4, c[0x0][0x629] ;  /* 0x00018a4000047ab9 */ /* 0x000fe40000000000 */
[----:B------:R-:W-:-:S10]  /*132c0*/  ISETP.NE.AND P1, PT, RZ, UR4, PT ;  /* 0x00000004ff007c0c */ /* 0x000fd4000bf25270 */
[----:B------:R-:W-:Y:S05]  /*132d0*/  @!P0 BRA `(.L_x_7163) ;  /* 0x0000000000108947 */ /* 0x000fea0003800000 */
[----:B------:R-:W2:Y:S04]  /*132e0*/  LDG.E.S16 R3, desc[UR60][R8.64] ;  /* 0x0000003c08037981 */ /* 0x000ea8000c1e1700 */
[----:B------:R-:W3:Y:S01]  /*132f0*/  LDG.E.S16 R5, desc[UR60][R6.64] ;  /* 0x0000003c06057981 */ /* 0x000ee2000c1e1700 */
[----:B--2---:R-:W-:Y:S01]  /*13300*/  IMAD.IADD R18, R3, 0x1, R18 ;  /* 0x0000000103127824 */ /* 0x004fe200078e0212 */
[----:B---3--:R-:W-:-:S07]  /*13310*/  IADD3 R24, R5, R24, RZ ;  /* 0x0000001805187210 */ /* 0x008fce0007ffe0ff */
.L_x_7163:
        /* <DEDUP_REMOVED lines=21> */
.L_x_7165:
        /* <DEDUP_REMOVED lines=22> */
.L_x_7166:
[----:B------:R-:W-:Y:S02]  /*135d0*/  ULDC.64 UR4, c[0x0][0x5f8] ;  /* 0x00017e0000047ab9 */ /* 0x000fe40000000a00 */
[----:B------:R-:W-:-:S04]  /*135e0*/  IADD3 R2, P0, R25, UR4, RZ ;  /* 0x0000000419027c10 */ /* 0x000fc8000ff1e0ff */
[----:B------:R-:W-:-:S05]  /*135f0*/  IADD3.X R3, RZ, UR5, RZ, P0, !PT ;  /* 0x00000005ff037c10 */ /* 0x000fca00087fe4ff */
[----:B------:R-:W-:Y:S01]  /*13600*/  STG.E.U16 desc[UR60][R2.64], R24 ;  /* 0x0000001802007986 */ /* 0x000fe2000c10153c */
[----:B------:R-:W-:Y:S05]  /*13610*/  EXIT ;  /* 0x000000000000794d */ /* 0x000fea0003800000 */
.L_x_7164:
[----:B------:R-:W-:Y:S04]  /*13620*/  STG.E.U16 desc[UR60][R8.64], R18 ;  /* 0x0000001208007986 */ /* 0x000fe8000c10153c */
[----:B------:R-:W-:Y:S01]  /*13630*/  STG.E.U16 desc[UR60][R6.64], R24 ;  /* 0x0000001806007986 */ /* 0x000fe2000c10153c */
[----:B------:R-:W-:Y:S05]  /*13640*/  EXIT ;  /* 0x000000000000794d */ /* 0x000fea0003800000 */
        .weak           $__internal_24_$__cuda_sm20_div_u64
        .type           $__internal_24_$__cuda_sm20_div_u64,@function
        .size           $__internal_24_$__cuda_sm20_div_u64,($__internal_25_$__cuda_sm20_rem_u64 - $__internal_24_$__cuda_sm20_div_u64)
$__internal_24_$__cuda_sm20_div_u64:
[----:B------:R-:W-:Y:S01]  /*13650*/  IMAD.MOV.U32 R28, RZ, RZ, R0 ;  /* 0x000000ffff1c7224 */ /* 0x000fe200078e0000 */
[----:B------:R-:W-:-:S04]  /*13660*/  MOV R29, R3 ;  /* 0x00000003001d7202 */ /* 0x000fc80000000f00 */
        /* <DEDUP_REMOVED lines=47> */
[----:B------:R-:W-:Y:S02]  /*13960*/  IADD3.X R20, ~R13, R14, RZ, P1, !PT ;  /* 0x0000000e0d147210 */ /* 0x000fe40000ffe5ff */
[----:B------:R-:W-:Y:S02]  /*13970*/  IADD3 R13, P1, -R0, R27, RZ ;  /* 0x0000001b000d7210 */ /* 0x000fe40007f3e1ff */
[----:B------:R-:W-:-:S03]  /*13980*/  ISETP.GE.U32.AND.EX P0, PT, R20, R3, PT, P0 ;  /* 0x000000031400720c */ /* 0x000fc60003f06100 */
[----:B------:R-:W-:Y:S01]  /*13990*/  IMAD.X R14, R20, 0x1, ~R3, P1 ;  /* 0x00000001140e7824 */ /* 0x000fe200008e0e03 */
[----:B------:R-:W-:Y:S02]  /*139a0*/  SEL R21, R10, R21, P0 ;  /* 0x000000150a157207 */ /* 0x000fe40000000000 */
[----:B------:R-:W-:Y:S02]  /*139b0*/  SEL R13, R13, R27, P0 ;  /* 0x0000001b0d0d7207 */ /* 0x000fe40000000000 */
[----:B------:R-:W-:Y:S02]  /*139c0*/  SEL R12, R12, R15, P0 ;  /* 0x0000000f0c0c7207 */ /* 0x000fe40000000000 */
[----:B------:R-:W-:Y:S02]  /*139d0*/  IADD3 R10, P3, R21, 0x1, RZ ;  /* 0x00000001150a7810 */ /* 0x000fe40007f7e0ff */
[----:B------:R-:W-:Y:S02]  /*139e0*/  SEL R14, R14, R20, P0 ;  /* 0x000000140e0e7207 */ /* 0x000fe40000000000 */
[----:B------:R-:W-:Y:S01]  /*139f0*/  ISETP.GE.U32.AND P0, PT, R13, R0, PT ;  /* 0x000000000d00720c */ /* 0x000fe20003f06070 */
[----:B------:R-:W-:Y:S01]  /*13a00*/  IMAD.X R15, RZ, RZ, R12, P3 ;  /* 0x000000ffff0f7224 */ /* 0x000fe200018e060c */
[----:B------:R-:W-:Y:S01]  /*13a10*/  ISETP.NE.U32.AND P1, PT, R0, RZ, PT ;  /* 0x000000ff0000720c */ /* 0x000fe20003f25070 */
[----:B------:R-:W-:Y:S01]  /*13a20*/  IMAD.MOV.U32 R13, RZ, RZ, 0x0 ;  /* 0x00000000ff0d7424 */ /* 0x000fe200078e00ff */
[----:B------:R-:W-:-:S02]  /*13a30*/  ISETP.GE.U32.AND.EX P0, PT, R14, R3, PT, P0 ;  /* 0x000000030e00720c */ /* 0x000fc40003f06100 */
[----:B------:R-:W-:Y:S02]  /*13a40*/  ISETP.NE.AND.EX P1, PT, R3, RZ, PT, P1 ;  /* 0x000000ff0300720c */ /* 0x000fe40003f25310 */
[----:B------:R-:W-:Y:S02]  /*13a50*/  SEL R15, R15, R12, P0 ;  /* 0x0000000c0f0f7207 */ /* 0x000fe40000000000 */
[----:B------:R-:W-:Y:S02]  /*13a60*/  MOV R12, R16 ;  /* 0x00000010000c7202 */ /* 0x000fe40000000f00 */
[----:B------:R-:W-:Y:S02]  /*13a70*/  SEL R10, R10, R21, P0 ;  /* 0x000000150a0a7207 */ /* 0x000fe40000000000 */
[----:B------:R-:W-:Y:S02]  /*13a80*/  SEL R15, R15, 0xffffffff, P1 ;  /* 0xffffffff0f0f7807 */ /* 0x000fe40000800000 */
[----:B------:R-:W-:Y:S01]  /*13a90*/  SEL R10, R10, 0xffffffff, P1 ;  /* 0xffffffff0a0a7807 */ /* 0x000fe20000800000 */
[----:B------:R-:W-:Y:S06]  /*13aa0*/  RET.REL.NODEC R12 `(_ZN2at6native13reduce_kernelILi256ELi2ENS0_8ReduceOpIsNS0_14func_wrapper_tIsNS0_55_GLOBAL__N__0955718d_22_SparseCsrTensorMath_cu_868dd54514ReductionAddOpIlEEEEjsLi4ELi4EEEEEvT1_) ;  /* 0xfffffec40c547950 */ /* 0x000fec0003c3ffff */
        .weak           $__internal_25_$__cuda_sm20_rem_u64
        .type           $__internal_25_$__cuda_sm20_rem_u64,@function
        .size           $__internal_25_$__cuda_sm20_rem_u64,(.L_x_8839 - $__internal_25_$__cuda_sm20_rem_u64)
$__internal_25_$__cuda_sm20_rem_u64:
        /* <DEDUP_REMOVED lines=16> */
[----:B------:R-:W-:-:S04]  /*13bb0*/  IMAD.HI.U32 R20, P1, R5, R27, R20 ;  /* 0x0000001b05147227 */ /* 0x000fc80007820014 */
[----:B------:R-:W-:Y:S01]  /*13bc0*/  IMAD.X R16, R31, 0x1, R5, P0 ;  /* 0x000000011f107824 */ /* 0x000fe200000e0605 */
[----:B------:R-:W-:-:S04]  /*13bd0*/  IADD3 R21, P2, R29, R20, RZ ;  /* 0x000000141d157210 */ /* 0x000fc80007f5e0ff */
[----:B------:R-:W-:Y:S01]  /*13be0*/  IADD3.X R27, RZ, RZ, R16, P2, P1 ;  /* 0x000000ffff1b7210 */ /* 0x000fe200017e2410 */
[----:B------:R-:W-:-:S04]  /*13bf0*/  IMAD.WIDE.U32 R4, R21, R10, RZ ;  /* 0x0000000a15047225 */ /* 0x000fc800078e00ff */
        /* <DEDUP_REMOVED lines=25> */
[----:B------:R-:W-:-:S03]  /*13d90*/  ISETP.GE.U32.AND P0, PT, R29, R10, PT ;  /* 0x0000000a1d00720c */ /* 0x000fc60003f06070 */
[----:B------:R-:W-:Y:S01]  /*13da0*/  IMAD.X R4, R15, 0x1, ~R4, P1 ;  /* 0x000000010f047824 */ /* 0x000fe200008e0e04 */
[----:B------:R-:W-:Y:S02]  /*13db0*/  IADD3 R5, P1, -R10, R29, RZ ;  /* 0x0000001d0a057210 */ /* 0x000fe40007f3e1ff */
[----:B------:R-:W-:Y:S02]  /*13dc0*/  MOV R15, 0x0 ;  /* 0x00000000000f7802 */ /* 0x000fe40000000f00 */
[----:B------:R-:W-:Y:S02]  /*13dd0*/  ISETP.GE.U32.AND.EX P0, PT, R4, R13, PT, P0 ;  /* 0x0000000d0400720c */ /* 0x000fe40003f06100 */
[-C--:B------:R-:W-:Y:S02]  /*13de0*/  IADD3.X R16, ~R13, R4.reuse, RZ, P1, !PT ;  /* 0x000000040d107210 */ /* 0x080fe40000ffe5ff */
[----:B------:R-:W-:Y:S02]  /*13df0*/  SEL R5, R5, R29, P0 ;  /* 0x0000001d05057207 */ /* 0x000fe40000000000 */
[----:B------:R-:W-:-:S02]  /*13e00*/  SEL R16, R16, R4, P0 ;  /* 0x0000000410107207 */ /* 0x000fc40000000000 */
[C---:B------:R-:W-:Y:S02]  /*13e10*/  IADD3 R12, P2, -R10.reuse, R5, RZ ;  /* 0x000000050a0c7210 */ /* 0x040fe40007f5e1ff */
[----:B------:R-:W-:Y:S02]  /*13e20*/  ISETP.GE.U32.AND P0, PT, R5, R10, PT ;  /* 0x0000000a0500720c */ /* 0x000fe40003f06070 */
[----:B------:R-:W-:Y:S01]  /*13e30*/  ISETP.NE.U32.AND P1, PT, R10, RZ, PT ;  /* 0x000000ff0a00720c */ /* 0x000fe20003f25070 */
[C---:B------:R-:W-:Y:S01]  /*13e40*/  IMAD.X R4, R16.reuse, 0x1, ~R13, P2 ;  /* 0x0000000110047824 */ /* 0x040fe200010e0e0d */
[----:B------:R-:W-:Y:S02]  /*13e50*/  ISETP.GE.U32.AND.EX P0, PT, R16, R13, PT, P0 ;  /* 0x0000000d1000720c */ /* 0x000fe40003f06100 */
[----:B------:R-:W-:Y:S02]  /*13e60*/  ISETP.NE.AND.EX P1, PT, R13, RZ, PT, P1 ;  /* 0x000000ff0d00720c */ /* 0x000fe40003f25310 */
[----:B------:R-:W-:-:S02]  /*13e70*/  SEL R12, R12, R5, P0 ;  /* 0x000000050c0c7207 */ /* 0x000fc40000000000 */
[----:B------:R-:W-:Y:S02]  /*13e80*/  SEL R13, R4, R16, P0 ;  /* 0x00000010040d7207 */ /* 0x000fe40000000000 */
[----:B------:R-:W-:Y:S02]  /*13e90*/  SEL R12, R12, 0xffffffff, P1 ;  /* 0xffffffff0c0c7807 */ /* 0x000fe40000800000 */
[----:B------:R-:W-:Y:S01]  /*13ea0*/  SEL R13, R13, 0xffffffff, P1 ;  /* 0xffffffff0d0d7807 */ /* 0x000fe20000800000 */
[----:B------:R-:W-:Y:S06]  /*13eb0*/  RET.REL.NODEC R14 `(_ZN2at6native13reduce_kernelILi256ELi2ENS0_8ReduceOpIsNS0_14func_wrapper_tIsNS0_55_GLOBAL__N__0955718d_22_SparseCsrTensorMath_cu_868dd54514ReductionAddOpIlEEEEjsLi4ELi4EEEEEvT1_) ;  /* 0xfffffec00e507950 */ /* 0x000fec0003c3ffff */
.L_x_7167:
        /* <DEDUP_REMOVED lines=12> */
.L_x_8839:


//--------------------- .text._ZN2at6native13reduce_kernelILi128ELi4ENS0_8ReduceOpIsNS0_14func_wrapper_tIsNS0_55_GLOBAL__N__0955718d_22_SparseCsrTensorMath_cu_868dd54514ReductionAddOpIlEEEEjsLi4ELi4EEEEEvT1_ --------------------------
	.section	.text._ZN2at6native13reduce_kernelILi128ELi4ENS0_8ReduceOpIsNS0_14func_wrapper_tIsNS0_55_GLOBAL__N__0955718d_22_SparseCsrTensorMath_cu_868dd54514ReductionAddOpIlEEEEjsLi4ELi4EEEEEvT1_,"ax",@progbits
	.align	128
.text._ZN2at6native13reduce_kernelILi128ELi4ENS0_8ReduceOpIsNS0_14func_wrapper_tIsNS0_55_GLOBAL__N__0955718d_22_SparseCsrTensorMath_cu_868dd54514ReductionAddOpIlEEEEjsLi4ELi4EEEEEvT1_:
        .type           _ZN2at6native13reduce_kernelILi128ELi4ENS0_8ReduceOpIsNS0_14func_wrapper_tIsNS0_55_GLOBAL__N__0955718d_22_SparseCsrTensorMath_cu_868dd54514ReductionAddOpIlEEEEjsLi4ELi4EEEEEvT1_,@function
        .size           _ZN2at6native13reduce_kernelILi128ELi4ENS0_8ReduceOpIsNS0_14func_wrapper_tIsNS0_55_GLOBAL__N__0955718d_22_SparseCsrTensorMath_cu_868dd54514ReductionAddOpIlEEEEjsLi4ELi4EEEEEvT1_,(.L_x_8842 - _ZN2at6native13reduce_kernelILi128ELi4ENS0_8ReduceOpIsNS0_14func_wrapper_tIsNS0_55_GLOBAL__N__0955718d_22_SparseCsrTensorMath_cu_868dd54514ReductionAddOpIlEEEEjsLi4ELi4EEEEEvT1_)
        .other          _ZN2at6native13reduce_kernelILi128ELi4ENS0_8ReduceOpIsNS0_14func_wrapper_tIsNS0_55_GLOBAL__N__0955718d_22_SparseCsrTensorMath_cu_868dd54514ReductionAddOpIlEEEEjsLi4ELi4EEEEEvT1_,@"STO_CUDA_ENTRY STV_DEFAULT"
_ZN2at6native13reduce_kernelILi128ELi4ENS0_8ReduceOpIsNS0_14func_wrapper_tIsNS0_55_GLOBAL__N__0955718d_22_SparseCsrTensorMath_cu_868dd54514ReductionAddOpIlEEEEjsLi4ELi4EEEEEvT1_:
        /* <DEDUP_REMOVED lines=293> */
.L_x_7168:
        /* <DEDUP_REMOVED lines=30> */
.L_x_7172:
[----:B------:R-:W0:Y:S01]  /*1430*/  LDC R8, c[0x0][0x218] ;  /* 0x00008600ff087b82 */ /* 0x000e220000000800 */
[----:B------:R-:W-:Y:S01]  /*1440*/  SHF.R.U64 R0, R42, 0x1, R43 ;  /* 0x000000012a007819 */ /* 0x000fe2000000122b */
[----:B------:R-:W-:Y:S01]  /*1450*/  ULDC UR4, c[0x0][0x224] ;  /* 0x0000890000047ab9 */ /* 0x000fe20000000800 */
[----:B------:R-:W-:Y:S02]  /*1460*/  BSSY B0, `(.L_x_7173) ;  /* 0x000002b000007945 */ /* 0x000fe40003800000 */
[----:B------:R-:W-:Y:S01]  /*1470*/  LOP3.LUT R6, R0, 0x3, RZ, 0xc0, !PT ;  /* 0x0000000300067812 */ /* 0x000fe200078ec0ff */
[----:B------:R-:W-:Y:S02]  /*1480*/  IMAD.U32 R0, RZ, RZ, UR4 ;  /* 0x00000004ff007e24 */ /* 0x000fe4000f8e00ff */
        /* <DEDUP_REMOVED lines=21> */
.L_x_7178:
[----:B------:R-:W-:Y:S05]  /*15e0*/  BSYNC B2 ;  /* 0x0000000000027941 */ /* 0x000fea0003800000 */
.L_x_7177:
        /* <DEDUP_REMOVED lines=11> */
.L_x_7176:
[----:B------:R-:W-:Y:S05]  /*16a0*/  BSYNC B1 ;  /* 0x0000000000017941 */ /* 0x000fea0003800000 */
.L_x_7175:
[----:B------:R-:W0:Y:S01]  /*16b0*/  LDC R5, c[0x0][0x224] ;  /* 0x00008900ff057b82 */ /* 0x000e220000000800 */
[----:B------:R-:W-:-:S04]  /*16c0*/  IADD3 R3, P0, -R6, 0x4, RZ ;  /* 0x0000000406037810 */ /* 0x000fc80007f1e1ff */
[----:B------:R-:W-:Y:S02]  /*16d0*/  LEA R42, P1, R3, R42, 0x1 ;  /* 0x0000002a032a7211 */ /* 0x000fe400078208ff */
[----:B------:R-:W-:-:S04]  /*16e0*/  IADD3.X R4, RZ, -0x1, RZ, P0, !PT ;  /* 0xffffffffff047810 */ /* 0x000fc800007fe4ff */
[----:B------:R-:W-:Y:S02]  /*16f0*/  LEA.HI.X R43, R3, R43, R4, 0x1, P1 ;  /* 0x0000002b032b7211 */ /* 0x000fe400008f0c04 */
[----:B0-----:R-:W-:-:S07]  /*1700*/  IADD3 R0, R6, -0x4, R5 ;  /* 0xfffffffc06007810 */ /* 0x001fce0007ffe005 */
.L_x_7174:
[----:B------:R-:W-:Y:S05]  /*1710*/  BSYNC B0 ;  /* 0x0000000000007941 */ /* 0x000fea0003800000 */
.L_x_7173:
[----:B------:R-:W0:Y:S01]  /*1720*/  LDC.64 R4, c[0x0][0x238] ;  /* 0x00008e00ff047b82 */ /* 0x000e220000000a00 */
[----:B------:R-:W-:Y:S01]  /*1730*/  BSSY B0, `(.L_x_7179) ;  /* 0x0000025000007945 */ /* 0x000fe20003800000 */
[----:B------:R-:W-:Y:S01]  /*1740*/  ISETP.NE.AND P0, PT, R2, RZ, PT ;  /* 0x000000ff0200720c */ /* 0x000fe20003f05270 */
[----:B------:R-:W-:Y:S01]  /*1750*/  IMAD.MOV.U32 R12, RZ, RZ, R8 ;  /* 0x000000ffff0c7224 */ /* 0x000fe200078e0008 */
[----:B------:R-:W-:Y:S01]  /*1760*/  MOV R9, R8 ;  /* 0x0000000800097202 */ /* 0x000fe20000000f00 */
[--C-:B------:R-:W-:Y:S02]  /*1770*/  IMAD.MOV.U32 R14, RZ, RZ, R10.reuse ;  /* 0x000000ffff0e7224 */ /* 0x100fe400078e000a */
[----:B------:R-:W-:Y:S01]  /*1780*/  IMAD.MOV.U32 R11, RZ, RZ, R10 ;  /* 0x000000ffff0b7224 */ /* 0x000fe200078e000a */
        /* <DEDUP_REMOVED lines=9> */
[----:B------:R-:W-:Y:S01]  /*1820*/  MOV R9, R8 ;  /* 0x0000000800097202 */ /* 0x000fe20000000f00 */
[----:B------:R-:W-:-:S07]  /*1830*/  IMAD.MOV.U32 R11, RZ, RZ, R10 ;  /* 0x000000ffff0b7224 */ /* 0x000fce00078e000a */
.L_x_7181:
        /* <DEDUP_REMOVED lines=10> */
[----:B------:R-:W-:-:S02]  /*18e0*/  MOV R7, R19 ;  /* 0x0000001300077202 */ /* 0x000fc40000000f00 */
        /* <DEDUP_REMOVED lines=9> */
.L_x_7180:
[----:B------:R-:W-:Y:S05]  /*1980*/  BSYNC B0 ;  /* 0x0000000000007941 */ /* 0x000fea0003800000 */
.L_x_7179:
        /* <DEDUP_REMOVED lines=8> */
.L_x_7183:
[----:B------:R-:W-:Y:S05]  /*1a10*/  BSYNC B0 ;  /* 0x0000000000007941 */ /* 0x000fea0003800000 */
.L_x_7182:
        /* <DEDUP_REMOVED lines=12> */
.L_x_7185:
[----:B------:R-:W-:Y:S05]  /*1ae0*/  BSYNC B0 ;  /* 0x0000000000007941 */ /* 0x000fea0003800000 */
.L_x_7184:
[----:B------:R-:W-:Y:S01]  /*1af0*/  IADD3 R42, P0, P1, R9, R8, R13 ;  /* 0x00000008092a7210 */ /* 0x000fe2000791e00d */
[----:B------:R-:W-:Y:S01]  /*1b00*/  HFMA2.MMA R16, -RZ, RZ, 0, 0 ;  /* 0x00000000ff107435 */ /* 0x000fe200000001ff */
[----:B------:R-:W-:Y:S01]  /*1b10*/  CS2R R28, SRZ ;  /* 0x00000000001c7805 */ /* 0x000fe2000001ff00 */
[----:B------:R-:W-:Y:S01]  /*1b20*/  IMAD.MOV.U32 R24, RZ, RZ, RZ ;  /* 0x000000ffff187224 */ /* 0x000fe200078e00ff */
[----:B------:R-:W-:Y:S01]  /*1b30*/  IADD3.X R43, R11, R10, R15, P0, P1 ;  /* 0x0000000a0b2b7210 */ /* 0x000fe200007e240f */
[----:B------:R-:W-:Y:S01]  /*1b40*/  IMAD.MOV.U32 R5, RZ, RZ, RZ ;  /* 0x000000ffff057224 */ /* 0x000fe200078e00ff */
[----:B------:R-:W-:Y:S01]  /*1b50*/  IADD3 R42, P0, R12, R42, RZ ;  /* 0x0000002a0c2a7210 */ /* 0x000fe20007f1e0ff */
[----:B------:R-:W-:-:S03]  /*1b60*/  IMAD.MOV.U32 R3, RZ, RZ, RZ ;  /* 0x000000ffff037224 */ /* 0x000fc600078e00ff */
[----:B------:R-:W-:Y:S01]  /*1b70*/  IADD3.X R43, R14, R43, RZ, P0, !PT ;  /* 0x0000002b0e2b7210 */ /* 0x000fe200007fe4ff */
[----:B------:R-:W-:Y:S08]  /*1b80*/  BRA `(.L_x_7170) ;  /* 0x000000b400f07947 */ /* 0x000ff00003800000 */
.L_x_7171:
        /* <DEDUP_REMOVED lines=34> */
[----:B------:R-:W-:Y:S01]  /*1db0*/  MOV R32, R5 ;  /* 0x0000000500207202 */ /* 0x000fe20000000f00 */
[----:B------:R-:W-:-:S02]  /*1dc0*/  IMAD.MOV.U32 R21, RZ, RZ, R6 ;  /* 0x000000ffff157224 */ /* 0x000fc400078e0006 */
[--C-:B------:R-:W-:Y:S02]  /*1dd0*/  IMAD.MOV.U32 R22, RZ, RZ, R5.reuse ;  /* 0x000000ffff167224 */ /* 0x100fe400078e0005 */
[--C-:B------:R-:W-:Y:S02]  /*1de0*/  IMAD.MOV.U32 R24, RZ, RZ, R5.reuse ;  /* 0x000000ffff187224 */ /* 0x100fe400078e0005 */
[--C-:B------:R-:W-:Y:S02]  /*1df0*/  IMAD.MOV.U32 R25, RZ, RZ, R6.reuse ;  /* 0x000000ffff197224 */ /* 0x100fe400078e0006 */
[----:B------:R-:W-:Y:S02]  /*1e00*/  IMAD.MOV.U32 R26, RZ, RZ, R6 ;  /* 0x000000ffff1a7224 */ /* 0x000fe400078e0006 */
[--C-:B------:R-:W-:Y:S02]  /*1e10*/  IMAD.MOV.U32 R28, RZ, RZ, R5.reuse ;  /* 0x000000ffff1c7224 */ /* 0x100fe400078e0005 */
[----:B------:R-:W-:-:S02]  /*1e20*/  IMAD.MOV.U32 R30, RZ, RZ, R5 ;  /* 0x000000ffff1e7224 */ /* 0x000fc400078e0005 */
[--C-:B------:R-:W-:Y:S02]  /*1e30*/  IMAD.MOV.U32 R31, RZ, RZ, R6.reuse ;  /* 0x000000ffff1f7224 */ /* 0x100fe400078e0006 */
[----:B------:R-:W-:Y:S02]  /*1e40*/  IMAD.MOV.U32 R33, RZ, RZ, R6 ;  /* 0x000000ffff217224 */ /* 0x000fe400078e0006 */
[----:B------:R-:W-:Y:S01]  /*1e50*/  IMAD.MOV.U32 R38, RZ, RZ, R5 ;  /* 0x000000ffff267224 */ /* 0x000fe200078e0005 */
        /* <DEDUP_REMOVED lines=23> */
[----:B------:R-:W-:-:S02]  /*1fd0*/  IMAD.MOV.U32 R7, RZ, RZ, R5 ;  /* 0x000000ffff077224 */ /* 0x000fc400078e0005 */
[--C-:B------:R-:W-:Y:S02]  /*1fe0*/  IMAD.MOV.U32 R11, RZ, RZ, R5.reuse ;  /* 0x000000ffff0b7224 */ /* 0x100fe400078e0005 */
[--C-:B------:R-:W-:Y:S02]  /*1ff0*/  IMAD.MOV.U32 R13, RZ, RZ, R5.reuse ;  /* 0x000000ffff0d7224 */ /* 0x100fe400078e0005 */
[--C-:B------:R-:W-:Y:S02]  /*2000*/  IMAD.MOV.U32 R18, RZ, RZ, R5.reuse ;  /* 0x000000ffff127224 */ /* 0x100fe400078e0005 */
[--C-:B------:R-:W-:Y:S02]  /*2010*/  IMAD.MOV.U32 R20, RZ, RZ, R5.reuse ;  /* 0x000000ffff147224 */ /* 0x100fe400078e0005 */
[--C-:B------:R-:W-:Y:S02]  /*2020*/  IMAD.MOV.U32 R24, RZ, RZ, R5.reuse ;  /* 0x000000ffff187224 */ /* 0x100fe400078e0005 */
[----:B------:R-:W-:-:S02]  /*2030*/  IMAD.MOV.U32 R27, RZ, RZ, R5 ;  /* 0x000000ffff1b7224 */ /* 0x000fc400078e0005 */
[--C-:B------:R-:W-:Y:S02]  /*2040*/  IMAD.MOV.U32 R30, RZ, RZ, R5.reuse ;  /* 0x000000ffff1e7224 */ /* 0x100fe400078e0005 */
[----:B------:R-:W-:-:S07]  /*2050*/  IMAD.MOV.U32 R32, RZ, RZ, R5 ;  /* 0x000000ffff207224 */ /* 0x000fce00078e0005 */
.L_x_7195:
        /* <DEDUP_REMOVED lines=50> */
[----:B------:R-:W-:-:S02]  /*2380*/  IMAD.MOV.U32 R51, RZ, RZ, RZ ;  /* 0x000000ffff337224 */ /* 0x000fc400078e00ff */
[----:B------:R-:W-:Y:S01]  /*2390*/  IMAD.MOV.U32 R39, RZ, RZ, RZ ;  /* 0x000000ffff277224 */ /* 0x000fe200078e00ff */
[----:B------:R-:W-:Y:S06]  /*23a0*/  @!P0 BRA `(.L_x_7191) ;  /* 0x0000000c00a88947 */ /* 0x000fec0003800000 */
[----:B------:R-:W-:Y:S01]  /*23b0*/  HFMA2.MMA R36, -RZ, RZ, 0, 0 ;  /* 0x00000000ff247435 */ /* 0x000fe200000001ff */
[----:B------:R-:W-:Y:S01]  /*23c0*/  IMAD.MOV.U32 R37, RZ, RZ, R50 ;  /* 0x000000ffff257224 */ /* 0x000fe200078e0032 */
[----:B0-----:R-:W-:-:S08]  /*23d0*/  ISETP.NE.AND P1, PT, R34, 0x1, PT ;  /* 0x000000012200780c */ /* 0x001fd00003f25270 */
        /* <DEDUP_REMOVED lines=226> */
[----:B------:R-:W-:Y:S02]  /*3200*/  IMAD R36, R44, UR36, R49 ;  /* 0x000000242c247c24 */ /* 0x000fe4000f8e0231 */
[----:B------:R-:W-:Y:S02]  /*3210*/  @P1 IMAD.MOV R37, RZ, RZ, -R37 ;  /* 0x000000ffff251224 */ /* 0x000fe400078e0a25 */
[----:B------:R-:W-:Y:S02]  /*3220*/  IMAD R39, R36, UR28, R39 ;  /* 0x0000001c24277c24 */ /* 0x000fe4000f8e0227 */
[----:B-1----:R-:W-:-:S04]  /*3230*/  @P1 IMAD R44, R37, R46, R45 ;  /* 0x0000002e252c1224 */ /* 0x002fc800078e022d */
[----:B--2---:R-:W-:-:S07]  /*3240*/  @P1 IMAD R39, R44, R47, R39 ;  /* 0x0000002f2c271224 */ /* 0x004fce00078e0227 */
.L_x_7191:
[----:B------:R-:W-:Y:S01]  /*3250*/  LOP3.LUT R37, R39, 0xfffffff8, RZ, 0xc0, !PT ;  /* 0xfffffff827257812 */ /* 0x000fe200078ec0ff */
[----:B------:R-:W-:-:S03]  /*3260*/  ULDC UR36, c[0x0][0x22c] ;  /* 0x00008b0000247ab9 */ /* 0x000fc60000000800 */
[----:B------:R-:W-:-:S04]  /*3270*/  IADD3 R36, P1, R42, R37, RZ ;  /* 0x000000252a247210 */ /* 0x000fc80007f3e0ff */
[----:B------:R-:W-:-:S06]  /*3280*/  IADD3.X R37, RZ, R43, RZ, P1, !PT ;  /* 0x0000002bff257210 */ /* 0x000fcc0000ffe4ff */
[----:B------:R-:W2:Y:S01]  /*3290*/  LDG.E.64 R36, desc[UR60][R36.64] ;  /* 0x0000003c24247981 */ /* 0x000ea2000c1e1b00 */
[----:B------:R-:W-:-:S04]  /*32a0*/  IMAD.U32 R39, RZ, RZ, UR36 ;  /* 0x00000024ff277e24 */ /* 0x000fc8000f8e00ff */
        /* <DEDUP_REMOVED lines=240> */
.L_x_7192:
        /* <DEDUP_REMOVED lines=12> */
[----:B------:R-:W-:Y:S01]  /*4270*/  IMAD.MOV.U32 R36, RZ, RZ, RZ ;  /* 0x000000ffff247224 */ /* 0x000fe200078e00ff */
[----:B0-----:R-:W-:Y:S01]  /*4280*/  ISETP.NE.AND P1, PT, R34, 0x1, PT ;  /* 0x000000012200780c */ /* 0x001fe20003f25270 */
[----:B------:R-:W-:Y:S02]  /*4290*/  IMAD.MOV.U32 R37, RZ, RZ, R60 ;  /* 0x000000ffff257224 */ /* 0x000fe400078e003c */
        /* <DEDUP_REMOVED lines=231> */
.L_x_7193:
[----:B------:R-:W-:-:S04]  /*5110*/  LOP3.LUT R37, R53, 0xfffffff8, RZ, 0xc0, !PT ;  /* 0xfffffff835257812 */ /* 0x000fc800078ec0ff */
[----:B------:R-:W-:-:S05]  /*5120*/  IADD3 R36, P1, R42, R37, RZ ;  /* 0x000000252a247210 */ /* 0x000fca0007f3e0ff */
[----:B------:R-:W-:-:S06]  /*5130*/  IMAD.X R37, RZ, RZ, R43, P1 ;  /* 0x000000ffff257224 */ /* 0x000fcc00008e062b */
        /* <DEDUP_REMOVED lines=252> */
.L_x_7194:
[----:B------:R-:W-:Y:S01]  /*6100*/  LOP3.LUT R37, R50, 0xfffffff8, RZ, 0xc0, !PT ;  /* 0xfffffff832257812 */ /* 0x000fe200078ec0ff */
[----:B------:R-:W-:-:S03]  /*6110*/  ULDC UR4, c[0x0][0x224] ;  /* 0x0000890000047ab9 */ /* 0x000fc60000000800 */
[----:B------:R-:W-:-:S05]  /*6120*/  IADD3 R36, P1, R42, R37, RZ ;  /* 0x000000252a247210 */ /* 0x000fca0007f3e0ff */
[----:B------:R-:W-:-:S06]  /*6130*/  IMAD.X R37, RZ, RZ, R43, P1 ;  /* 0x000000ffff257224 */ /* 0x000fcc00008e062b */
[----:B------:R-:W2:Y:S01]  /*6140*/  LDG.E.64 R36, desc[UR60][R36.64] ;  /* 0x0000003c24247981 */ /* 0x000ea2000c1e1b00 */
[----:B------:R-:W-:Y:S01]  /*6150*/  IADD3 R50, R60, R39, RZ ;  /* 0x000000273c327210 */ /* 0x000fe20007ffe0ff */
[----:B------:R-:W-:Y:S01]  /*6160*/  IMAD.U32 R53, RZ, RZ, UR4 ;  /* 0x00000004ff357e24 */ /* 0x000fe2000f8e00ff */
[----:B------:R-:W-:Y:S02]  /*6170*/  PRMT R59, R44, 0x9910, RZ ;  /* 0x000099102c3b7816 */ /* 0x000fe400000000ff */
[----:B------:R-:W-:Y:S01]  /*6180*/  PRMT R60, R45, 0x9910, RZ ;  /* 0x000099102d3c7816 */ /* 0x000fe200000000ff */
[----:B------:R-:W-:Y:S01]  /*6190*/  IMAD R58, R39, 0x3, R50 ;  /* 0x00000003273a7824 */ /* 0x000fe200078e0232 */
[----:B------:R-:W-:-:S04]  /*61a0*/  PRMT R61, R46, 0x9910, RZ ;  /* 0x000099102e3d7816 */ /* 0x000fc800000000ff */
[----:B------:R-:W-:Y:S01]  /*61b0*/  ISETP.GE.U32.AND P1, PT, R58, R53, PT ;  /* 0x000000353a00720c */ /* 0x000fe20003f26070 */
[----:B------:R-:W-:Y:S01]  /*61c0*/  IMAD.MOV.U32 R58, RZ, RZ, R59 ;  /* 0x000000ffff3a7224 */ /* 0x000fe200078e003b */
[----:B------:R-:W-:Y:S01]  /*61d0*/  MOV R59, R60 ;  /* 0x0000003c003b7202 */ /* 0x000fe20000000f00 */
[----:B------:R-:W-:Y:S01]  /*61e0*/  IMAD.MOV.U32 R60, RZ, RZ, R61 ;  /* 0x000000ffff3c7224 */ /* 0x000fe200078e003d */
[----:B------:R-:W-:Y:S02]  /*61f0*/  PRMT R61, R47, 0x9910, RZ ;  /* 0x000099102f3d7816 */ /* 0x000fe400000000ff */
[----:B------:R-:W-:Y:S02]  /*6200*/  IADD3 R33, P2, R58, R33, RZ ;  /* 0x000000213a217210 */ /* 0x000fe40007f5e0ff */
[----:B------:R-:W-:Y:S02]  /*6210*/  IADD3 R31, P3, R59, R31, RZ ;  /* 0x0000001f3b1f7210 */ /* 0x000fe40007f7e0ff */
[----:B------:R-:W-:-:S02]  /*6220*/  IADD3 R29, P4, R60, R29, RZ ;  /* 0x0000001d3c1d7210 */ /* 0x000fc40007f9e0ff */
[----:B------:R-:W-:Y:S02]  /*6230*/  LEA.HI.X.SX32 R38, R58, R38, 0x1, P2 ;  /* 0x000000263a267211 */ /* 0x000fe400010f0eff */
[----:B------:R-:W-:Y:S02]  /*6240*/  IADD3 R26, P2, R61, R26, RZ ;  /* 0x0000001a3d1a7210 */ /* 0x000fe40007f5e0ff */
[----:B------:R-:W-:Y:S02]  /*6250*/  LEA.HI.X.SX32 R32, R59, R32, 0x1, P3 ;  /* 0x000000203b207211 */ /* 0x000fe400018f0eff */
[----:B------:R-:W-:Y:S02]  /*6260*/  LEA.HI.X.SX32 R30, R60, R30, 0x1, P4 ;  /* 0x0000001e3c1e7211 */ /* 0x000fe400020f0eff */
[----:B------:R-:W-:Y:S02]  /*6270*/  PRMT R58, R48, 0x9910, RZ ;  /* 0x00009910303a7816 */ /* 0x000fe400000000ff */
[----:B------:R-:W-:-:S02]  /*6280*/  PRMT R59, R49, 0x9910, RZ ;  /* 0x00009910313b7816 */ /* 0x000fc400000000ff */
[----:B------:R-:W-:Y:S02]  /*6290*/  PRMT R60, R52, 0x9910, RZ ;  /* 0x00009910343c7816 */ /* 0x000fe400000000ff */
[----:B------:R-:W-:Y:S02]  /*62a0*/  LEA.HI.X.SX32 R28, R61, R28, 0x1, P2 ;  /* 0x0000001c3d1c7211 */ /* 0x000fe400010f0eff */
[----:B------:R-:W-:Y:S02]  /*62b0*/  IADD3 R25, P2, R58, R25, RZ ;  /* 0x000000193a197210 */ /* 0x000fe40007f5e0ff */
[----:B------:R-:W-:Y:S02]  /*62c0*/  PRMT R61, R51, 0x9910, RZ ;  /* 0x00009910333d7816 */ /* 0x000fe400000000ff */
[----:B------:R-:W-:Y:S02]  /*62d0*/  IADD3 R23, P3, R59, R23, RZ ;  /* 0x000000173b177210 */ /* 0x000fe40007f7e0ff */
[----:B------:R-:W-:-:S02]  /*62e0*/  IADD3 R21, P4, R60, R21, RZ ;  /* 0x000000153c157210 */ /* 0x000fc40007f9e0ff */
[----:B------:R-:W-:Y:S02]  /*62f0*/  LEA.HI.X.SX32 R27, R58, R27, 0x1, P2 ;  /* 0x0000001b3a1b7211 */ /* 0x000fe400010f0eff */
[----:B------:R-:W-:Y:S02]  /*6300*/  LEA.HI.X.SX32 R24, R59, R24, 0x1, P3 ;  /* 0x000000183b187211 */ /* 0x000fe400018f0eff */
[----:B------:R-:W-:Y:S02]  /*6310*/  LEA.HI.X.SX32 R22, R60, R22, 0x1, P4 ;  /* 0x000000163c167211 */ /* 0x000fe400020f0eff */
[----:B------:R-:W-:Y:S02]  /*6320*/  IADD3 R19, P2, R61, R19, RZ ;  /* 0x000000133d137210 */ /* 0x000fe40007f5e0ff */
[----:B------:R-:W-:Y:S02]  /*6330*/  PRMT R59, R55, 0x9910, RZ ;  /* 0x00009910373b7816 */ /* 0x000fe400000000ff */
[----:B------:R-:W-:-:S02]  /*6340*/  PRMT R58, R54, 0x9910, RZ ;  /* 0x00009910363a7816 */ /* 0x000fc400000000ff */
[----:B------:R-:W-:Y:S02]  /*6350*/  PRMT R60, R57, 0x9910, RZ ;  /* 0x00009910393c7816 */ /* 0x000fe400000000ff */
[----:B------:R-:W-:Y:S02]  /*6360*/  LEA.HI.X.SX32 R20, R61, R20, 0x1, P2 ;  /* 0x000000143d147211 */ /* 0x000fe400010f0eff */
[C---:B------:R-:W-:Y:S02]  /*6370*/  IADD3 R16, P2, R59.reuse, R16, RZ ;  /* 0x000000103b107210 */ /* 0x040fe40007f5e0ff */
[----:B------:R-:W-:Y:S02]  /*6380*/  IADD3 R14, P3, R58, R14, RZ ;  /* 0x0000000e3a0e7210 */ /* 0x000fe40007f7e0ff */
[----:B------:R-:W-:Y:S02]  /*6390*/  IADD3 R12, P4, R60, R12, RZ ;  /* 0x0000000c3c0c7210 */ /* 0x000fe40007f9e0ff */
[----:B------:R-:W-:-:S02]  /*63a0*/  LEA.HI.X.SX32 R18, R59, R18, 0x1, P2 ;  /* 0x000000123b127211 */ /* 0x000fc400010f0eff */
[----:B------:R-:W-:Y:S02]  /*63b0*/  LEA.HI.X.SX32 R15, R58, R15, 0x1, P3 ;  /* 0x0000000f3a0f7211 */ /* 0x000fe400018f0eff */
[----:B------:R-:W-:Y:S02]  /*63c0*/  LEA.HI.X.SX32 R13, R60, R13, 0x1, P4 ;  /* 0x0000000d3c0d7211 */ /* 0x000fe400020f0eff */
[----:B------:R-:W-:-:S04]  /*63d0*/  PRMT R61, R56, 0x9910, RZ ;  /* 0x00009910383d7816 */ /* 0x000fc800000000ff */
[----:B------:R-:W-:-:S04]  /*63e0*/  IADD3 R10, P2, R61, R10, RZ ;  /* 0x0000000a3d0a7210 */ /* 0x000fc80007f5e0ff */
[----:B------:R-:W-:Y:S02]  /*63f0*/  LEA.HI.X.SX32 R11, R61, R11, 0x1, P2 ;  /* 0x0000000b3d0b7211 */ /* 0x000fe400010f0eff */
[C---:B--2---:R-:W-:Y:S02]  /*6400*/  PRMT R58, R36.reuse, 0x9910, RZ ;  /* 0x00009910243a7816 */ /* 0x044fe400000000ff */
[----:B------:R-:W-:Y:S02]  /*6410*/  PRMT R59, R36, 0xbb32, RZ ;  /* 0x0000bb32243b7816 */ /* 0x000fe400000000ff */
[C---:B------:R-:W-:Y:S02]  /*6420*/  PRMT R60, R37.reuse, 0x9910, RZ ;  /* 0x00009910253c7816 */ /* 0x040fe400000000ff */
[----:B------:R-:W-:Y:S02]  /*6430*/  PRMT R62, R37, 0xbb32, RZ ;  /* 0x0000bb32253e7816 */ /* 0x000fe400000000ff */
        /* <DEDUP_REMOVED lines=10> */
.L_x_7190:
[C---:B------:R-:W-:Y:S02]  /*64e0*/  PRMT R60, R37.reuse, 0x7610, R60 ;  /* 0x00007610253c7816 */ /* 0x040fe4000000003c */
[----:B------:R-:W-:Y:S02]  /*64f0*/  PRMT R58, R36, 0x7632, R58 ;  /* 0x00007632243a7816 */ /* 0x000fe4000000003a */
[----:B------:R-:W-:-:S07]  /*6500*/  PRMT R37, R37, 0x7632, R37 ;  /* 0x0000763225257816 */ /* 0x000fce0000000025 */
.L_x_7189:
[----:B------:R-:W-:Y:S05]  /*6510*/  BSYNC B0 ;  /* 0x0000000000007941 */ /* 0x000fea0003800000 */
.L_x_7188:
        /* <DEDUP_REMOVED lines=8> */
[----:B------:R-:W-:Y:S01]  /*65a0*/  IMAD.MOV.U32 R35, RZ, RZ, R50 ;  /* 0x000000ffff237224 */ /* 0x000fe200078e0032 */
        /* <DEDUP_REMOVED lines=271> */
.L_x_7198:
[----:B0-----:R-:W-:-:S04]  /*76a0*/  LOP3.LUT R35, R61, 0xfffffff8, RZ, 0xc0, !PT ;  /* 0xfffffff83d237812 */ /* 0x001fc800078ec0ff */
        /* <DEDUP_REMOVED lines=282> */
[----:B-1----:R-:W-:-:S04]  /*8850*/  @P2 IMAD R61, R61, R48, R49 ;  /* 0x000000303d3d2224 */ /* 0x002fc800078e0231 */
[----:B--2---:R-:W-:-:S07]  /*8860*/  @P2 IMAD R51, R61, R52, R51 ;  /* 0x000000343d332224 */ /* 0x004fce00078e0233 */
.L_x_7199:
        /* <DEDUP_REMOVED lines=285> */
.L_x_7200:
[----:B------:R-:W-:-:S04]  /*9a40*/  LOP3.LUT R35, R61, 0xfffffff8, RZ, 0xc0, !PT ;  /* 0xfffffff83d237812 */ /* 0x000fc800078ec0ff */
[----:B------:R-:W-:-:S05]  /*9a50*/  IADD3 R34, P2, R42, R35, RZ ;  /* 0x000000232a227210 */ /* 0x000fca0007f5e0ff */
[----:B------:R-:W-:-:S06]  /*9a60*/  IMAD.X R35, RZ, RZ, R43, P2 ;  /* 0x000000ffff237224 */ /* 0x000fcc00010e062b */
        /* <DEDUP_REMOVED lines=278> */
[----:B------:R-:W-:-:S05]  /*abd0*/  @P1 SHF.R.U32.HI R34, RZ, R35, R34 ;  /* 0x00000023ff221219 */ /* 0x000fca0000011622 */
[----:B------:R-:W-:-:S04]  /*abe0*/  @P1 IMAD.MOV R35, RZ, RZ, -R34 ;  /* 0x000000ffff231224 */ /* 0x000fc800078e0a22 */
[----:B-1----:R-:W-:-:S04]  /*abf0*/  @P1 IMAD R61, R59, R35, R61 ;  /* 0x000000233b3d1224 */ /* 0x002fc800078e023d */
[----:B--2---:R-:W-:-:S07]  /*ac00*/  @P1 IMAD R58, R61, R62, R58 ;  /* 0x0000003e3d3a1224 */ /* 0x004fce00078e023a */
.L_x_7201:
        /* <DEDUP_REMOVED lines=8> */
.L_x_7197:
[----:B------:R-:W-:Y:S05]  /*ac90*/  BSYNC B0 ;  /* 0x0000000000007941 */ /* 0x000fea0003800000 */
.L_x_7196:
[----:B------:R-:W-:Y:S04]  /*aca0*/  BSSY B0, `(.L_x_7202) ;  /* 0x000003c000007945 */ /* 0x000fe80003800000 */
[----:B------:R-:W-:Y:S05]  /*acb0*/  @P0 BRA `(.L_x_7203) ;  /* 0x0000000000e80947 */ /* 0x000fea0003800000 */
[----:B0-----:R-:W-:Y:S01]  /*acc0*/  PRMT R34, R44, 0x9910, RZ ;  /* 0x000099102c227816 */ /* 0x001fe200000000ff */
[----:B------:R-:W-:Y:S01]  /*acd0*/  IMAD.IADD R44, R50, 0x1, R39 ;  /* 0x00000001322c7824 */ /* 0x000fe200078e0227 */
[----:B------:R-:W-:Y:S02]  /*ace0*/  PRMT R35, R45, 0x9910, RZ ;  /* 0x000099102d237816 */ /* 0x000fe400000000ff */
[----:B------:R-:W-:Y:S02]  /*acf0*/  PRMT R42, R46, 0x9910, RZ ;  /* 0x000099102e2a7816 */ /* 0x000fe400000000ff */
[----:B------:R-:W-:Y:S02]  /*ad00*/  ISETP.GE.U32.AND P0, PT, R44, R53, PT ;  /* 0x000000352c00720c */ /* 0x000fe40003f06070 */
        /* <DEDUP_REMOVED lines=9> */
[----:B------:R-:W-:Y:S06]  /*ada0*/  @P0 BRA `(.L_x_7203) ;  /* 0x0000000000ac0947 */ /* 0x000fec0003800000 */
[----:B------:R-:W-:Y:S01]  /*adb0*/  IMAD.IADD R44, R44, 0x1, R39 ;  /* 0x000000012c2c7824 */ /* 0x000fe200078e0227 */
[----:B------:R-:W-:Y:S02]  /*adc0*/  PRMT R34, R48, 0x9910, RZ ;  /* 0x0000991030227816 */ /* 0x000fe400000000ff */
[----:B------:R-:W-:Y:S02]  /*add0*/  PRMT R35, R49, 0x9910, RZ ;  /* 0x0000991031237816 */ /* 0x000fe400000000ff */
[----:B------:R-:W-:Y:S02]  /*ade0*/  ISETP.GE.U32.AND P0, PT, R44, R53, PT ;  /* 0x000000352c00720c */ /* 0x000fe40003f06070 */
[----:B------:R-:W-:Y:S02]  /*adf0*/  PRMT R42, R52, 0x9910, RZ ;  /* 0x00009910342a7816 */ /* 0x000fe400000000ff */
        /* <DEDUP_REMOVED lines=25> */
[----:B------:R-:W-:Y:S06]  /*af90*/  @P0 BRA `(.L_x_7203) ;  /* 0x0000000000300947 */ /* 0x000fec0003800000 */
[----:B------:R-:W-:Y:S02]  /*afa0*/  PRMT R34, R36, 0x9910, RZ ;  /* 0x0000991024227816 */ /* 0x000fe400000000ff */
[----:B------:R-:W-:Y:S02]  /*afb0*/  PRMT R35, R58, 0x9910, RZ ;  /* 0x000099103a237816 */ /* 0x000fe400000000ff */
[----:B------:R-:W-:Y:S02]  /*afc0*/  PRMT R36, R60, 0x9910, RZ ;  /* 0x000099103c247816 */ /* 0x000fe400000000ff */
[----:B------:R-:W-:Y:S02]  /*afd0*/  PRMT R37, R37, 0x9910, RZ ;  /* 0x0000991025257816 */ /* 0x000fe400000000ff */
[----:B------:R-:W-:Y:S02]  /*afe0*/  IADD3 R8, P0, R34, R8, RZ ;  /* 0x0000000822087210 */ /* 0x000fe40007f1e0ff */
[----:B------:R-:W-:-:S02]  /*aff0*/  IADD3 R6, P1, R35, R6, RZ ;  /* 0x0000000623067210 */ /* 0x000fc40007f3e0ff */
[----:B------:R-:W-:Y:S02]  /*b000*/  IADD3 R4, P2, R36, R4, RZ ;  /* 0x0000000424047210 */ /* 0x000fe40007f5e0ff */
[----:B------:R-:W-:Y:S02]  /*b010*/  IADD3 R0, P3, R37, R0, RZ ;  /* 0x0000000025007210 */ /* 0x000fe40007f7e0ff */
[----:B------:R-:W-:Y:S02]  /*b020*/  LEA.HI.X.SX32 R9, R34, R9, 0x1, P0 ;  /* 0x0000000922097211 */ /* 0x000fe400000f0eff */
[----:B------:R-:W-:Y:S02]  /*b030*/  LEA.HI.X.SX32 R7, R35, R7, 0x1, P1 ;  /* 0x0000000723077211 */ /* 0x000fe400008f0eff */
[----:B------:R-:W-:Y:S02]  /*b040*/  LEA.HI.X.SX32 R5, R36, R5, 0x1, P2 ;  /* 0x0000000524057211 */ /* 0x000fe400010f0eff */
[----:B------:R-:W-:-:S07]  /*b050*/  LEA.HI.X.SX32 R3, R37, R3, 0x1, P3 ;  /* 0x0000000325037211 */ /* 0x000fce00018f0eff */
.L_x_7203:
[----:B------:R-:W-:Y:S05]  /*b060*/  BSYNC B0 ;  /* 0x0000000000007941 */ /* 0x000fea0003800000 */
.L_x_7202:
[----:B------:R-:W-:Y:S02]  /*b070*/  IADD3 R23, P4, P5, R14, R23, R31 ;  /* 0x000000170e177210 */ /* 0x000fe40007d9e01f */
[----:B------:R-:W-:Y:S02]  /*b080*/  IADD3 R21, P0, P1, R12, R21, R29 ;  /* 0x000000150c157210 */ /* 0x000fe4000791e01d */
[----:B------:R-:W-:Y:S02]  /*b090*/  IADD3 R19, P2, P3, R10, R19, R26 ;  /* 0x000000130a137210 */ /* 0x000fe40007b5e01a */
[----:B------:R-:W-:Y:S02]  /*b0a0*/  IADD3.X R32, R15, R24, R32, P4, P5 ;  /* 0x000000180f207210 */ /* 0x000fe400027ea420 */
[----:B------:R-:W-:Y:S02]  /*b0b0*/  IADD3 R25, P5, P4, R16, R25, R33 ;  /* 0x0000001910197210 */ /* 0x000fe40007cbe021 */
[----:B------:R-:W-:-:S02]  /*b0c0*/  IADD3.X R22, R13, R22, R30, P0, P1 ;  /* 0x000000160d167210 */ /* 0x000fc400007e241e */
[----:B------:R-:W-:Y:S02]  /*b0d0*/  IADD3.X R20, R11, R20, R28, P2, P3 ;  /* 0x000000140b147210 */ /* 0x000fe400017e641c */
[----:B------:R-:W-:Y:S02]  /*b0e0*/  IADD3 R16, P0, R19, R0, RZ ;  /* 0x0000000013107210 */ /* 0x000fe40007f1e0ff */
[----:B------:R-:W-:Y:S02]  /*b0f0*/  IADD3 R28, P2, R23, R6, RZ ;  /* 0x00000006171c7210 */ /* 0x000fe40007f5e0ff */
[----:B------:R-:W-:Y:S01]  /*b100*/  IADD3 R42, P3, R25, R8, RZ ;  /* 0x00000008192a7210 */ /* 0x000fe20007f7e0ff */
[----:B------:R-:W-:Y:S01]  /*b110*/  IMAD.X R3, R20, 0x1, R3, P0 ;  /* 0x0000000114037824 */ /* 0x000fe200000e0603 */
[----:B------:R-:W-:Y:S01]  /*b120*/  IADD3.X R18, R18, R27, R38, P5, P4 ;  /* 0x0000001b12127210 */ /* 0x000fe20002fe8426 */
[----:B------:R-:W-:Y:S01]  /*b130*/  IMAD.X R29, R32, 0x1, R7, P2 ;  /* 0x00000001201d7824 */ /* 0x000fe200010e0607 */
[----:B------:R-:W-:-:S03]  /*b140*/  IADD3 R24, P1, R21, R4, RZ ;  /* 0x0000000415187210 */ /* 0x000fc60007f3e0ff */
[----:B------:R-:W-:Y:S01]  /*b150*/  IMAD.X R43, R18, 0x1, R9, P3 ;  /* 0x00000001122b7824 */ /* 0x000fe200018e0609 */
[----:B------:R-:W-:Y:S01]  /*b160*/  IADD3.X R5, R22, R5, RZ, P1, !PT ;  /* 0x0000000516057210 */ /* 0x000fe20000ffe4ff */
[----:B------:R-:W-:Y:S08]  /*b170*/  BRA `(.L_x_7170) ;  /* 0x0000002000747947 */ /* 0x000ff00003800000 */
.L_x_7187:
        /* <DEDUP_REMOVED lines=20> */
[----:B------:R-:W-:Y:S01]  /*b2c0*/  MOV R10, R5 ;  /* 0x00000005000a7202 */ /* 0x000fe20000000f00 */
[----:B------:R-:W-:-:S02]  /*b2d0*/  IMAD.MOV.U32 R24, RZ, RZ, R6 ;  /* 0x000000ffff187224 */ /* 0x000fc400078e0006 */
[--C-:B------:R-:W-:Y:S02]  /*b2e0*/  IMAD.MOV.U32 R22, RZ, RZ, R6.reuse ;  /* 0x000000ffff167224 */ /* 0x100fe400078e0006 */
[--C-:B------:R-:W-:Y:S02]  /*b2f0*/  IMAD.MOV.U32 R21, RZ, RZ, R5.reuse ;  /* 0x000000ffff157224 */ /* 0x100fe400078e0005 */
[--C-:B------:R-:W-:Y:S02]  /*b300*/  IMAD.MOV.U32 R19, RZ, RZ, R5.reuse ;  /* 0x000000ffff137224 */ /* 0x100fe400078e0005 */
[--C-:B------:R-:W-:Y:S02]  /*b310*/  IMAD.MOV.U32 R18, RZ, RZ, R6.reuse ;  /* 0x000000ffff127224 */ /* 0x100fe400078e0006 */
[----:B------:R-:W-:Y:S02]  /*b320*/  IMAD.MOV.U32 R15, RZ, RZ, R6 ;  /* 0x000000ffff0f7224 */ /* 0x000fe400078e0006 */
[----:B------:R-:W-:-:S02]  /*b330*/  IMAD.MOV.U32 R14, RZ, RZ, R5 ;  /* 0x000000ffff0e7224 */ /* 0x000fc400078e0005 */
[----:B------:R-:W-:Y:S02]  /*b340*/  IMAD.MOV.U32 R12, RZ, RZ, R5 ;  /* 0x000000ffff0c7224 */ /* 0x000fe400078e0005 */
[----:B------:R-:W-:Y:S01]  /*b350*/  IMAD.MOV.U32 R11, RZ, RZ, R6 ;  /* 0x000000ffff0b7224 */ /* 0x000fe200078e0006 */
        /* <DEDUP_REMOVED lines=28> */
[--C-:B------:R-:W-:Y:S02]  /*b520*/  IMAD.MOV.U32 R14, RZ, RZ, R5.reuse ;  /* 0x000000ffff0e7224 */ /* 0x100fe400078e0005 */
[----:B------:R-:W-:-:S07]  /*b530*/  IMAD.MOV.U32 R10, RZ, RZ, R5 ;  /* 0x000000ffff0a7224 */ /* 0x000fce00078e0005 */
.L_x_7207:
[----:B------:R-:W-:Y:S02]  /*b540*/  IMAD R26, R55, R50, RZ ;  /* 0x00000032371a7224 */ /* 0x000fe400078e02ff */
[----:B------:R-:W-:-:S03]  /*b550*/  IMAD.IADD R50, R39, 0x1, R50 ;  /* 0x0000000127327824 */ /* 0x000fc600078e0232 */
[----:B------:R-:W-:Y:S01]  /*b560*/  SHF.R.U32.HI R27, RZ, 0x2, R26 ;  /* 0x00000002ff1b7819 */ /* 0x000fe2000001161a */
[----:B------:R-:W-:-:S04]  /*b570*/  IMAD R28, R55, R50, RZ ;  /* 0x00000032371c7224 */ /* 0x000fc800078e02ff */
[----:B------:R-:W-:Y:S01]  /*b580*/  IMAD.WIDE.U32 R26, R27, 0x8, R42 ;  /* 0x000000081b1a7825 */ /* 0x000fe200078e002a */
[----:B------:R-:W-:-:S05]  /*b590*/  SHF.R.U32.HI R29, RZ, 0x2, R28 ;  /* 0x00000002ff1d7819 */ /* 0x000fca000001161c */
[----:B------:R-:W2:Y:S01]  /*b5a0*/  LDG.E.64 R26, desc[UR60][R26.64] ;  /* 0x0000003c1a1a7981 */ /* 0x000ea2000c1e1b00 */
[----:B------:R-:W-:Y:S01]  /*b5b0*/  IMAD.WIDE.U32 R28, R29, 0x8, R42 ;  /* 0x000000081d1c7825 */ /* 0x000fe200078e002a */
[----:B------:R-:W-:-:S05]  /*b5c0*/  IADD3 R50, R50, R39, RZ ;  /* 0x0000002732327210 */ /* 0x000fca0007ffe0ff */
[----:B------:R-:W-:Y:S01]  /*b5d0*/  IMAD R30, R55, R50, RZ ;  /* 0x00000032371e7224 */ /* 0x000fe200078e02ff */
[----:B------:R-:W3:Y:S01]  /*b5e0*/  LDG.E.64 R28, desc[UR60][R28.64] ;  /* 0x0000003c1c1c7981 */ /* 0x000ee2000c1e1b00 */
[----:B------:R-:W-:-:S03]  /*b5f0*/  IMAD.IADD R50, R50, 0x1, R39 ;  /* 0x0000000132327824 */ /* 0x000fc600078e0227 */
[----:B------:R-:W-:Y:S01]  /*b600*/  SHF.R.U32.HI R31, RZ, 0x2, R30 ;  /* 0x00000002ff1f7819 */ /* 0x000fe2000001161e */
[----:B------:R-:W-:-:S04]  /*b610*/  IMAD R32, R55, R50, RZ ;  /* 0x0000003237207224 */ /* 0x000fc800078e02ff */
[----:B------:R-:W-:Y:S01]  /*b620*/  IMAD.WIDE.U32 R30, R31, 0x8, R42 ;  /* 0x000000081f1e7825 */ /* 0x000fe200078e002a */
[----:B------:R-:W-:-:S05]  /*b630*/  SHF.R.U32.HI R33, RZ, 0x2, R32 ;  /* 0x00000002ff217819 */ /* 0x000fca0000011620 */
[----:B------:R-:W4:Y:S01]  /*b640*/  LDG.E.64 R30, desc[UR60][R30.64] ;  /* 0x0000003c1e1e7981 */ /* 0x000f22000c1e1b00 */
[----:B------:R-:W-:-:S06]  /*b650*/  IMAD.WIDE.U32 R32, R33, 0x8, R42 ;  /* 0x0000000821207825 */ /* 0x000fcc00078e002a */
[----:B------:R-:W5:Y:S01]  /*b660*/  LDG.E.64 R32, desc[UR60][R32.64] ;  /* 0x0000003c20207981 */ /* 0x000f62000c1e1b00 */
[----:B------:R-:W-:-:S04]  /*b670*/  IMAD.IADD R50, R50, 0x1, R39 ;  /* 0x0000000132327824 */ /* 0x000fc800078e0227 */
[----:B------:R-:W-:-:S05]  /*b680*/  IMAD R48, R39, 0x3, R50 ;  /* 0x0000000327307824 */ /* 0x000fca00078e0232 */
[----:B------:R-:W-:Y:S02]  /*b690*/  ISETP.GE.U32.AND P0, PT, R48, R53, PT ;  /* 0x000000353000720c */ /* 0x000fe40003f06070 */
[C---:B--2---:R-:W-:Y:S02]  /*b6a0*/  PRMT R49, R26.reuse, 0x9910, RZ ;  /* 0x000099101a317816 */ /* 0x044fe400000000ff */
[----:B------:R-:W-:Y:S02]  /*b6b0*/  PRMT R51, R26, 0xbb32, RZ ;  /* 0x0000bb321a337816 */ /* 0x000fe400000000ff */
[----:B------:R-:W-:Y:S02]  /*b6c0*/  IADD3 R11, P1, R49, R11, RZ ;  /* 0x0000000b310b7210 */ /* 0x000fe40007f3e0ff */
[----:B------:R-:W-:Y:S02]  /*b6d0*/  PRMT R52, R27, 0xbb32, RZ ;  /* 0x0000bb321b347816 */ /* 0x000fe400000000ff */
[----:B------:R-:W-:-:S02]  /*b6e0*/  IADD3 R13, P2, R51, R13, RZ ;  /* 0x0000000d330d7210 */ /* 0x000fc40007f5e0ff */
[----:B------:R-:W-:Y:S02]  /*b6f0*/  LEA.HI.X.SX32 R10, R49, R10, 0x1, P1 ;  /* 0x0000000a310a7211 */ /* 0x000fe400008f0eff */
[----:B------:R-:W-:Y:S02]  /*b700*/  MOV R49, R52 ;  /* 0x0000003400317202 */ /* 0x000fe40000000f00 */
[----:B------:R-:W-:Y:S02]  /*b710*/  LEA.HI.X.SX32 R12, R51, R12, 0x1, P2 ;  /* 0x0000000c330c7211 */ /* 0x000fe400010f0eff */
[----:B------:R-:W-:Y:S02]  /*b720*/  IADD3 R18, P2, R49, R18, RZ ;  /* 0x0000001231127210 */ /* 0x000fe40007f5e0ff */
[----:B------:R-:W-:Y:S02]  /*b730*/  PRMT R48, R27, 0x9910, RZ ;  /* 0x000099101b307816 */ /* 0x000fe400000000ff */
[----:B---3--:R-:W-:-:S02]  /*b740*/  PRMT R52, R28, 0xbb32, RZ ;  /* 0x0000bb321c347816 */ /* 0x008fc400000000ff */
[----:B------:R-:W-:Y:S02]  /*b750*/  LEA.HI.X.SX32 R16, R49, R16, 0x1, P2 ;  /* 0x0000001031107211 */ /* 0x000fe400010f0eff */
[----:B------:R-:W-:Y:S02]  /*b760*/  IADD3 R15, P1, R48, R15, RZ ;  /* 0x0000000f300f7210 */ /* 0x000fe40007f3e0ff */
[----:B------:R-:W-:Y:S02]  /*b770*/  IADD3 R22, P2, R52, R22, RZ ;  /* 0x0000001634167210 */ /* 0x000fe40007f5e0ff */
[----:B------:R-:W-:Y:S02]  /*b780*/  PRMT R49, R29, 0xbb32, RZ ;  /* 0x0000bb321d317816 */ /* 0x000fe400000000ff */
[----:B------:R-:W-:Y:S02]  /*b790*/  PRMT R51, R28, 0x9910, RZ ;  /* 0x000099101c337816 */ /* 0x000fe400000000ff */
[----:B------:R-:W-:-:S02]  /*b7a0*/  LEA.HI.X.SX32 R14, R48, R14, 0x1, P1 ;  /* 0x0000000e300e7211 */ /* 0x000fc400008f0eff */
[----:B------:R-:W-:Y:S01]  /*b7b0*/  LEA.HI.X.SX32 R21, R52, R21, 0x1, P2 ;  /* 0x0000001534157211 */ /* 0x000fe200010f0eff */
[----:B------:R-:W-:Y:S01]  /*b7c0*/  IMAD.MOV.U32 R52, RZ, RZ, R49 ;  /* 0x000000ffff347224 */ /* 0x000fe200078e0031 */
[----:B------:R-:W-:Y:S02]  /*b7d0*/  IADD3 R20, P1, R51, R20, RZ ;  /* 0x0000001433147210 */ /* 0x000fe40007f3e0ff */
[----:B------:R-:W-:Y:S02]  /*b7e0*/  PRMT R48, R29, 0x9910, RZ ;  /* 0x000099101d307816 */ /* 0x000fe400000000ff */
[----:B------:R-:W-:Y:S02]  /*b7f0*/  LEA.HI.X.SX32 R19, R51, R19, 0x1, P1 ;  /* 0x0000001333137211 */ /* 0x000fe400008f0eff */
[----:B------:R-:W-:Y:S02]  /*b800*/  IADD3 R24, P1, R48, R24, RZ ;  /* 0x0000001830187210 */ /* 0x000fe40007f3e0ff */
[----:B------:R-:W-:-:S02]  /*b810*/  IADD3 R35, P2, R52, R35, RZ ;  /* 0x0000002334237210 */ /* 0x000fc40007f5e0ff */
[C---:B----4-:R-:W-:Y:S02]  /*b820*/  PRMT R49, R30.reuse, 0x9910, RZ ;  /* 0x000099101e317816 */ /* 0x050fe400000000ff */
[----:B------:R-:W-:Y:S02]  /*b830*/  PRMT R51, R30, 0xbb32, RZ ;  /* 0x0000bb321e337816 */ /* 0x000fe400000000ff */
[----:B------:R-:W-:Y:S02]  /*b840*/  LEA.HI.X.SX32 R23, R48, R23, 0x1, P1 ;  /* 0x0000001730177211 */ /* 0x000fe400008f0eff */
[----:B------:R-:W-:Y:S02]  /*b850*/  LEA.HI.X.SX32 R25, R52, R25, 0x1, P2 ;  /* 0x0000001934197211 */ /* 0x000fe400010f0eff */
[----:B------:R-:W-:Y:S02]  /*b860*/  IADD3 R36, P1, R49, R36, RZ ;  /* 0x0000002431247210 */ /* 0x000fe40007f3e0ff */
[----:B------:R-:W-:-:S02]  /*b870*/  PRMT R52, R31, 0xbb32, RZ ;  /* 0x0000bb321f347816 */ /* 0x000fc400000000ff */
[----:B------:R-:W-:Y:S02]  /*b880*/  IADD3 R38, P2, R51, R38, RZ ;  /* 0x0000002633267210 */ /* 0x000fe40007f5e0ff */
[----:B------:R-:W-:Y:S01]  /*b890*/  LEA.HI.X.SX32 R34, R49, R34, 0x1, P1 ;  /* 0x0000002231227211 */ /* 0x000fe200008f0eff */
[----:B------:R-:W-:Y:S01]  /*b8a0*/  IMAD.MOV.U32 R49, RZ, RZ, R52 ;  /* 0x000000ffff317224 */ /* 0x000fe200078e0034 */
[----:B------:R-:W-:Y:S02]  /*b8b0*/  LEA.HI.X.SX32 R37, R51, R37, 0x1, P2 ;  /* 0x0000002533257211 */ /* 0x000fe400010f0eff */
[----:B------:R-:W-:Y:S02]  /*b8c0*/  PRMT R48, R31, 0x9910, RZ ;  /* 0x000099101f307816 */ /* 0x000fe400000000ff */
[C---:B-----5:R-:W-:Y:S02]  /*b8d0*/  PRMT R51, R32.reuse, 0x9910, RZ ;  /* 0x0000991020337816 */ /* 0x060fe400000000ff */
[----:B------:R-:W-:-:S02]  /*b8e0*/  PRMT R52, R32, 0xbb32, RZ ;  /* 0x0000bb3220347816 */ /* 0x000fc400000000ff */
[C---:B------:R-:W-:Y:S02]  /*b8f0*/  PRMT R54, R33.reuse, 0x9910, RZ ;  /* 0x0000991021367816 */ /* 0x040fe400000000ff */
[----:B------:R-:W-:Y:S02]  /*b900*/  PRMT R56, R33, 0xbb32, RZ ;  /* 0x0000bb3221387816 */ /* 0x000fe400000000ff */
        /* <DEDUP_REMOVED lines=14> */
.L_x_7206:
        /* <DEDUP_REMOVED lines=14> */
.L_x_7205:
[----:B------:R-:W-:Y:S05]  /*bad0*/  BSYNC B0 ;  /* 0x0000000000007941 */ /* 0x000fea0003800000 */
.L_x_7204:
        /* <DEDUP_REMOVED lines=25> */
[----:B------:R-:W-:-:S05]  /*bc70*/  IMAD.IADD R26, R62, 0x1, R39 ;  /* 0x000000013e1a7824 */ /* 0x000fca00078e0227 */
        /* <DEDUP_REMOVED lines=17> */
.L_x_7209:
[----:B------:R-:W-:Y:S05]  /*bd90*/  BSYNC B0 ;  /* 0x0000000000007941 */ /* 0x000fea0003800000 */
.L_x_7208:
[----:B------:R-:W-:Y:S04]  /*bda0*/  BSSY B0, `(.L_x_7210) ;  /* 0x000003c000007945 */ /* 0x000fe80003800000 */
[----:B------:R-:W-:Y:S05]  /*bdb0*/  @P1 BRA `(.L_x_7211) ;  /* 0x0000000000e81947 */ /* 0x000fea0003800000 */
[----:B------:R-:W-:Y:S02]  /*bdc0*/  PRMT R26, R48, 0x9910, RZ ;  /* 0x00009910301a7816 */ /* 0x000fe400000000ff */
[----:B------:R-:W-:Y:S02]  /*bdd0*/  IADD3 R48, R50, R39, RZ ;  /* 0x0000002732307210 */ /* 0x000fe40007ffe0ff */
[----:B------:R-:W-:Y:S02]  /*bde0*/  PRMT R27, R49, 0x9910, RZ ;  /* 0x00009910311b7816 */ /* 0x000fe400000000ff */
[----:B------:R-:W-:Y:S02]  /*bdf0*/  ISETP.GE.U32.AND P0, PT, R48, R53, PT ;  /* 0x000000353000720c */ /* 0x000fe40003f06070 */
        /* <DEDUP_REMOVED lines=54> */
.L_x_7211:
[----:B------:R-:W-:Y:S05]  /*c160*/  BSYNC B0 ;  /* 0x0000000000007941 */ /* 0x000fea0003800000 */
.L_x_7210:
        /* <DEDUP_REMOVED lines=17> */
.L_x_7186:
[----:B------:R-:W0:Y:S01]  /*c280*/  LDC R0, c[0x0][0x22c] ;  /* 0x00008b00ff007b82 */ /* 0x000e220000000800 */
[----:B------:R-:W-:Y:S01]  /*c290*/  BSSY B0, `(.L_x_7212) ;  /* 0x0000096000007945 */ /* 0x000fe20003800000 */
[----:B------:R-:W-:-:S06]  /*c2a0*/  IMAD.MOV.U32 R49, RZ, RZ, R50 ;  /* 0x000000ffff317224 */ /* 0x000fcc00078e0032 */
        /* <DEDUP_REMOVED lines=32> */
[--C-:B------:R-:W-:Y:S02]  /*c4b0*/  IMAD.MOV.U32 R46, RZ, RZ, R21.reuse ;  /* 0x000000ffff2e7224 */ /* 0x100fe400078e0015 */
        /* <DEDUP_REMOVED lines=31> */
.L_x_7215:
[----:B------:R-:W-:-:S05]  /*c6b0*/  SHF.R.U32.HI R29, RZ, 0x2, R49 ;  /* 0x00000002ff1d7819 */ /* 0x000fca0000011631 */
[----:B------:R-:W-:-:S04]  /*c6c0*/  IMAD.WIDE.U32 R28, R29, 0x8, R42 ;  /* 0x000000081d1c7825 */ /* 0x000fc800078e002a */
[----:B------:R-:W-:Y:S02]  /*c6d0*/  IMAD.IADD R49, R49, 0x1, R0 ;  /* 0x0000000131317824 */ /* 0x000fe400078e0200 */
[----:B------:R-:W2:Y:S03]  /*c6e0*/  LDG.E.64 R28, desc[UR60][R28.64] ;  /* 0x0000003c1c1c7981 */ /* 0x000ea6000c1e1b00 */
[----:B------:R-:W-:Y:S02]  /*c6f0*/  SHF.R.U32.HI R31, RZ, 0x2, R49 ;  /* 0x00000002ff1f7819 */ /* 0x000fe40000011631 */
[----:B------:R-:W-:-:S03]  /*c700*/  IADD3 R49, R49, R0, RZ ;  /* 0x0000000031317210 */ /* 0x000fc60007ffe0ff */
[----:B------:R-:W-:Y:S01]  /*c710*/  IMAD.WIDE.U32 R30, R31, 0x8, R42 ;  /* 0x000000081f1e7825 */ /* 0x000fe200078e002a */
[----:B------:R-:W-:-:S05]  /*c720*/  SHF.R.U32.HI R33, RZ, 0x2, R49 ;  /* 0x00000002ff217819 */ /* 0x000fca0000011631 */
[----:B------:R-:W3:Y:S01]  /*c730*/  LDG.E.64 R30, desc[UR60][R30.64] ;  /* 0x0000003c1e1e7981 */ /* 0x000ee2000c1e1b00 */
[----:B------:R-:W-:Y:S02]  /*c740*/  IMAD.IADD R49, R49, 0x1, R0 ;  /* 0x0000000131317824 */ /* 0x000fe400078e0200 */
[----:B------:R-:W-:-:S03]  /*c750*/  IMAD.WIDE.U32 R32, R33, 0x8, R42 ;  /* 0x0000000821207825 */ /* 0x000fc600078e002a */
[----:B------:R-:W-:-:S03]  /*c760*/  SHF.R.U32.HI R35, RZ, 0x2, R49 ;  /* 0x00000002ff237819 */ /* 0x000fc60000011631 */
[----:B------:R-:W4:Y:S02]  /*c770*/  LDG.E.64 R32, desc[UR60][R32.64] ;  /* 0x0000003c20207981 */ /* 0x000f24000c1e1b00 */
[----:B------:R-:W-:-:S06]  /*c780*/  IMAD.WIDE.U32 R34, R35, 0x8, R42 ;  /* 0x0000000823227825 */ /* 0x000fcc00078e002a */
[----:B------:R-:W5:Y:S01]  /*c790*/  LDG.E.64 R34, desc[UR60][R34.64] ;  /* 0x0000003c22227981 */ /* 0x000f62000c1e1b00 */
[----:B------:R-:W-:-:S05]  /*c7a0*/  IADD3 R49, R49, R0, RZ ;  /* 0x0000000031317210 */ /* 0x000fca0007ffe0ff */
[----:B------:R-:W-:-:S05]  /*c7b0*/  IMAD R48, R0, 0x3, R49 ;  /* 0x0000000300307824 */ /* 0x000fca00078e0231 */
[----:B------:R-:W-:Y:S02]  /*c7c0*/  ISETP.GE.U32.AND P0, PT, R48, R53, PT ;  /* 0x000000353000720c */ /* 0x000fe40003f06070 */
[----:B--2---:R-:W-:Y:S02]  /*c7d0*/  PRMT R50, R28, 0x9910, RZ ;  /* 0x000099101c327816 */ /* 0x004fe400000000ff */
[----:B------:R-:W-:Y:S02]  /*c7e0*/  PRMT R52, R29, 0xbb32, RZ ;  /* 0x0000bb321d347816 */ /* 0x000fe400000000ff */
[----:B------:R-:W-:Y:S02]  /*c7f0*/  IADD3 R19, P1, R50, R19, RZ ;  /* 0x0000001332137210 */ /* 0x000fe40007f3e0ff */
[----:B------:R-:W-:Y:S02]  /*c800*/  PRMT R51, R28, 0xbb32, RZ ;  /* 0x0000bb321c337816 */ /* 0x000fe400000000ff */
[----:B------:R-:W-:Y:S01]  /*c810*/  LEA.HI.X.SX32 R47, R50, R47, 0x1, P1 ;  /* 0x0000002f322f7211 */ /* 0x000fe200008f0eff */
[----:B------:R-:W-:Y:S01]  /*c820*/  IMAD.MOV.U32 R50, RZ, RZ, R52 ;  /* 0x000000ffff327224 */ /* 0x000fe200078e0034 */
[----:B------:R-:W-:-:S02]  /*c830*/  IADD3 R18, P2, R51, R18, RZ ;  /* 0x0000001233127210 */ /* 0x000fc40007f5e0ff */
[----:B------:R-:W-:Y:S02]  /*c840*/  PRMT R48, R29, 0x9910, RZ ;  /* 0x000099101d307816 */ /* 0x000fe400000000ff */
[----:B------:R-:W-:Y:S02]  /*c850*/  LEA.HI.X.SX32 R46, R51, R46, 0x1, P2 ;  /* 0x0000002e332e7211 */ /* 0x000fe400010f0eff */
[----:B------:R-:W-:Y:S02]  /*c860*/  IADD3 R16, P1, R48, R16, RZ ;  /* 0x0000001030107210 */ /* 0x000fe40007f3e0ff */
[----:B------:R-:W-:Y:S02]  /*c870*/  IADD3 R15, P2, R50, R15, RZ ;  /* 0x0000000f320f7210 */ /* 0x000fe40007f5e0ff */
[C---:B---3--:R-:W-:Y:S02]  /*c880*/  PRMT R51, R30.reuse, 0x9910, RZ ;  /* 0x000099101e337816 */ /* 0x048fe400000000ff */
[----:B------:R-:W-:-:S02]  /*c890*/  PRMT R52, R30, 0xbb32, RZ ;  /* 0x0000bb321e347816 */ /* 0x000fc400000000ff */
[----:B------:R-:W-:Y:S02]  /*c8a0*/  LEA.HI.X.SX32 R45, R48, R45, 0x1, P1 ;  /* 0x0000002d302d7211 */ /* 0x000fe400008f0eff */
[----:B------:R-:W-:Y:S02]  /*c8b0*/  LEA.HI.X.SX32 R44, R50, R44, 0x1, P2 ;  /* 0x0000002c322c7211 */ /* 0x000fe400010f0eff */
[----:B------:R-:W-:Y:S02]  /*c8c0*/  IADD3 R13, P1, R51, R13, RZ ;  /* 0x0000000d330d7210 */ /* 0x000fe40007f3e0ff */
[----:B------:R-:W-:Y:S02]  /*c8d0*/  IADD3 R14, P2, R52, R14, RZ ;  /* 0x0000000e340e7210 */ /* 0x000fe40007f5e0ff */
[C---:B------:R-:W-:Y:S02]  /*c8e0*/  PRMT R48, R31.reuse, 0x9910, RZ ;  /* 0x000099101f307816 */ /* 0x040fe400000000ff */
[----:B------:R-:W-:-:S02]  /*c8f0*/  PRMT R50, R31, 0xbb32, RZ ;  /* 0x0000bb321f327816 */ /* 0x000fc400000000ff */
[----:B------:R-:W-:Y:S02]  /*c900*/  LEA.HI.X.SX32 R38, R51, R38, 0x1, P1 ;  /* 0x0000002633267211 */ /* 0x000fe400008f0eff */
[----:B------:R-:W-:Y:S02]  /*c910*/  LEA.HI.X.SX32 R39, R52, R39, 0x1, P2 ;  /* 0x0000002734277211 */ /* 0x000fe400010f0eff */
[----:B------:R-:W-:Y:S02]  /*c920*/  IADD3 R11, P1, R48, R11, RZ ;  /* 0x0000000b300b7210 */ /* 0x000fe40007f3e0ff */
[----:B------:R-:W-:Y:S02]  /*c930*/  IADD3 R12, P2, R50, R12, RZ ;  /* 0x0000000c320c7210 */ /* 0x000fe40007f5e0ff */
[C---:B----4-:R-:W-:Y:S02]  /*c940*/  PRMT R51, R32.reuse, 0x9910, RZ ;  /* 0x0000991020337816 */ /* 0x050fe400000000ff */
[----:B------:R-:W-:-:S02]  /*c950*/  PRMT R52, R32, 0xbb32, RZ ;  /* 0x0000bb3220347816 */ /* 0x000fc400000000ff */
[----:B------:R-:W-:Y:S02]  /*c960*/  LEA.HI.X.SX32 R36, R48, R36, 0x1, P1 ;  /* 0x0000002430247211 */ /* 0x000fe400008f0eff */
[----:B------:R-:W-:Y:S02]  /*c970*/  LEA.HI.X.SX32 R37, R50, R37, 0x1, P2 ;  /* 0x0000002532257211 */ /* 0x000fe400010f0eff */
[C---:B------:R-:W-:Y:S02]  /*c980*/  IADD3 R10, P1, R51.reuse, R10, RZ ;  /* 0x0000000a330a7210 */ /* 0x040fe40007f3e0ff */
[C---:B------:R-:W-:Y:S02]  /*c990*/  IADD3 R9, P2, R52.reuse, R9, RZ ;  /* 0x0000000934097210 */ /* 0x040fe40007f5e0ff */
[----:B------:R-:W-:Y:S02]  /*c9a0*/  LEA.HI.X.SX32 R27, R51, R27, 0x1, P1 ;  /* 0x0000001b331b7211 */ /* 0x000fe400008f0eff */
[----:B------:R-:W-:-:S02]  /*c9b0*/  LEA.HI.X.SX32 R26, R52, R26, 0x1, P2 ;  /* 0x0000001a341a7211 */ /* 0x000fc400010f0eff */
[C---:B------:R-:W-:Y:S02]  /*c9c0*/  PRMT R48, R33.reuse, 0x9910, RZ ;  /* 0x0000991021307816 */ /* 0x040fe400000000ff */
[----:B------:R-:W-:Y:S02]  /*c9d0*/  PRMT R50, R33, 0xbb32, RZ ;  /* 0x0000bb3221327816 */ /* 0x000fe400000000ff */
[C---:B-----5:R-:W-:Y:S02]  /*c9e0*/  PRMT R51, R34.reuse, 0x9910, RZ ;  /* 0x0000991022337816 */ /* 0x060fe400000000ff */
[----:B------:R-:W-:Y:S02]  /*c9f0*/  PRMT R52, R34, 0xbb32, RZ ;  /* 0x0000bb3222347816 */ /* 0x000fe400000000ff */
[C---:B------:R-:W-:Y:S02]  /*ca00*/  PRMT R54, R35.reuse, 0x9910, RZ ;  /* 0x0000991023367816 */ /* 0x040fe400000000ff */
[----:B------:R-:W-:-:S02]  /*ca10*/  PRMT R55, R35, 0xbb32, RZ ;  /* 0x0000bb3223377816 */ /* 0x000fc400000000ff */
[----:B------:R-:W-:Y:S02]  /*ca20*/  IADD3 R8, P1, R48, R8, RZ ;  /* 0x0000000830087210 */ /* 0x000fe40007f3e0ff */
[----:B------:R-:W-:Y:S02]  /*ca30*/  IADD3 R7, P2, R50, R7, RZ ;  /* 0x0000000732077210 */ /* 0x000fe40007f5e0ff */
[----:B------:R-:W-:Y:S02]  /*ca40*/  IADD3 R6, P3, R51, R6, RZ ;  /* 0x0000000633067210 */ /* 0x000fe40007f7e0ff */
[----:B------:R-:W-:Y:S02]  /*ca50*/  IADD3 R5, P4, R52, R5, RZ ;  /* 0x0000000534057210 */ /* 0x000fe40007f9e0ff */
[----:B------:R-:W-:Y:S02]  /*ca60*/  IADD3 R4, P5, R54, R4, RZ ;  /* 0x0000000436047210 */ /* 0x000fe40007fbe0ff */
[----:B------:R-:W-:-:S02]  /*ca70*/  IADD3 R3, P6, R55, R3, RZ ;  /* 0x0000000337037210 */ /* 0x000fc40007fde0ff */
[----:B------:R-:W-:Y:S02]  /*ca80*/  LEA.HI.X.SX32 R25, R48, R25, 0x1, P1 ;  /* 0x0000001930197211 */ /* 0x000fe400008f0eff */
[----:B------:R-:W-:Y:S02]  /*ca90*/  LEA.HI.X.SX32 R24, R50, R24, 0x1, P2 ;  /* 0x0000001832187211 */ /* 0x000fe400010f0eff */
[----:B------:R-:W-:Y:S02]  /*caa0*/  LEA.HI.X.SX32 R23, R51, R23, 0x1, P3 ;  /* 0x0000001733177211 */ /* 0x000fe400018f0eff */
[----:B------:R-:W-:Y:S02]  /*cab0*/  LEA.HI.X.SX32 R22, R52, R22, 0x1, P4 ;  /* 0x0000001634167211 */ /* 0x000fe400020f0eff */
[----:B------:R-:W-:Y:S02]  /*cac0*/  LEA.HI.X.SX32 R21, R54, R21, 0x1, P5 ;  /* 0x0000001536157211 */ /* 0x000fe400028f0eff */
[----:B------:R-:W-:Y:S01]  /*cad0*/  LEA.HI.X.SX32 R20, R55, R20, 0x1, P6 ;  /* 0x0000001437147211 */ /* 0x000fe200030f0eff */
[----:B------:R-:W-:Y:S06]  /*cae0*/  @!P0 BRA `(.L_x_7215) ;  /* 0xfffffff800f08947 */ /* 0x000fec000383ffff */
[----:B------:R-:W-:Y:S05]  /*caf0*/  BSYNC B1 ;  /* 0x0000000000017941 */ /* 0x000fea0003800000 */
.L_x_7214:
[C---:B------:R-:W-:Y:S02]  /*cb00*/  PRMT R55, R31.reuse, 0x7610, R55 ;  /* 0x000076101f377816 */ /* 0x040fe40000000037 */
[----:B------:R-:W-:Y:S02]  /*cb10*/  PRMT R56, R31, 0x7632, R56 ;  /* 0x000076321f387816 */ /* 0x000fe40000000038 */
[C---:B------:R-:W-:Y:S02]  /*cb20*/  PRMT R57, R32.reuse, 0x7610, R57 ;  /* 0x0000761020397816 */ /* 0x040fe40000000039 */
[----:B------:R-:W-:Y:S02]  /*cb30*/  PRMT R58, R32, 0x7632, R58 ;  /* 0x00007632203a7816 */ /* 0x000fe4000000003a */
[----:B------:R-:W-:Y:S02]  /*cb40*/  PRMT R59, R33, 0x7610, R59 ;  /* 0x00007610213b7816 */ /* 0x000fe4000000003b */
[----:B------:R-:W-:-:S02]  /*cb50*/  PRMT R31, R34, 0x7610, R31 ;  /* 0x00007610221f7816 */ /* 0x000fc4000000001f */
[----:B------:R-:W-:Y:S02]  /*cb60*/  PRMT R32, R35, 0x7610, R32 ;  /* 0x0000761023207816 */ /* 0x000fe40000000020 */
[C---:B------:R-:W-:Y:S02]  /*cb70*/  PRMT R48, R28.reuse, 0x7610, R48 ;  /* 0x000076101c307816 */ /* 0x040fe40000000030 */
[----:B------:R-:W-:Y:S02]  /*cb80*/  PRMT R50, R28, 0x7632, R50 ;  /* 0x000076321c327816 */ /* 0x000fe40000000032 */
[C---:B------:R-:W-:Y:S02]  /*cb90*/  PRMT R51, R29.reuse, 0x7610, R51 ;  /* 0x000076101d337816 */ /* 0x040fe40000000033 */
[----:B------:R-:W-:Y:S02]  /*cba0*/  PRMT R52, R29, 0x7632, R52 ;  /* 0x000076321d347816 */ /* 0x000fe40000000034 */
[----:B------:R-:W-:-:S02]  /*cbb0*/  PRMT R54, R30, 0x7632, R54 ;  /* 0x000076321e367816 */ /* 0x000fc40000000036 */
[----:B------:R-:W-:Y:S02]  /*cbc0*/  PRMT R33, R33, 0x7632, R33 ;  /* 0x0000763221217816 */ /* 0x000fe40000000021 */
[----:B------:R-:W-:Y:S02]  /*cbd0*/  PRMT R34, R34, 0x7632, R34 ;  /* 0x0000763222227816 */ /* 0x000fe40000000022 */
[----:B------:R-:W-:-:S07]  /*cbe0*/  PRMT R35, R35, 0x7632, R35 ;  /* 0x0000763223237816 */ /* 0x000fce0000000023 */
.L_x_7213:
[----:B------:R-:W-:Y:S05]  /*cbf0*/  BSYNC B0 ;  /* 0x0000000000007941 */ /* 0x000fea0003800000 */
.L_x_7212:
        /* <DEDUP_REMOVED lines=39> */
.L_x_7217:
[----:B------:R-:W-:Y:S05]  /*ce70*/  BSYNC B0 ;  /* 0x0000000000007941 */ /* 0x000fea0003800000 */
.L_x_7216:
        /* <DEDUP_REMOVED lines=20> */
[----:B------:R-:W-:Y:S02]  /*cfc0*/  PRMT R29, R54, 0x9910, RZ ;  /* 0x00009910361d7816 */ /* 0x000fe400000000ff */
[----:B------:R-:W-:Y:S02]  /*cfd0*/  PRMT R30, R55, 0x9910, RZ ;  /* 0x00009910371e7816 */ /* 0x000fe400000000ff */
[----:B------:R-:W-:-:S02]  /*cfe0*/  PRMT R42, R56, 0x9910, RZ ;  /* 0x00009910382a7816 */ /* 0x000fc400000000ff */
[----:B------:R-:W-:Y:S02]  /*cff0*/  IADD3 R13, P1, R28, R13, RZ ;  /* 0x0000000d1c0d7210 */ /* 0x000fe40007f3e0ff */
[C---:B------:R-:W-:Y:S02]  /*d000*/  IADD3 R14, P2, R29.reuse, R14, RZ ;  /* 0x0000000e1d0e7210 */ /* 0x040fe40007f5e0ff */
        /* <DEDUP_REMOVED lines=29> */
[C---:B------:R-:W-:Y:S02]  /*d1e0*/  IADD3 R4, P2, R29.reuse, R4, RZ ;  /* 0x000000041d047210 */ /* 0x040fe40007f5e0ff */
[----:B------:R-:W-:Y:S02]  /*d1f0*/  IADD3 R3, P3, R30, R3, RZ ;  /* 0x000000031e037210 */ /* 0x000fe40007f7e0ff */
[----:B------:R-:W-:Y:S02]  /*d200*/  LEA.HI.X.SX32 R23, R0, R23, 0x1, P0 ;  /* 0x0000001700177211 */ /* 0x000fe400000f0eff */
[----:B------:R-:W-:Y:S02]  /*d210*/  LEA.HI.X.SX32 R22, R28, R22, 0x1, P1 ;  /* 0x000000161c167211 */ /* 0x000fe400008f0eff */
[----:B------:R-:W-:Y:S02]  /*d220*/  LEA.HI.X.SX32 R21, R29, R21, 0x1, P2 ;  /* 0x000000151d157211 */ /* 0x000fe400010f0eff */
[----:B------:R-:W-:-:S07]  /*d230*/  LEA.HI.X.SX32 R20, R30, R20, 0x1, P3 ;  /* 0x000000141e147211 */ /* 0x000fce00018f0eff */
.L_x_7219:
[----:B------:R-:W-:Y:S05]  /*d240*/  BSYNC B0 ;  /* 0x0000000000007941 */ /* 0x000fea0003800000 */
.L_x_7218:
        /* <DEDUP_REMOVED lines=11> */
[----:B------:R-:W-:Y:S01]  /*d300*/  IADD3 R42, P3, R6, R13, RZ ;  /* 0x0000000d062a7210 */ /* 0x000fe20007f7e0ff */
[----:B------:R-:W-:Y:S01]  /*d310*/  IMAD.X R29, R22, 0x1, R29, P2 ;  /* 0x00000001161d7824 */ /* 0x000fe200010e061d */
[----:B------:R-:W-:-:S02]  /*d320*/  IADD3.X R38, R27, R38, R47, P5, P4 ;  /* 0x000000261b267210 */ /* 0x000fc40002fe842f */
[----:B------:R-:W-:Y:S02]  /*d330*/  IADD3.X R5, R21, R36, RZ, P1, !PT ;  /* 0x0000002415057210 */ /* 0x000fe40000ffe4ff */
[----:B------:R-:W-:-:S07]  /*d340*/  IADD3.X R43, R23, R38, RZ, P3, !PT ;  /* 0x00000026172b7210 */ /* 0x000fce0001ffe4ff */
.L_x_7170:
[----:B------:R-:W-:Y:S05]  /*d350*/  BSYNC B6 ;  /* 0x0000000000067941 */ /* 0x000fea0003800000 */
.L_x_7169:
[----:B------:R-:W-:Y:S02]  /*d360*/  ULDC UR4, c[0x0][0x23c] ;  /* 0x00008f0000047ab9 */ /* 0x000fe40000000800 */
[----:B------:R-:W-:-:S13]  /*d370*/  ISETP.NE.AND P0, PT, RZ, UR4, PT ;  /* 0x00000004ff007c0c */ /* 0x000fda000bf05270 */
[----:B------:R-:W-:Y:S05]  /*d380*/  @!P0 BRA `(.L_x_7220) ;  /* 0x0000000000d48947 */ /* 0x000fea0003800000 */
[----:B------:R-:W1:Y:S01]  /*d390*/  S2R R19, SR_CgaCtaId ;  /* 0x0000000000137919 */ /* 0x000e620000008800 */
[----:B------:R-:W2:Y:S01]  /*d3a0*/  LDC R20, c[0x0][RZ] ;  /* 0x00000000ff147b82 */ /* 0x000ea20000000800 */
[----:B------:R-:W-:Y:S01]  /*d3b0*/  MOV R0, 0x400 ;  /* 0x0000040000007802 */ /* 0x000fe20000000f00 */
[----:B------:R-:W-:Y:S01]  /*d3c0*/  IMAD.MOV.U32 R8, RZ, RZ, R42 ;  /* 0x000000ffff087224 */ /* 0x000fe200078e002a */
[----:B------:R-:W-:Y:S01]  /*d3d0*/  MOV R9, R43 ;  /* 0x0000002b00097202 */ /* 0x000fe20000000f00 */
[----:B------:R-:W-:Y:S01]  /*d3e0*/  IMAD.MOV.U32 R10, RZ, RZ, R28 ;  /* 0x000000ffff0a7224 */ /* 0x000fe200078e001c */
[----:B------:R-:W-:Y:S01]  /*d3f0*/  MOV R11, R29 ;  /* 0x0000001d000b7202 */ /* 0x000fe20000000f00 */
[----:B------:R-:W-:Y:S01]  /*d400*/  VIADD R4, R0, 0x10 ;  /* 0x0000001000047836 */ /* 0x000fe20000000000 */
[----:B------:R-:W-:Y:S01]  /*d410*/  MOV R6, R16 ;  /* 0x0000001000067202 */ /* 0x000fe20000000f00 */
[----:B------:R-:W3:Y:S01]  /*d420*/  LDC R22, c[0x0][0x4] ;  /* 0x00000100ff167b82 */ /* 0x000ee20000000800 */
[----:B------:R-:W-:-:S02]  /*d430*/  IMAD.MOV.U32 R7, RZ, RZ, R3 ;  /* 0x000000ffff077224 */ /* 0x000fc400078e0003 */
[----:B--2---:R-:W-:Y:S01]  /*d440*/  IMAD R0, R2, R20, R17 ;  /* 0x0000001402007224 */ /* 0x004fe200078e0211 */
[----:B-1----:R-:W-:Y:S01]  /*d450*/  LEA R19, R19, R4, 0x18 ;  /* 0x0000000413137211 */ /* 0x002fe200078ec0ff */
[----:B------:R-:W-:-:S03]  /*d460*/  IMAD.MOV.U32 R4, RZ, RZ, R24 ;  /* 0x000000ffff047224 */ /* 0x000fc600078e0018 */
[----:B------:R-:W-:Y:S02]  /*d470*/  LEA R21, R0, R19, 0x5 ;  /* 0x0000001300157211 */ /* 0x000fe400078e28ff */
[----:B---3--:R-:W-:-:S03]  /*d480*/  SHF.R.U32.HI R0, RZ, 0x1, R22 ;  /* 0x00000001ff007819 */ /* 0x008fc60000011616 */
[----:B------:R1:W-:Y:S01]  /*d490*/  STS.128 [R21], R8 ;  /* 0x0000000815007388 */ /* 0x0003e20000000c00 */
[----:B------:R-:W-:-:S03]  /*d4a0*/  ISETP.NE.AND P0, PT, R0, RZ, PT ;  /* 0x000000ff0000720c */ /* 0x000fc60003f05270 */
[----:B------:R1:W-:Y:S10]  /*d4b0*/  STS.128 [R21+0x10], R4 ;  /* 0x0000100415007388 */ /* 0x0003f40000000c00 */
[----:B------:R-:W-:Y:S05]  /*d4c0*/  @!P0 BRA `(.L_x_7220) ;  /* 0x0000000000848947 */ /* 0x000fea0003800000 */
.L_x_7223:
        /* <DEDUP_REMOVED lines=10> */
[----:B------:R-:W-:-:S05]  /*d570*/  IMAD R0, R0, 0x20, R19 ;  /* 0x0000002000007824 */ /* 0x000fca00078e0213 */
[----:B------:R-:W1:Y:S04]  /*d580*/  LDS.128 R12, [R0+0x10] ;  /* 0x00001000000c7984 */ /* 0x000e680000000c00 */
[----:B------:R-:W2:Y:S01]  /*d590*/  LDS.128 R8, [R0] ;  /* 0x0000000000087984 */ /* 0x000ea20000000c00 */
[----:B-1----:R-:W-:Y:S02]  /*d5a0*/  IADD3 R16, P4, R14, R16, RZ ;  /* 0x000000100e107210 */ /* 0x002fe40007f9e0ff */
[----:B------:R-:W-:Y:S02]  /*d5b0*/  IADD3 R24, P3, R12, R24, RZ ;  /* 0x000000180c187210 */ /* 0x000fe40007f7e0ff */
[----:B--2---:R-:W-:Y:S01]  /*d5c0*/  IADD3 R42, P0, R8, R42, RZ ;  /* 0x0000002a082a7210 */ /* 0x004fe20007f1e0ff */
[----:B------:R-:W-:Y:S01]  /*d5d0*/  IMAD.X R3, R15, 0x1, R3, P4 ;  /* 0x000000010f037824 */ /* 0x000fe200020e0603 */
[----:B------:R-:W-:Y:S01]  /*d5e0*/  IADD3 R28, P2, R10, R28, RZ ;  /* 0x0000001c0a1c7210 */ /* 0x000fe20007f5e0ff */
[----:B------:R-:W-:Y:S01]  /*d5f0*/  IMAD.MOV.U32 R6, RZ, RZ, R16 ;  /* 0x000000ffff067224 */ /* 0x000fe200078e0010 */
[----:B------:R-:W-:-:S02]  /*d600*/  IADD3.X R43, R9, R43, RZ, P0, !PT ;  /* 0x0000002b092b7210 */ /* 0x000fc400007fe4ff */
[----:B------:R-:W-:Y:S01]  /*d610*/  IADD3.X R5, R13, R5, RZ, P3, !PT ;  /* 0x000000050d057210 */ /* 0x000fe20001ffe4ff */
[----:B------:R-:W-:Y:S01]  /*d620*/  IMAD.X R29, R11, 0x1, R29, P2 ;  /* 0x000000010b1d7824 */ /* 0x000fe200010e061d */
[----:B------:R-:W-:Y:S01]  /*d630*/  MOV R8, R42 ;  /* 0x0000002a00087202 */ /* 0x000fe20000000f00 */
[----:B------:R-:W-:Y:S01]  /*d640*/  IMAD.MOV.U32 R9, RZ, RZ, R43 ;  /* 0x000000ffff097224 */ /* 0x000fe200078e002b */
[----:B------:R-:W-:Y:S01]  /*d650*/  MOV R10, R28 ;  /* 0x0000001c000a7202 */ /* 0x000fe20000000f00 */
[----:B------:R-:W-:Y:S01]  /*d660*/  IMAD.MOV.U32 R11, RZ, RZ, R29 ;  /* 0x000000ffff0b7224 */ /* 0x000fe200078e001d */
[----:B------:R-:W-:Y:S02]  /*d670*/  MOV R4, R24 ;  /* 0x0000001800047202 */ /* 0x000fe40000000f00 */
[----:B------:R-:W-:Y:S02]  /*d680*/  MOV R7, R3 ;  /* 0x0000000300077202 */ /* 0x000fe40000000f00 */
[----:B------:R1:W-:Y:S04]  /*d690*/  STS.128 [R21], R8 ;  /* 0x0000000815007388 */ /* 0x0003e80000000c00 */
[----:B------:R1:W-:Y:S02]  /*d6a0*/  STS.128 [R21+0x10], R4 ;  /* 0x0000100415007388 */ /* 0x0003e40000000c00 */
.L_x_7222:
[----:B------:R-:W-:Y:S05]  /*d6b0*/  BSYNC B0 ;  /* 0x0000000000007941 */ /* 0x000fea0003800000 */
.L_x_7221:
[----:B------:R-:W-:Y:S01]  /*d6c0*/  IMAD.MOV.U32 R0, RZ, RZ, R18 ;  /* 0x000000ffff007224 */ /* 0x000fe200078e0012 */
[----:B------:R-:W-:Y:S06]  /*d6d0*/  @P1 BRA `(.L_x_7223) ;  /* 0xfffffffc007c1947 */ /* 0x000fec000383ffff */
.L_x_7220:
[----:B------:R-:W-:Y:S02]  /*d6e0*/  ULDC UR4, c[0x0][0x238] ;  /* 0x00008e0000047ab9 */ /* 0x000fe40000000800 */
[----:B------:R-:W-:-:S13]  /*d6f0*/  ISETP.NE.AND P0, PT, RZ, UR4, PT ;  /* 0x00000004ff007c0c */ /* 0x000fda000bf05270 */
[----:B------:R-:W-:Y:S05]  /*d700*/  @!P0 BRA `(.L_x_7224) ;  /* 0x0000000400448947 */ /* 0x000fea0003800000 */
[----:B-1----:R-:W1:Y:S02]  /*d710*/  LDC R21, c[0x0][RZ] ;  /* 0x00000000ff157b82 */ /* 0x002e640000000800 */
[----:B-1----:R-:W-:Y:S02]  /*d720*/  ISETP.GT.AND P0, PT, R21, 0x20, PT ;  /* 0x000000201500780c */ /* 0x002fe40003f04270 */
[----:B------:R-:W-:-:S11]  /*d730*/  MOV R0, R21 ;  /* 0x0000001500007202 */ /* 0x000fd60000000f00 */
[----:B------:R-:W-:Y:S05]  /*d740*/  @!P0 BRA `(.L_x_7225) ;  /* 0x0000000000d48947 */ /* 0x000fea0003800000 */
[----:B------:R-:W1:Y:S01]  /*d750*/  S2UR UR5, SR_CgaCtaId ;  /* 0x00000000000579c3 */ /* 0x000e620000008800 */
[----:B------:R-:W-:Y:S01]  /*d760*/  UMOV UR4, 0x400 ;  /* 0x0000040000047882 */ /* 0x000fe20000000000 */
[----:B------:R-:W-:Y:S01]  /*d770*/  IMAD R0, R2, R21, R17 ;  /* 0x0000001502007224 */ /* 0x000fe200078e0211 */
[----:B------:R-:W-:Y:S01]  /*d780*/  UIADD3 UR4, UR4, 0x10, URZ ;  /* 0x0000001004047890 */ /* 0x000fe2000fffe03f */
[----:B------:R-:W-:Y:S01]  /*d790*/  IMAD.MOV.U32 R8, RZ, RZ, R42 ;  /* 0x000000ffff087224 */ /* 0x000fe200078e002a */
[----:B------:R-:W-:Y:S01]  /*d7a0*/  MOV R9, R43 ;  /* 0x0000002b00097202 */ /* 0x000fe20000000f00 */
[----:B------:R-:W-:Y:S01]  /*d7b0*/  IMAD.MOV.U32 R10, RZ, RZ, R28 ;  /* 0x000000ffff0a7224 */ /* 0x000fe200078e001c */
[----:B------:R-:W-:Y:S01]  /*d7c0*/  MOV R11, R29 ;  /* 0x0000001d000b7202 */ /* 0x000fe20000000f00 */
[----:B------:R-:W-:Y:S01]  /*d7d0*/  IMAD.MOV.U32 R4, RZ, RZ, R24 ;  /* 0x000000ffff047224 */ /* 0x000fe200078e0018 */
[----:B------:R-:W-:Y:S01]  /*d7e0*/  MOV R6, R16 ;  /* 0x0000001000067202 */ /* 0x000fe20000000f00 */
[----:B------:R-:W-:Y:S01]  /*d7f0*/  IMAD.MOV.U32 R7, RZ, RZ, R3 ;  /* 0x000000ffff077224 */ /* 0x000fe200078e0003 */
[----:B-1----:R-:W-:-:S06]  /*d800*/  ULEA UR4, UR5, UR4, 0x18 ;  /* 0x0000000405047291 */ /* 0x002fcc000f8ec03f */
        /* <DEDUP_REMOVED lines=9> */
.L_x_7228:
[----:B-1----:R-:W-:Y:S01]  /*d8a0*/  IADD3 R4, R17, R0, RZ ;  /* 0x0000000011047210 */ /* 0x002fe20007ffe0ff */
[----:B------:R-:W-:Y:S05]  /*d8b0*/  WARPSYNC.ALL ;  /* 0x0000000000007948 */ /* 0x000fea0003800000 */
[----:B------:R-:W-:Y:S01]  /*d8c0*/  BAR.SYNC.DEFER_BLOCKING 0x0 ;  /* 0x0000000000007b1d */ /* 0x000fe20000010000 */
[----:B------:R-:W-:-:S04]  /*d8d0*/  ISETP.GE.U32.AND P0, PT, R4, R21, PT ;  /* 0x000000150400720c */ /* 0x000fc80003f06070 */
[----:B------:R-:W-:Y:S01]  /*d8e0*/  ISETP.GE.U32.OR P0, PT, R17, R0, P0 ;  /* 0x000000001100720c */ /* 0x000fe20000706470 */
[----:B------:R-:W-:-:S12]  /*d8f0*/  BSSY B0, `(.L_x_7226) ;  /* 0x0000016000007945 */ /* 0x000fd80003800000 */
[----:B------:R-:W-:Y:S05]  /*d900*/  @P0 BRA `(.L_x_7227) ;  /* 0x0000000000500947 */ /* 0x000fea0003800000 */
        /* <DEDUP_REMOVED lines=20> */
.L_x_7227:
[----:B------:R-:W-:Y:S05]  /*da50*/  BSYNC B0 ;  /* 0x0000000000007941 */ /* 0x000fea0003800000 */
.L_x_7226:
[----:B------:R-:W-:-:S04]  /*da60*/  SHF.R.S32.HI R0, RZ, 0x1, R0 ;  /* 0x00000001ff007819 */ /* 0x000fc80000011400 */
[----:B------:R-:W-:-:S13]  /*da70*/  ISETP.GE.AND P0, PT, R0, 0x20, PT ;  /* 0x000000200000780c */ /* 0x000fda0003f06270 */
[----:B------:R-:W-:Y:S05]  /*da80*/  @P0 BRA `(.L_x_7228) ;  /* 0xfffffffc00840947 */ /* 0x000fea000383ffff */
[----:B------:R-:W-:-:S07]  /*da90*/  IMAD.MOV.U32 R0, RZ, RZ, 0x20 ;  /* 0x00000020ff007424 */ /* 0x000fce00078e00ff */
.L_x_7225:
[----:B------:R-:W-:Y:S01]  /*daa0*/  ISETP.GE.AND P0, PT, R0, 0x2, PT ;  /* 0x000000020000780c */ /* 0x000fe20003f06270 */
[----:B------:R-:W-:Y:S05]  /*dab0*/  WARPSYNC.ALL ;  /* 0x0000000000007948 */ /* 0x000fea0003800000 */
[----:B------:R-:W-:Y:S07]  /*dac0*/  BAR.SYNC.DEFER_BLOCKING 0x0 ;  /* 0x0000000000007b1d */ /* 0x000fee0000010000 */
[----:B------:R-:W-:Y:S05]  /*dad0*/  @!P0 BRA `(.L_x_7224) ;  /* 0x0000000000508947 */ /* 0x000fea0003800000 */
[----:B-1----:R-:W-:-:S11]  /*dae0*/  HFMA2.MMA R7, -RZ, RZ, 0, 5.9604644775390625e-08 ;  /* 0x00000001ff077435 */ /* 0x002fd600000001ff */
.L_x_7229:
[----:B------:R-:W1:Y:S04]  /*daf0*/  SHFL.DOWN PT, R11, R28, R7, 0x1f ;  /* 0x08001f071c0b7589 */ /* 0x000e6800000e0000 */
[----:B------:R-:W2:Y:S04]  /*db00*/  SHFL.DOWN PT, R15, R16, R7, 0x1f ;  /* 0x08001f07100f7589 */ /* 0x000ea800000e0000 */
[----:B------:R-:W3:Y:S04]  /*db10*/  SHFL.DOWN PT, R9, R42, R7, 0x1f ;  /* 0x08001f072a097589 */ /* 0x000ee800000e0000 */
[----:B------:R-:W4:Y:S04]  /*db20*/  SHFL.DOWN PT, R13, R24, R7, 0x1f ;  /* 0x08001f07180d7589 */ /* 0x000f2800000e0000 */
[----:B------:R-:W5:Y:S04]  /*db30*/  SHFL.DOWN PT, R4, R43, R7, 0x1f ;  /* 0x08001f072b047589 */ /* 0x000f6800000e0000 */
[----:B------:R-:W0:Y:S04]  /*db40*/  SHFL.DOWN PT, R6, R29, R7, 0x1f ;  /* 0x08001f071d067589 */ /* 0x000e2800000e0000 */
[----:B------:R-:W0:Y:S01]  /*db50*/  SHFL.DOWN PT, R8, R5, R7, 0x1f ;  /* 0x08001f0705087589 */ /* 0x000e2200000e0000 */
[----:B-1----:R-:W-:-:S03]  /*db60*/  IADD3 R28, P2, R11, R28, RZ ;  /* 0x0000001c0b1c7210 */ /* 0x002fc60007f5e0ff */
[----:B------:R1:W0:Y:S01]  /*db70*/  SHFL.DOWN PT, R10, R3, R7, 0x1f ;  /* 0x08001f07030a7589 */ /* 0x00022200000e0000 */
[----:B--2---:R-:W-:Y:S02]  /*db80*/  IADD3 R16, P4, R15, R16, RZ ;  /* 0x000000100f107210 */ /* 0x004fe40007f9e0ff */
[----:B---3--:R-:W-:Y:S02]  /*db90*/  IADD3 R42, P1, R9, R42, RZ ;  /* 0x0000002a092a7210 */ /* 0x008fe40007f3e0ff */
[----:B----4-:R-:W-:Y:S01]  /*dba0*/  IADD3 R24, P3, R13, R24, RZ ;  /* 0x000000180d187210 */ /* 0x010fe20007f7e0ff */
[----:B-1----:R-:W-:Y:S01]  /*dbb0*/  IMAD.SHL.U32 R7, R7, 0x2, RZ ;  /* 0x0000000207077824 */ /* 0x002fe200078e00ff */
[----:B-----5:R-:W-:-:S04]  /*dbc0*/  IADD3.X R43, R4, R43, RZ, P1, !PT ;  /* 0x0000002b042b7210 */ /* 0x020fc80000ffe4ff */
[----:B------:R-:W-:Y:S01]  /*dbd0*/  ISETP.GE.AND P0, PT, R7, R0, PT ;  /* 0x000000000700720c */ /* 0x000fe20003f06270 */
[----:B0-----:R-:W-:Y:S01]  /*dbe0*/  IMAD.X R29, R6, 0x1, R29, P2 ;  /* 0x00000001061d7824 */ /* 0x001fe200010e061d */
[----:B------:R-:W-:Y:S01]  /*dbf0*/  IADD3.X R5, R8, R5, RZ, P3, !PT ;  /* 0x0000000508057210 */ /* 0x000fe20001ffe4ff */
[----:B------:R-:W-:-:S10]  /*dc00*/  IMAD.X R3, R10, 0x1, R3, P4 ;  /* 0x000000010a037824 */ /* 0x000fd400020e0603 */
[----:B------:R-:W-:Y:S05]  /*dc10*/  @!P0 BRA `(.L_x_7229) ;  /* 0xfffffffc00b48947 */ /* 0x000fea000383ffff */
.L_x_7224:
[----:B------:R-:W2:Y:S01]  /*dc20*/  LDC R0, c[0x0][0x3f4] ;  /* 0x0000fd00ff007b82 */ /* 0x000ea20000000800 */
[----:B------:R-:W-:Y:S02]  /*dc30*/  CS2R R22, SRZ ;  /* 0x0000000000167805 */ /* 0x000fe4000001ff00 */
[----:B--2---:R-:W-:-:S13]  /*dc40*/  ISETP.NE.AND P0, PT, R0, RZ, PT ;  /* 0x000000ff0000720c */ /* 0x004fda0003f05270 */
[----:B------:R-:W-:Y:S05]  /*dc50*/  @!P0 BRA `(.L_x_7230) ;  /* 0x0000001000488947 */ /* 0x000fea0003800000 */
[----:B-1----:R-:W-:Y:S01]  /*dc60*/  MOV R6, RZ ;  /* 0x000000ff00067202 */ /* 0x002fe20000000f00 */
        /* <DEDUP_REMOVED lines=273> */
.L_x_7230:
[----:B------:R-:W-:Y:S02]  /*ed80*/  ULDC.64 UR4, c[0x0][0x5f8] ;  /* 0x00017e0000047ab9 */ /* 0x000fe40000000a00 */
[----:B-1----:R-:W-:-:S05]  /*ed90*/  IADD3 R8, P1, R23, UR4, RZ ;  /* 0x0000000417087c10 */ /* 0x002fca000ff3e0ff */
        /* <DEDUP_REMOVED lines=276> */
.L_x_7231:
[----:B------:R-:W-:Y:S02]  /*fee0*/  IADD3 R10, P1, R22, UR4, RZ ;  /* 0x00000004160a7c10 */ /* 0x000fe4000ff3e0ff */
[----:B------:R-:W-:-:S03]  /*fef0*/  CS2R R18, SRZ ;  /* 0x0000000000127805 */ /* 0x000fc6000001ff00 */
        /* <DEDUP_REMOVED lines=276> */
.L_x_7232:
        /* <DEDUP_REMOVED lines=277> */
.L_x_7233:
[----:B------:R-:W-:Y:S01]  /*12190*/  ULDC.64 UR6, c[0x0][0x608] ;  /* 0x0001820000067ab9 */ /* 0x000fe20000000a00 */
[----:B------:R-:W-:Y:S01]  /*121a0*/  IADD3 R14, P1, R18, UR4, RZ ;  /* 0x00000004120e7c10 */ /* 0x000fe2000ff3e0ff */
[----:B------:R-:W-:Y:S01]  /*121b0*/  HFMA2.MMA R4, -RZ, RZ, 0, 0 ;  /* 0x00000000ff047435 */ /* 0x000fe200000001ff */
[----:B------:R-:W-:Y:S01]  /*121c0*/  ISETP.NE.U32.AND P0, PT, RZ, UR6, PT ;  /* 0x00000006ff007c0c */ /* 0x000fe2000bf05070 */
[----:B------:R-:W-:Y:S01]  /*121d0*/  IMAD.MOV.U32 R7, RZ, RZ, RZ ;  /* 0x000000ffff077224 */ /* 0x000fe200078e00ff */
[----:B------:R-:W-:Y:S01]  /*121e0*/  MOV R0, RZ ;  /* 0x000000ff00007202 */ /* 0x000fe20000000f00 */
        /* <DEDUP_REMOVED lines=8> */
.L_x_7239:
[-C--:B------:R-:W-:Y:S01]  /*12270*/  LOP3.LUT R0, R20, R7.reuse, RZ, 0xfc, !PT ;  /* 0x0000000714007212 */ /* 0x080fe200078efcff */
[----:B------:R-:W-:Y:S01]  /*12280*/  BSSY B1, `(.L_x_7236) ;  /* 0x000001e000017945 */ /* 0x000fe20003800000 */
[----:B------:R-:W-:Y:S02]  /*12290*/  MOV R21, R7 ;  /* 0x0000000700157202 */ /* 0x000fe40000000f00 */
[----:B------:R-:W-:Y:S01]  /*122a0*/  ISETP.NE.U32.AND P0, PT, R0, RZ, PT ;  /* 0x000000ff0000720c */ /* 0x000fe20003f05070 */
[----:B------:R-:W-:-:S12]  /*122b0*/  IMAD.MOV.U32 R0, RZ, RZ, R6 ;  /* 0x000000ffff007224 */ /* 0x000fd800078e0006 */
[----:B------:R-:W-:Y:S05]  /*122c0*/  @!P0 BRA `(.L_x_7237) ;  /* 0x0000000000188947 */ /* 0x000fea0003800000 */
[----:B------:R-:W-:Y:S01]  /*122d0*/  IMAD.MOV.U32 R4, RZ, RZ, R6 ;  /* 0x000000ffff047224 */ /* 0x000fe200078e0006 */
[----:B------:R-:W-:-:S07]  /*122e0*/  MOV R6, 0x12300 ;  /* 0x0001230000067802 */ /* 0x000fce0000000f00 */
[----:B0-----:R-:W-:Y:S05]  /*122f0*/  CALL.REL.NOINC `($__internal_27_$__cuda_sm20_rem_u64) ;  /* 0x0000008000d87944 */ /* 0x001fea0003c00000 */
[----:B------:R-:W-:Y:S01]  /*12300*/  MOV R6, R4 ;  /* 0x0000000400067202 */ /* 0x000fe20000000f00 */
[----:B------:R-:W-:Y:S01]  /*12310*/  IMAD.MOV.U32 R7, RZ, RZ, R25 ;  /* 0x000000ffff077224 */ /* 0x000fe200078e0019 */
[----:B------:R-:W-:Y:S06]  /*12320*/  BRA `(.L_x_7238) ;  /* 0x00000000004c7947 */ /* 0x000fec0003800000 */
.L_x_7237:
[----:B------:R-:W1:Y:S01]  /*12330*/  I2F.U32.RP R4, R6 ;  /* 0x0000000600047306 */ /* 0x000e620000209000 */
[----:B------:R-:W-:-:S07]  /*12340*/  ISETP.NE.U32.AND P1, PT, R6, RZ, PT ;  /* 0x000000ff0600720c */ /* 0x000fce0003f25070 */
[----:B-1----:R-:W1:Y:S02]  /*12350*/  MUFU.RCP R4, R4 ;  /* 0x0000000400047308 */ /* 0x002e640000001000 */
[----:B-1----:R-:W-:-:S06]  /*12360*/  IADD3 R26, R4, 0xffffffe, RZ ;  /* 0x0ffffffe041a7810 */ /* 0x002fcc0007ffe0ff */
[----:B------:R1:W2:Y:S02]  /*12370*/  F2I.FTZ.U32.TRUNC.NTZ R27, R26 ;  /* 0x0000001a001b7305 */ /* 0x0002a4000021f000 */
[----:B-1----:R-:W-:Y:S01]  /*12380*/  HFMA2.MMA R26, -RZ, RZ, 0, 0 ;  /* 0x00000000ff1a7435 */ /* 0x002fe200000001ff */
[----:B--2---:R-:W-:-:S04]  /*12390*/  IMAD.MOV R7, RZ, RZ, -R27 ;  /* 0x000000ffff077224 */ /* 0x004fc800078e0a1b */
[----:B------:R-:W-:-:S05]  /*123a0*/  IMAD R7, R7, R6, RZ ;  /* 0x0000000607077224 */ /* 0x000fca00078e02ff */
[----:B------:R-:W-:-:S04]  /*123b0*/  IMAD.HI.U32 R27, R27, R7, R26 ;  /* 0x000000071b1b7227 */ /* 0x000fc800078e001a */
[----:B------:R-:W-:Y:S02]  /*123c0*/  IMAD.MOV.U32 R7, RZ, RZ, RZ ;  /* 0x000000ffff077224 */ /* 0x000fe400078e00ff */
[----:B------:R-:W-:-:S04]  /*123d0*/  IMAD.HI.U32 R27, R27, R25, RZ ;  /* 0x000000191b1b7227 */ /* 0x000fc800078e00ff */
[----:B------:R-:W-:-:S04]  /*123e0*/  IMAD.MOV R27, RZ, RZ, -R27 ;  /* 0x000000ffff1b7224 */ /* 0x000fc800078e0a1b */
[----:B------:R-:W-:-:S05]  /*123f0*/  IMAD R25, R6, R27, R25 ;  /* 0x0000001b06197224 */ /* 0x000fca00078e0219 */
[----:B------:R-:W-:-:S13]  /*12400*/  ISETP.GE.U32.AND P0, PT, R25, R6, PT ;  /* 0x000000061900720c */ /* 0x000fda0003f06070 */
[----:B------:R-:W-:-:S04]  /*12410*/  @P0 IADD3 R25, R25, -R6, RZ ;  /* 0x8000000619190210 */ /* 0x000fc80007ffe0ff */
[----:B------:R-:W-:-:S13]  /*12420*/  ISETP.GE.U32.AND P0, PT, R25, R6, PT ;  /* 0x000000061900720c */ /* 0x000fda0003f06070 */
[----:B------:R-:W-:Y:S01]  /*12430*/  @P0 IMAD.IADD R25, R25, 0x1, -R6 ;  /* 0x0000000119190824 */ /* 0x000fe200078e0a06 */
[----:B------:R-:W-:-:S04]  /*12440*/  @!P1 LOP3.LUT R25, RZ, R6, RZ, 0x33, !PT ;  /* 0x00000006ff199212 */ /* 0x000fc800078e33ff */
[----:B------:R-:W-:-:S07]  /*12450*/  MOV R6, R25 ;  /* 0x0000001900067202 */ /* 0x000fce0000000f00 */
.L_x_7238:
[----:B------:R-:W-:Y:S05]  /*12460*/  BSYNC B1 ;  /* 0x0000000000017941 */ /* 0x000fea0003800000 */
.L_x_7236:
[----:B------:R-:W-:Y:S01]  /*12470*/  ISETP.NE.U32.AND P0, PT, R6, RZ, PT ;  /* 0x000000ff0600720c */ /* 0x000fe20003f05070 */
[----:B------:R-:W-:Y:S01]  /*12480*/  IMAD.MOV.U32 R20, RZ, RZ, R21 ;  /* 0x000000ffff147224 */ /* 0x000fe200078e0015 */
[----:B------:R-:W-:Y:S02]  /*12490*/  MOV R25, R0 ;  /* 0x0000000000197202 */ /* 0x000fe40000000f00 */
[----:B------:R-:W-:-:S13]  /*124a0*/  ISETP.NE.AND.EX P0, PT, R7, RZ, PT, P0 ;  /* 0x000000ff0700720c */ /* 0x000fda0003f05300 */
[----:B------:R-:W-:Y:S05]  /*124b0*/  @P0 BRA `(.L_x_7239) ;  /* 0xfffffffc006c0947 */ /* 0x000fea000383ffff */
[----:B------:R-:W-:Y:S05]  /*124c0*/  BSYNC B0 ;  /* 0x0000000000007941 */ /* 0x000fea0003800000 */
.L_x_7235:
[----:B------:R-:W-:Y:S01]  /*124d0*/  ISETP.NE.U32.AND P2, PT, R21, RZ, PT ;  /* 0x000000ff1500720c */ /* 0x000fe20003f45070 */
[----:B------:R-:W-:-:S12]  /*124e0*/  BSSY B0, `(.L_x_7240) ;  /* 0x000001c000007945 */ /* 0x000fd80003800000 */
[----:B------:R-:W-:Y:S05]  /*124f0*/  @!P2 BRA `(.L_x_7241) ;  /* 0x00000000001ca947 */ /* 0x000fea0003800000 */
[----:B------:R-:W-:Y:S01]  /*12500*/  HFMA2.MMA R4, -RZ, RZ, 0, 4.76837158203125e-07 ;  /* 0x00000008ff047435 */ /* 0x000fe200000001ff */
[----:B------:R-:W-:Y:S01]  /*12510*/  IMAD.MOV.U32 R25, RZ, RZ, RZ ;  /* 0x000000ffff197224 */ /* 0x000fe200078e00ff */
[----:B------:R-:W-:-:S09]  /*12520*/  MOV R20, 0x12540 ;  /* 0x0001254000147802 */ /* 0x000fd20000000f00 */
[----:B0-----:R-:W-:Y:S05]  /*12530*/  CALL.REL.NOINC `($__internal_26_$__cuda_sm20_div_u64) ;  /* 0x0000007c00307944 */ /* 0x001fea0003c00000 */
[----:B------:R-:W-:Y:S01]  /*12540*/  MOV R6, R4 ;  /* 0x0000000400067202 */ /* 0x000fe20000000f00 */
[----:B------:R-:W-:Y:S01]  /*12550*/  IMAD.MOV.U32 R7, RZ, RZ, R25 ;  /* 0x000000ffff077224 */ /* 0x000fe200078e0019 */
[----:B------:R-:W-:Y:S06]  /*12560*/  BRA `(.L_x_7242) ;  /* 0x00000000004c7947 */ /* 0x000fec0003800000 */
.L_x_7241:
[----:B------:R-:W1:Y:S01]  /*12570*/  I2F.U32.RP R4, R0 ;  /* 0x0000000000047306 */ /* 0x000e620000209000 */
[----:B------:R-:W-:Y:S01]  /*12580*/  HFMA2.MMA R6, -RZ, RZ, 0, 0 ;  /* 0x00000000ff067435 */ /* 0x000fe200000001ff */
[----:B------:R-:W-:-:S06]  /*12590*/  ISETP.NE.U32.AND P3, PT, R0, RZ, PT ;  /* 0x000000ff0000720c */ /* 0x000fcc0003f65070 */
[----:B-1----:R-:W1:Y:S02]  /*125a0*/  MUFU.RCP R4, R4 ;  /* 0x0000000400047308 */ /* 0x002e640000001000 */
[----:B-1----:R-:W-:-:S06]  /*125b0*/  IADD3 R20, R4, 0xffffffe, RZ ;  /* 0x0ffffffe04147810 */ /* 0x002fcc0007ffe0ff */
[----:B------:R-:W1:Y:S02]  /*125c0*/  F2I.FTZ.U32.TRUNC.NTZ R7, R20 ;  /* 0x0000001400077305 */ /* 0x000e64000021f000 */
[----:B-1----:R-:W-:-:S04]  /*125d0*/  IMAD.MOV R25, RZ, RZ, -R7 ;  /* 0x000000ffff197224 */ /* 0x002fc800078e0a07 */
        /* <DEDUP_REMOVED lines=12> */
.L_x_7242:
[----:B------:R-:W-:Y:S05]  /*126a0*/  BSYNC B0 ;  /* 0x0000000000007941 */ /* 0x000fea0003800000 */
.L_x_7240:
[----:B------:R-:W-:Y:S04]  /*126b0*/  BSSY B0, `(.L_x_7243) ;  /* 0x000001c000007945 */ /* 0x000fe80003800000 */
[----:B------:R-:W-:Y:S05]  /*126c0*/  @!P2 BRA `(.L_x_7244) ;  /* 0x00000000001ca947 */ /* 0x000fea0003800000 */
[----:B------:R-:W-:Y:S01]  /*126d0*/  MOV R4, 0x2 ;  /* 0x0000000200047802 */ /* 0x000fe20000000f00 */
[----:B------:R-:W-:Y:S01]  /*126e0*/  IMAD.MOV.U32 R25, RZ, RZ, RZ ;  /* 0x000000ffff197224 */ /* 0x000fe200078e00ff */
[----:B------:R-:W-:-:S07]  /*126f0*/  MOV R20, 0x12710 ;  /* 0x0001271000147802 */ /* 0x000fce0000000f00 */
[----:B0-----:R-:W-:Y:S05]  /*12700*/  CALL.REL.NOINC `($__internal_26_$__cuda_sm20_div_u64) ;  /* 0x0000007800bc7944 */ /* 0x001fea0003c00000 */
[----:B------:R-:W-:Y:S01]  /*12710*/  MOV R20, R4 ;  /* 0x0000000400147202 */ /* 0x000fe20000000f00 */
[----:B------:R-:W-:Y:S01]  /*12720*/  IMAD.MOV.U32 R21, RZ, RZ, R25 ;  /* 0x000000ffff157224 */ /* 0x000fe200078e0019 */
[----:B------:R-:W-:Y:S06]  /*12730*/  BRA `(.L_x_7245) ;  /* 0x00000000004c7947 */ /* 0x000fec0003800000 */
.L_x_7244:
        /* <DEDUP_REMOVED lines=19> */
.L_x_7245:
[----:B------:R-:W-:Y:S05]  /*12870*/  BSYNC B0 ;  /* 0x0000000000007941 */ /* 0x000fea0003800000 */
.L_x_7243:
[-C--:B------:R-:W-:Y:S01]  /*12880*/  IMAD R25, R7, R23.reuse, RZ ;  /* 0x0000001707197224 */ /* 0x080fe200078e02ff */
[----:B------:R-:W-:Y:S01]  /*12890*/  BSSY B0, `(.L_x_7246) ;  /* 0x0000020000007945 */ /* 0x000fe20003800000 */
[----:B------:R-:W-:-:S05]  /*128a0*/  IMAD.WIDE.U32 R6, R6, R23, RZ ;  /* 0x0000001706067225 */ /* 0x000fca00078e00ff */
[----:B------:R-:W-:-:S04]  /*128b0*/  IADD3 R25, R7, R25, RZ ;  /* 0x0000001907197210 */ /* 0x000fc80007ffe0ff */
[----:B------:R-:W-:-:S13]  /*128c0*/  LOP3.LUT P0, RZ, R25, 0xf, RZ, 0xc0, !PT ;  /* 0x0000000f19ff7812 */ /* 0x000fda000780c0ff */
[----:B------:R-:W-:Y:S05]  /*128d0*/  @!P0 BRA `(.L_x_7247) ;  /* 0x00000000001c8947 */ /* 0x000fea0003800000 */
[----:B------:R-:W-:Y:S01]  /*128e0*/  MOV R0, R20 ;  /* 0x0000001400007202 */ /* 0x000fe20000000f00 */
[----:B------:R-:W-:Y:S01]  /*128f0*/  IMAD.MOV.U32 R4, RZ, RZ, R6 ;  /* 0x000000ffff047224 */ /* 0x000fe200078e0006 */
[----:B------:R-:W-:-:S07]  /*12900*/  MOV R20, 0x12920 ;  /* 0x0001292000147802 */ /* 0x000fce0000000f00 */
[----:B0-----:R-:W-:Y:S05]  /*12910*/  CALL.REL.NOINC `($__internal_26_$__cuda_sm20_div_u64) ;  /* 0x0000007800387944 */ /* 0x001fea0003c00000 */
[----:B------:R-:W-:Y:S01]  /*12920*/  IMAD.MOV.U32 R6, RZ, RZ, R4 ;  /* 0x000000ffff067224 */ /* 0x000fe200078e0004 */
[----:B------:R-:W-:Y:S01]  /*12930*/  MOV R7, R25 ;  /* 0x0000001900077202 */ /* 0x000fe20000000f00 */
[----:B------:R-:W-:Y:S06]  /*12940*/  BRA `(.L_x_7248) ;  /* 0x0000000000507947 */ /* 0x000fec0003800000 */
.L_x_7247:
[----:B------:R-:W1:Y:S01]  /*12950*/  I2F.U32.RP R0, R20 ;  /* 0x0000001400007306 */ /* 0x000e620000209000 */
[----:B------:R-:W-:-:S07]  /*12960*/  ISETP.NE.U32.AND P2, PT, R20, RZ, PT ;  /* 0x000000ff1400720c */ /* 0x000fce0003f45070 */
[----:B-1----:R-:W1:Y:S02]  /*12970*/  MUFU.RCP R0, R0 ;  /* 0x0000000000007308 */ /* 0x002e640000001000 */
[----:B-1----:R-:W-:-:S06]  /*12980*/  VIADD R26, R0, 0xffffffe ;  /* 0x0ffffffe001a7836 */ /* 0x002fcc0000000000 */
[----:B------:R1:W2:Y:S02]  /*12990*/  F2I.FTZ.U32.TRUNC.NTZ R27, R26 ;  /* 0x0000001a001b7305 */ /* 0x0002a4000021f000 */
[----:B-1----:R-:W-:Y:S01]  /*129a0*/  IMAD.MOV.U32 R26, RZ, RZ, RZ ;  /* 0x000000ffff1a7224 */ /* 0x002fe200078e00ff */
[----:B--2---:R-:W-:-:S05]  /*129b0*/  IADD3 R7, RZ, -R27, RZ ;  /* 0x8000001bff077210 */ /* 0x004fca0007ffe0ff */
        /* <DEDUP_REMOVED lines=13> */
.L_x_7248:
[----:B------:R-:W-:Y:S05]  /*12a90*/  BSYNC B0 ;  /* 0x0000000000007941 */ /* 0x000fea0003800000 */
.L_x_7246:
[----:B------:R-:W-:Y:S02]  /*12aa0*/  ULDC.64 UR4, c[0x0][0x608] ;  /* 0x0001820000047ab9 */ /* 0x000fe40000000a00 */
[----:B------:R-:W-:-:S04]  /*12ab0*/  IADD3 R4, P0, R6, UR4, RZ ;  /* 0x0000000406047c10 */ /* 0x000fc8000ff1e0ff */
[----:B------:R-:W-:-:S04]  /*12ac0*/  IADD3.X R7, R7, UR5, RZ, P0, !PT ;  /* 0x0000000507077c10 */ /* 0x000fc800087fe4ff */
[----:B------:R-:W-:-:S07]  /*12ad0*/  MOV R0, R7 ;  /* 0x0000000700007202 */ /* 0x000fce0000000f00 */
.L_x_7234:
[----:B------:R-:W-:Y:S01]  /*12ae0*/  ULDC UR4, c[0x0][0x240] ;  /* 0x0000900000047ab9 */ /* 0x000fe20000000800 */
[----:B------:R-:W-:Y:S01]  /*12af0*/  IMAD.MOV.U32 R6, RZ, RZ, R4 ;  /* 0x000000ffff067224 */ /* 0x000fe200078e0004 */
[----:B------:R-:W-:-:S13]  /*12b00*/  ISETP.NE.AND P0, PT, RZ, UR4, PT ;  /* 0x00000004ff007c0c */ /* 0x000fda000bf05270 */
[----:B------:R-:W-:Y:S05]  /*12b10*/  @!P0 BRA `(.L_x_7249) ;  /* 0x0000006400fc8947 */ /* 0x000fea0003800000 */
[----:B------:R-:W1:Y:S01]  /*12b20*/  LDC R9, c[0x0][0x3f4] ;  /* 0x0000fd00ff097b82 */ /* 0x000e620000000800 */
[----:B------:R-:W2:Y:S01]  /*12b30*/  S2R R8, SR_CTAID.X ;  /* 0x0000000000087919 */ /* 0x000ea20000002500 */
[----:B------:R-:W-:Y:S01]  /*12b40*/  ULDC UR4, c[0x0][0x244] ;  /* 0x0000910000047ab9 */ /* 0x000fe20000000800 */
[----:B------:R-:W-:Y:S01]  /*12b50*/  HFMA2.MMA R19, -RZ, RZ, 0, 0 ;  /* 0x00000000ff137435 */ /* 0x000fe200000001ff */
[----:B------:R-:W-:Y:S01]  /*12b60*/  IMAD R11, R17, UR4, RZ ;  /* 0x00000004110b7c24 */ /* 0x000fe2000f8e02ff */
[----:B------:R-:W-:Y:S01]  /*12b70*/  ULDC UR4, c[0x0][0x248] ;  /* 0x0000920000047ab9 */ /* 0x000fe20000000800 */
[----:B------:R-:W-:Y:S02]  /*12b80*/  IMAD.MOV.U32 R23, RZ, RZ, RZ ;  /* 0x000000ffff177224 */ /* 0x000fe400078e00ff */
[----:B------:R-:W-:Y:S01]  /*12b90*/  IMAD R11, R2, UR4, R11 ;  /* 0x00000004020b7c24 */ /* 0x000fe2000f8e020b */
[----:B------:R-:W-:Y:S01]  /*12ba0*/  ULDC UR4, c[0x0][0x230] ;  /* 0x00008c0000047ab9 */ /* 0x000fe20000000800 */
[----:B-1----:R-:W-:-:S02]  /*12bb0*/  ISETP.NE.AND P0, PT, R9, RZ, PT ;  /* 0x000000ff0900720c */ /* 0x002fc40003f05270 */
[----:B--2---:R-:W-:-:S05]  /*12bc0*/  IMAD R11, R8, UR4, R11 ;  /* 0x00000004080b7c24 */ /* 0x004fca000f8e020b */
        /* <DEDUP_REMOVED lines=275> */
.L_x_7250:
        /* <DEDUP_REMOVED lines=278> */
.L_x_7251:
[----:B0-----:R-:W-:Y:S01]  /*14e60*/  IADD3 R34, P1, R19, UR4, RZ ;  /* 0x0000000413227c10 */ /* 0x001fe2000ff3e0ff */
        /* <DEDUP_REMOVED lines=278> */
.L_x_7252:
        /* <DEDUP_REMOVED lines=277> */
.L_x_7253:
        /* <DEDUP_REMOVED lines=11> */
[----:B------:R-:W-:Y:S01]  /*171d0*/  HFMA2.MMA R9, -RZ, RZ, 0, 5.9604644775390625e-08 ;  /* 0x00000001ff097435 */ /* 0x000fe200000001ff */
[----:B------:R-:W-:-:S13]  /*171e0*/  ISETP.NE.AND P1, PT, RZ, UR4, PT ;  /* 0x00000004ff007c0c */ /* 0x000fda000bf25270 */
[----:B------:R-:W-:-:S04]  /*171f0*/  @P1 ISETP.NE.AND P0, PT, R2, RZ, PT ;  /* 0x000000ff0200120c */ /* 0x000fc80003f05270 */
[----:B------:R-:W-:-:S04]  /*17200*/  @P1 SEL R10, RZ, 0x1, P0 ;  /* 0x00000001ff0a1807 */ /* 0x000fc80000000000 */
[----:B------:R-:W-:-:S07]  /*17210*/  @P1 PRMT R9, R10, 0x7610, R9 ;  /* 0x000076100a091816 */ /* 0x000fce0000000009 */
.L_x_7255:
[----:B------:R-:W-:Y:S05]  /*17220*/  BSYNC B0 ;  /* 0x0000000000007941 */ /* 0x000fea0003800000 */
.L_x_7254:
        /* <DEDUP_REMOVED lines=17> */
[----:B------:R1:W-:Y:S01]  /*17340*/  STG.E.64 desc[UR60][R10.64+0x8], R28 ;  /* 0x0000081c0a007986 */ /* 0x0003e2000c101b3c */
[----:B0-----:R-:W-:Y:S01]  /*17350*/  IMAD.MOV.U32 R12, RZ, RZ, R16 ;  /* 0x000000ffff0c7224 */ /* 0x001fe200078e0010 */
[----:B------:R-:W-:-:S05]  /*17360*/  MOV R13, R3 ;  /* 0x00000003000d7202 */ /* 0x000fca0000000f00 */
[----:B------:R1:W-:Y:S02]  /*17370*/  STG.E.64 desc[UR60][R10.64+0x18], R12 ;  /* 0x0000180c0a007986 */ /* 0x0003e4000c101b3c */
.L_x_7257:
[----:B------:R-:W-:Y:S05]  /*17380*/  BSYNC B0 ;  /* 0x0000000000007941 */ /* 0x000fea0003800000 */
.L_x_7256:
        /* <DEDUP_REMOVED lines=14> */
[----:B-1----:R-:W0:Y:S01]  /*17470*/  S2R R12, SR_LANEID ;  /* 0x00000000000c7919 */ /* 0x002e220000000000 */
[----:B------:R-:W-:Y:S01]  /*17480*/  VOTEU.ANY UR4, UPT, PT ;  /* 0x0000000000047886 */ /* 0x000fe200038e0100 */
[----:B------:R-:W1:Y:S01]  /*17490*/  LDC.64 R10, c[0x0][0x618] ;  /* 0x00018600ff0a7b82 */ /* 0x000e620000000a00 */
[----:B------:R-:W0:Y:S08]  /*174a0*/  FLO.U32 R9, UR4 ;  /* 0x0000000400097d00 */ /* 0x000e3000080e0000 */
[----:B------:R-:W2:Y:S01]  /*174b0*/  POPC R5, UR4 ;  /* 0x0000000400057d09 */ /* 0x000ea20008000000 */
[----:B-1----:R-:W-:Y:S01]  /*174c0*/  IMAD.WIDE.U32 R10, R8, 0x4, R10 ;  /* 0x00000004080a7825 */ /* 0x002fe200078e000a */
[----:B0-----:R-:W-:-:S13]  /*174d0*/  ISETP.EQ.U32.AND P0, PT, R9, R12, PT ;  /* 0x0000000c0900720c */ /* 0x001fda0003f02070 */
        /* <DEDUP_REMOVED lines=14> */
.L_x_7259:
[----:B------:R-:W-:Y:S05]  /*175c0*/  BSYNC B0 ;  /* 0x0000000000007941 */ /* 0x000fea0003800000 */
.L_x_7258:
[----:B------:R-:W2:Y:S08]  /*175d0*/  S2UR UR5, SR_CgaCtaId ;  /* 0x00000000000579c3 */ /* 0x000eb00000008800 */
[----:B------:R-:W-:Y:S06]  /*175e0*/  BAR.SYNC.DEFER_BLOCKING 0x0 ;  /* 0x0000000000007b1d */ /* 0x000fec0000010000 */
[----:B------:R-:W-:-:S02]  /*175f0*/  UMOV UR4, 0x400 ;  /* 0x0000040000047882 */ /* 0x000fc40000000000 */
[----:B--2---:R-:W-:-:S09]  /*17600*/  ULEA UR6, UR5, UR4, 0x18 ;  /* 0x0000000405067291 */ /* 0x004fd2000f8ec03f */
[----:B0-----:R-:W0:Y:S02]  /*17610*/  LDS.U8 R3, [UR6] ;  /* 0x00000006ff037984 */ /* 0x001e240008000000 */
        /* <DEDUP_REMOVED lines=26> */
[----:B------:R-:W-:-:S11]  /*177c0*/  MOV R16, UR10 ;  /* 0x0000000a00107c02 */ /* 0x000fd60008000f00 */
[----:B------:R-:W-:Y:S05]  /*177d0*/  @P0 BRA `(.L_x_7262) ;  /* 0x00000004001c0947 */ /* 0x000fea0003800000 */
[----:B------:R-:W-:Y:S01]  /*177e0*/  ULDC UR7, c[0x0][0x10] ;  /* 0x0000040000077ab9 */ /* 0x000fe20000000800 */
[----:B-1----:R-:W0:Y:S01]  /*177f0*/  LDC R43, c[0x0][0x4] ;  /* 0x00000100ff2b7b82 */ /* 0x002e220000000800 */
        /* <DEDUP_REMOVED lines=9> */
[----:B------:R-:W-:-:S02]  /*17890*/  IMAD R41, R8, UR7, RZ ;  /* 0x0000000708297c24 */ /* 0x000fc4000f8e02ff */
[----:B0-----:R-:W-:-:S07]  /*178a0*/  IMAD R43, R43, UR6, RZ ;  /* 0x000000062b2b7c24 */ /* 0x001fce000f8e02ff */
.L_x_7264:
[----:B------:R-:W-:-:S04]  /*178b0*/  IMAD.IADD R9, R41, 0x1, R20 ;  /* 0x0000000129097824 */ /* 0x000fc800078e0214 */
[----:B-1----:R-:W-:-:S05]  /*178c0*/  IMAD.WIDE.U32 R8, R9, 0x20, R38 ;  /* 0x0000002009087825 */ /* 0x002fca00078e0026 */
[----:B------:R-:W2:Y:S04]  /*178d0*/  LDG.E.64 R10, desc[UR60][R8.64] ;  /* 0x0000003c080a7981 */ /* 0x000ea8000c1e1b00 */
[----:B------:R-:W3:Y:S04]  /*178e0*/  LDG.E.64 R14, desc[UR60][R8.64+0x10] ;  /* 0x0000103c080e7981 */ /* 0x000ee8000c1e1b00 */
[----:B------:R-:W4:Y:S04]  /*178f0*/  LDG.E.64 R12, desc[UR60][R8.64+0x8] ;  /* 0x0000083c080c7981 */ /* 0x000f28000c1e1b00 */
[----:B------:R-:W5:Y:S01]  /*17900*/  LDG.E.64 R28, desc[UR60][R8.64+0x18] ;  /* 0x0000183c081c7981 */ /* 0x000f62000c1e1b00 */
[----:B------:R-:W-:-:S04]  /*17910*/  IADD3 R20, R43, R20, RZ ;  /* 0x000000142b147210 */ /* 0x000fc80007ffe0ff */
[----:B------:R-:W-:Y:S02]  /*17920*/  ISETP.GE.U32.AND P0, PT, R20, UR8, PT ;  /* 0x0000000814007c0c */ /* 0x000fe4000bf06070 */
[----:B--2---:R-:W-:Y:S02]  /*17930*/  IADD3 R24, P2, R10, R24, RZ ;  /* 0x000000180a187210 */ /* 0x004fe40007f5e0ff */
[----:B---3--:R-:W-:Y:S02]  /*17940*/  IADD3 R18, P4, R14, R18, RZ ;  /* 0x000000120e127210 */ /* 0x008fe40007f9e0ff */
[----:B----4-:R-:W-:Y:S02]  /*17950*/  IADD3 R22, P3, R12, R22, RZ ;  /* 0x000000160c167210 */ /* 0x010fe40007f7e0ff */
[----:B-----5:R-:W-:Y:S01]  /*17960*/  IADD3 R16, P5, R28, R16, RZ ;  /* 0x000000101c107210 */ /* 0x020fe20007fbe0ff */
[----:B------:R-:W-:Y:S01]  /*17970*/  IMAD.X R3, R11, 0x1, R3, P2 ;  /* 0x000000010b037824 */ /* 0x000fe200010e0603 */
[----:B------:R-:W-:Y:S01]  /*17980*/  IADD3.X R5, R13, R5, RZ, P3, !PT ;  /* 0x000000050d057210 */ /* 0x000fe20001ffe4ff */
[----:B------:R-:W-:Y:S01]  /*17990*/  IMAD.X R21, R15, 0x1, R21, P4 ;  /* 0x000000010f157824 */ /* 0x000fe200020e0615 */
[----:B------:R-:W-:Y:S01]  /*179a0*/  IADD3.X R27, R29, R27, RZ, P5, !PT ;  /* 0x0000001b1d1b7210 */ /* 0x000fe20002ffe4ff */
[----:B------:R-:W-:Y:S08]  /*179b0*/  @!P0 BRA `(.L_x_7264) ;  /* 0xfffffffc00bc8947 */ /* 0x000ff0000383ffff */
[----:B------:R-:W-:Y:S05]  /*179c0*/  BSYNC B1 ;  /* 0x0000000000017941 */ /* 0x000fea0003800000 */
.L_x_7263:
[----:B------:R-:W-:Y:S05]  /*179d0*/  BRA `(.L_x_7262) ;  /* 0x00000000009c7947 */ /* 0x000fea0003800000 */
.L_x_7261:
[----:B------:R-:W-:Y:S01]  /*179e0*/  ULDC UR7, c[0x0][0x234] ;  /* 0x00008d0000077ab9 */ /* 0x000fe20000000800 */
[----:B------:R-:W-:Y:S01]  /*179f0*/  IMAD.U32 R22, RZ, RZ, UR10 ;  /* 0x0000000aff167e24 */ /* 0x000fe2000f8e00ff */
[----:B------:R-:W-:Y:S01]  /*17a00*/  ISETP.GE.U32.AND P0, PT, R2, UR7, PT ;  /* 0x0000000702007c0c */ /* 0x000fe2000bf06070 */
[----:B------:R-:W-:Y:S01]  /*17a10*/  IMAD.U32 R18, RZ, RZ, UR10 ;  /* 0x0000000aff127e24 */ /* 0x000fe2000f8e00ff */
[----:B------:R-:W-:Y:S01]  /*17a20*/  MOV R5, UR11 ;  /* 0x0000000b00057c02 */ /* 0x000fe20008000f00 */
[----:B------:R-:W-:Y:S01]  /*17a30*/  IMAD.U32 R16, RZ, RZ, UR10 ;  /* 0x0000000aff107e24 */ /* 0x000fe2000f8e00ff */
[----:B------:R-:W-:Y:S02]  /*17a40*/  MOV R21, UR11 ;  /* 0x0000000b00157c02 */ /* 0x000fe40008000f00 */
[----:B------:R-:W-:-:S07]  /*17a50*/  MOV R27, UR11 ;  /* 0x0000000b001b7c02 */ /* 0x000fce0008000f00 */
[----:B------:R-:W-:Y:S05]  /*17a60*/  @P0 BRA `(.L_x_7262) ;  /* 0x0000000000780947 */ /* 0x000fea0003800000 */
[----:B------:R-:W-:Y:S01]  /*17a70*/  ULDC UR6, c[0x0][0x10] ;  /* 0x0000040000067ab9 */ /* 0x000fe20000000800 */
[----:B------:R-:W0:Y:S01]  /*17a80*/  LDC R40, c[0x0][RZ] ;  /* 0x00000000ff287b82 */ /* 0x000e220000000800 */
[----:B------:R-:W-:Y:S01]  /*17a90*/  IMAD.U32 R22, RZ, RZ, UR10 ;  /* 0x0000000aff167e24 */ /* 0x000fe2000f8e00ff */
[----:B------:R-:W-:Y:S01]  /*17aa0*/  MOV R5, UR11 ;  /* 0x0000000b00057c02 */ /* 0x000fe20008000f00 */
[----:B------:R-:W-:Y:S01]  /*17ab0*/  IMAD.U32 R18, RZ, RZ, UR10 ;  /* 0x0000000aff127e24 */ /* 0x000fe2000f8e00ff */
[----:B------:R-:W-:Y:S01]  /*17ac0*/  MOV R21, UR11 ;  /* 0x0000000b00157c02 */ /* 0x000fe20008000f00 */
[----:B------:R-:W-:Y:S01]  /*17ad0*/  IMAD.U32 R16, RZ, RZ, UR10 ;  /* 0x0000000aff107e24 */ /* 0x000fe2000f8e00ff */
[----:B------:R-:W-:Y:S01]  /*17ae0*/  MOV R27, UR11 ;  /* 0x0000000b001b7c02 */ /* 0x000fe20008000f00 */
[----:B------:R-:W-:Y:S01]  /*17af0*/  IMAD.MOV.U32 R41, RZ, RZ, R2 ;  /* 0x000000ffff297224 */ /* 0x000fe200078e0002 */
[----:B------:R-:W2:Y:S01]  /*17b00*/  LDC.64 R38, c[0x0][0x610] ;  /* 0x00018400ff267b82 */ /* 0x000ea20000000a00 */
[----:B------:R-:W-:-:S07]  /*17b10*/  IMAD R20, R8, UR6, RZ ;  /* 0x0000000608147c24 */ /* 0x000fce000f8e02ff */
[----:B-1----:R-:W1:Y:S02]  /*17b20*/  LDC R42, c[0x0][0x4] ;  /* 0x00000100ff2a7b82 */ /* 0x002e640000000800 */
.L_x_7265:
[----:B------:R-:W-:-:S05]  /*17b30*/  IADD3 R8, R20, R41, RZ ;  /* 0x0000002914087210 */ /* 0x000fca0007ffe0ff */
[----:B0-----:R-:W-:-:S04]  /*17b40*/  IMAD R9, R8, R40, R17 ;  /* 0x0000002808097224 */ /* 0x001fc800078e0211 */
[----:B--2---:R-:W-:-:S05]  /*17b50*/  IMAD.WIDE.U32 R8, R9, 0x20, R38 ;  /* 0x0000002009087825 */ /* 0x004fca00078e0026 */
[----:B------:R-:W2:Y:S04]  /*17b60*/  LDG.E.64 R10, desc[UR60][R8.64] ;  /* 0x0000003c080a7981 */ /* 0x000ea8000c1e1b00 */
[----:B------:R-:W3:Y:S04]  /*17b70*/  LDG.E.64 R12, desc[UR60][R8.64+0x8] ;  /* 0x0000083c080c7981 */ /* 0x000ee8000c1e1b00 */
[----:B------:R-:W4:Y:S04]  /*17b80*/  LDG.E.64 R28, desc[UR60][R8.64+0x18] ;  /* 0x0000183c081c7981 */ /* 0x000f28000c1e1b00 */
[----:B------:R-:W5:Y:S01]  /*17b90*/  LDG.E.64 R14, desc[UR60][R8.64+0x10] ;  /* 0x0000103c080e7981 */ /* 0x000f62000c1e1b00 */
[----:B-1----:R-:W-:-:S02]  /*17ba0*/  IADD3 R41, R42, R41, RZ ;  /* 0x000000292a297210 */ /* 0x002fc40007ffe0ff */
[----:B--2---:R-:W-:-:S05]  /*17bb0*/  IADD3 R24, P0, R10, R24, RZ ;  /* 0x000000180a187210 */ /* 0x004fca0007f1e0ff */
[----:B------:R-:W-:Y:S01]  /*17bc0*/  IMAD.X R3, R11, 0x1, R3, P0 ;  /* 0x000000010b037824 */ /* 0x000fe200000e0603 */
[----:B------:R-:W-:Y:S02]  /*17bd0*/  ISETP.GE.U32.AND P0, PT, R41, UR7, PT ;  /* 0x0000000729007c0c */ /* 0x000fe4000bf06070 */
[----:B---3--:R-:W-:Y:S02]  /*17be0*/  IADD3 R22, P2, R12, R22, RZ ;  /* 0x000000160c167210 */ /* 0x008fe40007f5e0ff */
[----:B----4-:R-:W-:Y:S02]  /*17bf0*/  IADD3 R16, P4, R28, R16, RZ ;  /* 0x000000101c107210 */ /* 0x010fe40007f9e0ff */
[----:B-----5:R-:W-:Y:S01]  /*17c00*/  IADD3 R18, P3, R14, R18, RZ ;  /* 0x000000120e127210 */ /* 0x020fe20007f7e0ff */
[----:B------:R-:W-:Y:S02]  /*17c10*/  IMAD.X R5, R13, 0x1, R5, P2 ;  /* 0x000000010d057824 */ /* 0x000fe400010e0605 */
[----:B------:R-:W-:Y:S01]  /*17c20*/  IMAD.X R27, R29, 0x1, R27, P4 ;  /* 0x000000011d1b7824 */ /* 0x000fe200020e061b */
[----:B------:R-:W-:-:S03]  /*17c30*/  IADD3.X R21, R15, R21, RZ, P3, !PT ;  /* 0x000000150f157210 */ /* 0x000fc60001ffe4ff */
[----:B------:R-:W-:Y:S06]  /*17c40*/  @!P0 BRA `(.L_x_7265) ;  /* 0xfffffffc00b88947 */ /* 0x000fec000383ffff */
.L_x_7262:
[----:B------:R-:W-:Y:S05]  /*17c50*/  BSYNC B0 ;  /* 0x0000000000007941 */ /* 0x000fea0003800000 */
.L_x_7260:
[----:B------:R-:W0:Y:S01]  /*17c60*/  LDC R20, c[0x0][RZ] ;  /* 0x00000000ff147b82 */ /* 0x000e220000000800 */
[----:B------:R-:W-:Y:S01]  /*17c70*/  UIADD3 UR4, UR4, 0x10, URZ ;  /* 0x0000001004047890 */ /* 0x000fe2000fffe03f */
[----:B------:R-:W-:Y:S01]  /*17c80*/  MOV R8, R24 ;  /* 0x0000001800087202 */ /* 0x000fe20000000f00 */
[----:B------:R-:W-:Y:S01]  /*17c90*/  IMAD.MOV.U32 R9, RZ, RZ, R3 ;  /* 0x000000ffff097224 */ /* 0x000fe200078e0003 */
[----:B-1----:R-:W-:Y:S01]  /*17ca0*/  MOV R10, R22 ;  /* 0x00000016000a7202 */ /* 0x002fe20000000f00 */
[----:B------:R-:W-:Y:S01]  /*17cb0*/  ULEA UR4, UR5, UR4, 0x18 ;  /* 0x0000000405047291 */ /* 0x000fe2000f8ec03f */
[----:B------:R-:W-:Y:S01]  /*17cc0*/  IMAD.MOV.U32 R11, RZ, RZ, R5 ;  /* 0x000000ffff0b7224 */ /* 0x000fe200078e0005 */
[----:B------:R-:W-:Y:S01]  /*17cd0*/  MOV R12, R18 ;  /* 0x00000012000c7202 */ /* 0x000fe20000000f00 */
[----:B------:R-:W-:Y:S01]  /*17ce0*/  IMAD.MOV.U32 R13, RZ, RZ, R21 ;  /* 0x000000ffff0d7224 */ /* 0x000fe200078e0015 */
[----:B------:R-:W-:Y:S01]  /*17cf0*/  MOV R14, R16 ;  /* 0x00000010000e7202 */ /* 0x000fe20000000f00 */
[----:B------:R-:W-:Y:S01]  /*17d00*/  IMAD.MOV.U32 R15, RZ, RZ, R27 ;  /* 0x000000ffff0f7224 */ /* 0x000fe200078e001b */
[----:B------:R-:W-:-:S02]  /*17d10*/  ULDC UR6, c[0x0][0x4] ;  /* 0x0000010000067ab9 */ /* 0x000fc40000000800 */
[----:B------:R-:W-:-:S06]  /*17d20*/  USHF.R.U32.HI UR5, URZ, 0x1, UR6 ;  /* 0x000000013f057899 */ /* 0x000fcc0008011606 */
[----:B------:R-:W-:Y:S01]  /*17d30*/  ISETP.NE.AND P0, PT, RZ, UR5, PT ;  /* 0x00000005ff007c0c */ /* 0x000fe2000bf05270 */
[----:B0-----:R-:W-:-:S05]  /*17d40*/  IMAD R29, R2, R20, R17 ;  /* 0x00000014021d7224 */ /* 0x001fca00078e0211 */
[----:B------:R-:W-:-:S05]  /*17d50*/  LEA R29, R29, UR4, 0x5 ;  /* 0x000000041d1d7c11 */ /* 0x000fca000f8e28ff */
[----:B------:R0:W-:Y:S04]  /*17d60*/  STS.128 [R29], R8 ;  /* 0x000000081d007388 */ /* 0x0001e80000000c00 */
[----:B------:R0:W-:Y:S01]  /*17d70*/  STS.128 [R29+0x10], R12 ;  /* 0x0000100c1d007388 */ /* 0x0001e20000000c00 */
[----:B------:R-:W-:Y:S05]  /*17d80*/  @!P0 BRA `(.L_x_7266) ;  /* 0x0000000000888947 */ /* 0x000fea0003800000 */
[----:B0-----:R-:W-:-:S07]  /*17d90*/  MOV R9, UR5 ;  /* 0x0000000500097c02 */ /* 0x001fce0008000f00 */
.L_x_7269:
        /* <DEDUP_REMOVED lines=9> */
[----:B------:R-:W-:-:S05]  /*17e30*/  LEA R28, R8, UR4, 0x5 ;  /* 0x00000004081c7c11 */ /* 0x000fca000f8e28ff */
[----:B------:R-:W0:Y:S04]  /*17e40*/  LDS.128 R8, [R28] ;  /* 0x000000001c087984 */ /* 0x000e280000000c00 */
[----:B------:R-:W1:Y:S01]  /*17e50*/  LDS.128 R12, [R28+0x10] ;  /* 0x000010001c0c7984 */ /* 0x000e620000000c00 */
[----:B0-----:R-:W-:Y:S02]  /*17e60*/  IADD3 R24, P0, R8, R24, RZ ;  /* 0x0000001808187210 */ /* 0x001fe40007f1e0ff */
[----:B------:R-:W-:Y:S02]  /*17e70*/  IADD3 R22, P3, R10, R22, RZ ;  /* 0x000000160a167210 */ /* 0x000fe40007f7e0ff */
[----:B-1----:R-:W-:Y:S02]  /*17e80*/  IADD3 R18, P4, R12, R18, RZ ;  /* 0x000000120c127210 */ /* 0x002fe40007f9e0ff */
[----:B------:R-:W-:Y:S01]  /*17e90*/  IADD3 R16, P5, R14, R16, RZ ;  /* 0x000000100e107210 */ /* 0x000fe20007fbe0ff */
[----:B------:R-:W-:Y:S01]  /*17ea0*/  IMAD.X R5, R11, 0x1, R5, P3 ;  /* 0x000000010b057824 */ /* 0x000fe200018e0605 */
[----:B------:R-:W-:-:S02]  /*17eb0*/  IADD3.X R3, R9, R3, RZ, P0, !PT ;  /* 0x0000000309037210 */ /* 0x000fc400007fe4ff */
[----:B------:R-:W-:Y:S01]  /*17ec0*/  IADD3.X R21, R13, R21, RZ, P4, !PT ;  /* 0x000000150d157210 */ /* 0x000fe200027fe4ff */
[----:B------:R-:W-:Y:S01]  /*17ed0*/  IMAD.X R27, R15, 0x1, R27, P5 ;  /* 0x000000010f1b7824 */ /* 0x000fe200028e061b */
        /* <DEDUP_REMOVED lines=8> */
[----:B------:R0:W-:Y:S04]  /*17f60*/  STS.128 [R29], R8 ;  /* 0x000000081d007388 */ /* 0x0001e80000000c00 */
[----:B------:R0:W-:Y:S02]  /*17f70*/  STS.128 [R29+0x10], R12 ;  /* 0x0000100c1d007388 */ /* 0x0001e40000000c00 */
.L_x_7268:
[----:B------:R-:W-:Y:S05]  /*17f80*/  BSYNC B0 ;  /* 0x0000000000007941 */ /* 0x000fea0003800000 */
.L_x_7267:
[----:B0-----:R-:W-:Y:S01]  /*17f90*/  MOV R9, R38 ;  /* 0x0000002600097202 */ /* 0x001fe20000000f00 */
[----:B------:R-:W-:Y:S06]  /*17fa0*/  @P2 BRA `(.L_x_7269) ;  /* 0xfffffffc007c2947 */ /* 0x000fec000383ffff */
.L_x_7266:
        /* <DEDUP_REMOVED lines=14> */
[----:B------:R-:W-:Y:S01]  /*18090*/  LEA.HI R2, R20, R20, RZ, 0x1 ;  /* 0x0000001414027211 */ /* 0x000fe200078f08ff */
[----:B------:R1:W-:Y:S03]  /*180a0*/  STS.128 [R29], R8 ;  /* 0x000000081d007388 */ /* 0x0003e60000000c00 */
[----:B------:R-:W-:Y:S01]  /*180b0*/  SHF.R.S32.HI R28, RZ, 0x1, R2 ;  /* 0x00000001ff1c7819 */ /* 0x000fe20000011402 */
[----:B------:R1:W-:Y:S01]  /*180c0*/  STS.128 [R29+0x10], R12 ;  /* 0x0000100c1d007388 */ /* 0x0003e20000000c00 */
[----:B------:R-:W-:-:S02]  /*180d0*/  HFMA2.MMA R2, -RZ, RZ, 0, 1.9073486328125e-06 ;  /* 0x00000020ff027435 */ /* 0x000fc400000001ff */
[----:B------:R-:W-:-:S13]  /*180e0*/  ISETP.GE.AND P0, PT, R28, 0x20, PT ;  /* 0x000000201c00780c */ /* 0x000fda0003f06270 */
[----:B-1----:R-:W-:Y:S05]  /*180f0*/  @!P0 BRA `(.L_x_7271) ;  /* 0x0000000000808947 */ /* 0x002fea0003800000 */
.L_x_7274:
[----:B0-----:R-:W-:Y:S01]  /*18100*/  IMAD.IADD R9, R17, 0x1, R28 ;  /* 0x0000000111097824 */ /* 0x001fe200078e021c */
[----:B------:R-:W-:Y:S04]  /*18110*/  BAR.SYNC.DEFER_BLOCKING 0x0 ;  /* 0x0000000000007b1d */ /* 0x000fe80000010000 */
[----:B------:R-:W-:Y:S02]  /*18120*/  ISETP.GE.U32.AND P0, PT, R9, R20, PT ;  /* 0x000000140900720c */ /* 0x000fe40003f06070 */
[----:B------:R-:W-:Y:S02]  /*18130*/  BSSY B0, `(.L_x_7272) ;  /* 0x0000018000007945 */ /* 0x000fe40003800000 */
[----:B------:R-:W-:-:S13]  /*18140*/  ISETP.GE.U32.OR P0, PT, R17, R28, P0 ;  /* 0x0000001c1100720c */ /* 0x000fda0000706470 */
[----:B------:R-:W-:Y:S05]  /*18150*/  @P0 BRA `(.L_x_7273) ;  /* 0x0000000000540947 */ /* 0x000fea0003800000 */
[----:B------:R-:W-:-:S05]  /*18160*/  LEA R2, R28, R29, 0x5 ;  /* 0x0000001d1c027211 */ /* 0x000fca00078e28ff */
[----:B------:R-:W0:Y:S04]  /*18170*/  LDS.128 R8, [R2] ;  /* 0x0000000002087984 */ /* 0x000e280000000c00 */
[----:B------:R-:W1:Y:S01]  /*18180*/  LDS.128 R12, [R2+0x10] ;  /* 0x00001000020c7984 */ /* 0x000e620000000c00 */
[----:B0-----:R-:W-:Y:S02]  /*18190*/  IADD3 R24, P0, R8, R24, RZ ;  /* 0x0000001808187210 */ /* 0x001fe40007f1e0ff */
[----:B------:R-:W-:Y:S02]  /*181a0*/  IADD3 R22, P2, R10, R22, RZ ;  /* 0x000000160a167210 */ /* 0x000fe40007f5e0ff */
[----:B-1----:R-:W-:Y:S01]  /*181b0*/  IADD3 R18, P3, R12, R18, RZ ;  /* 0x000000120c127210 */ /* 0x002fe20007f7e0ff */
[----:B------:R-:W-:Y:S01]  /*181c0*/  IMAD.X R3, R9, 0x1, R3, P0 ;  /* 0x0000000109037824 */ /* 0x000fe200000e0603 */
[----:B------:R-:W-:Y:S01]  /*181d0*/  IADD3 R16, P4, R14, R16, RZ ;  /* 0x000000100e107210 */ /* 0x000fe20007f9e0ff */
[----:B------:R-:W-:Y:S01]  /*181e0*/  IMAD.MOV.U32 R8, RZ, RZ, R24 ;  /* 0x000000ffff087224 */ /* 0x000fe200078e0018 */
[----:B------:R-:W-:Y:S01]  /*181f0*/  IADD3.X R5, R11, R5, RZ, P2, !PT ;  /* 0x000000050b057210 */ /* 0x000fe200017fe4ff */
[----:B------:R-:W-:Y:S01]  /*18200*/  IMAD.X R21, R13, 0x1, R21, P3 ;  /* 0x000000010d157824 */ /* 0x000fe200018e0615 */
[----:B------:R-:W-:Y:S01]  /*18210*/  IADD3.X R27, R15, R27, RZ, P4, !PT ;  /* 0x0000001b0f1b7210 */ /* 0x000fe200027fe4ff */
[----:B------:R-:W-:Y:S01]  /*18220*/  IMAD.MOV.U32 R10, RZ, RZ, R22 ;  /* 0x000000ffff0a7224 */ /* 0x000fe200078e0016 */
[----:B------:R-:W-:Y:S01]  /*18230*/  MOV R9, R3 ;  /* 0x0000000300097202 */ /* 0x000fe20000000f00 */
[----:B------:R-:W-:Y:S01]  /*18240*/  IMAD.MOV.U32 R12, RZ, RZ, R18 ;  /* 0x000000ffff0c7224 */ /* 0x000fe200078e0012 */
[----:B------:R-:W-:Y:S01]  /*18250*/  MOV R11, R5 ;  /* 0x00000005000b7202 */ /* 0x000fe20000000f00 */
[----:B------:R-:W-:Y:S01]  /*18260*/  IMAD.MOV.U32 R14, RZ, RZ, R16 ;  /* 0x000000ffff0e7224 */ /* 0x000fe200078e0010 */
[----:B------:R-:W-:-:S02]  /*18270*/  MOV R13, R21 ;  /* 0x00000015000d7202 */ /* 0x000fc40000000f00 */
[----:B------:R-:W-:Y:S01]  /*18280*/  MOV R15, R27 ;  /* 0x0000001b000f7202 */ /* 0x000fe20000000f00 */
[----:B------:R0:W-:Y:S04]  /*18290*/  STS.128 [R29], R8 ;  /* 0x000000081d007388 */ /* 0x0001e80000000c00 */
[----:B------:R0:W-:Y:S02]  /*182a0*/  STS.128 [R29+0x10], R12 ;  /* 0x0000100c1d007388 */ /* 0x0001e40000000c00 */
.L_x_7273:
[----:B------:R-:W-:Y:S05]  /*182b0*/  BSYNC B0 ;  /* 0x0000000000007941 */ /* 0x000fea0003800000 */
.L_x_7272:
[----:B------:R-:W-:-:S04]  /*182c0*/  SHF.R.S32.HI R28, RZ, 0x1, R28 ;  /* 0x00000001ff1c7819 */ /* 0x000fc8000001141c */
[----:B------:R-:W-:-:S13]  /*182d0*/  ISETP.GE.AND P0, PT, R28, 0x20, PT ;  /* 0x000000201c00780c */ /* 0x000fda0003f06270 */
[----:B------:R-:W-:Y:S05]  /*182e0*/  @P0 BRA `(.L_x_7274) ;  /* 0xfffffffc00840947 */ /* 0x000fea000383ffff */
[----:B------:R-:W-:-:S07]  /*182f0*/  IMAD.MOV.U32 R2, RZ, RZ, 0x20 ;  /* 0x00000020ff027424 */ /* 0x000fce00078e00ff */
.L_x_7271:
[----:B------:R-:W-:Y:S01]  /*18300*/  BAR.SYNC.DEFER_BLOCKING 0x0 ;  /* 0x0000000000007b1d */ /* 0x000fe20000010000 */
[----:B------:R-:W-:-:S13]  /*18310*/  ISETP.GE.AND P0, PT, R2, 0x2, PT ;  /* 0x000000020200780c */ /* 0x000fda0003f06270 */
[----:B------:R-:W-:Y:S05]  /*18320*/  @!P0 BRA `(.L_x_7270) ;  /* 0x0000000000508947 */ /* 0x000fea0003800000 */
[----:B0-----:R-:W-:-:S11]  /*18330*/  HFMA2.MMA R9, -RZ, RZ, 0, 5.9604644775390625e-08 ;  /* 0x00000001ff097435 */ /* 0x001fd600000001ff */
.L_x_7275:
[----:B------:R-:W0:Y:S04]  /*18340*/  SHFL.DOWN PT, R13, R22, R9, 0x1f ;  /* 0x08001f09160d7589 */ /* 0x000e2800000e0000 */
[----:B------:R-:W1:Y:S04]  /*18350*/  SHFL.DOWN PT, R17, R16, R9, 0x1f ;  /* 0x08001f0910117589 */ /* 0x000e6800000e0000 */
[----:B------:R-:W2:Y:S04]  /*18360*/  SHFL.DOWN PT, R11, R24, R9, 0x1f ;  /* 0x08001f09180b7589 */ /* 0x000ea800000e0000 */
[----:B------:R-:W3:Y:S04]  /*18370*/  SHFL.DOWN PT, R15, R18, R9, 0x1f ;  /* 0x08001f09120f7589 */ /* 0x000ee800000e0000 */
[----:B------:R-:W4:Y:S04]  /*18380*/  SHFL.DOWN PT, R8, R3, R9, 0x1f ;  /* 0x08001f0903087589 */ /* 0x000f2800000e0000 */
[----:B------:R-:W5:Y:S04]  /*18390*/  SHFL.DOWN PT, R10, R5, R9, 0x1f ;  /* 0x08001f09050a7589 */ /* 0x000f6800000e0000 */
[----:B------:R-:W5:Y:S01]  /*183a0*/  SHFL.DOWN PT, R12, R21, R9, 0x1f ;  /* 0x08001f09150c7589 */ /* 0x000f6200000e0000 */
[----:B0-----:R-:W-:-:S03]  /*183b0*/  IADD3 R22, P3, R13, R22, RZ ;  /* 0x000000160d167210 */ /* 0x001fc60007f7e0ff */
[----:B------:R0:W5:Y:S01]  /*183c0*/  SHFL.DOWN PT, R14, R27, R9, 0x1f ;  /* 0x08001f091b0e7589 */ /* 0x00016200000e0000 */
[----:B-1----:R-:W-:Y:S02]  /*183d0*/  IADD3 R16, P5, R17, R16, RZ ;  /* 0x0000001011107210 */ /* 0x002fe40007fbe0ff */
[----:B--2---:R-:W-:Y:S02]  /*183e0*/  IADD3 R24, P2, R11, R24, RZ ;  /* 0x000000180b187210 */ /* 0x004fe40007f5e0ff */
[----:B---3--:R-:W-:Y:S01]  /*183f0*/  IADD3 R18, P4, R15, R18, RZ ;  /* 0x000000120f127210 */ /* 0x008fe20007f9e0ff */
[----:B0-----:R-:W-:Y:S01]  /*18400*/  IMAD.SHL.U32 R9, R9, 0x2, RZ ;  /* 0x0000000209097824 */ /* 0x001fe200078e00ff */
[----:B----4-:R-:W-:-:S04]  /*18410*/  IADD3.X R3, R8, R3, RZ, P2, !PT ;  /* 0x0000000308037210 */ /* 0x010fc800017fe4ff */
[----:B------:R-:W-:Y:S01]  /*18420*/  ISETP.GE.AND P0, PT, R9, R2, PT ;  /* 0x000000020900720c */ /* 0x000fe20003f06270 */
[----:B-----5:R-:W-:Y:S01]  /*18430*/  IMAD.X R5, R10, 0x1, R5, P3 ;  /* 0x000000010a057824 */ /* 0x020fe200018e0605 */
[----:B------:R-:W-:Y:S01]  /*18440*/  IADD3.X R21, R12, R21, RZ, P4, !PT ;  /* 0x000000150c157210 */ /* 0x000fe200027fe4ff */
[----:B------:R-:W-:-:S10]  /*18450*/  IMAD.X R27, R14, 0x1, R27, P5 ;  /* 0x000000010e1b7824 */ /* 0x000fd400028e061b */
[----:B------:R-:W-:Y:S05]  /*18460*/  @!P0 BRA `(.L_x_7275) ;  /* 0xfffffffc00b48947 */ /* 0x000fea000383ffff */
.L_x_7270:
        /* <DEDUP_REMOVED lines=9> */
[----:B0-----:R-:W2:Y:S04]  /*18500*/  LDG.E.64 R10, desc[UR60][R6.64+0x8] ;  /* 0x0000083c060a7981 */ /* 0x001ea8000c1e1b00 */
[----:B------:R-:W3:Y:S04]  /*18510*/  LDG.E.64 R14, desc[UR60][R6.64+0x18] ;  /* 0x0000183c060e7981 */ /* 0x000ee8000c1e1b00 */
[----:B------:R-:W4:Y:S04]  /*18520*/  LDG.E.64 R8, desc[UR60][R6.64] ;  /* 0x0000003c06087981 */ /* 0x000f28000c1e1b00 */
[----:B------:R-:W5:Y:S01]  /*18530*/  LDG.E.64 R12, desc[UR60][R6.64+0x10] ;  /* 0x0000103c060c7981 */ /* 0x000f62000c1e1b00 */
[----:B--2---:R-:W-:-:S02]  /*18540*/  IADD3 R22, P2, R10, R22, RZ ;  /* 0x000000160a167210 */ /* 0x004fc40007f5e0ff */
[----:B---3--:R-:W-:Y:S02]  /*18550*/  IADD3 R16, P4, R14, R16, RZ ;  /* 0x000000100e107210 */ /* 0x008fe40007f9e0ff */
[----:B----4-:R-:W-:Y:S02]  /*18560*/  IADD3 R24, P0, R8, R24, RZ ;  /* 0x0000001808187210 */ /* 0x010fe40007f1e0ff */
[----:B-----5:R-:W-:Y:S01]  /*18570*/  IADD3 R18, P3, R12, R18, RZ ;  /* 0x000000120c127210 */ /* 0x020fe20007f7e0ff */
[----:B------:R-:W-:Y:S01]  /*18580*/  IMAD.X R5, R11, 0x1, R5, P2 ;  /* 0x000000010b057824 */ /* 0x000fe200010e0605 */
[----:B------:R-:W-:Y:S01]  /*18590*/  IADD3.X R3, R9, R3, RZ, P0, !PT ;  /* 0x0000000309037210 */ /* 0x000fe200007fe4ff */
[----:B------:R-:W-:Y:S01]  /*185a0*/  IMAD.X R27, R15, 0x1, R27, P4 ;  /* 0x000000010f1b7824 */ /* 0x000fe200020e061b */
[----:B------:R-:W-:-:S09]  /*185b0*/  IADD3.X R21, R13, R21, RZ, P3, !PT ;  /* 0x000000150d157210 */ /* 0x000fd20001ffe4ff */
.L_x_7277:
[----:B------:R-:W-:Y:S01]  /*185c0*/  MOV R32, R24 ;  /* 0x0000001800207202 */ /* 0x000fe20000000f00 */
[----:B------:R-:W-:Y:S01]  /*185d0*/  IMAD.MOV.U32 R33, RZ, RZ, R3 ;  /* 0x000000ffff217224 */ /* 0x000fe200078e0003 */
[----:B------:R-:W-:Y:S01]  /*185e0*/  MOV R28, R22 ;  /* 0x00000016001c7202 */ /* 0x000fe20000000f00 */
[----:B0-----:R-:W-:Y:S01]  /*185f0*/  IMAD.MOV.U32 R29, RZ, RZ, R5 ;  /* 0x000000ffff1d7224 */ /* 0x001fe200078e0005 */
[----:B------:R-:W-:Y:S01]  /*18600*/  MOV R30, R18 ;  /* 0x00000012001e7202 */ /* 0x000fe20000000f00 */
        /* <DEDUP_REMOVED lines=23> */
.L_x_7279:
        /* <DEDUP_REMOVED lines=22> */
.L_x_7280:
[----:B------:R-:W-:Y:S01]  /*188e0*/  ULDC.64 UR4, c[0x0][0x5f8] ;  /* 0x00017e0000047ab9 */ /* 0x000fe20000000a00 */
[----:B------:R-:W-:Y:S02]  /*188f0*/  ISETP.NE.AND P6, PT, R18, 0x1, PT ;  /* 0x000000011200780c */ /* 0x000fe40003fc5270 */
[----:B0-----:R-:W-:-:S04]  /*18900*/  IADD3 R2, P0, R19, UR4, RZ ;  /* 0x0000000413027c10 */ /* 0x001fc8000ff1e0ff */
        /* <DEDUP_REMOVED lines=19> */
.L_x_7281:
        /* <DEDUP_REMOVED lines=22> */
.L_x_7282:
[----:B------:R-:W-:Y:S02]  /*18ba0*/  ULDC.64 UR4, c[0x0][0x5f8] ;  /* 0x00017e0000047ab9 */ /* 0x000fe40000000a00 */
[----:B0-----:R-:W-:-:S04]  /*18bb0*/  IADD3 R2, P0, R25, UR4, RZ ;  /* 0x0000000419027c10 */ /* 0x001fc8000ff1e0ff */
[----:B------:R-:W-:-:S05]  /*18bc0*/  IADD3.X R3, RZ, UR5, RZ, P0, !PT ;  /* 0x00000005ff037c10 */ /* 0x000fca00087fe4ff */
[----:B------:R-:W-:Y:S01]  /*18bd0*/  STG.E.U16 desc[UR60][R2.64], R16 ;  /* 0x0000001002007986 */ /* 0x000fe2000c10153c */
[----:B------:R-:W-:Y:S05]  /*18be0*/  EXIT ;  /* 0x000000000000794d */ /* 0x000fea0003800000 */
.L_x_7278:
[----:B------:R-:W-:Y:S04]  /*18bf0*/  STG.E.64 desc[UR60][R6.64], R32 ;  /* 0x0000002006007986 */ /* 0x000fe8000c101b3c */
[----:B------:R-:W-:Y:S04]  /*18c00*/  STG.E.64 desc[UR60][R6.64+0x8], R28 ;  /* 0x0000081c06007986 */ /* 0x000fe8000c101b3c */
[----:B------:R-:W-:Y:S04]  /*18c10*/  STG.E.64 desc[UR60][R6.64+0x10], R30 ;  /* 0x0000101e06007986 */ /* 0x000fe8000c101b3c */
[----:B------:R-:W-:Y:S01]  /*18c20*/  STG.E.64 desc[UR60][R6.64+0x18], R16 ;  /* 0x0000181006007986 */ /* 0x000fe2000c101b3c */
[----:B------:R-:W-:Y:S05]  /*18c30*/  EXIT ;  /* 0x000000000000794d */ /* 0x000fea0003800000 */
.L_x_7276:
[----:B------:R-:W-:Y:S01]  /*18c40*/  ISETP.NE.AND P0, PT, RZ, UR36, PT ;  /* 0x00000024ff007c0c */ /* 0x000fe2000bf05270 */
[----:B------:R-:W-:Y:S02]  /*18c50*/  ULDC.U8 UR4, c[0x0][0x629] ;  /* 0x00018a4000047ab9 */ /* 0x000fe40000000000 */
[----:B------:R-:W-:-:S10]  /*18c60*/  ISETP.NE.AND P1, PT, RZ, UR4, PT ;  /* 0x00000004ff007c0c */ /* 0x000fd4000bf25270 */
[----:B------:R-:W-:Y:S05]  /*18c70*/  @!P0 BRA `(.L_x_7283) ;  /* 0x0000000000208947 */ /* 0x000fea0003800000 */
[----:B------:R-:W2:Y:S04]  /*18c80*/  LDG.E.S16 R3, desc[UR60][R36.64] ;  /* 0x0000003c24037981 */ /* 0x000ea8000c1e1700 */
[----:B------:R-:W3:Y:S04]  /*18c90*/  LDG.E.S16 R5, desc[UR60][R34.64] ;  /* 0x0000003c22057981 */ /* 0x000ee8000c1e1700 */
[----:B------:R-:W4:Y:S04]  /*18ca0*/  LDG.E.S16 R7, desc[UR60][R32.64] ;  /* 0x0000003c20077981 */ /* 0x000f28000c1e1700 */
[----:B0-----:R-:W5:Y:S01]  /*18cb0*/  LDG.E.S16 R9, desc[UR60][R30.64] ;  /* 0x0000003c1e097981 */ /* 0x001f62000c1e1700 */
[----:B--2---:R-:W-:Y:S01]  /*18cc0*/  IMAD.IADD R24, R3, 0x1, R24 ;  /* 0x0000000103187824 */ /* 0x004fe200078e0218 */
[----:B---3--:R-:W-:Y:S01]  /*18cd0*/  IADD3 R22, R5, R22, RZ ;  /* 0x0000001605167210 */ /* 0x008fe20007ffe0ff */
[----:B----4-:R-:W-:Y:S01]  /*18ce0*/  IMAD.IADD R18, R7, 0x1, R18 ;  /* 0x0000000107127824 */ /* 0x010fe200078e0212 */
[----:B-----5:R-:W-:-:S07]  /*18cf0*/  IADD3 R16, R9, R16, RZ ;  /* 0x0000001009107210 */ /* 0x020fce0007ffe0ff */
.L_x_7283:
        /* <DEDUP_REMOVED lines=21> */
.L_x_7285:
        /* <DEDUP_REMOVED lines=22> */
.L_x_7286:
[----:B------:R-:W-:Y:S01]  /*18fb0*/  ULDC.64 UR4, c[0x0][0x5f8] ;  /* 0x00017e0000047ab9 */ /* 0x000fe20000000a00 */
[----:B------:R-:W-:Y:S02]  /*18fc0*/  ISETP.NE.AND P6, PT, R17, 0x1, PT ;  /* 0x000000011100780c */ /* 0x000fe40003fc5270 */
[----:B-1----:R-:W-:-:S04]  /*18fd0*/  IADD3 R2, P0, R19, UR4, RZ ;  /* 0x0000000413027c10 */ /* 0x002fc8000ff1e0ff */
        /* <DEDUP_REMOVED lines=19> */
.L_x_7287:
        /* <DEDUP_REMOVED lines=21> */
[----:B--23--:R-:W-:Y:S05]  /*19260*/  CALL.ABS.NOINC R2 ;  /* 0x0000000002007343 */ /* 0x00cfea0003c00000 */
.L_x_7288:
[----:B------:R-:W-:Y:S02]  /*19270*/  ULDC.64 UR4, c[0x0][0x5f8] ;  /* 0x00017e0000047ab9 */ /* 0x000fe40000000a00 */
[----:B-1----:R-:W-:-:S04]  /*19280*/  IADD3 R2, P0, R25, UR4, RZ ;  /* 0x0000000419027c10 */ /* 0x002fc8000ff1e0ff */
[----:B------:R-:W-:-:S05]  /*19290*/  IADD3.X R3, RZ, UR5, RZ, P0, !PT ;  /* 0x00000005ff037c10 */ /* 0x000fca00087fe4ff */
[----:B------:R-:W-:Y:S01]  /*192a0*/  STG.E.U16 desc[UR60][R2.64], R16 ;  /* 0x0000001002007986 */ /* 0x000fe2000c10153c */
[----:B------:R-:W-:Y:S05]  /*192b0*/  EXIT ;  /* 0x000000000000794d */ /* 0x000fea0003800000 */
.L_x_7284:
[----:B------:R-:W-:Y:S04]  /*192c0*/  STG.E.U16 desc[UR60][R36.64], R24 ;  /* 0x0000001824007986 */ /* 0x000fe8000c10153c */
[----:B------:R-:W-:Y:S04]  /*192d0*/  STG.E.U16 desc[UR60][R34.64], R22 ;  /* 0x0000001622007986 */ /* 0x000fe8000c10153c */
[----:B------:R-:W-:Y:S04]  /*192e0*/  STG.E.U16 desc[UR60][R32.64], R18 ;  /* 0x0000001220007986 */ /* 0x000fe8000c10153c */
[----:B------:R-:W-:Y:S01]  /*192f0*/  STG.E.U16 desc[UR60][R30.64], R16 ;  /* 0x000000101e007986 */ /* 0x000fe2000c10153c */
[----:B------:R-:W-:Y:S05]  /*19300*/  EXIT ;  /* 0x000000000000794d */ /* 0x000fea0003800000 */
.L_x_7249:
        /* <DEDUP_REMOVED lines=31> */
.L_x_7290:
[----:B------:R-:W-:Y:S01]  /*19500*/  IMAD.MOV.U32 R25, RZ, RZ, R5 ;  /* 0x000000ffff197224 */ /* 0x000fe200078e0005 */
        /* <DEDUP_REMOVED lines=22> */
.L_x_7292:
        /* <DEDUP_REMOVED lines=22> */
.L_x_7293:
        /* <DEDUP_REMOVED lines=22> */
.L_x_7294:
        /* <DEDUP_REMOVED lines=22> */
.L_x_7295:
[----:B------:R-:W-:Y:S02]  /*19a90*/  ULDC.64 UR4, c[0x0][0x5f8] ;  /* 0x00017e0000047ab9 */ /* 0x000fe40000000a00 */
[----:B------:R-:W-:-:S04]  /*19aa0*/  IADD3 R18, P0, R18, UR4, RZ ;  /* 0x0000000412127c10 */ /* 0x000fc8000ff1e0ff */
[----:B------:R-:W-:-:S05]  /*19ab0*/  IADD3.X R19, RZ, UR5, RZ, P0, !PT ;  /* 0x00000005ff137c10 */ /* 0x000fca00087fe4ff */
[----:B------:R-:W-:Y:S01]  /*19ac0*/  STG.E.U16 desc[UR60][R18.64], R16 ;  /* 0x0000001012007986 */ /* 0x000fe2000c10153c */
[----:B------:R-:W-:Y:S05]  /*19ad0*/  EXIT ;  /* 0x000000000000794d */ /* 0x000fea0003800000 */
.L_x_7291:
[----:B------:R-:W-:Y:S04]  /*19ae0*/  STG.E.64 desc[UR60][R6.64], R42 ;  /* 0x0000002a06007986 */ /* 0x000fe8000c101b3c */
[----:B------:R-:W-:Y:S04]  /*19af0*/  STG.E.64 desc[UR60][R6.64+0x8], R28 ;  /* 0x0000081c06007986 */ /* 0x000fe8000c101b3c */
[----:B------:R-:W-:Y:S04]  /*19b00*/  STG.E.64 desc[UR60][R6.64+0x10], R24 ;  /* 0x0000101806007986 */ /* 0x000fe8000c101b3c */
[----:B------:R-:W-:Y:S01]  /*19b10*/  STG.E.64 desc[UR60][R6.64+0x18], R16 ;  /* 0x0000181006007986 */ /* 0x000fe2000c101b3c */
[----:B------:R-:W-:Y:S05]  /*19b20*/  EXIT ;  /* 0x000000000000794d */ /* 0x000fea0003800000 */
.L_x_7289:
[----:B-1----:R-:W-:Y:S01]  /*19b30*/  ISETP.NE.AND P0, PT, R2, RZ, PT ;  /* 0x000000ff0200720c */ /* 0x002fe20003f05270 */
[----:B------:R-:W-:Y:S02]  /*19b40*/  ULDC.U8 UR4, c[0x0][0x629] ;  /* 0x00018a4000047ab9 */ /* 0x000fe40000000000 */
[----:B------:R-:W-:-:S10]  /*19b50*/  ISETP.NE.AND P1, PT, RZ, UR4, PT ;  /* 0x00000004ff007c0c */ /* 0x000fd4000bf25270 */
[----:B------:R-:W-:Y:S05]  /*19b60*/  @!P0 BRA `(.L_x_7296) ;  /* 0x0000000000208947 */ /* 0x000fea0003800000 */
[----:B------:R-:W2:Y:S04]  /*19b70*/  LDG.E.S16 R3, desc[UR60][R8.64] ;  /* 0x0000003c08037981 */ /* 0x000ea8000c1e1700 */
[----:B------:R-:W3:Y:S04]  /*19b80*/  LDG.E.S16 R5, desc[UR60][R10.64] ;  /* 0x0000003c0a057981 */ /* 0x000ee8000c1e1700 */
[----:B------:R-:W4:Y:S04]  /*19b90*/  LDG.E.S16 R7, desc[UR60][R12.64] ;  /* 0x0000003c0c077981 */ /* 0x000f28000c1e1700 */
[----:B------:R-:W5:Y:S01]  /*19ba0*/  LDG.E.S16 R17, desc[UR60][R14.64] ;  /* 0x0000003c0e117981 */ /* 0x000f62000c1e1700 */
[----:B--2---:R-:W-:Y:S01]  /*19bb0*/  IMAD.IADD R42, R3, 0x1, R42 ;  /* 0x00000001032a7824 */ /* 0x004fe200078e022a */
[----:B---3--:R-:W-:Y:S01]  /*19bc0*/  IADD3 R28, R5, R28, RZ ;  /* 0x0000001c051c7210 */ /* 0x008fe20007ffe0ff */
[----:B----4-:R-:W-:Y:S01]  /*19bd0*/  IMAD.IADD R24, R7, 0x1, R24 ;  /* 0x0000000107187824 */ /* 0x010fe200078e0218 */
[----:B-----5:R-:W-:-:S07]  /*19be0*/  IADD3 R16, R17, R16, RZ ;  /* 0x0000001011107210 */ /* 0x020fce0007ffe0ff */
.L_x_7296:
        /* <DEDUP_REMOVED lines=21> */
.L_x_7298:
        /* <DEDUP_REMOVED lines=22> */
.L_x_7299:
        /* <DEDUP_REMOVED lines=22> */
.L_x_7300:
        /* <DEDUP_REMOVED lines=22> */
.L_x_7301:
[----:B------:R-:W-:Y:S02]  /*1a160*/  ULDC.64 UR4, c[0x0][0x5f8] ;  /* 0x00017e0000047ab9 */ /* 0x000fe40000000a00 */
[----:B------:R-:W-:-:S04]  /*1a170*/  IADD3 R18, P0, R18, UR4, RZ ;  /* 0x0000000412127c10 */ /* 0x000fc8000ff1e0ff */
[----:B------:R-:W-:-:S05]  /*1a180*/  IADD3.X R19, RZ, UR5, RZ, P0, !PT ;  /* 0x00000005ff137c10 */ /* 0x000fca00087fe4ff */
[----:B------:R-:W-:Y:S01]  /*1a190*/  STG.E.U16 desc[UR60][R18.64], R16 ;  /* 0x0000001012007986 */ /* 0x000fe2000c10153c */
[----:B------:R-:W-:Y:S05]  /*1a1a0*/  EXIT ;  /* 0x000000000000794d */ /* 0x000fea0003800000 */
.L_x_7297:
[----:B------:R-:W-:Y:S04]  /*1a1b0*/  STG.E.U16 desc[UR60][R8.64], R42 ;  /* 0x0000002a08007986 */ /* 0x000fe8000c10153c */
[----:B------:R-:W-:Y:S04]  /*1a1c0*/  STG.E.U16 desc[UR60][R10.64], R28 ;  /* 0x0000001c0a007986 */ /* 0x000fe8000c10153c */
[----:B------:R-:W-:Y:S04]  /*1a1d0*/  STG.E.U16 desc[UR60][R12.64], R24 ;  /* 0x000000180c007986 */ /* 0x000fe8000c10153c */
[----:B------:R-:W-:Y:S01]  /*1a1e0*/  STG.E.U16 desc[UR60][R14.64], R16 ;  /* 0x000000100e007986 */ /* 0x000fe2000c10153c */
[----:B------:R-:W-:Y:S05]  /*1a1f0*/  EXIT ;  /* 0x000000000000794d */ /* 0x000fea0003800000 */
        .weak           $__internal_26_$__cuda_sm20_div_u64
        .type           $__internal_26_$__cuda_sm20_div_u64,@function
        .size           $__internal_26_$__cuda_sm20_div_u64,($__internal_27_$__cuda_sm20_rem_u64 - $__internal_26_$__cuda_sm20_div_u64)
$__internal_26_$__cuda_sm20_div_u64:
[----:B------:R-:W-:Y:S01]  /*1a200*/  IMAD.MOV.U32 R32, RZ, RZ, R0 ;  /* 0x000000ffff207224 */ /* 0x000fe200078e0000 */
[----:B------:R-:W-:-:S05]  /*1a210*/  MOV R33, R21 ;  /* 0x0000001500217202 */ /* 0x000fca0000000f00 */
        /* <DEDUP_REMOVED lines=44> */
[----:B------:R-:W-:Y:S02]  /*1a4e0*/  IMAD R4, R33, R0, R27 ;  /* 0x0000000021047224 */ /* 0x000fe400078e021b */
[----:B------:R-:W-:-:S03]  /*1a4f0*/  IMAD.MOV.U32 R27, RZ, RZ, 0x0 ;  /* 0x00000000ff1b7424 */ /* 0x000fc600078e00ff */
[----:B------:R-:W-:Y:S02]  /*1a500*/  IADD3.X R32, ~R4, R25, RZ, P1, !PT ;  /* 0x0000001904207210 */ /* 0x000fe40000ffe5ff */
[----:B------:R-:W-:Y:S02]  /*1a510*/  IADD3 R25, P1, -R0, R35, RZ ;  /* 0x0000002300197210 */ /* 0x000fe40007f3e1ff */
[----:B------:R-:W-:Y:S02]  /*1a520*/  IADD3 R4, P3, R31, 0x1, RZ ;  /* 0x000000011f047810 */ /* 0x000fe40007f7e0ff */
[C---:B------:R-:W-:Y:S01]  /*1a530*/  ISETP.GE.U32.AND.EX P0, PT, R32.reuse, R21, PT, P0 ;  /* 0x000000152000720c */ /* 0x040fe20003f06100 */
[----:B------:R-:W-:Y:S01]  /*1a540*/  IMAD.X R30, R32, 0x1, ~R21, P1 ;  /* 0x00000001201e7824 */ /* 0x000fe200008e0e15 */
[----:B------:R-:W-:Y:S02]  /*1a550*/  IADD3.X R26, RZ, R33, RZ, P3, !PT ;  /* 0x00000021ff1a7210 */ /* 0x000fe40001ffe4ff */
[----:B------:R-:W-:-:S02]  /*1a560*/  SEL R31, R4, R31, P0 ;  /* 0x0000001f041f7207 */ /* 0x000fc40000000000 */
[----:B------:R-:W-:Y:S02]  /*1a570*/  SEL R25, R25, R35, P0 ;  /* 0x0000002319197207 */ /* 0x000fe40000000000 */
[----:B------:R-:W-:Y:S02]  /*1a580*/  SEL R26, R26, R33, P0 ;  /* 0x000000211a1a7207 */ /* 0x000fe40000000000 */
[----:B------:R-:W-:Y:S02]  /*1a590*/  IADD3 R4, P3, R31, 0x1, RZ ;  /* 0x000000011f047810 */ /* 0x000fe40007f7e0ff */
[----:B------:R-:W-:Y:S02]  /*1a5a0*/  SEL R30, R30, R32, P0 ;  /* 0x000000201e1e7207 */ /* 0x000fe40000000000 */
[----:B------:R-:W-:Y:S01]  /*1a5b0*/  ISETP.GE.U32.AND P0, PT, R25, R0, PT ;  /* 0x000000001900720c */ /* 0x000fe20003f06070 */
[----:B------:R-:W-:Y:S01]  /*1a5c0*/  IMAD.X R25, RZ, RZ, R26, P3 ;  /* 0x000000ffff197224 */ /* 0x000fe200018e061a */
[----:B------:R-:W-:-:S02]  /*1a5d0*/  ISETP.NE.U32.AND P1, PT, R0, RZ, PT ;  /* 0x000000ff0000720c */ /* 0x000fc40003f25070 */
[----:B------:R-:W-:Y:S02]  /*1a5e0*/  ISETP.GE.U32.AND.EX P0, PT, R30, R21, PT, P0 ;  /* 0x000000151e00720c */ /* 0x000fe40003f06100 */
[----:B------:R-:W-:Y:S02]  /*1a5f0*/  ISETP.NE.AND.EX P1, PT, R21, RZ, PT, P1 ;  /* 0x000000ff1500720c */ /* 0x000fe40003f25310 */
[----:B------:R-:W-:Y:S02]  /*1a600*/  SEL R25, R25, R26, P0 ;  /* 0x0000001a19197207 */ /* 0x000fe40000000000 */
[----:B------:R-:W-:Y:S02]  /*1a610*/  MOV R26, R20 ;  /* 0x00000014001a7202 */ /* 0x000fe40000000f00 */
[----:B------:R-:W-:Y:S02]  /*1a620*/  SEL R4, R4, R31, P0 ;  /* 0x0000001f04047207 */ /* 0x000fe40000000000 */
[----:B------:R-:W-:-:S02]  /*1a630*/  SEL R25, R25, 0xffffffff, P1 ;  /* 0xffffffff19197807 */ /* 0x000fc40000800000 */
[----:B------:R-:W-:Y:S01]  /*1a640*/  SEL R4, R4, 0xffffffff, P1 ;  /* 0xffffffff04047807 */ /* 0x000fe20000800000 */
[----:B------:R-:W-:Y:S06]  /*1a650*/  RET.REL.NODEC R26 `(_ZN2at6native13reduce_kernelILi128ELi4ENS0_8ReduceOpIsNS0_14func_wrapper_tIsNS0_55_GLOBAL__N__0955718d_22_SparseCsrTensorMath_cu_868dd54514ReductionAddOpIlEEEEjsLi4ELi4EEEEEvT1_) ;  /* 0xfffffe581a687950 */ /* 0x000fec0003c3ffff */
        .weak           $__internal_27_$__cuda_sm20_rem_u64
        .type           $__internal_27_$__cuda_sm20_rem_u64,@function
        .size           $__internal_27_$__cuda_sm20_rem_u64,(.L_x_8842 - $__internal_27_$__cuda_sm20_rem_u64)
$__internal_27_$__cuda_sm20_rem_u64:
[----:B------:R-:W-:Y:S01]  /*1a660*/  MOV R32, R4 ;  /* 0x0000000400207202 */ /* 0x000fe20000000f00 */
[----:B------:R-:W-:-:S05]  /*1a670*/  IMAD.MOV.U32 R33, RZ, RZ, R7 ;  /* 0x000000ffff217224 */ /* 0x000fca00078e0007 */
        /* <DEDUP_REMOVED lines=46> */
[----:B------:R-:W-:-:S04]  /*1a960*/  IADD3 R27, P1, -R4, R25, RZ ;  /* 0x00000019041b7210 */ /* 0x000fc80007f3e1ff */
[----:B------:R-:W-:Y:S02]  /*1a970*/  ISETP.GE.U32.AND.EX P0, PT, R20, R7, PT, P0 ;  /* 0x000000071400720c */ /* 0x000fe40003f06100 */
[-C--:B------:R-:W-:Y:S02]  /*1a980*/  IADD3.X R26, ~R7, R20.reuse, RZ, P1, !PT ;  /* 0x00000014071a7210 */ /* 0x080fe40000ffe5ff */
[----:B------:R-:W-:Y:S02]  /*1a990*/  SEL R27, R27, R25, P0 ;  /* 0x000000191b1b7207 */ /* 0x000fe40000000000 */
[----:B------:R-:W-:Y:S02]  /*1a9a0*/  SEL R26, R26, R20, P0 ;  /* 0x000000141a1a7207 */ /* 0x000fe40000000000 */
[----:B------:R-:W-:Y:S02]  /*1a9b0*/  IADD3 R20, P2, -R4, R27, RZ ;  /* 0x0000001b04147210 */ /* 0x000fe40007f5e1ff */
[----:B------:R-:W-:-:S02]  /*1a9c0*/  ISETP.GE.U32.AND P0, PT, R27, R4, PT ;  /* 0x000000041b00720c */ /* 0x000fc40003f06070 */
[----:B------:R-:W-:Y:S01]  /*1a9d0*/  ISETP.NE.U32.AND P1, PT, R4, RZ, PT ;  /* 0x000000ff0400720c */ /* 0x000fe20003f25070 */
[C---:B------:R-:W-:Y:S01]  /*1a9e0*/  IMAD.X R25, R26.reuse, 0x1, ~R7, P2 ;  /* 0x000000011a197824 */ /* 0x040fe200010e0e07 */
[----:B------:R-:W-:Y:S02]  /*1a9f0*/  ISETP.GE.U32.AND.EX P0, PT, R26, R7, PT, P0 ;  /* 0x000000071a00720c */ /* 0x000fe40003f06100 */
[----:B------:R-:W-:Y:S02]  /*1aa00*/  ISETP.NE.AND.EX P1, PT, R7, RZ, PT, P1 ;  /* 0x000000ff0700720c */ /* 0x000fe40003f25310 */
[----:B------:R-:W-:Y:S02]  /*1aa10*/  MOV R7, 0x0 ;  /* 0x0000000000077802 */ /* 0x000fe40000000f00 */
[----:B------:R-:W-:Y:S02]  /*1aa20*/  SEL R4, R20, R27, P0 ;  /* 0x0000001b14047207 */ /* 0x000fe40000000000 */
[----:B------:R-:W-:-:S02]  /*1aa30*/  SEL R25, R25, R26, P0 ;  /* 0x0000001a19197207 */ /* 0x000fc40000000000 */
[----:B------:R-:W-:Y:S02]  /*1aa40*/  SEL R4, R4, 0xffffffff, P1 ;  /* 0xffffffff04047807 */ /* 0x000fe40000800000 */
[----:B------:R-:W-:Y:S01]  /*1aa50*/  SEL R25, R25, 0xffffffff, P1 ;  /* 0xffffffff19197807 */ /* 0x000fe20000800000 */
[----:B------:R-:W-:Y:S06]  /*1aa60*/  RET.REL.NODEC R6 `(_ZN2at6native13reduce_kernelILi128ELi4ENS0_8ReduceOpIsNS0_14func_wrapper_tIsNS0_55_GLOBAL__N__0955718d_22_SparseCsrTensorMath_cu_868dd54514ReductionAddOpIlEEEEjsLi4ELi4EEEEEvT1_) ;  /* 0xfffffe5406647950 */ /* 0x000fec0003c3ffff */
.L_x_7302:
        /* <DEDUP_REMOVED lines=9> */
.L_x_8842:


//--------------------- .text._ZN2at6native13reduce_kernelILi512ELi1ENS0_8ReduceOpIlNS0_14func_wrapper_tIlNS0_55_GLOBAL__N__0955718d_22_SparseCsrTensorMath_cu_868dd54514ReductionAddOpIlEEEEjlLi4ELi4EEEEEvT1_ --------------------------
	.section	.text._ZN2at6native13reduce_kernelILi512ELi1ENS0_8ReduceOpIlNS0_14func_wrapper_tIlNS0_55_GLOBAL__N__0955718d_22_SparseCsrTensorMath_cu_868dd54514ReductionAddOpIlEEEEjlLi4ELi4EEEEEvT1_,"ax",@progbits
	.align	128
.text._ZN2at6native13reduce_kernelILi512ELi1ENS0_8ReduceOpIlNS0_14func_wrapper_tIlNS0_55_GLOBAL__N__0955718d_22_SparseCsrTensorMath_cu_868dd54514ReductionAddOpIlEEEEjlLi4ELi4EEEEEvT1_:
        .type           _ZN2at6native13reduce_kernelILi512ELi1ENS0_8ReduceOpIlNS0_14func_wrapper_tIlNS0_55_GLOBAL__N__0955718d_22_SparseCsrTensorMath_cu_868dd54514ReductionAddOpIlEEEEjlLi4ELi4EEEEEvT1_,@function
        .size           _ZN2at6native13reduce_kernelILi512ELi1ENS0_8ReduceOpIlNS0_14func_wrapper_tIlNS0_55_GLOBAL__N__0955718d_22_SparseCsrTensorMath_cu_868dd54514ReductionAddOpIlEEEEjlLi4ELi4EEEEEvT1_,(.L_x_8845 - _ZN2at6native13reduce_kernelILi512ELi1ENS0_8ReduceOpIlNS0_14func_wrapper_tIlNS0_55_GLOBAL__N__0955718d_22_SparseCsrTensorMath_cu_868dd54514ReductionAddOpIlEEEEjlLi4ELi4EEEEEvT1_)
        .other          _ZN2at6native13reduce_kernelILi512ELi1ENS0_8ReduceOpIlNS0_14func_wrapper_tIlNS0_55_GLOBAL__N__0955718d_22_SparseCsrTensorMath_cu_868dd54514ReductionAddOpIlEEEEjlLi4ELi4EEEEEvT1_,@"STO_CUDA_ENTRY STV_DEFAULT"
_ZN2at6native13reduce_kernelILi512ELi1ENS0_8ReduceOpIlNS0_14func_wrapper_tIlNS0_55_GLOBAL__N__0955718d_22_SparseCsrTensorMath_cu_868dd54514ReductionAddOpIlEEEEjlLi4ELi4EEEEEvT1_:
        /* <DEDUP_REMOVED lines=287> */
.L_x_7303:
        /* <DEDUP_REMOVED lines=52> */
.L_x_7312:
[----:B------:R-:W-:Y:S05]  /*1530*/  BSYNC B3 ;  /* 0x0000000000037941 */ /* 0x000fea0003800000 */
.L_x_7311:
        /* <DEDUP_REMOVED lines=9> */
[----:B--2---:R-:W-:-:S04]  /*15d0*/  IADD3 R17, P0, R6, UR4, RZ ;  /* 0x0000000406117c10 */ /* 0x004fc8000ff1e0ff */
[----:B------:R-:W-:-:S09]  /*15e0*/  IADD3.X R13, R7, UR5, RZ, P0, !PT ;  /* 0x00000005070d7c10 */ /* 0x000fd200087fe4ff */
.L_x_7310:
[----:B------:R-:W-:Y:S05]  /*15f0*/  BSYNC B2 ;  /* 0x0000000000027941 */ /* 0x000fea0003800000 */
.L_x_7309:
[C---:B------:R-:W-:Y:S02]  /*1600*/  IADD3 R3, P0, -R9.reuse, 0x4, RZ ;  /* 0x0000000409037810 */ /* 0x040fe40007f1e1ff */
[----:B------:R-:W-:Y:S02]  /*1610*/  IADD3 R12, R9, -0x4, R2 ;  /* 0xfffffffc090c7810 */ /* 0x000fe40007ffe002 */
[----:B------:R-:W-:Y:S02]  /*1620*/  LEA R14, P1, R3, R14, 0x3 ;  /* 0x0000000e030e7211 */ /* 0x000fe400078218ff */
[----:B------:R-:W-:-:S04]  /*1630*/  IADD3.X R4, RZ, -0x1, RZ, P0, !PT ;  /* 0xffffffffff047810 */ /* 0x000fc800007fe4ff */
[----:B------:R-:W-:-:S07]  /*1640*/  LEA.HI.X R15, R3, R15, R4, 0x3, P1 ;  /* 0x0000000f030f7211 */ /* 0x000fce00008f1c04 */
.L_x_7308:
[----:B------:R-:W-:Y:S05]  /*1650*/  BSYNC B1 ;  /* 0x0000000000017941 */ /* 0x000fea0003800000 */
.L_x_7307:
        /* <DEDUP_REMOVED lines=10> */
[----:B------:R-:W-:Y:S01]  /*1700*/  IMAD.MOV.U32 R27, RZ, RZ, R5 ;  /* 0x000000ffff1b7224 */ /* 0x000fe200078e0005 */
[----:B------:R-:W-:Y:S01]  /*1710*/  MOV R25, R16 ;  /* 0x0000001000197202 */ /* 0x000fe20000000f00 */
[----:B------:R-:W-:-:S07]  /*1720*/  IMAD.MOV.U32 R21, RZ, RZ, R18 ;  /* 0x000000ffff157224 */ /* 0x000fce00078e0012 */
.L_x_7315:
[----:B------:R-:W-:Y:S01]  /*1730*/  IMAD.WIDE.U32 R2, R27, 0x20, R14 ;  /* 0x000000201b027825 */ /* 0x000fe200078e000e */
[----:B------:R-:W-:-:S04]  /*1740*/  ULDC UR4, c[0x0][0x22c] ;  /* 0x00008b0000047ab9 */ /* 0x000fc80000000800 */
[----:B------:R-:W2:Y:S04]  /*1750*/  LDG.E.128 R4, desc[UR36][R2.64] ;  /* 0x0000002402047981 */ /* 0x000ea8000c1e1d00 */
[----:B------:R-:W3:Y:S01]  /*1760*/  LDG.E.128 R8, desc[UR36][R2.64+0x10] ;  /* 0x0000102402087981 */ /* 0x000ee2000c1e1d00 */
[----:B------:R-:W-:-:S04]  /*1770*/  IADD3 R27, R27, UR4, RZ ;  /* 0x000000041b1b7c10 */ /* 0x000fc8000fffe0ff */
[----:B------:R-:W-:-:S04]  /*1780*/  LEA R20, R27, 0x3, 0x2 ;  /* 0x000000031b147811 */ /* 0x000fc800078e10ff */
[----:B------:R-:W-:Y:S02]  /*1790*/  ISETP.GE.U32.AND P2, PT, R20, R12, PT ;  /* 0x0000000c1400720c */ /* 0x000fe40003f46070 */
[----:B--2---:R-:W-:Y:S02]  /*17a0*/  IADD3 R17, P3, R4, R17, RZ ;  /* 0x0000001104117210 */ /* 0x004fe40007f7e0ff */
[----:B------:R-:W-:Y:S02]  /*17b0*/  IADD3 R25, P4, R6, R25, RZ ;  /* 0x0000001906197210 */ /* 0x000fe40007f9e0ff */
[----:B---3--:R-:W-:Y:S01]  /*17c0*/  IADD3 R16, P5, R8, R16, RZ ;  /* 0x0000001008107210 */ /* 0x008fe20007fbe0ff */
[----:B------:R-:W-:Y:S01]  /*17d0*/  IMAD.X R13, R5, 0x1, R13, P3 ;  /* 0x00000001050d7824 */ /* 0x000fe200018e060d */
[----:B------:R-:W-:Y:S02]  /*17e0*/  IADD3 R23, P6, R10, R23, RZ ;  /* 0x000000170a177210 */ /* 0x000fe40007fde0ff */
[----:B------:R-:W-:Y:S01]  /*17f0*/  IADD3.X R21, R7, R21, RZ, P4, !PT ;  /* 0x0000001507157210 */ /* 0x000fe200027fe4ff */
[----:B------:R-:W-:Y:S01]  /*1800*/  IMAD.X R18, R9, 0x1, R18, P5 ;  /* 0x0000000109127824 */ /* 0x000fe200028e0612 */
[----:B------:R-:W-:Y:S01]  /*1810*/  IADD3.X R19, R11, R19, RZ, P6, !PT ;  /* 0x000000130b137210 */ /* 0x000fe200037fe4ff */
[----:B------:R-:W-:Y:S08]  /*1820*/  @!P2 BRA `(.L_x_7315) ;  /* 0xfffffffc00c0a947 */ /* 0x000ff0000383ffff */
.L_x_7314:
[----:B------:R-:W-:Y:S05]  /*1830*/  BSYNC B1 ;  /* 0x0000000000017941 */ /* 0x000fea0003800000 */
.L_x_7313:
        /* <DEDUP_REMOVED lines=8> */
.L_x_7317:
[----:B------:R-:W-:Y:S05]  /*18c0*/  BSYNC B1 ;  /* 0x0000000000017941 */ /* 0x000fea0003800000 */
.L_x_7316:
        /* <DEDUP_REMOVED lines=11> */
[----:B--2---:R-:W-:-:S05]  /*1980*/  IADD3 R17, P0, R14, R17, RZ ;  /* 0x000000110e117210 */ /* 0x004fca0007f1e0ff */
[----:B------:R-:W-:-:S08]  /*1990*/  IMAD.X R13, R15, 0x1, R13, P0 ;  /* 0x000000010f0d7824 */ /* 0x000fd000000e060d */
.L_x_7319:
[----:B------:R-:W-:Y:S05]  /*19a0*/  BSYNC B1 ;  /* 0x0000000000017941 */ /* 0x000fea0003800000 */
.L_x_7318:
[----:B------:R-:W-:-:S04]  /*19b0*/  IADD3 R16, P0, P1, R16, R25, R17 ;  /* 0x0000001910107210 */ /* 0x000fc8000791e011 */
[----:B------:R-:W-:Y:S02]  /*19c0*/  IADD3 R16, P2, R23, R16, RZ ;  /* 0x0000001017107210 */ /* 0x000fe40007f5e0ff */
[----:B------:R-:W-:-:S04]  /*19d0*/  IADD3.X R18, R18, R21, R13, P0, P1 ;  /* 0x0000001512127210 */ /* 0x000fc800007e240d */
[----:B------:R-:W-:Y:S01]  /*19e0*/  IADD3.X R17, R19, R18, RZ, P2, !PT ;  /* 0x0000001213117210 */ /* 0x000fe200017fe4ff */
[----:B------:R-:W-:Y:S06]  /*19f0*/  BRA `(.L_x_7305) ;  /* 0x0000009400807947 */ /* 0x000fec0003800000 */
.L_x_7306:
        /* <DEDUP_REMOVED lines=19> */
[----:B------:R-:W-:Y:S01]  /*1b30*/  MOV R7, R6 ;  /* 0x0000000600077202 */ /* 0x000fe20000000f00 */
[----:B------:R-:W-:Y:S01]  /*1b40*/  IMAD.MOV.U32 R21, RZ, RZ, R9 ;  /* 0x000000ffff157224 */ /* 0x000fe200078e0009 */
[----:B------:R-:W-:Y:S01]  /*1b50*/  MOV R26, R9 ;  /* 0x00000009001a7202 */ /* 0x000fe20000000f00 */
[----:B------:R-:W-:-:S07]  /*1b60*/  IMAD.MOV.U32 R23, RZ, RZ, R6 ;  /* 0x000000ffff177224 */ /* 0x000fce00078e0006 */
[----:B------:R-:W-:Y:S05]  /*1b70*/  @P0 BRA `(.L_x_7323) ;  /* 0x0000004000500947 */ /* 0x000fea0003800000 */
[----:B------:R-:W-:Y:S01]  /*1b80*/  BSSY B2, `(.L_x_7324) ;  /* 0x0000411000027945 */ /* 0x000fe20003800000 */
[----:B------:R-:W-:Y:S01]  /*1b90*/  ISETP.NE.AND P0, PT, R8, RZ, PT ;  /* 0x000000ff0800720c */ /* 0x000fe20003f05270 */
[----:B------:R-:W-:Y:S01]  /*1ba0*/  IMAD.MOV.U32 R21, RZ, RZ, R9 ;  /* 0x000000ffff157224 */ /* 0x000fe200078e0009 */
[-C--:B------:R-:W-:Y:S01]  /*1bb0*/  MOV R20, R9.reuse ;  /* 0x0000000900147202 */ /* 0x080fe20000000f00 */
[----:B------:R-:W-:Y:S01]  /*1bc0*/  IMAD.MOV.U32 R7, RZ, RZ, R6 ;  /* 0x000000ffff077224 */ /* 0x000fe200078e0006 */
[----:B------:R-:W-:Y:S02]  /*1bd0*/  MOV R26, R9 ;  /* 0x00000009001a7202 */ /* 0x000fe40000000f00 */
[----:B------:R-:W-:-:S07]  /*1be0*/  MOV R23, R6 ;  /* 0x0000000600177202 */ /* 0x000fce0000000f00 */
.L_x_7329:
        /* <DEDUP_REMOVED lines=286> */
[----:B--2---:R-:W-:-:S04]  /*2dd0*/  @P1 IMAD R10, R10, R17, R11 ;  /* 0x000000110a0a1224 */ /* 0x004fc800078e020b */
[----:B-1----:R-:W-:-:S07]  /*2de0*/  @P1 IMAD R5, R10, R0, R5 ;  /* 0x000000000a051224 */ /* 0x002fce00078e0205 */
.L_x_7325:
        /* <DEDUP_REMOVED lines=242> */
.L_x_7326:
        /* <DEDUP_REMOVED lines=233> */
[----:B------:R-:W-:-:S04]  /*4ba0*/  @P1 IMAD.MOV.U32 R18, RZ, RZ, RZ ;  /* 0x000000ffff121224 */ /* 0x000fc800078e00ff */
[C---:B0-----:R-:W-:Y:S01]  /*4bb0*/  @P1 IMAD.HI.U32 R10, R19.reuse, R10, R18 ;  /* 0x0000000a130a1227 */ /* 0x041fe200078e0012 */
[----:B------:R-:W-:-:S04]  /*4bc0*/  IADD3 R18, -R19, RZ, RZ ;  /* 0x000000ff13127210 */ /* 0x000fc80007ffe1ff */
[----:B------:R-:W-:Y:S01]  /*4bd0*/  @P1 SHF.R.U32.HI R10, RZ, R11, R10 ;  /* 0x0000000bff0a1219 */ /* 0x000fe2000001160a */
[----:B------:R-:W-:Y:S01]  /*4be0*/  IMAD R9, R18, UR38, R9 ;  /* 0x0000002612097c24 */ /* 0x000fe2000f8e0209 */
[----:B------:R-:W0:Y:S03]  /*4bf0*/  @P1 LDC R11, c[0x0][0x3f0] ;  /* 0x0000fc00ff0b1b82 */ /* 0x000e260000000800 */
[----:B------:R-:W-:Y:S02]  /*4c00*/  @P1 IMAD.MOV R25, RZ, RZ, -R10 ;  /* 0x000000ffff191224 */ /* 0x000fe400078e0a0a */
[----:B------:R-:W-:-:S03]  /*4c10*/  IMAD R8, R9, UR25, R8 ;  /* 0x0000001909087c24 */ /* 0x000fc6000f8e0208 */
[----:B------:R-:W1:Y:S02]  /*4c20*/  @P1 LDC R18, c[0x0][0x384] ;  /* 0x0000e100ff121b82 */ /* 0x000e640000000800 */
[----:B-1----:R-:W-:-:S04]  /*4c30*/  @P1 IMAD R18, R18, R25, R19 ;  /* 0x0000001912121224 */ /* 0x002fc800078e0213 */
[----:B0-----:R-:W-:-:S07]  /*4c40*/  @P1 IMAD R8, R18, R11, R8 ;  /* 0x0000000b12081224 */ /* 0x001fce00078e0208 */
.L_x_7327:
        /* <DEDUP_REMOVED lines=233> */
[----:B0-----:R-:W-:-:S05]  /*5ae0*/  @P1 IMAD.HI.U32 R8, R19, R8, R18 ;  /* 0x0000000813081227 */ /* 0x001fca00078e0012 */
[----:B------:R-:W-:Y:S01]  /*5af0*/  @P1 SHF.R.U32.HI R8, RZ, R9, R8 ;  /* 0x00000009ff081219 */ /* 0x000fe20000011608 */
[----:B------:R-:W-:-:S03]  /*5b00*/  IMAD.MOV R9, RZ, RZ, -R19 ;  /* 0x000000ffff097224 */ /* 0x000fc600078e0a13 */
[----:B------:R-:W-:Y:S01]  /*5b10*/  @P1 IADD3 R18, -R8, RZ, RZ ;  /* 0x000000ff08121210 */ /* 0x000fe20007ffe1ff */
[----:B------:R-:W-:Y:S01]  /*5b20*/  IMAD R9, R9, UR4, R22 ;  /* 0x0000000409097c24 */ /* 0x000fe2000f8e0216 */
[----:B------:R-:W0:Y:S03]  /*5b30*/  @P1 LDC R8, c[0x0][0x3f0] ;  /* 0x0000fc00ff081b82 */ /* 0x000e260000000800 */
[----:B-1----:R-:W-:Y:S02]  /*5b40*/  @P1 IMAD R19, R25, R18, R19 ;  /* 0x0000001219131224 */ /* 0x002fe400078e0213 */
[----:B------:R-:W-:-:S04]  /*5b50*/  IMAD R2, R9, UR25, R2 ;  /* 0x0000001909027c24 */ /* 0x000fc8000f8e0202 */
[----:B0-----:R-:W-:-:S07]  /*5b60*/  @P1 IMAD R2, R19, R8, R2 ;  /* 0x0000000813021224 */ /* 0x001fce00078e0202 */
.L_x_7328:
[----:B------:R-:W-:Y:S01]  /*5b70*/  LOP3.LUT R9, R2, 0xfffffff8, RZ, 0xc0, !PT ;  /* 0xfffffff802097812 */ /* 0x000fe200078ec0ff */
[----:B------:R-:W-:-:S03]  /*5b80*/  ULDC UR4, c[0x0][0x224] ;  /* 0x0000890000047ab9 */ /* 0x000fc60000000800 */
[----:B------:R-:W-:-:S05]  /*5b90*/  IADD3 R8, P1, R14, R9, RZ ;  /* 0x000000090e087210 */ /* 0x000fca0007f3e0ff */
[----:B------:R-:W-:-:S06]  /*5ba0*/  IMAD.X R9, RZ, RZ, R15, P1 ;  /* 0x000000ffff097224 */ /* 0x000fcc00008e060f */
[----:B------:R-:W2:Y:S01]  /*5bb0*/  LDG.E.64 R8, desc[UR36][R8.64] ;  /* 0x0000002408087981 */ /* 0x000ea2000c1e1b00 */
[----:B------:R-:W-:Y:S01]  /*5bc0*/  IADD3 R22, R5, R0, RZ ;  /* 0x0000000005167210 */ /* 0x000fe20007ffe0ff */
[----:B------:R-:W-:Y:S01]  /*5bd0*/  IMAD.U32 R2, RZ, RZ, UR4 ;  /* 0x00000004ff027e24 */ /* 0x000fe2000f8e00ff */
[----:B-----5:R-:W-:Y:S02]  /*5be0*/  IADD3 R21, P3, R12, R21, RZ ;  /* 0x000000150c157210 */ /* 0x020fe40007f7e0ff */
[----:B------:R-:W-:Y:S01]  /*5bf0*/  IADD3 R26, P2, R16, R26, RZ ;  /* 0x0000001a101a7210 */ /* 0x000fe20007f5e0ff */
[----:B------:R-:W-:Y:S01]  /*5c00*/  IMAD R5, R0, 0x3, R22 ;  /* 0x0000000300057824 */ /* 0x000fe200078e0216 */
[----:B------:R-:W-:Y:S01]  /*5c10*/  IADD3 R20, P4, R10, R20, RZ ;  /* 0x000000140a147210 */ /* 0x000fe20007f9e0ff */
[----:B------:R-:W-:Y:S01]  /*5c20*/  IMAD.X R6, R13, 0x1, R6, P3 ;  /* 0x000000010d067824 */ /* 0x000fe200018e0606 */
[----:B------:R-:W-:Y:S02]  /*5c30*/  IADD3.X R23, R17, R23, RZ, P2, !PT ;  /* 0x0000001711177210 */ /* 0x000fe400017fe4ff */
[----:B------:R-:W-:-:S02]  /*5c40*/  ISETP.GE.U32.AND P1, PT, R5, R2, PT ;  /* 0x000000020500720c */ /* 0x000fc40003f26070 */
[----:B------:R-:W-:Y:S02]  /*5c50*/  IADD3.X R7, R11, R7, RZ, P4, !PT ;  /* 0x000000070b077210 */ /* 0x000fe400027fe4ff */
[----:B--2---:R-:W-:-:S05]  /*5c60*/  IADD3 R3, P5, R8, R3, RZ ;  /* 0x0000000308037210 */ /* 0x004fca0007fbe0ff */
[----:B------:R-:W-:-:S04]  /*5c70*/  IMAD.X R4, R9, 0x1, R4, P5 ;  /* 0x0000000109047824 */ /* 0x000fc800028e0604 */
[----:B------:R-:W-:Y:S05]  /*5c80*/  @!P1 BRA `(.L_x_7329) ;  /* 0xffffffbc00d89947 */ /* 0x000fea000383ffff */
[----:B------:R-:W-:Y:S05]  /*5c90*/  BSYNC B2 ;  /* 0x0000000000027941 */ /* 0x000fea0003800000 */
.L_x_7324:
[----:B------:R-:W-:Y:S01]  /*5ca0*/  MOV R24, R8 ;  /* 0x0000000800187202 */ /* 0x000fe20000000f00 */
[----:B------:R-:W-:-:S07]  /*5cb0*/  IMAD.MOV.U32 R25, RZ, RZ, R9 ;  /* 0x000000ffff197224 */ /* 0x000fce00078e0009 */
.L_x_7323:
[----:B------:R-:W-:Y:S05]  /*5cc0*/  BSYNC B1 ;  /* 0x0000000000017941 */ /* 0x000fea0003800000 */
.L_x_7322:
        /* <DEDUP_REMOVED lines=268> */
[----:B------:R-:W-:-:S03]  /*6d90*/  @P2 MOV R16, RZ ;  /* 0x000000ff00102202 */ /* 0x000fc60000000f00 */
[----:B------:R-:W-:-:S04]  /*6da0*/  IMAD.MOV R8, RZ, RZ, -R17 ;  /* 0x000000ffff087224 */ /* 0x000fc800078e0a11 */
        /* <DEDUP_REMOVED lines=10> */
.L_x_7332:
        /* <DEDUP_REMOVED lines=270> */
[----:B------:R-:W-:Y:S02]  /*7f30*/  @P2 IMAD.MOV.U32 R12, RZ, RZ, RZ ;  /* 0x000000ffff0c2224 */ /* 0x000fe400078e00ff */
        /* <DEDUP_REMOVED lines=10> */
.L_x_7333:
[----:B------:R-:W-:-:S04]  /*7fe0*/  LOP3.LUT R5, R5, 0xfffffff8, RZ, 0xc0, !PT ;  /* 0xfffffff805057812 */ /* 0x000fc800078ec0ff */
[----:B------:R-:W-:-:S05]  /*7ff0*/  IADD3 R12, P2, R14, R5, RZ ;  /* 0x000000050e0c7210 */ /* 0x000fca0007f5e0ff */
[----:B------:R-:W-:-:S06]  /*8000*/  IMAD.X R13, RZ, RZ, R15, P2 ;  /* 0x000000ffff0d7224 */ /* 0x000fcc00010e060f */
        /* <DEDUP_REMOVED lines=278> */
.L_x_7334:
        /* <DEDUP_REMOVED lines=274> */
[----:B------:R-:W-:Y:S02]  /*a290*/  IMAD R8, R8, UR6, R19 ;  /* 0x0000000608087c24 */ /* 0x000fe4000f8e0213 */
[----:B------:R-:W0:Y:S02]  /*a2a0*/  @P1 LDC R19, c[0x0][0x384] ;  /* 0x0000e100ff131b82 */ /* 0x000e240000000800 */
[----:B------:R-:W-:Y:S01]  /*a2b0*/  IMAD R5, R8, UR4, R5 ;  /* 0x0000000408057c24 */ /* 0x000fe2000f8e0205 */
[----:B------:R-:W-:-:S05]  /*a2c0*/  @P1 IADD3 R8, -R24, RZ, RZ ;  /* 0x000000ff18081210 */ /* 0x000fca0007ffe1ff */
[----:B0-----:R-:W-:Y:S02]  /*a2d0*/  @P1 IMAD R8, R19, R8, R9 ;  /* 0x0000000813081224 */ /* 0x001fe400078e0209 */
[----:B------:R-:W0:Y:S02]  /*a2e0*/  @P1 LDC R9, c[0x0][0x3f0] ;  /* 0x0000fc00ff091b82 */ /* 0x000e240000000800 */
[----:B0-----:R-:W-:-:S07]  /*a2f0*/  @P1 IMAD R5, R8, R9, R5 ;  /* 0x0000000908051224 */ /* 0x001fce00078e0205 */
.L_x_7335:
[----:B------:R-:W-:-:S04]  /*a300*/  LOP3.LUT R5, R5, 0xfffffff8, RZ, 0xc0, !PT ;  /* 0xfffffff805057812 */ /* 0x000fc800078ec0ff */
[----:B------:R-:W-:-:S05]  /*a310*/  IADD3 R8, P1, R14, R5, RZ ;  /* 0x000000050e087210 */ /* 0x000fca0007f3e0ff */
[----:B------:R-:W-:-:S05]  /*a320*/  IMAD.X R9, RZ, RZ, R15, P1 ;  /* 0x000000ffff097224 */ /* 0x000fca00008e060f */
[----:B------:R0:W5:Y:S03]  /*a330*/  LDG.E.64 R24, desc[UR36][R8.64] ;  /* 0x0000002408187981 */ /* 0x000166000c1e1b00 */
.L_x_7331:
[----:B------:R-:W-:Y:S05]  /*a340*/  BSYNC B1 ;  /* 0x0000000000017941 */ /* 0x000fea0003800000 */
.L_x_7330:
[----:B------:R-:W-:Y:S04]  /*a350*/  BSSY B1, `(.L_x_7336) ;  /* 0x0000013000017945 */ /* 0x000fe80003800000 */
[----:B------:R-:W-:Y:S05]  /*a360*/  @P0 BRA `(.L_x_7337) ;  /* 0x0000000000440947 */ /* 0x000fea0003800000 */
[----:B------:R-:W-:Y:S02]  /*a370*/  IADD3 R5, R22, R0, RZ ;  /* 0x0000000016057210 */ /* 0x000fe40007ffe0ff */
[----:B-----5:R-:W-:Y:S02]  /*a380*/  IADD3 R26, P1, R16, R26, RZ ;  /* 0x0000001a101a7210 */ /* 0x020fe40007f3e0ff */
[----:B------:R-:W-:Y:S02]  /*a390*/  ISETP.GE.U32.AND P0, PT, R5, R2, PT ;  /* 0x000000020500720c */ /* 0x000fe40003f06070 */
[----:B------:R-:W-:-:S11]  /*a3a0*/  IADD3.X R23, R17, R23, RZ, P1, !PT ;  /* 0x0000001711177210 */ /* 0x000fd60000ffe4ff */
[----:B------:R-:W-:Y:S05]  /*a3b0*/  @P0 BRA `(.L_x_7337) ;  /* 0x0000000000300947 */ /* 0x000fea0003800000 */
[----:B------:R-:W-:Y:S01]  /*a3c0*/  IMAD.IADD R5, R5, 0x1, R0 ;  /* 0x0000000105057824 */ /* 0x000fe200078e0200 */
[----:B------:R-:W-:-:S04]  /*a3d0*/  IADD3 R21, P2, R12, R21, RZ ;  /* 0x000000150c157210 */ /* 0x000fc80007f5e0ff */
[----:B------:R-:W-:Y:S02]  /*a3e0*/  ISETP.GE.U32.AND P0, PT, R5, R2, PT ;  /* 0x000000020500720c */ /* 0x000fe40003f06070 */
[----:B------:R-:W-:-:S11]  /*a3f0*/  IADD3.X R6, R13, R6, RZ, P2, !PT ;  /* 0x000000060d067210 */ /* 0x000fd600017fe4ff */
[----:B------:R-:W-:Y:S02]  /*a400*/  @!P0 IADD3 R5, R5, R0, RZ ;  /* 0x0000000005058210 */ /* 0x000fe40007ffe0ff */
[----:B------:R-:W-:Y:S02]  /*a410*/  @!P0 IADD3 R20, P3, R10, R20, RZ ;  /* 0x000000140a148210 */ /* 0x000fe40007f7e0ff */
[----:B------:R-:W-:-:S03]  /*a420*/  @!P0 ISETP.GE.U32.AND P1, PT, R5, R2, PT ;  /* 0x000000020500820c */ /* 0x000fc60003f26070 */
[----:B------:R-:W-:Y:S01]  /*a430*/  @!P0 IMAD.X R7, R11, 0x1, R7, P3 ;  /* 0x000000010b078824 */ /* 0x000fe200018e0607 */
[----:B------:R-:W-:Y:S02]  /*a440*/  @!P0 SEL R0, R24, RZ, !P1 ;  /* 0x000000ff18008207 */ /* 0x000fe40004800000 */
[----:B------:R-:W-:Y:S02]  /*a450*/  @!P0 SEL R25, R25, RZ, !P1 ;  /* 0x000000ff19198207 */ /* 0x000fe40004800000 */
[----:B------:R-:W-:-:S04]  /*a460*/  @!P0 IADD3 R3, P4, R0, R3, RZ ;  /* 0x0000000300038210 */ /* 0x000fc80007f9e0ff */
[----:B------:R-:W-:-:S09]  /*a470*/  @!P0 IADD3.X R4, R25, R4, RZ, P4, !PT ;  /* 0x0000000419048210 */ /* 0x000fd200027fe4ff */
.L_x_7337:
[----:B------:R-:W-:Y:S05]  /*a480*/  BSYNC B1 ;  /* 0x0000000000017941 */ /* 0x000fea0003800000 */
.L_x_7336:
[----:B-----5:R-:W-:-:S04]  /*a490*/  IADD3 R16, P0, P1, R20, R21, R26 ;  /* 0x0000001514107210 */ /* 0x020fc8000791e01a */
[----:B------:R-:W-:Y:S02]  /*a4a0*/  IADD3 R16, P2, R16, R3, RZ ;  /* 0x0000000310107210 */ /* 0x000fe40007f5e0ff */
[----:B------:R-:W-:-:S04]  /*a4b0*/  IADD3.X R7, R7, R6, R23, P0, P1 ;  /* 0x0000000607077210 */ /* 0x000fc800007e2417 */
[----:B------:R-:W-:Y:S01]  /*a4c0*/  IADD3.X R17, R7, R4, RZ, P2, !PT ;  /* 0x0000000407117210 */ /* 0x000fe200017fe4ff */
[----:B------:R-:W-:Y:S06]  /*a4d0*/  BRA `(.L_x_7305) ;  /* 0x0000000800c87947 */ /* 0x000fec0003800000 */
.L_x_7321:
[----:B------:R-:W-:Y:S01]  /*a4e0*/  ISETP.GE.U32.AND P0, PT, R5, R2, PT ;  /* 0x000000020500720c */ /* 0x000fe20003f06070 */
[----:B------:R-:W-:Y:S01]  /*a4f0*/  BSSY B1, `(.L_x_7338) ;  /* 0x0000027000017945 */ /* 0x000fe20003800000 */
[----:B------:R-:W-:Y:S01]  /*a500*/  IMAD.MOV.U32 R5, RZ, RZ, R9 ;  /* 0x000000ffff057224 */ /* 0x000fe200078e0009 */
[----:B------:R-:W-:Y:S01]  /*a510*/  MOV R7, R9 ;  /* 0x0000000900077202 */ /* 0x000fe20000000f00 */
[----:B------:R-:W-:Y:S01]  /*a520*/  IMAD.MOV.U32 R20, RZ, RZ, R6 ;  /* 0x000000ffff147224 */ /* 0x000fe200078e0006 */
[----:B------:R-:W-:-:S08]  /*a530*/  MOV R8, R6 ;  /* 0x0000000600087202 */ /* 0x000fd00000000f00 */
[----:B------:R-:W-:Y:S05]  /*a540*/  @P0 BRA `(.L_x_7339) ;  /* 0x0000000000840947 */ /* 0x000fea0003800000 */
[----:B------:R-:W-:Y:S01]  /*a550*/  BSSY B2, `(.L_x_7339) ;  /* 0x0000020000027945 */ /* 0x000fe20003800000 */
[-C--:B------:R-:W-:Y:S01]  /*a560*/  MOV R5, R9.reuse ;  /* 0x0000000900057202 */ /* 0x080fe20000000f00 */
[----:B------:R-:W-:Y:S01]  /*a570*/  IMAD.MOV.U32 R8, RZ, RZ, R6 ;  /* 0x000000ffff087224 */ /* 0x000fe200078e0006 */
[----:B------:R-:W-:Y:S02]  /*a580*/  MOV R7, R9 ;  /* 0x0000000900077202 */ /* 0x000fe40000000f00 */
[----:B------:R-:W-:-:S07]  /*a590*/  MOV R20, R6 ;  /* 0x0000000600147202 */ /* 0x000fce0000000f00 */
.L_x_7340:
        /* <DEDUP_REMOVED lines=9> */
[----:B------:R-:W2:Y:S03]  /*a630*/  LDG.E.64 R12, desc[UR36][R12.64] ;  /* 0x000000240c0c7981 */ /* 0x000ea6000c1e1b00 */
[--C-:B------:R-:W-:Y:S02]  /*a640*/  IMAD.WIDE.U32 R16, R17, 0x8, R14.reuse ;  /* 0x0000000811107825 */ /* 0x100fe400078e000e */
[----:B------:R-:W3:Y:S02]  /*a650*/  LDG.E.64 R10, desc[UR36][R10.64] ;  /* 0x000000240a0a7981 */ /* 0x000ee4000c1e1b00 */
[----:B------:R-:W-:-:S02]  /*a660*/  IMAD.WIDE.U32 R18, R19, 0x8, R14 ;  /* 0x0000000813127825 */ /* 0x000fc400078e000e */
[----:B------:R-:W4:Y:S04]  /*a670*/  LDG.E.64 R16, desc[UR36][R16.64] ;  /* 0x0000002410107981 */ /* 0x000f28000c1e1b00 */
[----:B------:R-:W5:Y:S01]  /*a680*/  LDG.E.64 R18, desc[UR36][R18.64] ;  /* 0x0000002412127981 */ /* 0x000f62000c1e1b00 */
[----:B------:R-:W-:-:S05]  /*a690*/  IADD3 R22, R21, R0, RZ ;  /* 0x0000000015167210 */ /* 0x000fca0007ffe0ff */
[----:B------:R-:W-:-:S05]  /*a6a0*/  IMAD R21, R0, 0x3, R22 ;  /* 0x0000000300157824 */ /* 0x000fca00078e0216 */
[----:B------:R-:W-:Y:S02]  /*a6b0*/  ISETP.GE.U32.AND P0, PT, R21, R2, PT ;  /* 0x000000021500720c */ /* 0x000fe40003f06070 */
        /* <DEDUP_REMOVED lines=10> */
.L_x_7339:
[----:B------:R-:W-:Y:S05]  /*a760*/  BSYNC B1 ;  /* 0x0000000000017941 */ /* 0x000fea0003800000 */
.L_x_7338:
        /* <DEDUP_REMOVED lines=18> */
[----:B------:R-:W-:Y:S02]  /*a890*/  @!P0 IMAD R23, R23, R18, RZ ;  /* 0x0000001217178224 */ /* 0x000fe400078e02ff */
[----:B------:R-:W-:-:S04]  /*a8a0*/  IMAD.WIDE.U32 R18, R19, 0x8, R14 ;  /* 0x0000000813127825 */ /* 0x000fc800078e000e */
[----:B------:R-:W-:Y:S02]  /*a8b0*/  @!P0 IMAD.WIDE.U32 R14, R23, 0x8, R14 ;  /* 0x00000008170e8825 */ /* 0x000fe400078e000e */
[----:B------:R-:W5:Y:S04]  /*a8c0*/  LDG.E.64 R18, desc[UR36][R18.64] ;  /* 0x0000002412127981 */ /* 0x000f68000c1e1b00 */
[----:B------:R0:W5:Y:S02]  /*a8d0*/  @!P0 LDG.E.64 R16, desc[UR36][R14.64] ;  /* 0x000000240e108981 */ /* 0x000164000c1e1b00 */
.L_x_7342:
[----:B------:R-:W-:Y:S05]  /*a8e0*/  BSYNC B1 ;  /* 0x0000000000017941 */ /* 0x000fea0003800000 */
.L_x_7341:
[----:B------:R-:W-:Y:S04]  /*a8f0*/  BSSY B1, `(.L_x_7343) ;  /* 0x0000013000017945 */ /* 0x000fe80003800000 */
[----:B------:R-:W-:Y:S05]  /*a900*/  @P1 BRA `(.L_x_7344) ;  /* 0x0000000000441947 */ /* 0x000fea0003800000 */
[----:B0-----:R-:W-:Y:S02]  /*a910*/  IADD3 R15, R22, R0, RZ ;  /* 0x00000000160f7210 */ /* 0x001fe40007ffe0ff */
        /* <DEDUP_REMOVED lines=16> */
.L_x_7344:
[----:B------:R-:W-:Y:S05]  /*aa20*/  BSYNC B1 ;  /* 0x0000000000017941 */ /* 0x000fea0003800000 */
.L_x_7343:
[----:B-----5:R-:W-:-:S04]  /*aa30*/  IADD3 R16, P0, P1, R5, R7, R9 ;  /* 0x0000000705107210 */ /* 0x020fc8000791e009 */
[----:B------:R-:W-:Y:S02]  /*aa40*/  IADD3 R16, P2, R16, R3, RZ ;  /* 0x0000000310107210 */ /* 0x000fe40007f5e0ff */
[----:B------:R-:W-:-:S04]  /*aa50*/  IADD3.X R17, R6, R8, R20, P0, P1 ;  /* 0x0000000806117210 */ /* 0x000fc800007e2414 */
[----:B------:R-:W-:Y:S01]  /*aa60*/  IADD3.X R17, R17, R4, RZ, P2, !PT ;  /* 0x0000000411117210 */ /* 0x000fe200017fe4ff */
[----:B------:R-:W-:Y:S06]  /*aa70*/  BRA `(.L_x_7305) ;  /* 0x0000000400607947 */ /* 0x000fec0003800000 */
.L_x_7320:
        /* <DEDUP_REMOVED lines=8> */
[----:B------:R-:W-:Y:S01]  /*ab00*/  IMAD.MOV.U32 R6, RZ, RZ, R4 ;  /* 0x000000ffff067224 */ /* 0x000fe200078e0004 */
[----:B------:R-:W-:Y:S02]  /*ab10*/  MOV R5, R4 ;  /* 0x0000000400057202 */ /* 0x000fe40000000f00 */
[-C--:B--2---:R-:W-:Y:S01]  /*ab20*/  MOV R7, R8.reuse ;  /* 0x0000000800077202 */ /* 0x084fe20000000f00 */
[----:B------:R-:W-:Y:S01]  /*ab30*/  IMAD.MOV.U32 R20, RZ, RZ, R8 ;  /* 0x000000ffff147224 */ /* 0x000fe200078e0008 */
[----:B------:R-:W-:-:S05]  /*ab40*/  MOV R9, R8 ;  /* 0x0000000800097202 */ /* 0x000fca0000000f00 */
[----:B------:R-:W-:Y:S05]  /*ab50*/  @P0 BRA `(.L_x_7346) ;  /* 0x0000000000740947 */ /* 0x000fea0003800000 */
[----:B------:R-:W-:Y:S01]  /*ab60*/  BSSY B2, `(.L_x_7346) ;  /* 0x000001c000027945 */ /* 0x000fe20003800000 */
[-C--:B------:R-:W-:Y:S01]  /*ab70*/  MOV R5, R4.reuse ;  /* 0x0000000400057202 */ /* 0x080fe20000000f00 */
[----:B------:R-:W-:Y:S01]  /*ab80*/  IMAD.MOV.U32 R9, RZ, RZ, R8 ;  /* 0x000000ffff097224 */ /* 0x000fe200078e0008 */
[----:B------:R-:W-:Y:S02]  /*ab90*/  MOV R6, R4 ;  /* 0x0000000400067202 */ /* 0x000fe40000000f00 */
[----:B------:R-:W-:-:S07]  /*aba0*/  MOV R20, R8 ;  /* 0x0000000800147202 */ /* 0x000fce0000000f00 */
.L_x_7347:
[C---:B------:R-:W-:Y:S01]  /*abb0*/  IADD3 R19, R0.reuse, R22, RZ ;  /* 0x0000001600137210 */ /* 0x040fe20007ffe0ff */
[----:B------:R-:W-:-:S04]  /*abc0*/  IMAD.WIDE.U32 R16, R0, 0x8, R14 ;  /* 0x0000000800107825 */ /* 0x000fc800078e000e */
[C---:B------:R-:W-:Y:S02]  /*abd0*/  IMAD.IADD R11, R19.reuse, 0x1, R22 ;  /* 0x00000001130b7824 */ /* 0x040fe400078e0216 */
[--C-:B------:R-:W-:Y:S01]  /*abe0*/  IMAD.WIDE.U32 R18, R19, 0x8, R14.reuse ;  /* 0x0000000813127825 */ /* 0x100fe200078e000e */
[----:B------:R-:W2:Y:S02]  /*abf0*/  LDG.E.64 R16, desc[UR36][R16.64] ;  /* 0x0000002410107981 */ /* 0x000ea4000c1e1b00 */
[C---:B------:R-:W-:Y:S01]  /*ac00*/  IADD3 R21, R11.reuse, R22, RZ ;  /* 0x000000160b157210 */ /* 0x040fe20007ffe0ff */
        /* <DEDUP_REMOVED lines=13> */
[----:B------:R-:W-:-:S02]  /*ace0*/  IADD3.X R9, R19, R9, RZ, P2, !PT ;  /* 0x0000000913097210 */ /* 0x000fc400017fe4ff */
[----:B------:R-:W-:Y:S01]  /*acf0*/  IADD3.X R8, R11, R8, RZ, P3, !PT ;  /* 0x000000080b087210 */ /* 0x000fe20001ffe4ff */
[----:B------:R-:W-:Y:S01]  /*ad00*/  IMAD.X R7, R13, 0x1, R7, P4 ;  /* 0x000000010d077824 */ /* 0x000fe200020e0607 */
[----:B------:R-:W-:Y:S07]  /*ad10*/  @!P0 BRA `(.L_x_7347) ;  /* 0xfffffffc00a48947 */ /* 0x000fee000383ffff */
[----:B------:R-:W-:Y:S05]  /*ad20*/  BSYNC B2 ;  /* 0x0000000000027941 */ /* 0x000fea0003800000 */
.L_x_7346:
[----:B------:R-:W-:Y:S05]  /*ad30*/  BSYNC B1 ;  /* 0x0000000000017941 */ /* 0x000fea0003800000 */
.L_x_7345:
        /* <DEDUP_REMOVED lines=19> */
.L_x_7349:
[----:B------:R-:W-:Y:S05]  /*ae70*/  BSYNC B1 ;  /* 0x0000000000017941 */ /* 0x000fea0003800000 */
.L_x_7348:
        /* <DEDUP_REMOVED lines=19> */
.L_x_7351:
[----:B------:R-:W-:Y:S05]  /*afb0*/  BSYNC B1 ;  /* 0x0000000000017941 */ /* 0x000fea0003800000 */
.L_x_7350:
[----:B------:R-:W-:-:S04]  /*afc0*/  IADD3 R4, P0, P1, R4, R5, R6 ;  /* 0x0000000504047210 */ /* 0x000fc8000791e006 */
[----:B-----5:R-:W-:Y:S02]  /*afd0*/  IADD3 R16, P2, R3, R4, RZ ;  /* 0x0000000403107210 */ /* 0x020fe40007f5e0ff */
[----:B------:R-:W-:-:S04]  /*afe0*/  IADD3.X R8, R8, R9, R20, P0, P1 ;  /* 0x0000000908087210 */ /* 0x000fc800007e2414 */
[----:B------:R-:W-:-:S07]  /*aff0*/  IADD3.X R17, R7, R8, RZ, P2, !PT ;  /* 0x0000000807117210 */ /* 0x000fce00017fe4ff */
.L_x_7305:
[----:B------:R-:W-:Y:S05]  /*b000*/  BSYNC B0 ;  /* 0x0000000000007941 */ /* 0x000fea0003800000 */
.L_x_7304:
        /* <DEDUP_REMOVED lines=18> */
.L_x_7353:
        /* <DEDUP_REMOVED lines=9> */
[----:B-1----:R-:W-:-:S04]  /*b1c0*/  @!P0 IADD3 R16, P1, R2, R16, RZ ;  /* 0x0000001002108210 */ /* 0x002fc80007f3e0ff */
[----:B------:R-:W-:-:S05]  /*b1d0*/  @!P0 IADD3.X R17, R3, R17, RZ, P1, !PT ;  /* 0x0000001103118210 */ /* 0x000fca0000ffe4ff */
[----:B------:R2:W-:Y:S01]  /*b1e0*/  @!P0 STS.64 [R5], R16 ;  /* 0x0000001005008388 */ /* 0x0005e20000000a00 */
[----:B------:R-:W-:Y:S02]  /*b1f0*/  ISETP.GT.AND P0, PT, R0, 0x1, PT ;  /* 0x000000010000780c */ /* 0x000fe40003f04270 */
[----:B------:R-:W-:-:S11]  /*b200*/  SHF.R.S32.HI R0, RZ, 0x1, R0 ;  /* 0x00000001ff007819 */ /* 0x000fd60000011400 */
[----:B--2---:R-:W-:Y:S05]  /*b210*/  @P0 BRA `(.L_x_7353) ;  /* 0xfffffffc00c40947 */ /* 0x004fea000383ffff */
.L_x_7352:
[----:B------:R-:W-:Y:S02]  /*b220*/  ULDC UR4, c[0x0][0x238] ;  /* 0x00008e0000047ab9 */ /* 0x000fe40000000800 */
[----:B------:R-:W-:-:S13]  /*b230*/  ISETP.NE.AND P0, PT, RZ, UR4, PT ;  /* 0x00000004ff007c0c */ /* 0x000fda000bf05270 */
[----:B------:R-:W-:Y:S05]  /*b240*/  @!P0 BRA `(.L_x_7354) ;  /* 0x0000000000b08947 */ /* 0x000fea0003800000 */
[----:B------:R-:W2:Y:S02]  /*b250*/  LDC R7, c[0x0][RZ] ;  /* 0x00000000ff077b82 */ /* 0x000ea40000000800 */
[----:B--2---:R-:W-:Y:S01]  /*b260*/  ISETP.GT.AND P0, PT, R7, 0x20, PT ;  /* 0x000000200700780c */ /* 0x004fe20003f04270 */
[----:B------:R-:W-:-:S12]  /*b270*/  IMAD.MOV.U32 R0, RZ, RZ, R7 ;  /* 0x000000ffff007224 */ /* 0x000fd800078e0007 */
        /* <DEDUP_REMOVED lines=14> */
[----:B--2---:R-:W-:Y:S05]  /*b360*/  @!P0 BRA `(.L_x_7355) ;  /* 0x00000000003c8947 */ /* 0x004fea0003800000 */
[----:B------:R-:W-:-:S07]  /*b370*/  MOV R0, R2 ;  /* 0x0000000200007202 */ /* 0x000fce0000000f00 */
.L_x_7356:
[----:B------:R-:W1:Y:S01]  /*b380*/  S2R R3, SR_TID.X ;  /* 0x0000000000037919 */ /* 0x000e620000002100 */
[----:B------:R-:W-:Y:S01]  /*b390*/  BAR.SYNC.DEFER_BLOCKING 0x0 ;  /* 0x0000000000007b1d */ /* 0x000fe20000010000 */
[----:B-1----:R-:W-:-:S05]  /*b3a0*/  IMAD.IADD R2, R3, 0x1, R0 ;  /* 0x0000000103027824 */ /* 0x002fca00078e0200 */
[----:B------:R-:W-:-:S04]  /*b3b0*/  ISETP.GE.U32.AND P0, PT, R2, R7, PT ;  /* 0x000000070200720c */ /* 0x000fc80003f06070 */
[----:B------:R-:W-:-:S13]  /*b3c0*/  ISETP.GE.U32.OR P0, PT, R3, R0, P0 ;  /* 0x000000000300720c */ /* 0x000fda0000706470 */
[----:B------:R-:W-:Y:S02]  /*b3d0*/  @!P0 LEA R2, R0, R5, 0x3 ;  /* 0x0000000500028211 */ /* 0x000fe400078e18ff */
[----:B------:R-:W-:-:S04]  /*b3e0*/  SHF.R.S32.HI R0, RZ, 0x1, R0 ;  /* 0x00000001ff007819 */ /* 0x000fc80000011400 */
[----:B------:R-:W1:Y:S02]  /*b3f0*/  @!P0 LDS.64 R2, [R2] ;  /* 0x0000000002028984 */ /* 0x000e640000000a00 */
[----:B-1----:R-:W-:-:S04]  /*b400*/  @!P0 IADD3 R16, P1, R2, R16, RZ ;  /* 0x0000001002108210 */ /* 0x002fc80007f3e0ff */
[----:B------:R-:W-:-:S05]  /*b410*/  @!P0 IADD3.X R17, R3, R17, RZ, P1, !PT ;  /* 0x0000001103118210 */ /* 0x000fca0000ffe4ff */
[----:B------:R1:W-:Y:S01]  /*b420*/  @!P0 STS.64 [R5], R16 ;  /* 0x0000001005008388 */ /* 0x0003e20000000a00 */
[----:B------:R-:W-:-:S13]  /*b430*/  ISETP.GE.AND P0, PT, R0, 0x20, PT ;  /* 0x000000200000780c */ /* 0x000fda0003f06270 */
[----:B-1----:R-:W-:Y:S05]  /*b440*/  @P0 BRA `(.L_x_7356) ;  /* 0xfffffffc00cc0947 */ /* 0x002fea000383ffff */
[----:B------:R-:W-:-:S07]  /*b450*/  IMAD.MOV.U32 R0, RZ, RZ, 0x20 ;  /* 0x00000020ff007424 */ /* 0x000fce00078e00ff */
.L_x_7355:
[----:B------:R-:W-:Y:S01]  /*b460*/  BAR.SYNC.DEFER_BLOCKING 0x0 ;  /* 0x0000000000007b1d */ /* 0x000fe20000010000 */
[----:B------:R-:W-:-:S13]  /*b470*/  ISETP.GE.AND P0, PT, R0, 0x2, PT ;  /* 0x000000020000780c */ /* 0x000fda0003f06270 */
[----:B------:R-:W-:Y:S05]  /*b480*/  @!P0 BRA `(.L_x_7354) ;  /* 0x0000000000208947 */ /* 0x000fea0003800000 */
[----:B------:R-:W-:-:S07]  /*b490*/  MOV R3, 0x1 ;  /* 0x0000000100037802 */ /* 0x000fce0000000f00 */
.L_x_7357:
[----:B-1----:R-:W1:Y:S04]  /*b4a0*/  SHFL.DOWN PT, R5, R16, R3, 0x1f ;  /* 0x08001f0310057589 */ /* 0x002e6800000e0000 */
[----:B------:R2:W3:Y:S02]  /*b4b0*/  SHFL.DOWN PT, R2, R17, R3, 0x1f ;  /* 0x08001f0311027589 */ /* 0x0004e400000e0000 */
[----:B--2---:R-:W-:-:S04]  /*b4c0*/  SHF.L.U32 R3, R3, 0x1, RZ ;  /* 0x0000000103037819 */ /* 0x004fc800000006ff */
[----:B------:R-:W-:Y:S02]  /*b4d0*/  ISETP.GE.AND P0, PT, R3, R0, PT ;  /* 0x000000000300720c */ /* 0x000fe40003f06270 */
[----:B-1----:R-:W-:-:S05]  /*b4e0*/  IADD3 R16, P1, R5, R16, RZ ;  /* 0x0000001005107210 */ /* 0x002fca0007f3e0ff */
[----:B---3--:R-:W-:-:S06]  /*b4f0*/  IMAD.X R17, R2, 0x1, R17, P1 ;  /* 0x0000000102117824 */ /* 0x008fcc00008e0611 */
[----:B------:R-:W-:Y:S05]  /*b500*/  @!P0 BRA `(.L_x_7357) ;  /* 0xfffffffc00e48947 */ /* 0x000fea000383ffff */
.L_x_7354:
[----:B------:R-:W2:Y:S01]  /*b510*/  LDC R11, c[0x0][0x3f4] ;  /* 0x0000fd00ff0b7b82 */ /* 0x000ea20000000800 */
[----:B------:R-:W-:Y:S01]  /*b520*/  HFMA2.MMA R18, -RZ, RZ, 0, 0 ;  /* 0x00000000ff127435 */ /* 0x000fe200000001ff */
        /* <DEDUP_REMOVED lines=275> */
.L_x_7358:
        /* <DEDUP_REMOVED lines=14> */
[----:B0-----:R-:W0:Y:S01]  /*c740*/  S2R R15, SR_TID.X ;  /* 0x00000000000f7919 */ /* 0x001e220000002100 */
        /* <DEDUP_REMOVED lines=283> */
.L_x_7360:
        /* <DEDUP_REMOVED lines=17> */
.L_x_7362:
[----:B0-----:R-:W-:Y:S05]  /*da10*/  BSYNC B0 ;  /* 0x0000000000007941 */ /* 0x001fea0003800000 */
.L_x_7361:
        /* <DEDUP_REMOVED lines=14> */
.L_x_7364:
[----:B------:R-:W-:Y:S05]  /*db00*/  BSYNC B0 ;  /* 0x0000000000007941 */ /* 0x000fea0003800000 */
.L_x_7363:
        /* <DEDUP_REMOVED lines=35> */
.L_x_7366:
[----:B------:R-:W-:Y:S05]  /*dd40*/  BSYNC B0 ;  /* 0x0000000000007941 */ /* 0x000fea0003800000 */
.L_x_7365:
        /* <DEDUP_REMOVED lines=32> */
.L_x_7371:
        /* <DEDUP_REMOVED lines=9> */
.L_x_7370:
[----:B------:R-:W-:Y:S05]  /*dfe0*/  BRA `(.L_x_7369) ;  /* 0x0000000000507947 */ /* 0x000fea0003800000 */
.L_x_7368:
        /* <DEDUP_REMOVED lines=10> */
.L_x_7372:
[----:B------:R-:W0:Y:S01]  /*e090*/  S2R R9, SR_TID.X ;  /* 0x0000000000097919 */ /* 0x000e220000002100 */
[----:B------:R-:W-:-:S04]  /*e0a0*/  IMAD.IADD R8, R0, 0x1, R11 ;  /* 0x0000000100087824 */ /* 0x000fc800078e020b */
[----:B0-----:R-:W-:-:S04]  /*e0b0*/  IMAD R9, R8, R13, R9 ;  /* 0x0000000d08097224 */ /* 0x001fc800078e0209 */
[----:B-1----:R-:W-:-:S06]  /*e0c0*/  IMAD.WIDE.U32 R8, R9, 0x8, R6 ;  /* 0x0000000809087825 */ /* 0x002fcc00078e0006 */
[----:B------:R-:W3:Y:S01]  /*e0d0*/  LDG.E.64 R8, desc[UR36][R8.64] ;  /* 0x0000002408087981 */ /* 0x000ee2000c1e1b00 */
[----:B--2---:R-:W-:-:S04]  /*e0e0*/  IADD3 R11, R12, R11, RZ ;  /* 0x0000000b0c0b7210 */ /* 0x004fc80007ffe0ff */
[----:B------:R-:W-:Y:S02]  /*e0f0*/  ISETP.GE.U32.AND P0, PT, R11, UR5, PT ;  /* 0x000000050b007c0c */ /* 0x000fe4000bf06070 */
[----:B---3--:R-:W-:-:S04]  /*e100*/  IADD3 R16, P2, R8, R16, RZ ;  /* 0x0000001008107210 */ /* 0x008fc80007f5e0ff */
[----:B------:R-:W-:-:S07]  /*e110*/  IADD3.X R17, R9, R17, RZ, P2, !PT ;  /* 0x0000001109117210 */ /* 0x000fce00017fe4ff */
[----:B------:R-:W-:Y:S05]  /*e120*/  @!P0 BRA `(.L_x_7372) ;  /* 0xfffffffc00d88947 */ /* 0x000fea000383ffff */
.L_x_7369:
[----:B------:R-:W-:Y:S05]  /*e130*/  BSYNC B0 ;  /* 0x0000000000007941 */ /* 0x000fea0003800000 */
.L_x_7367:
        /* <DEDUP_REMOVED lines=15> */
.L_x_7374:
        /* <DEDUP_REMOVED lines=9> */
[----:B0-----:R-:W-:-:S04]  /*e2c0*/  @!P0 IADD3 R16, P2, R8, R16, RZ ;  /* 0x0000001008108210 */ /* 0x001fc80007f5e0ff */
[----:B------:R-:W-:-:S05]  /*e2d0*/  @!P0 IADD3.X R17, R9, R17, RZ, P2, !PT ;  /* 0x0000001109118210 */ /* 0x000fca00017fe4ff */
[----:B------:R1:W-:Y:S01]  /*e2e0*/  @!P0 STS.64 [R6], R16 ;  /* 0x0000001006008388 */ /* 0x0003e20000000a00 */
[----:B------:R-:W-:Y:S02]  /*e2f0*/  ISETP.GT.AND P0, PT, R7, 0x1, PT ;  /* 0x000000010700780c */ /* 0x000fe40003f04270 */
[----:B------:R-:W-:-:S11]  /*e300*/  SHF.R.S32.HI R7, RZ, 0x1, R7 ;  /* 0x00000001ff077819 */ /* 0x000fd60000011407 */
[----:B-1----:R-:W-:Y:S05]  /*e310*/  @P0 BRA `(.L_x_7374) ;  /* 0xfffffffc00c40947 */ /* 0x002fea000383ffff */
.L_x_7373:
        /* <DEDUP_REMOVED lines=9> */
[----:B-1----:R-:W-:Y:S05]  /*e3b0*/  @!P0 BRA `(.L_x_7376) ;  /* 0x00000000003c8947 */ /* 0x002fea0003800000 */
[----:B------:R-:W-:-:S07]  /*e3c0*/  MOV R7, R8 ;  /* 0x0000000800077202 */ /* 0x000fce0000000f00 */
.L_x_7377:
        /* <DEDUP_REMOVED lines=8> */
[----:B0-----:R-:W-:-:S04]  /*e450*/  @!P0 IADD3 R16, P2, R8, R16, RZ ;  /* 0x0000001008108210 */ /* 0x001fc80007f5e0ff */
[----:B------:R-:W-:-:S05]  /*e460*/  @!P0 IADD3.X R17, R9, R17, RZ, P2, !PT ;  /* 0x0000001109118210 */ /* 0x000fca00017fe4ff */
[----:B------:R1:W-:Y:S01]  /*e470*/  @!P0 STS.64 [R6], R16 ;  /* 0x0000001006008388 */ /* 0x0003e20000000a00 */
[----:B------:R-:W-:-:S13]  /*e480*/  ISETP.GE.AND P0, PT, R7, 0x20, PT ;  /* 0x000000200700780c */ /* 0x000fda0003f06270 */
[----:B-1----:R-:W-:Y:S05]  /*e490*/  @P0 BRA `(.L_x_7377) ;  /* 0xfffffffc00cc0947 */ /* 0x002fea000383ffff */
[----:B------:R-:W-:-:S07]  /*e4a0*/  IMAD.MOV.U32 R7, RZ, RZ, 0x20 ;  /* 0x00000020ff077424 */ /* 0x000fce00078e00ff */
.L_x_7376:
[----:B------:R-:W-:Y:S01]  /*e4b0*/  BAR.SYNC.DEFER_BLOCKING 0x0 ;  /* 0x0000000000007b1d */ /* 0x000fe20000010000 */
[----:B------:R-:W-:-:S13]  /*e4c0*/  ISETP.GE.AND P0, PT, R7, 0x2, PT ;  /* 0x000000020700780c */ /* 0x000fda0003f06270 */
[----:B------:R-:W-:Y:S05]  /*e4d0*/  @!P0 BRA `(.L_x_7375) ;  /* 0x0000000000208947 */ /* 0x000fea0003800000 */
[----:B------:R-:W-:-:S07]  /*e4e0*/  MOV R0, 0x1 ;  /* 0x0000000100007802 */ /* 0x000fce0000000f00 */
.L_x_7378:
[----:B------:R-:W1:Y:S04]  /*e4f0*/  SHFL.DOWN PT, R9, R16, R0, 0x1f ;  /* 0x08001f0010097589 */ /* 0x000e6800000e0000 */
[----:B0-----:R0:W2:Y:S02]  /*e500*/  SHFL.DOWN PT, R6, R17, R0, 0x1f ;  /* 0x08001f0011067589 */ /* 0x0010a400000e0000 */
[----:B0-----:R-:W-:-:S04]  /*e510*/  SHF.L.U32 R0, R0, 0x1, RZ ;  /* 0x0000000100007819 */ /* 0x001fc800000006ff */
[----:B------:R-:W-:Y:S02]  /*e520*/  ISETP.GE.AND P0, PT, R0, R7, PT ;  /* 0x000000070000720c */ /* 0x000fe40003f06270 */
[----:B-1----:R-:W-:-:S05]  /*e530*/  IADD3 R16, P2, R9, R16, RZ ;  /* 0x0000001009107210 */ /* 0x002fca0007f5e0ff */
[----:B--2---:R-:W-:-:S06]  /*e540*/  IMAD.X R17, R6, 0x1, R17, P2 ;  /* 0x0000000106117824 */ /* 0x004fcc00010e0611 */
[----:B------:R-:W-:Y:S05]  /*e550*/  @!P0 BRA `(.L_x_7378) ;  /* 0xfffffffc00e48947 */ /* 0x000fea000383ffff */
.L_x_7375:
        /* <DEDUP_REMOVED lines=10> */
[----:B0-----:R-:W-:-:S04]  /*e600*/  IADD3 R16, P0, R4, R16, RZ ;  /* 0x0000001004107210 */ /* 0x001fc80007f1e0ff */
[----:B------:R-:W-:-:S09]  /*e610*/  IADD3.X R17, R5, R17, RZ, P0, !PT ;  /* 0x0000001105117210 */ /* 0x000fd200007fe4ff */
.L_x_7380:
        /* <DEDUP_REMOVED lines=12> */
[----:B0-----:R-:W-:Y:S01]  /*e6e0*/  MOV R6, UR4 ;  /* 0x0000000400067c02 */ /* 0x001fe20008000f00 */
[----:B------:R-:W-:Y:S01]  /*e6f0*/  IMAD.U32 R10, RZ, RZ, UR6 ;  /* 0x00000006ff0a7e24 */ /* 0x000fe2000f8e00ff */
[----:B------:R-:W-:Y:S01]  /*e700*/  MOV R7, UR5 ;  /* 0x0000000500077c02 */ /* 0x000fe20008000f00 */
[----:B------:R-:W-:Y:S01]  /*e710*/  IMAD.MOV.U32 R12, RZ, RZ, 0x1 ;  /* 0x00000001ff0c7424 */ /* 0x000fe200078e00ff */
[----:B------:R-:W-:-:S02]  /*e720*/  MOV R11, UR7 ;  /* 0x00000007000b7c02 */ /* 0x000fc40008000f00 */
[----:B------:R-:W-:-:S07]  /*e730*/  MOV R13, RZ ;  /* 0x000000ff000d7202 */ /* 0x000fce0000000f00 */
[----:B------:R-:W-:-:S07]  /*e740*/  LEPC R20, `(.L_x_7382) ;  /* 0x000000001014794e */ /* 0x000fce0000000000 */
[----:B-1----:R-:W-:Y:S05]  /*e750*/  CALL.ABS.NOINC R2 ;  /* 0x0000000002007343 */ /* 0x002fea0003c00000 */
.L_x_7382:
[----:B------:R-:W-:Y:S02]  /*e760*/  ULDC.64 UR4, c[0x0][0x5f8] ;  /* 0x00017e0000047ab9 */ /* 0x000fe40000000a00 */
[----:B------:R-:W-:-:S04]  /*e770*/  IADD3 R18, P0, R18, UR4, RZ ;  /* 0x0000000412127c10 */ /* 0x000fc8000ff1e0ff */
[----:B------:R-:W-:-:S05]  /*e780*/  IADD3.X R19, RZ, UR5, RZ, P0, !PT ;  /* 0x00000005ff137c10 */ /* 0x000fca00087fe4ff */
[----:B------:R-:W-:Y:S01]  /*e790*/  STG.E.64 desc[UR36][R18.64], R16 ;  /* 0x0000001012007986 */ /* 0x000fe2000c101b24 */
[----:B------:R-:W-:Y:S05]  /*e7a0*/  EXIT ;  /* 0x000000000000794d */ /* 0x000fea0003800000 */
.L_x_7381:
[----:B------:R-:W-:Y:S01]  /*e7b0*/  STG.E.64 desc[UR36][R2.64], R16 ;  /* 0x0000001002007986 */ /* 0x000fe2000c101b24 */
[----:B------:R-:W-:Y:S05]  /*e7c0*/  EXIT ;  /* 0x000000000000794d */ /* 0x000fea0003800000 */
.L_x_7379:
[----:B------:R-:W-:Y:S01]  /*e7d0*/  ISETP.NE.AND P0, PT, RZ, UR38, PT ;  /* 0x00000026ff007c0c */ /* 0x000fe2000bf05270 */
[----:B------:R-:W-:Y:S02]  /*e7e0*/  ULDC.U8 UR4, c[0x0][0x629] ;  /* 0x00018a4000047ab9 */ /* 0x000fe40000000000 */
[----:B------:R-:W-:-:S10]  /*e7f0*/  ISETP.NE.AND P1, PT, RZ, UR4, PT ;  /* 0x00000004ff007c0c */ /* 0x000fd4000bf25270 */
[----:B------:R-:W-:Y:S05]  /*e800*/  @!P0 BRA `(.L_x_7383) ;  /* 0x00000000000c8947 */ /* 0x000fea0003800000 */
[----:B------:R-:W0:Y:S02]  /*e810*/  LDG.E.64 R2, desc[UR36][R4.64] ;  /* 0x0000002404027981 */ /* 0x000e24000c1e1b00 */
[----:B0-----:R-:W-:-:S05]  /*e820*/  IADD3 R16, P0, R2, R16, RZ ;  /* 0x0000001002107210 */ /* 0x001fca0007f1e0ff */
[----:B------:R-:W-:-:S08]  /*e830*/  IMAD.X R17, R3, 0x1, R17, P0 ;  /* 0x0000000103117824 */ /* 0x000fd000000e0611 */
.L_x_7383:
        /* <DEDUP_REMOVED lines=8> */
[----:B------:R-:W-:Y:S01]  /*e8c0*/  HFMA2.MMA R8, -RZ, RZ, 0, 4.4763088226318359375e-05 ;  /* 0x000002efff087435 */ /* 0x000fe200000001ff */
[----:B------:R-:W-:Y:S01]  /*e8d0*/  MOV R5, UR5 ;  /* 0x0000000500057c02 */ /* 0x000fe20008000f00 */
[----:B------:R-:W1:Y:S01]  /*e8e0*/  LDC.64 R2, c[0x4][R2] ;  /* 0x0100000002027b82 */ /* 0x000e620000000a00 */
[----:B------:R-:W-:Y:S01]  /*e8f0*/  ULDC.64 UR4, c[0x4][0x640] ;  /* 0x0101900000047ab9 */ /* 0x000fe20000000a00 */
[----:B------:R-:W-:Y:S01]  /*e900*/  MOV R10, UR6 ;  /* 0x00000006000a7c02 */ /* 0x000fe20008000f00 */
[----:B0-----:R-:W-:Y:S01]  /*e910*/  IMAD.U32 R6, RZ, RZ, UR4 ;  /* 0x00000004ff067e24 */ /* 0x001fe2000f8e00ff */
[----:B------:R-:W-:Y:S01]  /*e920*/  MOV R7, UR5 ;  /* 0x0000000500077c02 */ /* 0x000fe20008000f00 */
[----:B------:R-:W-:Y:S01]  /*e930*/  IMAD.U32 R11, RZ, RZ, UR7 ;  /* 0x00000007ff0b7e24 */ /* 0x000fe2000f8e00ff */
[----:B------:R-:W-:Y:S01]  /*e940*/  MOV R12, 0x1 ;  /* 0x00000001000c7802 */ /* 0x000fe20000000f00 */
[----:B------:R-:W-:-:S07]  /*e950*/  IMAD.MOV.U32 R13, RZ, RZ, RZ ;  /* 0x000000ffff0d7224 */ /* 0x000fce00078e00ff */
[----:B------:R-:W-:-:S07]  /*e960*/  LEPC R20, `(.L_x_7385) ;  /* 0x000000001014794e */ /* 0x000fce0000000000 */
[----:B-1----:R-:W-:Y:S05]  /*e970*/  CALL.ABS.NOINC R2 ;  /* 0x0000000002007343 */ /* 0x002fea0003c00000 */
.L_x_7385:
[----:B------:R-:W-:Y:S02]  /*e980*/  ULDC.64 UR4, c[0x0][0x5f8] ;  /* 0x00017e0000047ab9 */ /* 0x000fe40000000a00 */
[----:B------:R-:W-:-:S04]  /*e990*/  IADD3 R18, P0, R18, UR4, RZ ;  /* 0x0000000412127c10 */ /* 0x000fc8000ff1e0ff */
[----:B------:R-:W-:-:S05]  /*e9a0*/  IADD3.X R19, RZ, UR5, RZ, P0, !PT ;  /* 0x00000005ff137c10 */ /* 0x000fca00087fe4ff */
[----:B------:R-:W-:Y:S01]  /*e9b0*/  STG.E.64 desc[UR36][R18.64], R16 ;  /* 0x0000001012007986 */ /* 0x000fe2000c101b24 */
[----:B------:R-:W-:Y:S05]  /*e9c0*/  EXIT ;  /* 0x000000000000794d */ /* 0x000fea0003800000 */
.L_x_7384:
[----:B------:R-:W-:Y:S01]  /*e9d0*/  STG.E.64 desc[UR36][R4.64], R16 ;  /* 0x0000001004007986 */ /* 0x000fe2000c101b24 */
[----:B------:R-:W-:Y:S05]  /*e9e0*/  EXIT ;  /* 0x000000000000794d */ /* 0x000fea0003800000 */
.L_x_7359:
[----:B------:R-:W-:Y:S02]  /*e9f0*/  ULDC UR4, c[0x0][0x228] ;  /* 0x00008a0000047ab9 */ /* 0x000fe40000000800 */
[----:B------:R-:W-:-:S13]  /*ea00*/  ISETP.GE.AND P0, PT, R29, UR4, PT ;  /* 0x000000041d007c0c */ /* 0x000fda000bf06270 */
[----:B------:R-:W-:Y:S05]  /*ea10*/  @P0 EXIT ;  /* 0x000000000000094d */ /* 0x000fea0003800000 */
[----:B------:R-:W1:Y:S01]  /*ea20*/  S2R R0, SR_TID.X ;  /* 0x0000000000007919 */ /* 0x000e620000002100 */
[----:B------:R-:W-:Y:S02]  /*ea30*/  ULDC UR4, c[0x0][0x238] ;  /* 0x00008e0000047ab9 */ /* 0x000fe40000000800 */
[----:B------:R-:W-:Y:S02]  /*ea40*/  ISETP.NE.AND P0, PT, RZ, UR4, PT ;  /* 0x00000004ff007c0c */ /* 0x000fe4000bf05270 */
[----:B-1----:R-:W-:-:S13]  /*ea50*/  ISETP.NE.AND P1, PT, R0, RZ, PT ;  /* 0x000000ff0000720c */ /* 0x002fda0003f25270 */
[----:B------:R-:W-:Y:S05]  /*ea60*/  @P0 EXIT P1 ;  /* 0x000000000000094d */ /* 0x000fea0000800000 */
[----:B------:R-:W1:Y:S01]  /*ea70*/  S2R R0, SR_TID.Y ;  /* 0x0000000000007919 */ /* 0x000e620000002200 */
[----:B------:R-:W-:Y:S02]  /*ea80*/  ULDC UR4, c[0x0][0x23c] ;  /* 0x00008f0000047ab9 */ /* 0x000fe40000000800 */
[----:B------:R-:W-:Y:S02]  /*ea90*/  ISETP.NE.AND P0, PT, RZ, UR4, PT ;  /* 0x00000004ff007c0c */ /* 0x000fe4000bf05270 */
[----:B-1----:R-:W-:-:S13]  /*eaa0*/  ISETP.NE.AND P1, PT, R0, RZ, PT ;  /* 0x000000ff0000720c */ /* 0x002fda0003f25270 */
        /* <DEDUP_REMOVED lines=10> */
[----:B--2---:R-:W-:-:S04]  /*eb50*/  IADD3 R16, P0, R4, R16, RZ ;  /* 0x0000001004107210 */ /* 0x004fc80007f1e0ff */
[----:B------:R-:W-:-:S09]  /*eb60*/  IADD3.X R17, R5, R17, RZ, P0, !PT ;  /* 0x0000001105117210 */ /* 0x000fd200007fe4ff */
.L_x_7387:
        /* <DEDUP_REMOVED lines=15> */
[----:B0-----:R-:W-:Y:S01]  /*ec60*/  IMAD.MOV.U32 R8, RZ, RZ, 0x2ef ;  /* 0x000002efff087424 */ /* 0x001fe200078e00ff */
[----:B------:R-:W-:-:S02]  /*ec70*/  MOV R11, UR7 ;  /* 0x00000007000b7c02 */ /* 0x000fc40008000f00 */
[----:B------:R-:W-:-:S07]  /*ec80*/  MOV R13, RZ ;  /* 0x000000ff000d7202 */ /* 0x000fce0000000f00 */
[----:B------:R-:W-:-:S07]  /*ec90*/  LEPC R20, `(.L_x_7389) ;  /* 0x000000001014794e */ /* 0x000fce0000000000 */
[----:B-1----:R-:W-:Y:S05]  /*eca0*/  CALL.ABS.NOINC R2 ;  /* 0x0000000002007343 */ /* 0x002fea0003c00000 */
.L_x_7389:
[----:B------:R-:W-:Y:S02]  /*ecb0*/  ULDC.64 UR4, c[0x0][0x5f8] ;  /* 0x00017e0000047ab9 */ /* 0x000fe40000000a00 */
[----:B------:R-:W-:-:S05]  /*ecc0*/  IADD3 R18, P0, R18, UR4, RZ ;  /* 0x0000000412127c10 */ /* 0x000fca000ff1e0ff */
[----:B------:R-:W-:-:S05]  /*ecd0*/  IMAD.X R19, RZ, RZ, UR5, P0 ;  /* 0x00000005ff137e24 */ /* 0x000fca00080e06ff */
[----:B------:R-:W-:Y:S01]  /*ece0*/  STG.E.64 desc[UR36][R18.64], R16 ;  /* 0x0000001012007986 */ /* 0x000fe2000c101b24 */
[----:B------:R-:W-:Y:S05]  /*ecf0*/  EXIT ;  /* 0x000000000000794d */ /* 0x000fea0003800000 */
.L_x_7388:
[----:B------:R-:W-:Y:S01]  /*ed00*/  STG.E.64 desc[UR36][R2.64], R16 ;  /* 0x0000001002007986 */ /* 0x000fe2000c101b24 */
[----:B------:R-:W-:Y:S05]  /*ed10*/  EXIT ;  /* 0x000000000000794d */ /* 0x000fea0003800000 */
.L_x_7386:
[----:B------:R-:W-:Y:S01]  /*ed20*/  ISETP.NE.AND P0, PT, RZ, UR38, PT ;  /* 0x00000026ff007c0c */ /* 0x000fe2000bf05270 */
[----:B------:R-:W-:Y:S02]  /*ed30*/  ULDC.U8 UR4, c[0x0][0x629] ;  /* 0x00018a4000047ab9 */ /* 0x000fe40000000000 */
[----:B------:R-:W-:-:S10]  /*ed40*/  ISETP.NE.AND P1, PT, RZ, UR4, PT ;  /* 0x00000004ff007c0c */ /* 0x000fd4000bf25270 */
[----:B------:R-:W-:Y:S05]  /*ed50*/  @!P0 BRA `(.L_x_7390) ;  /* 0x00000000000c8947 */ /* 0x000fea0003800000 */
[----:B------:R-:W2:Y:S02]  /*ed60*/  LDG.E.64 R2, desc[UR36][R4.64] ;  /* 0x0000002404027981 */ /* 0x000ea4000c1e1b00 */
[----:B--2---:R-:W-:-:S04]  /*ed70*/  IADD3 R16, P0, R2, R16, RZ ;  /* 0x0000001002107210 */ /* 0x004fc80007f1e0ff */
[----:B------:R-:W-:-:S09]  /*ed80*/  IADD3.X R17, R3, R17, RZ, P0, !PT ;  /* 0x0000001103117210 */ /* 0x000fd200007fe4ff */
.L_x_7390:
        /* <DEDUP_REMOVED lines=11> */
[----:B0-----:R-:W-:Y:S01]  /*ee40*/  HFMA2.MMA R8, -RZ, RZ, 0, 4.4763088226318359375e-05 ;  /* 0x000002efff087435 */ /* 0x001fe200000001ff */
[----:B------:R-:W-:Y:S01]  /*ee50*/  MOV R6, UR4 ;  /* 0x0000000400067c02 */ /* 0x000fe20008000f00 */
[----:B------:R-:W-:Y:S01]  /*ee60*/  IMAD.U32 R10, RZ, RZ, UR6 ;  /* 0x00000006ff0a7e24 */ /* 0x000fe2000f8e00ff */
[----:B------:R-:W-:Y:S01]  /*ee70*/  MOV R7, UR5 ;  /* 0x0000000500077c02 */ /* 0x000fe20008000f00 */
[----:B------:R-:W-:Y:S01]  /*ee80*/  IMAD.MOV.U32 R12, RZ, RZ, 0x1 ;  /* 0x00000001ff0c7424 */ /* 0x000fe200078e00ff */
[----:B------:R-:W-:-:S02]  /*ee90*/  MOV R11, UR7 ;  /* 0x00000007000b7c02 */ /* 0x000fc40008000f00 */
[----:B------:R-:W-:-:S07]  /*eea0*/  MOV R13, RZ ;  /* 0x000000ff000d7202 */ /* 0x000fce0000000f00 */
[----:B------:R-:W-:-:S07]  /*eeb0*/  LEPC R20, `(.L_x_7392) ;  /* 0x000000001014794e */ /* 0x000fce0000000000 */
[----:B-1----:R-:W-:Y:S05]  /*eec0*/  CALL.ABS.NOINC R2 ;  /* 0x0000000002007343 */ /* 0x002fea0003c00000 */
.L_x_7392:
[----:B------:R-:W-:Y:S02]  /*eed0*/  ULDC.64 UR4, c[0x0][0x5f8] ;  /* 0x00017e0000047ab9 */ /* 0x000fe40000000a00 */
[----:B------:R-:W-:-:S04]  /*eee0*/  IADD3 R18, P0, R18, UR4, RZ ;  /* 0x0000000412127c10 */ /* 0x000fc8000ff1e0ff */
[----:B------:R-:W-:-:S05]  /*eef0*/  IADD3.X R19, RZ, UR5, RZ, P0, !PT ;  /* 0x00000005ff137c10 */ /* 0x000fca00087fe4ff */
[----:B------:R-:W-:Y:S01]  /*ef00*/  STG.E.64 desc[UR36][R18.64], R16 ;  /* 0x0000001012007986 */ /* 0x000fe2000c101b24 */
[----:B------:R-:W-:Y:S05]  /*ef10*/  EXIT ;  /* 0x000000000000794d */ /* 0x000fea0003800000 */
.L_x_7391:
[----:B------:R-:W-:Y:S01]  /*ef20*/  STG.E.64 desc[UR36][R4.64], R16 ;  /* 0x0000001004007986 */ /* 0x000fe2000c101b24 */
[----:B------:R-:W-:Y:S05]  /*ef30*/  EXIT ;  /* 0x000000000000794d */ /* 0x000fea0003800000 */
.L_x_7393:
        /* <DEDUP_REMOVED lines=12> */
.L_x_8845:


//--------------------- .text._ZN2at6native13reduce_kernelILi256ELi2ENS0_8ReduceOpIlNS0_14func_wrapper_tIlNS0_55_GLOBAL__N__0955718d_22_SparseCsrTensorMath_cu_868dd54514ReductionAddOpIlEEEEjlLi4ELi4EEEEEvT1_ --------------------------
	.section	.text._ZN2at6native13reduce_kernelILi256ELi2ENS0_8ReduceOpIlNS0_14func_wrapper_tIlNS0_55_GLOBAL__N__0955718d_22_SparseCsrTensorMath_cu_868dd54514ReductionAddOpIlEEEEjlLi4ELi4EEEEEvT1_,"ax",@progbits
	.align	128
.text._ZN2at6native13reduce_kernelILi256ELi2ENS0_8ReduceOpIlNS0_14func_wrapper_tIlNS0_55_GLOBAL__N__0955718d_22_SparseCsrTensorMath_cu_868dd54514ReductionAddOpIlEEEEjlLi4ELi4EEEEEvT1_:
        .type           _ZN2at6native13reduce_kernelILi256ELi2ENS0_8ReduceOpIlNS0_14func_wrapper_tIlNS0_55_GLOBAL__N__0955718d_22_SparseCsrTensorMath_cu_868dd54514ReductionAddOpIlEEEEjlLi4ELi4EEEEEvT1_,@function
        .size           _ZN2at6native13reduce_kernelILi256ELi2ENS0_8ReduceOpIlNS0_14func_wrapper_tIlNS0_55_GLOBAL__N__0955718d_22_SparseCsrTensorMath_cu_868dd54514ReductionAddOpIlEEEEjlLi4ELi4EEEEEvT1_,(.L_x_8846 - _ZN2at6native13reduce_kernelILi256ELi2ENS0_8ReduceOpIlNS0_14func_wrapper_tIlNS0_55_GLOBAL__N__0955718d_22_SparseCsrTensorMath_cu_868dd54514ReductionAddOpIlEEEEjlLi4ELi4EEEEEvT1_)
        .other          _ZN2at6native13reduce_kernelILi256ELi2ENS0_8ReduceOpIlNS0_14func_wrapper_tIlNS0_55_GLOBAL__N__0955718d_22_SparseCsrTensorMath_cu_868dd54514ReductionAddOpIlEEEEjlLi4ELi4EEEEEvT1_,@"STO_CUDA_ENTRY STV_DEFAULT"
_ZN2at6native13reduce_kernelILi256ELi2ENS0_8ReduceOpIlNS0_14func_wrapper_tIlNS0_55_GLOBAL__N__0955718d_22_SparseCsrTensorMath_cu_868dd54514ReductionAddOpIlEEEEjlLi4ELi4EEEEEvT1_:
        /* <DEDUP_REMOVED lines=288> */
.L_x_7394:
        /* <DEDUP_REMOVED lines=44> */
.L_x_7398:
        /* <DEDUP_REMOVED lines=27> */
.L_x_7404:
[----:B------:R-:W-:Y:S05]  /*1670*/  BSYNC B2 ;  /* 0x0000000000027941 */ /* 0x000fea0003800000 */
.L_x_7403:
        /* <DEDUP_REMOVED lines=9> */
[----:B--2---:R-:W-:-:S04]  /*1710*/  IADD3 R13, P0, R4, UR4, RZ ;  /* 0x00000004040d7c10 */ /* 0x004fc8000ff1e0ff */
[----:B------:R-:W-:-:S09]  /*1720*/  IADD3.X R3, R5, UR5, RZ, P0, !PT ;  /* 0x0000000505037c10 */ /* 0x000fd200087fe4ff */
.L_x_7402:
[----:B------:R-:W-:Y:S05]  /*1730*/  BSYNC B1 ;  /* 0x0000000000017941 */ /* 0x000fea0003800000 */
.L_x_7401:
[----:B------:R-:W0:Y:S01]  /*1740*/  LDC R7, c[0x0][0x224] ;  /* 0x00008900ff077b82 */ /* 0x000e220000000800 */
[----:B------:R-:W-:-:S04]  /*1750*/  IADD3 R5, P0, -R6, 0x4, RZ ;  /* 0x0000000406057810 */ /* 0x000fc80007f1e1ff */
[----:B------:R-:W-:Y:S01]  /*1760*/  LEA R32, P1, R5, R32, 0x3 ;  /* 0x0000002005207211 */ /* 0x000fe200078218ff */
[----:B------:R-:W-:-:S05]  /*1770*/  IMAD.X R4, RZ, RZ, -0x1, P0 ;  /* 0xffffffffff047424 */ /* 0x000fca00000e06ff */
[----:B------:R-:W-:Y:S02]  /*1780*/  LEA.HI.X R33, R5, R33, R4, 0x3, P1 ;  /* 0x0000002105217211 */ /* 0x000fe400008f1c04 */
[----:B0-----:R-:W-:-:S07]  /*1790*/  IADD3 R0, R6, -0x4, R7 ;  /* 0xfffffffc06007810 */ /* 0x001fce0007ffe007 */
.L_x_7400:
[----:B------:R-:W-:Y:S05]  /*17a0*/  BSYNC B0 ;  /* 0x0000000000007941 */ /* 0x000fea0003800000 */
.L_x_7399:
        /* <DEDUP_REMOVED lines=16> */
[----:B------:R-:W-:-:S07]  /*18b0*/  IMAD.MOV.U32 R27, RZ, RZ, R20 ;  /* 0x000000ffff1b7224 */ /* 0x000fce00078e0014 */
.L_x_7407:
        /* <DEDUP_REMOVED lines=16> */
.L_x_7406:
[----:B------:R-:W-:Y:S05]  /*19c0*/  BSYNC B0 ;  /* 0x0000000000007941 */ /* 0x000fea0003800000 */
.L_x_7405:
        /* <DEDUP_REMOVED lines=8> */
.L_x_7409:
[----:B------:R-:W-:Y:S05]  /*1a50*/  BSYNC B0 ;  /* 0x0000000000007941 */ /* 0x000fea0003800000 */
.L_x_7408:
        /* <DEDUP_REMOVED lines=10> */
[----:B--2---:R-:W-:-:S05]  /*1b00*/  IADD3 R13, P0, R32, R13, RZ ;  /* 0x0000000d200d7210 */ /* 0x004fca0007f1e0ff */
[----:B------:R-:W-:-:S08]  /*1b10*/  IMAD.X R3, R33, 0x1, R3, P0 ;  /* 0x0000000121037824 */ /* 0x000fd000000e0603 */
.L_x_7411:
[----:B------:R-:W-:Y:S05]  /*1b20*/  BSYNC B0 ;  /* 0x0000000000007941 */ /* 0x000fea0003800000 */
.L_x_7410:
[----:B------:R-:W-:-:S04]  /*1b30*/  IADD3 R13, P0, P1, R25, R12, R13 ;  /* 0x0000000c190d7210 */ /* 0x000fc8000791e00d */
[----:B------:R-:W-:Y:S02]  /*1b40*/  IADD3 R14, P2, R22, R13, RZ ;  /* 0x0000000d160e7210 */ /* 0x000fe40007f5e0ff */
[----:B------:R-:W-:Y:S02]  /*1b50*/  CS2R R12, SRZ ;  /* 0x00000000000c7805 */ /* 0x000fe4000001ff00 */
[----:B------:R-:W-:-:S04]  /*1b60*/  IADD3.X R3, R27, R20, R3, P0, P1 ;  /* 0x000000141b037210 */ /* 0x000fc800007e2403 */
[----:B------:R-:W-:Y:S01]  /*1b70*/  IADD3.X R15, R24, R3, RZ, P2, !PT ;  /* 0x00000003180f7210 */ /* 0x000fe200017fe4ff */
[----:B------:R-:W-:Y:S06]  /*1b80*/  BRA `(.L_x_7396) ;  /* 0x0000009c00f07947 */ /* 0x000fec0003800000 */
.L_x_7397:
        /* <DEDUP_REMOVED lines=45> */
.L_x_7420:
        /* <DEDUP_REMOVED lines=298> */
.L_x_7416:
        /* <DEDUP_REMOVED lines=253> */
.L_x_7417:
        /* <DEDUP_REMOVED lines=253> */
.L_x_7418:
        /* <DEDUP_REMOVED lines=251> */
.L_x_7419:
[----:B------:R-:W-:Y:S01]  /*6050*/  LOP3.LUT R29, R8, 0xfffffff0, RZ, 0xc0, !PT ;  /* 0xfffffff0081d7812 */ /* 0x000fe200078ec0ff */
[----:B------:R-:W-:-:S03]  /*6060*/  ULDC UR4, c[0x0][0x224] ;  /* 0x0000890000047ab9 */ /* 0x000fc60000000800 */
[----:B------:R-:W-:-:S05]  /*6070*/  IADD3 R28, P1, R32, R29, RZ ;  /* 0x0000001d201c7210 */ /* 0x000fca0007f3e0ff */
[----:B------:R-:W-:-:S06]  /*6080*/  IMAD.X R29, RZ, RZ, R33, P1 ;  /* 0x000000ffff1d7224 */ /* 0x000fcc00008e0621 */
[----:B------:R-:W2:Y:S01]  /*6090*/  LDG.E.128 R28, desc[UR60][R28.64] ;  /* 0x0000003c1c1c7981 */ /* 0x000ea2000c1e1d00 */
[----:B------:R-:W-:Y:S01]  /*60a0*/  IADD3 R3, R3, R6, RZ ;  /* 0x0000000603037210 */ /* 0x000fe20007ffe0ff */
[----:B------:R-:W-:Y:S01]  /*60b0*/  IMAD.U32 R8, RZ, RZ, UR4 ;  /* 0x00000004ff087e24 */ /* 0x000fe2000f8e00ff */
[----:B-----5:R-:W-:Y:S02]  /*60c0*/  IADD3 R36, P6, R24, R36, RZ ;  /* 0x0000002418247210 */ /* 0x020fe40007fde0ff */
[----:B------:R-:W-:Y:S01]  /*60d0*/  IADD3 R16, P2, R26, R16, RZ ;  /* 0x000000101a107210 */ /* 0x000fe20007f5e0ff */
[----:B------:R-:W-:Y:S01]  /*60e0*/  IMAD R49, R6, 0x3, R3 ;  /* 0x0000000306317824 */ /* 0x000fe200078e0203 */
[----:B------:R-:W-:Y:S02]  /*60f0*/  IADD3 R45, P3, R20, R45, RZ ;  /* 0x0000002d142d7210 */ /* 0x000fe40007f7e0ff */
[----:B------:R-:W-:Y:S01]  /*6100*/  IADD3.X R34, R25, R34, RZ, P6, !PT ;  /* 0x0000002219227210 */ /* 0x000fe200037fe4ff */
[----:B------:R-:W-:Y:S01]  /*6110*/  IMAD.X R10, R27, 0x1, R10, P2 ;  /* 0x000000011b0a7824 */ /* 0x000fe200010e060a */
[----:B------:R-:W-:-:S02]  /*6120*/  ISETP.GE.U32.AND P1, PT, R49, R8, PT ;  /* 0x000000083100720c */ /* 0x000fc40003f26070 */
[----:B------:R-:W-:Y:S02]  /*6130*/  IADD3.X R47, R21, R47, RZ, P3, !PT ;  /* 0x0000002f152f7210 */ /* 0x000fe40001ffe4ff */
[----:B------:R-:W-:Y:S02]  /*6140*/  IADD3 R39, P4, R22, R39, RZ ;  /* 0x0000002716277210 */ /* 0x000fe40007f9e0ff */
[----:B------:R-:W-:Y:S02]  /*6150*/  IADD3 R9, P6, R14, R9, RZ ;  /* 0x000000090e097210 */ /* 0x000fe40007fde0ff */
[----:B------:R-:W-:Y:S01]  /*6160*/  IADD3 R35, P5, R12, R35, RZ ;  /* 0x000000230c237210 */ /* 0x000fe20007fbe0ff */
[----:B------:R-:W-:Y:S02]  /*6170*/  IMAD.X R41, R23, 0x1, R41, P4 ;  /* 0x0000000117297824 */ /* 0x000fe400020e0629 */
[----:B------:R-:W-:Y:S01]  /*6180*/  IMAD.X R11, R15, 0x1, R11, P6 ;  /* 0x000000010f0b7824 */ /* 0x000fe200030e060b */
[----:B------:R-:W-:-:S02]  /*6190*/  IADD3.X R37, R13, R37, RZ, P5, !PT ;  /* 0x000000250d257210 */ /* 0x000fc40002ffe4ff */
[----:B--2---:R-:W-:Y:S02]  /*61a0*/  IADD3 R4, P3, R30, R4, RZ ;  /* 0x000000041e047210 */ /* 0x004fe40007f7e0ff */
[----:B------:R-:W-:-:S03]  /*61b0*/  IADD3 R5, P2, R28, R5, RZ ;  /* 0x000000051c057210 */ /* 0x000fc60007f5e0ff */
[----:B------:R-:W-:Y:S01]  /*61c0*/  IMAD.X R0, R31, 0x1, R0, P3 ;  /* 0x000000011f007824 */ /* 0x000fe200018e0600 */
[----:B------:R-:W-:Y:S01]  /*61d0*/  IADD3.X R7, R29, R7, RZ, P2, !PT ;  /* 0x000000071d077210 */ /* 0x000fe200017fe4ff */
[----:B------:R-:W-:Y:S08]  /*61e0*/  @!P1 BRA `(.L_x_7420) ;  /* 0xffffffbc001c9947 */ /* 0x000ff0000383ffff */
[----:B------:R-:W-:Y:S05]  /*61f0*/  BSYNC B1 ;  /* 0x0000000000017941 */ /* 0x000fea0003800000 */
.L_x_7415:
[----:B------:R-:W-:Y:S05]  /*6200*/  BSYNC B0 ;  /* 0x0000000000007941 */ /* 0x000fea0003800000 */
.L_x_7414:
        /* <DEDUP_REMOVED lines=280> */
.L_x_7423:
        /* <DEDUP_REMOVED lines=281> */
.L_x_7424:
        /* <DEDUP_REMOVED lines=281> */
.L_x_7425:
        /* <DEDUP_REMOVED lines=281> */
.L_x_7426:
[----:B------:R-:W-:-:S04]  /*a840*/  LOP3.LUT R29, R40, 0xfffffff0, RZ, 0xc0, !PT ;  /* 0xfffffff0281d7812 */ /* 0x000fc800078ec0ff */
[----:B------:R-:W-:-:S05]  /*a850*/  IADD3 R28, P1, R32, R29, RZ ;  /* 0x0000001d201c7210 */ /* 0x000fca0007f3e0ff */
[----:B------:R-:W-:-:S06]  /*a860*/  IMAD.X R29, RZ, RZ, R33, P1 ;  /* 0x000000ffff1d7224 */ /* 0x000fcc00008e0621 */
[----:B------:R-:W5:Y:S02]  /*a870*/  LDG.E.128 R28, desc[UR60][R28.64] ;  /* 0x0000003c1c1c7981 */ /* 0x000f64000c1e1d00 */
.L_x_7422:
[----:B------:R-:W-:Y:S05]  /*a880*/  BSYNC B0 ;  /* 0x0000000000007941 */ /* 0x000fea0003800000 */
.L_x_7421:
[----:B------:R-:W-:Y:S04]  /*a890*/  BSSY B0, `(.L_x_7427) ;  /* 0x000001a000007945 */ /* 0x000fe80003800000 */
[----:B------:R-:W-:Y:S05]  /*a8a0*/  @P0 BRA `(.L_x_7428) ;  /* 0x0000000000600947 */ /* 0x000fea0003800000 */
[----:B------:R-:W-:Y:S02]  /*a8b0*/  IADD3 R3, R3, R6, RZ ;  /* 0x0000000603037210 */ /* 0x000fe40007ffe0ff */
[----:B-----5:R-:W-:Y:S02]  /*a8c0*/  IADD3 R36, P1, R24, R36, RZ ;  /* 0x0000002418247210 */ /* 0x020fe40007f3e0ff */
[----:B------:R-:W-:Y:S02]  /*a8d0*/  ISETP.GE.U32.AND P0, PT, R3, R8, PT ;  /* 0x000000080300720c */ /* 0x000fe40003f06070 */
[----:B------:R-:W-:Y:S01]  /*a8e0*/  IADD3 R16, P2, R26, R16, RZ ;  /* 0x000000101a107210 */ /* 0x000fe20007f5e0ff */
[----:B------:R-:W-:-:S03]  /*a8f0*/  IMAD.X R34, R25, 0x1, R34, P1 ;  /* 0x0000000119227824 */ /* 0x000fc600008e0622 */
[----:B------:R-:W-:-:S07]  /*a900*/  IADD3.X R10, R27, R10, RZ, P2, !PT ;  /* 0x0000000a1b0a7210 */ /* 0x000fce00017fe4ff */
[----:B------:R-:W-:Y:S05]  /*a910*/  @P0 BRA `(.L_x_7428) ;  /* 0x0000000000440947 */ /* 0x000fea0003800000 */
[----:B------:R-:W-:Y:S01]  /*a920*/  IMAD.IADD R3, R3, 0x1, R6 ;  /* 0x0000000103037824 */ /* 0x000fe200078e0206 */
[----:B------:R-:W-:Y:S02]  /*a930*/  IADD3 R39, P2, R22, R39, RZ ;  /* 0x0000002716277210 */ /* 0x000fe40007f5e0ff */
[----:B------:R-:W-:Y:S02]  /*a940*/  IADD3 R45, P1, R20, R45, RZ ;  /* 0x0000002d142d7210 */ /* 0x000fe40007f3e0ff */
[----:B------:R-:W-:Y:S01]  /*a950*/  ISETP.GE.U32.AND P0, PT, R3, R8, PT ;  /* 0x000000080300720c */ /* 0x000fe20003f06070 */
[----:B------:R-:W-:Y:S01]  /*a960*/  IMAD.X R41, R23, 0x1, R41, P2 ;  /* 0x0000000117297824 */ /* 0x000fe200010e0629 */
[----:B------:R-:W-:-:S11]  /*a970*/  IADD3.X R47, R21, R47, RZ, P1, !PT ;  /* 0x0000002f152f7210 */ /* 0x000fd60000ffe4ff */
[----:B------:R-:W-:Y:S05]  /*a980*/  @P0 BRA `(.L_x_7428) ;  /* 0x0000000000280947 */ /* 0x000fea0003800000 */
[----:B------:R-:W-:Y:S02]  /*a990*/  IADD3 R3, R3, R6, RZ ;  /* 0x0000000603037210 */ /* 0x000fe40007ffe0ff */
[----:B------:R-:W-:Y:S02]  /*a9a0*/  IADD3 R35, P1, R12, R35, RZ ;  /* 0x000000230c237210 */ /* 0x000fe40007f3e0ff */
[----:B------:R-:W-:Y:S02]  /*a9b0*/  ISETP.GE.U32.AND P0, PT, R3, R8, PT ;  /* 0x000000080300720c */ /* 0x000fe40003f06070 */
[----:B------:R-:W-:Y:S01]  /*a9c0*/  IADD3 R9, P2, R14, R9, RZ ;  /* 0x000000090e097210 */ /* 0x000fe20007f5e0ff */
[----:B------:R-:W-:-:S03]  /*a9d0*/  IMAD.X R37, R13, 0x1, R37, P1 ;  /* 0x000000010d257824 */ /* 0x000fc600008e0625 */
[----:B------:R-:W-:-:S07]  /*a9e0*/  IADD3.X R11, R15, R11, RZ, P2, !PT ;  /* 0x0000000b0f0b7210 */ /* 0x000fce00017fe4ff */
[----:B------:R-:W-:Y:S02]  /*a9f0*/  @!P0 IADD3 R5, P3, R28, R5, RZ ;  /* 0x000000051c058210 */ /* 0x000fe40007f7e0ff */
[----:B------:R-:W-:-:S03]  /*aa00*/  @!P0 IADD3 R4, P4, R30, R4, RZ ;  /* 0x000000041e048210 */ /* 0x000fc60007f9e0ff */
[----:B------:R-:W-:Y:S01]  /*aa10*/  @!P0 IMAD.X R7, R29, 0x1, R7, P3 ;  /* 0x000000011d078824 */ /* 0x000fe200018e0607 */
[----:B------:R-:W-:-:S09]  /*aa20*/  @!P0 IADD3.X R0, R31, R0, RZ, P4, !PT ;  /* 0x000000001f008210 */ /* 0x000fd200027fe4ff */
.L_x_7428:
[----:B------:R-:W-:Y:S05]  /*aa30*/  BSYNC B0 ;  /* 0x0000000000007941 */ /* 0x000fea0003800000 */
.L_x_7427:
[----:B------:R-:W-:Y:S02]  /*aa40*/  IADD3 R9, P2, P3, R9, R39, R16 ;  /* 0x0000002709097210 */ /* 0x000fe40007b5e010 */
[----:B-----5:R-:W-:Y:S02]  /*aa50*/  IADD3 R14, P0, P1, R35, R45, R36 ;  /* 0x0000002d230e7210 */ /* 0x020fe4000791e024 */
[----:B------:R-:W-:Y:S02]  /*aa60*/  IADD3 R12, P4, R9, R4, RZ ;  /* 0x00000004090c7210 */ /* 0x000fe40007f9e0ff */
[----:B------:R-:W-:Y:S02]  /*aa70*/  IADD3.X R11, R11, R41, R10, P2, P3 ;  /* 0x000000290b0b7210 */ /* 0x000fe400017e640a */
[----:B------:R-:W-:Y:S02]  /*aa80*/  IADD3 R14, P5, R14, R5, RZ ;  /* 0x000000050e0e7210 */ /* 0x000fe40007fbe0ff */
[----:B------:R-:W-:Y:S01]  /*aa90*/  IADD3.X R34, R37, R47, R34, P0, P1 ;  /* 0x0000002f25227210 */ /* 0x000fe200007e2422 */
[----:B------:R-:W-:-:S03]  /*aaa0*/  IMAD.X R13, R11, 0x1, R0, P4 ;  /* 0x000000010b0d7824 */ /* 0x000fc600020e0600 */
[----:B------:R-:W-:Y:S01]  /*aab0*/  IADD3.X R15, R34, R7, RZ, P5, !PT ;  /* 0x00000007220f7210 */ /* 0x000fe20002ffe4ff */
[----:B------:R-:W-:Y:S06]  /*aac0*/  BRA `(.L_x_7396) ;  /* 0x0000001000207947 */ /* 0x000fec0003800000 */
.L_x_7413:
        /* <DEDUP_REMOVED lines=28> */
.L_x_7431:
        /* <DEDUP_REMOVED lines=12> */
[----:B------:R-:W-:-:S02]  /*ad50*/  IMAD.WIDE.U32 R28, R13, 0x10, R32 ;  /* 0x000000100d1c7825 */ /* 0x000fc400078e0020 */
[----:B------:R-:W2:Y:S02]  /*ad60*/  LDG.E.128 R24, desc[UR60][R24.64] ;  /* 0x0000003c18187981 */ /* 0x000ea4000c1e1d00 */
[--C-:B------:R-:W-:Y:S02]  /*ad70*/  IMAD.WIDE.U32 R12, R15, 0x10, R32.reuse ;  /* 0x000000100f0c7825 */ /* 0x100fe400078e0020 */
[----:B------:R-:W3:Y:S02]  /*ad80*/  LDG.E.128 R28, desc[UR60][R28.64] ;  /* 0x0000003c1c1c7981 */ /* 0x000ee4000c1e1d00 */
[----:B------:R-:W-:Y:S02]  /*ad90*/  IMAD.WIDE.U32 R20, R21, 0x10, R32 ;  /* 0x0000001015147825 */ /* 0x000fe400078e0020 */
[----:B------:R-:W4:Y:S04]  /*ada0*/  LDG.E.128 R12, desc[UR60][R12.64] ;  /* 0x0000003c0c0c7981 */ /* 0x000f28000c1e1d00 */
[----:B------:R-:W5:Y:S01]  /*adb0*/  LDG.E.128 R20, desc[UR60][R20.64] ;  /* 0x0000003c14147981 */ /* 0x000f62000c1e1d00 */
[----:B------:R-:W-:-:S05]  /*adc0*/  IADD3 R3, R3, R6, RZ ;  /* 0x0000000603037210 */ /* 0x000fca0007ffe0ff */
[----:B------:R-:W-:-:S05]  /*add0*/  IMAD R47, R6, 0x3, R3 ;  /* 0x00000003062f7824 */ /* 0x000fca00078e0203 */
[----:B------:R-:W-:Y:S02]  /*ade0*/  ISETP.GE.U32.AND P0, PT, R47, R8, PT ;  /* 0x000000082f00720c */ /* 0x000fe40003f06070 */
[----:B--2---:R-:W-:Y:S02]  /*adf0*/  IADD3 R36, P1, R24, R36, RZ ;  /* 0x0000002418247210 */ /* 0x004fe40007f3e0ff */
[----:B------:R-:W-:-:S03]  /*ae00*/  IADD3 R16, P2, R26, R16, RZ ;  /* 0x000000101a107210 */ /* 0x000fc60007f5e0ff */
[----:B------:R-:W-:Y:S01]  /*ae10*/  IMAD.X R34, R25, 0x1, R34, P1 ;  /* 0x0000000119227824 */ /* 0x000fe200008e0622 */
[----:B------:R-:W-:Y:S02]  /*ae20*/  IADD3.X R10, R27, R10, RZ, P2, !PT ;  /* 0x0000000a1b0a7210 */ /* 0x000fe400017fe4ff */
[----:B---3--:R-:W-:Y:S02]  /*ae30*/  IADD3 R7, P1, R28, R7, RZ ;  /* 0x000000071c077210 */ /* 0x008fe40007f3e0ff */
[----:B----4-:R-:W-:Y:S02]  /*ae40*/  IADD3 R37, P3, R12, R37, RZ ;  /* 0x000000250c257210 */ /* 0x010fe40007f7e0ff */
[----:B-----5:R-:W-:Y:S02]  /*ae50*/  IADD3 R45, P5, R20, R45, RZ ;  /* 0x0000002d142d7210 */ /* 0x020fe40007fbe0ff */
[----:B------:R-:W-:Y:S02]  /*ae60*/  IADD3 R11, P2, R30, R11, RZ ;  /* 0x0000000b1e0b7210 */ /* 0x000fe40007f5e0ff */
[----:B------:R-:W-:-:S02]  /*ae70*/  IADD3 R41, P4, R14, R41, RZ ;  /* 0x000000290e297210 */ /* 0x000fc40007f9e0ff */
[----:B------:R-:W-:Y:S01]  /*ae80*/  IADD3 R4, P6, R22, R4, RZ ;  /* 0x0000000416047210 */ /* 0x000fe20007fde0ff */
[----:B------:R-:W-:Y:S01]  /*ae90*/  IMAD.X R5, R29, 0x1, R5, P1 ;  /* 0x000000011d057824 */ /* 0x000fe200008e0605 */
[----:B------:R-:W-:Y:S01]  /*aea0*/  IADD3.X R9, R31, R9, RZ, P2, !PT ;  /* 0x000000091f097210 */ /* 0x000fe200017fe4ff */
[----:B------:R-:W-:Y:S01]  /*aeb0*/  IMAD.X R35, R13, 0x1, R35, P3 ;  /* 0x000000010d237824 */ /* 0x000fe200018e0623 */
[----:B------:R-:W-:Y:S01]  /*aec0*/  IADD3.X R39, R15, R39, RZ, P4, !PT ;  /* 0x000000270f277210 */ /* 0x000fe200027fe4ff */
[----:B------:R-:W-:Y:S01]  /*aed0*/  IMAD.X R43, R21, 0x1, R43, P5 ;  /* 0x00000001152b7824 */ /* 0x000fe200028e062b */
[----:B------:R-:W-:Y:S01]  /*aee0*/  IADD3.X R0, R23, R0, RZ, P6, !PT ;  /* 0x0000000017007210 */ /* 0x000fe200037fe4ff */
[----:B------:R-:W-:Y:S06]  /*aef0*/  @!P0 BRA `(.L_x_7431) ;  /* 0xfffffffc00648947 */ /* 0x000fec000383ffff */
[----:B------:R-:W-:Y:S05]  /*af00*/  BSYNC B1 ;  /* 0x0000000000017941 */ /* 0x000fea0003800000 */
.L_x_7430:
[----:B------:R-:W-:Y:S05]  /*af10*/  BSYNC B0 ;  /* 0x0000000000007941 */ /* 0x000fea0003800000 */
.L_x_7429:
        /* <DEDUP_REMOVED lines=27> */
.L_x_7433:
[----:B------:R-:W-:Y:S05]  /*b0d0*/  BSYNC B0 ;  /* 0x0000000000007941 */ /* 0x000fea0003800000 */
.L_x_7432:
        /* <DEDUP_REMOVED lines=26> */
.L_x_7435:
[----:B------:R-:W-:Y:S05]  /*b280*/  BSYNC B0 ;  /* 0x0000000000007941 */ /* 0x000fea0003800000 */
.L_x_7434:
        /* <DEDUP_REMOVED lines=9> */
.L_x_7412:
        /* <DEDUP_REMOVED lines=35> */
.L_x_7438:
[----:B------:R-:W-:Y:S02]  /*b550*/  IADD3 R13, R49, R4, RZ ;  /* 0x00000004310d7210 */ /* 0x000fe40007ffe0ff */
[----:B------:R-:W-:Y:S02]  /*b560*/  SHF.R.U32.HI R25, RZ, 0x1, R49 ;  /* 0x00000001ff197819 */ /* 0x000fe40000011631 */
[----:B------:R-:W-:Y:S01]  /*b570*/  SHF.R.U32.HI R29, RZ, 0x1, R13 ;  /* 0x00000001ff1d7819 */ /* 0x000fe2000001160d */
[----:B------:R-:W-:Y:S02]  /*b580*/  IMAD.IADD R15, R13, 0x1, R4 ;  /* 0x000000010d0f7824 */ /* 0x000fe400078e0204 */
[----:B------:R-:W-:-:S03]  /*b590*/  IMAD.WIDE.U32 R24, R25, 0x10, R32 ;  /* 0x0000001019187825 */ /* 0x000fc600078e0020 */
[----:B------:R-:W-:Y:S02]  /*b5a0*/  IADD3 R49, R15, R4, RZ ;  /* 0x000000040f317210 */ /* 0x000fe40007ffe0ff */
[----:B------:R-:W-:Y:S01]  /*b5b0*/  SHF.R.U32.HI R13, RZ, 0x1, R15 ;  /* 0x00000001ff0d7819 */ /* 0x000fe2000001160f */
[----:B------:R-:W2:Y:S01]  /*b5c0*/  LDG.E.128 R24, desc[UR60][R24.64] ;  /* 0x0000003c18187981 */ /* 0x000ea2000c1e1d00 */
[----:B------:R-:W-:Y:S01]  /*b5d0*/  SHF.R.U32.HI R21, RZ, 0x1, R49 ;  /* 0x00000001ff157819 */ /* 0x000fe20000011631 */
[----:B------:R-:W-:-:S04]  /*b5e0*/  IMAD.WIDE.U32 R28, R29, 0x10, R32 ;  /* 0x000000101d1c7825 */ /* 0x000fc800078e0020 */
[--C-:B------:R-:W-:Y:S02]  /*b5f0*/  IMAD.WIDE.U32 R12, R13, 0x10, R32.reuse ;  /* 0x000000100d0c7825 */ /* 0x100fe400078e0020 */
[----:B------:R-:W3:Y:S02]  /*b600*/  LDG.E.128 R28, desc[UR60][R28.64] ;  /* 0x0000003c1c1c7981 */ /* 0x000ee4000c1e1d00 */
[----:B------:R-:W-:Y:S02]  /*b610*/  IMAD.WIDE.U32 R20, R21, 0x10, R32 ;  /* 0x0000001015147825 */ /* 0x000fe400078e0020 */
[----:B------:R-:W4:Y:S04]  /*b620*/  LDG.E.128 R12, desc[UR60][R12.64] ;  /* 0x0000003c0c0c7981 */ /* 0x000f28000c1e1d00 */
[----:B------:R-:W5:Y:S01]  /*b630*/  LDG.E.128 R20, desc[UR60][R20.64] ;  /* 0x0000003c14147981 */ /* 0x000f62000c1e1d00 */
[----:B------:R-:W-:-:S04]  /*b640*/  IMAD.IADD R49, R49, 0x1, R4 ;  /* 0x0000000131317824 */ /* 0x000fc800078e0204 */
[----:B------:R-:W-:-:S05]  /*b650*/  IMAD R51, R4, 0x3, R49 ;  /* 0x0000000304337824 */ /* 0x000fca00078e0231 */
[----:B------:R-:W-:Y:S02]  /*b660*/  ISETP.GE.U32.AND P0, PT, R51, R8, PT ;  /* 0x000000083300720c */ /* 0x000fe40003f06070 */
[----:B--2---:R-:W-:Y:S02]  /*b670*/  IADD3 R47, P2, R26, R47, RZ ;  /* 0x0000002f1a2f7210 */ /* 0x004fe40007f5e0ff */
[----:B------:R-:W-:-:S03]  /*b680*/  IADD3 R16, P1, R24, R16, RZ ;  /* 0x0000001018107210 */ /* 0x000fc60007f3e0ff */
[----:B------:R-:W-:Y:S01]  /*b690*/  IMAD.X R6, R27, 0x1, R6, P2 ;  /* 0x000000011b067824 */ /* 0x000fe200010e0606 */
[----:B------:R-:W-:Y:S02]  /*b6a0*/  IADD3.X R10, R25, R10, RZ, P1, !PT ;  /* 0x0000000a190a7210 */ /* 0x000fe40000ffe4ff */
[----:B---3--:R-:W-:Y:S02]  /*b6b0*/  IADD3 R0, P2, R30, R0, RZ ;  /* 0x000000001e007210 */ /* 0x008fe40007f5e0ff */
[----:B------:R-:W-:Y:S02]  /*b6c0*/  IADD3 R3, P1, R28, R3, RZ ;  /* 0x000000031c037210 */ /* 0x000fe40007f3e0ff */
[----:B----4-:R-:W-:Y:S02]  /*b6d0*/  IADD3 R7, P4, R14, R7, RZ ;  /* 0x000000070e077210 */ /* 0x010fe40007f9e0ff */
[----:B------:R-:W-:Y:S02]  /*b6e0*/  IADD3 R5, P3, R12, R5, RZ ;  /* 0x000000050c057210 */ /* 0x000fe40007f7e0ff */
[----:B-----5:R-:W-:-:S02]  /*b6f0*/  IADD3 R11, P6, R22, R11, RZ ;  /* 0x0000000b160b7210 */ /* 0x020fc40007fde0ff */
        /* <DEDUP_REMOVED lines=9> */
.L_x_7437:
[----:B------:R-:W-:Y:S05]  /*b790*/  BSYNC B0 ;  /* 0x0000000000007941 */ /* 0x000fea0003800000 */
.L_x_7436:
        /* <DEDUP_REMOVED lines=23> */
.L_x_7440:
[----:B------:R-:W-:Y:S05]  /*b910*/  BSYNC B0 ;  /* 0x0000000000007941 */ /* 0x000fea0003800000 */
.L_x_7439:
[----:B------:R-:W-:Y:S04]  /*b920*/  BSSY B0, `(.L_x_7441) ;  /* 0x000001a000007945 */ /* 0x000fe80003800000 */
[----:B------:R-:W-:Y:S05]  /*b930*/  @P1 BRA `(.L_x_7442) ;  /* 0x0000000000601947 */ /* 0x000fea0003800000 */
[----:B------:R-:W-:Y:S01]  /*b940*/  IMAD.IADD R49, R49, 0x1, R4 ;  /* 0x0000000131317824 */ /* 0x000fe200078e0204 */
[----:B-----5:R-:W-:Y:S02]  /*b950*/  IADD3 R47, P2, R26, R47, RZ ;  /* 0x0000002f1a2f7210 */ /* 0x020fe40007f5e0ff */
        /* <DEDUP_REMOVED lines=18> */
[----:B------:R-:W-:Y:S02]  /*ba80*/  @!P0 IADD3 R11, P4, R22, R11, RZ ;  /* 0x0000000b160b8210 */ /* 0x000fe40007f9e0ff */
[----:B------:R-:W-:-:S03]  /*ba90*/  @!P0 IADD3 R9, P3, R20, R9, RZ ;  /* 0x0000000914098210 */ /* 0x000fc60007f7e0ff */
[----:B------:R-:W-:Y:S01]  /*baa0*/  @!P0 IMAD.X R35, R23, 0x1, R35, P4 ;  /* 0x0000000117238824 */ /* 0x000fe200020e0623 */
[----:B------:R-:W-:-:S09]  /*bab0*/  @!P0 IADD3.X R37, R21, R37, RZ, P3, !PT ;  /* 0x0000002515258210 */ /* 0x000fd20001ffe4ff */
.L_x_7442:
[----:B------:R-:W-:Y:S05]  /*bac0*/  BSYNC B0 ;  /* 0x0000000000007941 */ /* 0x000fea0003800000 */
.L_x_7441:
[----:B-----5:R-:W-:Y:S02]  /*bad0*/  IADD3 R14, P0, P1, R5, R3, R16 ;  /* 0x00000003050e7210 */ /* 0x020fe4000791e010 */
[----:B------:R-:W-:Y:S02]  /*bae0*/  IADD3 R0, P2, P3, R7, R0, R47 ;  /* 0x0000000007007210 */ /* 0x000fe40007b5e02f */
[----:B------:R-:W-:Y:S02]  /*baf0*/  IADD3 R14, P5, R9, R14, RZ ;  /* 0x0000000e090e7210 */ /* 0x000fe40007fbe0ff */
[----:B------:R-:W-:Y:S02]  /*bb00*/  IADD3.X R10, R41, R45, R10, P0, P1 ;  /* 0x0000002d290a7210 */ /* 0x000fe400007e240a */
[----:B------:R-:W-:Y:S02]  /*bb10*/  IADD3 R12, P4, R11, R0, RZ ;  /* 0x000000000b0c7210 */ /* 0x000fe40007f9e0ff */
[----:B------:R-:W-:Y:S01]  /*bb20*/  IADD3.X R6, R39, R43, R6, P2, P3 ;  /* 0x0000002b27067210 */ /* 0x000fe200017e6406 */
[----:B------:R-:W-:-:S03]  /*bb30*/  IMAD.X R15, R37, 0x1, R10, P5 ;  /* 0x00000001250f7824 */ /* 0x000fc600028e060a */
[----:B------:R-:W-:-:S07]  /*bb40*/  IADD3.X R13, R35, R6, RZ, P4, !PT ;  /* 0x00000006230d7210 */ /* 0x000fce00027fe4ff */
.L_x_7396:
[----:B------:R-:W-:Y:S05]  /*bb50*/  BSYNC B6 ;  /* 0x0000000000067941 */ /* 0x000fea0003800000 */
.L_x_7395:
        /* <DEDUP_REMOVED lines=9> */
[----:B------:R-:W-:-:S03]  /*bbf0*/  IADD3 R3, R0, 0x10, RZ ;  /* 0x0000001000037810 */ /* 0x000fc60007ffe0ff */
[----:B------:R-:W3:Y:S01]  /*bc00*/  LDC R11, c[0x0][0x4] ;  /* 0x00000100ff0b7b82 */ /* 0x000ee20000000800 */
[----:B--2---:R-:W-:Y:S01]  /*bc10*/  IMAD R0, R2, R10, R17 ;  /* 0x0000000a02007224 */ /* 0x004fe200078e0211 */
[----:B-1----:R-:W-:Y:S02]  /*bc20*/  LEA R3, R4, R3, 0x18 ;  /* 0x0000000304037211 */ /* 0x002fe400078ec0ff */
[----:B------:R-:W-:-:S03]  /*bc30*/  MOV R4, R14 ;  /* 0x0000000e00047202 */ /* 0x000fc60000000f00 */
[----:B------:R-:W-:Y:S01]  /*bc40*/  IMAD R9, R0, 0x10, R3 ;  /* 0x0000001000097824 */ /* 0x000fe200078e0203 */
[----:B---3--:R-:W-:-:S04]  /*bc50*/  SHF.R.U32.HI R0, RZ, 0x1, R11 ;  /* 0x00000001ff007819 */ /* 0x008fc8000001160b */
[----:B------:R1:W-:Y:S01]  /*bc60*/  STS.128 [R9], R4 ;  /* 0x0000000409007388 */ /* 0x0003e20000000c00 */
[----:B------:R-:W-:-:S13]  /*bc70*/  ISETP.NE.AND P0, PT, R0, RZ, PT ;  /* 0x000000ff0000720c */ /* 0x000fda0003f05270 */
[----:B------:R-:W-:Y:S05]  /*bc80*/  @!P0 BRA `(.L_x_7443) ;  /* 0x0000000000608947 */ /* 0x000fea0003800000 */
.L_x_7446:
[-C--:B-1----:R-:W-:Y:S01]  /*bc90*/  IADD3 R4, R2, R0.reuse, RZ ;  /* 0x0000000002047210 */ /* 0x082fe20007ffe0ff */
        /* <DEDUP_REMOVED lines=10> */
[----:B------:R-:W1:Y:S02]  /*bd40*/  LDS.128 R4, [R0] ;  /* 0x0000000000047984 */ /* 0x000e640000000c00 */
[----:B-1----:R-:W-:Y:S02]  /*bd50*/  IADD3 R14, P0, R4, R14, RZ ;  /* 0x0000000e040e7210 */ /* 0x002fe40007f1e0ff */
        /* <DEDUP_REMOVED lines=8> */
.L_x_7445:
[----:B------:R-:W-:Y:S05]  /*bde0*/  BSYNC B0 ;  /* 0x0000000000007941 */ /* 0x000fea0003800000 */
.L_x_7444:
[----:B------:R-:W-:Y:S01]  /*bdf0*/  MOV R0, R8 ;  /* 0x0000000800007202 */ /* 0x000fe20000000f00 */
[----:B------:R-:W-:Y:S06]  /*be00*/  @P1 BRA `(.L_x_7446) ;  /* 0xfffffffc00a01947 */ /* 0x000fec000383ffff */
.L_x_7443:
[----:B------:R-:W-:Y:S02]  /*be10*/  ULDC UR4, c[0x0][0x238] ;  /* 0x00008e0000047ab9 */ /* 0x000fe40000000800 */
[----:B------:R-:W-:-:S13]  /*be20*/  ISETP.NE.AND P0, PT, RZ, UR4, PT ;  /* 0x00000004ff007c0c */ /* 0x000fda000bf05270 */
[----:B------:R-:W-:Y:S05]  /*be30*/  @!P0 BRA `(.L_x_7447) ;  /* 0x0000000000ec8947 */ /* 0x000fea0003800000 */
[----:B-1----:R-:W1:Y:S02]  /*be40*/  LDC R9, c[0x0][RZ] ;  /* 0x00000000ff097b82 */ /* 0x002e640000000800 */
[----:B-1----:R-:W-:Y:S01]  /*be50*/  ISETP.GT.AND P0, PT, R9, 0x20, PT ;  /* 0x000000200900780c */ /* 0x002fe20003f04270 */
[----:B------:R-:W-:-:S12]  /*be60*/  IMAD.MOV.U32 R0, RZ, RZ, R9 ;  /* 0x000000ffff007224 */ /* 0x000fd800078e0009 */
[----:B------:R-:W-:Y:S05]  /*be70*/  @!P0 BRA `(.L_x_7448) ;  /* 0x00000000009c8947 */ /* 0x000fea0003800000 */
[----:B------:R-:W1:Y:S01]  /*be80*/  S2UR UR5, SR_CgaCtaId ;  /* 0x00000000000579c3 */ /* 0x000e620000008800 */
[----:B------:R-:W-:Y:S01]  /*be90*/  UMOV UR4, 0x400 ;  /* 0x0000040000047882 */ /* 0x000fe20000000000 */
[----:B------:R-:W-:Y:S01]  /*bea0*/  IMAD R0, R2, R9, R17 ;  /* 0x0000000902007224 */ /* 0x000fe200078e0211 */
[----:B------:R-:W-:Y:S01]  /*beb0*/  UIADD3 UR4, UR4, 0x10, URZ ;  /* 0x0000001004047890 */ /* 0x000fe2000fffe03f */
        /* <DEDUP_REMOVED lines=12> */
.L_x_7451:
        /* <DEDUP_REMOVED lines=9> */
[----:B-1----:R-:W-:Y:S02]  /*c010*/  IADD3 R14, P0, R4, R14, RZ ;  /* 0x0000000e040e7210 */ /* 0x002fe40007f1e0ff */
        /* <DEDUP_REMOVED lines=8> */
.L_x_7450:
[----:B------:R-:W-:Y:S05]  /*c0a0*/  BSYNC B0 ;  /* 0x0000000000007941 */ /* 0x000fea0003800000 */
.L_x_7449:
[----:B------:R-:W-:-:S04]  /*c0b0*/  SHF.R.S32.HI R8, RZ, 0x1, R8 ;  /* 0x00000001ff087819 */ /* 0x000fc80000011408 */
[----:B------:R-:W-:-:S13]  /*c0c0*/  ISETP.GE.AND P0, PT, R8, 0x20, PT ;  /* 0x000000200800780c */ /* 0x000fda0003f06270 */
[----:B------:R-:W-:Y:S05]  /*c0d0*/  @P0 BRA `(.L_x_7451) ;  /* 0xfffffffc00a80947 */ /* 0x000fea000383ffff */
[----:B------:R-:W-:-:S07]  /*c0e0*/  IMAD.MOV.U32 R0, RZ, RZ, 0x20 ;  /* 0x00000020ff007424 */ /* 0x000fce00078e00ff */
.L_x_7448:
[----:B------:R-:W-:Y:S01]  /*c0f0*/  ISETP.GE.AND P0, PT, R0, 0x2, PT ;  /* 0x000000020000780c */ /* 0x000fe20003f06270 */
[----:B------:R-:W-:Y:S05]  /*c100*/  WARPSYNC.ALL ;  /* 0x0000000000007948 */ /* 0x000fea0003800000 */
[----:B------:R-:W-:Y:S07]  /*c110*/  BAR.SYNC.DEFER_BLOCKING 0x0 ;  /* 0x0000000000007b1d */ /* 0x000fee0000010000 */
[----:B------:R-:W-:Y:S05]  /*c120*/  @!P0 BRA `(.L_x_7447) ;  /* 0x0000000000308947 */ /* 0x000fea0003800000 */
[----:B-1----:R-:W-:-:S11]  /*c130*/  HFMA2.MMA R3, -RZ, RZ, 0, 5.9604644775390625e-08 ;  /* 0x00000001ff037435 */ /* 0x002fd600000001ff */
.L_x_7452:
[----:B------:R-:W1:Y:S04]  /*c140*/  SHFL.DOWN PT, R7, R12, R3, 0x1f ;  /* 0x08001f030c077589 */ /* 0x000e6800000e0000 */
[----:B------:R-:W2:Y:S04]  /*c150*/  SHFL.DOWN PT, R5, R14, R3, 0x1f ;  /* 0x08001f030e057589 */ /* 0x000ea800000e0000 */
[----:B------:R-:W3:Y:S04]  /*c160*/  SHFL.DOWN PT, R4, R15, R3, 0x1f ;  /* 0x08001f030f047589 */ /* 0x000ee800000e0000 */
[----:B------:R4:W5:Y:S02]  /*c170*/  SHFL.DOWN PT, R6, R13, R3, 0x1f ;  /* 0x08001f030d067589 */ /* 0x00096400000e0000 */
[----:B----4-:R-:W-:Y:S01]  /*c180*/  IMAD.SHL.U32 R3, R3, 0x2, RZ ;  /* 0x0000000203037824 */ /* 0x010fe200078e00ff */
[----:B-1----:R-:W-:-:S04]  /*c190*/  IADD3 R12, P2, R7, R12, RZ ;  /* 0x0000000c070c7210 */ /* 0x002fc80007f5e0ff */
[----:B------:R-:W-:Y:S02]  /*c1a0*/  ISETP.GE.AND P0, PT, R3, R0, PT ;  /* 0x000000000300720c */ /* 0x000fe40003f06270 */
[----:B--2---:R-:W-:-:S04]  /*c1b0*/  IADD3 R14, P1, R5, R14, RZ ;  /* 0x0000000e050e7210 */ /* 0x004fc80007f3e0ff */
[----:B---3--:R-:W-:Y:S01]  /*c1c0*/  IADD3.X R15, R4, R15, RZ, P1, !PT ;  /* 0x0000000f040f7210 */ /* 0x008fe20000ffe4ff */
[----:B-----5:R-:W-:-:S06]  /*c1d0*/  IMAD.X R13, R6, 0x1, R13, P2 ;  /* 0x00000001060d7824 */ /* 0x020fcc00010e060d */
[----:B------:R-:W-:Y:S05]  /*c1e0*/  @!P0 BRA `(.L_x_7452) ;  /* 0xfffffffc00d48947 */ /* 0x000fea000383ffff */
.L_x_7447:
[----:B-1----:R-:W1:Y:S01]  /*c1f0*/  LDC R3, c[0x0][0x3f4] ;  /* 0x0000fd00ff037b82 */ /* 0x002e620000000800 */
[----:B------:R-:W-:Y:S01]  /*c200*/  MOV R16, RZ ;  /* 0x000000ff00107202 */ /* 0x000fe20000000f00 */
[----:B------:R-:W-:Y:S01]  /*c210*/  IMAD.MOV.U32 R22, RZ, RZ, RZ ;  /* 0x000000ffff167224 */ /* 0x000fe200078e00ff */
        /* <DEDUP_REMOVED lines=275> */
.L_x_7453:
        /* <DEDUP_REMOVED lines=278> */
.L_x_7454:
        /* <DEDUP_REMOVED lines=15> */
[----:B------:R-:W-:Y:S01]  /*e5a0*/  CS2R R18, SRZ ;  /* 0x0000000000127805 */ /* 0x000fe2000001ff00 */
        /* <DEDUP_REMOVED lines=280> */
.L_x_7456:
        /* <DEDUP_REMOVED lines=277> */
.L_x_7457:
        /* <DEDUP_REMOVED lines=16> */
.L_x_7459:
[----:B------:R-:W-:Y:S05]  /*10980*/  BSYNC B0 ;  /* 0x0000000000007941 */ /* 0x000fea0003800000 */
.L_x_7458:
        /* <DEDUP_REMOVED lines=15> */
.L_x_7461:
[----:B------:R-:W-:Y:S05]  /*10a80*/  BSYNC B0 ;  /* 0x0000000000007941 */ /* 0x000fea0003800000 */
.L_x_7460:
        /* <DEDUP_REMOVED lines=35> */
.L_x_7463:
[----:B------:R-:W-:Y:S05]  /*10cc0*/  BSYNC B0 ;  /* 0x0000000000007941 */ /* 0x000fea0003800000 */
.L_x_7462:
        /* <DEDUP_REMOVED lines=30> */
[----:B------:R-:W2:Y:S01]  /*10eb0*/  LDC R26, c[0x0][0x4] ;  /* 0x00000100ff1a7b82 */ /* 0x000ea20000000800 */
[----:B------:R-:W-:Y:S01]  /*10ec0*/  BSSY B1, `(.L_x_7467) ;  /* 0x0000011000017945 */ /* 0x000fe20003800000 */
[----:B------:R-:W-:Y:S01]  /*10ed0*/  MOV R16, UR10 ;  /* 0x0000000a00107c02 */ /* 0x000fe20008000f00 */
[----:B------:R-:W-:Y:S02]  /*10ee0*/  IMAD.U32 R3, RZ, RZ, UR11 ;  /* 0x0000000bff037e24 */ /* 0x000fe4000f8e00ff */
[----:B------:R-:W-:-:S03]  /*10ef0*/  IMAD R0, R0, UR7, RZ ;  /* 0x0000000700007c24 */ /* 0x000fc6000f8e02ff */
[----:B------:R-:W3:Y:S01]  /*10f00*/  LDC.64 R24, c[0x0][0x610] ;  /* 0x00018400ff187b82 */ /* 0x000ee20000000a00 */
[----:B--2---:R-:W-:-:S07]  /*10f10*/  IMAD R26, R26, UR6, RZ ;  /* 0x000000061a1a7c24 */ /* 0x004fce000f8e02ff */
.L_x_7468:
[----:B-1----:R-:W-:-:S05]  /*10f20*/  IADD3 R13, R0, R11, RZ ;  /* 0x0000000b000d7210 */ /* 0x002fca0007ffe0ff */
[----:B---3--:R-:W-:-:S05]  /*10f30*/  IMAD.WIDE.U32 R12, R13, 0x10, R24 ;  /* 0x000000100d0c7825 */ /* 0x008fca00078e0018 */
        /* <DEDUP_REMOVED lines=10> */
.L_x_7467:
[----:B------:R-:W-:Y:S05]  /*10fe0*/  BRA `(.L_x_7466) ;  /* 0x0000000000647947 */ /* 0x000fea0003800000 */
.L_x_7465:
[----:B------:R-:W-:Y:S01]  /*10ff0*/  ULDC UR7, c[0x0][0x234] ;  /* 0x00008d0000077ab9 */ /* 0x000fe20000000800 */
[----:B------:R-:W-:Y:S01]  /*11000*/  MOV R16, UR10 ;  /* 0x0000000a00107c02 */ /* 0x000fe20008000f00 */
[----:B------:R-:W-:Y:S01]  /*11010*/  IMAD.U32 R3, RZ, RZ, UR11 ;  /* 0x0000000bff037e24 */ /* 0x000fe2000f8e00ff */
[----:B------:R-:W-:-:S13]  /*11020*/  ISETP.GE.U32.AND P0, PT, R2, UR7, PT ;  /* 0x0000000702007c0c */ /* 0x000fda000bf06070 */
[----:B------:R-:W-:Y:S05]  /*11030*/  @P0 BRA `(.L_x_7466) ;  /* 0x0000000000500947 */ /* 0x000fea0003800000 */
[----:B------:R-:W-:Y:S01]  /*11040*/  ULDC UR6, c[0x0][0x10] ;  /* 0x0000040000067ab9 */ /* 0x000fe20000000800 */
[----:B------:R-:W2:Y:S01]  /*11050*/  LDC R26, c[0x0][RZ] ;  /* 0x00000000ff1a7b82 */ /* 0x000ea20000000800 */
[----:B------:R-:W-:Y:S01]  /*11060*/  MOV R16, UR10 ;  /* 0x0000000a00107c02 */ /* 0x000fe20008000f00 */
[----:B------:R-:W-:Y:S01]  /*11070*/  IMAD.MOV.U32 R11, RZ, RZ, R2 ;  /* 0x000000ffff0b7224 */ /* 0x000fe200078e0002 */
[----:B------:R-:W-:Y:S01]  /*11080*/  MOV R3, UR11 ;  /* 0x0000000b00037c02 */ /* 0x000fe20008000f00 */
[----:B------:R-:W-:-:S04]  /*11090*/  IMAD R0, R0, UR6, RZ ;  /* 0x0000000600007c24 */ /* 0x000fc8000f8e02ff */
[----:B------:R-:W3:Y:S08]  /*110a0*/  LDC.64 R24, c[0x0][0x610] ;  /* 0x00018400ff187b82 */ /* 0x000ef00000000a00 */
[----:B------:R-:W4:Y:S02]  /*110b0*/  LDC R28, c[0x0][0x4] ;  /* 0x00000100ff1c7b82 */ /* 0x000f240000000800 */
.L_x_7469:
[----:B-1----:R-:W-:-:S05]  /*110c0*/  IADD3 R12, R0, R11, RZ ;  /* 0x0000000b000c7210 */ /* 0x002fca0007ffe0ff */
[----:B--2---:R-:W-:-:S04]  /*110d0*/  IMAD R13, R12, R26, R17 ;  /* 0x0000001a0c0d7224 */ /* 0x004fc800078e0211 */
[----:B---3--:R-:W-:-:S05]  /*110e0*/  IMAD.WIDE.U32 R12, R13, 0x10, R24 ;  /* 0x000000100d0c7825 */ /* 0x008fca00078e0018 */
[----:B------:R-:W2:Y:S04]  /*110f0*/  LDG.E.64 R14, desc[UR60][R12.64] ;  /* 0x0000003c0c0e7981 */ /* 0x000ea8000c1e1b00 */
[----:B------:R-:W3:Y:S01]  /*11100*/  LDG.E.64 R20, desc[UR60][R12.64+0x8] ;  /* 0x0000083c0c147981 */ /* 0x000ee2000c1e1b00 */
[----:B----4-:R-:W-:-:S04]  /*11110*/  IADD3 R11, R28, R11, RZ ;  /* 0x0000000b1c0b7210 */ /* 0x010fc80007ffe0ff */
[----:B------:R-:W-:Y:S02]  /*11120*/  ISETP.GE.U32.AND P0, PT, R11, UR7, PT ;  /* 0x000000070b007c0c */ /* 0x000fe4000bf06070 */
[----:B--2---:R-:W-:Y:S02]  /*11130*/  IADD3 R22, P2, R14, R22, RZ ;  /* 0x000000160e167210 */ /* 0x004fe40007f5e0ff */
[----:B---3--:R-:W-:-:S03]  /*11140*/  IADD3 R16, P3, R20, R16, RZ ;  /* 0x0000001014107210 */ /* 0x008fc60007f7e0ff */
[----:B------:R-:W-:Y:S01]  /*11150*/  IMAD.X R23, R15, 0x1, R23, P2 ;  /* 0x000000010f177824 */ /* 0x000fe200010e0617 */
[----:B------:R-:W-:-:S05]  /*11160*/  IADD3.X R3, R21, R3, RZ, P3, !PT ;  /* 0x0000000315037210 */ /* 0x000fca0001ffe4ff */
[----:B------:R-:W-:Y:S05]  /*11170*/  @!P0 BRA `(.L_x_7469) ;  /* 0xfffffffc00d08947 */ /* 0x000fea000383ffff */
.L_x_7466:
[----:B------:R-:W-:Y:S05]  /*11180*/  BSYNC B0 ;  /* 0x0000000000007941 */ /* 0x000fea0003800000 */
.L_x_7464:
[----:B------:R-:W2:Y:S01]  /*11190*/  LDC R0, c[0x0][RZ] ;  /* 0x00000000ff007b82 */ /* 0x000ea20000000800 */
[----:B------:R-:W-:Y:S01]  /*111a0*/  UIADD3 UR4, UR4, 0x10, URZ ;  /* 0x0000001004047890 */ /* 0x000fe2000fffe03f */
[----:B-1----:R-:W-:Y:S01]  /*111b0*/  MOV R12, R22 ;  /* 0x00000016000c7202 */ /* 0x002fe20000000f00 */
        /* <DEDUP_REMOVED lines=9> */
[----:B------:R1:W-:Y:S02]  /*11250*/  STS.128 [R11], R12 ;  /* 0x0000000c0b007388 */ /* 0x0003e40000000c00 */
[----:B------:R-:W-:Y:S05]  /*11260*/  @!P0 BRA `(.L_x_7470) ;  /* 0x0000000000608947 */ /* 0x000fea0003800000 */
[----:B-1----:R-:W-:-:S07]  /*11270*/  IMAD.U32 R13, RZ, RZ, UR5 ;  /* 0x00000005ff0d7e24 */ /* 0x002fce000f8e00ff */
.L_x_7473:
        /* <DEDUP_REMOVED lines=11> */
[----:B-1----:R-:W-:Y:S02]  /*11330*/  IADD3 R16, P3, R14, R16, RZ ;  /* 0x000000100e107210 */ /* 0x002fe40007f7e0ff */
[----:B------:R-:W-:-:S03]  /*11340*/  IADD3 R22, P0, R12, R22, RZ ;  /* 0x000000160c167210 */ /* 0x000fc60007f1e0ff */
[----:B------:R-:W-:Y:S01]  /*11350*/  IMAD.X R3, R15, 0x1, R3, P3 ;  /* 0x000000010f037824 */ /* 0x000fe200018e0603 */
[----:B------:R-:W-:Y:S01]  /*11360*/  IADD3.X R23, R13, R23, RZ, P0, !PT ;  /* 0x000000170d177210 */ /* 0x000fe200007fe4ff */
[----:B------:R-:W-:Y:S01]  /*11370*/  IMAD.MOV.U32 R14, RZ, RZ, R16 ;  /* 0x000000ffff0e7224 */ /* 0x000fe200078e0010 */
[----:B------:R-:W-:Y:S02]  /*11380*/  MOV R12, R22 ;  /* 0x00000016000c7202 */ /* 0x000fe40000000f00 */
[----:B------:R-:W-:Y:S02]  /*11390*/  MOV R13, R23 ;  /* 0x00000017000d7202 */ /* 0x000fe40000000f00 */
[----:B------:R-:W-:-:S05]  /*113a0*/  MOV R15, R3 ;  /* 0x00000003000f7202 */ /* 0x000fca0000000f00 */
[----:B------:R1:W-:Y:S02]  /*113b0*/  STS.128 [R11], R12 ;  /* 0x0000000c0b007388 */ /* 0x0003e40000000c00 */
.L_x_7472:
[----:B------:R-:W-:Y:S05]  /*113c0*/  BSYNC B0 ;  /* 0x0000000000007941 */ /* 0x000fea0003800000 */
.L_x_7471:
[----:B-1----:R-:W-:Y:S01]  /*113d0*/  MOV R13, R20 ;  /* 0x00000014000d7202 */ /* 0x002fe20000000f00 */
[----:B------:R-:W-:Y:S06]  /*113e0*/  @P2 BRA `(.L_x_7473) ;  /* 0xfffffffc00a42947 */ /* 0x000fec000383ffff */
.L_x_7470:
        /* <DEDUP_REMOVED lines=8> */
[----:B------:R-:W-:Y:S02]  /*11470*/  MOV R13, R23 ;  /* 0x00000017000d7202 */ /* 0x000fe40000000f00 */
[----:B------:R-:W-:Y:S02]  /*11480*/  MOV R15, R3 ;  /* 0x00000003000f7202 */ /* 0x000fe40000000f00 */
[----:B------:R-:W-:-:S03]  /*11490*/  LEA.HI R2, R0, R0, RZ, 0x1 ;  /* 0x0000000000027211 */ /* 0x000fc600078f08ff */
[----:B------:R2:W-:Y:S01]  /*114a0*/  STS.128 [R11], R12 ;  /* 0x0000000c0b007388 */ /* 0x0005e20000000c00 */
[----:B------:R-:W-:Y:S01]  /*114b0*/  SHF.R.S32.HI R20, RZ, 0x1, R2 ;  /* 0x00000001ff147819 */ /* 0x000fe20000011402 */
[----:B------:R-:W-:-:S03]  /*114c0*/  HFMA2.MMA R2, -RZ, RZ, 0, 1.9073486328125e-06 ;  /* 0x00000020ff027435 */ /* 0x000fc600000001ff */
[----:B------:R-:W-:-:S13]  /*114d0*/  ISETP.GE.AND P0, PT, R20, 0x20, PT ;  /* 0x000000201400780c */ /* 0x000fda0003f06270 */
[----:B--2---:R-:W-:Y:S05]  /*114e0*/  @!P0 BRA `(.L_x_7475) ;  /* 0x0000000000588947 */ /* 0x004fea0003800000 */
.L_x_7478:
[----:B-1----:R-:W-:Y:S01]  /*114f0*/  IMAD.IADD R13, R17, 0x1, R20 ;  /* 0x00000001110d7824 */ /* 0x002fe200078e0214 */
[----:B------:R-:W-:Y:S04]  /*11500*/  BAR.SYNC.DEFER_BLOCKING 0x0 ;  /* 0x0000000000007b1d */ /* 0x000fe80000010000 */
[----:B------:R-:W-:Y:S02]  /*11510*/  ISETP.GE.U32.AND P0, PT, R13, R0, PT ;  /* 0x000000000d00720c */ /* 0x000fe40003f06070 */
[----:B------:R-:W-:Y:S02]  /*11520*/  BSSY B0, `(.L_x_7476) ;  /* 0x000000e000007945 */ /* 0x000fe40003800000 */
[----:B------:R-:W-:-:S13]  /*11530*/  ISETP.GE.U32.OR P0, PT, R17, R20, P0 ;  /* 0x000000141100720c */ /* 0x000fda0000706470 */
[----:B------:R-:W-:Y:S05]  /*11540*/  @P0 BRA `(.L_x_7477) ;  /* 0x00000000002c0947 */ /* 0x000fea0003800000 */
[----:B------:R-:W-:-:S06]  /*11550*/  LEA R12, R20, R11, 0x4 ;  /* 0x0000000b140c7211 */ /* 0x000fcc00078e20ff */
        /* <DEDUP_REMOVED lines=10> */
.L_x_7477:
[----:B------:R-:W-:Y:S05]  /*11600*/  BSYNC B0 ;  /* 0x0000000000007941 */ /* 0x000fea0003800000 */
.L_x_7476:
[----:B------:R-:W-:-:S04]  /*11610*/  SHF.R.S32.HI R20, RZ, 0x1, R20 ;  /* 0x00000001ff147819 */ /* 0x000fc80000011414 */
[----:B------:R-:W-:-:S13]  /*11620*/  ISETP.GE.AND P0, PT, R20, 0x20, PT ;  /* 0x000000201400780c */ /* 0x000fda0003f06270 */
[----:B------:R-:W-:Y:S05]  /*11630*/  @P0 BRA `(.L_x_7478) ;  /* 0xfffffffc00ac0947 */ /* 0x000fea000383ffff */
[----:B------:R-:W-:-:S11]  /*11640*/  HFMA2.MMA R2, -RZ, RZ, 0, 1.9073486328125e-06 ;  /* 0x00000020ff027435 */ /* 0x000fd600000001ff */
.L_x_7475:
[----:B------:R-:W-:Y:S01]  /*11650*/  BAR.SYNC.DEFER_BLOCKING 0x0 ;  /* 0x0000000000007b1d */ /* 0x000fe20000010000 */
[----:B------:R-:W-:-:S13]  /*11660*/  ISETP.GE.AND P0, PT, R2, 0x2, PT ;  /* 0x000000020200780c */ /* 0x000fda0003f06270 */
[----:B------:R-:W-:Y:S05]  /*11670*/  @!P0 BRA `(.L_x_7474) ;  /* 0x0000000000308947 */ /* 0x000fea0003800000 */
[----:B-1----:R-:W-:-:S07]  /*11680*/  IMAD.MOV.U32 R11, RZ, RZ, 0x1 ;  /* 0x00000001ff0b7424 */ /* 0x002fce00078e00ff */
.L_x_7479:
[----:B------:R-:W1:Y:S04]  /*11690*/  SHFL.DOWN PT, R15, R16, R11, 0x1f ;  /* 0x08001f0b100f7589 */ /* 0x000e6800000e0000 */
[----:B------:R-:W2:Y:S04]  /*116a0*/  SHFL.DOWN PT, R13, R22, R11, 0x1f ;  /* 0x08001f0b160d7589 */ /* 0x000ea800000e0000 */
[----:B------:R-:W3:Y:S04]  /*116b0*/  SHFL.DOWN PT, R0, R23, R11, 0x1f ;  /* 0x08001f0b17007589 */ /* 0x000ee800000e0000 */
[----:B------:R4:W5:Y:S02]  /*116c0*/  SHFL.DOWN PT, R12, R3, R11, 0x1f ;  /* 0x08001f0b030c7589 */ /* 0x00096400000e0000 */
[----:B----4-:R-:W-:-:S02]  /*116d0*/  SHF.L.U32 R11, R11, 0x1, RZ ;  /* 0x000000010b0b7819 */ /* 0x010fc400000006ff */
[----:B-1----:R-:W-:Y:S02]  /*116e0*/  IADD3 R16, P3, R15, R16, RZ ;  /* 0x000000100f107210 */ /* 0x002fe40007f7e0ff */
[----:B------:R-:W-:Y:S02]  /*116f0*/  ISETP.GE.AND P0, PT, R11, R2, PT ;  /* 0x000000020b00720c */ /* 0x000fe40003f06270 */
[----:B--2---:R-:W-:-:S04]  /*11700*/  IADD3 R22, P2, R13, R22, RZ ;  /* 0x000000160d167210 */ /* 0x004fc80007f5e0ff */
[----:B---3--:R-:W-:Y:S01]  /*11710*/  IADD3.X R23, R0, R23, RZ, P2, !PT ;  /* 0x0000001700177210 */ /* 0x008fe200017fe4ff */
[----:B-----5:R-:W-:-:S06]  /*11720*/  IMAD.X R3, R12, 0x1, R3, P3 ;  /* 0x000000010c037824 */ /* 0x020fcc00018e0603 */
[----:B------:R-:W-:Y:S05]  /*11730*/  @!P0 BRA `(.L_x_7479) ;  /* 0xfffffffc00d48947 */ /* 0x000fea000383ffff */
.L_x_7474:
        /* <DEDUP_REMOVED lines=12> */
[----:B---3--:R-:W-:Y:S02]  /*11800*/  IADD3 R16, P2, R6, R16, RZ ;  /* 0x0000001006107210 */ /* 0x008fe40007f5e0ff */
[----:B------:R-:W-:Y:S02]  /*11810*/  IADD3.X R23, R5, R23, RZ, P0, !PT ;  /* 0x0000001705177210 */ /* 0x000fe400007fe4ff */
[----:B------:R-:W-:-:S09]  /*11820*/  IADD3.X R3, R7, R3, RZ, P2, !PT ;  /* 0x0000000307037210 */ /* 0x000fd200017fe4ff */
.L_x_7481:
[----:B------:R-:W-:Y:S01]  /*11830*/  IMAD.MOV.U32 R17, RZ, RZ, R3 ;  /* 0x000000ffff117224 */ /* 0x000fe200078e0003 */
        /* <DEDUP_REMOVED lines=15> */
[----:B-1----:R-:W-:Y:S01]  /*11930*/  IMAD.U32 R11, RZ, RZ, UR5 ;  /* 0x00000005ff0b7e24 */ /* 0x002fe2000f8e00ff */
[----:B------:R-:W-:Y:S01]  /*11940*/  MOV R10, UR4 ;  /* 0x00000004000a7c02 */ /* 0x000fe20008000f00 */
[----:B------:R-:W-:Y:S01]  /*11950*/  IMAD.MOV.U32 R13, RZ, RZ, RZ ;  /* 0x000000ffff0d7224 */ /* 0x000fe200078e00ff */
[----:B--2---:R-:W-:-:S07]  /*11960*/  MOV R12, 0x1 ;  /* 0x00000001000c7802 */ /* 0x004fce0000000f00 */
[----:B------:R-:W-:-:S07]  /*11970*/  LEPC R20, `(.L_x_7483) ;  /* 0x000000001014794e */ /* 0x000fce0000000000 */
[----:B0--3--:R-:W-:Y:S05]  /*11980*/  CALL.ABS.NOINC R2 ;  /* 0x0000000002007343 */ /* 0x009fea0003c00000 */
.L_x_7483:
        /* <DEDUP_REMOVED lines=17> */
[----:B-1----:R-:W-:Y:S01]  /*11aa0*/  IMAD.MOV.U32 R12, RZ, RZ, 0x1 ;  /* 0x00000001ff0c7424 */ /* 0x002fe200078e00ff */
[----:B------:R-:W-:-:S02]  /*11ab0*/  MOV R11, UR7 ;  /* 0x00000007000b7c02 */ /* 0x000fc40008000f00 */
[----:B--2---:R-:W-:-:S07]  /*11ac0*/  MOV R13, RZ ;  /* 0x000000ff000d7202 */ /* 0x004fce0000000f00 */
[----:B------:R-:W-:-:S07]  /*11ad0*/  LEPC R20, `(.L_x_7484) ;  /* 0x000000001014794e */ /* 0x000fce0000000000 */
[----:B0--3--:R-:W-:Y:S05]  /*11ae0*/  CALL.ABS.NOINC R2 ;  /* 0x0000000002007343 */ /* 0x009fea0003c00000 */
.L_x_7484:
[----:B------:R-:W-:Y:S02]  /*11af0*/  ULDC.64 UR4, c[0x0][0x5f8] ;  /* 0x00017e0000047ab9 */ /* 0x000fe40000000a00 */
[----:B------:R-:W-:-:S04]  /*11b00*/  IADD3 R18, P0, R18, UR4, RZ ;  /* 0x0000000412127c10 */ /* 0x000fc8000ff1e0ff */
[----:B------:R-:W-:-:S05]  /*11b10*/  IADD3.X R19, RZ, UR5, RZ, P0, !PT ;  /* 0x00000005ff137c10 */ /* 0x000fca00087fe4ff */
[----:B------:R-:W-:Y:S01]  /*11b20*/  STG.E.64 desc[UR60][R18.64], R16 ;  /* 0x0000001012007986 */ /* 0x000fe2000c101b3c */
[----:B------:R-:W-:Y:S05]  /*11b30*/  EXIT ;  /* 0x000000000000794d */ /* 0x000fea0003800000 */
.L_x_7482:
[----:B------:R-:W-:Y:S04]  /*11b40*/  STG.E.64 desc[UR60][R8.64], R22 ;  /* 0x0000001608007986 */ /* 0x000fe8000c101b3c */
[----:B------:R-:W-:Y:S01]  /*11b50*/  STG.E.64 desc[UR60][R8.64+0x8], R16 ;  /* 0x0000081008007986 */ /* 0x000fe2000c101b3c */
[----:B------:R-:W-:Y:S05]  /*11b60*/  EXIT ;  /* 0x000000000000794d */ /* 0x000fea0003800000 */
.L_x_7480:
[----:B------:R-:W-:Y:S01]  /*11b70*/  ISETP.NE.AND P0, PT, RZ, UR36, PT ;  /* 0x00000024ff007c0c */ /* 0x000fe2000bf05270 */
[----:B------:R-:W-:Y:S02]  /*11b80*/  ULDC.U8 UR4, c[0x0][0x629] ;  /* 0x00018a4000047ab9 */ /* 0x000fe40000000000 */
[----:B------:R-:W-:-:S10]  /*11b90*/  ISETP.NE.AND P2, PT, RZ, UR4, PT ;  /* 0x00000004ff007c0c */ /* 0x000fd4000bf45270 */
[----:B------:R-:W-:Y:S05]  /*11ba0*/  @!P0 BRA `(.L_x_7485) ;  /* 0x0000000000188947 */ /* 0x000fea0003800000 */
[----:B------:R-:W2:Y:S04]  /*11bb0*/  LDG.E.64 R8, desc[UR60][R6.64] ;  /* 0x0000003c06087981 */ /* 0x000ea8000c1e1b00 */
[----:B-1----:R-:W3:Y:S01]  /*11bc0*/  LDG.E.64 R10, desc[UR60][R4.64] ;  /* 0x0000003c040a7981 */ /* 0x002ee2000c1e1b00 */
[----:B--2---:R-:W-:Y:S02]  /*11bd0*/  IADD3 R22, P0, R8, R22, RZ ;  /* 0x0000001608167210 */ /* 0x004fe40007f1e0ff */
[----:B---3--:R-:W-:-:S03]  /*11be0*/  IADD3 R16, P1, R10, R16, RZ ;  /* 0x000000100a107210 */ /* 0x008fc60007f3e0ff */
[----:B------:R-:W-:Y:S01]  /*11bf0*/  IMAD.X R23, R9, 0x1, R23, P0 ;  /* 0x0000000109177824 */ /* 0x000fe200000e0617 */
[----:B------:R-:W-:-:S09]  /*11c00*/  IADD3.X R3, R11, R3, RZ, P1, !PT ;  /* 0x000000030b037210 */ /* 0x000fd20000ffe4ff */
.L_x_7485:
        /* <DEDUP_REMOVED lines=13> */
[----:B-1----:R-:W-:Y:S01]  /*11ce0*/  HFMA2.MMA R12, -RZ, RZ, 0, 5.9604644775390625e-08 ;  /* 0x00000001ff0c7435 */ /* 0x002fe200000001ff */
        /* <DEDUP_REMOVED lines=8> */
.L_x_7487:
        /* <DEDUP_REMOVED lines=22> */
.L_x_7488:
[----:B------:R-:W-:Y:S02]  /*11ed0*/  ULDC.64 UR4, c[0x0][0x5f8] ;  /* 0x00017e0000047ab9 */ /* 0x000fe40000000a00 */
[----:B------:R-:W-:-:S04]  /*11ee0*/  IADD3 R18, P0, R18, UR4, RZ ;  /* 0x0000000412127c10 */ /* 0x000fc8000ff1e0ff */
[----:B------:R-:W-:-:S05]  /*11ef0*/  IADD3.X R19, RZ, UR5, RZ, P0, !PT ;  /* 0x00000005ff137c10 */ /* 0x000fca00087fe4ff */
[----:B------:R-:W-:Y:S01]  /*11f00*/  STG.E.64 desc[UR60][R18.64], R16 ;  /* 0x0000001012007986 */ /* 0x000fe2000c101b3c */
[----:B------:R-:W-:Y:S05]  /*11f10*/  EXIT ;  /* 0x000000000000794d */ /* 0x000fea0003800000 */
.L_x_7486:
[----:B------:R-:W-:Y:S04]  /*11f20*/  STG.E.64 desc[UR60][R6.64], R22 ;  /* 0x0000001606007986 */ /* 0x000fe8000c101b3c */
[----:B------:R-:W-:Y:S01]  /*11f30*/  STG.E.64 desc[UR60][R4.64], R16 ;  /* 0x0000001004007986 */ /* 0x000fe2000c101b3c */
[----:B------:R-:W-:Y:S05]  /*11f40*/  EXIT ;  /* 0x000000000000794d */ /* 0x000fea0003800000 */
.L_x_7455:
        /* <DEDUP_REMOVED lines=25> */
.L_x_7490:
[----:B------:R-:W-:Y:S01]  /*120e0*/  MOV R24, R14 ;  /* 0x0000000e00187202 */ /* 0x000fe20000000f00 */
[----:B------:R-:W-:Y:S01]  /*120f0*/  IMAD.MOV.U32 R18, RZ, RZ, R12 ;  /* 0x000000ffff127224 */ /* 0x000fe200078e000c */
        /* <DEDUP_REMOVED lines=23> */
.L_x_7492:
        /* <DEDUP_REMOVED lines=22> */
.L_x_7493:
[----:B------:R-:W-:Y:S02]  /*123d0*/  ULDC.64 UR4, c[0x0][0x5f8] ;  /* 0x00017e0000047ab9 */ /* 0x000fe40000000a00 */
[----:B------:R-:W-:-:S05]  /*123e0*/  IADD3 R16, P0, R16, UR4, RZ ;  /* 0x0000000410107c10 */ /* 0x000fca000ff1e0ff */
[----:B------:R-:W-:-:S05]  /*123f0*/  IMAD.X R17, RZ, RZ, UR5, P0 ;  /* 0x00000005ff117e24 */ /* 0x000fca00080e06ff */
[----:B------:R-:W-:Y:S01]  /*12400*/  STG.E.64 desc[UR60][R16.64], R18 ;  /* 0x0000001210007986 */ /* 0x000fe2000c101b3c */
[----:B------:R-:W-:Y:S05]  /*12410*/  EXIT ;  /* 0x000000000000794d */ /* 0x000fea0003800000 */
.L_x_7491:
[----:B------:R-:W-:Y:S04]  /*12420*/  STG.E.64 desc[UR60][R8.64], R24 ;  /* 0x0000001808007986 */ /* 0x000fe8000c101b3c */
[----:B------:R-:W-:Y:S01]  /*12430*/  STG.E.64 desc[UR60][R8.64+0x8], R18 ;  /* 0x0000081208007986 */ /* 0x000fe2000c101b3c */
[----:B------:R-:W-:Y:S05]  /*12440*/  EXIT ;  /* 0x000000000000794d */ /* 0x000fea0003800000 */
.L_x_7489:
[----:B-1----:R-:W-:Y:S01]  /*12450*/  ISETP.NE.AND P0, PT, R0, RZ, PT ;  /* 0x000000ff0000720c */ /* 0x002fe20003f05270 */
        /* <DEDUP_REMOVED lines=9> */
.L_x_7494:
[----:B------:R-:W-:Y:S01]  /*124f0*/  IMAD.MOV.U32 R18, RZ, RZ, R14 ;  /* 0x000000ffff127224 */ /* 0x000fe200078e000e */
[----:B------:R-:W-:Y:S01]  /*12500*/  MOV R19, R15 ;  /* 0x0000000f00137202 */ /* 0x000fe20000000f00 */
        /* <DEDUP_REMOVED lines=23> */
.L_x_7496:
        /* <DEDUP_REMOVED lines=22> */
.L_x_7497:
[----:B------:R-:W-:Y:S02]  /*127e0*/  ULDC.64 UR4, c[0x0][0x5f8] ;  /* 0x00017e0000047ab9 */ /* 0x000fe40000000a00 */
[----:B------:R-:W-:-:S04]  /*127f0*/  IADD3 R16, P0, R16, UR4, RZ ;  /* 0x0000000410107c10 */ /* 0x000fc8000ff1e0ff */
[----:B------:R-:W-:-:S05]  /*12800*/  IADD3.X R17, RZ, UR5, RZ, P0, !PT ;  /* 0x00000005ff117c10 */ /* 0x000fca00087fe4ff */
[----:B------:R-:W-:Y:S01]  /*12810*/  STG.E.64 desc[UR60][R16.64], R24 ;  /* 0x0000001810007986 */ /* 0x000fe2000c101b3c */
[----:B------:R-:W-:Y:S05]  /*12820*/  EXIT ;  /* 0x000000000000794d */ /* 0x000fea0003800000 */
.L_x_7495:
[----:B------:R-:W-:Y:S04]  /*12830*/  STG.E.64 desc[UR60][R4.64], R18 ;  /* 0x0000001204007986 */ /* 0x000fe8000c101b3c */
[----:B------:R-:W-:Y:S01]  /*12840*/  STG.E.64 desc[UR60][R20.64], R24 ;  /* 0x0000001814007986 */ /* 0x000fe2000c101b3c */
[----:B------:R-:W-:Y:S05]  /*12850*/  EXIT ;  /* 0x000000000000794d */ /* 0x000fea0003800000 */
.L_x_7498:
        /* <DEDUP_REMOVED lines=10> */
.L_x_8846:


//--------------------- .text._ZN2at6native13reduce_kernelILi128ELi4ENS0_8ReduceOpIlNS0_14func_wrapper_tIlNS0_55_GLOBAL__N__0955718d_22_SparseCsrTensorMath_cu_868dd54514ReductionAddOpIlEEEEjlLi4ELi4EEEEEvT1_ --------------------------
	.section	.text._ZN2at6native13reduce_kernelILi128ELi4ENS0_8ReduceOpIlNS0_14func_wrapper_tIlNS0_55_GLOBAL__N__0955718d_22_SparseCsrTensorMath_cu_868dd54514ReductionAddOpIlEEEEjlLi4ELi4EEEEEvT1_,"ax",@progbits
	.align	128
.text._ZN2at6native13reduce_kernelILi128ELi4ENS0_8ReduceOpIlNS0_14func_wrapper_tIlNS0_55_GLOBAL__N__0955718d_22_SparseCsrTensorMath_cu_868dd54514ReductionAddOpIlEEEEjlLi4ELi4EEEEEvT1_:
        .type           _ZN2at6native13reduce_kernelILi128ELi4ENS0_8ReduceOpIlNS0_14func_wrapper_tIlNS0_55_GLOBAL__N__0955718d_22_SparseCsrTensorMath_cu_868dd54514ReductionAddOpIlEEEEjlLi4ELi4EEEEEvT1_,@function
        .size           _ZN2at6native13reduce_kernelILi128ELi4ENS0_8ReduceOpIlNS0_14func_wrapper_tIlNS0_55_GLOBAL__N__0955718d_22_SparseCsrTensorMath_cu_868dd54514ReductionAddOpIlEEEEjlLi4ELi4EEEEEvT1_,(.L_x_8847 - _ZN2at6native13reduce_kernelILi128ELi4ENS0_8ReduceOpIlNS0_14func_wrapper_tIlNS0_55_GLOBAL__N__0955718d_22_SparseCsrTensorMath_cu_868dd54514ReductionAddOpIlEEEEjlLi4ELi4EEEEEvT1_)
        .other          _ZN2at6native13reduce_kernelILi128ELi4ENS0_8ReduceOpIlNS0_14func_wrapper_tIlNS0_55_GLOBAL__N__0955718d_22_SparseCsrTensorMath_cu_868dd54514ReductionAddOpIlEEEEjlLi4ELi4EEEEEvT1_,@"STO_CUDA_ENTRY STV_DEFAULT"
_ZN2at6native13reduce_kernelILi128ELi4ENS0_8ReduceOpIlNS0_14func_wrapper_tIlNS0_55_GLOBAL__N__0955718d_22_SparseCsrTensorMath_cu_868dd54514ReductionAddOpIlEEEEjlLi4ELi4EEEEEvT1_:
        /* <DEDUP_REMOVED lines=17> */
[----:B------:R-:W-:Y:S01]  /*0110*/  HFMA2.MMA R0, -RZ, RZ, 0, 0 ;  /* 0x00000000ff007435 */ /* 0x000fe200000001ff */
[----:B------:R-:W-:Y:S01]  /*0120*/  IMAD.SHL.U32 R73, R3, 0x4, RZ ;  /* 0x0000000403497824 */ /* 0x000fe200078e00ff */
[----:B0-----:R-:W-:Y:S09]  /*0130*/  @!P0 BRA `(.L_x_7499) ;  /* 0x0000001000448947 */ /* 0x001ff20003800000 */
        /* <DEDUP_REMOVED lines=273> */
.L_x_7499:
        /* <DEDUP_REMOVED lines=30> */
.L_x_7503:
[----:B------:R-:W0:Y:S01]  /*1430*/  LDC R19, c[0x0][0x218] ;  /* 0x00008600ff137b82 */ /* 0x000e220000000800 */
[----:B------:R-:W-:Y:S01]  /*1440*/  SHF.R.U64 R0, R74, 0x3, R75 ;  /* 0x000000034a007819 */ /* 0x000fe2000000124b */
[----:B------:R-:W-:Y:S01]  /*1450*/  ULDC UR4, c[0x0][0x224] ;  /* 0x0000890000047ab9 */ /* 0x000fe20000000800 */
[----:B------:R-:W-:Y:S02]  /*1460*/  BSSY B0, `(.L_x_7504) ;  /* 0x000002b000007945 */ /* 0x000fe40003800000 */
[----:B------:R-:W-:Y:S01]  /*1470*/  LOP3.LUT R7, R0, 0x3, RZ, 0xc0, !PT ;  /* 0x0000000300077812 */ /* 0x000fe200078ec0ff */
[----:B------:R-:W-:Y:S02]  /*1480*/  IMAD.U32 R0, RZ, RZ, UR4 ;  /* 0x00000004ff007e24 */ /* 0x000fe4000f8e00ff */
        /* <DEDUP_REMOVED lines=21> */
.L_x_7509:
[----:B------:R-:W-:Y:S05]  /*15e0*/  BSYNC B2 ;  /* 0x0000000000027941 */ /* 0x000fea0003800000 */
.L_x_7508:
        /* <DEDUP_REMOVED lines=11> */
.L_x_7507:
[----:B------:R-:W-:Y:S05]  /*16a0*/  BSYNC B1 ;  /* 0x0000000000017941 */ /* 0x000fea0003800000 */
.L_x_7506:
[----:B------:R-:W0:Y:S01]  /*16b0*/  LDC R0, c[0x0][0x224] ;  /* 0x00008900ff007b82 */ /* 0x000e220000000800 */
[----:B------:R-:W-:-:S04]  /*16c0*/  IADD3 R3, P0, -R7, 0x4, RZ ;  /* 0x0000000407037810 */ /* 0x000fc80007f1e1ff */
[----:B------:R-:W-:Y:S02]  /*16d0*/  LEA R74, P1, R3, R74, 0x3 ;  /* 0x0000004a034a7211 */ /* 0x000fe400078218ff */
[----:B------:R-:W-:-:S04]  /*16e0*/  IADD3.X R4, RZ, -0x1, RZ, P0, !PT ;  /* 0xffffffffff047810 */ /* 0x000fc800007fe4ff */
[----:B------:R-:W-:Y:S02]  /*16f0*/  LEA.HI.X R75, R3, R75, R4, 0x3, P1 ;  /* 0x0000004b034b7211 */ /* 0x000fe400008f1c04 */
[----:B0-----:R-:W-:-:S07]  /*1700*/  IADD3 R0, R7, -0x4, R0 ;  /* 0xfffffffc07007810 */ /* 0x001fce0007ffe000 */
.L_x_7505:
[----:B------:R-:W-:Y:S05]  /*1710*/  BSYNC B0 ;  /* 0x0000000000007941 */ /* 0x000fea0003800000 */
.L_x_7504:
        /* <DEDUP_REMOVED lines=18> */
.L_x_7512:
        /* <DEDUP_REMOVED lines=16> */
.L_x_7511:
[----:B------:R-:W-:Y:S05]  /*1940*/  BSYNC B0 ;  /* 0x0000000000007941 */ /* 0x000fea0003800000 */
.L_x_7510:
        /* <DEDUP_REMOVED lines=8> */
.L_x_7514:
[----:B------:R-:W-:Y:S05]  /*19d0*/  BSYNC B0 ;  /* 0x0000000000007941 */ /* 0x000fea0003800000 */
.L_x_7513:
        /* <DEDUP_REMOVED lines=12> */
.L_x_7516:
[----:B------:R-:W-:Y:S05]  /*1aa0*/  BSYNC B0 ;  /* 0x0000000000007941 */ /* 0x000fea0003800000 */
.L_x_7515:
[----:B------:R-:W-:Y:S02]  /*1ab0*/  IADD3 R50, P0, P1, R50, R19, R23 ;  /* 0x0000001332327210 */ /* 0x000fe4000791e017 */
[----:B------:R-:W-:Y:S02]  /*1ac0*/  CS2R R54, SRZ ;  /* 0x0000000000367805 */ /* 0x000fe4000001ff00 */
[----:B------:R-:W-:Y:S02]  /*1ad0*/  CS2R R56, SRZ ;  /* 0x0000000000387805 */ /* 0x000fe4000001ff00 */
[----:B------:R-:W-:Y:S02]  /*1ae0*/  IADD3.X R51, R14, R51, R25, P0, P1 ;  /* 0x000000330e337210 */ /* 0x000fe400007e2419 */
[----:B------:R-:W-:Y:S02]  /*1af0*/  CS2R R14, SRZ ;  /* 0x00000000000e7805 */ /* 0x000fe4000001ff00 */
[----:B------:R-:W-:-:S04]  /*1b00*/  IADD3 R50, P0, R21, R50, RZ ;  /* 0x0000003215327210 */ /* 0x000fc80007f1e0ff */
[----:B------:R-:W-:Y:S01]  /*1b10*/  IADD3.X R51, R18, R51, RZ, P0, !PT ;  /* 0x0000003312337210 */ /* 0x000fe200007fe4ff */
[----:B------:R-:W-:Y:S08]  /*1b20*/  BRA `(.L_x_7501) ;  /* 0x000000ac00507947 */ /* 0x000ff00003800000 */
.L_x_7502:
        /* <DEDUP_REMOVED lines=77> */
.L_x_7525:
        /* <DEDUP_REMOVED lines=50> */
[----:B------:R-:W-:Y:S01]  /*2320*/  CS2R R10, SRZ ;  /* 0x00000000000a7805 */ /* 0x000fe2000001ff00 */
        /* <DEDUP_REMOVED lines=246> */
.L_x_7521:
        /* <DEDUP_REMOVED lines=243> */
.L_x_7522:
[----:B------:R-:W-:-:S04]  /*41c0*/  LOP3.LUT R11, R11, 0xffffffe0, RZ, 0xc0, !PT ;  /* 0xffffffe00b0b7812 */ /* 0x000fc800078ec0ff */
[----:B------:R-:W-:-:S04]  /*41d0*/  IADD3 R20, P1, R74, R11, RZ ;  /* 0x0000000b4a147210 */ /* 0x000fc80007f3e0ff */
[----:B------:R-:W-:-:S05]  /*41e0*/  IADD3.X R21, RZ, R75, RZ, P1, !PT ;  /* 0x0000004bff157210 */ /* 0x000fca0000ffe4ff */
[----:B------:R1:W5:Y:S04]  /*41f0*/  LDG.E.128 R24, desc[UR60][R20.64] ;  /* 0x0000003c14187981 */ /* 0x000368000c1e1d00 */
[----:B------:R-:W5:Y:S01]  /*4200*/  LDG.E.128 R20, desc[UR60][R20.64+0x10] ;  /* 0x0000103c14147981 */ /* 0x000f62000c1e1d00 */
[----:B------:R-:W-:Y:S01]  /*4210*/  IMAD.IADD R69, R69, 0x1, R10 ;  /* 0x0000000145457824 */ /* 0x000fe200078e020a */
[----:B------:R-:W-:Y:S01]  /*4220*/  MOV R11, RZ ;  /* 0x000000ff000b7202 */ /* 0x000fe20000000f00 */
[----:B------:R-:W-:Y:S01]  /*4230*/  IMAD.MOV.U32 R12, RZ, RZ, RZ ;  /* 0x000000ffff0c7224 */ /* 0x000fe200078e00ff */
        /* <DEDUP_REMOVED lines=246> */
.L_x_7523:
        /* <DEDUP_REMOVED lines=241> */
.L_x_7524:
[----:B------:R-:W-:Y:S01]  /*60b0*/  LOP3.LUT R11, R11, 0xffffffe0, RZ, 0xc0, !PT ;  /* 0xffffffe00b0b7812 */ /* 0x000fe200078ec0ff */
[----:B------:R-:W-:-:S03]  /*60c0*/  ULDC UR4, c[0x0][0x224] ;  /* 0x0000890000047ab9 */ /* 0x000fc60000000800 */
[----:B------:R-:W-:-:S05]  /*60d0*/  IADD3 R36, P1, R74, R11, RZ ;  /* 0x0000000b4a247210 */ /* 0x000fca0007f3e0ff */
[----:B------:R-:W-:-:S05]  /*60e0*/  IMAD.X R37, RZ, RZ, R75, P1 ;  /* 0x000000ffff257224 */ /* 0x000fca00008e064b */
[----:B------:R-:W2:Y:S04]  /*60f0*/  LDG.E.128 R40, desc[UR60][R36.64] ;  /* 0x0000003c24287981 */ /* 0x000ea8000c1e1d00 */
[----:B------:R-:W3:Y:S01]  /*6100*/  LDG.E.128 R36, desc[UR60][R36.64+0x10] ;  /* 0x0000103c24247981 */ /* 0x000ee2000c1e1d00 */
[----:B------:R-:W-:Y:S01]  /*6110*/  IADD3 R69, R69, R10, RZ ;  /* 0x0000000a45457210 */ /* 0x000fe20007ffe0ff */
[----:B------:R-:W-:Y:S01]  /*6120*/  IMAD.U32 R11, RZ, RZ, UR4 ;  /* 0x00000004ff0b7e24 */ /* 0x000fe2000f8e00ff */
[----:B-----5:R-:W-:Y:S02]  /*6130*/  IADD3 R71, P3, R32, R71, RZ ;  /* 0x0000004720477210 */ /* 0x020fe40007f7e0ff */
[----:B------:R-:W-:Y:S01]  /*6140*/  IADD3 R68, P4, R34, R68, RZ ;  /* 0x0000004422447210 */ /* 0x000fe20007f9e0ff */
[----:B------:R-:W-:Y:S01]  /*6150*/  IMAD R76, R10, 0x3, R69 ;  /* 0x000000030a4c7824 */ /* 0x000fe200078e0245 */
[----:B------:R-:W-:-:S02]  /*6160*/  IADD3.X R70, R33, R70, RZ, P3, !PT ;  /* 0x0000004621467210 */ /* 0x000fc40001ffe4ff */
[----:B------:R-:W-:Y:S01]  /*6170*/  IADD3 R64, P6, R30, R64, RZ ;  /* 0x000000401e407210 */ /* 0x000fe20007fde0ff */
[----:B------:R-:W-:Y:S01]  /*6180*/  IMAD.X R67, R35, 0x1, R67, P4 ;  /* 0x0000000123437824 */ /* 0x000fe200020e0643 */
[----:B------:R-:W-:Y:S02]  /*6190*/  IADD3 R60, P3, R26, R60, RZ ;  /* 0x0000003c1a3c7210 */ /* 0x000fe40007f7e0ff */
[----:B------:R-:W-:Y:S01]  /*61a0*/  ISETP.GE.U32.AND P1, PT, R76, R11, PT ;  /* 0x0000000b4c00720c */ /* 0x000fe20003f26070 */
[----:B------:R-:W-:Y:S01]  /*61b0*/  IMAD.X R63, R31, 0x1, R63, P6 ;  /* 0x000000011f3f7824 */ /* 0x000fe200030e063f */
[----:B------:R-:W-:Y:S01]  /*61c0*/  IADD3 R66, P5, R28, R66, RZ ;  /* 0x000000421c427210 */ /* 0x000fe20007fbe0ff */
[----:B------:R-:W-:Y:S01]  /*61d0*/  IMAD.X R59, R27, 0x1, R59, P3 ;  /* 0x000000011b3b7824 */ /* 0x000fe200018e063b */
[----:B------:R-:W-:Y:S02]  /*61e0*/  IADD3 R62, P2, R24, R62, RZ ;  /* 0x0000003e183e7210 */ /* 0x000fe40007f5e0ff */
[----:B------:R-:W-:-:S02]  /*61f0*/  IADD3.X R65, R29, R65, RZ, P5, !PT ;  /* 0x000000411d417210 */ /* 0x000fc40002ffe4ff */
[----:B------:R-:W-:Y:S02]  /*6200*/  IADD3.X R61, R25, R61, RZ, P2, !PT ;  /* 0x0000003d193d7210 */ /* 0x000fe400017fe4ff */
[----:B------:R-:W-:Y:S02]  /*6210*/  IADD3 R58, P4, R20, R58, RZ ;  /* 0x0000003a143a7210 */ /* 0x000fe40007f9e0ff */
[----:B------:R-:W-:Y:S02]  /*6220*/  IADD3 R3, P5, R22, R3, RZ ;  /* 0x0000000316037210 */ /* 0x000fe40007fbe0ff */
[----:B------:R-:W-:Y:S02]  /*6230*/  IADD3 R18, P6, R12, R18, RZ ;  /* 0x000000120c127210 */ /* 0x000fe40007fde0ff */
[----:B------:R-:W-:Y:S01]  /*6240*/  IADD3 R44, P2, R14, R44, RZ ;  /* 0x0000002c0e2c7210 */ /* 0x000fe20007f5e0ff */
[----:B------:R-:W-:Y:S01]  /*6250*/  IMAD.X R0, R23, 0x1, R0, P5 ;  /* 0x0000000117007824 */ /* 0x000fe200028e0600 */
[----:B------:R-:W-:-:S02]  /*6260*/  IADD3 R46, P3, R4, R46, RZ ;  /* 0x0000002e042e7210 */ /* 0x000fc40007f7e0ff */
[----:B------:R-:W-:Y:S01]  /*6270*/  IADD3.X R57, R21, R57, RZ, P4, !PT ;  /* 0x0000003915397210 */ /* 0x000fe200027fe4ff */
[----:B------:R-:W-:Y:S01]  /*6280*/  IMAD.X R19, R15, 0x1, R19, P2 ;  /* 0x000000010f137824 */ /* 0x000fe200010e0613 */
[----:B------:R-:W-:Y:S02]  /*6290*/  IADD3.X R17, R13, R17, RZ, P6, !PT ;  /* 0x000000110d117210 */ /* 0x000fe400037fe4ff */
[----:B------:R-:W-:Y:S02]  /*62a0*/  IADD3.X R45, R5, R45, RZ, P3, !PT ;  /* 0x0000002d052d7210 */ /* 0x000fe40001ffe4ff */
[----:B------:R-:W-:-:S05]  /*62b0*/  IADD3 R48, P4, R6, R48, RZ ;  /* 0x0000003006307210 */ /* 0x000fca0007f9e0ff */
[----:B------:R-:W-:Y:S01]  /*62c0*/  IMAD.X R47, R7, 0x1, R47, P4 ;  /* 0x00000001072f7824 */ /* 0x000fe200020e062f */
[----:B--2---:R-:W-:Y:S02]  /*62d0*/  IADD3 R54, P3, R42, R54, RZ ;  /* 0x000000362a367210 */ /* 0x004fe40007f7e0ff */
[----:B------:R-:W-:-:S03]  /*62e0*/  IADD3 R50, P2, R40, R50, RZ ;  /* 0x0000003228327210 */ /* 0x000fc60007f5e0ff */
[----:B------:R-:W-:Y:S01]  /*62f0*/  IMAD.X R51, R43, 0x1, R51, P3 ;  /* 0x000000012b337824 */ /* 0x000fe200018e0633 */
[----:B------:R-:W-:Y:S02]  /*6300*/  IADD3.X R49, R41, R49, RZ, P2, !PT ;  /* 0x0000003129317210 */ /* 0x000fe400017fe4ff */
[----:B---3--:R-:W-:Y:S02]  /*6310*/  IADD3 R9, P6, R38, R9, RZ ;  /* 0x0000000926097210 */ /* 0x008fe40007fde0ff */
[----:B------:R-:W-:-:S03]  /*6320*/  IADD3 R56, P5, R36, R56, RZ ;  /* 0x0000003824387210 */ /* 0x000fc60007fbe0ff */
[----:B------:R-:W-:Y:S01]  /*6330*/  IMAD.X R8, R39, 0x1, R8, P6 ;  /* 0x0000000127087824 */ /* 0x000fe200030e0608 */
[----:B------:R-:W-:Y:S01]  /*6340*/  IADD3.X R55, R37, R55, RZ, P5, !PT ;  /* 0x0000003725377210 */ /* 0x000fe20002ffe4ff */
[----:B------:R-:W-:Y:S08]  /*6350*/  @!P1 BRA `(.L_x_7525) ;  /* 0xffffffbc00289947 */ /* 0x000ff0000383ffff */
[----:B------:R-:W-:Y:S05]  /*6360*/  BSYNC B1 ;  /* 0x0000000000017941 */ /* 0x000fea0003800000 */
.L_x_7520:
[----:B------:R-:W-:Y:S05]  /*6370*/  BSYNC B0 ;  /* 0x0000000000007941 */ /* 0x000fea0003800000 */
.L_x_7519:
        /* <DEDUP_REMOVED lines=280> */
.L_x_7528:
        /* <DEDUP_REMOVED lines=282> */
.L_x_7529:
        /* <DEDUP_REMOVED lines=282> */
.L_x_7530:
        /* <DEDUP_REMOVED lines=282> */
.L_x_7531:
[----:B------:R-:W-:-:S04]  /*a9e0*/  LOP3.LUT R37, R40, 0xffffffe0, RZ, 0xc0, !PT ;  /* 0xffffffe028257812 */ /* 0x000fc800078ec0ff */
[----:B------:R-:W-:-:S05]  /*a9f0*/  IADD3 R36, P1, R74, R37, RZ ;  /* 0x000000254a247210 */ /* 0x000fca0007f3e0ff */
[----:B------:R-:W-:-:S05]  /*aa00*/  IMAD.X R37, RZ, RZ, R75, P1 ;  /* 0x000000ffff257224 */ /* 0x000fca00008e064b */
[----:B------:R1:W5:Y:S04]  /*aa10*/  LDG.E.128 R40, desc[UR60][R36.64] ;  /* 0x0000003c24287981 */ /* 0x000368000c1e1d00 */
[----:B-1----:R-:W5:Y:S02]  /*aa20*/  LDG.E.128 R36, desc[UR60][R36.64+0x10] ;  /* 0x0000103c24247981 */ /* 0x002f64000c1e1d00 */
.L_x_7527:
[----:B------:R-:W-:Y:S05]  /*aa30*/  BSYNC B0 ;  /* 0x0000000000007941 */ /* 0x000fea0003800000 */
.L_x_7526:
[----:B------:R-:W-:Y:S04]  /*aa40*/  BSSY B0, `(.L_x_7532) ;  /* 0x000002a000007945 */ /* 0x000fe80003800000 */
[----:B------:R-:W-:Y:S05]  /*aa50*/  @P0 BRA `(.L_x_7533) ;  /* 0x0000000000a00947 */ /* 0x000fea0003800000 */
[----:B------:R-:W-:Y:S02]  /*aa60*/  IADD3 R69, R69, R10, RZ ;  /* 0x0000000a45457210 */ /* 0x000fe40007ffe0ff */
[----:B-----5:R-:W-:Y:S02]  /*aa70*/  IADD3 R71, P1, R32, R71, RZ ;  /* 0x0000004720477210 */ /* 0x020fe40007f3e0ff */
[----:B------:R-:W-:Y:S02]  /*aa80*/  ISETP.GE.U32.AND P0, PT, R69, R11, PT ;  /* 0x0000000b4500720c */ /* 0x000fe40003f06070 */
[----:B------:R-:W-:Y:S01]  /*aa90*/  IADD3 R66, P3, R28, R66, RZ ;  /* 0x000000421c427210 */ /* 0x000fe20007f7e0ff */
[----:B------:R-:W-:Y:S01]  /*aaa0*/  IMAD.X R70, R33, 0x1, R70, P1 ;  /* 0x0000000121467824 */ /* 0x000fe200008e0646 */
[----:B------:R-:W-:Y:S02]  /*aab0*/  IADD3 R68, P2, R34, R68, RZ ;  /* 0x0000004422447210 */ /* 0x000fe40007f5e0ff */
[----:B------:R-:W-:Y:S01]  /*aac0*/  IADD3 R64, P4, R30, R64, RZ ;  /* 0x000000401e407210 */ /* 0x000fe20007f9e0ff */
[----:B------:R-:W-:Y:S01]  /*aad0*/  IMAD.X R65, R29, 0x1, R65, P3 ;  /* 0x000000011d417824 */ /* 0x000fe200018e0641 */
[----:B------:R-:W-:-:S02]  /*aae0*/  IADD3.X R67, R35, R67, RZ, P2, !PT ;  /* 0x0000004323437210 */ /* 0x000fc400017fe4ff */
[----:B------:R-:W-:-:S03]  /*aaf0*/  IADD3.X R63, R31, R63, RZ, P4, !PT ;  /* 0x0000003f1f3f7210 */ /* 0x000fc600027fe4ff */
[----:B------:R-:W-:Y:S06]  /*ab00*/  @P0 BRA `(.L_x_7533) ;  /* 0x0000000000740947 */ /* 0x000fec0003800000 */
[----:B------:R-:W-:Y:S01]  /*ab10*/  IADD3 R62, P1, R24, R62, RZ ;  /* 0x0000003e183e7210 */ /* 0x000fe20007f3e0ff */
[----:B------:R-:W-:Y:S01]  /*ab20*/  IMAD.IADD R24, R69, 0x1, R10 ;  /* 0x0000000145187824 */ /* 0x000fe200078e020a */
[----:B------:R-:W-:Y:S02]  /*ab30*/  IADD3 R60, P2, R26, R60, RZ ;  /* 0x0000003c1a3c7210 */ /* 0x000fe40007f5e0ff */
[----:B------:R-:W-:Y:S02]  /*ab40*/  IADD3 R3, P4, R22, R3, RZ ;  /* 0x0000000316037210 */ /* 0x000fe40007f9e0ff */
[----:B------:R-:W-:Y:S01]  /*ab50*/  ISETP.GE.U32.AND P0, PT, R24, R11, PT ;  /* 0x0000000b1800720c */ /* 0x000fe20003f06070 */
[----:B------:R-:W-:Y:S01]  /*ab60*/  IMAD.X R59, R27, 0x1, R59, P2 ;  /* 0x000000011b3b7824 */ /* 0x000fe200010e063b */
[----:B------:R-:W-:Y:S01]  /*ab70*/  IADD3 R58, P3, R20, R58, RZ ;  /* 0x0000003a143a7210 */ /* 0x000fe20007f7e0ff */
[----:B------:R-:W-:Y:S01]  /*ab80*/  IMAD.X R0, R23, 0x1, R0, P4 ;  /* 0x0000000117007824 */ /* 0x000fe200020e0600 */
[----:B------:R-:W-:-:S02]  /*ab90*/  IADD3.X R61, R25, R61, RZ, P1, !PT ;  /* 0x0000003d193d7210 */ /* 0x000fc40000ffe4ff */
[----:B------:R-:W-:-:S07]  /*aba0*/  IADD3.X R57, R21, R57, RZ, P3, !PT ;  /* 0x0000003915397210 */ /* 0x000fce0001ffe4ff */
[----:B------:R-:W-:Y:S05]  /*abb0*/  @P0 BRA `(.L_x_7533) ;  /* 0x0000000000480947 */ /* 0x000fea0003800000 */
[----:B------:R-:W-:Y:S02]  /*abc0*/  IADD3 R10, R24, R10, RZ ;  /* 0x0000000a180a7210 */ /* 0x000fe40007ffe0ff */
[----:B------:R-:W-:Y:S02]  /*abd0*/  IADD3 R18, P1, R12, R18, RZ ;  /* 0x000000120c127210 */ /* 0x000fe40007f3e0ff */
[----:B------:R-:W-:Y:S02]  /*abe0*/  ISETP.GE.U32.AND P0, PT, R10, R11, PT ;  /* 0x0000000b0a00720c */ /* 0x000fe40003f06070 */
[----:B------:R-:W-:Y:S01]  /*abf0*/  IADD3 R44, P2, R14, R44, RZ ;  /* 0x0000002c0e2c7210 */ /* 0x000fe20007f5e0ff */
[----:B------:R-:W-:Y:S01]  /*ac00*/  IMAD.X R17, R13, 0x1, R17, P1 ;  /* 0x000000010d117824 */ /* 0x000fe200008e0611 */
[----:B------:R-:W-:Y:S02]  /*ac10*/  IADD3 R46, P1, R4, R46, RZ ;  /* 0x0000002e042e7210 */ /* 0x000fe40007f3e0ff */
[----:B------:R-:W-:-:S02]  /*ac20*/  IADD3.X R19, R15, R19, RZ, P2, !PT ;  /* 0x000000130f137210 */ /* 0x000fc400017fe4ff */
[----:B------:R-:W-:Y:S01]  /*ac30*/  IADD3 R48, P2, R6, R48, RZ ;  /* 0x0000003006307210 */ /* 0x000fe20007f5e0ff */
[----:B------:R-:W-:-:S03]  /*ac40*/  IMAD.X R45, R5, 0x1, R45, P1 ;  /* 0x00000001052d7824 */ /* 0x000fc600008e062d */
[----:B------:R-:W-:Y:S02]  /*ac50*/  IADD3.X R47, R7, R47, RZ, P2, !PT ;  /* 0x0000002f072f7210 */ /* 0x000fe400017fe4ff */
[----:B------:R-:W-:Y:S02]  /*ac60*/  @!P0 IADD3 R50, P3, R40, R50, RZ ;  /* 0x0000003228328210 */ /* 0x000fe40007f7e0ff */
[----:B------:R-:W-:Y:S02]  /*ac70*/  @!P0 IADD3 R56, P5, R36, R56, RZ ;  /* 0x0000003824388210 */ /* 0x000fe40007fbe0ff */
[----:B------:R-:W-:Y:S01]  /*ac80*/  @!P0 IADD3 R54, P4, R42, R54, RZ ;  /* 0x000000362a368210 */ /* 0x000fe20007f9e0ff */
[----:B------:R-:W-:Y:S01]  /*ac90*/  @!P0 IMAD.X R49, R41, 0x1, R49, P3 ;  /* 0x0000000129318824 */ /* 0x000fe200018e0631 */
[----:B------:R-:W-:Y:S01]  /*aca0*/  @!P0 IADD3 R9, P6, R38, R9, RZ ;  /* 0x0000000926098210 */ /* 0x000fe20007fde0ff */
[----:B------:R-:W-:Y:S01]  /*acb0*/  @!P0 IMAD.X R55, R37, 0x1, R55, P5 ;  /* 0x0000000125378824 */ /* 0x000fe200028e0637 */
[----:B------:R-:W-:-:S02]  /*acc0*/  @!P0 IADD3.X R51, R43, R51, RZ, P4, !PT ;  /* 0x000000332b338210 */ /* 0x000fc400027fe4ff */
[----:B------:R-:W-:-:S09]  /*acd0*/  @!P0 IADD3.X R8, R39, R8, RZ, P6, !PT ;  /* 0x0000000827088210 */ /* 0x000fd200037fe4ff */
.L_x_7533:
[----:B------:R-:W-:Y:S05]  /*ace0*/  BSYNC B0 ;  /* 0x0000000000007941 */ /* 0x000fea0003800000 */
.L_x_7532:
[----:B-----5:R-:W-:Y:S02]  /*acf0*/  IADD3 R7, P4, P5, R44, R60, R68 ;  /* 0x0000003c2c077210 */ /* 0x020fe40007d9e044 */
        /* <DEDUP_REMOVED lines=8> */
[----:B------:R-:W-:Y:S02]  /*ad80*/  IADD3 R14, P0, R14, R9, RZ ;  /* 0x000000090e0e7210 */ /* 0x000fe40007f1e0ff */
[----:B------:R-:W-:Y:S02]  /*ad90*/  IADD3 R50, P3, R71, R50, RZ ;  /* 0x0000003247327210 */ /* 0x000fe40007f7e0ff */
[----:B------:R-:W-:Y:S01]  /*ada0*/  IADD3.X R70, R17, R61, R70, P5, P4 ;  /* 0x0000003d11467210 */ /* 0x000fe20002fe8446 */
[----:B------:R-:W-:Y:S01]  /*adb0*/  IMAD.X R15, R15, 0x1, R8, P0 ;  /* 0x000000010f0f7824 */ /* 0x000fe200000e0608 */
[----:B------:R-:W-:Y:S01]  /*adc0*/  IADD3.X R57, R4, R55, RZ, P1, !PT ;  /* 0x0000003704397210 */ /* 0x000fe20000ffe4ff */
[----:B------:R-:W-:Y:S01]  /*add0*/  IMAD.X R55, R6, 0x1, R51, P2 ;  /* 0x0000000106377824 */ /* 0x000fe200010e0633 */
[----:B------:R-:W-:Y:S01]  /*ade0*/  IADD3.X R51, R70, R49, RZ, P3, !PT ;  /* 0x0000003146337210 */ /* 0x000fe20001ffe4ff */
[----:B------:R-:W-:Y:S06]  /*adf0*/  BRA `(.L_x_7501) ;  /* 0x00000018009c7947 */ /* 0x000fec0003800000 */
.L_x_7518:
[----:B------:R-:W-:Y:S01]  /*ae00*/  ISETP.GE.U32.AND P0, PT, R0, R11, PT ;  /* 0x0000000b0000720c */ /* 0x000fe20003f06070 */
[----:B------:R-:W-:Y:S01]  /*ae10*/  BSSY B0, `(.L_x_7534) ;  /* 0x0000077000007945 */ /* 0x000fe20003800000 */
[--C-:B------:R-:W-:Y:S01]  /*ae20*/  IMAD.MOV.U32 R7, RZ, RZ, R3.reuse ;  /* 0x000000ffff077224 */ /* 0x100fe200078e0003 */
[-C--:B------:R-:W-:Y:S01]  /*ae30*/  MOV R6, R17.reuse ;  /* 0x0000001100067202 */ /* 0x080fe20000000f00 */
[----:B------:R-:W-:Y:S01]  /*ae40*/  IMAD.MOV.U32 R5, RZ, RZ, R3 ;  /* 0x000000ffff057224 */ /* 0x000fe200078e0003 */
[----:B------:R-:W-:Y:S01]  /*ae50*/  MOV R4, R17 ;  /* 0x0000001100047202 */ /* 0x000fe20000000f00 */
        /* <DEDUP_REMOVED lines=54> */
.L_x_7536:
        /* <DEDUP_REMOVED lines=9> */
[----:B------:R-:W-:Y:S02]  /*b250*/  IMAD.IADD R69, R69, 0x1, R10 ;  /* 0x0000000145457824 */ /* 0x000fe400078e020a */
[----:B------:R-:W-:Y:S01]  /*b260*/  IMAD.WIDE.U32 R44, R45, 0x20, R74 ;  /* 0x000000202d2c7825 */ /* 0x000fe200078e004a */
[----:B------:R-:W-:-:S03]  /*b270*/  SHF.R.U32.HI R21, RZ, 0x2, R12 ;  /* 0x00000002ff157819 */ /* 0x000fc6000001160c */
[----:B------:R-:W-:Y:S01]  /*b280*/  IMAD R12, R70, R69, RZ ;  /* 0x00000045460c7224 */ /* 0x000fe200078e02ff */
[----:B------:R-:W3:Y:S04]  /*b290*/  LDG.E.128 R40, desc[UR60][R44.64] ;  /* 0x0000003c2c287981 */ /* 0x000ee8000c1e1d00 */
[----:B------:R-:W4:Y:S01]  /*b2a0*/  LDG.E.128 R36, desc[UR60][R36.64+0x10] ;  /* 0x0000103c24247981 */ /* 0x000f22000c1e1d00 */
[----:B------:R-:W-:Y:S01]  /*b2b0*/  IMAD.WIDE.U32 R20, R21, 0x20, R74 ;  /* 0x0000002015147825 */ /* 0x000fe200078e004a */
[----:B------:R-:W-:Y:S02]  /*b2c0*/  SHF.R.U32.HI R29, RZ, 0x2, R12 ;  /* 0x00000002ff1d7819 */ /* 0x000fe4000001160c */
[----:B------:R-:W5:Y:S03]  /*b2d0*/  LDG.E.128 R44, desc[UR60][R44.64+0x10] ;  /* 0x0000103c2c2c7981 */ /* 0x000f66000c1e1d00 */
[----:B------:R-:W-:Y:S01]  /*b2e0*/  IMAD.WIDE.U32 R28, R29, 0x20, R74 ;  /* 0x000000201d1c7825 */ /* 0x000fe200078e004a */
[----:B------:R-:W3:Y:S04]  /*b2f0*/  LDG.E.128 R12, desc[UR60][R20.64] ;  /* 0x0000003c140c7981 */ /* 0x000ee8000c1e1d00 */
[----:B------:R-:W3:Y:S04]  /*b300*/  LDG.E.128 R24, desc[UR60][R28.64] ;  /* 0x0000003c1c187981 */ /* 0x000ee8000c1e1d00 */
[----:B------:R-:W3:Y:S04]  /*b310*/  LDG.E.128 R20, desc[UR60][R20.64+0x10] ;  /* 0x0000103c14147981 */ /* 0x000ee8000c1e1d00 */
[----:B------:R-:W3:Y:S01]  /*b320*/  LDG.E.128 R28, desc[UR60][R28.64+0x10] ;  /* 0x0000103c1c1c7981 */ /* 0x000ee2000c1e1d00 */
[----:B------:R-:W-:-:S05]  /*b330*/  IADD3 R69, R69, R10, RZ ;  /* 0x0000000a45457210 */ /* 0x000fca0007ffe0ff */
[----:B------:R-:W-:-:S05]  /*b340*/  IMAD R76, R10, 0x3, R69 ;  /* 0x000000030a4c7824 */ /* 0x000fca00078e0245 */
[----:B------:R-:W-:Y:S02]  /*b350*/  ISETP.GE.U32.AND P0, PT, R76, R11, PT ;  /* 0x0000000b4c00720c */ /* 0x000fe40003f06070 */
[----:B--2---:R-:W-:Y:S02]  /*b360*/  IADD3 R68, P1, R32, R68, RZ ;  /* 0x0000004420447210 */ /* 0x004fe40007f3e0ff */
[----:B------:R-:W-:Y:S02]  /*b370*/  IADD3 R66, P2, R34, R66, RZ ;  /* 0x0000004222427210 */ /* 0x000fe40007f5e0ff */
[----:B----4-:R-:W-:Y:S02]  /*b380*/  IADD3 R64, P3, R36, R64, RZ ;  /* 0x0000004024407210 */ /* 0x010fe40007f7e0ff */
[----:B------:R-:W-:-:S03]  /*b390*/  IADD3 R62, P4, R38, R62, RZ ;  /* 0x0000003e263e7210 */ /* 0x000fc60007f9e0ff */
[----:B------:R-:W-:Y:S01]  /*b3a0*/  IMAD.X R63, R37, 0x1, R63, P3 ;  /* 0x00000001253f7824 */ /* 0x000fe200018e063f */
[----:B-----5:R-:W-:Y:S02]  /*b3b0*/  IADD3 R56, P3, R44, R56, RZ ;  /* 0x000000382c387210 */ /* 0x020fe40007f7e0ff */
[----:B------:R-:W-:Y:S02]  /*b3c0*/  IADD3.X R61, R39, R61, RZ, P4, !PT ;  /* 0x0000003d273d7210 */ /* 0x000fe400027fe4ff */
[----:B------:R-:W-:Y:S01]  /*b3d0*/  IADD3 R54, P4, R46, R54, RZ ;  /* 0x000000362e367210 */ /* 0x000fe20007f9e0ff */
[----:B------:R-:W-:Y:S01]  /*b3e0*/  IMAD.X R67, R33, 0x1, R67, P1 ;  /* 0x0000000121437824 */ /* 0x000fe200008e0643 */
[----:B---3--:R-:W-:Y:S01]  /*b3f0*/  IADD3 R60, P1, R40, R60, RZ ;  /* 0x0000003c283c7210 */ /* 0x008fe20007f3e0ff */
[----:B------:R-:W-:Y:S01]  /*b400*/  IMAD.X R55, R45, 0x1, R55, P3 ;  /* 0x000000012d377824 */ /* 0x000fe200018e0637 */
[----:B------:R-:W-:Y:S02]  /*b410*/  IADD3 R52, P3, R12, R52, RZ ;  /* 0x000000340c347210 */ /* 0x000fe40007f7e0ff */
[----:B------:R-:W-:-:S02]  /*b420*/  IADD3.X R65, R35, R65, RZ, P2, !PT ;  /* 0x0000004123417210 */ /* 0x000fc400017fe4ff */
[----:B------:R-:W-:Y:S02]  /*b430*/  IADD3.X R53, R47, R53, RZ, P4, !PT ;  /* 0x000000352f357210 */ /* 0x000fe400027fe4ff */
[----:B------:R-:W-:Y:S02]  /*b440*/  IADD3 R58, P2, R42, R58, RZ ;  /* 0x0000003a2a3a7210 */ /* 0x000fe40007f5e0ff */
[----:B------:R-:W-:Y:S01]  /*b450*/  IADD3 R50, P4, R14, R50, RZ ;  /* 0x000000320e327210 */ /* 0x000fe20007f9e0ff */
[----:B------:R-:W-:Y:S01]  /*b460*/  IMAD.X R59, R41, 0x1, R59, P1 ;  /* 0x00000001293b7824 */ /* 0x000fe200008e063b */
[----:B------:R-:W-:Y:S01]  /*b470*/  IADD3.X R57, R43, R57, RZ, P2, !PT ;  /* 0x000000392b397210 */ /* 0x000fe200017fe4ff */
[----:B------:R-:W-:Y:S01]  /*b480*/  IMAD.X R51, R13, 0x1, R51, P3 ;  /* 0x000000010d337824 */ /* 0x000fe200018e0633 */
[----:B------:R-:W-:Y:S02]  /*b490*/  IADD3 R48, P1, R20, R48, RZ ;  /* 0x0000003014307210 */ /* 0x000fe40007f3e0ff */
[----:B------:R-:W-:-:S02]  /*b4a0*/  IADD3.X R49, R15, R49, RZ, P4, !PT ;  /* 0x000000310f317210 */ /* 0x000fc400027fe4ff */
[----:B------:R-:W-:Y:S02]  /*b4b0*/  IADD3 R3, P3, R24, R3, RZ ;  /* 0x0000000318037210 */ /* 0x000fe40007f7e0ff */
[----:B------:R-:W-:Y:S02]  /*b4c0*/  IADD3 R7, P5, R28, R7, RZ ;  /* 0x000000071c077210 */ /* 0x000fe40007fbe0ff */
[----:B------:R-:W-:Y:S02]  /*b4d0*/  IADD3 R18, P2, R22, R18, RZ ;  /* 0x0000001216127210 */ /* 0x000fe40007f5e0ff */
[----:B------:R-:W-:Y:S02]  /*b4e0*/  IADD3 R5, P4, R26, R5, RZ ;  /* 0x000000051a057210 */ /* 0x000fe40007f9e0ff */
        /* <DEDUP_REMOVED lines=9> */
.L_x_7535:
[----:B------:R-:W-:Y:S05]  /*b580*/  BSYNC B0 ;  /* 0x0000000000007941 */ /* 0x000fea0003800000 */
.L_x_7534:
        /* <DEDUP_REMOVED lines=31> */
.L_x_7538:
[----:B------:R-:W-:Y:S05]  /*b780*/  BSYNC B0 ;  /* 0x0000000000007941 */ /* 0x000fea0003800000 */
.L_x_7537:
[----:B------:R-:W-:Y:S04]  /*b790*/  BSSY B0, `(.L_x_7539) ;  /* 0x000002a000007945 */ /* 0x000fe80003800000 */
[----:B------:R-:W-:Y:S05]  /*b7a0*/  @P1 BRA `(.L_x_7540) ;  /* 0x0000000000a01947 */ /* 0x000fea0003800000 */
[----:B-----5:R-:W-:Y:S02]  /*b7b0*/  IADD3 R68, P1, R32, R68, RZ ;  /* 0x0000004420447210 */ /* 0x020fe40007f3e0ff */
[----:B------:R-:W-:Y:S02]  /*b7c0*/  IADD3 R32, R69, R10, RZ ;  /* 0x0000000a45207210 */ /* 0x000fe40007ffe0ff */
[----:B------:R-:W-:Y:S01]  /*b7d0*/  IADD3 R64, P3, R36, R64, RZ ;  /* 0x0000004024407210 */ /* 0x000fe20007f7e0ff */
[----:B------:R-:W-:Y:S01]  /*b7e0*/  IMAD.X R67, R33, 0x1, R67, P1 ;  /* 0x0000000121437824 */ /* 0x000fe200008e0643 */
[----:B------:R-:W-:Y:S02]  /*b7f0*/  ISETP.GE.U32.AND P0, PT, R32, R11, PT ;  /* 0x0000000b2000720c */ /* 0x000fe40003f06070 */
[----:B------:R-:W-:Y:S01]  /*b800*/  IADD3 R66, P2, R34, R66, RZ ;  /* 0x0000004222427210 */ /* 0x000fe20007f5e0ff */
[----:B------:R-:W-:Y:S01]  /*b810*/  IMAD.X R63, R37, 0x1, R63, P3 ;  /* 0x00000001253f7824 */ /* 0x000fe200018e063f */
[----:B------:R-:W-:-:S02]  /*b820*/  IADD3 R62, P4, R38, R62, RZ ;  /* 0x0000003e263e7210 */ /* 0x000fc40007f9e0ff */
[----:B------:R-:W-:Y:S02]  /*b830*/  IADD3.X R65, R35, R65, RZ, P2, !PT ;  /* 0x0000004123417210 */ /* 0x000fe400017fe4ff */
[----:B------:R-:W-:-:S05]  /*b840*/  IADD3.X R61, R39, R61, RZ, P4, !PT ;  /* 0x0000003d273d7210 */ /* 0x000fca00027fe4ff */
[----:B------:R-:W-:Y:S05]  /*b850*/  @P0 BRA `(.L_x_7540) ;  /* 0x0000000000740947 */ /* 0x000fea0003800000 */
[----:B------:R-:W-:Y:S01]  /*b860*/  IMAD.IADD R32, R32, 0x1, R10 ;  /* 0x0000000120207824 */ /* 0x000fe200078e020a */
[----:B------:R-:W-:Y:S02]  /*b870*/  IADD3 R58, P2, R42, R58, RZ ;  /* 0x0000003a2a3a7210 */ /* 0x000fe40007f5e0ff */
[----:B------:R-:W-:Y:S02]  /*b880*/  IADD3 R54, P4, R46, R54, RZ ;  /* 0x000000362e367210 */ /* 0x000fe40007f9e0ff */
[----:B------:R-:W-:Y:S01]  /*b890*/  ISETP.GE.U32.AND P0, PT, R32, R11, PT ;  /* 0x0000000b2000720c */ /* 0x000fe20003f06070 */
[----:B------:R-:W-:Y:S01]  /*b8a0*/  IMAD.X R57, R43, 0x1, R57, P2 ;  /* 0x000000012b397824 */ /* 0x000fe200010e0639 */
[----:B------:R-:W-:Y:S01]  /*b8b0*/  IADD3 R60, P1, R40, R60, RZ ;  /* 0x0000003c283c7210 */ /* 0x000fe20007f3e0ff */
[----:B------:R-:W-:Y:S01]  /*b8c0*/  IMAD.X R53, R47, 0x1, R53, P4 ;  /* 0x000000012f357824 */ /* 0x000fe200020e0635 */
[----:B------:R-:W-:Y:S02]  /*b8d0*/  IADD3 R56, P3, R44, R56, RZ ;  /* 0x000000382c387210 */ /* 0x000fe40007f7e0ff */
[----:B------:R-:W-:-:S02]  /*b8e0*/  IADD3.X R59, R41, R59, RZ, P1, !PT ;  /* 0x0000003b293b7210 */ /* 0x000fc40000ffe4ff */
[----:B------:R-:W-:-:S05]  /*b8f0*/  IADD3.X R55, R45, R55, RZ, P3, !PT ;  /* 0x000000372d377210 */ /* 0x000fca0001ffe4ff */
        /* <DEDUP_REMOVED lines=19> */
.L_x_7540:
[----:B------:R-:W-:Y:S05]  /*ba30*/  BSYNC B0 ;  /* 0x0000000000007941 */ /* 0x000fea0003800000 */
.L_x_7539:
[----:B------:R-:W-:Y:S02]  /*ba40*/  IADD3 R50, P4, P5, R50, R58, R66 ;  /* 0x0000003a32327210 */ /* 0x000fe40007d9e042 */
[----:B------:R-:W-:Y:S02]  /*ba50*/  IADD3 R56, P0, P1, R48, R56, R64 ;  /* 0x0000003830387210 */ /* 0x000fe4000791e040 */
[----:B-----5:R-:W-:Y:S02]  /*ba60*/  IADD3 R14, P2, P3, R18, R54, R62 ;  /* 0x00000036120e7210 */ /* 0x020fe40007b5e03e */
        /* <DEDUP_REMOVED lines=12> */
[----:B------:R-:W-:Y:S01]  /*bb30*/  IADD3.X R51, R0, R51, RZ, P3, !PT ;  /* 0x0000003300337210 */ /* 0x000fe20001ffe4ff */
[----:B------:R-:W-:Y:S06]  /*bb40*/  BRA `(.L_x_7501) ;  /* 0x0000000c00487947 */ /* 0x000fec0003800000 */
.L_x_7517:
[----:B------:R-:W0:Y:S01]  /*bb50*/  LDC R4, c[0x0][0x22c] ;  /* 0x00008b00ff047b82 */ /* 0x000e220000000800 */
[----:B------:R-:W-:Y:S07]  /*bb60*/  BSSY B0, `(.L_x_7541) ;  /* 0x0000079000007945 */ /* 0x000fee0003800000 */
[----:B------:R-:W1:Y:S08]  /*bb70*/  LDC R8, c[0x0][0x218] ;  /* 0x00008600ff087b82 */ /* 0x000e700000000800 */
[----:B------:R-:W2:Y:S01]  /*bb80*/  LDC R6, c[0x0][0x21c] ;  /* 0x00008700ff067b82 */ /* 0x000ea20000000800 */
        /* <DEDUP_REMOVED lines=62> */
.L_x_7543:
[----:B------:R-:W-:Y:S01]  /*bf70*/  SHF.R.U32.HI R37, RZ, 0x2, R69 ;  /* 0x00000002ff257819 */ /* 0x000fe20000011645 */
[----:B------:R-:W-:-:S04]  /*bf80*/  IMAD.IADD R69, R69, 0x1, R4 ;  /* 0x0000000145457824 */ /* 0x000fc800078e0204 */
[----:B------:R-:W-:Y:S01]  /*bf90*/  IMAD.WIDE.U32 R36, R37, 0x20, R74 ;  /* 0x0000002025247825 */ /* 0x000fe200078e004a */
[----:B------:R-:W-:Y:S02]  /*bfa0*/  SHF.R.U32.HI R45, RZ, 0x2, R69 ;  /* 0x00000002ff2d7819 */ /* 0x000fe40000011645 */
[----:B------:R-:W-:Y:S02]  /*bfb0*/  IADD3 R69, R69, R4, RZ ;  /* 0x0000000445457210 */ /* 0x000fe40007ffe0ff */
[----:B------:R-:W2:Y:S01]  /*bfc0*/  LDG.E.128 R32, desc[UR60][R36.64] ;  /* 0x0000003c24207981 */ /* 0x000ea2000c1e1d00 */
[----:B------:R-:W-:Y:S01]  /*bfd0*/  IMAD.WIDE.U32 R44, R45, 0x20, R74 ;  /* 0x000000202d2c7825 */ /* 0x000fe200078e004a */
[----:B------:R-:W-:-:S03]  /*bfe0*/  SHF.R.U32.HI R21, RZ, 0x2, R69 ;  /* 0x00000002ff157819 */ /* 0x000fc60000011645 */
[----:B------:R-:W-:Y:S01]  /*bff0*/  IMAD.IADD R69, R69, 0x1, R4 ;  /* 0x0000000145457824 */ /* 0x000fe200078e0204 */
        /* <DEDUP_REMOVED lines=14> */
[----:B----4-:R-:W-:Y:S02]  /*c0e0*/  IADD3 R64, P3, R36, R64, RZ ;  /* 0x0000004024407210 */ /* 0x010fe40007f7e0ff */
[----:B------:R-:W-:-:S03]  /*c0f0*/  IADD3 R62, P4, R38, R62, RZ ;  /* 0x0000003e263e7210 */ /* 0x000fc60007f9e0ff */
[----:B------:R-:W-:Y:S01]  /*c100*/  IMAD.X R63, R37, 0x1, R63, P3 ;  /* 0x00000001253f7824 */ /* 0x000fe200018e063f */
[----:B-----5:R-:W-:Y:S02]  /*c110*/  IADD3 R56, P3, R44, R56, RZ ;  /* 0x000000382c387210 */ /* 0x020fe40007f7e0ff */
[----:B------:R-:W-:Y:S02]  /*c120*/  IADD3.X R61, R39, R61, RZ, P4, !PT ;  /* 0x0000003d273d7210 */ /* 0x000fe400027fe4ff */
[----:B------:R-:W-:Y:S02]  /*c130*/  IADD3 R66, P2, R34, R66, RZ ;  /* 0x0000004222427210 */ /* 0x000fe40007f5e0ff */
[----:B------:R-:W-:Y:S01]  /*c140*/  IADD3 R54, P4, R46, R54, RZ ;  /* 0x000000362e367210 */ /* 0x000fe20007f9e0ff */
[----:B------:R-:W-:Y:S01]  /*c150*/  IMAD.X R67, R33, 0x1, R67, P1 ;  /* 0x0000000121437824 */ /* 0x000fe200008e0643 */
[----:B---3--:R-:W-:Y:S01]  /*c160*/  IADD3 R60, P1, R40, R60, RZ ;  /* 0x0000003c283c7210 */ /* 0x008fe20007f3e0ff */
[----:B------:R-:W-:Y:S01]  /*c170*/  IMAD.X R55, R45, 0x1, R55, P3 ;  /* 0x000000012d377824 */ /* 0x000fe200018e0637 */
[----:B------:R-:W-:-:S02]  /*c180*/  IADD3 R52, P3, R12, R52, RZ ;  /* 0x000000340c347210 */ /* 0x000fc40007f7e0ff */
[----:B------:R-:W-:Y:S02]  /*c190*/  IADD3.X R65, R35, R65, RZ, P2, !PT ;  /* 0x0000004123417210 */ /* 0x000fe400017fe4ff */
[----:B------:R-:W-:Y:S02]  /*c1a0*/  IADD3.X R53, R47, R53, RZ, P4, !PT ;  /* 0x000000352f357210 */ /* 0x000fe400027fe4ff */
[----:B------:R-:W-:Y:S02]  /*c1b0*/  IADD3 R58, P2, R42, R58, RZ ;  /* 0x0000003a2a3a7210 */ /* 0x000fe40007f5e0ff */
[----:B------:R-:W-:Y:S01]  /*c1c0*/  IADD3 R50, P4, R14, R50, RZ ;  /* 0x000000320e327210 */ /* 0x000fe20007f9e0ff */
[----:B------:R-:W-:Y:S01]  /*c1d0*/  IMAD.X R59, R41, 0x1, R59, P1 ;  /* 0x00000001293b7824 */ /* 0x000fe200008e063b */
[----:B------:R-:W-:Y:S01]  /*c1e0*/  IADD3.X R57, R43, R57, RZ, P2, !PT ;  /* 0x000000392b397210 */ /* 0x000fe200017fe4ff */
[----:B------:R-:W-:Y:S01]  /*c1f0*/  IMAD.X R51, R13, 0x1, R51, P3 ;  /* 0x000000010d337824 */ /* 0x000fe200018e0633 */
[----:B------:R-:W-:-:S02]  /*c200*/  IADD3 R48, P1, R20, R48, RZ ;  /* 0x0000003014307210 */ /* 0x000fc40007f3e0ff */
[----:B------:R-:W-:Y:S02]  /*c210*/  IADD3.X R49, R15, R49, RZ, P4, !PT ;  /* 0x000000310f317210 */ /* 0x000fe400027fe4ff */
        /* <DEDUP_REMOVED lines=13> */
.L_x_7542:
[----:B------:R-:W-:Y:S05]  /*c2f0*/  BSYNC B0 ;  /* 0x0000000000007941 */ /* 0x000fea0003800000 */
.L_x_7541:
        /* <DEDUP_REMOVED lines=17> */
[----:B------:R-:W-:Y:S01]  /*c410*/  IMAD.IADD R12, R70, 0x1, R4 ;  /* 0x00000001460c7824 */ /* 0x000fe200078e0204 */
[----:B------:R-:W-:-:S04]  /*c420*/  SHF.R.U32.HI R21, RZ, 0x2, R70 ;  /* 0x00000002ff157819 */ /* 0x000fc80000011646 */
[----:B------:R-:W-:Y:S01]  /*c430*/  ISETP.GE.U32.AND P0, PT, R12, R11, PT ;  /* 0x0000000b0c00720c */ /* 0x000fe20003f06070 */
[----:B------:R-:W-:-:S12]  /*c440*/  IMAD.WIDE.U32 R20, R21, 0x20, R74 ;  /* 0x0000002015147825 */ /* 0x000fd800078e004a */
[----:B------:R-:W-:-:S05]  /*c450*/  @!P0 SHF.R.U32.HI R13, RZ, 0x2, R12 ;  /* 0x00000002ff0d8819 */ /* 0x000fca000001160c */
[----:B------:R-:W-:Y:S02]  /*c460*/  @!P0 IMAD.WIDE.U32 R74, R13, 0x20, R74 ;  /* 0x000000200d4a8825 */ /* 0x000fe400078e004a */
[----:B------:R0:W5:Y:S04]  /*c470*/  LDG.E.128 R12, desc[UR60][R20.64] ;  /* 0x0000003c140c7981 */ /* 0x000168000c1e1d00 */
[----:B------:R0:W5:Y:S04]  /*c480*/  @!P0 LDG.E.128 R24, desc[UR60][R74.64] ;  /* 0x0000003c4a188981 */ /* 0x000168000c1e1d00 */
[----:B------:R0:W5:Y:S04]  /*c490*/  @!P0 LDG.E.128 R28, desc[UR60][R74.64+0x10] ;  /* 0x0000103c4a1c8981 */ /* 0x000168000c1e1d00 */
[----:B------:R-:W5:Y:S02]  /*c4a0*/  LDG.E.128 R20, desc[UR60][R20.64+0x10] ;  /* 0x0000103c14147981 */ /* 0x000f64000c1e1d00 */
.L_x_7545:
[----:B------:R-:W-:Y:S05]  /*c4b0*/  BSYNC B0 ;  /* 0x0000000000007941 */ /* 0x000fea0003800000 */
.L_x_7544:
        /* <DEDUP_REMOVED lines=42> */
.L_x_7547:
[----:B------:R-:W-:Y:S05]  /*c760*/  BSYNC B0 ;  /* 0x0000000000007941 */ /* 0x000fea0003800000 */
.L_x_7546:
        /* <DEDUP_REMOVED lines=10> */
[----:B------:R-:W-:Y:S01]  /*c810*/  IADD3 R50, P3, R10, R15, RZ ;  /* 0x0000000f0a327210 */ /* 0x000fe20007f7e0ff */
[----:B------:R-:W-:Y:S01]  /*c820*/  IMAD.X R15, R5, 0x1, R4, P0 ;  /* 0x00000001050f7824 */ /* 0x000fe200000e0604 */
[----:B------:R-:W-:Y:S01]  /*c830*/  IADD3.X R0, R51, R59, R67, P5, P4 ;  /* 0x0000003b33007210 */ /* 0x000fe20002fe8443 */
[----:B------:R-:W-:Y:S01]  /*c840*/  IMAD.X R55, R7, 0x1, R12, P2 ;  /* 0x0000000107377824 */ /* 0x000fe200010e060c */
[----:B------:R-:W-:-:S02]  /*c850*/  IADD3.X R57, R6, R19, RZ, P1, !PT ;  /* 0x0000001306397210 */ /* 0x000fc40000ffe4ff */
[----:B------:R-:W-:-:S07]  /*c860*/  IADD3.X R51, R9, R0, RZ, P3, !PT ;  /* 0x0000000009337210 */ /* 0x000fce0001ffe4ff */
.L_x_7501:
[----:B------:R-:W-:Y:S05]  /*c870*/  BSYNC B6 ;  /* 0x0000000000067941 */ /* 0x000fea0003800000 */
.L_x_7500:
[----:B------:R-:W-:Y:S02]  /*c880*/  ULDC UR4, c[0x0][0x23c] ;  /* 0x00008f0000047ab9 */ /* 0x000fe40000000800 */
[----:B------:R-:W-:-:S13]  /*c890*/  ISETP.NE.AND P0, PT, RZ, UR4, PT ;  /* 0x00000004ff007c0c */ /* 0x000fda000bf05270 */
[----:B------:R-:W-:Y:S05]  /*c8a0*/  @!P0 BRA `(.L_x_7548) ;  /* 0x0000000000bc8947 */ /* 0x000fea0003800000 */
[----:B------:R-:W1:Y:S01]  /*c8b0*/  S2R R4, SR_CgaCtaId ;  /* 0x0000000000047919 */ /* 0x000e620000008800 */
[----:B------:R-:W2:Y:S01]  /*c8c0*/  LDC R19, c[0x0][RZ] ;  /* 0x00000000ff137b82 */ /* 0x000ea20000000800 */
[----:B------:R-:W-:Y:S01]  /*c8d0*/  MOV R0, 0x400 ;  /* 0x0000040000007802 */ /* 0x000fe20000000f00 */
[----:B0-----:R-:W-:Y:S01]  /*c8e0*/  IMAD.MOV.U32 R52, RZ, RZ, R50 ;  /* 0x000000ffff347224 */ /* 0x001fe200078e0032 */
[----:B------:R-:W-:Y:S01]  /*c8f0*/  MOV R53, R51 ;  /* 0x0000003300357202 */ /* 0x000fe20000000f00 */
[----:B------:R-:W-:Y:S01]  /*c900*/  IMAD.MOV.U32 R12, RZ, RZ, R56 ;  /* 0x000000ffff0c7224 */ /* 0x000fe200078e0038 */
[----:B------:R-:W-:Y:S01]  /*c910*/  MOV R13, R57 ;  /* 0x00000039000d7202 */ /* 0x000fe20000000f00 */
[----:B------:R-:W-:Y:S02]  /*c920*/  VIADD R3, R0, 0x10 ;  /* 0x0000001000037836 */ /* 0x000fe40000000000 */
[----:B------:R-:W0:Y:S01]  /*c930*/  LDC R20, c[0x0][0x4] ;  /* 0x00000100ff147b82 */ /* 0x000e220000000800 */
[----:B--2---:R-:W-:-:S02]  /*c940*/  IMAD R0, R2, R19, R16 ;  /* 0x0000001302007224 */ /* 0x004fc400078e0210 */
[----:B-1----:R-:W-:-:S04]  /*c950*/  LEA R3, R4, R3, 0x18 ;  /* 0x0000000304037211 */ /* 0x002fc800078ec0ff */
[----:B------:R-:W-:Y:S02]  /*c960*/  LEA R17, R0, R3, 0x5 ;  /* 0x0000000300117211 */ /* 0x000fe400078e28ff */
[----:B0-----:R-:W-:-:S03]  /*c970*/  SHF.R.U32.HI R0, RZ, 0x1, R20 ;  /* 0x00000001ff007819 */ /* 0x001fc60000011614 */
[----:B------:R1:W-:Y:S01]  /*c980*/  STS.128 [R17], R52 ;  /* 0x0000003411007388 */ /* 0x0003e20000000c00 */
[----:B------:R-:W-:-:S03]  /*c990*/  ISETP.NE.AND P0, PT, R0, RZ, PT ;  /* 0x000000ff0000720c */ /* 0x000fc60003f05270 */
[----:B------:R1:W-:Y:S10]  /*c9a0*/  STS.128 [R17+0x10], R12 ;  /* 0x0000100c11007388 */ /* 0x0003f40000000c00 */
[----:B------:R-:W-:Y:S05]  /*c9b0*/  @!P0 BRA `(.L_x_7548) ;  /* 0x0000000000788947 */ /* 0x000fea0003800000 */
.L_x_7551:
        /* <DEDUP_REMOVED lines=9> */
[----:B------:R-:W-:-:S05]  /*ca50*/  IMAD R0, R5, R19, R16 ;  /* 0x0000001305007224 */ /* 0x000fca00078e0210 */
[----:B------:R-:W-:-:S05]  /*ca60*/  LEA R0, R0, R3, 0x5 ;  /* 0x0000000300007211 */ /* 0x000fca00078e28ff */
[----:B------:R-:W0:Y:S04]  /*ca70*/  LDS.128 R4, [R0] ;  /* 0x0000000000047984 */ /* 0x000e280000000c00 */
[----:B------:R-:W2:Y:S01]  /*ca80*/  LDS.128 R8, [R0+0x10] ;  /* 0x0000100000087984 */ /* 0x000ea20000000c00 */
[----:B0-----:R-:W-:Y:S02]  /*ca90*/  IADD3 R50, P0, R4, R50, RZ ;  /* 0x0000003204327210 */ /* 0x001fe40007f1e0ff */
[----:B-1----:R-:W-:Y:S02]  /*caa0*/  IADD3 R54, P2, R6, R54, RZ ;  /* 0x0000003606367210 */ /* 0x002fe40007f5e0ff */
[----:B--2---:R-:W-:Y:S01]  /*cab0*/  IADD3 R56, P3, R8, R56, RZ ;  /* 0x0000003808387210 */ /* 0x004fe20007f7e0ff */
[----:B------:R-:W-:Y:S01]  /*cac0*/  IMAD.X R51, R5, 0x1, R51, P0 ;  /* 0x0000000105337824 */ /* 0x000fe200000e0633 */
[----:B------:R-:W-:Y:S01]  /*cad0*/  IADD3 R14, P4, R10, R14, RZ ;  /* 0x0000000e0a0e7210 */ /* 0x000fe20007f9e0ff */
[----:B------:R-:W-:Y:S01]  /*cae0*/  IMAD.MOV.U32 R52, RZ, RZ, R50 ;  /* 0x000000ffff347224 */ /* 0x000fe200078e0032 */
[----:B------:R-:W-:Y:S01]  /*caf0*/  IADD3.X R55, R7, R55, RZ, P2, !PT ;  /* 0x0000003707377210 */ /* 0x000fe200017fe4ff */
[----:B------:R-:W-:Y:S01]  /*cb00*/  IMAD.X R57, R9, 0x1, R57, P3 ;  /* 0x0000000109397824 */ /* 0x000fe200018e0639 */
[----:B------:R-:W-:Y:S01]  /*cb10*/  IADD3.X R15, R11, R15, RZ, P4, !PT ;  /* 0x0000000f0b0f7210 */ /* 0x000fe200027fe4ff */
[----:B------:R-:W-:Y:S01]  /*cb20*/  IMAD.MOV.U32 R12, RZ, RZ, R56 ;  /* 0x000000ffff0c7224 */ /* 0x000fe200078e0038 */
[----:B------:R-:W-:-:S02]  /*cb30*/  MOV R53, R51 ;  /* 0x0000003300357202 */ /* 0x000fc40000000f00 */
[----:B------:R-:W-:-:S03]  /*cb40*/  MOV R13, R57 ;  /* 0x00000039000d7202 */ /* 0x000fc60000000f00 */
[----:B------:R0:W-:Y:S04]  /*cb50*/  STS.128 [R17], R52 ;  /* 0x0000003411007388 */ /* 0x0001e80000000c00 */
[----:B------:R0:W-:Y:S02]  /*cb60*/  STS.128 [R17+0x10], R12 ;  /* 0x0000100c11007388 */ /* 0x0001e40000000c00 */
.L_x_7550:
[----:B------:R-:W-:Y:S05]  /*cb70*/  BSYNC B0 ;  /* 0x0000000000007941 */ /* 0x000fea0003800000 */
.L_x_7549:
[----:B------:R-:W-:Y:S01]  /*cb80*/  IMAD.MOV.U32 R0, RZ, RZ, R18 ;  /* 0x000000ffff007224 */ /* 0x000fe200078e0012 */
[----:B------:R-:W-:Y:S06]  /*cb90*/  @P1 BRA `(.L_x_7551) ;  /* 0xfffffffc00881947 */ /* 0x000fec000383ffff */
.L_x_7548:
        /* <DEDUP_REMOVED lines=11> */
[----:B01----:R-:W-:Y:S01]  /*cc50*/  IMAD.MOV.U32 R52, RZ, RZ, R50 ;  /* 0x000000ffff347224 */ /* 0x003fe200078e0032 */
        /* <DEDUP_REMOVED lines=13> */
.L_x_7556:
[----:B------:R-:W-:Y:S01]  /*cd30*/  IMAD.IADD R0, R16, 0x1, R17 ;  /* 0x0000000110007824 */ /* 0x000fe200078e0211 */
[----:B------:R-:W-:Y:S05]  /*cd40*/  WARPSYNC.ALL ;  /* 0x0000000000007948 */ /* 0x000fea0003800000 */
[----:B------:R-:W-:Y:S01]  /*cd50*/  BAR.SYNC.DEFER_BLOCKING 0x0 ;  /* 0x0000000000007b1d */ /* 0x000fe20000010000 */
[----:B------:R-:W-:-:S04]  /*cd60*/  ISETP.GE.U32.AND P0, PT, R0, R19, PT ;  /* 0x000000130000720c */ /* 0x000fc80003f06070 */
[----:B------:R-:W-:Y:S01]  /*cd70*/  ISETP.GE.U32.OR P0, PT, R16, R17, P0 ;  /* 0x000000111000720c */ /* 0x000fe20000706470 */
[----:B------:R-:W-:-:S12]  /*cd80*/  BSSY B0, `(.L_x_7554) ;  /* 0x0000013000007945 */ /* 0x000fd80003800000 */
[----:B0-----:R-:W-:Y:S05]  /*cd90*/  @P0 BRA `(.L_x_7555) ;  /* 0x0000000000440947 */ /* 0x001fea0003800000 */
[----:B------:R-:W-:-:S05]  /*cda0*/  LEA R0, R17, R3, 0x5 ;  /* 0x0000000311007211 */ /* 0x000fca00078e28ff */
[----:B------:R-:W0:Y:S04]  /*cdb0*/  LDS.128 R4, [R0] ;  /* 0x0000000000047984 */ /* 0x000e280000000c00 */
[----:B------:R-:W1:Y:S01]  /*cdc0*/  LDS.128 R8, [R0+0x10] ;  /* 0x0000100000087984 */ /* 0x000e620000000c00 */
[----:B0-----:R-:W-:Y:S02]  /*cdd0*/  IADD3 R50, P0, R4, R50, RZ ;  /* 0x0000003204327210 */ /* 0x001fe40007f1e0ff */
[----:B--2---:R-:W-:Y:S02]  /*cde0*/  IADD3 R54, P1, R6, R54, RZ ;  /* 0x0000003606367210 */ /* 0x004fe40007f3e0ff */
        /* <DEDUP_REMOVED lines=12> */
.L_x_7555:
[----:B------:R-:W-:Y:S05]  /*ceb0*/  BSYNC B0 ;  /* 0x0000000000007941 */ /* 0x000fea0003800000 */
.L_x_7554:
[----:B------:R-:W-:-:S04]  /*cec0*/  SHF.R.S32.HI R17, RZ, 0x1, R17 ;  /* 0x00000001ff117819 */ /* 0x000fc80000011411 */
[----:B------:R-:W-:-:S13]  /*ced0*/  ISETP.GE.AND P0, PT, R17, 0x20, PT ;  /* 0x000000201100780c */ /* 0x000fda0003f06270 */
[----:B------:R-:W-:Y:S05]  /*cee0*/  @P0 BRA `(.L_x_7556) ;  /* 0xfffffffc00900947 */ /* 0x000fea000383ffff */
[----:B------:R-:W-:-:S07]  /*cef0*/  IMAD.MOV.U32 R0, RZ, RZ, 0x20 ;  /* 0x00000020ff007424 */ /* 0x000fce00078e00ff */
.L_x_7553:
[----:B------:R-:W-:Y:S01]  /*cf00*/  ISETP.GE.AND P0, PT, R0, 0x2, PT ;  /* 0x000000020000780c */ /* 0x000fe20003f06270 */
[----:B------:R-:W-:Y:S05]  /*cf10*/  WARPSYNC.ALL ;  /* 0x0000000000007948 */ /* 0x000fea0003800000 */
[----:B------:R-:W-:Y:S07]  /*cf20*/  BAR.SYNC.DEFER_BLOCKING 0x0 ;  /* 0x0000000000007b1d */ /* 0x000fee0000010000 */
[----:B------:R-:W-:Y:S05]  /*cf30*/  @!P0 BRA `(.L_x_7552) ;  /* 0x0000000000508947 */ /* 0x000fea0003800000 */
[----:B0-2---:R-:W-:-:S11]  /*cf40*/  HFMA2.MMA R3, -RZ, RZ, 0, 5.9604644775390625e-08 ;  /* 0x00000001ff037435 */ /* 0x005fd600000001ff */
.L_x_7557:
[----:B------:R-:W1:Y:S04]  /*cf50*/  SHFL.DOWN PT, R7, R54, R3, 0x1f ;  /* 0x08001f0336077589 */ /* 0x000e6800000e0000 */
[----:B------:R-:W0:Y:S04]  /*cf60*/  SHFL.DOWN PT, R11, R14, R3, 0x1f ;  /* 0x08001f030e0b7589 */ /* 0x000e2800000e0000 */
[----:B------:R-:W2:Y:S04]  /*cf70*/  SHFL.DOWN PT, R5, R50, R3, 0x1f ;  /* 0x08001f0332057589 */ /* 0x000ea800000e0000 */
[----:B------:R-:W3:Y:S04]  /*cf80*/  SHFL.DOWN PT, R9, R56, R3, 0x1f ;  /* 0x08001f0338097589 */ /* 0x000ee800000e0000 */
[----:B------:R-:W4:Y:S04]  /*cf90*/  SHFL.DOWN PT, R4, R51, R3, 0x1f ;  /* 0x08001f0333047589 */ /* 0x000f2800000e0000 */
[----:B------:R-:W5:Y:S04]  /*cfa0*/  SHFL.DOWN PT, R6, R55, R3, 0x1f ;  /* 0x08001f0337067589 */ /* 0x000f6800000e0000 */
[----:B------:R-:W5:Y:S01]  /*cfb0*/  SHFL.DOWN PT, R8, R57, R3, 0x1f ;  /* 0x08001f0339087589 */ /* 0x000f6200000e0000 */
[----:B-1----:R-:W-:-:S03]  /*cfc0*/  IADD3 R54, P2, R7, R54, RZ ;  /* 0x0000003607367210 */ /* 0x002fc60007f5e0ff */
[----:B------:R1:W5:Y:S01]  /*cfd0*/  SHFL.DOWN PT, R10, R15, R3, 0x1f ;  /* 0x08001f030f0a7589 */ /* 0x00036200000e0000 */
[----:B0-----:R-:W-:Y:S02]  /*cfe0*/  IADD3 R14, P4, R11, R14, RZ ;  /* 0x0000000e0b0e7210 */ /* 0x001fe40007f9e0ff */
[----:B--2---:R-:W-:Y:S02]  /*cff0*/  IADD3 R50, P1, R5, R50, RZ ;  /* 0x0000003205327210 */ /* 0x004fe40007f3e0ff */
[----:B---3--:R-:W-:Y:S01]  /*d000*/  IADD3 R56, P3, R9, R56, RZ ;  /* 0x0000003809387210 */ /* 0x008fe20007f7e0ff */
[----:B-1----:R-:W-:Y:S01]  /*d010*/  IMAD.SHL.U32 R3, R3, 0x2, RZ ;  /* 0x0000000203037824 */ /* 0x002fe200078e00ff */
[----:B----4-:R-:W-:-:S04]  /*d020*/  IADD3.X R51, R4, R51, RZ, P1, !PT ;  /* 0x0000003304337210 */ /* 0x010fc80000ffe4ff */
[----:B------:R-:W-:Y:S01]  /*d030*/  ISETP.GE.AND P0, PT, R3, R0, PT ;  /* 0x000000000300720c */ /* 0x000fe20003f06270 */
[----:B-----5:R-:W-:Y:S01]  /*d040*/  IMAD.X R55, R6, 0x1, R55, P2 ;  /* 0x0000000106377824 */ /* 0x020fe200010e0637 */
[----:B------:R-:W-:Y:S01]  /*d050*/  IADD3.X R57, R8, R57, RZ, P3, !PT ;  /* 0x0000003908397210 */ /* 0x000fe20001ffe4ff */
[----:B------:R-:W-:-:S10]  /*d060*/  IMAD.X R15, R10, 0x1, R15, P4 ;  /* 0x000000010a0f7824 */ /* 0x000fd400020e060f */
[----:B------:R-:W-:Y:S05]  /*d070*/  @!P0 BRA `(.L_x_7557) ;  /* 0xfffffffc00b48947 */ /* 0x000fea000383ffff */
.L_x_7552:
[----:B------:R-:W3:Y:S01]  /*d080*/  LDC R0, c[0x0][0x3f4] ;  /* 0x0000fd00ff007b82 */ /* 0x000ee20000000800 */
[----:B------:R-:W-:Y:S01]  /*d090*/  MOV R19, RZ ;  /* 0x000000ff00137202 */ /* 0x000fe20000000f00 */
[----:B------:R-:W-:Y:S01]  /*d0a0*/  IMAD.MOV.U32 R22, RZ, RZ, RZ ;  /* 0x000000ffff167224 */ /* 0x000fe200078e00ff */
        /* <DEDUP_REMOVED lines=10> */
[----:B0-2---:R-:W-:-:S05]  /*d150*/  IADD3 R3, -R5, RZ, RZ ;  /* 0x000000ff05037210 */ /* 0x005fca0007ffe1ff */
        /* <DEDUP_REMOVED lines=265> */
.L_x_7558:
        /* <DEDUP_REMOVED lines=272> */
[----:B0-2---:R-:W-:-:S05]  /*f2f0*/  IMAD.HI.U32 R3, R5, UR9, R4 ;  /* 0x0000000905037c27 */ /* 0x005fca000f8e0004 */
[----:B------:R-:W-:Y:S01]  /*f300*/  SHF.R.U32.HI R3, RZ, UR6, R3 ;  /* 0x00000006ff037c19 */ /* 0x000fe20008011603 */
[----:B------:R-:W-:-:S03]  /*f310*/  ULDC UR6, c[0x0][0x5e4] ;  /* 0x0001790000067ab9 */ /* 0x000fc60000000800 */
[----:B------:R-:W-:-:S05]  /*f320*/  IADD3 R3, -R3, RZ, RZ ;  /* 0x000000ff03037210 */ /* 0x000fca0007ffe1ff */
[----:B------:R-:W-:-:S04]  /*f330*/  IMAD R4, R3, UR8, R5 ;  /* 0x0000000803047c24 */ /* 0x000fc8000f8e0205 */
[----:B------:R-:W-:-:S07]  /*f340*/  IMAD R19, R4, UR6, R19 ;  /* 0x0000000604137c24 */ /* 0x000fce000f8e0213 */
.L_x_7559:
[----:B------:R-:W-:Y:S01]  /*f350*/  IADD3 R8, P0, R19, UR4, RZ ;  /* 0x0000000413087c10 */ /* 0x000fe2000ff1e0ff */
[----:B------:R-:W-:Y:S01]  /*f360*/  IMAD.MOV.U32 R18, RZ, RZ, RZ ;  /* 0x000000ffff127224 */ /* 0x000fe200078e00ff */
[----:B01----:R-:W-:-:S03]  /*f370*/  MOV R17, RZ ;  /* 0x000000ff00117202 */ /* 0x003fc60000000f00 */
        /* <DEDUP_REMOVED lines=20> */
[----:B--2---:R-:W-:-:S05]  /*f4c0*/  IADD3 R3, -R5, RZ, RZ ;  /* 0x000000ff05037210 */ /* 0x004fca0007ffe1ff */
        /* <DEDUP_REMOVED lines=255> */
.L_x_7560:
        /* <DEDUP_REMOVED lines=277> */
.L_x_7561:
        /* <DEDUP_REMOVED lines=17> */
[----:B--2---:R-:W-:Y:S01]  /*11720*/  IMAD R3, R16, UR6, RZ ;  /* 0x0000000610037c24 */ /* 0x004fe2000f8e02ff */
        /* <DEDUP_REMOVED lines=279> */
.L_x_7563:
        /* <DEDUP_REMOVED lines=277> */
.L_x_7564:
[----:B------:R-:W-:Y:S01]  /*139f0*/  IADD3 R10, P0, R19, UR4, RZ ;  /* 0x00000004130a7c10 */ /* 0x000fe2000ff1e0ff */
[----:B------:R-:W-:Y:S01]  /*13a00*/  IMAD.MOV.U32 R17, RZ, RZ, RZ ;  /* 0x000000ffff117224 */ /* 0x000fe200078e00ff */
[----:B------:R-:W-:Y:S02]  /*13a10*/  MOV R18, RZ ;  /* 0x000000ff00127202 */ /* 0x000fe40000000f00 */
        /* <DEDUP_REMOVED lines=276> */
.L_x_7565:
        /* <DEDUP_REMOVED lines=277> */
.L_x_7566:
        /* <DEDUP_REMOVED lines=16> */
.L_x_7568:
[----:B------:R-:W-:Y:S05]  /*15db0*/  BSYNC B0 ;  /* 0x0000000000007941 */ /* 0x000fea0003800000 */
.L_x_7567:
        /* <DEDUP_REMOVED lines=17> */
.L_x_7570:
[----:B------:R-:W-:Y:S05]  /*15ed0*/  BSYNC B0 ;  /* 0x0000000000007941 */ /* 0x000fea0003800000 */
.L_x_7569:
        /* <DEDUP_REMOVED lines=14> */
[----:B0-----:R-:W0:Y:S01]  /*15fc0*/  S2R R21, SR_LANEID ;  /* 0x0000000000157919 */ /* 0x001e220000000000 */
        /* <DEDUP_REMOVED lines=20> */
.L_x_7572:
[----:B------:R-:W-:Y:S05]  /*16110*/  BSYNC B0 ;  /* 0x0000000000007941 */ /* 0x000fea0003800000 */
.L_x_7571:
        /* <DEDUP_REMOVED lines=25> */
[----:B0-----:R-:W-:Y:S01]  /*162b0*/  MOV R21, UR11 ;  /* 0x0000000b00157c02 */ /* 0x001fe20008000f00 */
        /* <DEDUP_REMOVED lines=17> */
[----:B------:R-:W-:-:S02]  /*163d0*/  IMAD.U32 R3, RZ, RZ, UR11 ;  /* 0x0000000bff037e24 */ /* 0x000fc4000f8e00ff */
[----:B------:R-:W-:Y:S02]  /*163e0*/  IMAD R39, R24, UR7, RZ ;  /* 0x0000000718277c24 */ /* 0x000fe4000f8e02ff */
[----:B0-----:R-:W-:-:S07]  /*163f0*/  IMAD R41, R41, UR6, RZ ;  /* 0x0000000629297c24 */ /* 0x001fce000f8e02ff */
.L_x_7577:
[----:B------:R-:W-:-:S05]  /*16400*/  IADD3 R25, R39, R38, RZ ;  /* 0x0000002627197210 */ /* 0x000fca0007ffe0ff */
[----:B-1----:R-:W-:-:S05]  /*16410*/  IMAD.WIDE.U32 R24, R25, 0x20, R36 ;  /* 0x0000002019187825 */ /* 0x002fca00078e0024 */
[----:B------:R-:W2:Y:S04]  /*16420*/  LDG.E.64 R28, desc[UR60][R24.64+0x8] ;  /* 0x0000083c181c7981 */ /* 0x000ea8000c1e1b00 */
[----:B------:R-:W3:Y:S04]  /*16430*/  LDG.E.64 R34, desc[UR60][R24.64+0x18] ;  /* 0x0000183c18227981 */ /* 0x000ee8000c1e1b00 */
[----:B------:R-:W4:Y:S04]  /*16440*/  LDG.E.64 R26, desc[UR60][R24.64] ;  /* 0x0000003c181a7981 */ /* 0x000f28000c1e1b00 */
[----:B------:R-:W5:Y:S01]  /*16450*/  LDG.E.64 R30, desc[UR60][R24.64+0x10] ;  /* 0x0000103c181e7981 */ /* 0x000f62000c1e1b00 */
[----:B------:R-:W-:-:S05]  /*16460*/  IMAD.IADD R38, R41, 0x1, R38 ;  /* 0x0000000129267824 */ /* 0x000fca00078e0226 */
        /* <DEDUP_REMOVED lines=11> */
.L_x_7576:
[----:B------:R-:W-:Y:S05]  /*16520*/  BRA `(.L_x_7575) ;  /* 0x00000000009c7947 */ /* 0x000fea0003800000 */
.L_x_7574:
[----:B------:R-:W-:Y:S01]  /*16530*/  ULDC UR7, c[0x0][0x234] ;  /* 0x00008d0000077ab9 */ /* 0x000fe20000000800 */
[----:B0-----:R-:W-:Y:S01]  /*16540*/  MOV R20, UR10 ;  /* 0x0000000a00147c02 */ /* 0x001fe20008000f00 */
[----:B------:R-:W-:Y:S01]  /*16550*/  IMAD.U32 R21, RZ, RZ, UR11 ;  /* 0x0000000bff157e24 */ /* 0x000fe2000f8e00ff */
[----:B------:R-:W-:Y:S01]  /*16560*/  ISETP.GE.U32.AND P0, PT, R2, UR7, PT ;  /* 0x0000000702007c0c */ /* 0x000fe2000bf06070 */
[----:B------:R-:W-:Y:S01]  /*16570*/  IMAD.U32 R15, RZ, RZ, UR11 ;  /* 0x0000000bff0f7e24 */ /* 0x000fe2000f8e00ff */
[----:B------:R-:W-:Y:S01]  /*16580*/  MOV R14, UR10 ;  /* 0x0000000a000e7c02 */ /* 0x000fe20008000f00 */
[----:B------:R-:W-:Y:S01]  /*16590*/  IMAD.U32 R3, RZ, RZ, UR11 ;  /* 0x0000000bff037e24 */ /* 0x000fe2000f8e00ff */
[----:B------:R-:W-:-:S09]  /*165a0*/  MOV R0, UR10 ;  /* 0x0000000a00007c02 */ /* 0x000fd20008000f00 */
[----:B------:R-:W-:Y:S05]  /*165b0*/  @P0 BRA `(.L_x_7575) ;  /* 0x0000000000780947 */ /* 0x000fea0003800000 */
[----:B------:R-:W-:Y:S01]  /*165c0*/  ULDC UR6, c[0x0][0x10] ;  /* 0x0000040000067ab9 */ /* 0x000fe20000000800 */
[----:B------:R-:W0:Y:S01]  /*165d0*/  LDC R40, c[0x0][RZ] ;  /* 0x00000000ff287b82 */ /* 0x000e220000000800 */
[----:B------:R-:W-:Y:S01]  /*165e0*/  MOV R20, UR10 ;  /* 0x0000000a00147c02 */ /* 0x000fe20008000f00 */
[----:B------:R-:W-:Y:S01]  /*165f0*/  IMAD.U32 R21, RZ, RZ, UR11 ;  /* 0x0000000bff157e24 */ /* 0x000fe2000f8e00ff */
[----:B------:R-:W-:Y:S01]  /*16600*/  MOV R14, UR10 ;  /* 0x0000000a000e7c02 */ /* 0x000fe20008000f00 */
[----:B------:R-:W-:Y:S01]  /*16610*/  IMAD.U32 R15, RZ, RZ, UR11 ;  /* 0x0000000bff0f7e24 */ /* 0x000fe2000f8e00ff */
[----:B------:R-:W-:Y:S01]  /*16620*/  MOV R0, UR10 ;  /* 0x0000000a00007c02 */ /* 0x000fe20008000f00 */
[----:B------:R-:W-:Y:S01]  /*16630*/  IMAD.U32 R3, RZ, RZ, UR11 ;  /* 0x0000000bff037e24 */ /* 0x000fe2000f8e00ff */
[----:B------:R-:W-:Y:S01]  /*16640*/  MOV R39, R2 ;  /* 0x0000000200277202 */ /* 0x000fe20000000f00 */
[----:B------:R-:W1:Y:S01]  /*16650*/  LDC.64 R36, c[0x0][0x610] ;  /* 0x00018400ff247b82 */ /* 0x000e620000000a00 */
[----:B------:R-:W-:-:S07]  /*16660*/  IMAD R38, R24, UR6, RZ ;  /* 0x0000000618267c24 */ /* 0x000fce000f8e02ff */
[----:B------:R-:W2:Y:S02]  /*16670*/  LDC R42, c[0x0][0x4] ;  /* 0x00000100ff2a7b82 */ /* 0x000ea40000000800 */
.L_x_7578:
[----:B------:R-:W-:-:S04]  /*16680*/  IMAD.IADD R25, R38, 0x1, R39 ;  /* 0x0000000126197824 */ /* 0x000fc800078e0227 */
[----:B0-----:R-:W-:-:S04]  /*16690*/  IMAD R25, R25, R40, R16 ;  /* 0x0000002819197224 */ /* 0x001fc800078e0210 */
[----:B-1----:R-:W-:-:S05]  /*166a0*/  IMAD.WIDE.U32 R24, R25, 0x20, R36 ;  /* 0x0000002019187825 */ /* 0x002fca00078e0024 */
[----:B------:R-:W3:Y:S04]  /*166b0*/  LDG.E.64 R26, desc[UR60][R24.64] ;  /* 0x0000003c181a7981 */ /* 0x000ee8000c1e1b00 */
[----:B------:R-:W4:Y:S04]  /*166c0*/  LDG.E.64 R30, desc[UR60][R24.64+0x10] ;  /* 0x0000103c181e7981 */ /* 0x000f28000c1e1b00 */
[----:B------:R-:W5:Y:S04]  /*166d0*/  LDG.E.64 R28, desc[UR60][R24.64+0x8] ;  /* 0x0000083c181c7981 */ /* 0x000f68000c1e1b00 */
[----:B------:R-:W5:Y:S01]  /*166e0*/  LDG.E.64 R34, desc[UR60][R24.64+0x18] ;  /* 0x0000183c18227981 */ /* 0x000f62000c1e1b00 */
[----:B--2---:R-:W-:Y:S01]  /*166f0*/  IMAD.IADD R39, R42, 0x1, R39 ;  /* 0x000000012a277824 */ /* 0x004fe200078e0227 */
[----:B---3--:R-:W-:-:S04]  /*16700*/  IADD3 R32, P0, R26, R32, RZ ;  /* 0x000000201a207210 */ /* 0x008fc80007f1e0ff */
[----:B------:R-:W-:Y:S02]  /*16710*/  IADD3.X R33, R27, R33, RZ, P0, !PT ;  /* 0x000000211b217210 */ /* 0x000fe400007fe4ff */
[----:B------:R-:W-:Y:S02]  /*16720*/  ISETP.GE.U32.AND P0, PT, R39, UR7, PT ;  /* 0x0000000727007c0c */ /* 0x000fe4000bf06070 */
[----:B----4-:R-:W-:Y:S02]  /*16730*/  IADD3 R14, P3, R30, R14, RZ ;  /* 0x0000000e1e0e7210 */ /* 0x010fe40007f7e0ff */
[----:B-----5:R-:W-:Y:S02]  /*16740*/  IADD3 R20, P2, R28, R20, RZ ;  /* 0x000000141c147210 */ /* 0x020fe40007f5e0ff */
[----:B------:R-:W-:Y:S01]  /*16750*/  IADD3 R0, P4, R34, R0, RZ ;  /* 0x0000000022007210 */ /* 0x000fe20007f9e0ff */
[----:B------:R-:W-:Y:S01]  /*16760*/  IMAD.X R15, R31, 0x1, R15, P3 ;  /* 0x000000011f0f7824 */ /* 0x000fe200018e060f */
[----:B------:R-:W-:-:S02]  /*16770*/  IADD3.X R21, R29, R21, RZ, P2, !PT ;  /* 0x000000151d157210 */ /* 0x000fc400017fe4ff */
[----:B------:R-:W-:-:S03]  /*16780*/  IADD3.X R3, R35, R3, RZ, P4, !PT ;  /* 0x0000000323037210 */ /* 0x000fc600027fe4ff */
[----:B------:R-:W-:Y:S06]  /*16790*/  @!P0 BRA `(.L_x_7578) ;  /* 0xfffffffc00b88947 */ /* 0x000fec000383ffff */
.L_x_7575:
[----:B------:R-:W-:Y:S05]  /*167a0*/  BSYNC B0 ;  /* 0x0000000000007941 */ /* 0x000fea0003800000 */
.L_x_7573:
[----:B------:R-:W0:Y:S01]  /*167b0*/  LDC R35, c[0x0][RZ] ;  /* 0x00000000ff237b82 */ /* 0x000e220000000800 */
[----:B------:R-:W-:Y:S01]  /*167c0*/  UIADD3 UR4, UR4, 0x10, URZ ;  /* 0x0000001004047890 */ /* 0x000fe2000fffe03f */
[----:B------:R-:W-:Y:S01]  /*167d0*/  IMAD.MOV.U32 R24, RZ, RZ, R32 ;  /* 0x000000ffff187224 */ /* 0x000fe200078e0020 */
[----:B------:R-:W-:Y:S01]  /*167e0*/  MOV R25, R33 ;  /* 0x0000002100197202 */ /* 0x000fe20000000f00 */
[----:B------:R-:W-:Y:S01]  /*167f0*/  IMAD.MOV.U32 R26, RZ, RZ, R20 ;  /* 0x000000ffff1a7224 */ /* 0x000fe200078e0014 */
        /* <DEDUP_REMOVED lines=14> */
[----:B0-----:R-:W-:-:S07]  /*168e0*/  IMAD.U32 R25, RZ, RZ, UR5 ;  /* 0x00000005ff197e24 */ /* 0x001fce000f8e00ff */
.L_x_7582:
        /* <DEDUP_REMOVED lines=30> */
.L_x_7581:
[----:B------:R-:W-:Y:S05]  /*16ad0*/  BSYNC B0 ;  /* 0x0000000000007941 */ /* 0x000fea0003800000 */
.L_x_7580:
[----:B0-----:R-:W-:Y:S01]  /*16ae0*/  IMAD.MOV.U32 R25, RZ, RZ, R36 ;  /* 0x000000ffff197224 */ /* 0x001fe200078e0024 */
[----:B------:R-:W-:Y:S06]  /*16af0*/  @P2 BRA `(.L_x_7582) ;  /* 0xfffffffc007c2947 */ /* 0x000fec000383ffff */
.L_x_7579:
[----:B------:R-:W-:Y:S02]  /*16b00*/  ULDC UR4, c[0x0][0x238] ;  /* 0x00008e0000047ab9 */ /* 0x000fe40000000800 */
[----:B------:R-:W-:-:S13]  /*16b10*/  ISETP.NE.AND P0, PT, RZ, UR4, PT ;  /* 0x00000004ff007c0c */ /* 0x000fda000bf05270 */
[----:B------:R-:W-:Y:S05]  /*16b20*/  @!P0 BRA `(.L_x_7583) ;  /* 0x0000000400248947 */ /* 0x000fea0003800000 */
[----:B------:R-:W-:Y:S02]  /*16b30*/  ISETP.GT.AND P0, PT, R35, 0x20, PT ;  /* 0x000000202300780c */ /* 0x000fe40003f04270 */
[----:B------:R-:W-:-:S11]  /*16b40*/  MOV R2, R35 ;  /* 0x0000002300027202 */ /* 0x000fd60000000f00 */
[----:B------:R-:W-:Y:S05]  /*16b50*/  @!P0 BRA `(.L_x_7584) ;  /* 0x0000000000bc8947 */ /* 0x000fea0003800000 */
[----:B0-----:R-:W-:Y:S01]  /*16b60*/  IMAD.MOV.U32 R24, RZ, RZ, R32 ;  /* 0x000000ffff187224 */ /* 0x001fe200078e0020 */
[----:B------:R-:W-:Y:S01]  /*16b70*/  MOV R25, R33 ;  /* 0x0000002100197202 */ /* 0x000fe20000000f00 */
[----:B------:R-:W-:Y:S01]  /*16b80*/  IMAD.MOV.U32 R26, RZ, RZ, R20 ;  /* 0x000000ffff1a7224 */ /* 0x000fe200078e0014 */
[----:B------:R-:W-:Y:S01]  /*16b90*/  MOV R27, R21 ;  /* 0x00000015001b7202 */ /* 0x000fe20000000f00 */
[----:B------:R-:W-:Y:S01]  /*16ba0*/  IMAD.MOV.U32 R28, RZ, RZ, R14 ;  /* 0x000000ffff1c7224 */ /* 0x000fe200078e000e */
[----:B------:R-:W-:Y:S01]  /*16bb0*/  MOV R29, R15 ;  /* 0x0000000f001d7202 */ /* 0x000fe20000000f00 */
[----:B------:R-:W-:Y:S01]  /*16bc0*/  IMAD.MOV.U32 R30, RZ, RZ, R0 ;  /* 0x000000ffff1e7224 */ /* 0x000fe200078e0000 */
[----:B------:R-:W-:Y:S01]  /*16bd0*/  MOV R31, R3 ;  /* 0x00000003001f7202 */ /* 0x000fe20000000f00 */
[----:B------:R1:W-:Y:S01]  /*16be0*/  STS.128 [R37], R24 ;  /* 0x0000001825007388 */ /* 0x0003e20000000c00 */
[----:B------:R-:W-:-:S03]  /*16bf0*/  LEA.HI R2, R35, R35, RZ, 0x1 ;  /* 0x0000002323027211 */ /* 0x000fc600078f08ff */
[----:B------:R1:W-:Y:S01]  /*16c00*/  STS.128 [R37+0x10], R28 ;  /* 0x0000101c25007388 */ /* 0x0003e20000000c00 */
[----:B------:R-:W-:Y:S01]  /*16c10*/  SHF.R.S32.HI R34, RZ, 0x1, R2 ;  /* 0x00000001ff227819 */ /* 0x000fe20000011402 */
[----:B------:R-:W-:-:S03]  /*16c20*/  IMAD.MOV.U32 R2, RZ, RZ, 0x20 ;  /* 0x00000020ff027424 */ /* 0x000fc600078e00ff */
[----:B------:R-:W-:-:S13]  /*16c30*/  ISETP.GE.AND P0, PT, R34, 0x20, PT ;  /* 0x000000202200780c */ /* 0x000fda0003f06270 */
[----:B-1----:R-:W-:Y:S05]  /*16c40*/  @!P0 BRA `(.L_x_7584) ;  /* 0x0000000000808947 */ /* 0x002fea0003800000 */
.L_x_7587:
[----:B------:R-:W-:Y:S01]  /*16c50*/  IADD3 R2, R16, R34, RZ ;  /* 0x0000002210027210 */ /* 0x000fe20007ffe0ff */
[----:B------:R-:W-:Y:S03]  /*16c60*/  BAR.SYNC.DEFER_BLOCKING 0x0 ;  /* 0x0000000000007b1d */ /* 0x000fe60000010000 */
[----:B------:R-:W-:-:S03]  /*16c70*/  ISETP.GE.U32.AND P0, PT, R2, R35, PT ;  /* 0x000000230200720c */ /* 0x000fc60003f06070 */
[----:B------:R-:W-:Y:S01]  /*16c80*/  BSSY B0, `(.L_x_7585) ;  /* 0x0000018000007945 */ /* 0x000fe20003800000 */
[----:B------:R-:W-:-:S13]  /*16c90*/  ISETP.GE.U32.OR P0, PT, R16, R34, P0 ;  /* 0x000000221000720c */ /* 0x000fda0000706470 */
[----:B0-----:R-:W-:Y:S05]  /*16ca0*/  @P0 BRA `(.L_x_7586) ;  /* 0x0000000000540947 */ /* 0x001fea0003800000 */
[----:B------:R-:W-:-:S05]  /*16cb0*/  IMAD R2, R34, 0x20, R37 ;  /* 0x0000002022027824 */ /* 0x000fca00078e0225 */
        /* <DEDUP_REMOVED lines=20> */
.L_x_7586:
[----:B------:R-:W-:Y:S05]  /*16e00*/  BSYNC B0 ;  /* 0x0000000000007941 */ /* 0x000fea0003800000 */
.L_x_7585:
[----:B------:R-:W-:-:S04]  /*16e10*/  SHF.R.S32.HI R34, RZ, 0x1, R34 ;  /* 0x00000001ff227819 */ /* 0x000fc80000011422 */
[----:B------:R-:W-:-:S13]  /*16e20*/  ISETP.GE.AND P0, PT, R34, 0x20, PT ;  /* 0x000000202200780c */ /* 0x000fda0003f06270 */
[----:B------:R-:W-:Y:S05]  /*16e30*/  @P0 BRA `(.L_x_7587) ;  /* 0xfffffffc00840947 */ /* 0x000fea000383ffff */
[----:B------:R-:W-:-:S11]  /*16e40*/  HFMA2.MMA R2, -RZ, RZ, 0, 1.9073486328125e-06 ;  /* 0x00000020ff027435 */ /* 0x000fd600000001ff */
.L_x_7584:
[----:B------:R-:W-:Y:S01]  /*16e50*/  BAR.SYNC.DEFER_BLOCKING 0x0 ;  /* 0x0000000000007b1d */ /* 0x000fe20000010000 */
[----:B------:R-:W-:-:S13]  /*16e60*/  ISETP.GE.AND P0, PT, R2, 0x2, PT ;  /* 0x000000020200780c */ /* 0x000fda0003f06270 */
[----:B------:R-:W-:Y:S05]  /*16e70*/  @!P0 BRA `(.L_x_7583) ;  /* 0x0000000000508947 */ /* 0x000fea0003800000 */
[----:B0-----:R-:W-:-:S07]  /*16e80*/  IMAD.MOV.U32 R25, RZ, RZ, 0x1 ;  /* 0x00000001ff197424 */ /* 0x001fce00078e00ff */
.L_x_7588:
        /* <DEDUP_REMOVED lines=11> */
[----:B---3--:R-:W-:Y:S02]  /*16f40*/  IADD3 R0, P5, R35, R0, RZ ;  /* 0x0000000023007210 */ /* 0x008fe40007fbe0ff */
[----:B0-----:R-:W-:Y:S01]  /*16f50*/  SHF.L.U32 R25, R25, 0x1, RZ ;  /* 0x0000000119197819 */ /* 0x001fe200000006ff */
[----:B----4-:R-:W-:-:S03]  /*16f60*/  IMAD.X R33, R16, 0x1, R33, P2 ;  /* 0x0000000110217824 */ /* 0x010fc600010e0621 */
[----:B------:R-:W-:Y:S02]  /*16f70*/  ISETP.GE.AND P0, PT, R25, R2, PT ;  /* 0x000000021900720c */ /* 0x000fe40003f06270 */
[----:B-----5:R-:W-:Y:S01]  /*16f80*/  IADD3.X R21, R24, R21, RZ, P3, !PT ;  /* 0x0000001518157210 */ /* 0x020fe20001ffe4ff */
[----:B------:R-:W-:Y:S01]  /*16f90*/  IMAD.X R15, R26, 0x1, R15, P4 ;  /* 0x000000011a0f7824 */ /* 0x000fe200020e060f */
[----:B------:R-:W-:-:S09]  /*16fa0*/  IADD3.X R3, R28, R3, RZ, P5, !PT ;  /* 0x000000031c037210 */ /* 0x000fd20002ffe4ff */
[----:B------:R-:W-:Y:S05]  /*16fb0*/  @!P0 BRA `(.L_x_7588) ;  /* 0xfffffffc00b48947 */ /* 0x000fea000383ffff */
.L_x_7583:
        /* <DEDUP_REMOVED lines=21> */
.L_x_7590:
[----:B0-----:R-:W-:Y:S01]  /*17110*/  IMAD.MOV.U32 R28, RZ, RZ, R20 ;  /* 0x000000ffff1c7224 */ /* 0x001fe200078e0014 */
[----:B------:R-:W-:Y:S01]  /*17120*/  MOV R29, R21 ;  /* 0x00000015001d7202 */ /* 0x000fe20000000f00 */
[----:B------:R-:W-:Y:S01]  /*17130*/  IMAD.MOV.U32 R26, RZ, RZ, R14 ;  /* 0x000000ffff1a7224 */ /* 0x000fe200078e000e */
        /* <DEDUP_REMOVED lines=24> */
.L_x_7592:
        /* <DEDUP_REMOVED lines=22> */
.L_x_7593:
        /* <DEDUP_REMOVED lines=22> */
.L_x_7594:
        /* <DEDUP_REMOVED lines=22> */
.L_x_7595:
[----:B------:R-:W-:Y:S02]  /*176e0*/  ULDC.64 UR4, c[0x0][0x5f8] ;  /* 0x00017e0000047ab9 */ /* 0x000fe40000000a00 */
[----:B-1----:R-:W-:-:S04]  /*176f0*/  IADD3 R2, P0, R17, UR4, RZ ;  /* 0x0000000411027c10 */ /* 0x002fc8000ff1e0ff */
[----:B------:R-:W-:-:S05]  /*17700*/  IADD3.X R3, RZ, UR5, RZ, P0, !PT ;  /* 0x00000005ff037c10 */ /* 0x000fca00087fe4ff */
[----:B------:R-:W-:Y:S01]  /*17710*/  STG.E.64 desc[UR60][R2.64], R24 ;  /* 0x0000001802007986 */ /* 0x000fe2000c101b3c */
[----:B------:R-:W-:Y:S05]  /*17720*/  EXIT ;  /* 0x000000000000794d */ /* 0x000fea0003800000 */
.L_x_7591:
[----:B------:R-:W-:Y:S04]  /*17730*/  STG.E.64 desc[UR60][R4.64], R32 ;  /* 0x0000002004007986 */ /* 0x000fe8000c101b3c */
[----:B------:R-:W-:Y:S04]  /*17740*/  STG.E.64 desc[UR60][R4.64+0x8], R28 ;  /* 0x0000081c04007986 */ /* 0x000fe8000c101b3c */
[----:B------:R-:W-:Y:S04]  /*17750*/  STG.E.64 desc[UR60][R4.64+0x10], R26 ;  /* 0x0000101a04007986 */ /* 0x000fe8000c101b3c */
[----:B------:R-:W-:Y:S01]  /*17760*/  STG.E.64 desc[UR60][R4.64+0x18], R24 ;  /* 0x0000181804007986 */ /* 0x000fe2000c101b3c */
[----:B------:R-:W-:Y:S05]  /*17770*/  EXIT ;  /* 0x000000000000794d */ /* 0x000fea0003800000 */
.L_x_7589:
[----:B------:R-:W-:Y:S01]  /*17780*/  ISETP.NE.AND P0, PT, RZ, UR36, PT ;  /* 0x00000024ff007c0c */ /* 0x000fe2000bf05270 */
[----:B------:R-:W-:Y:S02]  /*17790*/  ULDC.U8 UR4, c[0x0][0x629] ;  /* 0x00018a4000047ab9 */ /* 0x000fe40000000000 */
[----:B------:R-:W-:-:S10]  /*177a0*/  ISETP.NE.AND P4, PT, RZ, UR4, PT ;  /* 0x00000004ff007c0c */ /* 0x000fd4000bf85270 */
[----:B------:R-:W-:Y:S05]  /*177b0*/  @!P0 BRA `(.L_x_7596) ;  /* 0x0000000000308947 */ /* 0x000fea0003800000 */
[----:B------:R-:W2:Y:S04]  /*177c0*/  LDG.E.64 R4, desc[UR60][R12.64] ;  /* 0x0000003c0c047981 */ /* 0x000ea8000c1e1b00 */
[----:B0-----:R-:W3:Y:S04]  /*177d0*/  LDG.E.64 R26, desc[UR60][R8.64] ;  /* 0x0000003c081a7981 */ /* 0x001ee8000c1e1b00 */
        /* <DEDUP_REMOVED lines=10> */
.L_x_7596:
        /* <DEDUP_REMOVED lines=27> */
.L_x_7598:
        /* <DEDUP_REMOVED lines=22> */
.L_x_7599:
        /* <DEDUP_REMOVED lines=22> */
.L_x_7600:
        /* <DEDUP_REMOVED lines=22> */
.L_x_7601:
[----:B------:R-:W-:Y:S02]  /*17e50*/  ULDC.64 UR4, c[0x0][0x5f8] ;  /* 0x00017e0000047ab9 */ /* 0x000fe40000000a00 */
[----:B-1----:R-:W-:-:S05]  /*17e60*/  IADD3 R2, P0, R17, UR4, RZ ;  /* 0x0000000411027c10 */ /* 0x002fca000ff1e0ff */
[----:B------:R-:W-:-:S05]  /*17e70*/  IMAD.X R3, RZ, RZ, UR5, P0 ;  /* 0x00000005ff037e24 */ /* 0x000fca00080e06ff */
[----:B------:R-:W-:Y:S01]  /*17e80*/  STG.E.64 desc[UR60][R2.64], R26 ;  /* 0x0000001a02007986 */ /* 0x000fe2000c101b3c */
[----:B------:R-:W-:Y:S05]  /*17e90*/  EXIT ;  /* 0x000000000000794d */ /* 0x000fea0003800000 */
.L_x_7597:
[----:B------:R-:W-:Y:S04]  /*17ea0*/  STG.E.64 desc[UR60][R12.64], R32 ;  /* 0x000000200c007986 */ /* 0x000fe8000c101b3c */
[----:B------:R-:W-:Y:S04]  /*17eb0*/  STG.E.64 desc[UR60][R10.64], R28 ;  /* 0x0000001c0a007986 */ /* 0x000fe8000c101b3c */
[----:B------:R-:W-:Y:S04]  /*17ec0*/  STG.E.64 desc[UR60][R8.64], R24 ;  /* 0x0000001808007986 */ /* 0x000fe8000c101b3c */
[----:B------:R-:W-:Y:S01]  /*17ed0*/  STG.E.64 desc[UR60][R6.64], R26 ;  /* 0x0000001a06007986 */ /* 0x000fe2000c101b3c */
[----:B------:R-:W-:Y:S05]  /*17ee0*/  EXIT ;  /* 0x000000000000794d */ /* 0x000fea0003800000 */
.L_x_7562:
        /* <DEDUP_REMOVED lines=20> */
[----:B--2---:R-:W2:Y:S04]  /*18030*/  LDG.E.64 R2, desc[UR60][R4.64] ;  /* 0x0000003c04027981 */ /* 0x004ea8000c1e1b00 */
[----:B------:R-:W4:Y:S04]  /*18040*/  LDG.E.64 R6, desc[UR60][R4.64+0x8] ;  /* 0x0000083c04067981 */ /* 0x000f28000c1e1b00 */
[----:B------:R-:W5:Y:S01]  /*18050*/  LDG.E.64 R10, desc[UR60][R4.64+0x18] ;  /* 0x0000183c040a7981 */ /* 0x000f62000c1e1b00 */
[----:B---3--:R-:W-:-:S02]  /*18060*/  IADD3 R56, P2, R8, R56, RZ ;  /* 0x0000003808387210 */ /* 0x008fc40007f5e0ff */
[----:B--2---:R-:W-:Y:S02]  /*18070*/  IADD3 R50, P0, R2, R50, RZ ;  /* 0x0000003202327210 */ /* 0x004fe40007f1e0ff */
[----:B----4-:R-:W-:Y:S02]  /*18080*/  IADD3 R54, P1, R6, R54, RZ ;  /* 0x0000003606367210 */ /* 0x010fe40007f3e0ff */
[----:B-----5:R-:W-:Y:S01]  /*18090*/  IADD3 R14, P3, R10, R14, RZ ;  /* 0x0000000e0a0e7210 */ /* 0x020fe20007f7e0ff */
[----:B------:R-:W-:Y:S01]  /*180a0*/  IMAD.X R57, R9, 0x1, R57, P2 ;  /* 0x0000000109397824 */ /* 0x000fe200010e0639 */
[----:B------:R-:W-:Y:S02]  /*180b0*/  IADD3.X R51, R3, R51, RZ, P0, !PT ;  /* 0x0000003303337210 */ /* 0x000fe400007fe4ff */
[----:B------:R-:W-:Y:S02]  /*180c0*/  IADD3.X R55, R7, R55, RZ, P1, !PT ;  /* 0x0000003707377210 */ /* 0x000fe40000ffe4ff */
[----:B------:R-:W-:-:S07]  /*180d0*/  IADD3.X R15, R11, R15, RZ, P3, !PT ;  /* 0x0000000f0b0f7210 */ /* 0x000fce0001ffe4ff */
.L_x_7603:
[----:B------:R-:W-:Y:S01]  /*180e0*/  MOV R24, R14 ;  /* 0x0000000e00187202 */ /* 0x000fe20000000f00 */
[----:B------:R-:W-:Y:S01]  /*180f0*/  IMAD.MOV.U32 R25, RZ, RZ, R15 ;  /* 0x000000ffff197224 */ /* 0x000fe200078e000f */
        /* <DEDUP_REMOVED lines=9> */
[----:B--2---:R0:W1:Y:S01]  /*18190*/  LDC.64 R2, c[0x4][R0] ;  /* 0x0100000000027b82 */ /* 0x0040620000000a00 */
        /* <DEDUP_REMOVED lines=11> */
.L_x_7605:
        /* <DEDUP_REMOVED lines=10> */
[----:B--2---:R1:W2:Y:S01]  /*182f0*/  LDC.64 R2, c[0x4][R0] ;  /* 0x0100000000027b82 */ /* 0x0042a20000000a00 */
        /* <DEDUP_REMOVED lines=11> */
.L_x_7606:
[----:B------:R-:W-:Y:S01]  /*183b0*/  ULDC.64 UR4, c[0x0][0x5f8] ;  /* 0x00017e0000047ab9 */ /* 0x000fe20000000a00 */
[----:B------:R-:W-:Y:S02]  /*183c0*/  ISETP.NE.AND P6, PT, R16, 0x1, PT ;  /* 0x000000011000780c */ /* 0x000fe40003fc5270 */
[----:B------:R-:W-:-:S04]  /*183d0*/  IADD3 R2, P0, R19, UR4, RZ ;  /* 0x0000000413027c10 */ /* 0x000fc8000ff1e0ff */
[----:B--2---:R-:W-:-:S05]  /*183e0*/  IADD3.X R3, RZ, UR5, RZ, P0, !PT ;  /* 0x00000005ff037c10 */ /* 0x004fca00087fe4ff */
        /* <DEDUP_REMOVED lines=18> */
.L_x_7607:
        /* <DEDUP_REMOVED lines=22> */
.L_x_7608:
[----:B------:R-:W-:Y:S02]  /*18670*/  ULDC.64 UR4, c[0x0][0x5f8] ;  /* 0x00017e0000047ab9 */ /* 0x000fe40000000a00 */
[----:B-1----:R-:W-:-:S04]  /*18680*/  IADD3 R2, P0, R17, UR4, RZ ;  /* 0x0000000411027c10 */ /* 0x002fc8000ff1e0ff */
[----:B------:R-:W-:-:S05]  /*18690*/  IADD3.X R3, RZ, UR5, RZ, P0, !PT ;  /* 0x00000005ff037c10 */ /* 0x000fca00087fe4ff */
[----:B------:R-:W-:Y:S01]  /*186a0*/  STG.E.64 desc[UR60][R2.64], R24 ;  /* 0x0000001802007986 */ /* 0x000fe2000c101b3c */
[----:B------:R-:W-:Y:S05]  /*186b0*/  EXIT ;  /* 0x000000000000794d */ /* 0x000fea0003800000 */
.L_x_7604:
[----:B------:R-:W-:Y:S04]  /*186c0*/  STG.E.64 desc[UR60][R4.64], R50 ;  /* 0x0000003204007986 */ /* 0x000fe8000c101b3c */
[----:B------:R-:W-:Y:S04]  /*186d0*/  STG.E.64 desc[UR60][R4.64+0x8], R54 ;  /* 0x0000083604007986 */ /* 0x000fe8000c101b3c */
[----:B------:R-:W-:Y:S04]  /*186e0*/  STG.E.64 desc[UR60][R4.64+0x10], R56 ;  /* 0x0000103804007986 */ /* 0x000fe8000c101b3c */
[----:B------:R-:W-:Y:S01]  /*186f0*/  STG.E.64 desc[UR60][R4.64+0x18], R24 ;  /* 0x0000181804007986 */ /* 0x000fe2000c101b3c */
[----:B------:R-:W-:Y:S05]  /*18700*/  EXIT ;  /* 0x000000000000794d */ /* 0x000fea0003800000 */
.L_x_7602:
        /* <DEDUP_REMOVED lines=16> */
.L_x_7609:
        /* <DEDUP_REMOVED lines=23> */
.L_x_7611:
        /* <DEDUP_REMOVED lines=10> */
[----:B--2---:R1:W2:Y:S01]  /*18a20*/  LDC.64 R2, c[0x4][R0] ;  /* 0x0100000000027b82 */ /* 0x0042a20000000a00 */
        /* <DEDUP_REMOVED lines=11> */
.L_x_7612:
[----:B------:R-:W-:Y:S01]  /*18ae0*/  ULDC.64 UR4, c[0x0][0x5f8] ;  /* 0x00017e0000047ab9 */ /* 0x000fe20000000a00 */
[----:B------:R-:W-:Y:S02]  /*18af0*/  ISETP.NE.AND P6, PT, R16, 0x1, PT ;  /* 0x000000011000780c */ /* 0x000fe40003fc5270 */
[----:B------:R-:W-:-:S05]  /*18b00*/  IADD3 R2, P0, R19, UR4, RZ ;  /* 0x0000000413027c10 */ /* 0x000fca000ff1e0ff */
[----:B--2---:R-:W-:-:S05]  /*18b10*/  IMAD.X R3, RZ, RZ, UR5, P0 ;  /* 0x00000005ff037e24 */ /* 0x004fca00080e06ff */
        /* <DEDUP_REMOVED lines=18> */
.L_x_7613:
        /* <DEDUP_REMOVED lines=22> */
.L_x_7614:
[----:B------:R-:W-:Y:S02]  /*18da0*/  ULDC.64 UR4, c[0x0][0x5f8] ;  /* 0x00017e0000047ab9 */ /* 0x000fe40000000a00 */
[----:B-1----:R-:W-:-:S04]  /*18db0*/  IADD3 R2, P0, R17, UR4, RZ ;  /* 0x0000000411027c10 */ /* 0x002fc8000ff1e0ff */
[----:B------:R-:W-:-:S05]  /*18dc0*/  IADD3.X R3, RZ, UR5, RZ, P0, !PT ;  /* 0x00000005ff037c10 */ /* 0x000fca00087fe4ff */
[----:B------:R-:W-:Y:S01]  /*18dd0*/  STG.E.64 desc[UR60][R2.64], R24 ;  /* 0x0000001802007986 */ /* 0x000fe2000c101b3c */
[----:B------:R-:W-:Y:S05]  /*18de0*/  EXIT ;  /* 0x000000000000794d */ /* 0x000fea0003800000 */
.L_x_7610:
[----:B------:R-:W-:Y:S04]  /*18df0*/  STG.E.64 desc[UR60][R6.64], R50 ;  /* 0x0000003206007986 */ /* 0x000fe8000c101b3c */
[----:B------:R-:W-:Y:S04]  /*18e00*/  STG.E.64 desc[UR60][R8.64], R54 ;  /* 0x0000003608007986 */ /* 0x000fe8000c101b3c */
[----:B------:R-:W-:Y:S04]  /*18e10*/  STG.E.64 desc[UR60][R10.64], R56 ;  /* 0x000000380a007986 */ /* 0x000fe8000c101b3c */
[----:B------:R-:W-:Y:S01]  /*18e20*/  STG.E.64 desc[UR60][R26.64], R24 ;  /* 0x000000181a007986 */ /* 0x000fe2000c101b3c */
[----:B------:R-:W-:Y:S05]  /*18e30*/  EXIT ;  /* 0x000000000000794d */ /* 0x000fea0003800000 */
.L_x_7615:
        /* <DEDUP_REMOVED lines=12> */
.L_x_8847:


//--------------------- .text._ZN2at6native13reduce_kernelILi512ELi1ENS0_8ReduceOpIiNS0_14func_wrapper_tIiNS0_55_GLOBAL__N__0955718d_22_SparseCsrTensorMath_cu_868dd54514ReductionAddOpIlEEEEjiLi4ELi4EEEEEvT1_ --------------------------
	.section	.text._ZN2at6native13reduce_kernelILi512ELi1ENS0_8ReduceOpIiNS0_14func_wrapper_tIiNS0_55_GLOBAL__N__0955718d_22_SparseCsrTensorMath_cu_868dd54514ReductionAddOpIlEEEEjiLi4ELi4EEEEEvT1_,"ax",@progbits
	.align	128
.text._ZN2at6native13reduce_kernelILi512ELi1ENS0_8ReduceOpIiNS0_14func_wrapper_tIiNS0_55_GLOBAL__N__0955718d_22_SparseCsrTensorMath_cu_868dd54514ReductionAddOpIlEEEEjiLi4ELi4EEEEEvT1_:
        .type           _ZN2at6native13reduce_kernelILi512ELi1ENS0_8ReduceOpIiNS0_14func_wrapper_tIiNS0_55_GLOBAL__N__0955718d_22_SparseCsrTensorMath_cu_868dd54514ReductionAddOpIlEEEEjiLi4ELi4EEEEEvT1_,@function
        .size           _ZN2at6native13reduce_kernelILi512ELi1ENS0_8ReduceOpIiNS0_14func_wrapper_tIiNS0_55_GLOBAL__N__0955718d_22_SparseCsrTensorMath_cu_868dd54514ReductionAddOpIlEEEEjiLi4ELi4EEEEEvT1_,(.L_x_8848 - _ZN2at6native13reduce_kernelILi512ELi1ENS0_8ReduceOpIiNS0_14func_wrapper_tIiNS0_55_GLOBAL__N__0955718d_22_SparseCsrTensorMath_cu_868dd54514ReductionAddOpIlEEEEjiLi4ELi4EEEEEvT1_)
        .other          _ZN2at6native13reduce_kernelILi512ELi1ENS0_8ReduceOpIiNS0_14func_wrapper_tIiNS0_55_GLOBAL__N__0955718d_22_SparseCsrTensorMath_cu_868dd54514ReductionAddOpIlEEEEjiLi4ELi4EEEEEvT1_,@"STO_CUDA_ENTRY STV_DEFAULT"
_ZN2at6native13reduce_kernelILi512ELi1ENS0_8ReduceOpIiNS0_14func_wrapper_tIiNS0_55_GLOBAL__N__0955718d_22_SparseCsrTensorMath_cu_868dd54514ReductionAddOpIlEEEEjiLi4ELi4EEEEEvT1_:
        /* <DEDUP_REMOVED lines=287> */
.L_x_7616:
        /* <DEDUP_REMOVED lines=52> */
.L_x_7625:
[----:B------:R-:W-:Y:S05]  /*1530*/  BSYNC B3 ;  /* 0x0000000000037941 */ /* 0x000fea0003800000 */
.L_x_7624:
        /* <DEDUP_REMOVED lines=8> */
[----:B------:R-:W2:Y:S02]  /*15c0*/  LDG.E R4, desc[UR36][R4.64] ;  /* 0x0000002404047981 */ /* 0x000ea4000c1e1900 */
[----:B--2---:R-:W-:-:S04]  /*15d0*/  IADD3 R11, P0, R4, UR4, RZ ;  /* 0x00000004040b7c10 */ /* 0x004fc8000ff1e0ff */
[----:B------:R-:W-:-:S09]  /*15e0*/  LEA.HI.X.SX32 R9, R4, UR5, 0x1, P0 ;  /* 0x0000000504097c11 */ /* 0x000fd200080f0eff */
.L_x_7623:
[----:B------:R-:W-:Y:S05]  /*15f0*/  BSYNC B2 ;  /* 0x0000000000027941 */ /* 0x000fea0003800000 */
.L_x_7622:
[C---:B------:R-:W-:Y:S02]  /*1600*/  IADD3 R5, P0, -R7.reuse, 0x4, RZ ;  /* 0x0000000407057810 */ /* 0x040fe40007f1e1ff */
[----:B------:R-:W-:Y:S02]  /*1610*/  IADD3 R2, R7, -0x4, R22 ;  /* 0xfffffffc07027810 */ /* 0x000fe40007ffe016 */
[----:B------:R-:W-:Y:S02]  /*1620*/  LEA R20, P1, R5, R20, 0x2 ;  /* 0x0000001405147211 */ /* 0x000fe400078210ff */
[----:B------:R-:W-:-:S04]  /*1630*/  IADD3.X R4, RZ, -0x1, RZ, P0, !PT ;  /* 0xffffffffff047810 */ /* 0x000fc800007fe4ff */
[----:B------:R-:W-:-:S07]  /*1640*/  LEA.HI.X R21, R5, R21, R4, 0x2, P1 ;  /* 0x0000001505157211 */ /* 0x000fce00008f1404 */
.L_x_7621:
[----:B------:R-:W-:Y:S05]  /*1650*/  BSYNC B1 ;  /* 0x0000000000017941 */ /* 0x000fea0003800000 */
.L_x_7620:
        /* <DEDUP_REMOVED lines=11> */
[----:B------:R-:W-:-:S07]  /*1710*/  MOV R18, R12 ;  /* 0x0000000c00127202 */ /* 0x000fce0000000f00 */
.L_x_7628:
[----:B------:R-:W-:Y:S01]  /*1720*/  IMAD.WIDE.U32 R4, R25, 0x10, R20 ;  /* 0x0000001019047825 */ /* 0x000fe200078e0014 */
[----:B------:R-:W-:-:S05]  /*1730*/  ULDC UR4, c[0x0][0x22c] ;  /* 0x00008b0000047ab9 */ /* 0x000fca0000000800 */
[----:B------:R-:W2:Y:S01]  /*1740*/  LDG.E.128 R4, desc[UR36][R4.64] ;  /* 0x0000002404047981 */ /* 0x000ea2000c1e1d00 */
[----:B------:R-:W-:-:S05]  /*1750*/  VIADD R25, R25, UR4 ;  /* 0x0000000419197c36 */ /* 0x000fca0008000000 */
[----:B------:R-:W-:-:S04]  /*1760*/  LEA R17, R25, 0x3, 0x2 ;  /* 0x0000000319117811 */ /* 0x000fc800078e10ff */
[----:B------:R-:W-:Y:S02]  /*1770*/  ISETP.GE.U32.AND P2, PT, R17, R2, PT ;  /* 0x000000021100720c */ /* 0x000fe40003f46070 */
[----:B--2---:R-:W-:Y:S02]  /*1780*/  IADD3 R11, P3, R4, R11, RZ ;  /* 0x0000000b040b7210 */ /* 0x004fe40007f7e0ff */
[----:B------:R-:W-:Y:S02]  /*1790*/  IADD3 R22, P4, R5, R22, RZ ;  /* 0x0000001605167210 */ /* 0x000fe40007f9e0ff */
[----:B------:R-:W-:Y:S02]  /*17a0*/  IADD3 R13, P5, R6, R13, RZ ;  /* 0x0000000d060d7210 */ /* 0x000fe40007fbe0ff */
[----:B------:R-:W-:Y:S02]  /*17b0*/  IADD3 R16, P6, R7, R16, RZ ;  /* 0x0000001007107210 */ /* 0x000fe40007fde0ff */
[----:B------:R-:W-:-:S02]  /*17c0*/  LEA.HI.X.SX32 R9, R4, R9, 0x1, P3 ;  /* 0x0000000904097211 */ /* 0x000fc400018f0eff */
[----:B------:R-:W-:Y:S02]  /*17d0*/  LEA.HI.X.SX32 R18, R5, R18, 0x1, P4 ;  /* 0x0000001205127211 */ /* 0x000fe400020f0eff */
[----:B------:R-:W-:Y:S02]  /*17e0*/  LEA.HI.X.SX32 R12, R6, R12, 0x1, P5 ;  /* 0x0000000c060c7211 */ /* 0x000fe400028f0eff */
[----:B------:R-:W-:Y:S01]  /*17f0*/  LEA.HI.X.SX32 R10, R7, R10, 0x1, P6 ;  /* 0x0000000a070a7211 */ /* 0x000fe200030f0eff */
[----:B------:R-:W-:Y:S06]  /*1800*/  @!P2 BRA `(.L_x_7628) ;  /* 0xfffffffc00c4a947 */ /* 0x000fec000383ffff */
.L_x_7627:
[----:B------:R-:W-:Y:S05]  /*1810*/  BSYNC B1 ;  /* 0x0000000000017941 */ /* 0x000fea0003800000 */
.L_x_7626:
        /* <DEDUP_REMOVED lines=8> */
.L_x_7630:
[----:B------:R-:W-:Y:S05]  /*18a0*/  BSYNC B1 ;  /* 0x0000000000017941 */ /* 0x000fea0003800000 */
.L_x_7629:
        /* <DEDUP_REMOVED lines=9> */
[----:B------:R-:W2:Y:S02]  /*1940*/  LDG.E R20, desc[UR36][R20.64] ;  /* 0x0000002414147981 */ /* 0x000ea4000c1e1900 */
[----:B--2---:R-:W-:-:S04]  /*1950*/  IADD3 R11, P0, R20, R11, RZ ;  /* 0x0000000b140b7210 */ /* 0x004fc80007f1e0ff */
[----:B------:R-:W-:-:S09]  /*1960*/  LEA.HI.X.SX32 R9, R20, R9, 0x1, P0 ;  /* 0x0000000914097211 */ /* 0x000fd200000f0eff */
.L_x_7632:
[----:B------:R-:W-:Y:S05]  /*1970*/  BSYNC B1 ;  /* 0x0000000000017941 */ /* 0x000fea0003800000 */
.L_x_7631:
[----:B------:R-:W-:-:S04]  /*1980*/  IADD3 R11, P0, P1, R13, R22, R11 ;  /* 0x000000160d0b7210 */ /* 0x000fc8000791e00b */
[----:B------:R-:W-:Y:S02]  /*1990*/  IADD3 R16, P2, R16, R11, RZ ;  /* 0x0000000b10107210 */ /* 0x000fe40007f5e0ff */
[----:B------:R-:W-:-:S04]  /*19a0*/  IADD3.X R9, R12, R18, R9, P0, P1 ;  /* 0x000000120c097210 */ /* 0x000fc800007e2409 */
[----:B------:R-:W-:Y:S01]  /*19b0*/  IADD3.X R17, R10, R9, RZ, P2, !PT ;  /* 0x000000090a117210 */ /* 0x000fe200017fe4ff */
[----:B------:R-:W-:Y:S06]  /*19c0*/  BRA `(.L_x_7618) ;  /* 0x0000009400a47947 */ /* 0x000fec0003800000 */
.L_x_7619:
        /* <DEDUP_REMOVED lines=29> */
.L_x_7641:
        /* <DEDUP_REMOVED lines=298> */
.L_x_7637:
        /* <DEDUP_REMOVED lines=242> */
.L_x_7638:
[----:B------:R-:W-:-:S04]  /*3d60*/  LOP3.LUT R17, R22, 0xfffffffc, RZ, 0xc0, !PT ;  /* 0xfffffffc16117812 */ /* 0x000fc800078ec0ff */
[----:B------:R-:W-:-:S05]  /*3d70*/  IADD3 R16, P1, R20, R17, RZ ;  /* 0x0000001114107210 */ /* 0x000fca0007f3e0ff */
[----:B------:R-:W-:-:S05]  /*3d80*/  IMAD.X R17, RZ, RZ, R21, P1 ;  /* 0x000000ffff117224 */ /* 0x000fca00008e0615 */
[----:B0-----:R0:W5:Y:S01]  /*3d90*/  LDG.E R13, desc[UR36][R16.64] ;  /* 0x00000024100d7981 */ /* 0x001162000c1e1900 */
        /* <DEDUP_REMOVED lines=238> */
.L_x_7639:
[----:B0-----:R-:W-:-:S04]  /*4c80*/  LOP3.LUT R17, R18, 0xfffffffc, RZ, 0xc0, !PT ;  /* 0xfffffffc12117812 */ /* 0x001fc800078ec0ff */
[----:B------:R-:W-:-:S05]  /*4c90*/  IADD3 R16, P1, R20, R17, RZ ;  /* 0x0000001114107210 */ /* 0x000fca0007f3e0ff */
[----:B------:R-:W-:-:S05]  /*4ca0*/  IMAD.X R17, RZ, RZ, R21, P1 ;  /* 0x000000ffff117224 */ /* 0x000fca00008e0615 */
[----:B------:R0:W5:Y:S01]  /*4cb0*/  LDG.E R18, desc[UR36][R16.64] ;  /* 0x0000002410127981 */ /* 0x000162000c1e1900 */
        /* <DEDUP_REMOVED lines=237> */
.L_x_7640:
[----:B0-----:R-:W-:Y:S01]  /*5b90*/  LOP3.LUT R17, R19, 0xfffffffc, RZ, 0xc0, !PT ;  /* 0xfffffffc13117812 */ /* 0x001fe200078ec0ff */
[----:B------:R-:W-:-:S03]  /*5ba0*/  ULDC UR4, c[0x0][0x224] ;  /* 0x0000890000047ab9 */ /* 0x000fc60000000800 */
[----:B------:R-:W-:-:S05]  /*5bb0*/  IADD3 R16, P1, R20, R17, RZ ;  /* 0x0000001114107210 */ /* 0x000fca0007f3e0ff */
[----:B------:R-:W-:-:S05]  /*5bc0*/  IMAD.X R17, RZ, RZ, R21, P1 ;  /* 0x000000ffff117224 */ /* 0x000fca00008e0615 */
[----:B------:R-:W2:Y:S01]  /*5bd0*/  LDG.E R24, desc[UR36][R16.64] ;  /* 0x0000002410187981 */ /* 0x000ea2000c1e1900 */
[----:B------:R-:W-:Y:S01]  /*5be0*/  IADD3 R19, R25, R2, RZ ;  /* 0x0000000219137210 */ /* 0x000fe20007ffe0ff */
[----:B------:R-:W-:Y:S01]  /*5bf0*/  IMAD.U32 R22, RZ, RZ, UR4 ;  /* 0x00000004ff167e24 */ /* 0x000fe2000f8e00ff */
[----:B-----5:R-:W-:Y:S02]  /*5c00*/  IADD3 R10, P2, R12, R10, RZ ;  /* 0x0000000a0c0a7210 */ /* 0x020fe40007f5e0ff */
[----:B------:R-:W-:Y:S01]  /*5c10*/  IADD3 R9, P3, R13, R9, RZ ;  /* 0x000000090d097210 */ /* 0x000fe20007f7e0ff */
[----:B------:R-:W-:Y:S01]  /*5c20*/  IMAD R23, R2, 0x3, R19 ;  /* 0x0000000302177824 */ /* 0x000fe200078e0213 */
[----:B------:R-:W-:Y:S02]  /*5c30*/  IADD3 R6, P4, R18, R6, RZ ;  /* 0x0000000612067210 */ /* 0x000fe40007f9e0ff */
[----:B------:R-:W-:Y:S02]  /*5c40*/  LEA.HI.X.SX32 R11, R12, R11, 0x1, P2 ;  /* 0x0000000b0c0b7211 */ /* 0x000fe400010f0eff */
[----:B------:R-:W-:-:S02]  /*5c50*/  ISETP.GE.U32.AND P1, PT, R23, R22, PT ;  /* 0x000000161700720c */ /* 0x000fc40003f26070 */
[----:B------:R-:W-:Y:S02]  /*5c60*/  LEA.HI.X.SX32 R8, R13, R8, 0x1, P3 ;  /* 0x000000080d087211 */ /* 0x000fe400018f0eff */
[----:B------:R-:W-:Y:S02]  /*5c70*/  LEA.HI.X.SX32 R7, R18, R7, 0x1, P4 ;  /* 0x0000000712077211 */ /* 0x000fe400020f0eff */
[----:B--2---:R-:W-:-:S04]  /*5c80*/  IADD3 R4, P5, R24, R4, RZ ;  /* 0x0000000418047210 */ /* 0x004fc80007fbe0ff */
[----:B------:R-:W-:-:S03]  /*5c90*/  LEA.HI.X.SX32 R5, R24, R5, 0x1, P5 ;  /* 0x0000000518057211 */ /* 0x000fc600028f0eff */
[----:B------:R-:W-:Y:S06]  /*5ca0*/  @!P1 BRA `(.L_x_7641) ;  /* 0xffffffbc00bc9947 */ /* 0x000fec000383ffff */
[----:B------:R-:W-:Y:S05]  /*5cb0*/  BSYNC B2 ;  /* 0x0000000000027941 */ /* 0x000fea0003800000 */
.L_x_7636:
[----:B------:R-:W-:Y:S05]  /*5cc0*/  BSYNC B1 ;  /* 0x0000000000017941 */ /* 0x000fea0003800000 */
.L_x_7635:
        /* <DEDUP_REMOVED lines=276> */
[----:B------:R-:W-:-:S05]  /*6e10*/  @P2 SHF.R.U32.HI R16, RZ, R17, R16 ;  /* 0x00000011ff102219 */ /* 0x000fca0000011610 */
[----:B------:R-:W-:-:S04]  /*6e20*/  @P2 IMAD.MOV R17, RZ, RZ, -R16 ;  /* 0x000000ffff112224 */ /* 0x000fc800078e0a10 */
[----:B0-----:R-:W-:-:S04]  /*6e30*/  @P2 IMAD R26, R26, R17, R27 ;  /* 0x000000111a1a2224 */ /* 0x001fc800078e021b */
[----:B-1----:R-:W-:-:S07]  /*6e40*/  @P2 IMAD R12, R26, R25, R12 ;  /* 0x000000191a0c2224 */ /* 0x002fce00078e020c */
.L_x_7644:
[----:B------:R-:W-:-:S04]  /*6e50*/  LOP3.LUT R17, R12, 0xfffffffc, RZ, 0xc0, !PT ;  /* 0xfffffffc0c117812 */ /* 0x000fc800078ec0ff */
[----:B------:R-:W-:-:S04]  /*6e60*/  IADD3 R16, P2, R20, R17, RZ ;  /* 0x0000001114107210 */ /* 0x000fc80007f5e0ff */
[----:B------:R-:W-:-:S05]  /*6e70*/  IADD3.X R17, RZ, R21, RZ, P2, !PT ;  /* 0x00000015ff117210 */ /* 0x000fca00017fe4ff */
[----:B------:R0:W5:Y:S01]  /*6e80*/  LDG.E R12, desc[UR36][R16.64] ;  /* 0x00000024100c7981 */ /* 0x000162000c1e1900 */
        /* <DEDUP_REMOVED lines=265> */
[----:B------:R-:W-:-:S05]  /*7f20*/  IADD3 R16, -R29, RZ, RZ ;  /* 0x000000ff1d107210 */ /* 0x000fca0007ffe1ff */
[----:B------:R-:W-:Y:S02]  /*7f30*/  IMAD R28, R16, UR6, R17 ;  /* 0x00000006101c7c24 */ /* 0x000fe4000f8e0211 */
[----:B------:R-:W0:Y:S02]  /*7f40*/  @P2 LDC.64 R16, c[0x0][0x388] ;  /* 0x0000e200ff102b82 */ /* 0x000e240000000a00 */
[----:B------:R-:W-:Y:S02]  /*7f50*/  IMAD R13, R28, UR4, R13 ;  /* 0x000000041c0d7c24 */ /* 0x000fe4000f8e020d */
[----:B------:R-:W-:-:S04]  /*7f60*/  @P2 IMAD.MOV.U32 R28, RZ, RZ, RZ ;  /* 0x000000ffff1c2224 */ /* 0x000fc800078e00ff */
[----:B0-----:R-:W-:-:S05]  /*7f70*/  @P2 IMAD.HI.U32 R16, R29, R16, R28 ;  /* 0x000000101d102227 */ /* 0x001fca00078e001c */
[----:B------:R-:W-:Y:S02]  /*7f80*/  @P2 SHF.R.U32.HI R25, RZ, R17, R16 ;  /* 0x00000011ff192219 */ /* 0x000fe40000011610 */
[----:B------:R-:W0:Y:S02]  /*7f90*/  @P2 LDC R17, c[0x0][0x384] ;  /* 0x0000e100ff112b82 */ /* 0x000e240000000800 */
[----:B------:R-:W-:-:S06]  /*7fa0*/  @P2 IADD3 R28, -R25, RZ, RZ ;  /* 0x000000ff191c2210 */ /* 0x000fcc0007ffe1ff */
[----:B------:R-:W1:Y:S01]  /*7fb0*/  @P2 LDC R16, c[0x0][0x3f0] ;  /* 0x0000fc00ff102b82 */ /* 0x000e620000000800 */
[----:B0-----:R-:W-:-:S04]  /*7fc0*/  @P2 IMAD R17, R17, R28, R29 ;  /* 0x0000001c11112224 */ /* 0x001fc800078e021d */
[----:B-1----:R-:W-:-:S07]  /*7fd0*/  @P2 IMAD R13, R17, R16, R13 ;  /* 0x00000010110d2224 */ /* 0x002fce00078e020d */
.L_x_7645:
[----:B------:R-:W-:-:S04]  /*7fe0*/  LOP3.LUT R13, R13, 0xfffffffc, RZ, 0xc0, !PT ;  /* 0xfffffffc0d0d7812 */ /* 0x000fc800078ec0ff */
[----:B------:R-:W-:-:S05]  /*7ff0*/  IADD3 R16, P2, R20, R13, RZ ;  /* 0x0000000d14107210 */ /* 0x000fca0007f5e0ff */
[----:B------:R-:W-:-:S05]  /*8000*/  IMAD.X R17, RZ, RZ, R21, P2 ;  /* 0x000000ffff117224 */ /* 0x000fca00010e0615 */
[----:B------:R0:W5:Y:S01]  /*8010*/  LDG.E R13, desc[UR36][R16.64] ;  /* 0x00000024100d7981 */ /* 0x000162000c1e1900 */
        /* <DEDUP_REMOVED lines=265> */
[----:B------:R-:W-:Y:S01]  /*90b0*/  IMAD.MOV R25, RZ, RZ, -R29 ;  /* 0x000000ffff197224 */ /* 0x000fe200078e0a1d */
[----:B------:R-:W-:-:S03]  /*90c0*/  @P2 MOV R28, RZ ;  /* 0x000000ff001c2202 */ /* 0x000fc60000000f00 */
[----:B------:R-:W-:Y:S02]  /*90d0*/  IMAD R25, R25, UR6, R17 ;  /* 0x0000000619197c24 */ /* 0x000fe4000f8e0211 */
[----:B------:R-:W0:Y:S02]  /*90e0*/  @P2 LDC.64 R16, c[0x0][0x388] ;  /* 0x0000e200ff102b82 */ /* 0x000e240000000a00 */
[----:B------:R-:W-:-:S06]  /*90f0*/  IMAD R18, R25, UR4, R18 ;  /* 0x0000000419127c24 */ /* 0x000fcc000f8e0212 */
[----:B------:R-:W1:Y:S01]  /*9100*/  @P2 LDC R25, c[0x0][0x384] ;  /* 0x0000e100ff192b82 */ /* 0x000e620000000800 */
[----:B0-----:R-:W-:-:S05]  /*9110*/  @P2 IMAD.HI.U32 R16, R29, R16, R28 ;  /* 0x000000101d102227 */ /* 0x001fca00078e001c */
[----:B------:R-:W-:Y:S02]  /*9120*/  @P2 SHF.R.U32.HI R16, RZ, R17, R16 ;  /* 0x00000011ff102219 */ /* 0x000fe40000011610 */
[----:B------:R-:W0:Y:S03]  /*9130*/  @P2 LDC R17, c[0x0][0x3f0] ;  /* 0x0000fc00ff112b82 */ /* 0x000e260000000800 */
[----:B------:R-:W-:-:S04]  /*9140*/  @P2 IMAD.MOV R28, RZ, RZ, -R16 ;  /* 0x000000ffff1c2224 */ /* 0x000fc800078e0a10 */
[----:B-1----:R-:W-:-:S04]  /*9150*/  @P2 IMAD R25, R25, R28, R29 ;  /* 0x0000001c19192224 */ /* 0x002fc800078e021d */
[----:B0-----:R-:W-:-:S07]  /*9160*/  @P2 IMAD R18, R25, R17, R18 ;  /* 0x0000001119122224 */ /* 0x001fce00078e0212 */
.L_x_7646:
[----:B------:R-:W-:-:S04]  /*9170*/  LOP3.LUT R29, R18, 0xfffffffc, RZ, 0xc0, !PT ;  /* 0xfffffffc121d7812 */ /* 0x000fc800078ec0ff */
[----:B------:R-:W-:-:S04]  /*9180*/  IADD3 R28, P2, R20, R29, RZ ;  /* 0x0000001d141c7210 */ /* 0x000fc80007f5e0ff */
[----:B------:R-:W-:-:S05]  /*9190*/  IADD3.X R29, RZ, R21, RZ, P2, !PT ;  /* 0x00000015ff1d7210 */ /* 0x000fca00017fe4ff */
[----:B------:R0:W5:Y:S01]  /*91a0*/  LDG.E R18, desc[UR36][R28.64] ;  /* 0x000000241c127981 */ /* 0x000162000c1e1900 */
        /* <DEDUP_REMOVED lines=277> */
.L_x_7647:
[----:B------:R-:W-:-:S04]  /*a300*/  LOP3.LUT R25, R26, 0xfffffffc, RZ, 0xc0, !PT ;  /* 0xfffffffc1a197812 */ /* 0x000fc800078ec0ff */
[----:B------:R-:W-:-:S05]  /*a310*/  IADD3 R24, P1, R20, R25, RZ ;  /* 0x0000001914187210 */ /* 0x000fca0007f3e0ff */
[----:B------:R-:W-:-:S05]  /*a320*/  IMAD.X R25, RZ, RZ, R21, P1 ;  /* 0x000000ffff197224 */ /* 0x000fca00008e0615 */
[----:B------:R0:W5:Y:S03]  /*a330*/  LDG.E R24, desc[UR36][R24.64] ;  /* 0x0000002418187981 */ /* 0x000166000c1e1900 */
.L_x_7643:
[----:B------:R-:W-:Y:S05]  /*a340*/  BSYNC B1 ;  /* 0x0000000000017941 */ /* 0x000fea0003800000 */
.L_x_7642:
[----:B------:R-:W-:Y:S04]  /*a350*/  BSSY B1, `(.L_x_7648) ;  /* 0x0000012000017945 */ /* 0x000fe80003800000 */
[----:B------:R-:W-:Y:S05]  /*a360*/  @P0 BRA `(.L_x_7649) ;  /* 0x0000000000400947 */ /* 0x000fea0003800000 */
[----:B------:R-:W-:Y:S02]  /*a370*/  IADD3 R17, R19, R2, RZ ;  /* 0x0000000213117210 */ /* 0x000fe40007ffe0ff */
[C---:B-----5:R-:W-:Y:S02]  /*a380*/  IADD3 R10, P1, R12.reuse, R10, RZ ;  /* 0x0000000a0c0a7210 */ /* 0x060fe40007f3e0ff */
[----:B------:R-:W-:Y:S02]  /*a390*/  ISETP.GE.U32.AND P0, PT, R17, R22, PT ;  /* 0x000000161100720c */ /* 0x000fe40003f06070 */
[----:B------:R-:W-:-:S11]  /*a3a0*/  LEA.HI.X.SX32 R11, R12, R11, 0x1, P1 ;  /* 0x0000000b0c0b7211 */ /* 0x000fd600008f0eff */
[----:B------:R-:W-:Y:S05]  /*a3b0*/  @P0 BRA `(.L_x_7649) ;  /* 0x00000000002c0947 */ /* 0x000fea0003800000 */
[----:B------:R-:W-:Y:S01]  /*a3c0*/  IMAD.IADD R17, R17, 0x1, R2 ;  /* 0x0000000111117824 */ /* 0x000fe200078e0202 */
[----:B------:R-:W-:-:S04]  /*a3d0*/  IADD3 R9, P1, R13, R9, RZ ;  /* 0x000000090d097210 */ /* 0x000fc80007f3e0ff */
[----:B------:R-:W-:Y:S02]  /*a3e0*/  ISETP.GE.U32.AND P0, PT, R17, R22, PT ;  /* 0x000000161100720c */ /* 0x000fe40003f06070 */
[----:B------:R-:W-:-:S11]  /*a3f0*/  LEA.HI.X.SX32 R8, R13, R8, 0x1, P1 ;  /* 0x000000080d087211 */ /* 0x000fd600008f0eff */
[----:B------:R-:W-:Y:S05]  /*a400*/  @P0 BRA `(.L_x_7649) ;  /* 0x0000000000180947 */ /* 0x000fea0003800000 */
[----:B------:R-:W-:Y:S02]  /*a410*/  IADD3 R13, R17, R2, RZ ;  /* 0x00000002110d7210 */ /* 0x000fe40007ffe0ff */
[C---:B------:R-:W-:Y:S02]  /*a420*/  IADD3 R6, P1, R18.reuse, R6, RZ ;  /* 0x0000000612067210 */ /* 0x040fe40007f3e0ff */
[----:B------:R-:W-:Y:S02]  /*a430*/  ISETP.GE.U32.AND P0, PT, R13, R22, PT ;  /* 0x000000160d00720c */ /* 0x000fe40003f06070 */
[----:B------:R-:W-:-:S11]  /*a440*/  LEA.HI.X.SX32 R7, R18, R7, 0x1, P1 ;  /* 0x0000000712077211 */ /* 0x000fd600008f0eff */
[----:B------:R-:W-:-:S04]  /*a450*/  @!P0 IADD3 R4, P2, R24, R4, RZ ;  /* 0x0000000418048210 */ /* 0x000fc80007f5e0ff */
[----:B------:R-:W-:-:S09]  /*a460*/  @!P0 LEA.HI.X.SX32 R5, R24, R5, 0x1, P2 ;  /* 0x0000000518058211 */ /* 0x000fd200010f0eff */
.L_x_7649:
[----:B------:R-:W-:Y:S05]  /*a470*/  BSYNC B1 ;  /* 0x0000000000017941 */ /* 0x000fea0003800000 */
.L_x_7648:
[----:B------:R-:W-:-:S04]  /*a480*/  IADD3 R9, P0, P1, R6, R9, R10 ;  /* 0x0000000906097210 */ /* 0x000fc8000791e00a */
[----:B------:R-:W-:Y:S02]  /*a490*/  IADD3 R16, P2, R9, R4, RZ ;  /* 0x0000000409107210 */ /* 0x000fe40007f5e0ff */
[----:B------:R-:W-:-:S05]  /*a4a0*/  IADD3.X R8, R7, R8, R11, P0, P1 ;  /* 0x0000000807087210 */ /* 0x000fca00007e240b */
[----:B------:R-:W-:Y:S01]  /*a4b0*/  IMAD.X R17, R8, 0x1, R5, P2 ;  /* 0x0000000108117824 */ /* 0x000fe200010e0605 */
[----:B------:R-:W-:Y:S06]  /*a4c0*/  BRA `(.L_x_7618) ;  /* 0x0000000800e47947 */ /* 0x000fec0003800000 */
.L_x_7634:
        /* <DEDUP_REMOVED lines=11> */
[----:B------:R-:W-:Y:S01]  /*a580*/  IMAD.MOV.U32 R26, RZ, RZ, R9 ;  /* 0x000000ffff1a7224 */ /* 0x000fe200078e0009 */
[----:B------:R-:W-:Y:S01]  /*a590*/  MOV R25, R9 ;  /* 0x0000000900197202 */ /* 0x000fe20000000f00 */
[--C-:B------:R-:W-:Y:S01]  /*a5a0*/  IMAD.MOV.U32 R6, RZ, RZ, R8.reuse ;  /* 0x000000ffff067224 */ /* 0x100fe200078e0008 */
[----:B------:R-:W-:Y:S01]  /*a5b0*/  MOV R7, R8 ;  /* 0x0000000800077202 */ /* 0x000fe20000000f00 */
[----:B------:R-:W-:-:S07]  /*a5c0*/  IMAD.MOV.U32 R18, RZ, RZ, R8 ;  /* 0x000000ffff127224 */ /* 0x000fce00078e0008 */
.L_x_7653:
        /* <DEDUP_REMOVED lines=17> */
[----:B------:R-:W-:Y:S02]  /*a6e0*/  ISETP.GE.U32.AND P0, PT, R27, R22, PT ;  /* 0x000000161b00720c */ /* 0x000fe40003f06070 */
[----:B--2---:R-:W-:Y:S02]  /*a6f0*/  IADD3 R25, P1, R8, R25, RZ ;  /* 0x0000001908197210 */ /* 0x004fe40007f3e0ff */
[----:B---3--:R-:W-:Y:S02]  /*a700*/  IADD3 R26, P2, R10, R26, RZ ;  /* 0x0000001a0a1a7210 */ /* 0x008fe40007f5e0ff */
[----:B----4-:R-:W-:Y:S02]  /*a710*/  IADD3 R23, P3, R13, R23, RZ ;  /* 0x000000170d177210 */ /* 0x010fe40007f7e0ff */
[----:B-----5:R-:W-:Y:S02]  /*a720*/  IADD3 R4, P4, R16, R4, RZ ;  /* 0x0000000410047210 */ /* 0x020fe40007f9e0ff */
[----:B------:R-:W-:-:S02]  /*a730*/  LEA.HI.X.SX32 R18, R8, R18, 0x1, P1 ;  /* 0x0000001208127211 */ /* 0x000fc400008f0eff */
[----:B------:R-:W-:Y:S02]  /*a740*/  LEA.HI.X.SX32 R7, R10, R7, 0x1, P2 ;  /* 0x000000070a077211 */ /* 0x000fe400010f0eff */
[----:B------:R-:W-:Y:S02]  /*a750*/  LEA.HI.X.SX32 R6, R13, R6, 0x1, P3 ;  /* 0x000000060d067211 */ /* 0x000fe400018f0eff */
[----:B------:R-:W-:Y:S01]  /*a760*/  LEA.HI.X.SX32 R5, R16, R5, 0x1, P4 ;  /* 0x0000000510057211 */ /* 0x000fe200020f0eff */
[----:B------:R-:W-:Y:S06]  /*a770*/  @!P0 BRA `(.L_x_7653) ;  /* 0xfffffffc00948947 */ /* 0x000fec000383ffff */
[----:B------:R-:W-:Y:S05]  /*a780*/  BSYNC B2 ;  /* 0x0000000000027941 */ /* 0x000fea0003800000 */
.L_x_7652:
[----:B------:R-:W-:Y:S01]  /*a790*/  IMAD.MOV.U32 R12, RZ, RZ, R10 ;  /* 0x000000ffff0c7224 */ /* 0x000fe200078e000a */
[----:B------:R-:W-:Y:S02]  /*a7a0*/  MOV R11, R8 ;  /* 0x00000008000b7202 */ /* 0x000fe40000000f00 */
[----:B------:R-:W-:-:S07]  /*a7b0*/  MOV R10, R16 ;  /* 0x00000010000a7202 */ /* 0x000fce0000000f00 */
.L_x_7651:
[----:B------:R-:W-:Y:S05]  /*a7c0*/  BSYNC B1 ;  /* 0x0000000000017941 */ /* 0x000fea0003800000 */
.L_x_7650:
[----:B------:R-:W-:Y:S01]  /*a7d0*/  ISETP.GE.U32.AND P1, PT, R19, R22, PT ;  /* 0x000000161300720c */ /* 0x000fe20003f26070 */
[----:B------:R-:W-:-:S12]  /*a7e0*/  BSSY B1, `(.L_x_7654) ;  /* 0x0000016000017945 */ /* 0x000fd80003800000 */
[----:B------:R-:W-:Y:S05]  /*a7f0*/  @P1 BRA `(.L_x_7655) ;  /* 0x0000000000501947 */ /* 0x000fea0003800000 */
[----:B------:R-:W-:-:S04]  /*a800*/  IMAD R9, R24, R19, RZ ;  /* 0x0000001318097224 */ /* 0x000fc800078e02ff */
[----:B------:R-:W-:-:S05]  /*a810*/  IMAD.WIDE.U32 R8, R9, 0x4, R20 ;  /* 0x0000000409087825 */ /* 0x000fca00078e0014 */
[----:B------:R0:W5:Y:S01]  /*a820*/  LDG.E R11, desc[UR36][R8.64] ;  /* 0x00000024080b7981 */ /* 0x000162000c1e1900 */
[----:B------:R-:W-:-:S05]  /*a830*/  IMAD.IADD R17, R19, 0x1, R2 ;  /* 0x0000000113117824 */ /* 0x000fca00078e0202 */
        /* <DEDUP_REMOVED lines=14> */
[----:B------:R0:W5:Y:S04]  /*a920*/  LDG.E R13, desc[UR36][R8.64] ;  /* 0x00000024080d7981 */ /* 0x000168000c1e1900 */
[----:B------:R0:W5:Y:S02]  /*a930*/  @!P0 LDG.E R10, desc[UR36][R20.64] ;  /* 0x00000024140a8981 */ /* 0x000164000c1e1900 */
.L_x_7655:
[----:B------:R-:W-:Y:S05]  /*a940*/  BSYNC B1 ;  /* 0x0000000000017941 */ /* 0x000fea0003800000 */
.L_x_7654:
[----:B------:R-:W-:Y:S04]  /*a950*/  BSSY B1, `(.L_x_7656) ;  /* 0x0000012000017945 */ /* 0x000fe80003800000 */
[----:B------:R-:W-:Y:S05]  /*a960*/  @P1 BRA `(.L_x_7657) ;  /* 0x0000000000401947 */ /* 0x000fea0003800000 */
[----:B0-----:R-:W-:Y:S02]  /*a970*/  IADD3 R9, R19, R2, RZ ;  /* 0x0000000213097210 */ /* 0x001fe40007ffe0ff */
[----:B-----5:R-:W-:Y:S02]  /*a980*/  IADD3 R25, P1, R11, R25, RZ ;  /* 0x000000190b197210 */ /* 0x020fe40007f3e0ff */
        /* <DEDUP_REMOVED lines=9> */
[----:B------:R-:W-:Y:S02]  /*aa20*/  IADD3 R23, P1, R13, R23, RZ ;  /* 0x000000170d177210 */ /* 0x000fe40007f3e0ff */
[----:B------:R-:W-:Y:S02]  /*aa30*/  ISETP.GE.U32.AND P0, PT, R9, R22, PT ;  /* 0x000000160900720c */ /* 0x000fe40003f06070 */
[----:B------:R-:W-:-:S11]  /*aa40*/  LEA.HI.X.SX32 R6, R13, R6, 0x1, P1 ;  /* 0x000000060d067211 */ /* 0x000fd600008f0eff */
[----:B------:R-:W-:-:S04]  /*aa50*/  @!P0 IADD3 R4, P2, R10, R4, RZ ;  /* 0x000000040a048210 */ /* 0x000fc80007f5e0ff */
[----:B------:R-:W-:-:S09]  /*aa60*/  @!P0 LEA.HI.X.SX32 R5, R10, R5, 0x1, P2 ;  /* 0x000000050a058211 */ /* 0x000fd200010f0eff */
.L_x_7657:
[----:B------:R-:W-:Y:S05]  /*aa70*/  BSYNC B1 ;  /* 0x0000000000017941 */ /* 0x000fea0003800000 */
.L_x_7656:
[----:B------:R-:W-:-:S04]  /*aa80*/  IADD3 R23, P0, P1, R23, R26, R25 ;  /* 0x0000001a17177210 */ /* 0x000fc8000791e019 */
[----:B------:R-:W-:Y:S02]  /*aa90*/  IADD3 R16, P2, R23, R4, RZ ;  /* 0x0000000417107210 */ /* 0x000fe40007f5e0ff */
[----:B------:R-:W-:-:S05]  /*aaa0*/  IADD3.X R6, R6, R7, R18, P0, P1 ;  /* 0x0000000706067210 */ /* 0x000fca00007e2412 */
[----:B------:R-:W-:Y:S01]  /*aab0*/  IMAD.X R17, R6, 0x1, R5, P2 ;  /* 0x0000000106117824 */ /* 0x000fe200010e0605 */
[----:B------:R-:W-:Y:S06]  /*aac0*/  BRA `(.L_x_7618) ;  /* 0x0000000400647947 */ /* 0x000fec0003800000 */
.L_x_7633:
        /* <DEDUP_REMOVED lines=18> */
.L_x_7661:
[C---:B------:R-:W-:Y:S01]  /*abf0*/  IADD3 R11, R25.reuse, R6, RZ ;  /* 0x00000006190b7210 */ /* 0x040fe20007ffe0ff */
[----:B------:R-:W-:-:S04]  /*ac00*/  IMAD.WIDE.U32 R8, R25, 0x4, R20 ;  /* 0x0000000419087825 */ /* 0x000fc800078e0014 */
[C---:B------:R-:W-:Y:S02]  /*ac10*/  IMAD.IADD R13, R11.reuse, 0x1, R6 ;  /* 0x000000010b0d7824 */ /* 0x040fe400078e0206 */
[--C-:B------:R-:W-:Y:S01]  /*ac20*/  IMAD.WIDE.U32 R10, R11, 0x4, R20.reuse ;  /* 0x000000040b0a7825 */ /* 0x100fe200078e0014 */
[----:B------:R-:W2:Y:S02]  /*ac30*/  LDG.E R8, desc[UR36][R8.64] ;  /* 0x0000002408087981 */ /* 0x000ea4000c1e1900 */
[C---:B------:R-:W-:Y:S01]  /*ac40*/  IADD3 R27, R13.reuse, R6, RZ ;  /* 0x000000060d1b7210 */ /* 0x040fe20007ffe0ff */
[--C-:B------:R-:W-:Y:S02]  /*ac50*/  IMAD.WIDE.U32 R12, R13, 0x4, R20.reuse ;  /* 0x000000040d0c7825 */ /* 0x100fe400078e0014 */
[----:B------:R-:W3:Y:S02]  /*ac60*/  LDG.E R11, desc[UR36][R10.64] ;  /* 0x000000240a0b7981 */ /* 0x000ee4000c1e1900 */
[----:B------:R-:W-:-:S02]  /*ac70*/  IMAD.WIDE.U32 R18, R27, 0x4, R20 ;  /* 0x000000041b127825 */ /* 0x000fc400078e0014 */
        /* <DEDUP_REMOVED lines=15> */
.L_x_7660:
[----:B------:R-:W-:Y:S01]  /*ad70*/  IMAD.MOV.U32 R13, RZ, RZ, R11 ;  /* 0x000000ffff0d7224 */ /* 0x000fe200078e000b */
[----:B------:R-:W-:Y:S02]  /*ad80*/  MOV R10, R8 ;  /* 0x00000008000a7202 */ /* 0x000fe40000000f00 */
[----:B------:R-:W-:-:S07]  /*ad90*/  MOV R11, R18 ;  /* 0x00000012000b7202 */ /* 0x000fce0000000f00 */
.L_x_7659:
[----:B------:R-:W-:Y:S05]  /*ada0*/  BSYNC B1 ;  /* 0x0000000000017941 */ /* 0x000fea0003800000 */
.L_x_7658:
        /* <DEDUP_REMOVED lines=13> */
[C---:B------:R-:W-:Y:S02]  /*ae80*/  IMAD.IADD R27, R19.reuse, 0x1, R6 ;  /* 0x00000001131b7824 */ /* 0x040fe400078e0206 */
[----:B------:R-:W-:-:S03]  /*ae90*/  IMAD.WIDE.U32 R8, R19, 0x4, R20 ;  /* 0x0000000413087825 */ /* 0x000fc600078e0014 */
[C---:B------:R-:W-:Y:S02]  /*aea0*/  ISETP.GE.U32.AND P0, PT, R27.reuse, R22, PT ;  /* 0x000000161b00720c */ /* 0x040fe40003f06070 */
[----:B------:R0:W5:Y:S11]  /*aeb0*/  LDG.E R12, desc[UR36][R8.64] ;  /* 0x00000024080c7981 */ /* 0x000176000c1e1900 */
[----:B------:R-:W-:-:S05]  /*aec0*/  @!P0 IMAD.WIDE.U32 R20, R27, 0x4, R20 ;  /* 0x000000041b148825 */ /* 0x000fca00078e0014 */
[----:B------:R0:W5:Y:S02]  /*aed0*/  @!P0 LDG.E R11, desc[UR36][R20.64] ;  /* 0x00000024140b8981 */ /* 0x000164000c1e1900 */
.L_x_7663:
[----:B------:R-:W-:Y:S05]  /*aee0*/  BSYNC B1 ;  /* 0x0000000000017941 */ /* 0x000fea0003800000 */
.L_x_7662:
[----:B------:R-:W-:Y:S04]  /*aef0*/  BSSY B1, `(.L_x_7664) ;  /* 0x0000012000017945 */ /* 0x000fe80003800000 */
[----:B------:R-:W-:Y:S05]  /*af00*/  @P1 BRA `(.L_x_7665) ;  /* 0x0000000000401947 */ /* 0x000fea0003800000 */
[----:B0-----:R-:W-:Y:S02]  /*af10*/  IADD3 R9, R25, R6, RZ ;  /* 0x0000000619097210 */ /* 0x001fe40007ffe0ff */
        /* <DEDUP_REMOVED lines=15> */
.L_x_7665:
[----:B------:R-:W-:Y:S05]  /*b010*/  BSYNC B1 ;  /* 0x0000000000017941 */ /* 0x000fea0003800000 */
.L_x_7664:
[----:B------:R-:W-:-:S04]  /*b020*/  IADD3 R7, P0, P1, R7, R24, R23 ;  /* 0x0000001807077210 */ /* 0x000fc8000791e017 */
[----:B------:R-:W-:Y:S02]  /*b030*/  IADD3 R16, P2, R16, R7, RZ ;  /* 0x0000000710107210 */ /* 0x000fe40007f5e0ff */
[----:B------:R-:W-:-:S05]  /*b040*/  IADD3.X R2, R2, R5, R4, P0, P1 ;  /* 0x0000000502027210 */ /* 0x000fca00007e2404 */
[----:B------:R-:W-:-:S07]  /*b050*/  IMAD.X R17, R17, 0x1, R2, P2 ;  /* 0x0000000111117824 */ /* 0x000fce00010e0602 */
.L_x_7618:
[----:B------:R-:W-:Y:S05]  /*b060*/  BSYNC B0 ;  /* 0x0000000000007941 */ /* 0x000fea0003800000 */
.L_x_7617:
        /* <DEDUP_REMOVED lines=15> */
[----:B------:R-:W-:-:S07]  /*b160*/  MOV R2, UR5 ;  /* 0x0000000500027c02 */ /* 0x000fce0008000f00 */
.L_x_7667:
[----:B------:R-:W-:Y:S01]  /*b170*/  IMAD.IADD R5, R3, 0x1, R2 ;  /* 0x0000000103057824 */ /* 0x000fe200078e0202 */
[----:B------:R-:W-:Y:S04]  /*b180*/  BAR.SYNC.DEFER_BLOCKING 0x0 ;  /* 0x0000000000007b1d */ /* 0x000fe80000010000 */
[----:B------:R-:W-:-:S04]  /*b190*/  ISETP.GE.U32.AND P0, PT, R5, UR7, PT ;  /* 0x0000000705007c0c */ /* 0x000fc8000bf06070 */
[----:B------:R-:W-:-:S13]  /*b1a0*/  ISETP.GE.U32.OR P0, PT, R3, R2, P0 ;  /* 0x000000020300720c */ /* 0x000fda0000706470 */
[----:B------:R-:W-:-:S05]  /*b1b0*/  @!P0 IMAD R4, R5, UR6, R0 ;  /* 0x0000000605048c24 */ /* 0x000fca000f8e0200 */
        /* <DEDUP_REMOVED lines=8> */
.L_x_7666:
[----:B------:R-:W-:Y:S02]  /*b240*/  ULDC UR4, c[0x0][0x238] ;  /* 0x00008e0000047ab9 */ /* 0x000fe40000000800 */
[----:B------:R-:W-:-:S13]  /*b250*/  ISETP.NE.AND P0, PT, RZ, UR4, PT ;  /* 0x00000004ff007c0c */ /* 0x000fda000bf05270 */
[----:B------:R-:W-:Y:S05]  /*b260*/  @!P0 BRA `(.L_x_7668) ;  /* 0x0000000000a48947 */ /* 0x000fea0003800000 */
[----:B-----5:R-:W2:Y:S02]  /*b270*/  LDC R11, c[0x0][RZ] ;  /* 0x00000000ff0b7b82 */ /* 0x020ea40000000800 */
        /* <DEDUP_REMOVED lines=12> */
[----:B------:R-:W-:-:S03]  /*b340*/  HFMA2.MMA R2, -RZ, RZ, 0, 1.9073486328125e-06 ;  /* 0x00000020ff027435 */ /* 0x000fc600000001ff */
[----:B------:R-:W-:-:S13]  /*b350*/  ISETP.GE.AND P0, PT, R4, 0x20, PT ;  /* 0x000000200400780c */ /* 0x000fda0003f06270 */
[----:B--2---:R-:W-:Y:S05]  /*b360*/  @!P0 BRA `(.L_x_7669) ;  /* 0x0000000000388947 */ /* 0x004fea0003800000 */
[----:B0-----:R-:W-:-:S07]  /*b370*/  IMAD.MOV.U32 R9, RZ, RZ, R4 ;  /* 0x000000ffff097224 */ /* 0x001fce00078e0004 */
.L_x_7670:
[----:B------:R-:W-:Y:S01]  /*b380*/  IADD3 R2, R0, R9, RZ ;  /* 0x0000000900027210 */ /* 0x000fe20007ffe0ff */
[----:B------:R-:W-:Y:S03]  /*b390*/  BAR.SYNC.DEFER_BLOCKING 0x0 ;  /* 0x0000000000007b1d */ /* 0x000fe60000010000 */
[----:B------:R-:W-:-:S04]  /*b3a0*/  ISETP.GE.U32.AND P0, PT, R2, R11, PT ;  /* 0x0000000b0200720c */ /* 0x000fc80003f06070 */
[----:B------:R-:W-:-:S13]  /*b3b0*/  ISETP.GE.U32.OR P0, PT, R0, R9, P0 ;  /* 0x000000090000720c */ /* 0x000fda0000706470 */
[----:B------:R-:W-:Y:S01]  /*b3c0*/  @!P0 IMAD R4, R9, 0x8, R7 ;  /* 0x0000000809048824 */ /* 0x000fe200078e0207 */
[----:B------:R-:W-:-:S05]  /*b3d0*/  SHF.R.S32.HI R9, RZ, 0x1, R9 ;  /* 0x00000001ff097819 */ /* 0x000fca0000011409 */
[----:B------:R-:W0:Y:S02]  /*b3e0*/  @!P0 LDS.64 R4, [R4] ;  /* 0x0000000004048984 */ /* 0x000e240000000a00 */
[----:B0-----:R-:W-:-:S04]  /*b3f0*/  @!P0 IADD3 R16, P1, R4, R16, RZ ;  /* 0x0000001004108210 */ /* 0x001fc80007f3e0ff */
[----:B------:R-:W-:-:S05]  /*b400*/  @!P0 IADD3.X R17, R5, R17, RZ, P1, !PT ;  /* 0x0000001105118210 */ /* 0x000fca0000ffe4ff */
[----:B------:R0:W-:Y:S01]  /*b410*/  @!P0 STS.64 [R7], R16 ;  /* 0x0000001007008388 */ /* 0x0001e20000000a00 */
[----:B------:R-:W-:-:S13]  /*b420*/  ISETP.GE.AND P0, PT, R9, 0x20, PT ;  /* 0x000000200900780c */ /* 0x000fda0003f06270 */
[----:B0-----:R-:W-:Y:S05]  /*b430*/  @P0 BRA `(.L_x_7670) ;  /* 0xfffffffc00d00947 */ /* 0x001fea000383ffff */
[----:B------:R-:W-:-:S07]  /*b440*/  IMAD.MOV.U32 R2, RZ, RZ, 0x20 ;  /* 0x00000020ff027424 */ /* 0x000fce00078e00ff */
.L_x_7669:
[----:B------:R-:W-:Y:S01]  /*b450*/  BAR.SYNC.DEFER_BLOCKING 0x0 ;  /* 0x0000000000007b1d */ /* 0x000fe20000010000 */
[----:B------:R-:W-:-:S13]  /*b460*/  ISETP.GE.AND P0, PT, R2, 0x2, PT ;  /* 0x000000020200780c */ /* 0x000fda0003f06270 */
[----:B------:R-:W-:Y:S05]  /*b470*/  @!P0 BRA `(.L_x_7668) ;  /* 0x0000000000208947 */ /* 0x000fea0003800000 */
[----:B------:R-:W-:-:S07]  /*b480*/  MOV R5, 0x1 ;  /* 0x0000000100057802 */ /* 0x000fce0000000f00 */
.L_x_7671:
[----:B-1----:R-:W1:Y:S04]  /*b490*/  SHFL.DOWN PT, R7, R16, R5, 0x1f ;  /* 0x08001f0510077589 */ /* 0x002e6800000e0000 */
[----:B------:R2:W3:Y:S02]  /*b4a0*/  SHFL.DOWN PT, R4, R17, R5, 0x1f ;  /* 0x08001f0511047589 */ /* 0x0004e400000e0000 */
[----:B--2---:R-:W-:-:S05]  /*b4b0*/  IMAD.SHL.U32 R5, R5, 0x2, RZ ;  /* 0x0000000205057824 */ /* 0x004fca00078e00ff */
[----:B------:R-:W-:Y:S02]  /*b4c0*/  ISETP.GE.AND P0, PT, R5, R2, PT ;  /* 0x000000020500720c */ /* 0x000fe40003f06270 */
[----:B-1----:R-:W-:-:S04]  /*b4d0*/  IADD3 R16, P1, R7, R16, RZ ;  /* 0x0000001007107210 */ /* 0x002fc80007f3e0ff */
[----:B---3--:R-:W-:-:S07]  /*b4e0*/  IADD3.X R17, R4, R17, RZ, P1, !PT ;  /* 0x0000001104117210 */ /* 0x008fce0000ffe4ff */
[----:B------:R-:W-:Y:S05]  /*b4f0*/  @!P0 BRA `(.L_x_7671) ;  /* 0xfffffffc00e48947 */ /* 0x000fea000383ffff */
.L_x_7668:
[----:B0-----:R-:W0:Y:S01]  /*b500*/  LDC R8, c[0x0][0x3f4] ;  /* 0x0000fd00ff087b82 */ /* 0x001e220000000800 */
[----:B------:R-:W-:Y:S01]  /*b510*/  IMAD.MOV.U32 R2, RZ, RZ, RZ ;  /* 0x000000ffff027224 */ /* 0x000fe200078e00ff */
[----:B0-----:R-:W-:-:S13]  /*b520*/  ISETP.NE.AND P0, PT, R8, RZ, PT ;  /* 0x000000ff0800720c */ /* 0x001fda0003f05270 */
        /* <DEDUP_REMOVED lines=274> */
.L_x_7672:
[----:B------:R-:W-:Y:S01]  /*c650*/  ULDC.64 UR6, c[0x0][0x608] ;  /* 0x0001820000067ab9 */ /* 0x000fe20000000a00 */
[----:B------:R-:W-:Y:S01]  /*c660*/  ULDC.64 UR4, c[0x0][0x5f8] ;  /* 0x00017e0000047ab9 */ /* 0x000fe20000000a00 */
[----:B------:R-:W-:Y:S02]  /*c670*/  ISETP.NE.U32.AND P0, PT, RZ, UR6, PT ;  /* 0x00000006ff007c0c */ /* 0x000fe4000bf05070 */
[----:B------:R-:W-:Y:S02]  /*c680*/  CS2R R4, SRZ ;  /* 0x0000000000047805 */ /* 0x000fe4000001ff00 */
[----:B-----5:R-:W-:Y:S01]  /*c690*/  IADD3 R12, P1, R2, UR4, RZ ;  /* 0x00000004020c7c10 */ /* 0x020fe2000ff3e0ff */
[----:B------:R-:W-:Y:S01]  /*c6a0*/  IMAD.MOV.U32 R8, RZ, RZ, RZ ;  /* 0x000000ffff087224 */ /* 0x000fe200078e00ff */
[----:B------:R-:W-:Y:S02]  /*c6b0*/  ISETP.NE.AND.EX P0, PT, RZ, UR7, PT, P0 ;  /* 0x00000007ff007c0c */ /* 0x000fe4000bf05300 */
[----:B------:R-:W-:-:S11]  /*c6c0*/  IADD3.X R13, RZ, UR5, RZ, P1, !PT ;  /* 0x00000005ff0d7c10 */ /* 0x000fd60008ffe4ff */
[----:B------:R-:W-:Y:S05]  /*c6d0*/  @!P0 BRA `(.L_x_7673) ;  /* 0x00000008000c8947 */ /* 0x000fea0003800000 */
[----:B------:R-:W-:Y:S01]  /*c6e0*/  HFMA2.MMA R6, -RZ, RZ, 0, 4.76837158203125e-07 ;  /* 0x00000008ff067435 */ /* 0x000fe200000001ff */
[----:B------:R-:W-:Y:S01]  /*c6f0*/  MOV R18, 0x4 ;  /* 0x0000000400127802 */ /* 0x000fe20000000f00 */
[----:B------:R-:W-:Y:S02]  /*c700*/  IMAD.MOV.U32 R20, RZ, RZ, RZ ;  /* 0x000000ffff147224 */ /* 0x000fe400078e00ff */
[----:B-1----:R-:W-:-:S07]  /*c710*/  IMAD.MOV.U32 R7, RZ, RZ, 0x0 ;  /* 0x00000000ff077424 */ /* 0x002fce00078e00ff */
.L_x_7676:
[----:B------:R-:W-:Y:S01]  /*c720*/  LOP3.LUT R4, R20, R7, RZ, 0xfc, !PT ;  /* 0x0000000714047212 */ /* 0x000fe200078efcff */
[----:B------:R-:W-:Y:S01]  /*c730*/  IMAD.MOV.U32 R5, RZ, RZ, R7 ;  /* 0x000000ffff057224 */ /* 0x000fe200078e0007 */
[----:B------:R-:W-:Y:S02]  /*c740*/  MOV R10, R6 ;  /* 0x00000006000a7202 */ /* 0x000fe40000000f00 */
[----:B------:R-:W-:-:S13]  /*c750*/  ISETP.NE.U32.AND P0, PT, R4, RZ, PT ;  /* 0x000000ff0400720c */ /* 0x000fda0003f05070 */
[----:B------:R-:W-:Y:S05]  /*c760*/  @!P0 BRA `(.L_x_7674) ;  /* 0x00000000001c8947 */ /* 0x000fea0003800000 */
[----:B------:R-:W-:Y:S01]  /*c770*/  MOV R11, R6 ;  /* 0x00000006000b7202 */ /* 0x000fe20000000f00 */
[----:B------:R-:W-:Y:S01]  /*c780*/  IMAD.MOV.U32 R4, RZ, RZ, R18 ;  /* 0x000000ffff047224 */ /* 0x000fe200078e0012 */
[----:B------:R-:W-:-:S07]  /*c790*/  MOV R6, 0xc7b0 ;  /* 0x0000c7b000067802 */ /* 0x000fce0000000f00 */
[----:B------:R-:W-:Y:S05]  /*c7a0*/  CALL.REL.NOINC `($__internal_29_$__cuda_sm20_rem_u64) ;  /* 0x0000003000cc7944 */ /* 0x000fea0003c00000 */
[----:B------:R-:W-:Y:S01]  /*c7b0*/  MOV R6, R4 ;  /* 0x0000000400067202 */ /* 0x000fe20000000f00 */
[----:B------:R-:W-:Y:S01]  /*c7c0*/  IMAD.MOV.U32 R7, RZ, RZ, R9 ;  /* 0x000000ffff077224 */ /* 0x000fe200078e0009 */
[----:B------:R-:W-:Y:S06]  /*c7d0*/  BRA `(.L_x_7675) ;  /* 0x00000000004c7947 */ /* 0x000fec0003800000 */
.L_x_7674:
        /* <DEDUP_REMOVED lines=19> */
.L_x_7675:
[----:B------:R-:W-:Y:S01]  /*c910*/  ISETP.NE.U32.AND P0, PT, R6, RZ, PT ;  /* 0x000000ff0600720c */ /* 0x000fe20003f05070 */
[----:B------:R-:W-:Y:S01]  /*c920*/  IMAD.MOV.U32 R20, RZ, RZ, R5 ;  /* 0x000000ffff147224 */ /* 0x000fe200078e0005 */
[----:B------:R-:W-:Y:S02]  /*c930*/  MOV R18, R10 ;  /* 0x0000000a00127202 */ /* 0x000fe40000000f00 */
[----:B------:R-:W-:-:S13]  /*c940*/  ISETP.NE.AND.EX P0, PT, R7, RZ, PT, P0 ;  /* 0x000000ff0700720c */ /* 0x000fda0003f05300 */
[----:B------:R-:W-:Y:S05]  /*c950*/  @P0 BRA `(.L_x_7676) ;  /* 0xfffffffc00700947 */ /* 0x000fea000383ffff */
[----:B------:R-:W-:-:S13]  /*c960*/  ISETP.NE.U32.AND P2, PT, R5, RZ, PT ;  /* 0x000000ff0500720c */ /* 0x000fda0003f45070 */
[----:B------:R-:W-:Y:S05]  /*c970*/  @!P2 BRA `(.L_x_7677) ;  /* 0x00000000001ca947 */ /* 0x000fea0003800000 */
[----:B------:R-:W-:Y:S01]  /*c980*/  HFMA2.MMA R6, -RZ, RZ, 0, 4.76837158203125e-07 ;  /* 0x00000008ff067435 */ /* 0x000fe200000001ff */
[----:B------:R-:W-:Y:S01]  /*c990*/  IMAD.MOV.U32 R4, RZ, RZ, RZ ;  /* 0x000000ffff047224 */ /* 0x000fe200078e00ff */
[----:B------:R-:W-:-:S09]  /*c9a0*/  MOV R8, 0xc9c0 ;  /* 0x0000c9c000087802 */ /* 0x000fd20000000f00 */
[----:B------:R-:W-:Y:S05]  /*c9b0*/  CALL.REL.NOINC `($__internal_28_$__cuda_sm20_div_u64) ;  /* 0x0000002c00347944 */ /* 0x000fea0003c00000 */
[----:B------:R-:W-:Y:S01]  /*c9c0*/  MOV R18, R4 ;  /* 0x0000000400127202 */ /* 0x000fe20000000f00 */
[----:B------:R-:W-:Y:S01]  /*c9d0*/  IMAD.MOV.U32 R19, RZ, RZ, R7 ;  /* 0x000000ffff137224 */ /* 0x000fe200078e0007 */
[----:B------:R-:W-:Y:S06]  /*c9e0*/  BRA `(.L_x_7678) ;  /* 0x00000000004c7947 */ /* 0x000fec0003800000 */
.L_x_7677:
[----:B------:R-:W0:Y:S01]  /*c9f0*/  I2F.U32.RP R4, R10 ;  /* 0x0000000a00047306 */ /* 0x000e220000209000 */
[----:B------:R-:W-:Y:S01]  /*ca00*/  ISETP.NE.U32.AND P3, PT, R10, RZ, PT ;  /* 0x000000ff0a00720c */ /* 0x000fe20003f65070 */
[----:B------:R-:W-:-:S06]  /*ca10*/  IMAD.MOV.U32 R19, RZ, RZ, RZ ;  /* 0x000000ffff137224 */ /* 0x000fcc00078e00ff */
[----:B0-----:R-:W0:Y:S02]  /*ca20*/  MUFU.RCP R4, R4 ;  /* 0x0000000400047308 */ /* 0x001e240000001000 */
[----:B0-----:R-:W-:-:S06]  /*ca30*/  IADD3 R6, R4, 0xffffffe, RZ ;  /* 0x0ffffffe04067810 */ /* 0x001fcc0007ffe0ff */
[----:B------:R0:W1:Y:S02]  /*ca40*/  F2I.FTZ.U32.TRUNC.NTZ R7, R6 ;  /* 0x0000000600077305 */ /* 0x000064000021f000 */
[----:B0-----:R-:W-:Y:S01]  /*ca50*/  HFMA2.MMA R6, -RZ, RZ, 0, 0 ;  /* 0x00000000ff067435 */ /* 0x001fe200000001ff */
[----:B-1----:R-:W-:-:S04]  /*ca60*/  IMAD.MOV R9, RZ, RZ, -R7 ;  /* 0x000000ffff097224 */ /* 0x002fc800078e0a07 */
[----:B------:R-:W-:-:S05]  /*ca70*/  IMAD R9, R9, R10, RZ ;  /* 0x0000000a09097224 */ /* 0x000fca00078e02ff */
        /* <DEDUP_REMOVED lines=8> */
[----:B------:R-:W-:Y:S02]  /*cb00*/  @P1 IADD3 R18, R18, 0x1, RZ ;  /* 0x0000000112121810 */ /* 0x000fe40007ffe0ff */
[----:B------:R-:W-:-:S07]  /*cb10*/  @!P3 LOP3.LUT R18, RZ, R10, RZ, 0x33, !PT ;  /* 0x0000000aff12b212 */ /* 0x000fce00078e33ff */
.L_x_7678:
[----:B------:R-:W-:Y:S05]  /*cb20*/  @!P2 BRA `(.L_x_7679) ;  /* 0x000000000018a947 */ /* 0x000fea0003800000 */
[----:B------:R-:W-:Y:S01]  /*cb30*/  HFMA2.MMA R4, -RZ, RZ, 0, 0 ;  /* 0x00000000ff047435 */ /* 0x000fe200000001ff */
[----:B------:R-:W-:Y:S02]  /*cb40*/  MOV R6, 0x4 ;  /* 0x0000000400067802 */ /* 0x000fe40000000f00 */
[----:B------:R-:W-:-:S08]  /*cb50*/  MOV R8, 0xcb70 ;  /* 0x0000cb7000087802 */ /* 0x000fd00000000f00 */
[----:B------:R-:W-:Y:S05]  /*cb60*/  CALL.REL.NOINC `($__internal_28_$__cuda_sm20_div_u64) ;  /* 0x0000002800c87944 */ /* 0x000fea0003c00000 */
[----:B------:R-:W-:Y:S01]  /*cb70*/  IMAD.MOV.U32 R5, RZ, RZ, R7 ;  /* 0x000000ffff057224 */ /* 0x000fe200078e0007 */
[----:B------:R-:W-:Y:S06]  /*cb80*/  BRA `(.L_x_7680) ;  /* 0x00000000004c7947 */ /* 0x000fec0003800000 */
.L_x_7679:
        /* <DEDUP_REMOVED lines=15> */
[----:B------:R-:W-:Y:S02]  /*cc80*/  ISETP.GE.U32.AND P1, PT, R5, R10, PT ;  /* 0x0000000a0500720c */ /* 0x000fe40003f26070 */
[----:B------:R-:W-:-:S11]  /*cc90*/  MOV R5, RZ ;  /* 0x000000ff00057202 */ /* 0x000fd60000000f00 */
[----:B------:R-:W-:Y:S02]  /*cca0*/  @P1 IADD3 R4, R4, 0x1, RZ ;  /* 0x0000000104041810 */ /* 0x000fe40007ffe0ff */
[----:B------:R-:W-:-:S07]  /*ccb0*/  @!P2 LOP3.LUT R4, RZ, R10, RZ, 0x33, !PT ;  /* 0x0000000aff04a212 */ /* 0x000fce00078e33ff */
.L_x_7680:
[-C--:B------:R-:W-:Y:S01]  /*ccc0*/  IMAD R9, R19, R2.reuse, RZ ;  /* 0x0000000213097224 */ /* 0x080fe200078e02ff */
[----:B------:R-:W-:Y:S01]  /*ccd0*/  BSSY B0, `(.L_x_7681) ;  /* 0x000001f000007945 */ /* 0x000fe20003800000 */
[----:B------:R-:W-:-:S04]  /*cce0*/  IMAD.WIDE.U32 R6, R18, R2, RZ ;  /* 0x0000000212067225 */ /* 0x000fc800078e00ff */
[----:B------:R-:W-:-:S05]  /*ccf0*/  IMAD.IADD R9, R7, 0x1, R9 ;  /* 0x0000000107097824 */ /* 0x000fca00078e0209 */
[----:B------:R-:W-:-:S13]  /*cd00*/  LOP3.LUT P0, RZ, R9, 0xf, RZ, 0xc0, !PT ;  /* 0x0000000f09ff7812 */ /* 0x000fda000780c0ff */
[----:B------:R-:W-:Y:S05]  /*cd10*/  @!P0 BRA `(.L_x_7682) ;  /* 0x0000000000188947 */ /* 0x000fea0003800000 */
[----:B------:R-:W-:Y:S02]  /*cd20*/  MOV R10, R4 ;  /* 0x00000004000a7202 */ /* 0x000fe40000000f00 */
[----:B------:R-:W-:Y:S02]  /*cd30*/  MOV R4, R9 ;  /* 0x0000000900047202 */ /* 0x000fe40000000f00 */
[----:B------:R-:W-:-:S07]  /*cd40*/  MOV R8, 0xcd60 ;  /* 0x0000cd6000087802 */ /* 0x000fce0000000f00 */
[----:B------:R-:W-:Y:S05]  /*cd50*/  CALL.REL.NOINC `($__internal_28_$__cuda_sm20_div_u64) ;  /* 0x00000028004c7944 */ /* 0x000fea0003c00000 */
[----:B------:R-:W-:Y:S01]  /*cd60*/  IMAD.MOV.U32 R5, RZ, RZ, R7 ;  /* 0x000000ffff057224 */ /* 0x000fe200078e0007 */
[----:B------:R-:W-:Y:S06]  /*cd70*/  BRA `(.L_x_7683) ;  /* 0x0000000000507947 */ /* 0x000fec0003800000 */
.L_x_7682:
[----:B------:R-:W0:Y:S01]  /*cd80*/  I2F.U32.RP R5, R4 ;  /* 0x0000000400057306 */ /* 0x000e220000209000 */
[----:B------:R-:W-:-:S07]  /*cd90*/  ISETP.NE.U32.AND P2, PT, R4, RZ, PT ;  /* 0x000000ff0400720c */ /* 0x000fce0003f45070 */
[----:B0-----:R-:W0:Y:S02]  /*cda0*/  MUFU.RCP R5, R5 ;  /* 0x0000000500057308 */ /* 0x001e240000001000 */
[----:B0-----:R-:W-:Y:S01]  /*cdb0*/  IADD3 R8, R5, 0xffffffe, RZ ;  /* 0x0ffffffe05087810 */ /* 0x001fe20007ffe0ff */
[----:B------:R-:W-:-:S05]  /*cdc0*/  IMAD.MOV.U32 R5, RZ, RZ, RZ ;  /* 0x000000ffff057224 */ /* 0x000fca00078e00ff */
        /* <DEDUP_REMOVED lines=15> */
.L_x_7683:
[----:B------:R-:W-:Y:S05]  /*cec0*/  BSYNC B0 ;  /* 0x0000000000007941 */ /* 0x000fea0003800000 */
.L_x_7681:
[----:B------:R-:W-:Y:S02]  /*ced0*/  ULDC.64 UR4, c[0x0][0x608] ;  /* 0x0001820000047ab9 */ /* 0x000fe40000000a00 */
[----:B------:R-:W-:-:S04]  /*cee0*/  IADD3 R4, P0, R4, UR4, RZ ;  /* 0x0000000404047c10 */ /* 0x000fc8000ff1e0ff */
[----:B------:R-:W-:-:S04]  /*cef0*/  IADD3.X R5, R5, UR5, RZ, P0, !PT ;  /* 0x0000000505057c10 */ /* 0x000fc800087fe4ff */
[----:B------:R-:W-:-:S07]  /*cf00*/  MOV R8, R5 ;  /* 0x0000000500087202 */ /* 0x000fce0000000f00 */
.L_x_7673:
        /* <DEDUP_REMOVED lines=287> */
.L_x_7685:
        /* <DEDUP_REMOVED lines=18> */
.L_x_7687:
[----:B0-----:R-:W-:Y:S05]  /*e220*/  BSYNC B0 ;  /* 0x0000000000007941 */ /* 0x001fea0003800000 */
.L_x_7686:
        /* <DEDUP_REMOVED lines=14> */
.L_x_7689:
[----:B------:R-:W-:Y:S05]  /*e310*/  BSYNC B0 ;  /* 0x0000000000007941 */ /* 0x000fea0003800000 */
.L_x_7688:
        /* <DEDUP_REMOVED lines=35> */
.L_x_7691:
[----:B------:R-:W-:Y:S05]  /*e550*/  BSYNC B0 ;  /* 0x0000000000007941 */ /* 0x000fea0003800000 */
.L_x_7690:
        /* <DEDUP_REMOVED lines=31> */
.L_x_7696:
[----:B------:R-:W-:-:S05]  /*e750*/  IADD3 R13, R2, R9, RZ ;  /* 0x00000009020d7210 */ /* 0x000fca0007ffe0ff */
[----:B-1----:R-:W-:-:S06]  /*e760*/  IMAD.WIDE.U32 R12, R13, 0x8, R10 ;  /* 0x000000080d0c7825 */ /* 0x002fcc00078e000a */
[----:B------:R-:W2:Y:S01]  /*e770*/  LDG.E.64 R12, desc[UR36][R12.64] ;  /* 0x000000240c0c7981 */ /* 0x000ea2000c1e1b00 */
[----:B------:R-:W-:-:S04]  /*e780*/  IADD3 R9, R14, R9, RZ ;  /* 0x000000090e097210 */ /* 0x000fc80007ffe0ff */
[----:B------:R-:W-:Y:S02]  /*e790*/  ISETP.GE.U32.AND P0, PT, R9, UR6, PT ;  /* 0x0000000609007c0c */ /* 0x000fe4000bf06070 */
[----:B--2---:R-:W-:-:S05]  /*e7a0*/  IADD3 R16, P2, R12, R16, RZ ;  /* 0x000000100c107210 */ /* 0x004fca0007f5e0ff */
[----:B------:R-:W-:-:S06]  /*e7b0*/  IMAD.X R17, R13, 0x1, R17, P2 ;  /* 0x000000010d117824 */ /* 0x000fcc00010e0611 */
[----:B------:R-:W-:Y:S05]  /*e7c0*/  @!P0 BRA `(.L_x_7696) ;  /* 0xfffffffc00e08947 */ /* 0x000fea000383ffff */
[----:B------:R-:W-:Y:S05]  /*e7d0*/  BSYNC B1 ;  /* 0x0000000000017941 */ /* 0x000fea0003800000 */
.L_x_7695:
[----:B------:R-:W-:Y:S05]  /*e7e0*/  BRA `(.L_x_7694) ;  /* 0x0000000000487947 */ /* 0x000fea0003800000 */
.L_x_7693:
        /* <DEDUP_REMOVED lines=8> */
[----:B------:R-:W2:Y:S02]  /*e870*/  LDC R20, c[0x0][0x4] ;  /* 0x00000100ff147b82 */ /* 0x000ea40000000800 */
.L_x_7697:
        /* <DEDUP_REMOVED lines=9> */
.L_x_7694:
[----:B------:R-:W-:Y:S05]  /*e910*/  BSYNC B0 ;  /* 0x0000000000007941 */ /* 0x000fea0003800000 */
.L_x_7692:
        /* <DEDUP_REMOVED lines=13> */
.L_x_7699:
[----:B------:R-:W-:Y:S01]  /*e9f0*/  IMAD.IADD R10, R3, 0x1, R12 ;  /* 0x00000001030a7824 */ /* 0x000fe200078e020c */
[----:B------:R-:W-:Y:S04]  /*ea00*/  BAR.SYNC.DEFER_BLOCKING 0x0 ;  /* 0x0000000000007b1d */ /* 0x000fe80000010000 */
[----:B------:R-:W-:-:S04]  /*ea10*/  ISETP.GE.U32.AND P0, PT, R10, UR5, PT ;  /* 0x000000050a007c0c */ /* 0x000fc8000bf06070 */
[----:B------:R-:W-:-:S13]  /*ea20*/  ISETP.GE.U32.OR P0, PT, R3, R12, P0 ;  /* 0x0000000c0300720c */ /* 0x000fda0000706470 */
[----:B------:R-:W-:-:S05]  /*ea30*/  @!P0 IMAD R10, R10, R9, R0 ;  /* 0x000000090a0a8224 */ /* 0x000fca00078e0200 */
        /* <DEDUP_REMOVED lines=8> */
.L_x_7698:
        /* <DEDUP_REMOVED lines=11> */
.L_x_7702:
        /* <DEDUP_REMOVED lines=11> */
[----:B-1----:R-:W-:Y:S05]  /*ec20*/  @P0 BRA `(.L_x_7702) ;  /* 0xfffffffc00d00947 */ /* 0x002fea000383ffff */
[----:B------:R-:W-:-:S11]  /*ec30*/  HFMA2.MMA R3, -RZ, RZ, 0, 1.9073486328125e-06 ;  /* 0x00000020ff037435 */ /* 0x000fd600000001ff */
.L_x_7701:
[----:B------:R-:W-:Y:S01]  /*ec40*/  BAR.SYNC.DEFER_BLOCKING 0x0 ;  /* 0x0000000000007b1d */ /* 0x000fe20000010000 */
[----:B------:R-:W-:-:S13]  /*ec50*/  ISETP.GE.AND P0, PT, R3, 0x2, PT ;  /* 0x000000020300780c */ /* 0x000fda0003f06270 */
[----:B------:R-:W-:Y:S05]  /*ec60*/  @!P0 BRA `(.L_x_7700) ;  /* 0x0000000000208947 */ /* 0x000fea0003800000 */
[----:B------:R-:W-:-:S07]  /*ec70*/  IMAD.MOV.U32 R0, RZ, RZ, 0x1 ;  /* 0x00000001ff007424 */ /* 0x000fce00078e00ff */
.L_x_7703:
[----:B------:R-:W1:Y:S04]  /*ec80*/  SHFL.DOWN PT, R9, R16, R0, 0x1f ;  /* 0x08001f0010097589 */ /* 0x000e6800000e0000 */
[----:B0-----:R0:W2:Y:S02]  /*ec90*/  SHFL.DOWN PT, R2, R17, R0, 0x1f ;  /* 0x08001f0011027589 */ /* 0x0010a400000e0000 */
[----:B0-----:R-:W-:-:S04]  /*eca0*/  SHF.L.U32 R0, R0, 0x1, RZ ;  /* 0x0000000100007819 */ /* 0x001fc800000006ff */
[----:B------:R-:W-:Y:S02]  /*ecb0*/  ISETP.GE.AND P0, PT, R0, R3, PT ;  /* 0x000000030000720c */ /* 0x000fe40003f06270 */
[----:B-1----:R-:W-:-:S04]  /*ecc0*/  IADD3 R16, P2, R9, R16, RZ ;  /* 0x0000001009107210 */ /* 0x002fc80007f5e0ff */
[----:B--2---:R-:W-:-:S07]  /*ecd0*/  IADD3.X R17, R2, R17, RZ, P2, !PT ;  /* 0x0000001102117210 */ /* 0x004fce00017fe4ff */
[----:B------:R-:W-:Y:S05]  /*ece0*/  @!P0 BRA `(.L_x_7703) ;  /* 0xfffffffc00e48947 */ /* 0x000fea000383ffff */
.L_x_7700:
        /* <DEDUP_REMOVED lines=12> */
.L_x_7705:
        /* <DEDUP_REMOVED lines=20> */
.L_x_7707:
[----:B------:R-:W-:Y:S02]  /*eef0*/  ULDC.64 UR4, c[0x0][0x5f8] ;  /* 0x00017e0000047ab9 */ /* 0x000fe40000000a00 */
[----:B------:R-:W-:-:S04]  /*ef00*/  IADD3 R18, P0, R18, UR4, RZ ;  /* 0x0000000412127c10 */ /* 0x000fc8000ff1e0ff */
[----:B------:R-:W-:-:S05]  /*ef10*/  IADD3.X R19, RZ, UR5, RZ, P0, !PT ;  /* 0x00000005ff137c10 */ /* 0x000fca00087fe4ff */
[----:B------:R-:W-:Y:S01]  /*ef20*/  STG.E desc[UR36][R18.64], R16 ;  /* 0x0000001012007986 */ /* 0x000fe2000c101924 */
[----:B------:R-:W-:Y:S05]  /*ef30*/  EXIT ;  /* 0x000000000000794d */ /* 0x000fea0003800000 */
.L_x_7706:
[----:B------:R-:W-:Y:S01]  /*ef40*/  STG.E.64 desc[UR36][R4.64], R16 ;  /* 0x0000001004007986 */ /* 0x000fe2000c101b24 */
[----:B------:R-:W-:Y:S05]  /*ef50*/  EXIT ;  /* 0x000000000000794d */ /* 0x000fea0003800000 */
.L_x_7704:
[----:B------:R-:W-:Y:S01]  /*ef60*/  ISETP.NE.AND P0, PT, RZ, UR38, PT ;  /* 0x00000026ff007c0c */ /* 0x000fe2000bf05270 */
[----:B------:R-:W-:Y:S02]  /*ef70*/  ULDC.U8 UR4, c[0x0][0x629] ;  /* 0x00018a4000047ab9 */ /* 0x000fe40000000000 */
[----:B------:R-:W-:-:S10]  /*ef80*/  ISETP.NE.AND P1, PT, RZ, UR4, PT ;  /* 0x00000004ff007c0c */ /* 0x000fd4000bf25270 */
[----:B------:R-:W-:Y:S05]  /*ef90*/  @!P0 BRA `(.L_x_7708) ;  /* 0x0000000000088947 */ /* 0x000fea0003800000 */
[----:B------:R-:W0:Y:S02]  /*efa0*/  LDG.E R3, desc[UR36][R6.64] ;  /* 0x0000002406037981 */ /* 0x000e24000c1e1900 */
[----:B0-----:R-:W-:-:S07]  /*efb0*/  IADD3 R16, R3, R16, RZ ;  /* 0x0000001003107210 */ /* 0x001fce0007ffe0ff */
.L_x_7708:
        /* <DEDUP_REMOVED lines=20> */
.L_x_7710:
[----:B------:R-:W-:Y:S02]  /*f100*/  ULDC.64 UR4, c[0x0][0x5f8] ;  /* 0x00017e0000047ab9 */ /* 0x000fe40000000a00 */
[----:B------:R-:W-:-:S05]  /*f110*/  IADD3 R18, P0, R18, UR4, RZ ;  /* 0x0000000412127c10 */ /* 0x000fca000ff1e0ff */
[----:B------:R-:W-:-:S05]  /*f120*/  IMAD.X R19, RZ, RZ, UR5, P0 ;  /* 0x00000005ff137e24 */ /* 0x000fca00080e06ff */
[----:B------:R-:W-:Y:S01]  /*f130*/  STG.E desc[UR36][R18.64], R16 ;  /* 0x0000001012007986 */ /* 0x000fe2000c101924 */
[----:B------:R-:W-:Y:S05]  /*f140*/  EXIT ;  /* 0x000000000000794d */ /* 0x000fea0003800000 */
.L_x_7709:
[----:B------:R-:W-:Y:S01]  /*f150*/  STG.E desc[UR36][R6.64], R16 ;  /* 0x0000001006007986 */ /* 0x000fe2000c101924 */
[----:B------:R-:W-:Y:S05]  /*f160*/  EXIT ;  /* 0x000000000000794d */ /* 0x000fea0003800000 */
.L_x_7684:
        /* <DEDUP_REMOVED lines=22> */
.L_x_7712:
        /* <DEDUP_REMOVED lines=20> */
.L_x_7714:
[----:B------:R-:W-:Y:S02]  /*f410*/  ULDC.64 UR4, c[0x0][0x5f8] ;  /* 0x00017e0000047ab9 */ /* 0x000fe40000000a00 */
[----:B------:R-:W-:-:S04]  /*f420*/  IADD3 R2, P0, R2, UR4, RZ ;  /* 0x0000000402027c10 */ /* 0x000fc8000ff1e0ff */
[----:B------:R-:W-:-:S05]  /*f430*/  IADD3.X R3, RZ, UR5, RZ, P0, !PT ;  /* 0x00000005ff037c10 */ /* 0x000fca00087fe4ff */
[----:B------:R-:W-:Y:S01]  /*f440*/  STG.E desc[UR36][R2.64], R16 ;  /* 0x0000001002007986 */ /* 0x000fe2000c101924 */
[----:B------:R-:W-:Y:S05]  /*f450*/  EXIT ;  /* 0x000000000000794d */ /* 0x000fea0003800000 */
.L_x_7713:
[----:B------:R-:W-:Y:S01]  /*f460*/  STG.E.64 desc[UR36][R4.64], R16 ;  /* 0x0000001004007986 */ /* 0x000fe2000c101b24 */
[----:B------:R-:W-:Y:S05]  /*f470*/  EXIT ;  /* 0x000000000000794d */ /* 0x000fea0003800000 */
.L_x_7711:
[----:B------:R-:W-:Y:S01]  /*f480*/  ISETP.NE.AND P0, PT, RZ, UR38, PT ;  /* 0x00000026ff007c0c */ /* 0x000fe2000bf05270 */
[----:B------:R-:W-:Y:S02]  /*f490*/  ULDC.U8 UR4, c[0x0][0x629] ;  /* 0x00018a4000047ab9 */ /* 0x000fe40000000000 */
[----:B------:R-:W-:-:S10]  /*f4a0*/  ISETP.NE.AND P1, PT, RZ, UR4, PT ;  /* 0x00000004ff007c0c */ /* 0x000fd4000bf25270 */
[----:B------:R-:W-:Y:S05]  /*f4b0*/  @!P0 BRA `(.L_x_7715) ;  /* 0x0000000000088947 */ /* 0x000fea0003800000 */
[----:B------:R-:W1:Y:S02]  /*f4c0*/  LDG.E R3, desc[UR36][R12.64] ;  /* 0x000000240c037981 */ /* 0x000e64000c1e1900 */
[----:B-1----:R-:W-:-:S07]  /*f4d0*/  IMAD.IADD R16, R3, 0x1, R16 ;  /* 0x0000000103107824 */ /* 0x002fce00078e0210 */
.L_x_7715:
        /* <DEDUP_REMOVED lines=20> */
.L_x_7717:
[----:B------:R-:W-:Y:S02]  /*f620*/  ULDC.64 UR4, c[0x0][0x5f8] ;  /* 0x00017e0000047ab9 */ /* 0x000fe40000000a00 */
[----:B------:R-:W-:-:S04]  /*f630*/  IADD3 R2, P0, R2, UR4, RZ ;  /* 0x0000000402027c10 */ /* 0x000fc8000ff1e0ff */
[----:B------:R-:W-:-:S05]  /*f640*/  IADD3.X R3, RZ, UR5, RZ, P0, !PT ;  /* 0x00000005ff037c10 */ /* 0x000fca00087fe4ff */
[----:B------:R-:W-:Y:S01]  /*f650*/  STG.E desc[UR36][R2.64], R16 ;  /* 0x0000001002007986 */ /* 0x000fe2000c101924 */
[----:B------:R-:W-:Y:S05]  /*f660*/  EXIT ;  /* 0x000000000000794d */ /* 0x000fea0003800000 */
.L_x_7716:
[----:B------:R-:W-:Y:S01]  /*f670*/  STG.E desc[UR36][R12.64], R16 ;  /* 0x000000100c007986 */ /* 0x000fe2000c101924 */
[----:B------:R-:W-:Y:S05]  /*f680*/  EXIT ;  /* 0x000000000000794d */ /* 0x000fea0003800000 */
        .weak           $__internal_28_$__cuda_sm20_div_u64
        .type           $__internal_28_$__cuda_sm20_div_u64,@function
        .size           $__internal_28_$__cuda_sm20_div_u64,($__internal_29_$__cuda_sm20_rem_u64 - $__internal_28_$__cuda_sm20_div_u64)
$__internal_28_$__cuda_sm20_div_u64:
        /* <DEDUP_REMOVED lines=68> */
[----:B------:R-:W-:Y:S06]  /*fad0*/  RET.REL.NODEC R8 `(_ZN2at6native13reduce_kernelILi512ELi1ENS0_8ReduceOpIiNS0_14func_wrapper_tIiNS0_55_GLOBAL__N__0955718d_22_SparseCsrTensorMath_cu_868dd54514ReductionAddOpIlEEEEjiLi4ELi4EEEEEvT1_) ;  /* 0xffffff0408487950 */ /* 0x000fec0003c3ffff */
        .weak           $__internal_29_$__cuda_sm20_rem_u64
        .type           $__internal_29_$__cuda_sm20_rem_u64,@function
        .size           $__internal_29_$__cuda_sm20_rem_u64,(.L_x_8848 - $__internal_29_$__cuda_sm20_rem_u64)
$__internal_29_$__cuda_sm20_rem_u64:
        /* <DEDUP_REMOVED lines=64> */
[----:B------:R-:W-:Y:S06]  /*fee0*/  RET.REL.NODEC R6 `(_ZN2at6native13reduce_kernelILi512ELi1ENS0_8ReduceOpIiNS0_14func_wrapper_tIiNS0_55_GLOBAL__N__0955718d_22_SparseCsrTensorMath_cu_868dd54514ReductionAddOpIlEEEEjiLi4ELi4EEEEEvT1_) ;  /* 0xffffff0006447950 */ /* 0x000fec0003c3ffff */
.L_x_7718:
        /* <DEDUP_REMOVED lines=9> */
.L_x_8848:


//--------------------- .text._ZN2at6native13reduce_kernelILi256ELi2ENS0_8ReduceOpIiNS0_14func_wrapper_tIiNS0_55_GLOBAL__N__0955718d_22_SparseCsrTensorMath_cu_868dd54514ReductionAddOpIlEEEEjiLi4ELi4EEEEEvT1_ --------------------------
	.section	.text._ZN2at6native13reduce_kernelILi256ELi2ENS0_8ReduceOpIiNS0_14func_wrapper_tIiNS0_55_GLOBAL__N__0955718d_22_SparseCsrTensorMath_cu_868dd54514ReductionAddOpIlEEEEjiLi4ELi4EEEEEvT1_,"ax",@progbits
	.align	128
.text._ZN2at6native13reduce_kernelILi256ELi2ENS0_8ReduceOpIiNS0_14func_wrapper_tIiNS0_55_GLOBAL__N__0955718d_22_SparseCsrTensorMath_cu_868dd54514ReductionAddOpIlEEEEjiLi4ELi4EEEEEvT1_:
        .type           _ZN2at6native13reduce_kernelILi256ELi2ENS0_8ReduceOpIiNS0_14func_wrapper_tIiNS0_55_GLOBAL__N__0955718d_22_SparseCsrTensorMath_cu_868dd54514ReductionAddOpIlEEEEjiLi4ELi4EEEEEvT1_,@function
        .size           _ZN2at6native13reduce_kernelILi256ELi2ENS0_8ReduceOpIiNS0_14func_wrapper_tIiNS0_55_GLOBAL__N__0955718d_22_SparseCsrTensorMath_cu_868dd54514ReductionAddOpIlEEEEjiLi4ELi4EEEEEvT1_,(.L_x_8851 - _ZN2at6native13reduce_kernelILi256ELi2ENS0_8ReduceOpIiNS0_14func_wrapper_tIiNS0_55_GLOBAL__N__0955718d_22_SparseCsrTensorMath_cu_868dd54514ReductionAddOpIlEEEEjiLi4ELi4EEEEEvT1_)
        .other          _ZN2at6native13reduce_kernelILi256ELi2ENS0_8ReduceOpIiNS0_14func_wrapper_tIiNS0_55_GLOBAL__N__0955718d_22_SparseCsrTensorMath_cu_868dd54514ReductionAddOpIlEEEEjiLi4ELi4EEEEEvT1_,@"STO_CUDA_ENTRY STV_DEFAULT"
_ZN2at6native13reduce_kernelILi256ELi2ENS0_8ReduceOpIiNS0_14func_wrapper_tIiNS0_55_GLOBAL__N__0955718d_22_SparseCsrTensorMath_cu_868dd54514ReductionAddOpIlEEEEjiLi4ELi4EEEEEvT1_:
        /* <DEDUP_REMOVED lines=288> */
.L_x_7719:
        /* <DEDUP_REMOVED lines=44> */
.L_x_7723:
        /* <DEDUP_REMOVED lines=27> */
.L_x_7729:
[----:B------:R-:W-:Y:S05]  /*1670*/  BSYNC B2 ;  /* 0x0000000000027941 */ /* 0x000fea0003800000 */
.L_x_7728:
        /* <DEDUP_REMOVED lines=8> */
[----:B------:R-:W2:Y:S02]  /*1700*/  LDG.E R4, desc[UR60][R4.64] ;  /* 0x0000003c04047981 */ /* 0x000ea4000c1e1900 */
[----:B--2---:R-:W-:-:S04]  /*1710*/  IADD3 R9, P0, R4, UR4, RZ ;  /* 0x0000000404097c10 */ /* 0x004fc8000ff1e0ff */
[----:B------:R-:W-:-:S09]  /*1720*/  LEA.HI.X.SX32 R3, R4, UR5, 0x1, P0 ;  /* 0x0000000504037c11 */ /* 0x000fd200080f0eff */
.L_x_7727:
[----:B------:R-:W-:Y:S05]  /*1730*/  BSYNC B1 ;  /* 0x0000000000017941 */ /* 0x000fea0003800000 */
.L_x_7726:
[----:B------:R-:W0:Y:S01]  /*1740*/  LDC R7, c[0x0][0x224] ;  /* 0x00008900ff077b82 */ /* 0x000e220000000800 */
[----:B------:R-:W-:-:S04]  /*1750*/  IADD3 R5, P0, -R6, 0x4, RZ ;  /* 0x0000000406057810 */ /* 0x000fc80007f1e1ff */
[----:B------:R-:W-:Y:S01]  /*1760*/  LEA R18, P1, R5, R18, 0x2 ;  /* 0x0000001205127211 */ /* 0x000fe200078210ff */
[----:B------:R-:W-:-:S05]  /*1770*/  IMAD.X R4, RZ, RZ, -0x1, P0 ;  /* 0xffffffffff047424 */ /* 0x000fca00000e06ff */
[----:B------:R-:W-:Y:S02]  /*1780*/  LEA.HI.X R19, R5, R19, R4, 0x2, P1 ;  /* 0x0000001305137211 */ /* 0x000fe400008f1404 */
[----:B0-----:R-:W-:-:S07]  /*1790*/  IADD3 R0, R6, -0x4, R7 ;  /* 0xfffffffc06007810 */ /* 0x001fce0007ffe007 */
.L_x_7725:
[----:B------:R-:W-:Y:S05]  /*17a0*/  BSYNC B0 ;  /* 0x0000000000007941 */ /* 0x000fea0003800000 */
.L_x_7724:
        /* <DEDUP_REMOVED lines=17> */
.L_x_7732:
[----:B------:R-:W-:Y:S01]  /*18c0*/  IMAD.WIDE.U32 R4, R11, 0x10, R18 ;  /* 0x000000100b047825 */ /* 0x000fe200078e0012 */
[----:B------:R-:W-:-:S05]  /*18d0*/  ULDC UR4, c[0x0][0x22c] ;  /* 0x00008b0000047ab9 */ /* 0x000fca0000000800 */
[----:B------:R-:W2:Y:S01]  /*18e0*/  LDG.E.128 R4, desc[UR60][R4.64] ;  /* 0x0000003c04047981 */ /* 0x000ea2000c1e1d00 */
[----:B------:R-:W-:-:S04]  /*18f0*/  IADD3 R11, R11, UR4, RZ ;  /* 0x000000040b0b7c10 */ /* 0x000fc8000fffe0ff */
        /* <DEDUP_REMOVED lines=11> */
.L_x_7731:
[----:B------:R-:W-:Y:S05]  /*19b0*/  BSYNC B0 ;  /* 0x0000000000007941 */ /* 0x000fea0003800000 */
.L_x_7730:
        /* <DEDUP_REMOVED lines=8> */
.L_x_7734:
[----:B------:R-:W-:Y:S05]  /*1a40*/  BSYNC B0 ;  /* 0x0000000000007941 */ /* 0x000fea0003800000 */
.L_x_7733:
        /* <DEDUP_REMOVED lines=10> */
[----:B--2---:R-:W-:-:S04]  /*1af0*/  IADD3 R9, P0, R18, R9, RZ ;  /* 0x0000000912097210 */ /* 0x004fc80007f1e0ff */
[----:B------:R-:W-:-:S09]  /*1b00*/  LEA.HI.X.SX32 R3, R18, R3, 0x1, P0 ;  /* 0x0000000312037211 */ /* 0x000fd200000f0eff */
.L_x_7736:
[----:B------:R-:W-:Y:S05]  /*1b10*/  BSYNC B0 ;  /* 0x0000000000007941 */ /* 0x000fea0003800000 */
.L_x_7735:
[----:B------:R-:W-:Y:S02]  /*1b20*/  IADD3 R9, P0, P1, R15, R8, R9 ;  /* 0x000000080f097210 */ /* 0x000fe4000791e009 */
[----:B------:R-:W-:Y:S02]  /*1b30*/  CS2R R18, SRZ ;  /* 0x0000000000127805 */ /* 0x000fe4000001ff00 */
[----:B------:R-:W-:Y:S02]  /*1b40*/  IADD3 R24, P2, R24, R9, RZ ;  /* 0x0000000918187210 */ /* 0x000fe40007f5e0ff */
[----:B------:R-:W-:-:S05]  /*1b50*/  IADD3.X R3, R21, R10, R3, P0, P1 ;  /* 0x0000000a15037210 */ /* 0x000fca00007e2403 */
[----:B------:R-:W-:Y:S01]  /*1b60*/  IMAD.X R25, R12, 0x1, R3, P2 ;  /* 0x000000010c197824 */ /* 0x000fe200010e0603 */
[----:B------:R-:W-:Y:S06]  /*1b70*/  BRA `(.L_x_7721) ;  /* 0x0000009c00e47947 */ /* 0x000fec0003800000 */
.L_x_7722:
        /* <DEDUP_REMOVED lines=11> */
[----:B------:R-:W1:Y:S01]  /*1c30*/  LDC R5, c[0x0][0x21c] ;  /* 0x00008700ff057b82 */ /* 0x000e620000000800 */
[----:B------:R-:W-:Y:S01]  /*1c40*/  IMAD R3, R0, 0x3, R13 ;  /* 0x0000000300037824 */ /* 0x000fe200078e020d */
[----:B0-----:R-:W-:Y:S01]  /*1c50*/  MOV R4, R7 ;  /* 0x0000000700047202 */ /* 0x001fe20000000f00 */
[----:B-1----:R-:W-:Y:S01]  /*1c60*/  IMAD.MOV.U32 R6, RZ, RZ, R5 ;  /* 0x000000ffff067224 */ /* 0x002fe200078e0005 */
[----:B------:R-:W-:Y:S06]  /*1c70*/  @!P1 BRA `(.L_x_7738) ;  /* 0x0000008c00889947 */ /* 0x000fec0003800000 */
[----:B------:R-:W-:Y:S01]  /*1c80*/  ISETP.GE.U32.AND P0, PT, R3, R34, PT ;  /* 0x000000220300720c */ /* 0x000fe20003f06070 */
[----:B------:R-:W-:Y:S01]  /*1c90*/  BSSY B0, `(.L_x_7739) ;  /* 0x0000454000007945 */ /* 0x000fe20003800000 */
        /* <DEDUP_REMOVED lines=28> */
.L_x_7745:
        /* <DEDUP_REMOVED lines=297> */
.L_x_7741:
[----:B------:R-:W-:Y:S01]  /*30f0*/  LOP3.LUT R25, R0, 0xfffffff8, RZ, 0xc0, !PT ;  /* 0xfffffff800197812 */ /* 0x000fe200078ec0ff */
[----:B------:R-:W-:-:S03]  /*3100*/  ULDC UR36, c[0x0][0x22c] ;  /* 0x00008b0000247ab9 */ /* 0x000fc60000000800 */
[----:B------:R-:W-:-:S05]  /*3110*/  IADD3 R24, P1, R18, R25, RZ ;  /* 0x0000001912187210 */ /* 0x000fca0007f3e0ff */
[----:B------:R-:W-:-:S06]  /*3120*/  IMAD.X R25, RZ, RZ, R19, P1 ;  /* 0x000000ffff197224 */ /* 0x000fcc00008e0613 */
[----:B------:R-:W5:Y:S01]  /*3130*/  LDG.E.64 R24, desc[UR60][R24.64] ;  /* 0x0000003c18187981 */ /* 0x000f62000c1e1b00 */
[----:B------:R-:W-:-:S05]  /*3140*/  MOV R0, UR36 ;  /* 0x0000002400007c02 */ /* 0x000fca0008000f00 */
        /* <DEDUP_REMOVED lines=246> */
.L_x_7742:
        /* <DEDUP_REMOVED lines=253> */
.L_x_7743:
[----:B------:R-:W-:-:S04]  /*5080*/  LOP3.LUT R29, R34, 0xfffffff8, RZ, 0xc0, !PT ;  /* 0xfffffff8221d7812 */ /* 0x000fc800078ec0ff */
[----:B------:R-:W-:-:S05]  /*5090*/  IADD3 R28, P1, R18, R29, RZ ;  /* 0x0000001d121c7210 */ /* 0x000fca0007f3e0ff */
[----:B------:R-:W-:-:S06]  /*50a0*/  IMAD.X R29, RZ, RZ, R19, P1 ;  /* 0x000000ffff1d7224 */ /* 0x000fcc00008e0613 */
[----:B------:R-:W5:Y:S01]  /*50b0*/  LDG.E.64 R28, desc[UR60][R28.64] ;  /* 0x0000003c1c1c7981 */ /* 0x000f62000c1e1b00 */
[----:B------:R-:W-:Y:S01]  /*50c0*/  IADD3 R37, R37, R0, RZ ;  /* 0x0000000025257210 */ /* 0x000fe20007ffe0ff */
        /* <DEDUP_REMOVED lines=245> */
.L_x_7744:
[----:B------:R-:W-:Y:S01]  /*6020*/  LOP3.LUT R31, R36, 0xfffffff8, RZ, 0xc0, !PT ;  /* 0xfffffff8241f7812 */ /* 0x000fe200078ec0ff */
[----:B------:R-:W-:Y:S01]  /*6030*/  IMAD.IADD R35, R37, 0x1, R0 ;  /* 0x0000000125237824 */ /* 0x000fe200078e0200 */
[----:B------:R-:W-:Y:S02]  /*6040*/  ULDC UR4, c[0x0][0x224] ;  /* 0x0000890000047ab9 */ /* 0x000fe40000000800 */
[----:B------:R-:W-:-:S04]  /*6050*/  IADD3 R30, P1, R18, R31, RZ ;  /* 0x0000001f121e7210 */ /* 0x000fc80007f3e0ff */
[----:B------:R-:W-:-:S06]  /*6060*/  IADD3.X R31, RZ, R19, RZ, P1, !PT ;  /* 0x00000013ff1f7210 */ /* 0x000fcc0000ffe4ff */
[----:B------:R-:W2:Y:S01]  /*6070*/  LDG.E.64 R30, desc[UR60][R30.64] ;  /* 0x0000003c1e1e7981 */ /* 0x000ea2000c1e1b00 */
[----:B------:R-:W-:Y:S01]  /*6080*/  IMAD R37, R0, 0x3, R35 ;  /* 0x0000000300257824 */ /* 0x000fe200078e0223 */
[----:B------:R-:W-:Y:S02]  /*6090*/  MOV R34, UR4 ;  /* 0x0000000400227c02 */ /* 0x000fe40008000f00 */
[----:B-----5:R-:W-:Y:S02]  /*60a0*/  IADD3 R33, P6, R24, R33, RZ ;  /* 0x0000002118217210 */ /* 0x020fe40007fde0ff */
[----:B------:R-:W-:Y:S02]  /*60b0*/  ISETP.GE.U32.AND P1, PT, R37, R34, PT ;  /* 0x000000222500720c */ /* 0x000fe40003f26070 */
[----:B------:R-:W-:Y:S02]  /*60c0*/  IADD3 R15, P2, R25, R15, RZ ;  /* 0x0000000f190f7210 */ /* 0x000fe40007f5e0ff */
[----:B------:R-:W-:-:S02]  /*60d0*/  IADD3 R11, P3, R26, R11, RZ ;  /* 0x0000000b1a0b7210 */ /* 0x000fc40007f7e0ff */
[----:B------:R-:W-:Y:S02]  /*60e0*/  LEA.HI.X.SX32 R32, R24, R32, 0x1, P6 ;  /* 0x0000002018207211 */ /* 0x000fe400030f0eff */
[----:B------:R-:W-:Y:S02]  /*60f0*/  LEA.HI.X.SX32 R16, R25, R16, 0x1, P2 ;  /* 0x0000001019107211 */ /* 0x000fe400010f0eff */
[----:B------:R-:W-:Y:S02]  /*6100*/  LEA.HI.X.SX32 R13, R26, R13, 0x1, P3 ;  /* 0x0000000d1a0d7211 */ /* 0x000fe400018f0eff */
[----:B------:R-:W-:Y:S02]  /*6110*/  IADD3 R12, P4, R27, R12, RZ ;  /* 0x0000000c1b0c7210 */ /* 0x000fe40007f9e0ff */
[----:B------:R-:W-:Y:S02]  /*6120*/  IADD3 R7, P5, R28, R7, RZ ;  /* 0x000000071c077210 */ /* 0x000fe40007fbe0ff */
[----:B------:R-:W-:-:S02]  /*6130*/  IADD3 R8, P6, R29, R8, RZ ;  /* 0x000000081d087210 */ /* 0x000fc40007fde0ff */
[----:B------:R-:W-:Y:S02]  /*6140*/  LEA.HI.X.SX32 R14, R27, R14, 0x1, P4 ;  /* 0x0000000e1b0e7211 */ /* 0x000fe400020f0eff */
[----:B------:R-:W-:Y:S02]  /*6150*/  LEA.HI.X.SX32 R9, R28, R9, 0x1, P5 ;  /* 0x000000091c097211 */ /* 0x000fe400028f0eff */
[----:B------:R-:W-:Y:S02]  /*6160*/  LEA.HI.X.SX32 R10, R29, R10, 0x1, P6 ;  /* 0x0000000a1d0a7211 */ /* 0x000fe400030f0eff */
[C---:B--2---:R-:W-:Y:S02]  /*6170*/  IADD3 R3, P2, R30.reuse, R3, RZ ;  /* 0x000000031e037210 */ /* 0x044fe40007f5e0ff */
[----:B------:R-:W-:Y:S02]  /*6180*/  IADD3 R4, P3, R31, R4, RZ ;  /* 0x000000041f047210 */ /* 0x000fe40007f7e0ff */
[----:B------:R-:W-:-:S02]  /*6190*/  LEA.HI.X.SX32 R5, R30, R5, 0x1, P2 ;  /* 0x000000051e057211 */ /* 0x000fc400010f0eff */
[----:B------:R-:W-:Y:S01]  /*61a0*/  LEA.HI.X.SX32 R6, R31, R6, 0x1, P3 ;  /* 0x000000061f067211 */ /* 0x000fe200018f0eff */
[----:B------:R-:W-:Y:S08]  /*61b0*/  @!P1 BRA `(.L_x_7745) ;  /* 0xffffffbc00289947 */ /* 0x000ff0000383ffff */
[----:B------:R-:W-:Y:S05]  /*61c0*/  BSYNC B1 ;  /* 0x0000000000017941 */ /* 0x000fea0003800000 */
.L_x_7740:
[----:B------:R-:W-:Y:S05]  /*61d0*/  BSYNC B0 ;  /* 0x0000000000007941 */ /* 0x000fea0003800000 */
.L_x_7739:
        /* <DEDUP_REMOVED lines=280> */
.L_x_7748:
        /* <DEDUP_REMOVED lines=281> */
.L_x_7749:
        /* <DEDUP_REMOVED lines=281> */
.L_x_7750:
[----:B------:R-:W-:-:S04]  /*9680*/  LOP3.LUT R29, R37, 0xfffffff8, RZ, 0xc0, !PT ;  /* 0xfffffff8251d7812 */ /* 0x000fc800078ec0ff */
[----:B------:R-:W-:-:S05]  /*9690*/  IADD3 R28, P2, R18, R29, RZ ;  /* 0x0000001d121c7210 */ /* 0x000fca0007f5e0ff */
[----:B------:R-:W-:-:S06]  /*96a0*/  IMAD.X R29, RZ, RZ, R19, P2 ;  /* 0x000000ffff1d7224 */ /* 0x000fcc00010e0613 */
[----:B------:R-:W5:Y:S01]  /*96b0*/  LDG.E.64 R28, desc[UR60][R28.64] ;  /* 0x0000003c1c1c7981 */ /* 0x000f62000c1e1b00 */
        /* <DEDUP_REMOVED lines=277> */
.L_x_7751:
[----:B------:R-:W-:-:S04]  /*a810*/  LOP3.LUT R31, R37, 0xfffffff8, RZ, 0xc0, !PT ;  /* 0xfffffff8251f7812 */ /* 0x000fc800078ec0ff */
[----:B------:R-:W-:-:S04]  /*a820*/  IADD3 R30, P1, R18, R31, RZ ;  /* 0x0000001f121e7210 */ /* 0x000fc80007f3e0ff */
[----:B------:R-:W-:-:S06]  /*a830*/  IADD3.X R31, RZ, R19, RZ, P1, !PT ;  /* 0x00000013ff1f7210 */ /* 0x000fcc0000ffe4ff */
[----:B------:R-:W5:Y:S03]  /*a840*/  LDG.E.64 R30, desc[UR60][R30.64] ;  /* 0x0000003c1e1e7981 */ /* 0x000f66000c1e1b00 */
.L_x_7747:
[----:B------:R-:W-:Y:S05]  /*a850*/  BSYNC B0 ;  /* 0x0000000000007941 */ /* 0x000fea0003800000 */
.L_x_7746:
[----:B------:R-:W-:Y:S04]  /*a860*/  BSSY B0, `(.L_x_7752) ;  /* 0x000001a000007945 */ /* 0x000fe80003800000 */
[----:B------:R-:W-:Y:S05]  /*a870*/  @P0 BRA `(.L_x_7753) ;  /* 0x0000000000600947 */ /* 0x000fea0003800000 */
[----:B------:R-:W-:Y:S01]  /*a880*/  IMAD.IADD R19, R35, 0x1, R0 ;  /* 0x0000000123137824 */ /* 0x000fe200078e0200 */
[C---:B-----5:R-:W-:Y:S02]  /*a890*/  IADD3 R33, P1, R24.reuse, R33, RZ ;  /* 0x0000002118217210 */ /* 0x060fe40007f3e0ff */
[----:B------:R-:W-:Y:S02]  /*a8a0*/  IADD3 R15, P2, R25, R15, RZ ;  /* 0x0000000f190f7210 */ /* 0x000fe40007f5e0ff */
[----:B------:R-:W-:Y:S02]  /*a8b0*/  ISETP.GE.U32.AND P0, PT, R19, R34, PT ;  /* 0x000000221300720c */ /* 0x000fe40003f06070 */
[----:B------:R-:W-:Y:S02]  /*a8c0*/  LEA.HI.X.SX32 R32, R24, R32, 0x1, P1 ;  /* 0x0000002018207211 */ /* 0x000fe400008f0eff */
[----:B------:R-:W-:-:S09]  /*a8d0*/  LEA.HI.X.SX32 R16, R25, R16, 0x1, P2 ;  /* 0x0000001019107211 */ /* 0x000fd200010f0eff */
[----:B------:R-:W-:Y:S05]  /*a8e0*/  @P0 BRA `(.L_x_7753) ;  /* 0x0000000000440947 */ /* 0x000fea0003800000 */
[----:B------:R-:W-:Y:S02]  /*a8f0*/  IADD3 R19, R19, R0, RZ ;  /* 0x0000000013137210 */ /* 0x000fe40007ffe0ff */
[C---:B------:R-:W-:Y:S02]  /*a900*/  IADD3 R11, P1, R26.reuse, R11, RZ ;  /* 0x0000000b1a0b7210 */ /* 0x040fe40007f3e0ff */
[----:B------:R-:W-:Y:S02]  /*a910*/  ISETP.GE.U32.AND P0, PT, R19, R34, PT ;  /* 0x000000221300720c */ /* 0x000fe40003f06070 */
[C---:B------:R-:W-:Y:S02]  /*a920*/  IADD3 R12, P2, R27.reuse, R12, RZ ;  /* 0x0000000c1b0c7210 */ /* 0x040fe40007f5e0ff */
[----:B------:R-:W-:Y:S02]  /*a930*/  LEA.HI.X.SX32 R13, R26, R13, 0x1, P1 ;  /* 0x0000000d1a0d7211 */ /* 0x000fe400008f0eff */
[----:B------:R-:W-:-:S07]  /*a940*/  LEA.HI.X.SX32 R14, R27, R14, 0x1, P2 ;  /* 0x0000000e1b0e7211 */ /* 0x000fce00010f0eff */
[----:B------:R-:W-:Y:S05]  /*a950*/  @P0 BRA `(.L_x_7753) ;  /* 0x0000000000280947 */ /* 0x000fea0003800000 */
[----:B------:R-:W-:Y:S01]  /*a960*/  IMAD.IADD R19, R19, 0x1, R0 ;  /* 0x0000000113137824 */ /* 0x000fe200078e0200 */
[C---:B------:R-:W-:Y:S02]  /*a970*/  IADD3 R7, P1, R28.reuse, R7, RZ ;  /* 0x000000071c077210 */ /* 0x040fe40007f3e0ff */
[----:B------:R-:W-:Y:S02]  /*a980*/  IADD3 R8, P2, R29, R8, RZ ;  /* 0x000000081d087210 */ /* 0x000fe40007f5e0ff */
[----:B------:R-:W-:Y:S02]  /*a990*/  ISETP.GE.U32.AND P0, PT, R19, R34, PT ;  /* 0x000000221300720c */ /* 0x000fe40003f06070 */
[----:B------:R-:W-:Y:S02]  /*a9a0*/  LEA.HI.X.SX32 R9, R28, R9, 0x1, P1 ;  /* 0x000000091c097211 */ /* 0x000fe400008f0eff */
[----:B------:R-:W-:-:S09]  /*a9b0*/  LEA.HI.X.SX32 R10, R29, R10, 0x1, P2 ;  /* 0x0000000a1d0a7211 */ /* 0x000fd200010f0eff */
[C---:B------:R-:W-:Y:S02]  /*a9c0*/  @!P0 IADD3 R3, P3, R30.reuse, R3, RZ ;  /* 0x000000031e038210 */ /* 0x040fe40007f7e0ff */
[C---:B------:R-:W-:Y:S02]  /*a9d0*/  @!P0 IADD3 R4, P4, R31.reuse, R4, RZ ;  /* 0x000000041f048210 */ /* 0x040fe40007f9e0ff */
[----:B------:R-:W-:Y:S02]  /*a9e0*/  @!P0 LEA.HI.X.SX32 R5, R30, R5, 0x1, P3 ;  /* 0x000000051e058211 */ /* 0x000fe400018f0eff */
[----:B------:R-:W-:-:S09]  /*a9f0*/  @!P0 LEA.HI.X.SX32 R6, R31, R6, 0x1, P4 ;  /* 0x000000061f068211 */ /* 0x000fd200020f0eff */
.L_x_7753:
[----:B------:R-:W-:Y:S05]  /*aa00*/  BSYNC B0 ;  /* 0x0000000000007941 */ /* 0x000fea0003800000 */
.L_x_7752:
[----:B-----5:R-:W-:Y:S02]  /*aa10*/  IADD3 R24, P0, P1, R7, R11, R33 ;  /* 0x0000000b07187210 */ /* 0x020fe4000791e021 */
        /* <DEDUP_REMOVED lines=8> */
.L_x_7738:
        /* <DEDUP_REMOVED lines=28> */
.L_x_7756:
        /* <DEDUP_REMOVED lines=11> */
[----:B------:R-:W2:Y:S02]  /*ad10*/  LDG.E.64 R20, desc[UR60][R20.64] ;  /* 0x0000003c14147981 */ /* 0x000ea4000c1e1b00 */
[----:B------:R-:W-:Y:S01]  /*ad20*/  IMAD.WIDE.U32 R28, R27, 0x8, R18 ;  /* 0x000000081b1c7825 */ /* 0x000fe200078e0012 */
[----:B------:R-:W-:-:S03]  /*ad30*/  SHF.R.U32.HI R33, RZ, 0x1, R24 ;  /* 0x00000001ff217819 */ /* 0x000fc60000011618 */
[--C-:B------:R-:W-:Y:S02]  /*ad40*/  IMAD.WIDE.U32 R24, R25, 0x8, R18.reuse ;  /* 0x0000000819187825 */ /* 0x100fe400078e0012 */
[----:B------:R-:W3:Y:S02]  /*ad50*/  LDG.E.64 R28, desc[UR60][R28.64] ;  /* 0x0000003c1c1c7981 */ /* 0x000ee4000c1e1b00 */
[----:B------:R-:W-:Y:S02]  /*ad60*/  IMAD.WIDE.U32 R26, R33, 0x8, R18 ;  /* 0x00000008211a7825 */ /* 0x000fe400078e0012 */
[----:B------:R-:W4:Y:S04]  /*ad70*/  LDG.E.64 R24, desc[UR60][R24.64] ;  /* 0x0000003c18187981 */ /* 0x000f28000c1e1b00 */
[----:B------:R-:W5:Y:S01]  /*ad80*/  LDG.E.64 R26, desc[UR60][R26.64] ;  /* 0x0000003c1a1a7981 */ /* 0x000f62000c1e1b00 */
[----:B------:R-:W-:-:S04]  /*ad90*/  IMAD.IADD R35, R35, 0x1, R0 ;  /* 0x0000000123237824 */ /* 0x000fc800078e0200 */
[----:B------:R-:W-:-:S05]  /*ada0*/  IMAD R33, R0, 0x3, R35 ;  /* 0x0000000300217824 */ /* 0x000fca00078e0223 */
[----:B------:R-:W-:Y:S02]  /*adb0*/  ISETP.GE.U32.AND P0, PT, R33, R34, PT ;  /* 0x000000222100720c */ /* 0x000fe40003f06070 */
[C---:B--2---:R-:W-:Y:S02]  /*adc0*/  IADD3 R30, P1, R20.reuse, R30, RZ ;  /* 0x0000001e141e7210 */ /* 0x044fe40007f3e0ff */
[C---:B------:R-:W-:Y:S02]  /*add0*/  IADD3 R15, P2, R21.reuse, R15, RZ ;  /* 0x0000000f150f7210 */ /* 0x040fe40007f5e0ff */
[----:B------:R-:W-:Y:S02]  /*ade0*/  LEA.HI.X.SX32 R31, R20, R31, 0x1, P1 ;  /* 0x0000001f141f7211 */ /* 0x000fe400008f0eff */
[----:B------:R-:W-:Y:S02]  /*adf0*/  LEA.HI.X.SX32 R16, R21, R16, 0x1, P2 ;  /* 0x0000001015107211 */ /* 0x000fe400010f0eff */
[----:B---3--:R-:W-:-:S02]  /*ae00*/  IADD3 R7, P3, R28, R7, RZ ;  /* 0x000000071c077210 */ /* 0x008fc40007f7e0ff */
[----:B------:R-:W-:Y:S02]  /*ae10*/  IADD3 R8, P4, R29, R8, RZ ;  /* 0x000000081d087210 */ /* 0x000fe40007f9e0ff */
[----:B----4-:R-:W-:Y:S02]  /*ae20*/  IADD3 R11, P1, R24, R11, RZ ;  /* 0x0000000b180b7210 */ /* 0x010fe40007f3e0ff */
[----:B------:R-:W-:Y:S02]  /*ae30*/  IADD3 R12, P2, R25, R12, RZ ;  /* 0x0000000c190c7210 */ /* 0x000fe40007f5e0ff */
[----:B-----5:R-:W-:Y:S02]  /*ae40*/  IADD3 R3, P5, R26, R3, RZ ;  /* 0x000000031a037210 */ /* 0x020fe40007fbe0ff */
[----:B------:R-:W-:Y:S02]  /*ae50*/  IADD3 R4, P6, R27, R4, RZ ;  /* 0x000000041b047210 */ /* 0x000fe40007fde0ff */
[----:B------:R-:W-:-:S02]  /*ae60*/  LEA.HI.X.SX32 R13, R24, R13, 0x1, P1 ;  /* 0x0000000d180d7211 */ /* 0x000fc400008f0eff */
[----:B------:R-:W-:Y:S02]  /*ae70*/  LEA.HI.X.SX32 R14, R25, R14, 0x1, P2 ;  /* 0x0000000e190e7211 */ /* 0x000fe400010f0eff */
[----:B------:R-:W-:Y:S02]  /*ae80*/  LEA.HI.X.SX32 R9, R28, R9, 0x1, P3 ;  /* 0x000000091c097211 */ /* 0x000fe400018f0eff */
[----:B------:R-:W-:Y:S02]  /*ae90*/  LEA.HI.X.SX32 R10, R29, R10, 0x1, P4 ;  /* 0x0000000a1d0a7211 */ /* 0x000fe400020f0eff */
[----:B------:R-:W-:Y:S02]  /*aea0*/  LEA.HI.X.SX32 R5, R26, R5, 0x1, P5 ;  /* 0x000000051a057211 */ /* 0x000fe400028f0eff */
[----:B------:R-:W-:Y:S01]  /*aeb0*/  LEA.HI.X.SX32 R6, R27, R6, 0x1, P6 ;  /* 0x000000061b067211 */ /* 0x000fe200030f0eff */
[----:B------:R-:W-:Y:S06]  /*aec0*/  @!P0 BRA `(.L_x_7756) ;  /* 0xfffffffc00648947 */ /* 0x000fec000383ffff */
[----:B------:R-:W-:Y:S05]  /*aed0*/  BSYNC B1 ;  /* 0x0000000000017941 */ /* 0x000fea0003800000 */
.L_x_7755:
[----:B------:R-:W-:Y:S05]  /*aee0*/  BSYNC B0 ;  /* 0x0000000000007941 */ /* 0x000fea0003800000 */
.L_x_7754:
        /* <DEDUP_REMOVED lines=27> */
.L_x_7758:
[----:B------:R-:W-:Y:S05]  /*b0a0*/  BSYNC B0 ;  /* 0x0000000000007941 */ /* 0x000fea0003800000 */
.L_x_7757:
[----:B------:R-:W-:Y:S04]  /*b0b0*/  BSSY B0, `(.L_x_7759) ;  /* 0x000001a000007945 */ /* 0x000fe80003800000 */
[----:B------:R-:W-:Y:S05]  /*b0c0*/  @P1 BRA `(.L_x_7760) ;  /* 0x0000000000601947 */ /* 0x000fea0003800000 */
[----:B0-----:R-:W-:Y:S01]  /*b0d0*/  IMAD.IADD R19, R35, 0x1, R0 ;  /* 0x0000000123137824 */ /* 0x001fe200078e0200 */
        /* <DEDUP_REMOVED lines=23> */
.L_x_7760:
[----:B------:R-:W-:Y:S05]  /*b250*/  BSYNC B0 ;  /* 0x0000000000007941 */ /* 0x000fea0003800000 */
.L_x_7759:
[----:B-----5:R-:W-:Y:S02]  /*b260*/  IADD3 R24, P0, P1, R7, R11, R30 ;  /* 0x0000000b07187210 */ /* 0x020fe4000791e01e */
[----:B------:R-:W-:Y:S02]  /*b270*/  IADD3 R15, P2, P3, R8, R12, R15 ;  /* 0x0000000c080f7210 */ /* 0x000fe40007b5e00f */
[----:B------:R-:W-:Y:S02]  /*b280*/  IADD3 R24, P5, R3, R24, RZ ;  /* 0x0000001803187210 */ /* 0x000fe40007fbe0ff */
[----:B------:R-:W-:Y:S02]  /*b290*/  IADD3.X R0, R9, R13, R31, P0, P1 ;  /* 0x0000000d09007210 */ /* 0x000fe400007e241f */
[----:B0-----:R-:W-:Y:S02]  /*b2a0*/  IADD3 R18, P4, R15, R4, RZ ;  /* 0x000000040f127210 */ /* 0x001fe40007f9e0ff */
[----:B------:R-:W-:Y:S01]  /*b2b0*/  IADD3.X R19, R10, R14, R16, P2, P3 ;  /* 0x0000000e0a137210 */ /* 0x000fe200017e6410 */
[----:B------:R-:W-:-:S03]  /*b2c0*/  IMAD.X R25, R5, 0x1, R0, P5 ;  /* 0x0000000105197824 */ /* 0x000fc600028e0600 */
[----:B------:R-:W-:Y:S01]  /*b2d0*/  IADD3.X R19, R19, R6, RZ, P4, !PT ;  /* 0x0000000613137210 */ /* 0x000fe200027fe4ff */
[----:B------:R-:W-:Y:S06]  /*b2e0*/  BRA `(.L_x_7721) ;  /* 0x0000000800087947 */ /* 0x000fec0003800000 */
.L_x_7737:
        /* <DEDUP_REMOVED lines=34> */
.L_x_7763:
[----:B------:R-:W-:Y:S02]  /*b510*/  IADD3 R21, R13, R10, RZ ;  /* 0x0000000a0d157210 */ /* 0x000fe40007ffe0ff */
[----:B------:R-:W-:-:S03]  /*b520*/  SHF.R.U32.HI R15, RZ, 0x1, R13 ;  /* 0x00000001ff0f7819 */ /* 0x000fc6000001160d */
[----:B------:R-:W-:Y:S01]  /*b530*/  IMAD.IADD R13, R21, 0x1, R10 ;  /* 0x00000001150d7824 */ /* 0x000fe200078e020a */
[----:B------:R-:W-:Y:S01]  /*b540*/  SHF.R.U32.HI R21, RZ, 0x1, R21 ;  /* 0x00000001ff157819 */ /* 0x000fe20000011615 */
[----:B------:R-:W-:-:S03]  /*b550*/  IMAD.WIDE.U32 R14, R15, 0x8, R18 ;  /* 0x000000080f0e7825 */ /* 0x000fc600078e0012 */
[----:B------:R-:W-:Y:S02]  /*b560*/  IADD3 R33, R13, R10, RZ ;  /* 0x0000000a0d217210 */ /* 0x000fe40007ffe0ff */
[----:B------:R-:W-:Y:S01]  /*b570*/  SHF.R.U32.HI R27, RZ, 0x1, R13 ;  /* 0x00000001ff1b7819 */ /* 0x000fe2000001160d */
[----:B------:R-:W-:Y:S01]  /*b580*/  IMAD.WIDE.U32 R20, R21, 0x8, R18 ;  /* 0x0000000815147825 */ /* 0x000fe200078e0012 */
[----:B------:R-:W-:Y:S01]  /*b590*/  SHF.R.U32.HI R25, RZ, 0x1, R33 ;  /* 0x00000001ff197819 */ /* 0x000fe20000011621 */
[----:B------:R-:W2:Y:S02]  /*b5a0*/  LDG.E.64 R14, desc[UR60][R14.64] ;  /* 0x0000003c0e0e7981 */ /* 0x000ea4000c1e1b00 */
[--C-:B------:R-:W-:Y:S02]  /*b5b0*/  IMAD.WIDE.U32 R26, R27, 0x8, R18.reuse ;  /* 0x000000081b1a7825 */ /* 0x100fe400078e0012 */
[----:B------:R-:W3:Y:S02]  /*b5c0*/  LDG.E.64 R20, desc[UR60][R20.64] ;  /* 0x0000003c14147981 */ /* 0x000ee4000c1e1b00 */
[----:B------:R-:W-:-:S02]  /*b5d0*/  IMAD.WIDE.U32 R24, R25, 0x8, R18 ;  /* 0x0000000819187825 */ /* 0x000fc400078e0012 */
        /* <DEDUP_REMOVED lines=23> */
.L_x_7762:
[----:B------:R-:W-:Y:S05]  /*b750*/  BSYNC B0 ;  /* 0x0000000000007941 */ /* 0x000fea0003800000 */
.L_x_7761:
[----:B------:R-:W-:Y:S01]  /*b760*/  ISETP.GE.U32.AND P1, PT, R13, R34, PT ;  /* 0x000000220d00720c */ /* 0x000fe20003f26070 */
[----:B------:R-:W-:-:S12]  /*b770*/  BSSY B0, `(.L_x_7764) ;  /* 0x0000016000007945 */ /* 0x000fd80003800000 */
[----:B------:R-:W-:Y:S05]  /*b780*/  @P1 BRA `(.L_x_7765) ;  /* 0x0000000000501947 */ /* 0x000fea0003800000 */
[----:B------:R-:W-:-:S05]  /*b790*/  SHF.R.U32.HI R15, RZ, 0x1, R13 ;  /* 0x00000001ff0f7819 */ /* 0x000fca000001160d */
[----:B------:R-:W-:-:S06]  /*b7a0*/  IMAD.WIDE.U32 R14, R15, 0x8, R18 ;  /* 0x000000080f0e7825 */ /* 0x000fcc00078e0012 */
[----:B------:R-:W5:Y:S01]  /*b7b0*/  LDG.E.64 R14, desc[UR60][R14.64] ;  /* 0x0000003c0e0e7981 */ /* 0x000f62000c1e1b00 */
[----:B------:R-:W-:-:S04]  /*b7c0*/  IADD3 R33, R13, R10, RZ ;  /* 0x0000000a0d217210 */ /* 0x000fc80007ffe0ff */
[----:B------:R-:W-:-:S13]  /*b7d0*/  ISETP.GE.U32.AND P0, PT, R33, R34, PT ;  /* 0x000000222100720c */ /* 0x000fda0003f06070 */
[----:B------:R-:W-:Y:S05]  /*b7e0*/  @P0 BRA `(.L_x_7765) ;  /* 0x0000000000380947 */ /* 0x000fea0003800000 */
[----:B------:R-:W-:-:S05]  /*b7f0*/  SHF.R.U32.HI R21, RZ, 0x1, R33 ;  /* 0x00000001ff157819 */ /* 0x000fca0000011621 */
[----:B------:R-:W-:-:S06]  /*b800*/  IMAD.WIDE.U32 R20, R21, 0x8, R18 ;  /* 0x0000000815147825 */ /* 0x000fcc00078e0012 */
[----:B------:R-:W5:Y:S01]  /*b810*/  LDG.E.64 R20, desc[UR60][R20.64] ;  /* 0x0000003c14147981 */ /* 0x000f62000c1e1b00 */
[----:B------:R-:W-:-:S05]  /*b820*/  IMAD.IADD R33, R33, 0x1, R10 ;  /* 0x0000000121217824 */ /* 0x000fca00078e020a */
        /* <DEDUP_REMOVED lines=10> */
.L_x_7765:
[----:B------:R-:W-:Y:S05]  /*b8d0*/  BSYNC B0 ;  /* 0x0000000000007941 */ /* 0x000fea0003800000 */
.L_x_7764:
        /* <DEDUP_REMOVED lines=26> */
.L_x_7767:
[----:B------:R-:W-:Y:S05]  /*ba80*/  BSYNC B0 ;  /* 0x0000000000007941 */ /* 0x000fea0003800000 */
.L_x_7766:
[----:B------:R-:W-:Y:S02]  /*ba90*/  IADD3 R13, P2, P3, R16, R28, R30 ;  /* 0x0000001c100d7210 */ /* 0x000fe40007b5e01e */
[----:B-----5:R-:W-:Y:S02]  /*baa0*/  IADD3 R24, P0, P1, R29, R31, R32 ;  /* 0x0000001f1d187210 */ /* 0x020fe4000791e020 */
[----:B0-----:R-:W-:Y:S02]  /*bab0*/  IADD3.X R19, R4, R6, R8, P2, P3 ;  /* 0x0000000604137210 */ /* 0x001fe400017e6408 */
[----:B------:R-:W-:Y:S02]  /*bac0*/  IADD3 R24, P5, R11, R24, RZ ;  /* 0x000000180b187210 */ /* 0x000fe40007fbe0ff */
[----:B------:R-:W-:Y:S02]  /*bad0*/  IADD3.X R4, R5, R7, R9, P0, P1 ;  /* 0x0000000705047210 */ /* 0x000fe400007e2409 */
[----:B------:R-:W-:-:S03]  /*bae0*/  IADD3 R18, P4, R12, R13, RZ ;  /* 0x0000000d0c127210 */ /* 0x000fc60007f9e0ff */
[----:B------:R-:W-:Y:S01]  /*baf0*/  IMAD.X R25, R3, 0x1, R4, P5 ;  /* 0x0000000103197824 */ /* 0x000fe200028e0604 */
[----:B------:R-:W-:-:S09]  /*bb00*/  IADD3.X R19, R0, R19, RZ, P4, !PT ;  /* 0x0000001300137210 */ /* 0x000fd200027fe4ff */
.L_x_7721:
[----:B------:R-:W-:Y:S05]  /*bb10*/  BSYNC B6 ;  /* 0x0000000000067941 */ /* 0x000fea0003800000 */
.L_x_7720:
        /* <DEDUP_REMOVED lines=11> */
[----:B-1----:R-:W-:-:S05]  /*bbd0*/  LEA R3, R4, R3, 0x18 ;  /* 0x0000000304037211 */ /* 0x002fca00078ec0ff */
[----:B------:R-:W-:Y:S01]  /*bbe0*/  IMAD R9, R0, 0x10, R3 ;  /* 0x0000001000097824 */ /* 0x000fe200078e0203 */
[----:B---3--:R-:W-:-:S04]  /*bbf0*/  SHF.R.U32.HI R0, RZ, 0x1, R11 ;  /* 0x00000001ff007819 */ /* 0x008fc8000001160b */
[----:B------:R1:W-:Y:S01]  /*bc00*/  STS.128 [R9], R24 ;  /* 0x0000001809007388 */ /* 0x0003e20000000c00 */
[----:B------:R-:W-:-:S13]  /*bc10*/  ISETP.NE.AND P0, PT, R0, RZ, PT ;  /* 0x000000ff0000720c */ /* 0x000fda0003f05270 */
[----:B------:R-:W-:Y:S05]  /*bc20*/  @!P0 BRA `(.L_x_7768) ;  /* 0x0000000000588947 */ /* 0x000fea0003800000 */
.L_x_7771:
        /* <DEDUP_REMOVED lines=11> */
[----:B------:R-:W2:Y:S02]  /*bce0*/  LDS.128 R4, [R0] ;  /* 0x0000000000047984 */ /* 0x000ea40000000c00 */
[----:B--2---:R-:W-:Y:S02]  /*bcf0*/  IADD3 R18, P2, R6, R18, RZ ;  /* 0x0000001206127210 */ /* 0x004fe40007f5e0ff */
[----:B-1----:R-:W-:Y:S02]  /*bd00*/  IADD3 R24, P0, R4, R24, RZ ;  /* 0x0000001804187210 */ /* 0x002fe40007f1e0ff */
[----:B------:R-:W-:Y:S01]  /*bd10*/  MOV R26, R18 ;  /* 0x00000012001a7202 */ /* 0x000fe20000000f00 */
[----:B------:R-:W-:Y:S01]  /*bd20*/  IMAD.X R19, R7, 0x1, R19, P2 ;  /* 0x0000000107137824 */ /* 0x000fe200010e0613 */
[----:B------:R-:W-:-:S03]  /*bd30*/  IADD3.X R25, R5, R25, RZ, P0, !PT ;  /* 0x0000001905197210 */ /* 0x000fc600007fe4ff */
[----:B------:R-:W-:-:S05]  /*bd40*/  IMAD.MOV.U32 R27, RZ, RZ, R19 ;  /* 0x000000ffff1b7224 */ /* 0x000fca00078e0013 */
[----:B------:R2:W-:Y:S02]  /*bd50*/  STS.128 [R9], R24 ;  /* 0x0000001809007388 */ /* 0x0005e40000000c00 */
.L_x_7770:
[----:B------:R-:W-:Y:S05]  /*bd60*/  BSYNC B0 ;  /* 0x0000000000007941 */ /* 0x000fea0003800000 */
.L_x_7769:
[----:B------:R-:W-:Y:S01]  /*bd70*/  MOV R0, R8 ;  /* 0x0000000800007202 */ /* 0x000fe20000000f00 */
[----:B------:R-:W-:Y:S06]  /*bd80*/  @P1 BRA `(.L_x_7771) ;  /* 0xfffffffc00a81947 */ /* 0x000fec000383ffff */
.L_x_7768:
[----:B------:R-:W-:Y:S02]  /*bd90*/  ULDC UR4, c[0x0][0x238] ;  /* 0x00008e0000047ab9 */ /* 0x000fe40000000800 */
[----:B------:R-:W-:-:S13]  /*bda0*/  ISETP.NE.AND P0, PT, RZ, UR4, PT ;  /* 0x00000004ff007c0c */ /* 0x000fda000bf05270 */
[----:B------:R-:W-:Y:S05]  /*bdb0*/  @!P0 BRA `(.L_x_7772) ;  /* 0x0000000000e08947 */ /* 0x000fea0003800000 */
[----:B-12---:R-:W1:Y:S02]  /*bdc0*/  LDC R9, c[0x0][RZ] ;  /* 0x00000000ff097b82 */ /* 0x006e640000000800 */
        /* <DEDUP_REMOVED lines=8> */
[----:B------:R-:W-:Y:S02]  /*be50*/  IMAD.MOV.U32 R27, RZ, RZ, R19 ;  /* 0x000000ffff1b7224 */ /* 0x000fe400078e0013 */
        /* <DEDUP_REMOVED lines=9> */
.L_x_7776:
[----:B------:R-:W-:Y:S01]  /*bef0*/  IADD3 R4, R17, R0, RZ ;  /* 0x0000000011047210 */ /* 0x000fe20007ffe0ff */
[----:B------:R-:W-:Y:S05]  /*bf00*/  WARPSYNC.ALL ;  /* 0x0000000000007948 */ /* 0x000fea0003800000 */
[----:B------:R-:W-:Y:S01]  /*bf10*/  BAR.SYNC.DEFER_BLOCKING 0x0 ;  /* 0x0000000000007b1d */ /* 0x000fe20000010000 */
[----:B------:R-:W-:-:S04]  /*bf20*/  ISETP.GE.U32.AND P0, PT, R4, R9, PT ;  /* 0x000000090400720c */ /* 0x000fc80003f06070 */
[----:B------:R-:W-:Y:S01]  /*bf30*/  ISETP.GE.U32.OR P0, PT, R17, R0, P0 ;  /* 0x000000001100720c */ /* 0x000fe20000706470 */
[----:B------:R-:W-:-:S12]  /*bf40*/  BSSY B0, `(.L_x_7774) ;  /* 0x000000b000007945 */ /* 0x000fd80003800000 */
[----:B-1----:R-:W-:Y:S05]  /*bf50*/  @P0 BRA `(.L_x_7775) ;  /* 0x0000000000240947 */ /* 0x002fea0003800000 */
[----:B------:R-:W-:-:S06]  /*bf60*/  IMAD R4, R0, 0x10, R3 ;  /* 0x0000001000047824 */ /* 0x000fcc00078e0203 */
[----:B------:R-:W1:Y:S02]  /*bf70*/  LDS.128 R4, [R4] ;  /* 0x0000000004047984 */ /* 0x000e640000000c00 */
[----:B-1----:R-:W-:Y:S02]  /*bf80*/  IADD3 R18, P1, R6, R18, RZ ;  /* 0x0000001206127210 */ /* 0x002fe40007f3e0ff */
[----:B------:R-:W-:Y:S02]  /*bf90*/  IADD3 R24, P0, R4, R24, RZ ;  /* 0x0000001804187210 */ /* 0x000fe40007f1e0ff */
[----:B------:R-:W-:Y:S01]  /*bfa0*/  MOV R26, R18 ;  /* 0x00000012001a7202 */ /* 0x000fe20000000f00 */
[----:B------:R-:W-:Y:S01]  /*bfb0*/  IMAD.X R19, R7, 0x1, R19, P1 ;  /* 0x0000000107137824 */ /* 0x000fe200008e0613 */
[----:B------:R-:W-:-:S03]  /*bfc0*/  IADD3.X R25, R5, R25, RZ, P0, !PT ;  /* 0x0000001905197210 */ /* 0x000fc600007fe4ff */
[----:B------:R-:W-:-:S05]  /*bfd0*/  IMAD.MOV.U32 R27, RZ, RZ, R19 ;  /* 0x000000ffff1b7224 */ /* 0x000fca00078e0013 */
[----:B------:R1:W-:Y:S02]  /*bfe0*/  STS.128 [R3], R24 ;  /* 0x0000001803007388 */ /* 0x0003e40000000c00 */
.L_x_7775:
[----:B------:R-:W-:Y:S05]  /*bff0*/  BSYNC B0 ;  /* 0x0000000000007941 */ /* 0x000fea0003800000 */
.L_x_7774:
[----:B------:R-:W-:-:S04]  /*c000*/  SHF.R.S32.HI R0, RZ, 0x1, R0 ;  /* 0x00000001ff007819 */ /* 0x000fc80000011400 */
[----:B------:R-:W-:-:S13]  /*c010*/  ISETP.GE.AND P0, PT, R0, 0x20, PT ;  /* 0x000000200000780c */ /* 0x000fda0003f06270 */
[----:B------:R-:W-:Y:S05]  /*c020*/  @P0 BRA `(.L_x_7776) ;  /* 0xfffffffc00b00947 */ /* 0x000fea000383ffff */
[----:B------:R-:W-:-:S11]  /*c030*/  HFMA2.MMA R0, -RZ, RZ, 0, 1.9073486328125e-06 ;  /* 0x00000020ff007435 */ /* 0x000fd600000001ff */
.L_x_7773:
[----:B------:R-:W-:Y:S01]  /*c040*/  ISETP.GE.AND P0, PT, R0, 0x2, PT ;  /* 0x000000020000780c */ /* 0x000fe20003f06270 */
[----:B------:R-:W-:Y:S05]  /*c050*/  WARPSYNC.ALL ;  /* 0x0000000000007948 */ /* 0x000fea0003800000 */
[----:B------:R-:W-:Y:S07]  /*c060*/  BAR.SYNC.DEFER_BLOCKING 0x0 ;  /* 0x0000000000007b1d */ /* 0x000fee0000010000 */
[----:B------:R-:W-:Y:S05]  /*c070*/  @!P0 BRA `(.L_x_7772) ;  /* 0x0000000000308947 */ /* 0x000fea0003800000 */
[----:B-1----:R-:W-:-:S07]  /*c080*/  IMAD.MOV.U32 R3, RZ, RZ, 0x1 ;  /* 0x00000001ff037424 */ /* 0x002fce00078e00ff */
.L_x_7777:
[----:B------:R-:W1:Y:S04]  /*c090*/  SHFL.DOWN PT, R5, R24, R3, 0x1f ;  /* 0x08001f0318057589 */ /* 0x000e6800000e0000 */
[----:B------:R-:W2:Y:S04]  /*c0a0*/  SHFL.DOWN PT, R7, R18, R3, 0x1f ;  /* 0x08001f0312077589 */ /* 0x000ea800000e0000 */
[----:B------:R-:W3:Y:S04]  /*c0b0*/  SHFL.DOWN PT, R4, R25, R3, 0x1f ;  /* 0x08001f0319047589 */ /* 0x000ee800000e0000 */
[----:B------:R4:W5:Y:S02]  /*c0c0*/  SHFL.DOWN PT, R6, R19, R3, 0x1f ;  /* 0x08001f0313067589 */ /* 0x00096400000e0000 */
[----:B----4-:R-:W-:-:S02]  /*c0d0*/  SHF.L.U32 R3, R3, 0x1, RZ ;  /* 0x0000000103037819 */ /* 0x010fc400000006ff */
[----:B-1----:R-:W-:Y:S02]  /*c0e0*/  IADD3 R24, P1, R5, R24, RZ ;  /* 0x0000001805187210 */ /* 0x002fe40007f3e0ff */
[----:B------:R-:W-:Y:S02]  /*c0f0*/  ISETP.GE.AND P0, PT, R3, R0, PT ;  /* 0x000000000300720c */ /* 0x000fe40003f06270 */
[----:B--2---:R-:W-:Y:S01]  /*c100*/  IADD3 R18, P2, R7, R18, RZ ;  /* 0x0000001207127210 */ /* 0x004fe20007f5e0ff */
[----:B---3--:R-:W-:-:S03]  /*c110*/  IMAD.X R25, R4, 0x1, R25, P1 ;  /* 0x0000000104197824 */ /* 0x008fc600008e0619 */
[----:B-----5:R-:W-:-:S07]  /*c120*/  IADD3.X R19, R6, R19, RZ, P2, !PT ;  /* 0x0000001306137210 */ /* 0x020fce00017fe4ff */
[----:B------:R-:W-:Y:S05]  /*c130*/  @!P0 BRA `(.L_x_7777) ;  /* 0xfffffffc00d48947 */ /* 0x000fea000383ffff */
.L_x_7772:
[----:B------:R-:W3:Y:S01]  /*c140*/  LDC R0, c[0x0][0x3f4] ;  /* 0x0000fd00ff007b82 */ /* 0x000ee20000000800 */
[----:B------:R-:W-:Y:S01]  /*c150*/  IMAD.MOV.U32 R16, RZ, RZ, RZ ;  /* 0x000000ffff107224 */ /* 0x000fe200078e00ff */
[----:B-12---:R-:W-:Y:S02]  /*c160*/  MOV R26, RZ ;  /* 0x000000ff001a7202 */ /* 0x006fe40000000f00 */
        /* <DEDUP_REMOVED lines=275> */
.L_x_7778:
        /* <DEDUP_REMOVED lines=278> */
.L_x_7779:
        /* <DEDUP_REMOVED lines=13> */
.L_x_7785:
        /* <DEDUP_REMOVED lines=9> */
[----:B0-----:R-:W-:Y:S05]  /*e560*/  CALL.REL.NOINC `($__internal_31_$__cuda_sm20_rem_u64) ;  /* 0x0000004c009c7944 */ /* 0x001fea0003c00000 */
[----:B------:R-:W-:Y:S05]  /*e570*/  BRA `(.L_x_7784) ;  /* 0x00000000004c7947 */ /* 0x000fea0003800000 */
.L_x_7783:
[----:B------:R-:W1:Y:S01]  /*e580*/  I2F.U32.RP R11, R10 ;  /* 0x0000000a000b7306 */ /* 0x000e620000209000 */
[----:B------:R-:W-:-:S07]  /*e590*/  ISETP.NE.U32.AND P1, PT, R10, RZ, PT ;  /* 0x000000ff0a00720c */ /* 0x000fce0003f25070 */
[----:B-1----:R-:W1:Y:S02]  /*e5a0*/  MUFU.RCP R11, R11 ;  /* 0x0000000b000b7308 */ /* 0x002e640000001000 */
[----:B-1----:R-:W-:Y:S01]  /*e5b0*/  VIADD R4, R11, 0xffffffe ;  /* 0x0ffffffe0b047836 */ /* 0x002fe20000000000 */
[----:B------:R-:W-:-:S05]  /*e5c0*/  HFMA2.MMA R11, -RZ, RZ, 0, 0 ;  /* 0x00000000ff0b7435 */ /* 0x000fca00000001ff */
        /* <DEDUP_REMOVED lines=14> */
.L_x_7784:
[----:B------:R-:W-:Y:S05]  /*e6b0*/  BSYNC B1 ;  /* 0x0000000000017941 */ /* 0x000fea0003800000 */
.L_x_7782:
[----:B------:R-:W-:Y:S01]  /*e6c0*/  ISETP.NE.U32.AND P0, PT, R10, RZ, PT ;  /* 0x000000ff0a00720c */ /* 0x000fe20003f05070 */
[----:B------:R-:W-:Y:S01]  /*e6d0*/  IMAD.MOV.U32 R12, RZ, RZ, R0 ;  /* 0x000000ffff0c7224 */ /* 0x000fe200078e0000 */
[----:B------:R-:W-:Y:S02]  /*e6e0*/  MOV R14, R3 ;  /* 0x00000003000e7202 */ /* 0x000fe40000000f00 */
[----:B------:R-:W-:-:S13]  /*e6f0*/  ISETP.NE.AND.EX P0, PT, R11, RZ, PT, P0 ;  /* 0x000000ff0b00720c */ /* 0x000fda0003f05300 */
[----:B------:R-:W-:Y:S05]  /*e700*/  @P0 BRA `(.L_x_7785) ;  /* 0xfffffffc00700947 */ /* 0x000fea000383ffff */
[----:B------:R-:W-:Y:S05]  /*e710*/  BSYNC B0 ;  /* 0x0000000000007941 */ /* 0x000fea0003800000 */
.L_x_7781:
[----:B------:R-:W-:Y:S01]  /*e720*/  ISETP.NE.U32.AND P2, PT, R3, RZ, PT ;  /* 0x000000ff0300720c */ /* 0x000fe20003f45070 */
[----:B------:R-:W-:-:S12]  /*e730*/  BSSY B0, `(.L_x_7786) ;  /* 0x000001c000007945 */ /* 0x000fd80003800000 */
[----:B------:R-:W-:Y:S05]  /*e740*/  @!P2 BRA `(.L_x_7787) ;  /* 0x00000000001ca947 */ /* 0x000fea0003800000 */
[----:B------:R-:W-:Y:S01]  /*e750*/  HFMA2.MMA R13, -RZ, RZ, 0, 0 ;  /* 0x00000000ff0d7435 */ /* 0x000fe200000001ff */
[----:B------:R-:W-:Y:S01]  /*e760*/  IMAD.MOV.U32 R12, RZ, RZ, 0x8 ;  /* 0x00000008ff0c7424 */ /* 0x000fe200078e00ff */
[----:B------:R-:W-:-:S09]  /*e770*/  MOV R14, 0xe790 ;  /* 0x0000e790000e7802 */ /* 0x000fd20000000f00 */
[----:B0-----:R-:W-:Y:S05]  /*e780*/  CALL.REL.NOINC `($__internal_30_$__cuda_sm20_div_u64) ;  /* 0x0000004800007944 */ /* 0x001fea0003c00000 */
[----:B------:R-:W-:Y:S01]  /*e790*/  IMAD.MOV.U32 R4, RZ, RZ, R10 ;  /* 0x000000ffff047224 */ /* 0x000fe200078e000a */
[----:B------:R-:W-:Y:S01]  /*e7a0*/  MOV R5, R11 ;  /* 0x0000000b00057202 */ /* 0x000fe20000000f00 */
[----:B------:R-:W-:Y:S06]  /*e7b0*/  BRA `(.L_x_7788) ;  /* 0x00000000004c7947 */ /* 0x000fec0003800000 */
.L_x_7787:
[----:B------:R-:W1:Y:S01]  /*e7c0*/  I2F.U32.RP R10, R0 ;  /* 0x00000000000a7306 */ /* 0x000e620000209000 */
[----:B------:R-:W-:Y:S01]  /*e7d0*/  IMAD.MOV.U32 R4, RZ, RZ, RZ ;  /* 0x000000ffff047224 */ /* 0x000fe200078e00ff */
[----:B------:R-:W-:-:S06]  /*e7e0*/  ISETP.NE.U32.AND P3, PT, R0, RZ, PT ;  /* 0x000000ff0000720c */ /* 0x000fcc0003f65070 */
[----:B-1----:R-:W1:Y:S02]  /*e7f0*/  MUFU.RCP R10, R10 ;  /* 0x0000000a000a7308 */ /* 0x002e640000001000 */
[----:B-1----:R-:W-:-:S06]  /*e800*/  VIADD R11, R10, 0xffffffe ;  /* 0x0ffffffe0a0b7836 */ /* 0x002fcc0000000000 */
[----:B------:R-:W1:Y:S02]  /*e810*/  F2I.FTZ.U32.TRUNC.NTZ R5, R11 ;  /* 0x0000000b00057305 */ /* 0x000e64000021f000 */
        /* <DEDUP_REMOVED lines=13> */
.L_x_7788:
[----:B------:R-:W-:Y:S05]  /*e8f0*/  BSYNC B0 ;  /* 0x0000000000007941 */ /* 0x000fea0003800000 */
.L_x_7786:
[----:B------:R-:W-:Y:S04]  /*e900*/  BSSY B0, `(.L_x_7789) ;  /* 0x000001a000007945 */ /* 0x000fe80003800000 */
[----:B------:R-:W-:Y:S05]  /*e910*/  @!P2 BRA `(.L_x_7790) ;  /* 0x000000000014a947 */ /* 0x000fea0003800000 */
[----:B------:R-:W-:Y:S01]  /*e920*/  IMAD.MOV.U32 R12, RZ, RZ, 0x4 ;  /* 0x00000004ff0c7424 */ /* 0x000fe200078e00ff */
[----:B------:R-:W-:Y:S02]  /*e930*/  MOV R13, RZ ;  /* 0x000000ff000d7202 */ /* 0x000fe40000000f00 */
[----:B------:R-:W-:-:S07]  /*e940*/  MOV R14, 0xe960 ;  /* 0x0000e960000e7802 */ /* 0x000fce0000000f00 */
[----:B0-----:R-:W-:Y:S05]  /*e950*/  CALL.REL.NOINC `($__internal_30_$__cuda_sm20_div_u64) ;  /* 0x00000044008c7944 */ /* 0x001fea0003c00000 */
[----:B------:R-:W-:Y:S05]  /*e960*/  BRA `(.L_x_7791) ;  /* 0x00000000004c7947 */ /* 0x000fea0003800000 */
.L_x_7790:
        /* <DEDUP_REMOVED lines=19> */
.L_x_7791:
[----:B------:R-:W-:Y:S05]  /*eaa0*/  BSYNC B0 ;  /* 0x0000000000007941 */ /* 0x000fea0003800000 */
.L_x_7789:
        /* <DEDUP_REMOVED lines=10> */
[----:B0-----:R-:W-:Y:S05]  /*eb50*/  CALL.REL.NOINC `($__internal_30_$__cuda_sm20_div_u64) ;  /* 0x00000044000c7944 */ /* 0x001fea0003c00000 */
[----:B------:R-:W-:Y:S01]  /*eb60*/  IMAD.MOV.U32 R4, RZ, RZ, R10 ;  /* 0x000000ffff047224 */ /* 0x000fe200078e000a */
[----:B------:R-:W-:Y:S01]  /*eb70*/  MOV R5, R11 ;  /* 0x0000000b00057202 */ /* 0x000fe20000000f00 */
[----:B------:R-:W-:Y:S06]  /*eb80*/  BRA `(.L_x_7794) ;  /* 0x00000000004c7947 */ /* 0x000fec0003800000 */
.L_x_7793:
        /* <DEDUP_REMOVED lines=9> */
[----:B------:R-:W-:Y:S01]  /*ec20*/  IMAD.HI.U32 R4, R5, R12, RZ ;  /* 0x0000000c05047227 */ /* 0x000fe200078e00ff */
[----:B------:R-:W-:-:S04]  /*ec30*/  HFMA2.MMA R5, -RZ, RZ, 0, 0 ;  /* 0x00000000ff057435 */ /* 0x000fc800000001ff */
[----:B------:R-:W-:-:S05]  /*ec40*/  IADD3 R13, -R4, RZ, RZ ;  /* 0x000000ff040d7210 */ /* 0x000fca0007ffe1ff */
[----:B------:R-:W-:-:S05]  /*ec50*/  IMAD R13, R10, R13, R12 ;  /* 0x0000000d0a0d7224 */ /* 0x000fca00078e020c */
[----:B------:R-:W-:-:S13]  /*ec60*/  ISETP.GE.U32.AND P0, PT, R13, R10, PT ;  /* 0x0000000a0d00720c */ /* 0x000fda0003f06070 */
[----:B------:R-:W-:Y:S01]  /*ec70*/  @P0 IMAD.IADD R13, R13, 0x1, -R10 ;  /* 0x000000010d0d0824 */ /* 0x000fe200078e0a0a */
[----:B------:R-:W-:-:S04]  /*ec80*/  @P0 IADD3 R4, R4, 0x1, RZ ;  /* 0x0000000104040810 */ /* 0x000fc80007ffe0ff */
[----:B------:R-:W-:-:S13]  /*ec90*/  ISETP.GE.U32.AND P1, PT, R13, R10, PT ;  /* 0x0000000a0d00720c */ /* 0x000fda0003f26070 */
[----:B------:R-:W-:Y:S01]  /*eca0*/  @P1 VIADD R4, R4, 0x1 ;  /* 0x0000000104041836 */ /* 0x000fe20000000000 */
[----:B------:R-:W-:-:S07]  /*ecb0*/  @!P2 LOP3.LUT R4, RZ, R10, RZ, 0x33, !PT ;  /* 0x0000000aff04a212 */ /* 0x000fce00078e33ff */
.L_x_7794:
[----:B------:R-:W-:Y:S05]  /*ecc0*/  BSYNC B0 ;  /* 0x0000000000007941 */ /* 0x000fea0003800000 */
.L_x_7792:
[----:B------:R-:W-:Y:S02]  /*ecd0*/  ULDC.64 UR4, c[0x0][0x608] ;  /* 0x0001820000047ab9 */ /* 0x000fe40000000a00 */
[----:B------:R-:W-:-:S04]  /*ece0*/  IADD3 R4, P0, R4, UR4, RZ ;  /* 0x0000000404047c10 */ /* 0x000fc8000ff1e0ff */
[----:B------:R-:W-:-:S05]  /*ecf0*/  IADD3.X R5, R5, UR5, RZ, P0, !PT ;  /* 0x0000000505057c10 */ /* 0x000fca00087fe4ff */
[----:B------:R-:W-:-:S07]  /*ed00*/  IMAD.MOV.U32 R0, RZ, RZ, R5 ;  /* 0x000000ffff007224 */ /* 0x000fce00078e0005 */
.L_x_7780:
[----:B------:R-:W-:Y:S02]  /*ed10*/  ULDC UR4, c[0x0][0x240] ;  /* 0x0000900000047ab9 */ /* 0x000fe40000000800 */
[----:B------:R-:W-:-:S13]  /*ed20*/  ISETP.NE.AND P0, PT, RZ, UR4, PT ;  /* 0x00000004ff007c0c */ /* 0x000fda000bf05270 */
[----:B------:R-:W-:Y:S05]  /*ed30*/  @!P0 BRA `(.L_x_7795) ;  /* 0x0000003800788947 */ /* 0x000fea0003800000 */
[----:B------:R-:W1:Y:S01]  /*ed40*/  LDC R3, c[0x0][0x3f4] ;  /* 0x0000fd00ff037b82 */ /* 0x000e620000000800 */
[----:B------:R-:W2:Y:S01]  /*ed50*/  S2R R10, SR_CTAID.X ;  /* 0x00000000000a7919 */ /* 0x000ea20000002500 */
[----:B------:R-:W-:Y:S01]  /*ed60*/  ULDC UR4, c[0x0][0x244] ;  /* 0x0000910000047ab9 */ /* 0x000fe20000000800 */
[----:B------:R-:W-:Y:S01]  /*ed70*/  CS2R R22, SRZ ;  /* 0x0000000000167805 */ /* 0x000fe2000001ff00 */
[----:B------:R-:W-:Y:S01]  /*ed80*/  IMAD R7, R17, UR4, RZ ;  /* 0x0000000411077c24 */ /* 0x000fe2000f8e02ff */
[----:B------:R-:W-:-:S03]  /*ed90*/  ULDC UR4, c[0x0][0x248] ;  /* 0x0000920000047ab9 */ /* 0x000fc60000000800 */
[----:B------:R-:W-:Y:S01]  /*eda0*/  IMAD R7, R2, UR4, R7 ;  /* 0x0000000402077c24 */ /* 0x000fe2000f8e0207 */
[----:B------:R-:W-:Y:S01]  /*edb0*/  ULDC UR4, c[0x0][0x230] ;  /* 0x00008c0000047ab9 */ /* 0x000fe20000000800 */
[----:B-1----:R-:W-:Y:S02]  /*edc0*/  ISETP.NE.AND P0, PT, R3, RZ, PT ;  /* 0x000000ff0300720c */ /* 0x002fe40003f05270 */
        /* <DEDUP_REMOVED lines=276> */
.L_x_7796:
        /* <DEDUP_REMOVED lines=278> */
.L_x_7797:
        /* <DEDUP_REMOVED lines=16> */
.L_x_7799:
[----:B------:R-:W-:Y:S05]  /*11170*/  BSYNC B0 ;  /* 0x0000000000007941 */ /* 0x000fea0003800000 */
.L_x_7798:
        /* <DEDUP_REMOVED lines=15> */
.L_x_7801:
[----:B------:R-:W-:Y:S05]  /*11270*/  BSYNC B0 ;  /* 0x0000000000007941 */ /* 0x000fea0003800000 */
.L_x_7800:
        /* <DEDUP_REMOVED lines=35> */
.L_x_7803:
[----:B------:R-:W-:Y:S05]  /*114b0*/  BSYNC B0 ;  /* 0x0000000000007941 */ /* 0x000fea0003800000 */
.L_x_7802:
        /* <DEDUP_REMOVED lines=19> */
[----:B-1----:R-:W-:Y:S01]  /*115f0*/  MOV R18, UR10 ;  /* 0x0000000a00127c02 */ /* 0x002fe20008000f00 */
        /* <DEDUP_REMOVED lines=18> */
.L_x_7808:
[----:B------:R-:W-:-:S04]  /*11720*/  IMAD.IADD R11, R25, 0x1, R24 ;  /* 0x00000001190b7824 */ /* 0x000fc800078e0218 */
[----:B--2---:R-:W-:-:S05]  /*11730*/  IMAD.WIDE.U32 R10, R11, 0x10, R12 ;  /* 0x000000100b0a7825 */ /* 0x004fca00078e000c */
[----:B------:R-:W2:Y:S04]  /*11740*/  LDG.E.64 R14, desc[UR60][R10.64] ;  /* 0x0000003c0a0e7981 */ /* 0x000ea8000c1e1b00 */
[----:B0-----:R-:W3:Y:S01]  /*11750*/  LDG.E.64 R20, desc[UR60][R10.64+0x8] ;  /* 0x0000083c0a147981 */ /* 0x001ee2000c1e1b00 */
        /* <DEDUP_REMOVED lines=8> */
.L_x_7807:
[----:B------:R-:W-:Y:S05]  /*117e0*/  BRA `(.L_x_7806) ;  /* 0x0000000000647947 */ /* 0x000fea0003800000 */
.L_x_7805:
[----:B------:R-:W-:Y:S01]  /*117f0*/  ULDC UR7, c[0x0][0x234] ;  /* 0x00008d0000077ab9 */ /* 0x000fe20000000800 */
[----:B------:R-:W-:Y:S01]  /*11800*/  IMAD.U32 R16, RZ, RZ, UR10 ;  /* 0x0000000aff107e24 */ /* 0x000fe2000f8e00ff */
[----:B------:R-:W-:Y:S02]  /*11810*/  ISETP.GE.U32.AND P0, PT, R2, UR7, PT ;  /* 0x0000000702007c0c */ /* 0x000fe4000bf06070 */
[----:B------:R-:W-:-:S11]  /*11820*/  MOV R3, UR11 ;  /* 0x0000000b00037c02 */ /* 0x000fd60008000f00 */
[----:B------:R-:W-:Y:S05]  /*11830*/  @P0 BRA `(.L_x_7806) ;  /* 0x0000000000500947 */ /* 0x000fea0003800000 */
[----:B------:R-:W-:Y:S01]  /*11840*/  ULDC UR6, c[0x0][0x10] ;  /* 0x0000040000067ab9 */ /* 0x000fe20000000800 */
[----:B------:R-:W1:Y:S01]  /*11850*/  LDC R26, c[0x0][RZ] ;  /* 0x00000000ff1a7b82 */ /* 0x000e620000000800 */
[----:B------:R-:W-:Y:S01]  /*11860*/  IMAD.U32 R16, RZ, RZ, UR10 ;  /* 0x0000000aff107e24 */ /* 0x000fe2000f8e00ff */
[----:B------:R-:W-:Y:S01]  /*11870*/  MOV R3, UR11 ;  /* 0x0000000b00037c02 */ /* 0x000fe20008000f00 */
[----:B------:R-:W-:Y:S02]  /*11880*/  IMAD.MOV.U32 R25, RZ, RZ, R2 ;  /* 0x000000ffff197224 */ /* 0x000fe400078e0002 */
[----:B------:R-:W-:-:S03]  /*11890*/  IMAD R24, R10, UR6, RZ ;  /* 0x000000060a187c24 */ /* 0x000fc6000f8e02ff */
[----:B------:R-:W2:Y:S08]  /*118a0*/  LDC.64 R12, c[0x0][0x610] ;  /* 0x00018400ff0c7b82 */ /* 0x000eb00000000a00 */
[----:B------:R-:W3:Y:S02]  /*118b0*/  LDC R28, c[0x0][0x4] ;  /* 0x00000100ff1c7b82 */ /* 0x000ee40000000800 */
.L_x_7809:
[----:B------:R-:W-:-:S05]  /*118c0*/  IADD3 R10, R24, R25, RZ ;  /* 0x00000019180a7210 */ /* 0x000fca0007ffe0ff */
[----:B-1----:R-:W-:-:S04]  /*118d0*/  IMAD R11, R10, R26, R17 ;  /* 0x0000001a0a0b7224 */ /* 0x002fc800078e0211 */
[----:B--2---:R-:W-:-:S05]  /*118e0*/  IMAD.WIDE.U32 R10, R11, 0x10, R12 ;  /* 0x000000100b0a7825 */ /* 0x004fca00078e000c */
[----:B0-----:R-:W2:Y:S04]  /*118f0*/  LDG.E.64 R20, desc[UR60][R10.64+0x8] ;  /* 0x0000083c0a147981 */ /* 0x001ea8000c1e1b00 */
[----:B------:R-:W4:Y:S01]  /*11900*/  LDG.E.64 R14, desc[UR60][R10.64] ;  /* 0x0000003c0a0e7981 */ /* 0x000f22000c1e1b00 */
[----:B---3--:R-:W-:-:S05]  /*11910*/  IMAD.IADD R25, R28, 0x1, R25 ;  /* 0x000000011c197824 */ /* 0x008fca00078e0219 */
[----:B------:R-:W-:Y:S02]  /*11920*/  ISETP.GE.U32.AND P0, PT, R25, UR7, PT ;  /* 0x0000000719007c0c */ /* 0x000fe4000bf06070 */
[----:B--2---:R-:W-:Y:S02]  /*11930*/  IADD3 R16, P3, R20, R16, RZ ;  /* 0x0000001014107210 */ /* 0x004fe40007f7e0ff */
[----:B----4-:R-:W-:-:S03]  /*11940*/  IADD3 R18, P2, R14, R18, RZ ;  /* 0x000000120e127210 */ /* 0x010fc60007f5e0ff */
[----:B------:R-:W-:Y:S01]  /*11950*/  IMAD.X R3, R21, 0x1, R3, P3 ;  /* 0x0000000115037824 */ /* 0x000fe200018e0603 */
[----:B------:R-:W-:-:S05]  /*11960*/  IADD3.X R19, R15, R19, RZ, P2, !PT ;  /* 0x000000130f137210 */ /* 0x000fca00017fe4ff */
[----:B------:R-:W-:Y:S05]  /*11970*/  @!P0 BRA `(.L_x_7809) ;  /* 0xfffffffc00d08947 */ /* 0x000fea000383ffff */
.L_x_7806:
[----:B------:R-:W-:Y:S05]  /*11980*/  BSYNC B0 ;  /* 0x0000000000007941 */ /* 0x000fea0003800000 */
.L_x_7804:
[----:B------:R-:W1:Y:S01]  /*11990*/  LDC R10, c[0x0][RZ] ;  /* 0x00000000ff0a7b82 */ /* 0x000e620000000800 */
        /* <DEDUP_REMOVED lines=9> */
[----:B-1----:R-:W-:-:S05]  /*11a30*/  IMAD R11, R2, R10, R17 ;  /* 0x0000000a020b7224 */ /* 0x002fca00078e0211 */
[----:B------:R-:W-:-:S05]  /*11a40*/  LEA R11, R11, UR4, 0x4 ;  /* 0x000000040b0b7c11 */ /* 0x000fca000f8e20ff */
[----:B------:R1:W-:Y:S02]  /*11a50*/  STS.128 [R11], R12 ;  /* 0x0000000c0b007388 */ /* 0x0003e40000000c00 */
[----:B------:R-:W-:Y:S05]  /*11a60*/  @!P0 BRA `(.L_x_7810) ;  /* 0x0000000000608947 */ /* 0x000fea0003800000 */
[----:B-1----:R-:W-:-:S07]  /*11a70*/  MOV R13, UR5 ;  /* 0x00000005000d7c02 */ /* 0x002fce0008000f00 */
.L_x_7813:
[--C-:B------:R-:W-:Y:S01]  /*11a80*/  IMAD.IADD R12, R2, 0x1, R13.reuse ;  /* 0x00000001020c7824 */ /* 0x100fe200078e020d */
[----:B------:R-:W-:Y:S01]  /*11a90*/  BAR.SYNC.DEFER_BLOCKING 0x0 ;  /* 0x0000000000007b1d */ /* 0x000fe20000010000 */
[----:B------:R-:W-:Y:S02]  /*11aa0*/  ISETP.GT.AND P2, PT, R13, 0x1, PT ;  /* 0x000000010d00780c */ /* 0x000fe40003f44270 */
[----:B0-----:R-:W-:Y:S02]  /*11ab0*/  SHF.R.S32.HI R20, RZ, 0x1, R13 ;  /* 0x00000001ff147819 */ /* 0x001fe4000001140d */
        /* <DEDUP_REMOVED lines=16> */
.L_x_7812:
[----:B------:R-:W-:Y:S05]  /*11bc0*/  BSYNC B0 ;  /* 0x0000000000007941 */ /* 0x000fea0003800000 */
.L_x_7811:
[----:B0-----:R-:W-:Y:S01]  /*11bd0*/  MOV R13, R20 ;  /* 0x00000014000d7202 */ /* 0x001fe20000000f00 */
[----:B------:R-:W-:Y:S06]  /*11be0*/  @P2 BRA `(.L_x_7813) ;  /* 0xfffffffc00a42947 */ /* 0x000fec000383ffff */
.L_x_7810:
        /* <DEDUP_REMOVED lines=10> */
[----:B------:R-:W-:-:S04]  /*11c90*/  LEA.HI R2, R10, R10, RZ, 0x1 ;  /* 0x0000000a0a027211 */ /* 0x000fc800078f08ff */
[----:B------:R2:W-:Y:S01]  /*11ca0*/  STS.128 [R11], R12 ;  /* 0x0000000c0b007388 */ /* 0x0005e20000000c00 */
[----:B0-----:R-:W-:Y:S01]  /*11cb0*/  SHF.R.S32.HI R20, RZ, 0x1, R2 ;  /* 0x00000001ff147819 */ /* 0x001fe20000011402 */
[----:B------:R-:W-:-:S03]  /*11cc0*/  HFMA2.MMA R2, -RZ, RZ, 0, 1.9073486328125e-06 ;  /* 0x00000020ff027435 */ /* 0x000fc600000001ff */
[----:B------:R-:W-:-:S13]  /*11cd0*/  ISETP.GE.AND P0, PT, R20, 0x20, PT ;  /* 0x000000201400780c */ /* 0x000fda0003f06270 */
[----:B--2---:R-:W-:Y:S05]  /*11ce0*/  @!P0 BRA `(.L_x_7815) ;  /* 0x0000000000588947 */ /* 0x004fea0003800000 */
.L_x_7818:
        /* <DEDUP_REMOVED lines=17> */
.L_x_7817:
[----:B------:R-:W-:Y:S05]  /*11e00*/  BSYNC B0 ;  /* 0x0000000000007941 */ /* 0x000fea0003800000 */
.L_x_7816:
[----:B------:R-:W-:-:S04]  /*11e10*/  SHF.R.S32.HI R20, RZ, 0x1, R20 ;  /* 0x00000001ff147819 */ /* 0x000fc80000011414 */
[----:B------:R-:W-:-:S13]  /*11e20*/  ISETP.GE.AND P0, PT, R20, 0x20, PT ;  /* 0x000000201400780c */ /* 0x000fda0003f06270 */
[----:B------:R-:W-:Y:S05]  /*11e30*/  @P0 BRA `(.L_x_7818) ;  /* 0xfffffffc00ac0947 */ /* 0x000fea000383ffff */
[----:B------:R-:W-:-:S07]  /*11e40*/  IMAD.MOV.U32 R2, RZ, RZ, 0x20 ;  /* 0x00000020ff027424 */ /* 0x000fce00078e00ff */
.L_x_7815:
[----:B------:R-:W-:Y:S01]  /*11e50*/  BAR.SYNC.DEFER_BLOCKING 0x0 ;  /* 0x0000000000007b1d */ /* 0x000fe20000010000 */
[----:B------:R-:W-:-:S13]  /*11e60*/  ISETP.GE.AND P0, PT, R2, 0x2, PT ;  /* 0x000000020200780c */ /* 0x000fda0003f06270 */
[----:B------:R-:W-:Y:S05]  /*11e70*/  @!P0 BRA `(.L_x_7814) ;  /* 0x0000000000308947 */ /* 0x000fea0003800000 */
[----:B01----:R-:W-:-:S11]  /*11e80*/  HFMA2.MMA R11, -RZ, RZ, 0, 5.9604644775390625e-08 ;  /* 0x00000001ff0b7435 */ /* 0x003fd600000001ff */
.L_x_7819:
        /* <DEDUP_REMOVED lines=11> */
.L_x_7814:
        /* <DEDUP_REMOVED lines=15> */
.L_x_7821:
        /* <DEDUP_REMOVED lines=13> */
[----:B01----:R-:W-:Y:S01]  /*12100*/  HFMA2.MMA R12, -RZ, RZ, 0, 5.9604644775390625e-08 ;  /* 0x00000001ff0c7435 */ /* 0x003fe200000001ff */
[----:B------:R-:W-:Y:S01]  /*12110*/  IMAD.U32 R6, RZ, RZ, UR6 ;  /* 0x00000006ff067e24 */ /* 0x000fe2000f8e00ff */
[----:B------:R-:W-:Y:S01]  /*12120*/  MOV R7, UR7 ;  /* 0x0000000700077c02 */ /* 0x000fe20008000f00 */
[----:B------:R-:W-:Y:S01]  /*12130*/  IMAD.U32 R10, RZ, RZ, UR4 ;  /* 0x00000004ff0a7e24 */ /* 0x000fe2000f8e00ff */
[----:B------:R-:W-:Y:S01]  /*12140*/  MOV R11, UR5 ;  /* 0x00000005000b7c02 */ /* 0x000fe20008000f00 */
[----:B------:R-:W-:-:S02]  /*12150*/  IMAD.MOV.U32 R8, RZ, RZ, 0x2ef ;  /* 0x000002efff087424 */ /* 0x000fc400078e00ff */
[----:B--2---:R-:W-:-:S07]  /*12160*/  IMAD.MOV.U32 R13, RZ, RZ, RZ ;  /* 0x000000ffff0d7224 */ /* 0x004fce00078e00ff */
[----:B------:R-:W-:-:S07]  /*12170*/  LEPC R20, `(.L_x_7823) ;  /* 0x000000001014794e */ /* 0x000fce0000000000 */
[----:B---3--:R-:W-:Y:S05]  /*12180*/  CALL.ABS.NOINC R2 ;  /* 0x0000000002007343 */ /* 0x008fea0003c00000 */
.L_x_7823:
        /* <DEDUP_REMOVED lines=22> */
.L_x_7824:
[----:B------:R-:W-:Y:S02]  /*122f0*/  ULDC.64 UR4, c[0x0][0x5f8] ;  /* 0x00017e0000047ab9 */ /* 0x000fe40000000a00 */
[----:B------:R-:W-:-:S04]  /*12300*/  IADD3 R22, P0, R22, UR4, RZ ;  /* 0x0000000416167c10 */ /* 0x000fc8000ff1e0ff */
[----:B------:R-:W-:-:S05]  /*12310*/  IADD3.X R23, RZ, UR5, RZ, P0, !PT ;  /* 0x00000005ff177c10 */ /* 0x000fca00087fe4ff */
[----:B------:R-:W-:Y:S01]  /*12320*/  STG.E desc[UR60][R22.64], R16 ;  /* 0x0000001016007986 */ /* 0x000fe2000c10193c */
[----:B------:R-:W-:Y:S05]  /*12330*/  EXIT ;  /* 0x000000000000794d */ /* 0x000fea0003800000 */
.L_x_7822:
[----:B------:R-:W-:Y:S04]  /*12340*/  STG.E.64 desc[UR60][R4.64], R18 ;  /* 0x0000001204007986 */ /* 0x000fe8000c101b3c */
[----:B------:R-:W-:Y:S01]  /*12350*/  STG.E.64 desc[UR60][R4.64+0x8], R16 ;  /* 0x0000081004007986 */ /* 0x000fe2000c101b3c */
[----:B------:R-:W-:Y:S05]  /*12360*/  EXIT ;  /* 0x000000000000794d */ /* 0x000fea0003800000 */
.L_x_7820:
[----:B------:R-:W-:Y:S01]  /*12370*/  ISETP.NE.AND P0, PT, RZ, UR36, PT ;  /* 0x00000024ff007c0c */ /* 0x000fe2000bf05270 */
[----:B------:R-:W-:Y:S02]  /*12380*/  ULDC.U8 UR4, c[0x0][0x629] ;  /* 0x00018a4000047ab9 */ /* 0x000fe40000000000 */
[----:B------:R-:W-:-:S10]  /*12390*/  ISETP.NE.AND P1, PT, RZ, UR4, PT ;  /* 0x00000004ff007c0c */ /* 0x000fd4000bf25270 */
[----:B------:R-:W-:Y:S05]  /*123a0*/  @!P0 BRA `(.L_x_7825) ;  /* 0x0000000000108947 */ /* 0x000fea0003800000 */
[----:B------:R-:W2:Y:S04]  /*123b0*/  LDG.E R3, desc[UR60][R6.64] ;  /* 0x0000003c06037981 */ /* 0x000ea8000c1e1900 */
[----:B------:R-:W3:Y:S01]  /*123c0*/  LDG.E R5, desc[UR60][R8.64] ;  /* 0x0000003c08057981 */ /* 0x000ee2000c1e1900 */
[----:B--2---:R-:W-:Y:S01]  /*123d0*/  IMAD.IADD R18, R3, 0x1, R18 ;  /* 0x0000000103127824 */ /* 0x004fe200078e0212 */
[----:B---3--:R-:W-:-:S07]  /*123e0*/  IADD3 R16, R5, R16, RZ ;  /* 0x0000001005107210 */ /* 0x008fce0007ffe0ff */
.L_x_7825:
        /* <DEDUP_REMOVED lines=21> */
.L_x_7827:
        /* <DEDUP_REMOVED lines=22> */
.L_x_7828:
[----:B------:R-:W-:Y:S02]  /*126a0*/  ULDC.64 UR4, c[0x0][0x5f8] ;  /* 0x00017e0000047ab9 */ /* 0x000fe40000000a00 */
[----:B------:R-:W-:-:S04]  /*126b0*/  IADD3 R22, P0, R22, UR4, RZ ;  /* 0x0000000416167c10 */ /* 0x000fc8000ff1e0ff */
[----:B------:R-:W-:-:S05]  /*126c0*/  IADD3.X R23, RZ, UR5, RZ, P0, !PT ;  /* 0x00000005ff177c10 */ /* 0x000fca00087fe4ff */
[----:B------:R-:W-:Y:S01]  /*126d0*/  STG.E desc[UR60][R22.64], R16 ;  /* 0x0000001016007986 */ /* 0x000fe2000c10193c */
[----:B------:R-:W-:Y:S05]  /*126e0*/  EXIT ;  /* 0x000000000000794d */ /* 0x000fea0003800000 */
.L_x_7826:
[----:B------:R-:W-:Y:S04]  /*126f0*/  STG.E desc[UR60][R6.64], R18 ;  /* 0x0000001206007986 */ /* 0x000fe8000c10193c */
[----:B------:R-:W-:Y:S01]  /*12700*/  STG.E desc[UR60][R8.64], R16 ;  /* 0x0000001008007986 */ /* 0x000fe2000c10193c */
[----:B------:R-:W-:Y:S05]  /*12710*/  EXIT ;  /* 0x000000000000794d */ /* 0x000fea0003800000 */
.L_x_7795:
        /* <DEDUP_REMOVED lines=25> */
.L_x_7830:
        /* <DEDUP_REMOVED lines=19> */
[----:B0-----:R-:W-:-:S07]  /*129e0*/  LEPC R20, `(.L_x_7832) ;  /* 0x000000001014794e */ /* 0x001fce0000000000 */
[----:B--2---:R-:W-:Y:S05]  /*129f0*/  CALL.ABS.NOINC R2 ;  /* 0x0000000002007343 */ /* 0x004fea0003c00000 */
.L_x_7832:
        /* <DEDUP_REMOVED lines=20> */
[----:B0-----:R-:W-:-:S07]  /*12b40*/  LEPC R20, `(.L_x_7833) ;  /* 0x000000001014794e */ /* 0x001fce0000000000 */
[----:B-1-3--:R-:W-:Y:S05]  /*12b50*/  CALL.ABS.NOINC R2 ;  /* 0x0000000002007343 */ /* 0x00afea0003c00000 */
.L_x_7833:
[----:B------:R-:W-:Y:S02]  /*12b60*/  ULDC.64 UR4, c[0x0][0x5f8] ;  /* 0x00017e0000047ab9 */ /* 0x000fe40000000a00 */
[----:B------:R-:W-:-:S04]  /*12b70*/  IADD3 R16, P0, R16, UR4, RZ ;  /* 0x0000000410107c10 */ /* 0x000fc8000ff1e0ff */
[----:B------:R-:W-:-:S05]  /*12b80*/  IADD3.X R17, RZ, UR5, RZ, P0, !PT ;  /* 0x00000005ff117c10 */ /* 0x000fca00087fe4ff */
[----:B------:R-:W-:Y:S01]  /*12b90*/  STG.E desc[UR60][R16.64], R18 ;  /* 0x0000001210007986 */ /* 0x000fe2000c10193c */
[----:B------:R-:W-:Y:S05]  /*12ba0*/  EXIT ;  /* 0x000000000000794d */ /* 0x000fea0003800000 */
.L_x_7831:
[----:B------:R-:W-:Y:S04]  /*12bb0*/  STG.E.64 desc[UR60][R4.64], R24 ;  /* 0x0000001804007986 */ /* 0x000fe8000c101b3c */
[----:B------:R-:W-:Y:S01]  /*12bc0*/  STG.E.64 desc[UR60][R4.64+0x8], R18 ;  /* 0x0000081204007986 */ /* 0x000fe2000c101b3c */
[----:B------:R-:W-:Y:S05]  /*12bd0*/  EXIT ;  /* 0x000000000000794d */ /* 0x000fea0003800000 */
.L_x_7829:
[----:B-1----:R-:W-:Y:S01]  /*12be0*/  ISETP.NE.AND P0, PT, R2, RZ, PT ;  /* 0x000000ff0200720c */ /* 0x002fe20003f05270 */
[----:B------:R-:W-:Y:S02]  /*12bf0*/  ULDC.U8 UR4, c[0x0][0x629] ;  /* 0x00018a4000047ab9 */ /* 0x000fe40000000000 */
[----:B------:R-:W-:-:S10]  /*12c00*/  ISETP.NE.AND P1, PT, RZ, UR4, PT ;  /* 0x00000004ff007c0c */ /* 0x000fd4000bf25270 */
[----:B------:R-:W-:Y:S05]  /*12c10*/  @!P0 BRA `(.L_x_7834) ;  /* 0x0000000000108947 */ /* 0x000fea0003800000 */
[----:B------:R-:W2:Y:S04]  /*12c20*/  LDG.E R3, desc[UR60][R8.64] ;  /* 0x0000003c08037981 */ /* 0x000ea8000c1e1900 */
[----:B------:R-:W3:Y:S01]  /*12c30*/  LDG.E R5, desc[UR60][R6.64] ;  /* 0x0000003c06057981 */ /* 0x000ee2000c1e1900 */
[----:B--2---:R-:W-:Y:S01]  /*12c40*/  IMAD.IADD R24, R3, 0x1, R24 ;  /* 0x0000000103187824 */ /* 0x004fe200078e0218 */
[----:B---3--:R-:W-:-:S07]  /*12c50*/  IADD3 R18, R5, R18, RZ ;  /* 0x0000001205127210 */ /* 0x008fce0007ffe0ff */
.L_x_7834:
        /* <DEDUP_REMOVED lines=21> */
.L_x_7836:
        /* <DEDUP_REMOVED lines=22> */
.L_x_7837:
[----:B------:R-:W-:Y:S02]  /*12f10*/  ULDC.64 UR4, c[0x0][0x5f8] ;  /* 0x00017e0000047ab9 */ /* 0x000fe40000000a00 */
[----:B------:R-:W-:-:S04]  /*12f20*/  IADD3 R16, P0, R16, UR4, RZ ;  /* 0x0000000410107c10 */ /* 0x000fc8000ff1e0ff */
[----:B------:R-:W-:-:S05]  /*12f30*/  IADD3.X R17, RZ, UR5, RZ, P0, !PT ;  /* 0x00000005ff117c10 */ /* 0x000fca00087fe4ff */
[----:B------:R-:W-:Y:S01]  /*12f40*/  STG.E desc[UR60][R16.64], R18 ;  /* 0x0000001210007986 */ /* 0x000fe2000c10193c */
[----:B------:R-:W-:Y:S05]  /*12f50*/  EXIT ;  /* 0x000000000000794d */ /* 0x000fea0003800000 */
.L_x_7835:
[----:B------:R-:W-:Y:S04]  /*12f60*/  STG.E desc[UR60][R8.64], R24 ;  /* 0x0000001808007986 */ /* 0x000fe8000c10193c */
[----:B------:R-:W-:Y:S01]  /*12f70*/  STG.E desc[UR60][R6.64], R18 ;  /* 0x0000001206007986 */ /* 0x000fe2000c10193c */
[----:B------:R-:W-:Y:S05]  /*12f80*/  EXIT ;  /* 0x000000000000794d */ /* 0x000fea0003800000 */
        .weak           $__internal_30_$__cuda_sm20_div_u64
        .type           $__internal_30_$__cuda_sm20_div_u64,@function
        .size           $__internal_30_$__cuda_sm20_div_u64,($__internal_31_$__cuda_sm20_rem_u64 - $__internal_30_$__cuda_sm20_div_u64)
$__internal_30_$__cuda_sm20_div_u64:
        /* <DEDUP_REMOVED lines=56> */
[----:B------:R-:W-:Y:S01]  /*13310*/  SEL R12, R12, R15, P0 ;  /* 0x0000000f0c0c7207 */ /* 0x000fe20000000000 */
[----:B------:R-:W-:Y:S01]  /*13320*/  HFMA2.MMA R15, -RZ, RZ, 0, 0 ;  /* 0x00000000ff0f7435 */ /* 0x000fe200000001ff */
[----:B------:R-:W-:Y:S02]  /*13330*/  ISETP.GE.U32.AND P0, PT, R11, R0, PT ;  /* 0x000000000b00720c */ /* 0x000fe40003f06070 */
[----:B------:R-:W-:Y:S02]  /*13340*/  IADD3 R10, P3, R21, 0x1, RZ ;  /* 0x00000001150a7810 */ /* 0x000fe40007f7e0ff */
[----:B------:R-:W-:-:S02]  /*13350*/  ISETP.NE.U32.AND P1, PT, R0, RZ, PT ;  /* 0x000000ff0000720c */ /* 0x000fc40003f25070 */
[----:B------:R-:W-:Y:S02]  /*13360*/  ISETP.GE.U32.AND.EX P0, PT, R20, R3, PT, P0 ;  /* 0x000000031400720c */ /* 0x000fe40003f06100 */
[-C--:B------:R-:W-:Y:S02]  /*13370*/  IADD3.X R11, RZ, R12.reuse, RZ, P3, !PT ;  /* 0x0000000cff0b7210 */ /* 0x080fe40001ffe4ff */
[----:B------:R-:W-:Y:S02]  /*13380*/  ISETP.NE.AND.EX P1, PT, R3, RZ, PT, P1 ;  /* 0x000000ff0300720c */ /* 0x000fe40003f25310 */
[----:B------:R-:W-:Y:S02]  /*13390*/  SEL R10, R10, R21, P0 ;  /* 0x000000150a0a7207 */ /* 0x000fe40000000000 */
[----:B------:R-:W-:Y:S02]  /*133a0*/  SEL R11, R11, R12, P0 ;  /* 0x0000000c0b0b7207 */ /* 0x000fe40000000000 */
[----:B------:R-:W-:-:S02]  /*133b0*/  SEL R10, R10, 0xffffffff, P1 ;  /* 0xffffffff0a0a7807 */ /* 0x000fc40000800000 */
[----:B------:R-:W-:Y:S01]  /*133c0*/  SEL R11, R11, 0xffffffff, P1 ;  /* 0xffffffff0b0b7807 */ /* 0x000fe20000800000 */
[----:B------:R-:W-:Y:S06]  /*133d0*/  RET.REL.NODEC R14 `(_ZN2at6native13reduce_kernelILi256ELi2ENS0_8ReduceOpIiNS0_14func_wrapper_tIiNS0_55_GLOBAL__N__0955718d_22_SparseCsrTensorMath_cu_868dd54514ReductionAddOpIlEEEEjiLi4ELi4EEEEEvT1_) ;  /* 0xfffffecc0e087950 */ /* 0x000fec0003c3ffff */
        .weak           $__internal_31_$__cuda_sm20_rem_u64
        .type           $__internal_31_$__cuda_sm20_rem_u64,@function
        .size           $__internal_31_$__cuda_sm20_rem_u64,(.L_x_8851 - $__internal_31_$__cuda_sm20_rem_u64)
$__internal_31_$__cuda_sm20_rem_u64:
        /* <DEDUP_REMOVED lines=64> */
[----:B------:R-:W-:Y:S06]  /*137e0*/  RET.REL.NODEC R12 `(_ZN2at6native13reduce_kernelILi256ELi2ENS0_8ReduceOpIiNS0_14func_wrapper_tIiNS0_55_GLOBAL__N__0955718d_22_SparseCsrTensorMath_cu_868dd54514ReductionAddOpIlEEEEjiLi4ELi4EEEEEvT1_) ;  /* 0xfffffec80c047950 */ /* 0x000fec0003c3ffff */
.L_x_7838:
        /* <DEDUP_REMOVED lines=9> */
.L_x_8851:


//--------------------- .text._ZN2at6native13reduce_kernelILi128ELi4ENS0_8ReduceOpIiNS0_14func_wrapper_tIiNS0_55_GLOBAL__N__0955718d_22_SparseCsrTensorMath_cu_868dd54514ReductionAddOpIlEEEEjiLi4ELi4EEEEEvT1_ --------------------------
	.section	.text._ZN2at6native13reduce_kernelILi128ELi4ENS0_8ReduceOpIiNS0_14func_wrapper_tIiNS0_55_GLOBAL__N__0955718d_22_SparseCsrTensorMath_cu_868dd54514ReductionAddOpIlEEEEjiLi4ELi4EEEEEvT1_,"ax",@progbits
	.align	128
.text._ZN2at6native13reduce_kernelILi128ELi4ENS0_8ReduceOpIiNS0_14func_wrapper_tIiNS0_55_GLOBAL__N__0955718d_22_SparseCsrTensorMath_cu_868dd54514ReductionAddOpIlEEEEjiLi4ELi4EEEEEvT1_:
        .type           _ZN2at6native13reduce_kernelILi128ELi4ENS0_8ReduceOpIiNS0_14func_wrapper_tIiNS0_55_GLOBAL__N__0955718d_22_SparseCsrTensorMath_cu_868dd54514ReductionAddOpIlEEEEjiLi4ELi4EEEEEvT1_,@function
        .size           _ZN2at6native13reduce_kernelILi128ELi4ENS0_8ReduceOpIiNS0_14func_wrapper_tIiNS0_55_GLOBAL__N__0955718d_22_SparseCsrTensorMath_cu_868dd54514ReductionAddOpIlEEEEjiLi4ELi4EEEEEvT1_,(.L_x_8854 - _ZN2at6native13reduce_kernelILi128ELi4ENS0_8ReduceOpIiNS0_14func_wrapper_tIiNS0_55_GLOBAL__N__0955718d_22_SparseCsrTensorMath_cu_868dd54514ReductionAddOpIlEEEEjiLi4ELi4EEEEEvT1_)
        .other          _ZN2at6native13reduce_kernelILi128ELi4ENS0_8ReduceOpIiNS0_14func_wrapper_tIiNS0_55_GLOBAL__N__0955718d_22_SparseCsrTensorMath_cu_868dd54514ReductionAddOpIlEEEEjiLi4ELi4EEEEEvT1_,@"STO_CUDA_ENTRY STV_DEFAULT"
_ZN2at6native13reduce_kernelILi128ELi4ENS0_8ReduceOpIiNS0_14func_wrapper_tIiNS0_55_GLOBAL__N__0955718d_22_SparseCsrTensorMath_cu_868dd54514ReductionAddOpIlEEEEjiLi4ELi4EEEEEvT1_:
        /* <DEDUP_REMOVED lines=293> */
.L_x_7839:
        /* <DEDUP_REMOVED lines=30> */
.L_x_7843:
        /* <DEDUP_REMOVED lines=27> */
.L_x_7849:
[----:B------:R-:W-:Y:S05]  /*15e0*/  BSYNC B2 ;  /* 0x0000000000027941 */ /* 0x000fea0003800000 */
.L_x_7848:
        /* <DEDUP_REMOVED lines=11> */
.L_x_7847:
[----:B------:R-:W-:Y:S05]  /*16a0*/  BSYNC B1 ;  /* 0x0000000000017941 */ /* 0x000fea0003800000 */
.L_x_7846:
[----:B------:R-:W0:Y:S01]  /*16b0*/  LDC R5, c[0x0][0x224] ;  /* 0x00008900ff057b82 */ /* 0x000e220000000800 */
[----:B------:R-:W-:-:S04]  /*16c0*/  IADD3 R3, P0, -R6, 0x4, RZ ;  /* 0x0000000406037810 */ /* 0x000fc80007f1e1ff */
[----:B------:R-:W-:Y:S02]  /*16d0*/  LEA R56, P1, R3, R56, 0x2 ;  /* 0x0000003803387211 */ /* 0x000fe400078210ff */
[----:B------:R-:W-:-:S04]  /*16e0*/  IADD3.X R4, RZ, -0x1, RZ, P0, !PT ;  /* 0xffffffffff047810 */ /* 0x000fc800007fe4ff */
[----:B------:R-:W-:Y:S02]  /*16f0*/  LEA.HI.X R57, R3, R57, R4, 0x2, P1 ;  /* 0x0000003903397211 */ /* 0x000fe400008f1404 */
[----:B0-----:R-:W-:-:S07]  /*1700*/  IADD3 R0, R6, -0x4, R5 ;  /* 0xfffffffc06007810 */ /* 0x001fce0007ffe005 */
.L_x_7845:
[----:B------:R-:W-:Y:S05]  /*1710*/  BSYNC B0 ;  /* 0x0000000000007941 */ /* 0x000fea0003800000 */
.L_x_7844:
[----:B------:R-:W0:Y:S01]  /*1720*/  LDC.64 R4, c[0x0][0x238] ;  /* 0x00008e00ff047b82 */ /* 0x000e220000000a00 */
[----:B------:R-:W-:Y:S01]  /*1730*/  BSSY B0, `(.L_x_7850) ;  /* 0x0000020000007945 */ /* 0x000fe20003800000 */
[----:B------:R-:W-:Y:S01]  /*1740*/  ISETP.NE.AND P0, PT, R2, RZ, PT ;  /* 0x000000ff0200720c */ /* 0x000fe20003f05270 */
[--C-:B------:R-:W-:Y:S01]  /*1750*/  IMAD.MOV.U32 R10, RZ, RZ, R11.reuse ;  /* 0x000000ffff0a7224 */ /* 0x100fe200078e000b */
[----:B------:R-:W-:Y:S01]  /*1760*/  MOV R13, R8 ;  /* 0x00000008000d7202 */ /* 0x000fe20000000f00 */
        /* <DEDUP_REMOVED lines=13> */
.L_x_7852:
        /* <DEDUP_REMOVED lines=15> */
.L_x_7851:
[----:B------:R-:W-:Y:S05]  /*1930*/  BSYNC B0 ;  /* 0x0000000000007941 */ /* 0x000fea0003800000 */
.L_x_7850:
        /* <DEDUP_REMOVED lines=8> */
.L_x_7854:
[----:B------:R-:W-:Y:S05]  /*19c0*/  BSYNC B0 ;  /* 0x0000000000007941 */ /* 0x000fea0003800000 */
.L_x_7853:
        /* <DEDUP_REMOVED lines=12> */
.L_x_7856:
[----:B------:R-:W-:Y:S05]  /*1a90*/  BSYNC B0 ;  /* 0x0000000000007941 */ /* 0x000fea0003800000 */
.L_x_7855:
[----:B------:R-:W-:Y:S01]  /*1aa0*/  IADD3 R24, P0, P1, R11, R24, R15 ;  /* 0x000000180b187210 */ /* 0x000fe2000791e00f */
[----:B------:R-:W-:Y:S01]  /*1ab0*/  HFMA2.MMA R5, -RZ, RZ, 0, 0 ;  /* 0x00000000ff057435 */ /* 0x000fe200000001ff */
[----:B------:R-:W-:Y:S01]  /*1ac0*/  IMAD.MOV.U32 R16, RZ, RZ, RZ ;  /* 0x000000ffff107224 */ /* 0x000fe200078e00ff */
[----:B------:R-:W-:Y:S01]  /*1ad0*/  MOV R11, RZ ;  /* 0x000000ff000b7202 */ /* 0x000fe20000000f00 */
[----:B------:R-:W-:Y:S01]  /*1ae0*/  IMAD.MOV.U32 R22, RZ, RZ, RZ ;  /* 0x000000ffff167224 */ /* 0x000fe200078e00ff */
[----:B------:R-:W-:Y:S01]  /*1af0*/  IADD3.X R9, R13, R8, R19, P0, P1 ;  /* 0x000000080d097210 */ /* 0x000fe200007e2413 */
[----:B------:R-:W-:Y:S01]  /*1b00*/  IMAD.MOV.U32 R18, RZ, RZ, RZ ;  /* 0x000000ffff127224 */ /* 0x000fe200078e00ff */
[----:B------:R-:W-:Y:S01]  /*1b10*/  IADD3 R24, P0, R10, R24, RZ ;  /* 0x000000180a187210 */ /* 0x000fe20007f1e0ff */
[----:B------:R-:W-:-:S04]  /*1b20*/  IMAD.MOV.U32 R3, RZ, RZ, RZ ;  /* 0x000000ffff037224 */ /* 0x000fc800078e00ff */
[----:B------:R-:W-:Y:S01]  /*1b30*/  IMAD.X R9, R12, 0x1, R9, P0 ;  /* 0x000000010c097824 */ /* 0x000fe200000e0609 */
[----:B------:R-:W-:Y:S07]  /*1b40*/  BRA `(.L_x_7841) ;  /* 0x000000a800f47947 */ /* 0x000fee0003800000 */
.L_x_7842:
        /* <DEDUP_REMOVED lines=77> */
.L_x_7865:
        /* <DEDUP_REMOVED lines=286> */
.L_x_7861:
[----:B------:R-:W-:Y:S01]  /*3200*/  LOP3.LUT R25, R25, 0xfffffff0, RZ, 0xc0, !PT ;  /* 0xfffffff019197812 */ /* 0x000fe200078ec0ff */
[----:B------:R-:W-:-:S03]  /*3210*/  ULDC UR36, c[0x0][0x22c] ;  /* 0x00008b0000247ab9 */ /* 0x000fc60000000800 */
[----:B------:R-:W-:-:S05]  /*3220*/  IADD3 R28, P1, R56, R25, RZ ;  /* 0x00000019381c7210 */ /* 0x000fca0007f3e0ff */
[----:B------:R-:W-:-:S06]  /*3230*/  IMAD.X R29, RZ, RZ, R57, P1 ;  /* 0x000000ffff1d7224 */ /* 0x000fcc00008e0639 */
[----:B------:R-:W5:Y:S01]  /*3240*/  LDG.E.128 R28, desc[UR60][R28.64] ;  /* 0x0000003c1c1c7981 */ /* 0x000f62000c1e1d00 */
[----:B------:R-:W-:-:S05]  /*3250*/  MOV R53, UR36 ;  /* 0x0000002400357c02 */ /* 0x000fca0008000f00 */
        /* <DEDUP_REMOVED lines=247> */
.L_x_7862:
        /* <DEDUP_REMOVED lines=253> */
.L_x_7863:
        /* <DEDUP_REMOVED lines=240> */
.L_x_7864:
[----:B------:R-:W-:Y:S01]  /*60a0*/  LOP3.LUT R33, R59, 0xfffffff0, RZ, 0xc0, !PT ;  /* 0xfffffff03b217812 */ /* 0x000fe200078ec0ff */
[----:B------:R-:W-:-:S03]  /*60b0*/  ULDC UR4, c[0x0][0x224] ;  /* 0x0000890000047ab9 */ /* 0x000fc60000000800 */
[----:B------:R-:W-:-:S05]  /*60c0*/  IADD3 R32, P1, R56, R33, RZ ;  /* 0x0000002138207210 */ /* 0x000fca0007f3e0ff */
[----:B------:R-:W-:-:S06]  /*60d0*/  IMAD.X R33, RZ, RZ, R57, P1 ;  /* 0x000000ffff217224 */ /* 0x000fcc00008e0639 */
[----:B------:R-:W2:Y:S01]  /*60e0*/  LDG.E.128 R32, desc[UR60][R32.64] ;  /* 0x0000003c20207981 */ /* 0x000ea2000c1e1d00 */
[----:B------:R-:W-:Y:S01]  /*60f0*/  IADD3 R58, R58, R53, RZ ;  /* 0x000000353a3a7210 */ /* 0x000fe20007ffe0ff */
[----:B------:R-:W-:Y:S01]  /*6100*/  IMAD.U32 R59, RZ, RZ, UR4 ;  /* 0x00000004ff3b7e24 */ /* 0x000fe2000f8e00ff */
[C---:B-----5:R-:W-:Y:S02]  /*6110*/  IADD3 R52, P3, R28.reuse, R52, RZ ;  /* 0x000000341c347210 */ /* 0x060fe40007f7e0ff */
[----:B------:R-:W-:Y:S01]  /*6120*/  IADD3 R49, P4, R29, R49, RZ ;  /* 0x000000311d317210 */ /* 0x000fe20007f9e0ff */
[----:B------:R-:W-:Y:S01]  /*6130*/  IMAD R60, R53, 0x3, R58 ;  /* 0x00000003353c7824 */ /* 0x000fe200078e023a */
[----:B------:R-:W-:Y:S02]  /*6140*/  LEA.HI.X.SX32 R51, R28, R51, 0x1, P3 ;  /* 0x000000331c337211 */ /* 0x000fe400018f0eff */
[----:B------:R-:W-:Y:S02]  /*6150*/  IADD3 R47, P5, R30, R47, RZ ;  /* 0x0000002f1e2f7210 */ /* 0x000fe40007fbe0ff */
[----:B------:R-:W-:-:S02]  /*6160*/  ISETP.GE.U32.AND P1, PT, R60, R59, PT ;  /* 0x0000003b3c00720c */ /* 0x000fc40003f26070 */
[----:B------:R-:W-:Y:S02]  /*6170*/  IADD3 R44, P6, R31, R44, RZ ;  /* 0x0000002c1f2c7210 */ /* 0x000fe40007fde0ff */
[----:B------:R-:W-:Y:S02]  /*6180*/  IADD3 R41, P2, R24, R41, RZ ;  /* 0x0000002918297210 */ /* 0x000fe40007f5e0ff */
[----:B------:R-:W-:Y:S02]  /*6190*/  IADD3 R38, P3, R25, R38, RZ ;  /* 0x0000002619267210 */ /* 0x000fe40007f7e0ff */
[----:B------:R-:W-:Y:S02]  /*61a0*/  LEA.HI.X.SX32 R50, R29, R50, 0x1, P4 ;  /* 0x000000321d327211 */ /* 0x000fe400020f0eff */
[----:B------:R-:W-:Y:S02]  /*61b0*/  LEA.HI.X.SX32 R48, R30, R48, 0x1, P5 ;  /* 0x000000301e307211 */ /* 0x000fe400028f0eff */
[----:B------:R-:W-:-:S02]  /*61c0*/  LEA.HI.X.SX32 R46, R31, R46, 0x1, P6 ;  /* 0x0000002e1f2e7211 */ /* 0x000fc400030f0eff */
[----:B------:R-:W-:Y:S02]  /*61d0*/  LEA.HI.X.SX32 R45, R24, R45, 0x1, P2 ;  /* 0x0000002d182d7211 */ /* 0x000fe400010f0eff */
[----:B------:R-:W-:Y:S02]  /*61e0*/  LEA.HI.X.SX32 R40, R25, R40, 0x1, P3 ;  /* 0x0000002819287211 */ /* 0x000fe400018f0eff */
        /* <DEDUP_REMOVED lines=10> */
[----:B------:R-:W-:-:S04]  /*6290*/  IADD3 R10, P4, R23, R10, RZ ;  /* 0x0000000a170a7210 */ /* 0x000fc80007f9e0ff */
[----:B------:R-:W-:Y:S02]  /*62a0*/  LEA.HI.X.SX32 R12, R23, R12, 0x1, P4 ;  /* 0x0000000c170c7211 */ /* 0x000fe400020f0eff */
        /* <DEDUP_REMOVED lines=9> */
[----:B------:R-:W-:Y:S05]  /*6340*/  BSYNC B1 ;  /* 0x0000000000017941 */ /* 0x000fea0003800000 */
.L_x_7860:
[----:B------:R-:W-:Y:S05]  /*6350*/  BSYNC B0 ;  /* 0x0000000000007941 */ /* 0x000fea0003800000 */
.L_x_7859:
        /* <DEDUP_REMOVED lines=280> */
.L_x_7868:
        /* <DEDUP_REMOVED lines=281> */
.L_x_7869:
        /* <DEDUP_REMOVED lines=281> */
.L_x_7870:
        /* <DEDUP_REMOVED lines=281> */
.L_x_7871:
[----:B------:R-:W-:-:S04]  /*a990*/  LOP3.LUT R33, R61, 0xfffffff0, RZ, 0xc0, !PT ;  /* 0xfffffff03d217812 */ /* 0x000fc800078ec0ff */
[----:B------:R-:W-:-:S05]  /*a9a0*/  IADD3 R32, P1, R56, R33, RZ ;  /* 0x0000002138207210 */ /* 0x000fca0007f3e0ff */
[----:B------:R-:W-:-:S06]  /*a9b0*/  IMAD.X R33, RZ, RZ, R57, P1 ;  /* 0x000000ffff217224 */ /* 0x000fcc00008e0639 */
[----:B------:R-:W5:Y:S02]  /*a9c0*/  LDG.E.128 R32, desc[UR60][R32.64] ;  /* 0x0000003c20207981 */ /* 0x000f64000c1e1d00 */
.L_x_7867:
[----:B------:R-:W-:Y:S05]  /*a9d0*/  BSYNC B0 ;  /* 0x0000000000007941 */ /* 0x000fea0003800000 */
.L_x_7866:
[----:B------:R-:W-:Y:S04]  /*a9e0*/  BSSY B0, `(.L_x_7872) ;  /* 0x000002a000007945 */ /* 0x000fe80003800000 */
[----:B------:R-:W-:Y:S05]  /*a9f0*/  @P0 BRA `(.L_x_7873) ;  /* 0x0000000000a00947 */ /* 0x000fea0003800000 */
[----:B------:R-:W-:Y:S02]  /*aa00*/  IADD3 R58, R58, R53, RZ ;  /* 0x000000353a3a7210 */ /* 0x000fe40007ffe0ff */
[----:B-----5:R-:W-:Y:S02]  /*aa10*/  IADD3 R52, P1, R28, R52, RZ ;  /* 0x000000341c347210 */ /* 0x020fe40007f3e0ff */
[----:B------:R-:W-:Y:S02]  /*aa20*/  ISETP.GE.U32.AND P0, PT, R58, R59, PT ;  /* 0x0000003b3a00720c */ /* 0x000fe40003f06070 */
[----:B------:R-:W-:Y:S02]  /*aa30*/  IADD3 R49, P2, R29, R49, RZ ;  /* 0x000000311d317210 */ /* 0x000fe40007f5e0ff */
[----:B------:R-:W-:Y:S02]  /*aa40*/  IADD3 R47, P3, R30, R47, RZ ;  /* 0x0000002f1e2f7210 */ /* 0x000fe40007f7e0ff */
[----:B------:R-:W-:-:S02]  /*aa50*/  IADD3 R44, P4, R31, R44, RZ ;  /* 0x0000002c1f2c7210 */ /* 0x000fc40007f9e0ff */
[----:B------:R-:W-:Y:S02]  /*aa60*/  LEA.HI.X.SX32 R51, R28, R51, 0x1, P1 ;  /* 0x000000331c337211 */ /* 0x000fe400008f0eff */
[----:B------:R-:W-:Y:S02]  /*aa70*/  LEA.HI.X.SX32 R50, R29, R50, 0x1, P2 ;  /* 0x000000321d327211 */ /* 0x000fe400010f0eff */
[----:B------:R-:W-:Y:S02]  /*aa80*/  LEA.HI.X.SX32 R48, R30, R48, 0x1, P3 ;  /* 0x000000301e307211 */ /* 0x000fe400018f0eff */
[----:B------:R-:W-:Y:S01]  /*aa90*/  LEA.HI.X.SX32 R46, R31, R46, 0x1, P4 ;  /* 0x0000002e1f2e7211 */ /* 0x000fe200020f0eff */
[----:B------:R-:W-:Y:S06]  /*aaa0*/  @P0 BRA `(.L_x_7873) ;  /* 0x0000000000740947 */ /* 0x000fec0003800000 */
[----:B------:R-:W-:Y:S01]  /*aab0*/  IMAD.IADD R28, R58, 0x1, R53 ;  /* 0x000000013a1c7824 */ /* 0x000fe200078e0235 */
[----:B------:R-:W-:Y:S02]  /*aac0*/  IADD3 R41, P1, R24, R41, RZ ;  /* 0x0000002918297210 */ /* 0x000fe40007f3e0ff */
[----:B------:R-:W-:Y:S02]  /*aad0*/  IADD3 R38, P2, R25, R38, RZ ;  /* 0x0000002619267210 */ /* 0x000fe40007f5e0ff */
[----:B------:R-:W-:Y:S02]  /*aae0*/  ISETP.GE.U32.AND P0, PT, R28, R59, PT ;  /* 0x0000003b1c00720c */ /* 0x000fe40003f06070 */
[----:B------:R-:W-:Y:S02]  /*aaf0*/  IADD3 R37, P3, R26, R37, RZ ;  /* 0x000000251a257210 */ /* 0x000fe40007f7e0ff */
[----:B------:R-:W-:Y:S02]  /*ab00*/  IADD3 R18, P4, R27, R18, RZ ;  /* 0x000000121b127210 */ /* 0x000fe40007f9e0ff */
[----:B------:R-:W-:-:S02]  /*ab10*/  LEA.HI.X.SX32 R45, R24, R45, 0x1, P1 ;  /* 0x0000002d182d7211 */ /* 0x000fc400008f0eff */
[----:B------:R-:W-:Y:S02]  /*ab20*/  LEA.HI.X.SX32 R40, R25, R40, 0x1, P2 ;  /* 0x0000002819287211 */ /* 0x000fe400010f0eff */
[----:B------:R-:W-:Y:S02]  /*ab30*/  LEA.HI.X.SX32 R39, R26, R39, 0x1, P3 ;  /* 0x000000271a277211 */ /* 0x000fe400018f0eff */
[----:B------:R-:W-:Y:S01]  /*ab40*/  LEA.HI.X.SX32 R36, R27, R36, 0x1, P4 ;  /* 0x000000241b247211 */ /* 0x000fe200020f0eff */
[----:B------:R-:W-:Y:S06]  /*ab50*/  @P0 BRA `(.L_x_7873) ;  /* 0x0000000000480947 */ /* 0x000fec0003800000 */
[----:B------:R-:W-:Y:S02]  /*ab60*/  IADD3 R24, R28, R53, RZ ;  /* 0x000000351c187210 */ /* 0x000fe40007ffe0ff */
[----:B------:R-:W-:Y:S02]  /*ab70*/  IADD3 R15, P1, R20, R15, RZ ;  /* 0x0000000f140f7210 */ /* 0x000fe40007f3e0ff */
[----:B------:R-:W-:Y:S02]  /*ab80*/  ISETP.GE.U32.AND P0, PT, R24, R59, PT ;  /* 0x0000003b1800720c */ /* 0x000fe40003f06070 */
[C---:B------:R-:W-:Y:S02]  /*ab90*/  IADD3 R14, P2, R21.reuse, R14, RZ ;  /* 0x0000000e150e7210 */ /* 0x040fe40007f5e0ff */
[----:B------:R-:W-:Y:S02]  /*aba0*/  LEA.HI.X.SX32 R19, R20, R19, 0x1, P1 ;  /* 0x0000001314137211 */ /* 0x000fe400008f0eff */
[----:B------:R-:W-:-:S02]  /*abb0*/  LEA.HI.X.SX32 R16, R21, R16, 0x1, P2 ;  /* 0x0000001015107211 */ /* 0x000fc400010f0eff */
[C---:B------:R-:W-:Y:S02]  /*abc0*/  IADD3 R11, P1, R22.reuse, R11, RZ ;  /* 0x0000000b160b7210 */ /* 0x040fe40007f3e0ff */
[----:B------:R-:W-:Y:S02]  /*abd0*/  IADD3 R10, P2, R23, R10, RZ ;  /* 0x0000000a170a7210 */ /* 0x000fe40007f5e0ff */
[----:B------:R-:W-:Y:S02]  /*abe0*/  LEA.HI.X.SX32 R13, R22, R13, 0x1, P1 ;  /* 0x0000000d160d7211 */ /* 0x000fe400008f0eff */
[----:B------:R-:W-:Y:S02]  /*abf0*/  @!P0 IADD3 R7, P3, R32, R7, RZ ;  /* 0x0000000720078210 */ /* 0x000fe40007f7e0ff */
[----:B------:R-:W-:Y:S02]  /*ac00*/  @!P0 IADD3 R6, P4, R33, R6, RZ ;  /* 0x0000000621068210 */ /* 0x000fe40007f9e0ff */
[----:B------:R-:W-:-:S02]  /*ac10*/  @!P0 IADD3 R3, P5, R34, R3, RZ ;  /* 0x0000000322038210 */ /* 0x000fc40007fbe0ff */
[----:B------:R-:W-:Y:S02]  /*ac20*/  @!P0 IADD3 R0, P6, R35, R0, RZ ;  /* 0x0000000023008210 */ /* 0x000fe40007fde0ff */
[----:B------:R-:W-:Y:S02]  /*ac30*/  LEA.HI.X.SX32 R12, R23, R12, 0x1, P2 ;  /* 0x0000000c170c7211 */ /* 0x000fe400010f0eff */
[----:B------:R-:W-:Y:S02]  /*ac40*/  @!P0 LEA.HI.X.SX32 R9, R32, R9, 0x1, P3 ;  /* 0x0000000920098211 */ /* 0x000fe400018f0eff */
[----:B------:R-:W-:Y:S02]  /*ac50*/  @!P0 LEA.HI.X.SX32 R8, R33, R8, 0x1, P4 ;  /* 0x0000000821088211 */ /* 0x000fe400020f0eff */
[----:B------:R-:W-:Y:S02]  /*ac60*/  @!P0 LEA.HI.X.SX32 R5, R34, R5, 0x1, P5 ;  /* 0x0000000522058211 */ /* 0x000fe400028f0eff */
[----:B------:R-:W-:-:S07]  /*ac70*/  @!P0 LEA.HI.X.SX32 R4, R35, R4, 0x1, P6 ;  /* 0x0000000423048211 */ /* 0x000fce00030f0eff */
.L_x_7873:
[----:B------:R-:W-:Y:S05]  /*ac80*/  BSYNC B0 ;  /* 0x0000000000007941 */ /* 0x000fea0003800000 */
.L_x_7872:
[----:B------:R-:W-:Y:S02]  /*ac90*/  IADD3 R49, P4, P5, R14, R38, R49 ;  /* 0x000000260e317210 */ /* 0x000fe40007d9e031 */
[----:B-----5:R-:W-:Y:S02]  /*aca0*/  IADD3 R22, P0, P1, R11, R37, R47 ;  /* 0x000000250b167210 */ /* 0x020fe4000791e02f */
        /* <DEDUP_REMOVED lines=15> */
.L_x_7858:
        /* <DEDUP_REMOVED lines=60> */
.L_x_7876:
[----:B------:R-:W-:Y:S02]  /*b160*/  IMAD R8, R51, R58, RZ ;  /* 0x0000003a33087224 */ /* 0x000fe400078e02ff */
[----:B------:R-:W-:-:S03]  /*b170*/  IMAD.IADD R58, R53, 0x1, R58 ;  /* 0x00000001353a7824 */ /* 0x000fc600078e023a */
        /* <DEDUP_REMOVED lines=19> */
[----:B------:R-:W-:Y:S02]  /*b2b0*/  ISETP.GE.U32.AND P0, PT, R52, R59, PT ;  /* 0x0000003b3400720c */ /* 0x000fe40003f06070 */
[C---:B--2---:R-:W-:Y:S02]  /*b2c0*/  IADD3 R5, P3, R22.reuse, R5, RZ ;  /* 0x0000000516057210 */ /* 0x044fe40007f7e0ff */
[C---:B------:R-:W-:Y:S02]  /*b2d0*/  IADD3 R16, P4, R23.reuse, R16, RZ ;  /* 0x0000001017107210 */ /* 0x040fe40007f9e0ff */
[----:B------:R-:W-:Y:S02]  /*b2e0*/  LEA.HI.X.SX32 R3, R22, R3, 0x1, P3 ;  /* 0x0000000316037211 */ /* 0x000fe400018f0eff */
[----:B------:R-:W-:Y:S02]  /*b2f0*/  LEA.HI.X.SX32 R6, R23, R6, 0x1, P4 ;  /* 0x0000000617067211 */ /* 0x000fe400020f0eff */
[----:B------:R-:W-:-:S02]  /*b300*/  IADD3 R50, P1, R20, R50, RZ ;  /* 0x0000003214327210 */ /* 0x000fc40007f3e0ff */
[----:B------:R-:W-:Y:S02]  /*b310*/  IADD3 R48, P2, R21, R48, RZ ;  /* 0x0000003015307210 */ /* 0x000fe40007f5e0ff */
[----:B---3--:R-:W-:Y:S02]  /*b320*/  IADD3 R31, P3, R26, R31, RZ ;  /* 0x0000001f1a1f7210 */ /* 0x008fe40007f7e0ff */
[----:B------:R-:W-:Y:S02]  /*b330*/  IADD3 R32, P4, R27, R32, RZ ;  /* 0x000000201b207210 */ /* 0x000fe40007f9e0ff */
[----:B------:R-:W-:Y:S02]  /*b340*/  LEA.HI.X.SX32 R49, R20, R49, 0x1, P1 ;  /* 0x0000003114317211 */ /* 0x000fe400008f0eff */
[----:B------:R-:W-:Y:S02]  /*b350*/  LEA.HI.X.SX32 R46, R21, R46, 0x1, P2 ;  /* 0x0000002e152e7211 */ /* 0x000fe400010f0eff */
[----:B------:R-:W-:-:S02]  /*b360*/  LEA.HI.X.SX32 R29, R26, R29, 0x1, P3 ;  /* 0x0000001d1a1d7211 */ /* 0x000fc400018f0eff */
[----:B------:R-:W-:Y:S02]  /*b370*/  LEA.HI.X.SX32 R30, R27, R30, 0x1, P4 ;  /* 0x0000001e1b1e7211 */ /* 0x000fe400020f0eff */
[----:B------:R-:W-:Y:S02]  /*b380*/  IADD3 R19, P1, R24, R19, RZ ;  /* 0x0000001318137210 */ /* 0x000fe40007f3e0ff */
[----:B------:R-:W-:Y:S02]  /*b390*/  IADD3 R28, P2, R25, R28, RZ ;  /* 0x0000001c191c7210 */ /* 0x000fe40007f5e0ff */
[----:B----4-:R-:W-:Y:S02]  /*b3a0*/  IADD3 R35, P3, R8, R35, RZ ;  /* 0x0000002308237210 */ /* 0x010fe40007f7e0ff */
[----:B------:R-:W-:Y:S02]  /*b3b0*/  IADD3 R36, P4, R9, R36, RZ ;  /* 0x0000002409247210 */ /* 0x000fe40007f9e0ff */
[----:B------:R-:W-:-:S02]  /*b3c0*/  LEA.HI.X.SX32 R7, R24, R7, 0x1, P1 ;  /* 0x0000000718077211 */ /* 0x000fc400008f0eff */
[----:B------:R-:W-:Y:S02]  /*b3d0*/  LEA.HI.X.SX32 R18, R25, R18, 0x1, P2 ;  /* 0x0000001219127211 */ /* 0x000fe400010f0eff */
[----:B------:R-:W-:Y:S02]  /*b3e0*/  LEA.HI.X.SX32 R33, R8, R33, 0x1, P3 ;  /* 0x0000002108217211 */ /* 0x000fe400018f0eff */
[----:B------:R-:W-:Y:S02]  /*b3f0*/  LEA.HI.X.SX32 R34, R9, R34, 0x1, P4 ;  /* 0x0000002209227211 */ /* 0x000fe400020f0eff */
[----:B------:R-:W-:Y:S02]  /*b400*/  IADD3 R38, P1, R10, R38, RZ ;  /* 0x000000260a267210 */ /* 0x000fe40007f3e0ff */
[----:B------:R-:W-:Y:S02]  /*b410*/  IADD3 R40, P2, R11, R40, RZ ;  /* 0x000000280b287210 */ /* 0x000fe40007f5e0ff */
[----:B-----5:R-:W-:-:S02]  /*b420*/  IADD3 R43, P3, R12, R43, RZ ;  /* 0x0000002b0c2b7210 */ /* 0x020fc40007f7e0ff */
        /* <DEDUP_REMOVED lines=8> */
[----:B------:R-:W-:Y:S01]  /*b4b0*/  LEA.HI.X.SX32 R4, R15, R4, 0x1, P6 ;  /* 0x000000040f047211 */ /* 0x000fe200030f0eff */
[----:B------:R-:W-:Y:S06]  /*b4c0*/  @!P0 BRA `(.L_x_7876) ;  /* 0xfffffffc00248947 */ /* 0x000fec000383ffff */
[----:B------:R-:W-:Y:S05]  /*b4d0*/  BSYNC B1 ;  /* 0x0000000000017941 */ /* 0x000fea0003800000 */
.L_x_7875:
[----:B------:R-:W-:Y:S05]  /*b4e0*/  BSYNC B0 ;  /* 0x0000000000007941 */ /* 0x000fea0003800000 */
.L_x_7874:
        /* <DEDUP_REMOVED lines=19> */
[----:B------:R-:W-:Y:S02]  /*b620*/  ISETP.GE.U32.AND P0, PT, R10, R59, PT ;  /* 0x0000003b0a00720c */ /* 0x000fe40003f06070 */
[----:B------:R-:W-:-:S05]  /*b630*/  SHF.R.U32.HI R9, RZ, 0x2, R8 ;  /* 0x00000002ff097819 */ /* 0x000fca0000011608 */
[----:B------:R-:W-:-:S06]  /*b640*/  IMAD.WIDE.U32 R8, R9, 0x10, R56 ;  /* 0x0000001009087825 */ /* 0x000fcc00078e0038 */
[----:B------:R-:W-:Y:S02]  /*b650*/  @!P0 IMAD R51, R51, R10, RZ ;  /* 0x0000000a33338224 */ /* 0x000fe400078e02ff */
[----:B------:R-:W5:Y:S03]  /*b660*/  LDG.E.128 R8, desc[UR60][R8.64] ;  /* 0x0000003c08087981 */ /* 0x000f66000c1e1d00 */
[----:B------:R-:W-:-:S05]  /*b670*/  @!P0 SHF.R.U32.HI R51, RZ, 0x2, R51 ;  /* 0x00000002ff338819 */ /* 0x000fca0000011633 */
[----:B------:R-:W-:-:S05]  /*b680*/  @!P0 IMAD.WIDE.U32 R56, R51, 0x10, R56 ;  /* 0x0000001033388825 */ /* 0x000fca00078e0038 */
[----:B------:R0:W5:Y:S02]  /*b690*/  @!P0 LDG.E.128 R12, desc[UR60][R56.64] ;  /* 0x0000003c380c8981 */ /* 0x000164000c1e1d00 */
.L_x_7878:
[----:B------:R-:W-:Y:S05]  /*b6a0*/  BSYNC B0 ;  /* 0x0000000000007941 */ /* 0x000fea0003800000 */
.L_x_7877:
        /* <DEDUP_REMOVED lines=42> */
.L_x_7880:
[----:B------:R-:W-:Y:S05]  /*b950*/  BSYNC B0 ;  /* 0x0000000000007941 */ /* 0x000fea0003800000 */
.L_x_7879:
        /* <DEDUP_REMOVED lines=17> */
.L_x_7857:
        /* <DEDUP_REMOVED lines=67> */
.L_x_7883:
        /* <DEDUP_REMOVED lines=12> */
[----:B------:R-:W-:Y:S01]  /*bf60*/  IMAD.WIDE.U32 R20, R21, 0x10, R56 ;  /* 0x0000001015147825 */ /* 0x000fe200078e0038 */
[----:B------:R-:W4:Y:S05]  /*bf70*/  LDG.E.128 R12, desc[UR60][R12.64] ;  /* 0x0000003c0c0c7981 */ /* 0x000f2a000c1e1d00 */
[----:B------:R-:W5:Y:S01]  /*bf80*/  LDG.E.128 R20, desc[UR60][R20.64] ;  /* 0x0000003c14147981 */ /* 0x000f62000c1e1d00 */
[----:B------:R-:W-:-:S04]  /*bf90*/  IMAD.IADD R53, R53, 0x1, R32 ;  /* 0x0000000135357824 */ /* 0x000fc800078e0220 */
        /* <DEDUP_REMOVED lines=36> */
.L_x_7882:
[----:B------:R-:W-:Y:S05]  /*c1e0*/  BSYNC B0 ;  /* 0x0000000000007941 */ /* 0x000fea0003800000 */
.L_x_7881:
        /* <DEDUP_REMOVED lines=17> */
[----:B------:R-:W-:-:S13]  /*c300*/  ISETP.GE.U32.AND P0, PT, R12, R59, PT ;  /* 0x0000003b0c00720c */ /* 0x000fda0003f06070 */
[----:B------:R-:W-:Y:S01]  /*c310*/  @!P0 SHF.R.U32.HI R15, RZ, 0x2, R12 ;  /* 0x00000002ff0f8819 */ /* 0x000fe2000001160c */
[----:B------:R-:W-:-:S04]  /*c320*/  IMAD.WIDE.U32 R12, R13, 0x10, R56 ;  /* 0x000000100d0c7825 */ /* 0x000fc800078e0038 */
[----:B------:R-:W-:Y:S02]  /*c330*/  @!P0 IMAD.WIDE.U32 R56, R15, 0x10, R56 ;  /* 0x000000100f388825 */ /* 0x000fe400078e0038 */
[----:B------:R-:W5:Y:S04]  /*c340*/  LDG.E.128 R12, desc[UR60][R12.64] ;  /* 0x0000003c0c0c7981 */ /* 0x000f68000c1e1d00 */
[----:B------:R0:W5:Y:S02]  /*c350*/  @!P0 LDG.E.128 R20, desc[UR60][R56.64] ;  /* 0x0000003c38148981 */ /* 0x000164000c1e1d00 */
.L_x_7885:
[----:B------:R-:W-:Y:S05]  /*c360*/  BSYNC B0 ;  /* 0x0000000000007941 */ /* 0x000fea0003800000 */
.L_x_7884:
[----:B------:R-:W-:Y:S04]  /*c370*/  BSSY B0, `(.L_x_7886) ;  /* 0x000002a000007945 */ /* 0x000fe80003800000 */
[----:B------:R-:W-:Y:S05]  /*c380*/  @P1 BRA `(.L_x_7887) ;  /* 0x0000000000a01947 */ /* 0x000fea0003800000 */
[----:B------:R-:W-:Y:S01]  /*c390*/  IMAD.IADD R53, R53, 0x1, R32 ;  /* 0x0000000135357824 */ /* 0x000fe200078e0220 */
[----:B-----5:R-:W-:Y:S02]  /*c3a0*/  IADD3 R51, P1, R24, R51, RZ ;  /* 0x0000003318337210 */ /* 0x020fe40007f3e0ff */
        /* <DEDUP_REMOVED lines=22> */
[C---:B------:R-:W-:Y:S02]  /*c510*/  IADD3 R8, P2, R13.reuse, R8, RZ ;  /* 0x000000080d087210 */ /* 0x040fe40007f5e0ff */
[----:B------:R-:W-:Y:S02]  /*c520*/  ISETP.GE.U32.AND P0, PT, R32, R59, PT ;  /* 0x0000003b2000720c */ /* 0x000fe40003f06070 */
[----:B------:R-:W-:Y:S02]  /*c530*/  LEA.HI.X.SX32 R41, R12, R41, 0x1, P1 ;  /* 0x000000290c297211 */ /* 0x000fe400008f0eff */
[----:B------:R-:W-:Y:S02]  /*c540*/  LEA.HI.X.SX32 R40, R13, R40, 0x1, P2 ;  /* 0x000000280d287211 */ /* 0x000fe400010f0eff */
[----:B------:R-:W-:-:S02]  /*c550*/  IADD3 R10, P1, R14, R10, RZ ;  /* 0x0000000a0e0a7210 */ /* 0x000fc40007f3e0ff */
[C---:B------:R-:W-:Y:S02]  /*c560*/  IADD3 R11, P2, R15.reuse, R11, RZ ;  /* 0x0000000b0f0b7210 */ /* 0x040fe40007f5e0ff */
[----:B------:R-:W-:Y:S02]  /*c570*/  LEA.HI.X.SX32 R39, R14, R39, 0x1, P1 ;  /* 0x000000270e277211 */ /* 0x000fe400008f0eff */
[----:B------:R-:W-:Y:S02]  /*c580*/  LEA.HI.X.SX32 R38, R15, R38, 0x1, P2 ;  /* 0x000000260f267211 */ /* 0x000fe400010f0eff */
[----:B------:R-:W-:Y:S02]  /*c590*/  @!P0 IADD3 R19, P3, R20, R19, RZ ;  /* 0x0000001314138210 */ /* 0x000fe40007f7e0ff */
[----:B------:R-:W-:Y:S02]  /*c5a0*/  @!P0 IADD3 R16, P4, R21, R16, RZ ;  /* 0x0000001015108210 */ /* 0x000fe40007f9e0ff */
[----:B------:R-:W-:-:S02]  /*c5b0*/  @!P0 IADD3 R33, P5, R22, R33, RZ ;  /* 0x0000002116218210 */ /* 0x000fc40007fbe0ff */
[----:B------:R-:W-:Y:S02]  /*c5c0*/  @!P0 IADD3 R18, P6, R23, R18, RZ ;  /* 0x0000001217128210 */ /* 0x000fe40007fde0ff */
[----:B------:R-:W-:Y:S02]  /*c5d0*/  @!P0 LEA.HI.X.SX32 R37, R20, R37, 0x1, P3 ;  /* 0x0000002514258211 */ /* 0x000fe400018f0eff */
[----:B------:R-:W-:Y:S02]  /*c5e0*/  @!P0 LEA.HI.X.SX32 R36, R21, R36, 0x1, P4 ;  /* 0x0000002415248211 */ /* 0x000fe400020f0eff */
[----:B------:R-:W-:Y:S02]  /*c5f0*/  @!P0 LEA.HI.X.SX32 R35, R22, R35, 0x1, P5 ;  /* 0x0000002316238211 */ /* 0x000fe400028f0eff */
[----:B------:R-:W-:-:S07]  /*c600*/  @!P0 LEA.HI.X.SX32 R34, R23, R34, 0x1, P6 ;  /* 0x0000002217228211 */ /* 0x000fce00030f0eff */
.L_x_7887:
[----:B------:R-:W-:Y:S05]  /*c610*/  BSYNC B0 ;  /* 0x0000000000007941 */ /* 0x000fea0003800000 */
.L_x_7886:
[----:B------:R-:W-:Y:S02]  /*c620*/  IADD3 R49, P4, P5, R8, R4, R49 ;  /* 0x0000000408317210 */ /* 0x000fe40007d9e031 */
[----:B------:R-:W-:Y:S02]  /*c630*/  IADD3 R10, P0, P1, R10, R7, R3 ;  /* 0x000000070a0a7210 */ /* 0x000fe4000791e003 */
[----:B------:R-:W-:Y:S02]  /*c640*/  IADD3 R11, P2, P3, R11, R6, R0 ;  /* 0x000000060b0b7210 */ /* 0x000fe40007b5e000 */
[----:B------:R-:W-:Y:S02]  /*c650*/  IADD3.X R7, R40, R44, R48, P4, P5 ;  /* 0x0000002c28077210 */ /* 0x000fe400027ea430 */
[----:B-----5:R-:W-:Y:S02]  /*c660*/  IADD3 R24, P5, P4, R9, R5, R51 ;  /* 0x0000000509187210 */ /* 0x020fe40007cbe033 */
[----:B------:R-:W-:-:S02]  /*c670*/  IADD3.X R0, R39, R43, R47, P0, P1 ;  /* 0x0000002b27007210 */ /* 0x000fc400007e242f */
[----:B------:R-:W-:Y:S02]  /*c680*/  IADD3.X R3, R38, R42, R46, P2, P3 ;  /* 0x0000002a26037210 */ /* 0x000fe400017e642e */
[----:B------:R-:W-:Y:S02]  /*c690*/  IADD3 R22, P1, R33, R10, RZ ;  /* 0x0000000a21167210 */ /* 0x000fe40007f3e0ff */
[----:B------:R-:W-:Y:S02]  /*c6a0*/  IADD3 R24, P3, R19, R24, RZ ;  /* 0x0000001813187210 */ /* 0x000fe40007f7e0ff */
[----:B------:R-:W-:Y:S01]  /*c6b0*/  IADD3.X R50, R41, R45, R50, P5, P4 ;  /* 0x0000002d29327210 */ /* 0x000fe20002fe8432 */
[----:B------:R-:W-:Y:S01]  /*c6c0*/  IMAD.X R5, R35, 0x1, R0, P1 ;  /* 0x0000000123057824 */ /* 0x000fe200008e0600 */
[----:B------:R-:W-:Y:S02]  /*c6d0*/  IADD3 R18, P0, R18, R11, RZ ;  /* 0x0000000b12127210 */ /* 0x000fe40007f1e0ff */
[----:B------:R-:W-:Y:S01]  /*c6e0*/  IADD3 R16, P2, R16, R49, RZ ;  /* 0x0000003110107210 */ /* 0x000fe20007f5e0ff */
[----:B------:R-:W-:Y:S01]  /*c6f0*/  IMAD.X R9, R37, 0x1, R50, P3 ;  /* 0x0000000125097824 */ /* 0x000fe200018e0632 */
[----:B------:R-:W-:-:S02]  /*c700*/  IADD3.X R3, R34, R3, RZ, P0, !PT ;  /* 0x0000000322037210 */ /* 0x000fc400007fe4ff */
[----:B------:R-:W-:-:S09]  /*c710*/  IADD3.X R11, R36, R7, RZ, P2, !PT ;  /* 0x00000007240b7210 */ /* 0x000fd200017fe4ff */
.L_x_7841:
[----:B------:R-:W-:Y:S05]  /*c720*/  BSYNC B6 ;  /* 0x0000000000067941 */ /* 0x000fea0003800000 */
.L_x_7840:
        /* <DEDUP_REMOVED lines=9> */
[----:B------:R-:W-:Y:S02]  /*c7c0*/  IADD3 R4, R0, 0x10, RZ ;  /* 0x0000001000047810 */ /* 0x000fe40007ffe0ff */
[----:B------:R-:W-:Y:S01]  /*c7d0*/  MOV R7, R3 ;  /* 0x0000000300077202 */ /* 0x000fe20000000f00 */
[----:B------:R-:W3:Y:S01]  /*c7e0*/  LDC R23, c[0x0][0x4] ;  /* 0x00000100ff177b82 */ /* 0x000ee20000000800 */
[----:B--2---:R-:W-:Y:S01]  /*c7f0*/  IMAD R0, R2, R26, R17 ;  /* 0x0000001a02007224 */ /* 0x004fe200078e0211 */
[----:B-1----:R-:W-:-:S02]  /*c800*/  LEA R19, R19, R4, 0x18 ;  /* 0x0000000413137211 */ /* 0x002fc400078ec0ff */
[----:B------:R-:W-:-:S03]  /*c810*/  MOV R4, R22 ;  /* 0x0000001600047202 */ /* 0x000fc60000000f00 */
[----:B------:R-:W-:Y:S01]  /*c820*/  IMAD R21, R0, 0x20, R19 ;  /* 0x0000002000157824 */ /* 0x000fe200078e0213 */
[----:B---3--:R-:W-:-:S04]  /*c830*/  SHF.R.U32.HI R0, RZ, 0x1, R23 ;  /* 0x00000001ff007819 */ /* 0x008fc80000011617 */
[----:B------:R1:W-:Y:S01]  /*c840*/  STS.128 [R21], R8 ;  /* 0x0000000815007388 */ /* 0x0003e20000000c00 */
[----:B------:R-:W-:-:S03]  /*c850*/  ISETP.NE.AND P0, PT, R0, RZ, PT ;  /* 0x000000ff0000720c */ /* 0x000fc60003f05270 */
[----:B------:R1:W-:Y:S10]  /*c860*/  STS.128 [R21+0x10], R4 ;  /* 0x0000100415007388 */ /* 0x0003f40000000c00 */
[----:B------:R-:W-:Y:S05]  /*c870*/  @!P0 BRA `(.L_x_7888) ;  /* 0x00000000007c8947 */ /* 0x000fea0003800000 */
.L_x_7891:
        /* <DEDUP_REMOVED lines=11> */
[----:B------:R-:W1:Y:S04]  /*c930*/  LDS.128 R28, [R0+0x10] ;  /* 0x00001000001c7984 */ /* 0x000e680000000c00 */
[----:B------:R-:W2:Y:S01]  /*c940*/  LDS.128 R12, [R0] ;  /* 0x00000000000c7984 */ /* 0x000ea20000000c00 */
[----:B-1----:R-:W-:Y:S02]  /*c950*/  IADD3 R18, P4, R30, R18, RZ ;  /* 0x000000121e127210 */ /* 0x002fe40007f9e0ff */
[----:B------:R-:W-:Y:S02]  /*c960*/  IADD3 R22, P3, R28, R22, RZ ;  /* 0x000000161c167210 */ /* 0x000fe40007f7e0ff */
[----:B--2---:R-:W-:Y:S02]  /*c970*/  IADD3 R24, P0, R12, R24, RZ ;  /* 0x000000180c187210 */ /* 0x004fe40007f1e0ff */
[----:B------:R-:W-:Y:S01]  /*c980*/  IADD3.X R3, R31, R3, RZ, P4, !PT ;  /* 0x000000031f037210 */ /* 0x000fe200027fe4ff */
[----:B------:R-:W-:Y:S01]  /*c990*/  IMAD.X R5, R29, 0x1, R5, P3 ;  /* 0x000000011d057824 */ /* 0x000fe200018e0605 */
[----:B------:R-:W-:Y:S01]  /*c9a0*/  IADD3 R16, P2, R14, R16, RZ ;  /* 0x000000100e107210 */ /* 0x000fe20007f5e0ff */
[----:B------:R-:W-:Y:S01]  /*c9b0*/  IMAD.X R9, R13, 0x1, R9, P0 ;  /* 0x000000010d097824 */ /* 0x000fe200000e0609 */
[----:B------:R-:W-:Y:S01]  /*c9c0*/  MOV R6, R18 ;  /* 0x0000001200067202 */ /* 0x000fe20000000f00 */
[----:B------:R-:W-:Y:S01]  /*c9d0*/  IMAD.MOV.U32 R8, RZ, RZ, R24 ;  /* 0x000000ffff087224 */ /* 0x000fe200078e0018 */
[----:B------:R-:W-:Y:S01]  /*c9e0*/  IADD3.X R11, R15, R11, RZ, P2, !PT ;  /* 0x0000000b0f0b7210 */ /* 0x000fe200017fe4ff */
[----:B------:R-:W-:Y:S01]  /*c9f0*/  IMAD.MOV.U32 R4, RZ, RZ, R22 ;  /* 0x000000ffff047224 */ /* 0x000fe200078e0016 */
[----:B------:R-:W-:Y:S01]  /*ca00*/  MOV R10, R16 ;  /* 0x00000010000a7202 */ /* 0x000fe20000000f00 */
[----:B------:R-:W-:-:S04]  /*ca10*/  IMAD.MOV.U32 R7, RZ, RZ, R3 ;  /* 0x000000ffff077224 */ /* 0x000fc800078e0003 */
[----:B------:R1:W-:Y:S04]  /*ca20*/  STS.128 [R21], R8 ;  /* 0x0000000815007388 */ /* 0x0003e80000000c00 */
[----:B------:R1:W-:Y:S02]  /*ca30*/  STS.128 [R21+0x10], R4 ;  /* 0x0000100415007388 */ /* 0x0003e40000000c00 */
.L_x_7890:
[----:B------:R-:W-:Y:S05]  /*ca40*/  BSYNC B0 ;  /* 0x0000000000007941 */ /* 0x000fea0003800000 */
.L_x_7889:
[----:B------:R-:W-:Y:S01]  /*ca50*/  MOV R0, R20 ;  /* 0x0000001400007202 */ /* 0x000fe20000000f00 */
[----:B------:R-:W-:Y:S06]  /*ca60*/  @P1 BRA `(.L_x_7891) ;  /* 0xfffffffc00841947 */ /* 0x000fec000383ffff */
.L_x_7888:
        /* <DEDUP_REMOVED lines=15> */
[----:B------:R-:W-:Y:S01]  /*cb60*/  MOV R7, R3 ;  /* 0x0000000300077202 */ /* 0x000fe20000000f00 */
        /* <DEDUP_REMOVED lines=10> */
.L_x_7896:
[----:B-1----:R-:W-:Y:S01]  /*cc10*/  IMAD.IADD R4, R17, 0x1, R0 ;  /* 0x0000000111047824 */ /* 0x002fe200078e0200 */
[----:B------:R-:W-:Y:S05]  /*cc20*/  WARPSYNC.ALL ;  /* 0x0000000000007948 */ /* 0x000fea0003800000 */
[----:B------:R-:W-:Y:S01]  /*cc30*/  BAR.SYNC.DEFER_BLOCKING 0x0 ;  /* 0x0000000000007b1d */ /* 0x000fe20000010000 */
[----:B------:R-:W-:-:S04]  /*cc40*/  ISETP.GE.U32.AND P0, PT, R4, R21, PT ;  /* 0x000000150400720c */ /* 0x000fc80003f06070 */
[----:B------:R-:W-:Y:S01]  /*cc50*/  ISETP.GE.U32.OR P0, PT, R17, R0, P0 ;  /* 0x000000001100720c */ /* 0x000fe20000706470 */
[----:B------:R-:W-:-:S12]  /*cc60*/  BSSY B0, `(.L_x_7894) ;  /* 0x0000014000007945 */ /* 0x000fd80003800000 */
[----:B------:R-:W-:Y:S05]  /*cc70*/  @P0 BRA `(.L_x_7895) ;  /* 0x0000000000480947 */ /* 0x000fea0003800000 */
        /* <DEDUP_REMOVED lines=18> */
.L_x_7895:
[----:B------:R-:W-:Y:S05]  /*cda0*/  BSYNC B0 ;  /* 0x0000000000007941 */ /* 0x000fea0003800000 */
.L_x_7894:
[----:B------:R-:W-:-:S04]  /*cdb0*/  SHF.R.S32.HI R0, RZ, 0x1, R0 ;  /* 0x00000001ff007819 */ /* 0x000fc80000011400 */
[----:B------:R-:W-:-:S13]  /*cdc0*/  ISETP.GE.AND P0, PT, R0, 0x20, PT ;  /* 0x000000200000780c */ /* 0x000fda0003f06270 */
[----:B------:R-:W-:Y:S05]  /*cdd0*/  @P0 BRA `(.L_x_7896) ;  /* 0xfffffffc008c0947 */ /* 0x000fea000383ffff */
[----:B------:R-:W-:-:S11]  /*cde0*/  HFMA2.MMA R0, -RZ, RZ, 0, 1.9073486328125e-06 ;  /* 0x00000020ff007435 */ /* 0x000fd600000001ff */
.L_x_7893:
[----:B------:R-:W-:Y:S01]  /*cdf0*/  ISETP.GE.AND P0, PT, R0, 0x2, PT ;  /* 0x000000020000780c */ /* 0x000fe20003f06270 */
[----:B------:R-:W-:Y:S05]  /*ce00*/  WARPSYNC.ALL ;  /* 0x0000000000007948 */ /* 0x000fea0003800000 */
[----:B------:R-:W-:Y:S07]  /*ce10*/  BAR.SYNC.DEFER_BLOCKING 0x0 ;  /* 0x0000000000007b1d */ /* 0x000fee0000010000 */
[----:B------:R-:W-:Y:S05]  /*ce20*/  @!P0 BRA `(.L_x_7892) ;  /* 0x0000000000508947 */ /* 0x000fea0003800000 */
[----:B-1----:R-:W-:-:S07]  /*ce30*/  IMAD.MOV.U32 R7, RZ, RZ, 0x1 ;  /* 0x00000001ff077424 */ /* 0x002fce00078e00ff */
.L_x_7897:
        /* <DEDUP_REMOVED lines=11> */
[----:B----4-:R-:W-:Y:S02]  /*cef0*/  IADD3 R18, P4, R21, R18, RZ ;  /* 0x0000001215127210 */ /* 0x010fe40007f9e0ff */
[----:B-1----:R-:W-:Y:S01]  /*cf00*/  SHF.L.U32 R7, R7, 0x1, RZ ;  /* 0x0000000107077819 */ /* 0x002fe200000006ff */
[----:B-----5:R-:W-:-:S03]  /*cf10*/  IMAD.X R9, R4, 0x1, R9, P1 ;  /* 0x0000000104097824 */ /* 0x020fc600008e0609 */
[----:B------:R-:W-:Y:S02]  /*cf20*/  ISETP.GE.AND P0, PT, R7, R0, PT ;  /* 0x000000000700720c */ /* 0x000fe40003f06270 */
[----:B0-----:R-:W-:Y:S01]  /*cf30*/  IADD3.X R11, R6, R11, RZ, P2, !PT ;  /* 0x0000000b060b7210 */ /* 0x001fe200017fe4ff */
[----:B------:R-:W-:Y:S01]  /*cf40*/  IMAD.X R5, R8, 0x1, R5, P3 ;  /* 0x0000000108057824 */ /* 0x000fe200018e0605 */
[----:B------:R-:W-:-:S09]  /*cf50*/  IADD3.X R3, R10, R3, RZ, P4, !PT ;  /* 0x000000030a037210 */ /* 0x000fd200027fe4ff */
[----:B------:R-:W-:Y:S05]  /*cf60*/  @!P0 BRA `(.L_x_7897) ;  /* 0xfffffffc00b48947 */ /* 0x000fea000383ffff */
.L_x_7892:
[----:B------:R-:W2:Y:S01]  /*cf70*/  LDC R0, c[0x0][0x3f4] ;  /* 0x0000fd00ff007b82 */ /* 0x000ea20000000800 */
[----:B------:R-:W-:Y:S01]  /*cf80*/  IMAD.MOV.U32 R25, RZ, RZ, RZ ;  /* 0x000000ffff197224 */ /* 0x000fe200078e00ff */
[----:B------:R-:W-:Y:S02]  /*cf90*/  MOV R26, RZ ;  /* 0x000000ff001a7202 */ /* 0x000fe40000000f00 */
[----:B--2---:R-:W-:-:S13]  /*cfa0*/  ISETP.NE.AND P0, PT, R0, RZ, PT ;  /* 0x000000ff0000720c */ /* 0x004fda0003f05270 */
[----:B------:R-:W-:Y:S05]  /*cfb0*/  @!P0 BRA `(.L_x_7898) ;  /* 0x0000001000488947 */ /* 0x000fea0003800000 */
[----:B-1----:R-:W-:Y:S01]  /*cfc0*/  MOV R7, R55 ;  /* 0x0000003700077202 */ /* 0x002fe20000000f00 */
        /* <DEDUP_REMOVED lines=273> */
.L_x_7898:
[----:B------:R-:W-:Y:S02]  /*e0e0*/  ULDC.64 UR4, c[0x0][0x5f8] ;  /* 0x00017e0000047ab9 */ /* 0x000fe40000000a00 */
[----:B------:R-:W-:-:S04]  /*e0f0*/  IADD3 R12, P1, R26, UR4, RZ ;  /* 0x000000041a0c7c10 */ /* 0x000fc8000ff3e0ff */
[----:B------:R-:W-:Y:S01]  /*e100*/  IADD3.X R13, RZ, UR5, RZ, P1, !PT ;  /* 0x00000005ff0d7c10 */ /* 0x000fe20008ffe4ff */
[----:B------:R-:W-:Y:S08]  /*e110*/  @!P0 BRA `(.L_x_7899) ;  /* 0x0000001000488947 */ /* 0x000ff00003800000 */
[----:B-1----:R-:W-:Y:S01]  /*e120*/  HFMA2.MMA R6, -RZ, RZ, 0, 0 ;  /* 0x00000000ff067435 */ /* 0x002fe200000001ff */
        /* <DEDUP_REMOVED lines=273> */
.L_x_7899:
[----:B------:R-:W-:Y:S01]  /*f240*/  IADD3 R14, P1, R25, UR4, RZ ;  /* 0x00000004190e7c10 */ /* 0x000fe2000ff3e0ff */
[----:B-1----:R-:W-:Y:S01]  /*f250*/  IMAD.MOV.U32 R19, RZ, RZ, RZ ;  /* 0x000000ffff137224 */ /* 0x002fe200078e00ff */
[----:B------:R-:W-:Y:S02]  /*f260*/  MOV R23, RZ ;  /* 0x000000ff00177202 */ /* 0x000fe40000000f00 */
        /* <DEDUP_REMOVED lines=276> */
.L_x_7900:
        /* <DEDUP_REMOVED lines=277> */
.L_x_7901:
[----:B------:R-:W-:Y:S01]  /*11500*/  ULDC.64 UR6, c[0x0][0x608] ;  /* 0x0001820000067ab9 */ /* 0x000fe20000000a00 */
[----:B------:R-:W-:Y:S01]  /*11510*/  IADD3 R28, P1, R19, UR4, RZ ;  /* 0x00000004131c7c10 */ /* 0x000fe2000ff3e0ff */
[----:B------:R-:W-:Y:S01]  /*11520*/  IMAD.MOV.U32 R4, RZ, RZ, RZ ;  /* 0x000000ffff047224 */ /* 0x000fe200078e00ff */
[----:B------:R-:W-:Y:S01]  /*11530*/  ISETP.NE.U32.AND P0, PT, RZ, UR6, PT ;  /* 0x00000006ff007c0c */ /* 0x000fe2000bf05070 */
[----:B------:R-:W-:Y:S01]  /*11540*/  IMAD.MOV.U32 R0, RZ, RZ, RZ ;  /* 0x000000ffff007224 */ /* 0x000fe200078e00ff */
[----:B------:R-:W-:Y:S02]  /*11550*/  IADD3.X R29, RZ, UR5, RZ, P1, !PT ;  /* 0x00000005ff1d7c10 */ /* 0x000fe40008ffe4ff */
[----:B------:R-:W-:Y:S02]  /*11560*/  ISETP.NE.AND.EX P0, PT, RZ, UR7, PT, P0 ;  /* 0x00000007ff007c0c */ /* 0x000fe4000bf05300 */
[----:B------:R-:W-:-:S11]  /*11570*/  MOV R7, RZ ;  /* 0x000000ff00077202 */ /* 0x000fd60000000f00 */
[----:B------:R-:W-:Y:S05]  /*11580*/  @!P0 BRA `(.L_x_7902) ;  /* 0x0000000800348947 */ /* 0x000fea0003800000 */
[----:B------:R-:W-:Y:S01]  /*11590*/  HFMA2.MMA R6, -RZ, RZ, 0, 4.76837158203125e-07 ;  /* 0x00000008ff067435 */ /* 0x000fe200000001ff */
[----:B------:R-:W-:Y:S01]  /*115a0*/  BSSY B0, `(.L_x_7903) ;  /* 0x0000029000007945 */ /* 0x000fe20003800000 */
[----:B------:R-:W-:Y:S01]  /*115b0*/  MOV R10, 0x4 ;  /* 0x00000004000a7802 */ /* 0x000fe20000000f00 */
[----:B------:R-:W-:Y:S02]  /*115c0*/  IMAD.MOV.U32 R8, RZ, RZ, RZ ;  /* 0x000000ffff087224 */ /* 0x000fe400078e00ff */
[----:B------:R-:W-:-:S07]  /*115d0*/  IMAD.MOV.U32 R7, RZ, RZ, 0x0 ;  /* 0x00000000ff077424 */ /* 0x000fce00078e00ff */
.L_x_7907:
[----:B------:R-:W-:Y:S01]  /*115e0*/  LOP3.LUT R0, R8, R7, RZ, 0xfc, !PT ;  /* 0x0000000708007212 */ /* 0x000fe200078efcff */
[----:B------:R-:W-:Y:S01]  /*115f0*/  BSSY B1, `(.L_x_7904) ;  /* 0x000001e000017945 */ /* 0x000fe20003800000 */
[----:B------:R-:W-:Y:S02]  /*11600*/  IMAD.MOV.U32 R27, RZ, RZ, R7 ;  /* 0x000000ffff1b7224 */ /* 0x000fe400078e0007 */
[----:B------:R-:W-:Y:S02]  /*11610*/  ISETP.NE.U32.AND P0, PT, R0, RZ, PT ;  /* 0x000000ff0000720c */ /* 0x000fe40003f05070 */
[----:B------:R-:W-:-:S11]  /*11620*/  MOV R0, R6 ;  /* 0x0000000600007202 */ /* 0x000fd60000000f00 */
[----:B------:R-:W-:Y:S05]  /*11630*/  @!P0 BRA `(.L_x_7905) ;  /* 0x0000000000188947 */ /* 0x000fea0003800000 */
[----:B------:R-:W-:Y:S02]  /*11640*/  MOV R4, R6 ;  /* 0x0000000600047202 */ /* 0x000fe40000000f00 */
[----:B------:R-:W-:-:S07]  /*11650*/  MOV R6, 0x11670 ;  /* 0x0001167000067802 */ /* 0x000fce0000000f00 */
[----:B0-----:R-:W-:Y:S05]  /*11660*/  CALL.REL.NOINC `($__internal_33_$__cuda_sm20_rem_u64) ;  /* 0x0000008000fc7944 */ /* 0x001fea0003c00000 */
[----:B------:R-:W-:Y:S01]  /*11670*/  IMAD.MOV.U32 R6, RZ, RZ, R4 ;  /* 0x000000ffff067224 */ /* 0x000fe200078e0004 */
[----:B------:R-:W-:Y:S01]  /*11680*/  MOV R7, R31 ;  /* 0x0000001f00077202 */ /* 0x000fe20000000f00 */
[----:B------:R-:W-:Y:S06]  /*11690*/  BRA `(.L_x_7906) ;  /* 0x00000000004c7947 */ /* 0x000fec0003800000 */
.L_x_7905:
        /* <DEDUP_REMOVED lines=19> */
.L_x_7906:
[----:B------:R-:W-:Y:S05]  /*117d0*/  BSYNC B1 ;  /* 0x0000000000017941 */ /* 0x000fea0003800000 */
.L_x_7904:
[----:B------:R-:W-:Y:S01]  /*117e0*/  ISETP.NE.U32.AND P0, PT, R6, RZ, PT ;  /* 0x000000ff0600720c */ /* 0x000fe20003f05070 */
[----:B------:R-:W-:Y:S01]  /*117f0*/  IMAD.MOV.U32 R10, RZ, RZ, R0 ;  /* 0x000000ffff0a7224 */ /* 0x000fe200078e0000 */
[----:B------:R-:W-:Y:S02]  /*11800*/  MOV R8, R27 ;  /* 0x0000001b00087202 */ /* 0x000fe40000000f00 */
[----:B------:R-:W-:-:S13]  /*11810*/  ISETP.NE.AND.EX P0, PT, R7, RZ, PT, P0 ;  /* 0x000000ff0700720c */ /* 0x000fda0003f05300 */
[----:B------:R-:W-:Y:S05]  /*11820*/  @P0 BRA `(.L_x_7907) ;  /* 0xfffffffc006c0947 */ /* 0x000fea000383ffff */
[----:B------:R-:W-:Y:S05]  /*11830*/  BSYNC B0 ;  /* 0x0000000000007941 */ /* 0x000fea0003800000 */
.L_x_7903:
[----:B------:R-:W-:Y:S01]  /*11840*/  ISETP.NE.U32.AND P2, PT, R27, RZ, PT ;  /* 0x000000ff1b00720c */ /* 0x000fe20003f45070 */
[----:B------:R-:W-:-:S12]  /*11850*/  BSSY B0, `(.L_x_7908) ;  /* 0x000001c000007945 */ /* 0x000fd80003800000 */
[----:B------:R-:W-:Y:S05]  /*11860*/  @!P2 BRA `(.L_x_7909) ;  /* 0x00000000001ca947 */ /* 0x000fea0003800000 */
[----:B------:R-:W-:Y:S01]  /*11870*/  HFMA2.MMA R10, -RZ, RZ, 0, 0 ;  /* 0x00000000ff0a7435 */ /* 0x000fe200000001ff */
[----:B------:R-:W-:Y:S01]  /*11880*/  IMAD.MOV.U32 R4, RZ, RZ, 0x8 ;  /* 0x00000008ff047424 */ /* 0x000fe200078e00ff */
[----:B------:R-:W-:-:S09]  /*11890*/  MOV R8, 0x118b0 ;  /* 0x000118b000087802 */ /* 0x000fd20000000f00 */
[----:B0-----:R-:W-:Y:S05]  /*118a0*/  CALL.REL.NOINC `($__internal_32_$__cuda_sm20_div_u64) ;  /* 0x0000007c00547944 */ /* 0x001fea0003c00000 */
[----:B------:R-:W-:Y:S01]  /*118b0*/  IMAD.MOV.U32 R6, RZ, RZ, R4 ;  /* 0x000000ffff067224 */ /* 0x000fe200078e0004 */
[----:B------:R-:W-:Y:S01]  /*118c0*/  MOV R7, R33 ;  /* 0x0000002100077202 */ /* 0x000fe20000000f00 */
[----:B------:R-:W-:Y:S06]  /*118d0*/  BRA `(.L_x_7910) ;  /* 0x00000000004c7947 */ /* 0x000fec0003800000 */
.L_x_7909:
        /* <DEDUP_REMOVED lines=19> */
.L_x_7910:
[----:B------:R-:W-:Y:S05]  /*11a10*/  BSYNC B0 ;  /* 0x0000000000007941 */ /* 0x000fea0003800000 */
.L_x_7908:
[----:B------:R-:W-:Y:S04]  /*11a20*/  BSSY B0, `(.L_x_7911) ;  /* 0x000001c000007945 */ /* 0x000fe80003800000 */
[----:B------:R-:W-:Y:S05]  /*11a30*/  @!P2 BRA `(.L_x_7912) ;  /* 0x00000000001ca947 */ /* 0x000fea0003800000 */
[----:B------:R-:W-:Y:S01]  /*11a40*/  IMAD.MOV.U32 R4, RZ, RZ, 0x4 ;  /* 0x00000004ff047424 */ /* 0x000fe200078e00ff */
[----:B------:R-:W-:Y:S02]  /*11a50*/  MOV R10, RZ ;  /* 0x000000ff000a7202 */ /* 0x000fe40000000f00 */
[----:B------:R-:W-:-:S07]  /*11a60*/  MOV R8, 0x11a80 ;  /* 0x00011a8000087802 */ /* 0x000fce0000000f00 */
[----:B0-----:R-:W-:Y:S05]  /*11a70*/  CALL.REL.NOINC `($__internal_32_$__cuda_sm20_div_u64) ;  /* 0x0000007800e07944 */ /* 0x001fea0003c00000 */
[----:B------:R-:W-:Y:S01]  /*11a80*/  IMAD.MOV.U32 R30, RZ, RZ, R4 ;  /* 0x000000ffff1e7224 */ /* 0x000fe200078e0004 */
[----:B------:R-:W-:Y:S01]  /*11a90*/  MOV R31, R33 ;  /* 0x00000021001f7202 */ /* 0x000fe20000000f00 */
[----:B------:R-:W-:Y:S06]  /*11aa0*/  BRA `(.L_x_7913) ;  /* 0x00000000004c7947 */ /* 0x000fec0003800000 */
.L_x_7912:
        /* <DEDUP_REMOVED lines=19> */
.L_x_7913:
[----:B------:R-:W-:Y:S05]  /*11be0*/  BSYNC B0 ;  /* 0x0000000000007941 */ /* 0x000fea0003800000 */
.L_x_7911:
        /* <DEDUP_REMOVED lines=10> */
[----:B0-----:R-:W-:Y:S05]  /*11c90*/  CALL.REL.NOINC `($__internal_32_$__cuda_sm20_div_u64) ;  /* 0x0000007800587944 */ /* 0x001fea0003c00000 */
[----:B------:R-:W-:Y:S01]  /*11ca0*/  IMAD.MOV.U32 R6, RZ, RZ, R4 ;  /* 0x000000ffff067224 */ /* 0x000fe200078e0004 */
[----:B------:R-:W-:Y:S01]  /*11cb0*/  MOV R7, R33 ;  /* 0x0000002100077202 */ /* 0x000fe20000000f00 */
[----:B------:R-:W-:Y:S06]  /*11cc0*/  BRA `(.L_x_7916) ;  /* 0x0000000000507947 */ /* 0x000fec0003800000 */
.L_x_7915:
        /* <DEDUP_REMOVED lines=20> */
.L_x_7916:
[----:B------:R-:W-:Y:S05]  /*11e10*/  BSYNC B0 ;  /* 0x0000000000007941 */ /* 0x000fea0003800000 */
.L_x_7914:
[----:B------:R-:W-:Y:S02]  /*11e20*/  ULDC.64 UR4, c[0x0][0x608] ;  /* 0x0001820000047ab9 */ /* 0x000fe40000000a00 */
[----:B------:R-:W-:-:S04]  /*11e30*/  IADD3 R4, P0, R6, UR4, RZ ;  /* 0x0000000406047c10 */ /* 0x000fc8000ff1e0ff */
[----:B------:R-:W-:-:S04]  /*11e40*/  IADD3.X R7, R7, UR5, RZ, P0, !PT ;  /* 0x0000000507077c10 */ /* 0x000fc800087fe4ff */
[----:B------:R-:W-:-:S07]  /*11e50*/  MOV R0, R7 ;  /* 0x0000000700007202 */ /* 0x000fce0000000f00 */
.L_x_7902:
        /* <DEDUP_REMOVED lines=290> */
.L_x_7918:
        /* <DEDUP_REMOVED lines=278> */
.L_x_7919:
        /* <DEDUP_REMOVED lines=279> */
.L_x_7920:
        /* <DEDUP_REMOVED lines=277> */
.L_x_7921:
        /* <DEDUP_REMOVED lines=16> */
.L_x_7923:
[----:B------:R-:W-:Y:S05]  /*165a0*/  BSYNC B0 ;  /* 0x0000000000007941 */ /* 0x000fea0003800000 */
.L_x_7922:
        /* <DEDUP_REMOVED lines=9> */
[----:B------:R-:W-:-:S04]  /*16640*/  IMAD.MOV.U32 R21, RZ, RZ, R5 ;  /* 0x000000ffff157224 */ /* 0x000fc800078e0005 */
[----:B------:R-:W1:Y:S08]  /*16650*/  LDC R15, c[0x0][0x10] ;  /* 0x00000400ff0f7b82 */ /* 0x000e700000000800 */
[----:B------:R-:W2:Y:S01]  /*16660*/  LDC.64 R12, c[0x0][0x610] ;  /* 0x00018400ff0c7b82 */ /* 0x000ea20000000a00 */
[----:B-1----:R-:W-:Y:S01]  /*16670*/  IMAD R10, R8, R15, UR4 ;  /* 0x00000004080a7e24 */ /* 0x002fe2000f8e020f */
[----:B------:R-:W-:Y:S01]  /*16680*/  ULDC UR4, c[0x0][0x0] ;  /* 0x0000000000047ab9 */ /* 0x000fe20000000800 */
[----:B------:R-:W-:-:S02]  /*16690*/  MOV R15, R9 ;  /* 0x00000009000f7202 */ /* 0x000fc40000000f00 */
[----:B------:R-:W-:-:S04]  /*166a0*/  @!P2 IMAD R10, R10, UR4, R17 ;  /* 0x000000040a0aac24 */ /* 0x000fc8000f8e0211 */
[----:B--2---:R-:W-:-:S04]  /*166b0*/  IMAD.WIDE.U32 R12, R10, 0x20, R12 ;  /* 0x000000200a0c7825 */ /* 0x004fc800078e000c */
[----:B------:R-:W-:Y:S01]  /*166c0*/  IMAD.MOV.U32 R10, RZ, RZ, R16 ;  /* 0x000000ffff0a7224 */ /* 0x000fe200078e0010 */
[----:B------:R-:W-:Y:S04]  /*166d0*/  STG.E.64 desc[UR60][R12.64], R14 ;  /* 0x0000000e0c007986 */ /* 0x000fe8000c101b3c */
[----:B------:R1:W-:Y:S04]  /*166e0*/  STG.E.64 desc[UR60][R12.64+0x8], R10 ;  /* 0x0000080a0c007986 */ /* 0x0003e8000c101b3c */
[----:B------:R2:W-:Y:S01]  /*166f0*/  STG.E.64 desc[UR60][R12.64+0x10], R20 ;  /* 0x000010140c007986 */ /* 0x0005e2000c101b3c */
[----:B-1----:R-:W-:Y:S01]  /*16700*/  MOV R10, R18 ;  /* 0x00000012000a7202 */ /* 0x002fe20000000f00 */
[----:B------:R-:W-:-:S05]  /*16710*/  IMAD.MOV.U32 R11, RZ, RZ, R3 ;  /* 0x000000ffff0b7224 */ /* 0x000fca00078e0003 */
[----:B------:R2:W-:Y:S02]  /*16720*/  STG.E.64 desc[UR60][R12.64+0x18], R10 ;  /* 0x0000180a0c007986 */ /* 0x0005e4000c101b3c */
.L_x_7925:
[----:B------:R-:W-:Y:S05]  /*16730*/  BSYNC B0 ;  /* 0x0000000000007941 */ /* 0x000fea0003800000 */
.L_x_7924:
        /* <DEDUP_REMOVED lines=35> */
.L_x_7927:
[----:B------:R-:W-:Y:S05]  /*16970*/  BSYNC B0 ;  /* 0x0000000000007941 */ /* 0x000fea0003800000 */
.L_x_7926:
        /* <DEDUP_REMOVED lines=27> */
[----:B--2---:R-:W-:Y:S01]  /*16b30*/  MOV R21, UR11 ;  /* 0x0000000b00157c02 */ /* 0x004fe20008000f00 */
[----:B------:R-:W-:Y:S01]  /*16b40*/  IMAD.U32 R18, RZ, RZ, UR10 ;  /* 0x0000000aff127e24 */ /* 0x000fe2000f8e00ff */
[----:B------:R-:W-:Y:S01]  /*16b50*/  ISETP.GE.U32.AND P0, PT, R9, UR8, PT ;  /* 0x0000000809007c0c */ /* 0x000fe2000bf06070 */
[----:B------:R-:W-:Y:S01]  /*16b60*/  IMAD.U32 R16, RZ, RZ, UR10 ;  /* 0x0000000aff107e24 */ /* 0x000fe2000f8e00ff */
[----:B------:R-:W-:-:S11]  /*16b70*/  MOV R27, UR11 ;  /* 0x0000000b001b7c02 */ /* 0x000fd60008000f00 */
[----:B------:R-:W-:Y:S05]  /*16b80*/  @P0 BRA `(.L_x_7930) ;  /* 0x00000004001c0947 */ /* 0x000fea0003800000 */
[----:B------:R-:W-:Y:S01]  /*16b90*/  ULDC UR7, c[0x0][0x10] ;  /* 0x0000040000077ab9 */ /* 0x000fe20000000800 */
[----:B0-----:R-:W0:Y:S01]  /*16ba0*/  LDC R43, c[0x0][0x4] ;  /* 0x00000100ff2b7b82 */ /* 0x001e220000000800 */
        /* <DEDUP_REMOVED lines=11> */
.L_x_7932:
        /* <DEDUP_REMOVED lines=18> */
.L_x_7931:
[----:B------:R-:W-:Y:S05]  /*16d80*/  BRA `(.L_x_7930) ;  /* 0x00000000009c7947 */ /* 0x000fea0003800000 */
.L_x_7929:
[----:B------:R-:W-:Y:S01]  /*16d90*/  ULDC UR7, c[0x0][0x234] ;  /* 0x00008d0000077ab9 */ /* 0x000fe20000000800 */
[----:B------:R-:W-:Y:S01]  /*16da0*/  MOV R22, UR10 ;  /* 0x0000000a00167c02 */ /* 0x000fe20008000f00 */
[----:B------:R-:W-:Y:S01]  /*16db0*/  IMAD.U32 R5, RZ, RZ, UR11 ;  /* 0x0000000bff057e24 */ /* 0x000fe2000f8e00ff */
[----:B------:R-:W-:Y:S01]  /*16dc0*/  ISETP.GE.U32.AND P0, PT, R2, UR7, PT ;  /* 0x0000000702007c0c */ /* 0x000fe2000bf06070 */
[----:B--2---:R-:W-:Y:S01]  /*16dd0*/  IMAD.U32 R21, RZ, RZ, UR11 ;  /* 0x0000000bff157e24 */ /* 0x004fe2000f8e00ff */
[----:B------:R-:W-:Y:S01]  /*16de0*/  MOV R18, UR10 ;  /* 0x0000000a00127c02 */ /* 0x000fe20008000f00 */
[----:B------:R-:W-:Y:S01]  /*16df0*/  IMAD.U32 R27, RZ, RZ, UR11 ;  /* 0x0000000bff1b7e24 */ /* 0x000fe2000f8e00ff */
[----:B------:R-:W-:-:S09]  /*16e00*/  MOV R16, UR10 ;  /* 0x0000000a00107c02 */ /* 0x000fd20008000f00 */
[----:B------:R-:W-:Y:S05]  /*16e10*/  @P0 BRA `(.L_x_7930) ;  /* 0x0000000000780947 */ /* 0x000fea0003800000 */
[----:B------:R-:W-:Y:S01]  /*16e20*/  ULDC UR6, c[0x0][0x10] ;  /* 0x0000040000067ab9 */ /* 0x000fe20000000800 */
[----:B------:R-:W1:Y:S01]  /*16e30*/  LDC R40, c[0x0][RZ] ;  /* 0x00000000ff287b82 */ /* 0x000e620000000800 */
[----:B------:R-:W-:Y:S01]  /*16e40*/  MOV R22, UR10 ;  /* 0x0000000a00167c02 */ /* 0x000fe20008000f00 */
[----:B------:R-:W-:Y:S01]  /*16e50*/  IMAD.U32 R5, RZ, RZ, UR11 ;  /* 0x0000000bff057e24 */ /* 0x000fe2000f8e00ff */
[----:B------:R-:W-:Y:S01]  /*16e60*/  MOV R18, UR10 ;  /* 0x0000000a00127c02 */ /* 0x000fe20008000f00 */
[----:B------:R-:W-:Y:S01]  /*16e70*/  IMAD.U32 R21, RZ, RZ, UR11 ;  /* 0x0000000bff157e24 */ /* 0x000fe2000f8e00ff */
[----:B------:R-:W-:Y:S01]  /*16e80*/  MOV R16, UR10 ;  /* 0x0000000a00107c02 */ /* 0x000fe20008000f00 */
[----:B------:R-:W-:Y:S01]  /*16e90*/  IMAD.U32 R27, RZ, RZ, UR11 ;  /* 0x0000000bff1b7e24 */ /* 0x000fe2000f8e00ff */
[----:B------:R-:W-:Y:S01]  /*16ea0*/  MOV R41, R2 ;  /* 0x0000000200297202 */ /* 0x000fe20000000f00 */
[----:B------:R-:W2:Y:S01]  /*16eb0*/  LDC.64 R38, c[0x0][0x610] ;  /* 0x00018400ff267b82 */ /* 0x000ea20000000a00 */
[----:B------:R-:W-:-:S07]  /*16ec0*/  IMAD R20, R8, UR6, RZ ;  /* 0x0000000608147c24 */ /* 0x000fce000f8e02ff */
[----:B0-----:R-:W0:Y:S02]  /*16ed0*/  LDC R42, c[0x0][0x4] ;  /* 0x00000100ff2a7b82 */ /* 0x001e240000000800 */
.L_x_7933:
[----:B------:R-:W-:-:S04]  /*16ee0*/  IMAD.IADD R8, R20, 0x1, R41 ;  /* 0x0000000114087824 */ /* 0x000fc800078e0229 */
[----:B-1----:R-:W-:-:S04]  /*16ef0*/  IMAD R9, R8, R40, R17 ;  /* 0x0000002808097224 */ /* 0x002fc800078e0211 */
[----:B--2---:R-:W-:-:S05]  /*16f00*/  IMAD.WIDE.U32 R8, R9, 0x20, R38 ;  /* 0x0000002009087825 */ /* 0x004fca00078e0026 */
[----:B------:R-:W2:Y:S04]  /*16f10*/  LDG.E.64 R10, desc[UR60][R8.64] ;  /* 0x0000003c080a7981 */ /* 0x000ea8000c1e1b00 */
[----:B------:R-:W3:Y:S04]  /*16f20*/  LDG.E.64 R14, desc[UR60][R8.64+0x10] ;  /* 0x0000103c080e7981 */ /* 0x000ee8000c1e1b00 */
[----:B------:R-:W4:Y:S04]  /*16f30*/  LDG.E.64 R12, desc[UR60][R8.64+0x8] ;  /* 0x0000083c080c7981 */ /* 0x000f28000c1e1b00 */
[----:B------:R-:W5:Y:S01]  /*16f40*/  LDG.E.64 R28, desc[UR60][R8.64+0x18] ;  /* 0x0000183c081c7981 */ /* 0x000f62000c1e1b00 */
[----:B0-----:R-:W-:Y:S01]  /*16f50*/  IMAD.IADD R41, R42, 0x1, R41 ;  /* 0x000000012a297824 */ /* 0x001fe200078e0229 */
[----:B--2---:R-:W-:-:S04]  /*16f60*/  IADD3 R24, P0, R10, R24, RZ ;  /* 0x000000180a187210 */ /* 0x004fc80007f1e0ff */
[----:B------:R-:W-:Y:S02]  /*16f70*/  IADD3.X R3, R11, R3, RZ, P0, !PT ;  /* 0x000000030b037210 */ /* 0x000fe400007fe4ff */
[----:B------:R-:W-:Y:S02]  /*16f80*/  ISETP.GE.U32.AND P0, PT, R41, UR7, PT ;  /* 0x0000000729007c0c */ /* 0x000fe4000bf06070 */
[----:B---3--:R-:W-:Y:S02]  /*16f90*/  IADD3 R18, P3, R14, R18, RZ ;  /* 0x000000120e127210 */ /* 0x008fe40007f7e0ff */
[----:B----4-:R-:W-:Y:S02]  /*16fa0*/  IADD3 R22, P2, R12, R22, RZ ;  /* 0x000000160c167210 */ /* 0x010fe40007f5e0ff */
[----:B-----5:R-:W-:Y:S01]  /*16fb0*/  IADD3 R16, P4, R28, R16, RZ ;  /* 0x000000101c107210 */ /* 0x020fe20007f9e0ff */
[----:B------:R-:W-:Y:S01]  /*16fc0*/  IMAD.X R21, R15, 0x1, R21, P3 ;  /* 0x000000010f157824 */ /* 0x000fe200018e0615 */
[----:B------:R-:W-:-:S02]  /*16fd0*/  IADD3.X R5, R13, R5, RZ, P2, !PT ;  /* 0x000000050d057210 */ /* 0x000fc400017fe4ff */
[----:B------:R-:W-:-:S03]  /*16fe0*/  IADD3.X R27, R29, R27, RZ, P4, !PT ;  /* 0x0000001b1d1b7210 */ /* 0x000fc600027fe4ff */
[----:B------:R-:W-:Y:S06]  /*16ff0*/  @!P0 BRA `(.L_x_7933) ;  /* 0xfffffffc00b88947 */ /* 0x000fec000383ffff */
.L_x_7930:
[----:B------:R-:W-:Y:S05]  /*17000*/  BSYNC B0 ;  /* 0x0000000000007941 */ /* 0x000fea0003800000 */
.L_x_7928:
[----:B------:R-:W1:Y:S01]  /*17010*/  LDC R20, c[0x0][RZ] ;  /* 0x00000000ff147b82 */ /* 0x000e620000000800 */
        /* <DEDUP_REMOVED lines=13> */
[----:B-1----:R-:W-:-:S05]  /*170f0*/  IMAD R29, R2, R20, R17 ;  /* 0x00000014021d7224 */ /* 0x002fca00078e0211 */
[----:B------:R-:W-:-:S05]  /*17100*/  LEA R29, R29, UR4, 0x5 ;  /* 0x000000041d1d7c11 */ /* 0x000fca000f8e28ff */
[----:B------:R1:W-:Y:S04]  /*17110*/  STS.128 [R29], R8 ;  /* 0x000000081d007388 */ /* 0x0003e80000000c00 */
[----:B------:R1:W-:Y:S01]  /*17120*/  STS.128 [R29+0x10], R12 ;  /* 0x0000100c1d007388 */ /* 0x0003e20000000c00 */
[----:B------:R-:W-:Y:S05]  /*17130*/  @!P0 BRA `(.L_x_7934) ;  /* 0x0000000000888947 */ /* 0x000fea0003800000 */
[----:B-1----:R-:W-:-:S07]  /*17140*/  IMAD.U32 R9, RZ, RZ, UR5 ;  /* 0x00000005ff097e24 */ /* 0x002fce000f8e00ff */
.L_x_7937:
        /* <DEDUP_REMOVED lines=12> */
[----:B-1----:R-:W-:Y:S02]  /*17210*/  IADD3 R24, P0, R8, R24, RZ ;  /* 0x0000001808187210 */ /* 0x002fe40007f1e0ff */
[----:B------:R-:W-:Y:S02]  /*17220*/  IADD3 R22, P3, R10, R22, RZ ;  /* 0x000000160a167210 */ /* 0x000fe40007f7e0ff */
        /* <DEDUP_REMOVED lines=16> */
.L_x_7936:
[----:B------:R-:W-:Y:S05]  /*17330*/  BSYNC B0 ;  /* 0x0000000000007941 */ /* 0x000fea0003800000 */
.L_x_7935:
[----:B-1----:R-:W-:Y:S01]  /*17340*/  IMAD.MOV.U32 R9, RZ, RZ, R38 ;  /* 0x000000ffff097224 */ /* 0x002fe200078e0026 */
[----:B------:R-:W-:Y:S06]  /*17350*/  @P2 BRA `(.L_x_7937) ;  /* 0xfffffffc007c2947 */ /* 0x000fec000383ffff */
.L_x_7934:
        /* <DEDUP_REMOVED lines=20> */
[----:B--2---:R-:W-:Y:S05]  /*174a0*/  @!P0 BRA `(.L_x_7939) ;  /* 0x0000000000808947 */ /* 0x004fea0003800000 */
.L_x_7942:
[----:B-1----:R-:W-:Y:S01]  /*174b0*/  IADD3 R9, R17, R28, RZ ;  /* 0x0000001c11097210 */ /* 0x002fe20007ffe0ff */
[----:B------:R-:W-:Y:S03]  /*174c0*/  BAR.SYNC.DEFER_BLOCKING 0x0 ;  /* 0x0000000000007b1d */ /* 0x000fe60000010000 */
[----:B------:R-:W-:-:S03]  /*174d0*/  ISETP.GE.U32.AND P0, PT, R9, R20, PT ;  /* 0x000000140900720c */ /* 0x000fc60003f06070 */
[----:B------:R-:W-:Y:S01]  /*174e0*/  BSSY B0, `(.L_x_7940) ;  /* 0x0000018000007945 */ /* 0x000fe20003800000 */
[----:B------:R-:W-:-:S13]  /*174f0*/  ISETP.GE.U32.OR P0, PT, R17, R28, P0 ;  /* 0x0000001c1100720c */ /* 0x000fda0000706470 */
[----:B------:R-:W-:Y:S05]  /*17500*/  @P0 BRA `(.L_x_7941) ;  /* 0x0000000000540947 */ /* 0x000fea0003800000 */
[----:B------:R-:W-:-:S05]  /*17510*/  IMAD R2, R28, 0x20, R29 ;  /* 0x000000201c027824 */ /* 0x000fca00078e021d */
[----:B------:R-:W1:Y:S04]  /*17520*/  LDS.128 R8, [R2] ;  /* 0x0000000002087984 */ /* 0x000e680000000c00 */
[----:B------:R-:W2:Y:S01]  /*17530*/  LDS.128 R12, [R2+0x10] ;  /* 0x00001000020c7984 */ /* 0x000ea20000000c00 */
[----:B-1----:R-:W-:Y:S02]  /*17540*/  IADD3 R24, P0, R8, R24, RZ ;  /* 0x0000001808187210 */ /* 0x002fe40007f1e0ff */
[----:B------:R-:W-:Y:S02]  /*17550*/  IADD3 R22, P2, R10, R22, RZ ;  /* 0x000000160a167210 */ /* 0x000fe40007f5e0ff */
[----:B--2---:R-:W-:Y:S02]  /*17560*/  IADD3 R18, P3, R12, R18, RZ ;  /* 0x000000120c127210 */ /* 0x004fe40007f7e0ff */
        /* <DEDUP_REMOVED lines=15> */
.L_x_7941:
[----:B------:R-:W-:Y:S05]  /*17660*/  BSYNC B0 ;  /* 0x0000000000007941 */ /* 0x000fea0003800000 */
.L_x_7940:
[----:B------:R-:W-:-:S04]  /*17670*/  SHF.R.S32.HI R28, RZ, 0x1, R28 ;  /* 0x00000001ff1c7819 */ /* 0x000fc8000001141c */
[----:B------:R-:W-:-:S13]  /*17680*/  ISETP.GE.AND P0, PT, R28, 0x20, PT ;  /* 0x000000201c00780c */ /* 0x000fda0003f06270 */
[----:B------:R-:W-:Y:S05]  /*17690*/  @P0 BRA `(.L_x_7942) ;  /* 0xfffffffc00840947 */ /* 0x000fea000383ffff */
[----:B------:R-:W-:-:S11]  /*176a0*/  HFMA2.MMA R2, -RZ, RZ, 0, 1.9073486328125e-06 ;  /* 0x00000020ff027435 */ /* 0x000fd600000001ff */
.L_x_7939:
[----:B------:R-:W-:Y:S01]  /*176b0*/  BAR.SYNC.DEFER_BLOCKING 0x0 ;  /* 0x0000000000007b1d */ /* 0x000fe20000010000 */
[----:B------:R-:W-:-:S13]  /*176c0*/  ISETP.GE.AND P0, PT, R2, 0x2, PT ;  /* 0x000000020200780c */ /* 0x000fda0003f06270 */
[----:B------:R-:W-:Y:S05]  /*176d0*/  @!P0 BRA `(.L_x_7938) ;  /* 0x0000000000508947 */ /* 0x000fea0003800000 */
[----:B-1----:R-:W-:-:S07]  /*176e0*/  IMAD.MOV.U32 R9, RZ, RZ, 0x1 ;  /* 0x00000001ff097424 */ /* 0x002fce00078e00ff */
.L_x_7943:
        /* <DEDUP_REMOVED lines=19> */
.L_x_7938:
        /* <DEDUP_REMOVED lines=9> */
[----:B-1----:R-:W2:Y:S04]  /*178b0*/  LDG.E.64 R8, desc[UR60][R6.64] ;  /* 0x0000003c06087981 */ /* 0x002ea8000c1e1b00 */
        /* <DEDUP_REMOVED lines=11> */
.L_x_7945:
[----:B------:R-:W-:Y:S01]  /*17970*/  IMAD.MOV.U32 R32, RZ, RZ, R24 ;  /* 0x000000ffff207224 */ /* 0x000fe200078e0018 */
[----:B------:R-:W-:Y:S01]  /*17980*/  MOV R33, R3 ;  /* 0x0000000300217202 */ /* 0x000fe20000000f00 */
[----:B------:R-:W-:Y:S01]  /*17990*/  IMAD.MOV.U32 R28, RZ, RZ, R22 ;  /* 0x000000ffff1c7224 */ /* 0x000fe200078e0016 */
[----:B-1----:R-:W-:Y:S01]  /*179a0*/  MOV R29, R5 ;  /* 0x00000005001d7202 */ /* 0x002fe20000000f00 */
[----:B------:R-:W-:Y:S01]  /*179b0*/  IMAD.MOV.U32 R30, RZ, RZ, R18 ;  /* 0x000000ffff1e7224 */ /* 0x000fe200078e0012 */
[----:B------:R-:W-:Y:S01]  /*179c0*/  MOV R31, R21 ;  /* 0x00000015001f7202 */ /* 0x000fe20000000f00 */
[----:B------:R-:W-:Y:S01]  /*179d0*/  IMAD.MOV.U32 R17, RZ, RZ, R27 ;  /* 0x000000ffff117224 */ /* 0x000fe200078e001b */
        /* <DEDUP_REMOVED lines=21> */
.L_x_7947:
        /* <DEDUP_REMOVED lines=22> */
.L_x_7948:
[----:B------:R-:W-:Y:S01]  /*17c90*/  ULDC.64 UR4, c[0x0][0x5f8] ;  /* 0x00017e0000047ab9 */ /* 0x000fe20000000a00 */
[----:B------:R-:W-:Y:S02]  /*17ca0*/  ISETP.NE.AND P6, PT, R18, 0x1, PT ;  /* 0x000000011200780c */ /* 0x000fe40003fc5270 */
[----:B-1----:R-:W-:-:S05]  /*17cb0*/  IADD3 R2, P0, R19, UR4, RZ ;  /* 0x0000000413027c10 */ /* 0x002fca000ff1e0ff */
        /* <DEDUP_REMOVED lines=19> */
.L_x_7949:
        /* <DEDUP_REMOVED lines=21> */
[----:B0-23--:R-:W-:Y:S05]  /*17f40*/  CALL.ABS.NOINC R2 ;  /* 0x0000000002007343 */ /* 0x00dfea0003c00000 */
.L_x_7950:
[----:B------:R-:W-:Y:S02]  /*17f50*/  ULDC.64 UR4, c[0x0][0x5f8] ;  /* 0x00017e0000047ab9 */ /* 0x000fe40000000a00 */
[----:B-1----:R-:W-:-:S05]  /*17f60*/  IADD3 R2, P0, R25, UR4, RZ ;  /* 0x0000000419027c10 */ /* 0x002fca000ff1e0ff */
[----:B------:R-:W-:-:S05]  /*17f70*/  IMAD.X R3, RZ, RZ, UR5, P0 ;  /* 0x00000005ff037e24 */ /* 0x000fca00080e06ff */
[----:B------:R-:W-:Y:S01]  /*17f80*/  STG.E desc[UR60][R2.64], R16 ;  /* 0x0000001002007986 */ /* 0x000fe2000c10193c */
[----:B------:R-:W-:Y:S05]  /*17f90*/  EXIT ;  /* 0x000000000000794d */ /* 0x000fea0003800000 */
.L_x_7946:
[----:B------:R-:W-:Y:S04]  /*17fa0*/  STG.E.64 desc[UR60][R6.64], R32 ;  /* 0x0000002006007986 */ /* 0x000fe8000c101b3c */
[----:B------:R-:W-:Y:S04]  /*17fb0*/  STG.E.64 desc[UR60][R6.64+0x8], R28 ;  /* 0x0000081c06007986 */ /* 0x000fe8000c101b3c */
[----:B------:R-:W-:Y:S04]  /*17fc0*/  STG.E.64 desc[UR60][R6.64+0x10], R30 ;  /* 0x0000101e06007986 */ /* 0x000fe8000c101b3c */
[----:B------:R-:W-:Y:S01]  /*17fd0*/  STG.E.64 desc[UR60][R6.64+0x18], R16 ;  /* 0x0000181006007986 */ /* 0x000fe2000c101b3c */
[----:B------:R-:W-:Y:S05]  /*17fe0*/  EXIT ;  /* 0x000000000000794d */ /* 0x000fea0003800000 */
.L_x_7944:
[----:B------:R-:W-:Y:S01]  /*17ff0*/  ISETP.NE.AND P0, PT, RZ, UR36, PT ;  /* 0x00000024ff007c0c */ /* 0x000fe2000bf05270 */
[----:B------:R-:W-:Y:S02]  /*18000*/  ULDC.U8 UR4, c[0x0][0x629] ;  /* 0x00018a4000047ab9 */ /* 0x000fe40000000000 */
[----:B------:R-:W-:-:S10]  /*18010*/  ISETP.NE.AND P1, PT, RZ, UR4, PT ;  /* 0x00000004ff007c0c */ /* 0x000fd4000bf25270 */
[----:B------:R-:W-:Y:S05]  /*18020*/  @!P0 BRA `(.L_x_7951) ;  /* 0x0000000000208947 */ /* 0x000fea0003800000 */
[----:B------:R-:W2:Y:S04]  /*18030*/  LDG.E R3, desc[UR60][R36.64] ;  /* 0x0000003c24037981 */ /* 0x000ea8000c1e1900 */
[----:B------:R-:W3:Y:S04]  /*18040*/  LDG.E R5, desc[UR60][R34.64] ;  /* 0x0000003c22057981 */ /* 0x000ee8000c1e1900 */
[----:B------:R-:W4:Y:S04]  /*18050*/  LDG.E R7, desc[UR60][R32.64] ;  /* 0x0000003c20077981 */ /* 0x000f28000c1e1900 */
[----:B-1----:R-:W5:Y:S01]  /*18060*/  LDG.E R9, desc[UR60][R30.64] ;  /* 0x0000003c1e097981 */ /* 0x002f62000c1e1900 */
[----:B--2---:R-:W-:Y:S01]  /*18070*/  IADD3 R24, R3, R24, RZ ;  /* 0x0000001803187210 */ /* 0x004fe20007ffe0ff */
[----:B---3--:R-:W-:Y:S01]  /*18080*/  IMAD.IADD R22, R5, 0x1, R22 ;  /* 0x0000000105167824 */ /* 0x008fe200078e0216 */
[----:B----4-:R-:W-:Y:S01]  /*18090*/  IADD3 R18, R7, R18, RZ ;  /* 0x0000001207127210 */ /* 0x010fe20007ffe0ff */
[----:B-----5:R-:W-:-:S07]  /*180a0*/  IMAD.IADD R16, R9, 0x1, R16 ;  /* 0x0000000109107824 */ /* 0x020fce00078e0210 */
.L_x_7951:
        /* <DEDUP_REMOVED lines=14> */
[----:B------:R-:W-:Y:S01]  /*18190*/  IMAD.U32 R7, RZ, RZ, UR5 ;  /* 0x00000005ff077e24 */ /* 0x000fe2000f8e00ff */
[----:B------:R-:W-:Y:S01]  /*181a0*/  MOV R10, UR6 ;  /* 0x00000006000a7c02 */ /* 0x000fe20008000f00 */
[----:B------:R-:W-:Y:S01]  /*181b0*/  IMAD.U32 R11, RZ, RZ, UR7 ;  /* 0x00000007ff0b7e24 */ /* 0x000fe2000f8e00ff */
[----:B------:R-:W-:Y:S01]  /*181c0*/  MOV R13, RZ ;  /* 0x000000ff000d7202 */ /* 0x000fe20000000f00 */
[----:B--2---:R-:W-:-:S07]  /*181d0*/  IMAD.MOV.U32 R12, RZ, RZ, 0x1 ;  /* 0x00000001ff0c7424 */ /* 0x004fce00078e00ff */
[----:B------:R-:W-:-:S07]  /*181e0*/  LEPC R20, `(.L_x_7953) ;  /* 0x000000001014794e */ /* 0x000fce0000000000 */
[----:B0--3--:R-:W-:Y:S05]  /*181f0*/  CALL.ABS.NOINC R2 ;  /* 0x0000000002007343 */ /* 0x009fea0003c00000 */
.L_x_7953:
        /* <DEDUP_REMOVED lines=22> */
.L_x_7954:
[----:B------:R-:W-:Y:S01]  /*18360*/  ULDC.64 UR4, c[0x0][0x5f8] ;  /* 0x00017e0000047ab9 */ /* 0x000fe20000000a00 */
[----:B------:R-:W-:Y:S02]  /*18370*/  ISETP.NE.AND P6, PT, R17, 0x1, PT ;  /* 0x000000011100780c */ /* 0x000fe40003fc5270 */
[----:B--2---:R-:W-:-:S05]  /*18380*/  IADD3 R2, P0, R19, UR4, RZ ;  /* 0x0000000413027c10 */ /* 0x004fca000ff1e0ff */
        /* <DEDUP_REMOVED lines=19> */
.L_x_7955:
        /* <DEDUP_REMOVED lines=21> */
[----:B0--34-:R-:W-:Y:S05]  /*18610*/  CALL.ABS.NOINC R2 ;  /* 0x0000000002007343 */ /* 0x019fea0003c00000 */
.L_x_7956:
[----:B------:R-:W-:Y:S02]  /*18620*/  ULDC.64 UR4, c[0x0][0x5f8] ;  /* 0x00017e0000047ab9 */ /* 0x000fe40000000a00 */
[----:B--2---:R-:W-:-:S05]  /*18630*/  IADD3 R2, P0, R25, UR4, RZ ;  /* 0x0000000419027c10 */ /* 0x004fca000ff1e0ff */
[----:B------:R-:W-:-:S05]  /*18640*/  IMAD.X R3, RZ, RZ, UR5, P0 ;  /* 0x00000005ff037e24 */ /* 0x000fca00080e06ff */
[----:B------:R-:W-:Y:S01]  /*18650*/  STG.E desc[UR60][R2.64], R16 ;  /* 0x0000001002007986 */ /* 0x000fe2000c10193c */
[----:B------:R-:W-:Y:S05]  /*18660*/  EXIT ;  /* 0x000000000000794d */ /* 0x000fea0003800000 */
.L_x_7952:
[----:B------:R-:W-:Y:S04]  /*18670*/  STG.E desc[UR60][R36.64], R24 ;  /* 0x0000001824007986 */ /* 0x000fe8000c10193c */
[----:B------:R-:W-:Y:S04]  /*18680*/  STG.E desc[UR60][R34.64], R22 ;  /* 0x0000001622007986 */ /* 0x000fe8000c10193c */
[----:B------:R-:W-:Y:S04]  /*18690*/  STG.E desc[UR60][R32.64], R18 ;  /* 0x0000001220007986 */ /* 0x000fe8000c10193c */
[----:B------:R-:W-:Y:S01]  /*186a0*/  STG.E desc[UR60][R30.64], R16 ;  /* 0x000000101e007986 */ /* 0x000fe2000c10193c */
[----:B------:R-:W-:Y:S05]  /*186b0*/  EXIT ;  /* 0x000000000000794d */ /* 0x000fea0003800000 */
.L_x_7917:
        /* <DEDUP_REMOVED lines=31> */
.L_x_7958:
        /* <DEDUP_REMOVED lines=28> */
.L_x_7960:
        /* <DEDUP_REMOVED lines=22> */
.L_x_7961:
        /* <DEDUP_REMOVED lines=22> */
.L_x_7962:
[----:B------:R-:W-:Y:S01]  /*18d30*/  ULDC.64 UR4, c[0x0][0x5f8] ;  /* 0x00017e0000047ab9 */ /* 0x000fe20000000a00 */
[----:B------:R-:W-:Y:S02]  /*18d40*/  ISETP.NE.AND P6, PT, R18, 0x1, PT ;  /* 0x000000011200780c */ /* 0x000fe40003fc5270 */
[----:B--2---:R-:W-:-:S04]  /*18d50*/  IADD3 R2, P0, R23, UR4, RZ ;  /* 0x0000000417027c10 */ /* 0x004fc8000ff1e0ff */
        /* <DEDUP_REMOVED lines=19> */
.L_x_7963:
[----:B------:R-:W-:Y:S02]  /*18e90*/  ULDC.64 UR4, c[0x0][0x5f8] ;  /* 0x00017e0000047ab9 */ /* 0x000fe40000000a00 */
[----:B--2---:R-:W-:-:S04]  /*18ea0*/  IADD3 R2, P0, R19, UR4, RZ ;  /* 0x0000000413027c10 */ /* 0x004fc8000ff1e0ff */
[----:B------:R-:W-:-:S05]  /*18eb0*/  IADD3.X R3, RZ, UR5, RZ, P0, !PT ;  /* 0x00000005ff037c10 */ /* 0x000fca00087fe4ff */
[----:B------:R-:W-:Y:S01]  /*18ec0*/  STG.E desc[UR60][R2.64], R30 ;  /* 0x0000001e02007986 */ /* 0x000fe2000c10193c */
[----:B------:R-:W-:Y:S05]  /*18ed0*/  EXIT ;  /* 0x000000000000794d */ /* 0x000fea0003800000 */
.L_x_7959:
[----:B------:R-:W-:Y:S04]  /*18ee0*/  STG.E.64 desc[UR60][R6.64], R32 ;  /* 0x0000002006007986 */ /* 0x000fe8000c101b3c */
[----:B------:R-:W-:Y:S04]  /*18ef0*/  STG.E.64 desc[UR60][R6.64+0x8], R16 ;  /* 0x0000081006007986 */ /* 0x000fe8000c101b3c */
[----:B------:R-:W-:Y:S04]  /*18f00*/  STG.E.64 desc[UR60][R6.64+0x10], R28 ;  /* 0x0000101c06007986 */ /* 0x000fe8000c101b3c */
[----:B------:R-:W-:Y:S01]  /*18f10*/  STG.E.64 desc[UR60][R6.64+0x18], R30 ;  /* 0x0000181e06007986 */ /* 0x000fe2000c101b3c */
[----:B------:R-:W-:Y:S05]  /*18f20*/  EXIT ;  /* 0x000000000000794d */ /* 0x000fea0003800000 */
.L_x_7957:
        /* <DEDUP_REMOVED lines=8> */
[----:B--2---:R-:W-:Y:S01]  /*18fb0*/  IMAD.IADD R24, R3, 0x1, R24 ;  /* 0x0000000103187824 */ /* 0x004fe200078e0218 */
[----:B---3--:R-:W-:Y:S01]  /*18fc0*/  IADD3 R16, R5, R16, RZ ;  /* 0x0000001005107210 */ /* 0x008fe20007ffe0ff */
[----:B----4-:R-:W-:Y:S01]  /*18fd0*/  IMAD.IADD R22, R7, 0x1, R22 ;  /* 0x0000000107167824 */ /* 0x010fe200078e0216 */
[----:B-----5:R-:W-:-:S07]  /*18fe0*/  IADD3 R18, R9, R18, RZ ;  /* 0x0000001209127210 */ /* 0x020fce0007ffe0ff */
.L_x_7964:
        /* <DEDUP_REMOVED lines=21> */
.L_x_7966:
        /* <DEDUP_REMOVED lines=22> */
.L_x_7967:
        /* <DEDUP_REMOVED lines=22> */
.L_x_7968:
        /* <DEDUP_REMOVED lines=22> */
.L_x_7969:
[----:B------:R-:W-:Y:S02]  /*19560*/  ULDC.64 UR4, c[0x0][0x5f8] ;  /* 0x00017e0000047ab9 */ /* 0x000fe40000000a00 */
[----:B--2---:R-:W-:-:S04]  /*19570*/  IADD3 R2, P0, R19, UR4, RZ ;  /* 0x0000000413027c10 */ /* 0x004fc8000ff1e0ff */
[----:B------:R-:W-:-:S05]  /*19580*/  IADD3.X R3, RZ, UR5, RZ, P0, !PT ;  /* 0x00000005ff037c10 */ /* 0x000fca00087fe4ff */
[----:B------:R-:W-:Y:S01]  /*19590*/  STG.E desc[UR60][R2.64], R18 ;  /* 0x0000001202007986 */ /* 0x000fe2000c10193c */
[----:B------:R-:W-:Y:S05]  /*195a0*/  EXIT ;  /* 0x000000000000794d */ /* 0x000fea0003800000 */
.L_x_7965:
[----:B------:R-:W-:Y:S04]  /*195b0*/  STG.E desc[UR60][R12.64], R24 ;  /* 0x000000180c007986 */ /* 0x000fe8000c10193c */
[----:B------:R-:W-:Y:S04]  /*195c0*/  STG.E desc[UR60][R14.64], R16 ;  /* 0x000000100e007986 */ /* 0x000fe8000c10193c */
[----:B------:R-:W-:Y:S04]  /*195d0*/  STG.E desc[UR60][R20.64], R22 ;  /* 0x0000001614007986 */ /* 0x000fe8000c10193c */
[----:B------:R-:W-:Y:S01]  /*195e0*/  STG.E desc[UR60][R28.64], R18 ;  /* 0x000000121c007986 */ /* 0x000fe2000c10193c */
[----:B------:R-:W-:Y:S05]  /*195f0*/  EXIT ;  /* 0x000000000000794d */ /* 0x000fea0003800000 */
        .weak           $__internal_32_$__cuda_sm20_div_u64
        .type           $__internal_32_$__cuda_sm20_div_u64,@function
        .size           $__internal_32_$__cuda_sm20_div_u64,($__internal_33_$__cuda_sm20_rem_u64 - $__internal_32_$__cuda_sm20_div_u64)
$__internal_32_$__cuda_sm20_div_u64:
        /* <DEDUP_REMOVED lines=47> */
[----:B------:R-:W-:-:S05]  /*198f0*/  IMAD R31, R35, R0, R31 ;  /* 0x00000000231f7224 */ /* 0x000fca00078e021f */
[----:B------:R-:W-:Y:S02]  /*19900*/  IADD3.X R32, ~R31, R10, RZ, P1, !PT ;  /* 0x0000000a1f207210 */ /* 0x000fe40000ffe5ff */
[----:B------:R-:W-:Y:S02]  /*19910*/  IADD3 R37, P1, -R0, R39, RZ ;  /* 0x0000002700257210 */ /* 0x000fe40007f3e1ff */
[C---:B------:R-:W-:Y:S02]  /*19920*/  ISETP.GE.U32.AND.EX P0, PT, R32.reuse, R27, PT, P0 ;  /* 0x0000001b2000720c */ /* 0x040fe40003f06100 */
[----:B------:R-:W-:Y:S01]  /*19930*/  IADD3.X R10, RZ, R35, RZ, P3, !PT ;  /* 0x00000023ff0a7210 */ /* 0x000fe20001ffe4ff */
[----:B------:R-:W-:Y:S01]  /*19940*/  IMAD.X R30, R32, 0x1, ~R27, P1 ;  /* 0x00000001201e7824 */ /* 0x000fe200008e0e1b */
[----:B------:R-:W-:Y:S02]  /*19950*/  SEL R37, R37, R39, P0 ;  /* 0x0000002725257207 */ /* 0x000fe40000000000 */
[----:B------:R-:W-:-:S02]  /*19960*/  SEL R31, R4, R33, P0 ;  /* 0x00000021041f7207 */ /* 0x000fc40000000000 */
[----:B------:R-:W-:Y:S02]  /*19970*/  SEL R30, R30, R32, P0 ;  /* 0x000000201e1e7207 */ /* 0x000fe40000000000 */
[----:B------:R-:W-:Y:S02]  /*19980*/  SEL R10, R10, R35, P0 ;  /* 0x000000230a0a7207 */ /* 0x000fe40000000000 */
[----:B------:R-:W-:Y:S02]  /*19990*/  ISETP.GE.U32.AND P0, PT, R37, R0, PT ;  /* 0x000000002500720c */ /* 0x000fe40003f06070 */
[----:B------:R-:W-:Y:S02]  /*199a0*/  IADD3 R4, P3, R31, 0x1, RZ ;  /* 0x000000011f047810 */ /* 0x000fe40007f7e0ff */
[----:B------:R-:W-:Y:S02]  /*199b0*/  ISETP.GE.U32.AND.EX P0, PT, R30, R27, PT, P0 ;  /* 0x0000001b1e00720c */ /* 0x000fe40003f06100 */
[----:B------:R-:W-:Y:S01]  /*199c0*/  ISETP.NE.U32.AND P1, PT, R0, RZ, PT ;  /* 0x000000ff0000720c */ /* 0x000fe20003f25070 */
[----:B------:R-:W-:Y:S01]  /*199d0*/  IMAD.X R33, RZ, RZ, R10, P3 ;  /* 0x000000ffff217224 */ /* 0x000fe200018e060a */
[----:B------:R-:W-:Y:S01]  /*199e0*/  SEL R4, R4, R31, P0 ;  /* 0x0000001f04047207 */ /* 0x000fe20000000000 */
[----:B------:R-:W-:Y:S01]  /*199f0*/  IMAD.MOV.U32 R31, RZ, RZ, 0x0 ;  /* 0x00000000ff1f7424 */ /* 0x000fe200078e00ff */
[----:B------:R-:W-:-:S02]  /*19a00*/  MOV R30, R8 ;  /* 0x00000008001e7202 */ /* 0x000fc40000000f00 */
[----:B------:R-:W-:Y:S02]  /*19a10*/  ISETP.NE.AND.EX P1, PT, R27, RZ, PT, P1 ;  /* 0x000000ff1b00720c */ /* 0x000fe40003f25310 */
[----:B------:R-:W-:Y:S02]  /*19a20*/  SEL R33, R33, R10, P0 ;  /* 0x0000000a21217207 */ /* 0x000fe40000000000 */
[----:B------:R-:W-:Y:S02]  /*19a30*/  SEL R4, R4, 0xffffffff, P1 ;  /* 0xffffffff04047807 */ /* 0x000fe40000800000 */
[----:B------:R-:W-:Y:S01]  /*19a40*/  SEL R33, R33, 0xffffffff, P1 ;  /* 0xffffffff21217807 */ /* 0x000fe20000800000 */
[----:B------:R-:W-:Y:S06]  /*19a50*/  RET.REL.NODEC R30 `(_ZN2at6native13reduce_kernelILi128ELi4ENS0_8ReduceOpIiNS0_14func_wrapper_tIiNS0_55_GLOBAL__N__0955718d_22_SparseCsrTensorMath_cu_868dd54514ReductionAddOpIlEEEEjiLi4ELi4EEEEEvT1_) ;  /* 0xfffffe641e687950 */ /* 0x000fec0003c3ffff */
        .weak           $__internal_33_$__cuda_sm20_rem_u64
        .type           $__internal_33_$__cuda_sm20_rem_u64,@function
        .size           $__internal_33_$__cuda_sm20_rem_u64,(.L_x_8854 - $__internal_33_$__cuda_sm20_rem_u64)
$__internal_33_$__cuda_sm20_rem_u64:
        /* <DEDUP_REMOVED lines=64> */
[----:B------:R-:W-:Y:S06]  /*19e60*/  RET.REL.NODEC R6 `(_ZN2at6native13reduce_kernelILi128ELi4ENS0_8ReduceOpIiNS0_14func_wrapper_tIiNS0_55_GLOBAL__N__0955718d_22_SparseCsrTensorMath_cu_868dd54514ReductionAddOpIlEEEEjiLi4ELi4EEEEEvT1_) ;  /* 0xfffffe6006647950 */ /* 0x000fec0003c3ffff */
.L_x_7970:
        /* <DEDUP_REMOVED lines=9> */
.L_x_8854:


//--------------------- .text._ZN2at6native13reduce_kernelILi512ELi1ENS0_8ReduceOpIaNS0_14func_wrapper_tIaNS0_55_GLOBAL__N__0955718d_22_SparseCsrTensorMath_cu_868dd54514ReductionAddOpIlEEEEjaLi4ELi4EEEEEvT1_ --------------------------
	.section	.text._ZN2at6native13reduce_kernelILi512ELi1ENS0_8ReduceOpIaNS0_14func_wrapper_tIaNS0_55_GLOBAL__N__0955718d_22_SparseCsrTensorMath_cu_868dd54514ReductionAddOpIlEEEEjaLi4ELi4EEEEEvT1_,"ax",@progbits
	.align	128
.text._ZN2at6native13reduce_kernelILi512ELi1ENS0_8ReduceOpIaNS0_14func_wrapper_tIaNS0_55_GLOBAL__N__0955718d_22_SparseCsrTensorMath_cu_868dd54514ReductionAddOpIlEEEEjaLi4ELi4EEEEEvT1_:
        .type           _ZN2at6native13reduce_kernelILi512ELi1ENS0_8ReduceOpIaNS0_14func_wrapper_tIaNS0_55_GLOBAL__N__0955718d_22_SparseCsrTensorMath_cu_868dd54514ReductionAddOpIlEEEEjaLi4ELi4EEEEEvT1_,@function
        .size           _ZN2at6native13reduce_kernelILi512ELi1ENS0_8ReduceOpIaNS0_14func_wrapper_tIaNS0_55_GLOBAL__N__0955718d_22_SparseCsrTensorMath_cu_868dd54514ReductionAddOpIlEEEEjaLi4ELi4EEEEEvT1_,(.L_x_8857 - _ZN2at6native13reduce_kernelILi512ELi1ENS0_8ReduceOpIaNS0_14func_wrapper_tIaNS0_55_GLOBAL__N__0955718d_22_SparseCsrTensorMath_cu_868dd54514ReductionAddOpIlEEEEjaLi4ELi4EEEEEvT1_)
        .other          _ZN2at6native13reduce_kernelILi512ELi1ENS0_8ReduceOpIaNS0_14func_wrapper_tIaNS0_55_GLOBAL__N__0955718d_22_SparseCsrTensorMath_cu_868dd54514ReductionAddOpIlEEEEjaLi4ELi4EEEEEvT1_,@"STO_CUDA_ENTRY STV_DEFAULT"
_ZN2at6native13reduce_kernelILi512ELi1ENS0_8ReduceOpIaNS0_14func_wrapper_tIaNS0_55_GLOBAL__N__0955718d_22_SparseCsrTensorMath_cu_868dd54514ReductionAddOpIlEEEEjaLi4ELi4EEEEEvT1_:
        /* <DEDUP_REMOVED lines=287> */
.L_x_7971:
        /* <DEDUP_REMOVED lines=22> */
[----:B------:R-:W-:Y:S01]  /*1350*/  IMAD.MOV.U32 R11, RZ, RZ, RZ ;  /* 0x000000ffff0b7224 */ /* 0x000fe200078e00ff */
[----:B------:R-:W-:-:S13]  /*1360*/  ISETP.NE.AND P0, PT, RZ, UR4, PT ;  /* 0x00000004ff007c0c */ /* 0x000fda000bf05270 */
[----:B------:R-:W-:Y:S05]  /*1370*/  @!P0 BRA `(.L_x_7974) ;  /* 0x0000000400c48947 */ /* 0x000fea0003800000 */
[----:B------:R-:W0:Y:S01]  /*1380*/  LDC R15, c[0x0][0x5f0] ;  /* 0x00017c00ff0f7b82 */ /* 0x000e220000000800 */
[----:B------:R-:W-:Y:S01]  /*1390*/  ULDC UR4, c[0x0][0x224] ;  /* 0x0000890000047ab9 */ /* 0x000fe20000000800 */
[----:B------:R-:W-:Y:S01]  /*13a0*/  BSSY B1, `(.L_x_7975) ;  /* 0x000002a000017945 */ /* 0x000fe20003800000 */
[----:B------:R-:W-:-:S05]  /*13b0*/  IMAD.U32 R6, RZ, RZ, UR4 ;  /* 0x00000004ff067e24 */ /* 0x000fca000f8e00ff */
[----:B------:R-:W1:Y:S08]  /*13c0*/  LDC R10, c[0x0][0x218] ;  /* 0x00008600ff0a7b82 */ /* 0x000e700000000800 */
[----:B------:R-:W2:Y:S01]  /*13d0*/  LDC R7, c[0x0][0x21c] ;  /* 0x00008700ff077b82 */ /* 0x000ea20000000800 */
[----:B0-----:R-:W-:-:S04]  /*13e0*/  IADD3 R2, R12, R15, RZ ;  /* 0x0000000f0c027210 */ /* 0x001fc80007ffe0ff */
[----:B------:R-:W-:Y:S01]  /*13f0*/  LOP3.LUT P0, R8, R2, 0x3, RZ, 0xc0, !PT ;  /* 0x0000000302087812 */ /* 0x000fe2000780c0ff */
[----:B-1----:R-:W-:Y:S01]  /*1400*/  IMAD.MOV.U32 R5, RZ, RZ, R10 ;  /* 0x000000ffff057224 */ /* 0x002fe200078e000a */
[----:B--2---:R-:W-:-:S11]  /*1410*/  MOV R4, R7 ;  /* 0x0000000700047202 */ /* 0x004fd60000000f00 */
        /* <DEDUP_REMOVED lines=17> */
.L_x_7980:
[----:B------:R-:W-:Y:S05]  /*1530*/  BSYNC B3 ;  /* 0x0000000000037941 */ /* 0x000fea0003800000 */
.L_x_7979:
[----:B------:R-:W-:-:S04]  /*1540*/  PRMT R2, R2, 0x9910, RZ ;  /* 0x0000991002027816 */ /* 0x000fc800000000ff */
[----:B------:R-:W-:-:S13]  /*1550*/  ISETP.NE.AND P0, PT, R2, RZ, PT ;  /* 0x000000ff0200720c */ /* 0x000fda0003f05270 */
[----:B------:R-:W-:Y:S05]  /*1560*/  @!P0 BRA `(.L_x_7978) ;  /* 0x0000000000248947 */ /* 0x000fea0003800000 */
[----:B------:R-:W-:Y:S01]  /*1570*/  IADD3 R2, P0, P1, R17, R12, R18 ;  /* 0x0000000c11027210 */ /* 0x000fe2000791e012 */
[----:B------:R-:W-:-:S03]  /*1580*/  ULDC UR4, c[0x0][0x5f4] ;  /* 0x00017d0000047ab9 */ /* 0x000fc60000000800 */
[----:B------:R-:W-:Y:S02]  /*1590*/  IADD3 R2, P2, R2, R15, RZ ;  /* 0x0000000f02027210 */ /* 0x000fe40007f5e0ff */
[----:B------:R-:W-:-:S04]  /*15a0*/  IADD3.X R3, R14, R11, RZ, P0, P1 ;  /* 0x0000000b0e037210 */ /* 0x000fc800007e24ff */
[----:B------:R-:W-:Y:S01]  /*15b0*/  IADD3.X R3, R3, UR4, RZ, P2, !PT ;  /* 0x0000000403037c10 */ /* 0x000fe200097fe4ff */
[----:B------:R-:W-:-:S04]  /*15c0*/  ULDC.64 UR4, c[0x0][0x218] ;  /* 0x0000860000047ab9 */ /* 0x000fc80000000a00 */
[----:B------:R-:W2:Y:S02]  /*15d0*/  LDG.E.S8 R2, desc[UR36][R2.64] ;  /* 0x0000002402027981 */ /* 0x000ea4000c1e1300 */
[----:B--2---:R-:W-:-:S04]  /*15e0*/  IADD3 R5, P0, R2, UR4, RZ ;  /* 0x0000000402057c10 */ /* 0x004fc8000ff1e0ff */
[----:B------:R-:W-:-:S09]  /*15f0*/  LEA.HI.X.SX32 R4, R2, UR5, 0x1, P0 ;  /* 0x0000000502047c11 */ /* 0x000fd200080f0eff */
.L_x_7978:
[----:B------:R-:W-:Y:S05]  /*1600*/  BSYNC B2 ;  /* 0x0000000000027941 */ /* 0x000fea0003800000 */
.L_x_7977:
[----:B------:R-:W-:Y:S02]  /*1610*/  IADD3 R12, P0, P1, R12, 0x4, R17 ;  /* 0x000000040c0c7810 */ /* 0x000fe4000791e011 */
[----:B------:R-:W-:Y:S02]  /*1620*/  IADD3 R6, R8, -0x4, R13 ;  /* 0xfffffffc08067810 */ /* 0x000fe40007ffe00d */
[----:B------:R-:W-:-:S09]  /*1630*/  IADD3.X R11, R11, RZ, R14, P0, P1 ;  /* 0x000000ff0b0b7210 */ /* 0x000fd200007e240e */
.L_x_7976:
[----:B------:R-:W-:Y:S05]  /*1640*/  BSYNC B1 ;  /* 0x0000000000017941 */ /* 0x000fea0003800000 */
.L_x_7975:
[----:B------:R-:W-:Y:S01]  /*1650*/  LEA R3, R9, 0x3, 0x2 ;  /* 0x0000000309037811 */ /* 0x000fe200078e10ff */
[----:B------:R-:W-:Y:S01]  /*1660*/  ULDC UR4, c[0x0][0x5f4] ;  /* 0x00017d0000047ab9 */ /* 0x000fe20000000800 */
[----:B------:R-:W-:Y:S01]  /*1670*/  IADD3 R12, P3, R12, R15, RZ ;  /* 0x0000000f0c0c7210 */ /* 0x000fe20007f7e0ff */
[----:B------:R-:W-:Y:S01]  /*1680*/  BSSY B1, `(.L_x_7981) ;  /* 0x0000023000017945 */ /* 0x000fe20003800000 */
[----:B------:R-:W-:Y:S01]  /*1690*/  ISETP.GE.U32.AND P2, PT, R3, R6, PT ;  /* 0x000000060300720c */ /* 0x000fe20003f46070 */
[--C-:B------:R-:W-:Y:S01]  /*16a0*/  IMAD.MOV.U32 R17, RZ, RZ, R7.reuse ;  /* 0x000000ffff117224 */ /* 0x100fe200078e0007 */
[----:B------:R-:W-:Y:S01]  /*16b0*/  IADD3.X R13, R11, UR4, RZ, P3, !PT ;  /* 0x000000040b0d7c10 */ /* 0x000fe20009ffe4ff */
[----:B------:R-:W-:Y:S01]  /*16c0*/  IMAD.MOV.U32 R8, RZ, RZ, R7 ;  /* 0x000000ffff087224 */ /* 0x000fe200078e0007 */
[----:B------:R-:W-:Y:S02]  /*16d0*/  ISETP.NE.AND P1, PT, R16, RZ, PT ;  /* 0x000000ff1000720c */ /* 0x000fe40003f25270 */
[----:B------:R-:W-:-:S02]  /*16e0*/  ISETP.NE.AND P0, PT, RZ, UR27, PT ;  /* 0x0000001bff007c0c */ /* 0x000fc4000bf05270 */
[-C--:B------:R-:W-:Y:S02]  /*16f0*/  MOV R16, R10.reuse ;  /* 0x0000000a00107202 */ /* 0x080fe40000000f00 */
[----:B------:R-:W-:-:S03]  /*1700*/  MOV R14, R10 ;  /* 0x0000000a000e7202 */ /* 0x000fc60000000f00 */
[----:B------:R-:W-:Y:S06]  /*1710*/  @P2 BRA `(.L_x_7982) ;  /* 0x0000000000642947 */ /* 0x000fec0003800000 */
[----:B------:R-:W-:Y:S02]  /*1720*/  IMAD.MOV.U32 R14, RZ, RZ, R10 ;  /* 0x000000ffff0e7224 */ /* 0x000fe400078e000a */
[----:B------:R-:W-:-:S07]  /*1730*/  IMAD.MOV.U32 R8, RZ, RZ, R7 ;  /* 0x000000ffff087224 */ /* 0x000fce00078e0007 */
.L_x_7983:
[----:B------:R-:W-:Y:S01]  /*1740*/  IMAD.WIDE.U32 R2, R9, 0x4, R12 ;  /* 0x0000000409027825 */ /* 0x000fe200078e000c */
[----:B------:R-:W-:-:S05]  /*1750*/  ULDC UR4, c[0x0][0x22c] ;  /* 0x00008b0000047ab9 */ /* 0x000fca0000000800 */
[----:B------:R-:W2:Y:S01]  /*1760*/  LDG.E R2, desc[UR36][R2.64] ;  /* 0x0000002402027981 */ /* 0x000ea2000c1e1900 */
[----:B------:R-:W-:-:S04]  /*1770*/  IADD3 R9, R9, UR4, RZ ;  /* 0x0000000409097c10 */ /* 0x000fc8000fffe0ff */
[----:B------:R-:W-:-:S04]  /*1780*/  LEA R19, R9, 0x3, 0x2 ;  /* 0x0000000309137811 */ /* 0x000fc800078e10ff */
[----:B------:R-:W-:Y:S02]  /*1790*/  ISETP.GE.U32.AND P2, PT, R19, R6, PT ;  /* 0x000000061300720c */ /* 0x000fe40003f46070 */
[C---:B--2---:R-:W-:Y:S02]  /*17a0*/  PRMT R11, R2.reuse, 0x7770, RZ ;  /* 0x00007770020b7816 */ /* 0x044fe400000000ff */
[C---:B------:R-:W-:Y:S02]  /*17b0*/  PRMT R15, R2.reuse, 0x7771, RZ ;  /* 0x00007771020f7816 */ /* 0x040fe400000000ff */
[C---:B------:R-:W-:Y:S02]  /*17c0*/  PRMT R18, R2.reuse, 0x7772, RZ ;  /* 0x0000777202127816 */ /* 0x040fe400000000ff */
[----:B------:R-:W-:Y:S02]  /*17d0*/  PRMT R19, R2, 0x7773, RZ ;  /* 0x0000777302137816 */ /* 0x000fe400000000ff */
[----:B------:R-:W-:-:S02]  /*17e0*/  PRMT R2, R11, 0x8880, RZ ;  /* 0x000088800b027816 */ /* 0x000fc400000000ff */
[----:B------:R-:W-:Y:S02]  /*17f0*/  PRMT R3, R15, 0x8880, RZ ;  /* 0x000088800f037816 */ /* 0x000fe400000000ff */
[----:B------:R-:W-:Y:S02]  /*1800*/  PRMT R11, R18, 0x8880, RZ ;  /* 0x00008880120b7816 */ /* 0x000fe400000000ff */
[----:B------:R-:W-:Y:S02]  /*1810*/  PRMT R15, R19, 0x8880, RZ ;  /* 0x00008880130f7816 */ /* 0x000fe400000000ff */
[----:B------:R-:W-:Y:S02]  /*1820*/  IADD3 R5, P3, R2, R5, RZ ;  /* 0x0000000502057210 */ /* 0x000fe40007f7e0ff */
        /* <DEDUP_REMOVED lines=8> */
.L_x_7982:
[----:B------:R-:W-:Y:S05]  /*18b0*/  BSYNC B1 ;  /* 0x0000000000017941 */ /* 0x000fea0003800000 */
.L_x_7981:
        /* <DEDUP_REMOVED lines=8> */
.L_x_7985:
[----:B------:R-:W-:Y:S05]  /*1940*/  BSYNC B1 ;  /* 0x0000000000017941 */ /* 0x000fea0003800000 */
.L_x_7984:
        /* <DEDUP_REMOVED lines=9> */
[----:B------:R-:W-:-:S04]  /*19e0*/  IADD3 R2, P0, R3, R12, RZ ;  /* 0x0000000c03027210 */ /* 0x000fc80007f1e0ff */
[----:B------:R-:W-:-:S05]  /*19f0*/  LEA.HI.X.SX32 R3, R3, R13, 0x1, P0 ;  /* 0x0000000d03037211 */ /* 0x000fca00000f0eff */
[----:B------:R-:W2:Y:S02]  /*1a00*/  LDG.E.S8 R2, desc[UR36][R2.64] ;  /* 0x0000002402027981 */ /* 0x000ea4000c1e1300 */
[----:B--2---:R-:W-:-:S04]  /*1a10*/  IADD3 R5, P0, R2, R5, RZ ;  /* 0x0000000502057210 */ /* 0x004fc80007f1e0ff */
[----:B------:R-:W-:-:S09]  /*1a20*/  LEA.HI.X.SX32 R4, R2, R4, 0x1, P0 ;  /* 0x0000000402047211 */ /* 0x000fd200000f0eff */
.L_x_7987:
[----:B------:R-:W-:Y:S05]  /*1a30*/  BSYNC B1 ;  /* 0x0000000000017941 */ /* 0x000fea0003800000 */
.L_x_7986:
[----:B------:R-:W-:-:S04]  /*1a40*/  IADD3 R5, P0, P1, R10, R14, R5 ;  /* 0x0000000e0a057210 */ /* 0x000fc8000791e005 */
[----:B------:R-:W-:Y:S02]  /*1a50*/  IADD3 R16, P2, R16, R5, RZ ;  /* 0x0000000510107210 */ /* 0x000fe40007f5e0ff */
[----:B------:R-:W-:-:S04]  /*1a60*/  IADD3.X R4, R8, R7, R4, P0, P1 ;  /* 0x0000000708047210 */ /* 0x000fc800007e2404 */
[----:B------:R-:W-:Y:S01]  /*1a70*/  IADD3.X R17, R17, R4, RZ, P2, !PT ;  /* 0x0000000411117210 */ /* 0x000fe200017fe4ff */
[----:B------:R-:W-:Y:S06]  /*1a80*/  BRA `(.L_x_7973) ;  /* 0x00000098006c7947 */ /* 0x000fec0003800000 */
.L_x_7974:
[----:B------:R-:W0:Y:S08]  /*1a90*/  LDC R4, c[0x0][0x260] ;  /* 0x00009800ff047b82 */ /* 0x000e300000000800 */
[----:B------:R-:W1:Y:S01]  /*1aa0*/  LDC R22, c[0x0][0x390] ;  /* 0x0000e400ff167b82 */ /* 0x000e620000000800 */
[----:B0-----:R-:W-:Y:S02]  /*1ab0*/  ISETP.NE.AND P0, PT, R4, 0x1, PT ;  /* 0x000000010400780c */ /* 0x001fe40003f05270 */
[----:B-1----:R-:W-:-:S13]  /*1ac0*/  ISETP.EQ.AND P1, PT, R22, 0x1, PT ;  /* 0x000000011600780c */ /* 0x002fda0003f22270 */
[----:B------:R-:W-:Y:S05]  /*1ad0*/  @!P0 BRA P1, `(.L_x_7988) ;  /* 0x0000009000948947 */ /* 0x000fea0000800000 */
[----:B------:R-:W0:Y:S01]  /*1ae0*/  LDC R3, c[0x0][0x218] ;  /* 0x00008600ff037b82 */ /* 0x000e220000000800 */
[----:B------:R-:W-:Y:S02]  /*1af0*/  ULDC UR4, c[0x0][0x22c] ;  /* 0x00008b0000047ab9 */ /* 0x000fe40000000800 */
        /* <DEDUP_REMOVED lines=10> */
[--C-:B------:R-:W-:Y:S01]  /*1ba0*/  IMAD.MOV.U32 R5, RZ, RZ, R2.reuse ;  /* 0x000000ffff057224 */ /* 0x100fe200078e0002 */
[----:B------:R-:W-:Y:S01]  /*1bb0*/  MOV R22, R2 ;  /* 0x0000000200167202 */ /* 0x000fe20000000f00 */
[----:B------:R-:W-:Y:S02]  /*1bc0*/  IMAD.MOV.U32 R20, RZ, RZ, R2 ;  /* 0x000000ffff147224 */ /* 0x000fe400078e0002 */
[----:B------:R-:W-:-:S05]  /*1bd0*/  IMAD.MOV.U32 R23, RZ, RZ, R3 ;  /* 0x000000ffff177224 */ /* 0x000fca00078e0003 */
[----:B------:R-:W-:Y:S05]  /*1be0*/  @P0 BRA `(.L_x_7991) ;  /* 0x0000004000680947 */ /* 0x000fea0003800000 */
[----:B------:R-:W-:Y:S01]  /*1bf0*/  BSSY B2, `(.L_x_7992) ;  /* 0x0000418000027945 */ /* 0x000fe20003800000 */
[----:B------:R-:W-:Y:S01]  /*1c00*/  ISETP.NE.AND P0, PT, R4, RZ, PT ;  /* 0x000000ff0400720c */ /* 0x000fe20003f05270 */
[--C-:B------:R-:W-:Y:S01]  /*1c10*/  IMAD.MOV.U32 R6, RZ, RZ, R3.reuse ;  /* 0x000000ffff067224 */ /* 0x100fe200078e0003 */
[----:B------:R-:W-:Y:S01]  /*1c20*/  MOV R23, R3 ;  /* 0x0000000300177202 */ /* 0x000fe20000000f00 */
[----:B------:R-:W-:Y:S01]  /*1c30*/  IMAD.MOV.U32 R21, RZ, RZ, R3 ;  /* 0x000000ffff157224 */ /* 0x000fe200078e0003 */
[----:B------:R-:W-:Y:S01]  /*1c40*/  MOV R22, R2 ;  /* 0x0000000200167202 */ /* 0x000fe20000000f00 */
[--C-:B------:R-:W-:Y:S02]  /*1c50*/  IMAD.MOV.U32 R5, RZ, RZ, R2.reuse ;  /* 0x000000ffff057224 */ /* 0x100fe400078e0002 */
[----:B------:R-:W-:-:S07]  /*1c60*/  IMAD.MOV.U32 R20, RZ, RZ, R2 ;  /* 0x000000ffff147224 */ /* 0x000fce00078e0002 */
.L_x_7997:
        /* <DEDUP_REMOVED lines=49> */
[----:B------:R-:W-:-:S02]  /*1f80*/  IMAD.MOV.U32 R2, RZ, RZ, RZ ;  /* 0x000000ffff027224 */ /* 0x000fc400078e00ff */
[----:B------:R-:W-:Y:S01]  /*1f90*/  IMAD.MOV.U32 R0, RZ, RZ, RZ ;  /* 0x000000ffff007224 */ /* 0x000fe200078e00ff */
[----:B0-----:R-:W-:Y:S06]  /*1fa0*/  @!P0 BRA `(.L_x_7993) ;  /* 0x0000000c00b08947 */ /* 0x001fec0003800000 */
[----:B------:R-:W-:Y:S01]  /*1fb0*/  HFMA2.MMA R16, -RZ, RZ, 0, 0 ;  /* 0x00000000ff107435 */ /* 0x000fe200000001ff */
[----:B------:R-:W-:Y:S01]  /*1fc0*/  IMAD.MOV.U32 R17, RZ, RZ, R9 ;  /* 0x000000ffff117224 */ /* 0x000fe200078e0009 */
[----:B------:R-:W-:-:S08]  /*1fd0*/  ISETP.NE.AND P1, PT, R14, 0x1, PT ;  /* 0x000000010e00780c */ /* 0x000fd00003f25270 */
        /* <DEDUP_REMOVED lines=233> */
.L_x_7993:
[----:B------:R-:W-:Y:S02]  /*2e70*/  ULDC UR34, c[0x0][0x22c] ;  /* 0x00008b0000227ab9 */ /* 0x000fe40000000800 */
[----:B------:R-:W-:Y:S01]  /*2e80*/  IMAD.U32 R10, RZ, RZ, UR34 ;  /* 0x00000022ff0a7e24 */ /* 0x000fe2000f8e00ff */
[----:B------:R-:W-:Y:S02]  /*2e90*/  ULDC.64 UR34, c[0x0][0x5f0] ;  /* 0x00017c0000227ab9 */ /* 0x000fe40000000a00 */
[----:B------:R-:W-:-:S04]  /*2ea0*/  IADD3 R16, P1, P2, R0, UR34, R12 ;  /* 0x0000002200107c10 */ /* 0x000fc8000fa3e00c */
[----:B------:R-:W-:-:S05]  /*2eb0*/  IADD3.X R17, RZ, UR35, R11, P1, P2 ;  /* 0x00000023ff117c10 */ /* 0x000fca0008fe440b */
[----:B------:R0:W5:Y:S01]  /*2ec0*/  LDG.E.U8 R4, desc[UR36][R16.64] ;  /* 0x0000002410047981 */ /* 0x000162000c1e1100 */
        /* <DEDUP_REMOVED lines=237> */
.L_x_7994:
[----:B------:R-:W-:-:S04]  /*3da0*/  IADD3 R2, P1, P2, R2, UR34, R12 ;  /* 0x0000002202027c10 */ /* 0x000fc8000fa3e00c */
[----:B------:R-:W-:Y:S01]  /*3db0*/  IADD3.X R3, RZ, UR35, R11, P1, P2 ;  /* 0x00000023ff037c10 */ /* 0x000fe20008fe440b */
[----:B------:R-:W-:Y:S01]  /*3dc0*/  IMAD.IADD R0, R0, 0x1, R10 ;  /* 0x0000000100007824 */ /* 0x000fe200078e020a */
[----:B------:R-:W-:-:S04]  /*3dd0*/  MOV R9, RZ ;  /* 0x000000ff00097202 */ /* 0x000fc80000000f00 */
[----:B------:R1:W5:Y:S02]  /*3de0*/  LDG.E.U8 R3, desc[UR36][R2.64] ;  /* 0x0000002402037981 */ /* 0x000364000c1e1100 */
[----:B-1----:R-:W-:Y:S01]  /*3df0*/  IMAD.MOV.U32 R2, RZ, RZ, RZ ;  /* 0x000000ffff027224 */ /* 0x002fe200078e00ff */
[----:B------:R-:W-:Y:S06]  /*3e00*/  @!P0 BRA `(.L_x_7995) ;  /* 0x0000000c00b08947 */ /* 0x000fec0003800000 */
[----:B------:R-:W1:Y:S01]  /*3e10*/  LDC.64 R14, c[0x0][0x260] ;  /* 0x00009800ff0e7b82 */ /* 0x000e620000000a00 */
[----:B0-----:R-:W-:Y:S01]  /*3e20*/  MOV R16, RZ ;  /* 0x000000ff00107202 */ /* 0x001fe20000000f00 */
[----:B------:R-:W-:-:S04]  /*3e30*/  IMAD.MOV.U32 R17, RZ, RZ, R0 ;  /* 0x000000ffff117224 */ /* 0x000fc800078e0000 */
[----:B------:R-:W-:-:S05]  /*3e40*/  IMAD.HI.U32 R17, R0, UR30, R16 ;  /* 0x0000001e00117c27 */ /* 0x000fca000f8e0010 */
[----:B------:R-:W-:-:S04]  /*3e50*/  SHF.R.U32.HI R17, RZ, UR31, R17 ;  /* 0x0000001fff117c19 */ /* 0x000fc80008011611 */
[----:B------:R-:W-:Y:S02]  /*3e60*/  IADD3 R2, -R17, RZ, RZ ;  /* 0x000000ff11027210 */ /* 0x000fe40007ffe1ff */
[----:B-1----:R-:W-:-:S03]  /*3e70*/  ISETP.NE.AND P1, PT, R14, 0x1, PT ;  /* 0x000000010e00780c */ /* 0x002fc60003f25270 */
        /* <DEDUP_REMOVED lines=229> */
.L_x_7995:
[----:B------:R-:W-:-:S04]  /*4cd0*/  IADD3 R14, P1, P2, R2, UR34, R12 ;  /* 0x00000022020e7c10 */ /* 0x000fc8000fa3e00c */
[----:B------:R-:W-:-:S05]  /*4ce0*/  IADD3.X R15, RZ, UR35, R11, P1, P2 ;  /* 0x00000023ff0f7c10 */ /* 0x000fca0008fe440b */
[----:B------:R1:W5:Y:S01]  /*4cf0*/  LDG.E.U8 R2, desc[UR36][R14.64] ;  /* 0x000000240e027981 */ /* 0x000362000c1e1100 */
[----:B------:R-:W-:Y:S01]  /*4d00*/  IADD3 R0, R0, R10, RZ ;  /* 0x0000000a00007210 */ /* 0x000fe20007ffe0ff */
[----:B------:R-:W-:Y:S06]  /*4d10*/  @!P0 BRA `(.L_x_7996) ;  /* 0x0000000c00b48947 */ /* 0x000fec0003800000 */
[----:B-1----:R-:W1:Y:S01]  /*4d20*/  LDC.64 R14, c[0x0][0x260] ;  /* 0x00009800ff0e7b82 */ /* 0x002e620000000a00 */
[----:B0-----:R-:W-:Y:S01]  /*4d30*/  MOV R17, R0 ;  /* 0x0000000000117202 */ /* 0x001fe20000000f00 */
[----:B------:R-:W-:-:S04]  /*4d40*/  IMAD.MOV.U32 R16, RZ, RZ, RZ ;  /* 0x000000ffff107224 */ /* 0x000fc800078e00ff */
[----:B------:R-:W-:-:S05]  /*4d50*/  IMAD.HI.U32 R17, R0, UR30, R16 ;  /* 0x0000001e00117c27 */ /* 0x000fca000f8e0010 */
[----:B------:R-:W-:-:S05]  /*4d60*/  SHF.R.U32.HI R17, RZ, UR31, R17 ;  /* 0x0000001fff117c19 */ /* 0x000fca0008011611 */
[----:B------:R-:W-:Y:S01]  /*4d70*/  IMAD.MOV R9, RZ, RZ, -R17 ;  /* 0x000000ffff097224 */ /* 0x000fe200078e0a11 */
[----:B-1----:R-:W-:-:S03]  /*4d80*/  ISETP.NE.AND P1, PT, R14, 0x1, PT ;  /* 0x000000010e00780c */ /* 0x002fc60003f25270 */
        /* <DEDUP_REMOVED lines=220> */
[----:B------:R-:W1:Y:S01]  /*5b50*/  @P1 LDC R19, c[0x0][0x384] ;  /* 0x0000e100ff131b82 */ /* 0x000e620000000800 */
[----:B0-----:R-:W-:-:S07]  /*5b60*/  @P1 IMAD.HI.U32 R16, R17, R14, R16 ;  /* 0x0000000e11101227 */ /* 0x001fce00078e0010 */
[----:B------:R-:W0:Y:S01]  /*5b70*/  @P1 LDC R14, c[0x0][0x3f0] ;  /* 0x0000fc00ff0e1b82 */ /* 0x000e220000000800 */
[----:B------:R-:W-:Y:S02]  /*5b80*/  @P1 SHF.R.U32.HI R15, RZ, R15, R16 ;  /* 0x0000000fff0f1219 */ /* 0x000fe40000011610 */
[----:B------:R-:W-:-:S03]  /*5b90*/  IADD3 R16, -R17, RZ, RZ ;  /* 0x000000ff11107210 */ /* 0x000fc60007ffe1ff */
[----:B------:R-:W-:Y:S02]  /*5ba0*/  @P1 IMAD.MOV R15, RZ, RZ, -R15 ;  /* 0x000000ffff0f1224 */ /* 0x000fe400078e0a0f */
[----:B------:R-:W-:Y:S02]  /*5bb0*/  IMAD R16, R16, UR4, R13 ;  /* 0x0000000410107c24 */ /* 0x000fe4000f8e020d */
[----:B-1----:R-:W-:Y:S02]  /*5bc0*/  @P1 IMAD R19, R19, R15, R17 ;  /* 0x0000000f13131224 */ /* 0x002fe400078e0211 */
[----:B------:R-:W-:-:S04]  /*5bd0*/  IMAD R9, R16, UR25, R9 ;  /* 0x0000001910097c24 */ /* 0x000fc8000f8e0209 */
[----:B0-----:R-:W-:-:S07]  /*5be0*/  @P1 IMAD R9, R19, R14, R9 ;  /* 0x0000000e13091224 */ /* 0x001fce00078e0209 */
.L_x_7996:
[----:B-1----:R-:W-:Y:S01]  /*5bf0*/  IADD3 R14, P1, P2, R9, UR34, R12 ;  /* 0x00000022090e7c10 */ /* 0x002fe2000fa3e00c */
[----:B------:R-:W-:-:S03]  /*5c00*/  ULDC UR4, c[0x0][0x224] ;  /* 0x0000890000047ab9 */ /* 0x000fc60000000800 */
[----:B------:R-:W-:-:S05]  /*5c10*/  IADD3.X R15, RZ, UR35, R11, P1, P2 ;  /* 0x00000023ff0f7c10 */ /* 0x000fca0008fe440b */
[----:B------:R1:W2:Y:S01]  /*5c20*/  LDG.E.U8 R14, desc[UR36][R14.64] ;  /* 0x000000240e0e7981 */ /* 0x0002a2000c1e1100 */
[----:B------:R-:W-:Y:S01]  /*5c30*/  IADD3 R9, R0, R10, RZ ;  /* 0x0000000a00097210 */ /* 0x000fe20007ffe0ff */
[----:B------:R-:W-:Y:S01]  /*5c40*/  IMAD.U32 R13, RZ, RZ, UR4 ;  /* 0x00000004ff0d7e24 */ /* 0x000fe2000f8e00ff */
[----:B0----5:R-:W-:Y:S02]  /*5c50*/  LOP3.LUT R16, R4, 0xffff, RZ, 0xc0, !PT ;  /* 0x0000ffff04107812 */ /* 0x021fe400078ec0ff */
[----:B------:R-:W-:Y:S01]  /*5c60*/  LOP3.LUT R17, R3, 0xffff, RZ, 0xc0, !PT ;  /* 0x0000ffff03117812 */ /* 0x000fe200078ec0ff */
[----:B------:R-:W-:Y:S01]  /*5c70*/  IMAD R0, R10, 0x3, R9 ;  /* 0x000000030a007824 */ /* 0x000fe200078e0209 */
[----:B------:R-:W-:Y:S02]  /*5c80*/  LOP3.LUT R18, R2, 0xffff, RZ, 0xc0, !PT ;  /* 0x0000ffff02127812 */ /* 0x000fe400078ec0ff */
[----:B-1----:R-:W-:Y:S02]  /*5c90*/  PRMT R15, R17, 0x8880, RZ ;  /* 0x00008880110f7816 */ /* 0x002fe400000000ff */
[----:B------:R-:W-:-:S02]  /*5ca0*/  ISETP.GE.U32.AND P1, PT, R0, R13, PT ;  /* 0x0000000d0000720c */ /* 0x000fc40003f26070 */
[----:B------:R-:W-:Y:S02]  /*5cb0*/  PRMT R0, R16, 0x8880, RZ ;  /* 0x0000888010007816 */ /* 0x000fe400000000ff */
[----:B------:R-:W-:Y:S02]  /*5cc0*/  PRMT R16, R18, 0x8880, RZ ;  /* 0x0000888012107816 */ /* 0x000fe400000000ff */
[----:B------:R-:W-:Y:S02]  /*5cd0*/  IADD3 R23, P2, R0, R23, RZ ;  /* 0x0000001700177210 */ /* 0x000fe40007f5e0ff */
[----:B------:R-:W-:Y:S02]  /*5ce0*/  IADD3 R21, P3, R15, R21, RZ ;  /* 0x000000150f157210 */ /* 0x000fe40007f7e0ff */
[----:B------:R-:W-:Y:S02]  /*5cf0*/  IADD3 R6, P4, R16, R6, RZ ;  /* 0x0000000610067210 */ /* 0x000fe40007f9e0ff */
[----:B------:R-:W-:-:S02]  /*5d00*/  LEA.HI.X.SX32 R22, R0, R22, 0x1, P2 ;  /* 0x0000001600167211 */ /* 0x000fc400010f0eff */
[----:B------:R-:W-:Y:S02]  /*5d10*/  LEA.HI.X.SX32 R20, R15, R20, 0x1, P3 ;  /* 0x000000140f147211 */ /* 0x000fe400018f0eff */
[----:B------:R-:W-:Y:S02]  /*5d20*/  LEA.HI.X.SX32 R5, R16, R5, 0x1, P4 ;  /* 0x0000000510057211 */ /* 0x000fe400020f0eff */
[----:B--2---:R-:W-:-:S04]  /*5d30*/  PRMT R17, R14, 0x8880, RZ ;  /* 0x000088800e117816 */ /* 0x004fc800000000ff */
[----:B------:R-:W-:-:S04]  /*5d40*/  IADD3 R8, P5, R17, R8, RZ ;  /* 0x0000000811087210 */ /* 0x000fc80007fbe0ff */
[----:B------:R-:W-:Y:S01]  /*5d50*/  LEA.HI.X.SX32 R7, R17, R7, 0x1, P5 ;  /* 0x0000000711077211 */ /* 0x000fe200028f0eff */
[----:B------:R-:W-:Y:S08]  /*5d60*/  @!P1 BRA `(.L_x_7997) ;  /* 0xffffffbc00c09947 */ /* 0x000ff0000383ffff */
[----:B------:R-:W-:Y:S05]  /*5d70*/  BSYNC B2 ;  /* 0x0000000000027941 */ /* 0x000fea0003800000 */
.L_x_7992:
[----:B------:R-:W-:-:S07]  /*5d80*/  PRMT R28, R14, 0x7610, R28 ;  /* 0x000076100e1c7816 */ /* 0x000fce000000001c */
.L_x_7991:
[----:B------:R-:W-:Y:S05]  /*5d90*/  BSYNC B1 ;  /* 0x0000000000017941 */ /* 0x000fea0003800000 */
.L_x_7990:
        /* <DEDUP_REMOVED lines=271> */
[----:B------:R-:W-:-:S04]  /*6e90*/  IMAD R15, R14, UR6, R15 ;  /* 0x000000060e0f7c24 */ /* 0x000fc8000f8e020f */
[----:B------:R-:W-:Y:S02]  /*6ea0*/  IMAD R0, R15, UR4, R0 ;  /* 0x000000040f007c24 */ /* 0x000fe4000f8e0200 */
[----:B------:R-:W1:Y:S01]  /*6eb0*/  @P2 LDC R15, c[0x0][0x3f0] ;  /* 0x0000fc00ff0f2b82 */ /* 0x000e620000000800 */
[----:B0-----:R-:W-:-:S07]  /*6ec0*/  @P2 IMAD.HI.U32 R16, R19, R16, R18 ;  /* 0x0000001013102227 */ /* 0x001fce00078e0012 */
[----:B------:R-:W0:Y:S01]  /*6ed0*/  @P2 LDC R18, c[0x0][0x384] ;  /* 0x0000e100ff122b82 */ /* 0x000e220000000800 */
[----:B------:R-:W-:-:S05]  /*6ee0*/  @P2 SHF.R.U32.HI R16, RZ, R17, R16 ;  /* 0x00000011ff102219 */ /* 0x000fca0000011610 */
[----:B------:R-:W-:-:S04]  /*6ef0*/  @P2 IMAD.MOV R17, RZ, RZ, -R16 ;  /* 0x000000ffff112224 */ /* 0x000fc800078e0a10 */
[----:B0-----:R-:W-:-:S04]  /*6f00*/  @P2 IMAD R18, R18, R17, R19 ;  /* 0x0000001112122224 */ /* 0x001fc800078e0213 */
[----:B-1----:R-:W-:-:S07]  /*6f10*/  @P2 IMAD R0, R18, R15, R0 ;  /* 0x0000000f12002224 */ /* 0x002fce00078e0200 */
.L_x_8000:
[----:B------:R-:W0:Y:S02]  /*6f20*/  LDC.64 R24, c[0x0][0x5f0] ;  /* 0x00017c00ff187b82 */ /* 0x000e240000000a00 */
[----:B0-----:R-:W-:-:S04]  /*6f30*/  IADD3 R14, P2, P3, R0, R24, R12 ;  /* 0x00000018000e7210 */ /* 0x001fc80007b5e00c */
[----:B------:R-:W-:-:S05]  /*6f40*/  IADD3.X R15, RZ, R25, R11, P2, P3 ;  /* 0x00000019ff0f7210 */ /* 0x000fca00017e640b */
[----:B------:R0:W5:Y:S01]  /*6f50*/  LDG.E.U8 R4, desc[UR36][R14.64] ;  /* 0x000000240e047981 */ /* 0x000162000c1e1100 */
        /* <DEDUP_REMOVED lines=272> */
[----:B------:R-:W-:-:S05]  /*8060*/  @P2 SHF.R.U32.HI R14, RZ, R15, R14 ;  /* 0x0000000fff0e2219 */ /* 0x000fca000001160e */
[----:B------:R-:W-:-:S04]  /*8070*/  @P2 IMAD.MOV R14, RZ, RZ, -R14 ;  /* 0x000000ffff0e2224 */ /* 0x000fc800078e0a0e */
[----:B-1----:R-:W-:Y:S02]  /*8080*/  @P2 IMAD R3, R3, R14, R17 ;  /* 0x0000000e03032224 */ /* 0x002fe400078e0211 */
[----:B------:R-:W0:Y:S02]  /*8090*/  @P2 LDC R14, c[0x0][0x3f0] ;  /* 0x0000fc00ff0e2b82 */ /* 0x000e240000000800 */
[----:B0-----:R-:W-:-:S07]  /*80a0*/  @P2 IMAD R0, R3, R14, R0 ;  /* 0x0000000e03002224 */ /* 0x001fce00078e0200 */
.L_x_8001:
[----:B------:R-:W-:-:S04]  /*80b0*/  IADD3 R14, P2, P3, R0, R24, R12 ;  /* 0x00000018000e7210 */ /* 0x000fc80007b5e00c */
        /* <DEDUP_REMOVED lines=269> */
[----:B------:R-:W-:Y:S02]  /*9190*/  IMAD R15, R2, UR6, R15 ;  /* 0x00000006020f7c24 */ /* 0x000fe4000f8e020f */
[----:B------:R-:W0:Y:S02]  /*91a0*/  @P2 LDC R2, c[0x0][0x384] ;  /* 0x0000e100ff022b82 */ /* 0x000e240000000800 */
[----:B------:R-:W-:-:S06]  /*91b0*/  IMAD R0, R15, UR4, R0 ;  /* 0x000000040f007c24 */ /* 0x000fcc000f8e0200 */
[----:B------:R-:W1:Y:S02]  /*91c0*/  @P2 LDC.64 R14, c[0x0][0x388] ;  /* 0x0000e200ff0e2b82 */ /* 0x000e640000000a00 */
[----:B-1----:R-:W-:-:S05]  /*91d0*/  @P2 IMAD.HI.U32 R14, R17, R14, R16 ;  /* 0x0000000e110e2227 */ /* 0x002fca00078e0010 */
[----:B------:R-:W-:-:S05]  /*91e0*/  @P2 SHF.R.U32.HI R14, RZ, R15, R14 ;  /* 0x0000000fff0e2219 */ /* 0x000fca000001160e */
[----:B------:R-:W-:-:S04]  /*91f0*/  @P2 IMAD.MOV R14, RZ, RZ, -R14 ;  /* 0x000000ffff0e2224 */ /* 0x000fc800078e0a0e */
[----:B0-----:R-:W-:Y:S02]  /*9200*/  @P2 IMAD R17, R2, R14, R17 ;  /* 0x0000000e02112224 */ /* 0x001fe400078e0211 */
[----:B------:R-:W0:Y:S02]  /*9210*/  @P2 LDC R2, c[0x0][0x3f0] ;  /* 0x0000fc00ff022b82 */ /* 0x000e240000000800 */
[----:B0-----:R-:W-:-:S07]  /*9220*/  @P2 IMAD R0, R17, R2, R0 ;  /* 0x0000000211002224 */ /* 0x001fce00078e0200 */
.L_x_8002:
[----:B------:R-:W-:-:S04]  /*9230*/  IADD3 R14, P2, P3, R0, R24, R12 ;  /* 0x00000018000e7210 */ /* 0x000fc80007b5e00c */
[----:B------:R-:W-:-:S05]  /*9240*/  IADD3.X R15, RZ, R25, R11, P2, P3 ;  /* 0x00000019ff0f7210 */ /* 0x000fca00017e640b */
[----:B------:R0:W5:Y:S02]  /*9250*/  LDG.E.U8 R2, desc[UR36][R14.64] ;  /* 0x000000240e027981 */ /* 0x000164000c1e1100 */
        /* <DEDUP_REMOVED lines=277> */
.L_x_8003:
[----:B------:R-:W-:-:S04]  /*a3b0*/  IADD3 R14, P1, P2, R0, R24, R12 ;  /* 0x00000018000e7210 */ /* 0x000fc80007a3e00c */
[----:B------:R-:W-:-:S05]  /*a3c0*/  IADD3.X R15, RZ, R25, R11, P1, P2 ;  /* 0x00000019ff0f7210 */ /* 0x000fca0000fe440b */
[----:B------:R0:W5:Y:S04]  /*a3d0*/  LDG.E.U8 R28, desc[UR36][R14.64] ;  /* 0x000000240e1c7981 */ /* 0x000168000c1e1100 */
.L_x_7999:
[----:B------:R-:W-:Y:S05]  /*a3e0*/  BSYNC B1 ;  /* 0x0000000000017941 */ /* 0x000fea0003800000 */
.L_x_7998:
[----:B------:R-:W-:Y:S04]  /*a3f0*/  BSSY B1, `(.L_x_8004) ;  /* 0x000001a000017945 */ /* 0x000fe80003800000 */
[----:B------:R-:W-:Y:S05]  /*a400*/  @P0 BRA `(.L_x_8005) ;  /* 0x0000000000600947 */ /* 0x000fea0003800000 */
[----:B------:R-:W-:Y:S02]  /*a410*/  IADD3 R9, R9, R10, RZ ;  /* 0x0000000a09097210 */ /* 0x000fe40007ffe0ff */
[----:B-----5:R-:W-:Y:S02]  /*a420*/  LOP3.LUT R4, R4, 0xffff, RZ, 0xc0, !PT ;  /* 0x0000ffff04047812 */ /* 0x020fe400078ec0ff */
[----:B------:R-:W-:Y:S02]  /*a430*/  ISETP.GE.U32.AND P0, PT, R9, R13, PT ;  /* 0x0000000d0900720c */ /* 0x000fe40003f06070 */
[----:B------:R-:W-:-:S04]  /*a440*/  PRMT R0, R4, 0x8880, RZ ;  /* 0x0000888004007816 */ /* 0x000fc800000000ff */
[----:B------:R-:W-:-:S04]  /*a450*/  IADD3 R23, P1, R0, R23, RZ ;  /* 0x0000001700177210 */ /* 0x000fc80007f3e0ff */
[----:B------:R-:W-:-:S03]  /*a460*/  LEA.HI.X.SX32 R22, R0, R22, 0x1, P1 ;  /* 0x0000001600167211 */ /* 0x000fc600008f0eff */
[----:B------:R-:W-:Y:S06]  /*a470*/  @P0 BRA `(.L_x_8005) ;  /* 0x0000000000440947 */ /* 0x000fec0003800000 */
[----:B------:R-:W-:-:S04]  /*a480*/  LOP3.LUT R3, R3, 0xffff, RZ, 0xc0, !PT ;  /* 0x0000ffff03037812 */ /* 0x000fc800078ec0ff */
[----:B------:R-:W-:Y:S01]  /*a490*/  PRMT R0, R3, 0x8880, RZ ;  /* 0x0000888003007816 */ /* 0x000fe200000000ff */
[----:B------:R-:W-:-:S03]  /*a4a0*/  IMAD.IADD R3, R9, 0x1, R10 ;  /* 0x0000000109037824 */ /* 0x000fc600078e020a */
[C---:B------:R-:W-:Y:S02]  /*a4b0*/  IADD3 R21, P1, R0.reuse, R21, RZ ;  /* 0x0000001500157210 */ /* 0x040fe40007f3e0ff */
[----:B------:R-:W-:Y:S02]  /*a4c0*/  ISETP.GE.U32.AND P0, PT, R3, R13, PT ;  /* 0x0000000d0300720c */ /* 0x000fe40003f06070 */
[----:B------:R-:W-:-:S11]  /*a4d0*/  LEA.HI.X.SX32 R20, R0, R20, 0x1, P1 ;  /* 0x0000001400147211 */ /* 0x000fd600008f0eff */
[----:B------:R-:W-:Y:S05]  /*a4e0*/  @P0 BRA `(.L_x_8005) ;  /* 0x0000000000280947 */ /* 0x000fea0003800000 */
[----:B------:R-:W-:Y:S02]  /*a4f0*/  IADD3 R10, R3, R10, RZ ;  /* 0x0000000a030a7210 */ /* 0x000fe40007ffe0ff */
[----:B------:R-:W-:Y:S02]  /*a500*/  LOP3.LUT R2, R2, 0xffff, RZ, 0xc0, !PT ;  /* 0x0000ffff02027812 */ /* 0x000fe400078ec0ff */
[----:B------:R-:W-:Y:S02]  /*a510*/  ISETP.GE.U32.AND P0, PT, R10, R13, PT ;  /* 0x0000000d0a00720c */ /* 0x000fe40003f06070 */
[----:B------:R-:W-:-:S04]  /*a520*/  PRMT R0, R2, 0x8880, RZ ;  /* 0x0000888002007816 */ /* 0x000fc800000000ff */
[----:B------:R-:W-:-:S04]  /*a530*/  IADD3 R6, P1, R0, R6, RZ ;  /* 0x0000000600067210 */ /* 0x000fc80007f3e0ff */
[----:B------:R-:W-:-:S03]  /*a540*/  LEA.HI.X.SX32 R5, R0, R5, 0x1, P1 ;  /* 0x0000000500057211 */ /* 0x000fc600008f0eff */
[----:B------:R-:W-:-:S04]  /*a550*/  @!P0 LOP3.LUT R28, R28, 0xffff, RZ, 0xc0, !PT ;  /* 0x0000ffff1c1c8812 */ /* 0x000fc800078ec0ff */
[----:B------:R-:W-:-:S04]  /*a560*/  @!P0 PRMT R2, R28, 0x8880, RZ ;  /* 0x000088801c028816 */ /* 0x000fc800000000ff */
[----:B------:R-:W-:-:S04]  /*a570*/  @!P0 IADD3 R8, P2, R2, R8, RZ ;  /* 0x0000000802088210 */ /* 0x000fc80007f5e0ff */
[----:B------:R-:W-:-:S09]  /*a580*/  @!P0 LEA.HI.X.SX32 R7, R2, R7, 0x1, P2 ;  /* 0x0000000702078211 */ /* 0x000fd200010f0eff */
.L_x_8005:
[----:B------:R-:W-:Y:S05]  /*a590*/  BSYNC B1 ;  /* 0x0000000000017941 */ /* 0x000fea0003800000 */
.L_x_8004:
[----:B------:R-:W-:-:S04]  /*a5a0*/  IADD3 R21, P0, P1, R6, R21, R23 ;  /* 0x0000001506157210 */ /* 0x000fc8000791e017 */
[----:B------:R-:W-:Y:S02]  /*a5b0*/  IADD3 R16, P2, R21, R8, RZ ;  /* 0x0000000815107210 */ /* 0x000fe40007f5e0ff */
[----:B------:R-:W-:-:S05]  /*a5c0*/  IADD3.X R20, R5, R20, R22, P0, P1 ;  /* 0x0000001405147210 */ /* 0x000fca00007e2416 */
[----:B------:R-:W-:Y:S01]  /*a5d0*/  IMAD.X R17, R20, 0x1, R7, P2 ;  /* 0x0000000114117824 */ /* 0x000fe200010e0607 */
[----:B------:R-:W-:Y:S06]  /*a5e0*/  BRA `(.L_x_7973) ;  /* 0x0000000c00947947 */ /* 0x000fec0003800000 */
.L_x_7989:
        /* <DEDUP_REMOVED lines=8> */
[----:B------:R-:W-:Y:S01]  /*a670*/  MOV R0, R3 ;  /* 0x0000000300007202 */ /* 0x000fe20000000f00 */
[----:B------:R-:W-:Y:S01]  /*a680*/  IMAD.MOV.U32 R5, RZ, RZ, R3 ;  /* 0x000000ffff057224 */ /* 0x000fe200078e0003 */
[----:B------:R-:W-:Y:S01]  /*a690*/  MOV R4, R2 ;  /* 0x0000000200047202 */ /* 0x000fe20000000f00 */
[----:B------:R-:W-:-:S07]  /*a6a0*/  IMAD.MOV.U32 R6, RZ, RZ, R2 ;  /* 0x000000ffff067224 */ /* 0x000fce00078e0002 */
.L_x_8009:
[-C--:B------:R-:W-:Y:S01]  /*a6b0*/  IADD3 R17, R10, R9.reuse, RZ ;  /* 0x000000090a117210 */ /* 0x080fe20007ffe0ff */
[----:B------:R-:W-:Y:S01]  /*a6c0*/  IMAD R15, R22, R9, RZ ;  /* 0x00000009160f7224 */ /* 0x000fe200078e02ff */
[----:B------:R-:W-:-:S03]  /*a6d0*/  ULDC.64 UR4, c[0x0][0x5f0] ;  /* 0x00017c0000047ab9 */ /* 0x000fc60000000a00 */
[----:B------:R-:W-:Y:S01]  /*a6e0*/  IMAD.IADD R19, R17, 0x1, R10 ;  /* 0x0000000111137824 */ /* 0x000fe200078e020a */
[----:B------:R-:W-:Y:S01]  /*a6f0*/  IADD3 R14, P0, P1, R15, UR4, R12 ;  /* 0x000000040f0e7c10 */ /* 0x000fe2000f91e00c */
[----:B------:R-:W-:-:S03]  /*a700*/  IMAD R17, R17, R22, RZ ;  /* 0x0000001611117224 */ /* 0x000fc600078e02ff */
[C---:B------:R-:W-:Y:S01]  /*a710*/  IADD3 R9, R19.reuse, R10, RZ ;  /* 0x0000000a13097210 */ /* 0x040fe20007ffe0ff */
[-C--:B------:R-:W-:Y:S01]  /*a720*/  IMAD R19, R19, R22.reuse, RZ ;  /* 0x0000001613137224 */ /* 0x080fe200078e02ff */
[--C-:B------:R-:W-:Y:S02]  /*a730*/  IADD3 R16, P2, P3, R17, UR4, R12.reuse ;  /* 0x0000000411107c10 */ /* 0x100fe4000fb5e00c */
[--C-:B------:R-:W-:Y:S01]  /*a740*/  IADD3.X R15, RZ, UR5, R11.reuse, P0, P1 ;  /* 0x00000005ff0f7c10 */ /* 0x100fe200087e240b */
[----:B------:R-:W-:Y:S01]  /*a750*/  IMAD R21, R9, R22, RZ ;  /* 0x0000001609157224 */ /* 0x000fe200078e02ff */
[----:B------:R-:W-:Y:S02]  /*a760*/  IADD3.X R17, RZ, UR5, R11, P2, P3 ;  /* 0x00000005ff117c10 */ /* 0x000fe400097e640b */
[--C-:B------:R-:W-:Y:S01]  /*a770*/  IADD3 R18, P0, P1, R19, UR4, R12.reuse ;  /* 0x0000000413127c10 */ /* 0x100fe2000f91e00c */
[----:B------:R-:W2:Y:S01]  /*a780*/  LDG.E.U8 R14, desc[UR36][R14.64] ;  /* 0x000000240e0e7981 */ /* 0x000ea2000c1e1100 */
[----:B------:R-:W-:-:S02]  /*a790*/  IADD3 R20, P2, P3, R21, UR4, R12 ;  /* 0x0000000415147c10 */ /* 0x000fc4000fb5e00c */
[--C-:B------:R-:W-:Y:S01]  /*a7a0*/  IADD3.X R19, RZ, UR5, R11.reuse, P0, P1 ;  /* 0x00000005ff137c10 */ /* 0x100fe200087e240b */
[----:B------:R-:W3:Y:S01]  /*a7b0*/  LDG.E.U8 R16, desc[UR36][R16.64] ;  /* 0x0000002410107981 */ /* 0x000ee2000c1e1100 */
[----:B------:R-:W-:-:S03]  /*a7c0*/  IADD3.X R21, RZ, UR5, R11, P2, P3 ;  /* 0x00000005ff157c10 */ /* 0x000fc600097e640b */
[----:B------:R-:W4:Y:S04]  /*a7d0*/  LDG.E.U8 R18, desc[UR36][R18.64] ;  /* 0x0000002412127981 */ /* 0x000f28000c1e1100 */
[----:B------:R-:W5:Y:S01]  /*a7e0*/  LDG.E.U8 R23, desc[UR36][R20.64] ;  /* 0x0000002414177981 */ /* 0x000f62000c1e1100 */
        /* <DEDUP_REMOVED lines=17> */
.L_x_8008:
[----:B------:R-:W-:Y:S02]  /*a900*/  PRMT R21, R18, 0x7610, R21 ;  /* 0x0000761012157816 */ /* 0x000fe40000000015 */
[----:B------:R-:W-:Y:S02]  /*a910*/  PRMT R19, R14, 0x7610, R19 ;  /* 0x000076100e137816 */ /* 0x000fe40000000013 */
[----:B------:R-:W-:Y:S02]  /*a920*/  PRMT R20, R16, 0x7610, R20 ;  /* 0x0000761010147816 */ /* 0x000fe40000000014 */
[----:B------:R-:W-:-:S07]  /*a930*/  PRMT R18, R23, 0x7610, R18 ;  /* 0x0000761017127816 */ /* 0x000fce0000000012 */
.L_x_8007:
[----:B------:R-:W-:Y:S05]  /*a940*/  BSYNC B1 ;  /* 0x0000000000017941 */ /* 0x000fea0003800000 */
.L_x_8006:
        /* <DEDUP_REMOVED lines=21> */
[----:B------:R-:W-:-:S04]  /*aaa0*/  IADD3 R16, P2, P3, R17, R14, R12 ;  /* 0x0000000e11107210 */ /* 0x000fc80007b5e00c */
[----:B------:R-:W-:-:S07]  /*aab0*/  IADD3.X R17, RZ, R15, R11, P2, P3 ;  /* 0x0000000fff117210 */ /* 0x000fce00017e640b */
[----:B------:R-:W-:-:S05]  /*aac0*/  @!P1 IMAD R21, R21, R22, RZ ;  /* 0x0000001615159224 */ /* 0x000fca00078e02ff */
[----:B------:R-:W-:Y:S02]  /*aad0*/  @!P1 IADD3 R14, P4, P5, R21, R14, R12 ;  /* 0x0000000e150e9210 */ /* 0x000fe40007d9e00c */
[----:B------:R0:W5:Y:S02]  /*aae0*/  LDG.E.U8 R21, desc[UR36][R16.64] ;  /* 0x0000002410157981 */ /* 0x000164000c1e1100 */
[----:B------:R-:W-:-:S05]  /*aaf0*/  @!P1 IADD3.X R15, RZ, R15, R11, P4, P5 ;  /* 0x0000000fff0f9210 */ /* 0x000fca00027ea40b */
[----:B------:R0:W5:Y:S04]  /*ab00*/  @!P1 LDG.E.U8 R18, desc[UR36][R14.64] ;  /* 0x000000240e129981 */ /* 0x000168000c1e1100 */
.L_x_8011:
[----:B------:R-:W-:Y:S05]  /*ab10*/  BSYNC B1 ;  /* 0x0000000000017941 */ /* 0x000fea0003800000 */
.L_x_8010:
[----:B------:R-:W-:Y:S04]  /*ab20*/  BSSY B1, `(.L_x_8012) ;  /* 0x000001b000017945 */ /* 0x000fe80003800000 */
[----:B------:R-:W-:Y:S05]  /*ab30*/  @P0 BRA `(.L_x_8013) ;  /* 0x0000000000640947 */ /* 0x000fea0003800000 */
[----:B------:R-:W-:Y:S01]  /*ab40*/  IMAD.IADD R11, R9, 0x1, R10 ;  /* 0x00000001090b7824 */ /* 0x000fe200078e020a */
[----:B-----5:R-:W-:-:S04]  /*ab50*/  LOP3.LUT R19, R19, 0xffff, RZ, 0xc0, !PT ;  /* 0x0000ffff13137812 */ /* 0x020fc800078ec0ff */
[----:B------:R-:W-:Y:S02]  /*ab60*/  ISETP.GE.U32.AND P0, PT, R11, R13, PT ;  /* 0x0000000d0b00720c */ /* 0x000fe40003f06070 */
[----:B------:R-:W-:-:S04]  /*ab70*/  PRMT R19, R19, 0x8880, RZ ;  /* 0x0000888013137816 */ /* 0x000fc800000000ff */
[----:B------:R-:W-:-:S04]  /*ab80*/  MOV R9, R19 ;  /* 0x0000001300097202 */ /* 0x000fc80000000f00 */
[----:B------:R-:W-:-:S04]  /*ab90*/  IADD3 R5, P1, R9, R5, RZ ;  /* 0x0000000509057210 */ /* 0x000fc80007f3e0ff */
[----:B------:R-:W-:Y:S01]  /*aba0*/  LEA.HI.X.SX32 R6, R9, R6, 0x1, P1 ;  /* 0x0000000609067211 */ /* 0x000fe200008f0eff */
[----:B------:R-:W-:Y:S08]  /*abb0*/  @P0 BRA `(.L_x_8013) ;  /* 0x0000000000440947 */ /* 0x000ff00003800000 */
[----:B------:R-:W-:Y:S01]  /*abc0*/  IMAD.IADD R11, R11, 0x1, R10 ;  /* 0x000000010b0b7824 */ /* 0x000fe200078e020a */
[----:B------:R-:W-:-:S04]  /*abd0*/  LOP3.LUT R20, R20, 0xffff, RZ, 0xc0, !PT ;  /* 0x0000ffff14147812 */ /* 0x000fc800078ec0ff */
[----:B------:R-:W-:Y:S02]  /*abe0*/  ISETP.GE.U32.AND P0, PT, R11, R13, PT ;  /* 0x0000000d0b00720c */ /* 0x000fe40003f06070 */
[----:B------:R-:W-:-:S04]  /*abf0*/  PRMT R9, R20, 0x8880, RZ ;  /* 0x0000888014097816 */ /* 0x000fc800000000ff */
[----:B------:R-:W-:-:S04]  /*ac00*/  IADD3 R3, P1, R9, R3, RZ ;  /* 0x0000000309037210 */ /* 0x000fc80007f3e0ff */
[----:B------:R-:W-:-:S03]  /*ac10*/  LEA.HI.X.SX32 R4, R9, R4, 0x1, P1 ;  /* 0x0000000409047211 */ /* 0x000fc600008f0eff */
[----:B------:R-:W-:Y:S06]  /*ac20*/  @P0 BRA `(.L_x_8013) ;  /* 0x0000000000280947 */ /* 0x000fec0003800000 */
        /* <DEDUP_REMOVED lines=10> */
.L_x_8013:
[----:B------:R-:W-:Y:S05]  /*acd0*/  BSYNC B1 ;  /* 0x0000000000017941 */ /* 0x000fea0003800000 */
.L_x_8012:
[----:B------:R-:W-:-:S04]  /*ace0*/  IADD3 R3, P0, P1, R0, R3, R5 ;  /* 0x0000000300037210 */ /* 0x000fc8000791e005 */
[----:B0-----:R-:W-:Y:S02]  /*acf0*/  IADD3 R16, P2, R3, R8, RZ ;  /* 0x0000000803107210 */ /* 0x001fe40007f5e0ff */
[----:B------:R-:W-:-:S05]  /*ad00*/  IADD3.X R2, R2, R4, R6, P0, P1 ;  /* 0x0000000402027210 */ /* 0x000fca00007e2406 */
[----:B------:R-:W-:Y:S01]  /*ad10*/  IMAD.X R17, R2, 0x1, R7, P2 ;  /* 0x0000000102117824 */ /* 0x000fe200010e0607 */
[----:B------:R-:W-:Y:S06]  /*ad20*/  BRA `(.L_x_7973) ;  /* 0x0000000400c47947 */ /* 0x000fec0003800000 */
.L_x_7988:
[----:B------:R-:W0:Y:S01]  /*ad30*/  LDC R5, c[0x0][0x22c] ;  /* 0x00008b00ff057b82 */ /* 0x000e220000000800 */
[----:B------:R-:W-:Y:S01]  /*ad40*/  BSSY B1, `(.L_x_8014) ;  /* 0x0000037000017945 */ /* 0x000fe20003800000 */
[----:B------:R-:W-:-:S06]  /*ad50*/  MOV R22, R9 ;  /* 0x0000000900167202 */ /* 0x000fcc0000000f00 */
[----:B------:R-:W1:Y:S08]  /*ad60*/  LDC R6, c[0x0][0x218] ;  /* 0x00008600ff067b82 */ /* 0x000e700000000800 */
[----:B------:R-:W2:Y:S01]  /*ad70*/  LDC R2, c[0x0][0x21c] ;  /* 0x00008700ff027b82 */ /* 0x000ea20000000800 */
[----:B0-----:R-:W-:-:S05]  /*ad80*/  IMAD R0, R5, 0x3, R9 ;  /* 0x0000000305007824 */ /* 0x001fca00078e0209 */
[----:B------:R-:W-:Y:S01]  /*ad90*/  ISETP.GE.U32.AND P0, PT, R0, R13, PT ;  /* 0x0000000d0000720c */ /* 0x000fe20003f06070 */
[--C-:B-1----:R-:W-:Y:S01]  /*ada0*/  IMAD.MOV.U32 R16, RZ, RZ, R6.reuse ;  /* 0x000000ffff107224 */ /* 0x102fe200078e0006 */
[----:B------:R-:W-:Y:S01]  /*adb0*/  MOV R7, R6 ;  /* 0x0000000600077202 */ /* 0x000fe20000000f00 */
[----:B------:R-:W-:Y:S01]  /*adc0*/  IMAD.MOV.U32 R10, RZ, RZ, R6 ;  /* 0x000000ffff0a7224 */ /* 0x000fe200078e0006 */
[-C--:B--2---:R-:W-:Y:S01]  /*add0*/  MOV R0, R2.reuse ;  /* 0x0000000200007202 */ /* 0x084fe20000000f00 */
[----:B------:R-:W-:Y:S01]  /*ade0*/  IMAD.MOV.U32 R3, RZ, RZ, R2 ;  /* 0x000000ffff037224 */ /* 0x000fe200078e0002 */
[----:B------:R-:W-:-:S07]  /*adf0*/  MOV R4, R2 ;  /* 0x0000000200047202 */ /* 0x000fce0000000f00 */
[----:B------:R-:W-:Y:S05]  /*ae00*/  @P0 BRA `(.L_x_8015) ;  /* 0x0000000000a80947 */ /* 0x000fea0003800000 */
[----:B------:R-:W-:Y:S01]  /*ae10*/  BSSY B2, `(.L_x_8016) ;  /* 0x0000025000027945 */ /* 0x000fe20003800000 */
[----:B------:R-:W-:Y:S01]  /*ae20*/  IMAD.MOV.U32 R7, RZ, RZ, R6 ;  /* 0x000000ffff077224 */ /* 0x000fe200078e0006 */
[----:B------:R-:W-:Y:S01]  /*ae30*/  MOV R10, R6 ;  /* 0x00000006000a7202 */ /* 0x000fe20000000f00 */
[----:B------:R-:W-:Y:S01]  /*ae40*/  IMAD.MOV.U32 R3, RZ, RZ, R2 ;  /* 0x000000ffff037224 */ /* 0x000fe200078e0002 */
[----:B------:R-:W-:-:S07]  /*ae50*/  MOV R4, R2 ;  /* 0x0000000200047202 */ /* 0x000fce0000000f00 */
.L_x_8017:
[C---:B------:R-:W-:Y:S01]  /*ae60*/  IMAD.IADD R14, R22.reuse, 0x1, R5 ;  /* 0x00000001160e7824 */ /* 0x040fe200078e0205 */
[----:B------:R-:W-:Y:S02]  /*ae70*/  ULDC.64 UR4, c[0x0][0x5f0] ;  /* 0x00017c0000047ab9 */ /* 0x000fe40000000a00 */
[--C-:B------:R-:W-:Y:S02]  /*ae80*/  IADD3 R8, P0, P1, R22, UR4, R12.reuse ;  /* 0x0000000416087c10 */ /* 0x100fe4000f91e00c */
[C---:B------:R-:W-:Y:S02]  /*ae90*/  IADD3 R18, R14.reuse, R5, RZ ;  /* 0x000000050e127210 */ /* 0x040fe40007ffe0ff */
[----:B------:R-:W-:Y:S02]  /*aea0*/  IADD3 R14, P2, P3, R14, UR4, R12 ;  /* 0x000000040e0e7c10 */ /* 0x000fe4000fb5e00c */
[----:B------:R-:W-:Y:S01]  /*aeb0*/  IADD3.X R9, RZ, UR5, R11, P0, P1 ;  /* 0x00000005ff097c10 */ /* 0x000fe200087e240b */
[----:B------:R-:W-:Y:S01]  /*aec0*/  IMAD.IADD R22, R18, 0x1, R5 ;  /* 0x0000000112167824 */ /* 0x000fe200078e0205 */
[----:B------:R-:W-:-:S02]  /*aed0*/  IADD3.X R15, RZ, UR5, R11, P2, P3 ;  /* 0x00000005ff0f7c10 */ /* 0x000fc400097e640b */
[--C-:B------:R-:W-:Y:S01]  /*aee0*/  IADD3 R18, P0, P1, R18, UR4, R12.reuse ;  /* 0x0000000412127c10 */ /* 0x100fe2000f91e00c */
[----:B------:R-:W2:Y:S01]  /*aef0*/  LDG.E.U8 R8, desc[UR36][R8.64] ;  /* 0x0000002408087981 */ /* 0x000ea2000c1e1100 */
[----:B------:R-:W-:Y:S02]  /*af00*/  IADD3 R20, P2, P3, R22, UR4, R12 ;  /* 0x0000000416147c10 */ /* 0x000fe4000fb5e00c */
[--C-:B------:R-:W-:Y:S01]  /*af10*/  IADD3.X R19, RZ, UR5, R11.reuse, P0, P1 ;  /* 0x00000005ff137c10 */ /* 0x100fe200087e240b */
[----:B------:R-:W3:Y:S01]  /*af20*/  LDG.E.U8 R14, desc[UR36][R14.64] ;  /* 0x000000240e0e7981 */ /* 0x000ee2000c1e1100 */
[----:B------:R-:W-:-:S03]  /*af30*/  IADD3.X R21, RZ, UR5, R11, P2, P3 ;  /* 0x00000005ff157c10 */ /* 0x000fc600097e640b */
[----:B------:R-:W4:Y:S04]  /*af40*/  LDG.E.U8 R17, desc[UR36][R18.64] ;  /* 0x0000002412117981 */ /* 0x000f28000c1e1100 */
[----:B------:R-:W5:Y:S01]  /*af50*/  LDG.E.U8 R21, desc[UR36][R20.64] ;  /* 0x0000002414157981 */ /* 0x000f62000c1e1100 */
[----:B------:R-:W-:-:S05]  /*af60*/  IADD3 R22, R22, R5, RZ ;  /* 0x0000000516167210 */ /* 0x000fca0007ffe0ff */
        /* <DEDUP_REMOVED lines=16> */
.L_x_8016:
[----:B------:R-:W-:Y:S02]  /*b070*/  PRMT R20, R17, 0x7610, R20 ;  /* 0x0000761011147816 */ /* 0x000fe40000000014 */
[----:B------:R-:W-:Y:S02]  /*b080*/  PRMT R18, R8, 0x7610, R18 ;  /* 0x0000761008127816 */ /* 0x000fe40000000012 */
[----:B------:R-:W-:Y:S02]  /*b090*/  PRMT R19, R14, 0x7610, R19 ;  /* 0x000076100e137816 */ /* 0x000fe40000000013 */
[----:B------:R-:W-:-:S07]  /*b0a0*/  PRMT R17, R21, 0x7610, R17 ;  /* 0x0000761015117816 */ /* 0x000fce0000000011 */
.L_x_8015:
[----:B------:R-:W-:Y:S05]  /*b0b0*/  BSYNC B1 ;  /* 0x0000000000017941 */ /* 0x000fea0003800000 */
.L_x_8014:
        /* <DEDUP_REMOVED lines=24> */
.L_x_8019:
[----:B------:R-:W-:Y:S05]  /*b240*/  BSYNC B1 ;  /* 0x0000000000017941 */ /* 0x000fea0003800000 */
.L_x_8018:
[----:B------:R-:W-:Y:S04]  /*b250*/  BSSY B1, `(.L_x_8020) ;  /* 0x000001a000017945 */ /* 0x000fe80003800000 */
[----:B------:R-:W-:Y:S05]  /*b260*/  @P0 BRA `(.L_x_8021) ;  /* 0x0000000000600947 */ /* 0x000fea0003800000 */
[----:B------:R-:W-:Y:S02]  /*b270*/  IADD3 R12, R22, R5, RZ ;  /* 0x00000005160c7210 */ /* 0x000fe40007ffe0ff */
[----:B-----5:R-:W-:Y:S02]  /*b280*/  LOP3.LUT R18, R18, 0xffff, RZ, 0xc0, !PT ;  /* 0x0000ffff12127812 */ /* 0x020fe400078ec0ff */
[----:B------:R-:W-:Y:S02]  /*b290*/  ISETP.GE.U32.AND P0, PT, R12, R13, PT ;  /* 0x0000000d0c00720c */ /* 0x000fe40003f06070 */
[----:B0-----:R-:W-:-:S04]  /*b2a0*/  PRMT R9, R18, 0x8880, RZ ;  /* 0x0000888012097816 */ /* 0x001fc800000000ff */
[----:B------:R-:W-:-:S04]  /*b2b0*/  IADD3 R10, P1, R9, R10, RZ ;  /* 0x0000000a090a7210 */ /* 0x000fc80007f3e0ff */
[----:B------:R-:W-:-:S03]  /*b2c0*/  LEA.HI.X.SX32 R4, R9, R4, 0x1, P1 ;  /* 0x0000000409047211 */ /* 0x000fc600008f0eff */
[----:B------:R-:W-:Y:S06]  /*b2d0*/  @P0 BRA `(.L_x_8021) ;  /* 0x0000000000440947 */ /* 0x000fec0003800000 */
        /* <DEDUP_REMOVED lines=17> */
.L_x_8021:
[----:B------:R-:W-:Y:S05]  /*b3f0*/  BSYNC B1 ;  /* 0x0000000000017941 */ /* 0x000fea0003800000 */
.L_x_8020:
[----:B------:R-:W-:-:S04]  /*b400*/  IADD3 R7, P0, P1, R6, R7, R10 ;  /* 0x0000000706077210 */ /* 0x000fc8000791e00a */
[----:B------:R-:W-:Y:S02]  /*b410*/  IADD3 R16, P2, R16, R7, RZ ;  /* 0x0000000710107210 */ /* 0x000fe40007f5e0ff */
[----:B------:R-:W-:-:S05]  /*b420*/  IADD3.X R3, R2, R3, R4, P0, P1 ;  /* 0x0000000302037210 */ /* 0x000fca00007e2404 */
[----:B-----5:R-:W-:-:S07]  /*b430*/  IMAD.X R17, R0, 0x1, R3, P2 ;  /* 0x0000000100117824 */ /* 0x020fce00010e0603 */
.L_x_7973:
[----:B------:R-:W-:Y:S05]  /*b440*/  BSYNC B0 ;  /* 0x0000000000007941 */ /* 0x000fea0003800000 */
.L_x_7972:
[----:B------:R-:W-:Y:S02]  /*b450*/  ULDC UR4, c[0x0][0x23c] ;  /* 0x00008f0000047ab9 */ /* 0x000fe40000000800 */
[----:B------:R-:W-:-:S13]  /*b460*/  ISETP.NE.AND P0, PT, RZ, UR4, PT ;  /* 0x00000004ff007c0c */ /* 0x000fda000bf05270 */
[----:B------:R-:W-:Y:S05]  /*b470*/  @!P0 BRA `(.L_x_8022) ;  /* 0x0000000000788947 */ /* 0x000fea0003800000 */
[----:B------:R-:W1:Y:S01]  /*b480*/  S2R R0, SR_TID.Y ;  /* 0x0000000000007919 */ /* 0x000e620000002200 */
[----:B------:R-:W2:Y:S01]  /*b490*/  S2UR UR5, SR_CgaCtaId ;  /* 0x00000000000579c3 */ /* 0x000ea20000008800 */
[----:B------:R-:W-:Y:S01]  /*b4a0*/  UMOV UR4, 0x400 ;  /* 0x0000040000047882 */ /* 0x000fe20000000000 */
[----:B------:R-:W-:Y:S01]  /*b4b0*/  ULDC UR6, c[0x0][0x0] ;  /* 0x0000000000067ab9 */ /* 0x000fe20000000800 */
[----:B-----5:R-:W1:Y:S01]  /*b4c0*/  S2R R2, SR_TID.X ;  /* 0x0000000000027919 */ /* 0x020e620000002100 */
        /* <DEDUP_REMOVED lines=10> */
.L_x_8023:
[----:B------:R-:W2:Y:S01]  /*b570*/  S2R R4, SR_TID.Y ;  /* 0x0000000000047919 */ /* 0x000ea20000002200 */
[----:B------:R-:W3:Y:S01]  /*b580*/  S2R R3, SR_TID.X ;  /* 0x0000000000037919 */ /* 0x000ee20000002100 */
[----:B------:R-:W-:Y:S01]  /*b590*/  BAR.SYNC.DEFER_BLOCKING 0x0 ;  /* 0x0000000000007b1d */ /* 0x000fe20000010000 */
[----:B--2---:R-:W-:-:S05]  /*b5a0*/  IMAD.IADD R2, R4, 0x1, R0 ;  /* 0x0000000104027824 */ /* 0x004fca00078e0200 */
        /* <DEDUP_REMOVED lines=11> */
.L_x_8022:
[----:B------:R-:W-:Y:S02]  /*b660*/  ULDC UR4, c[0x0][0x238] ;  /* 0x00008e0000047ab9 */ /* 0x000fe40000000800 */
[----:B------:R-:W-:-:S13]  /*b670*/  ISETP.NE.AND P0, PT, RZ, UR4, PT ;  /* 0x00000004ff007c0c */ /* 0x000fda000bf05270 */
[----:B------:R-:W-:Y:S05]  /*b680*/  @!P0 BRA `(.L_x_8024) ;  /* 0x0000000000b08947 */ /* 0x000fea0003800000 */
[----:B------:R-:W2:Y:S02]  /*b690*/  LDC R7, c[0x0][RZ] ;  /* 0x00000000ff077b82 */ /* 0x000ea40000000800 */
[----:B--2---:R-:W-:Y:S01]  /*b6a0*/  ISETP.GT.AND P0, PT, R7, 0x20, PT ;  /* 0x000000200700780c */ /* 0x004fe20003f04270 */
[----:B------:R-:W-:-:S12]  /*b6b0*/  IMAD.MOV.U32 R0, RZ, RZ, R7 ;  /* 0x000000ffff007224 */ /* 0x000fd800078e0007 */
[----:B------:R-:W-:Y:S05]  /*b6c0*/  @!P0 BRA `(.L_x_8025) ;  /* 0x0000000000748947 */ /* 0x000fea0003800000 */
[----:B-----5:R-:W2:Y:S01]  /*b6d0*/  S2R R2, SR_TID.Y ;  /* 0x0000000000027919 */ /* 0x020ea20000002200 */
        /* <DEDUP_REMOVED lines=13> */
[----:B------:R-:W-:-:S07]  /*b7b0*/  IMAD.MOV.U32 R0, RZ, RZ, R2 ;  /* 0x000000ffff007224 */ /* 0x000fce00078e0002 */
.L_x_8026:
        /* <DEDUP_REMOVED lines=8> */
[----:B-1----:R-:W-:-:S04]  /*b840*/  @!P0 IADD3 R16, P1, R2, R16, RZ ;  /* 0x0000001002108210 */ /* 0x002fc80007f3e0ff */
[----:B------:R-:W-:-:S05]  /*b850*/  @!P0 IADD3.X R17, R3, R17, RZ, P1, !PT ;  /* 0x0000001103118210 */ /* 0x000fca0000ffe4ff */
[----:B------:R1:W-:Y:S01]  /*b860*/  @!P0 STS.64 [R5], R16 ;  /* 0x0000001005008388 */ /* 0x0003e20000000a00 */
[----:B------:R-:W-:-:S13]  /*b870*/  ISETP.GE.AND P0, PT, R0, 0x20, PT ;  /* 0x000000200000780c */ /* 0x000fda0003f06270 */
[----:B-1----:R-:W-:Y:S05]  /*b880*/  @P0 BRA `(.L_x_8026) ;  /* 0xfffffffc00cc0947 */ /* 0x002fea000383ffff */
[----:B------:R-:W-:-:S07]  /*b890*/  IMAD.MOV.U32 R0, RZ, RZ, 0x20 ;  /* 0x00000020ff007424 */ /* 0x000fce00078e00ff */
.L_x_8025:
[----:B------:R-:W-:Y:S01]  /*b8a0*/  BAR.SYNC.DEFER_BLOCKING 0x0 ;  /* 0x0000000000007b1d */ /* 0x000fe20000010000 */
[----:B------:R-:W-:-:S13]  /*b8b0*/  ISETP.GE.AND P0, PT, R0, 0x2, PT ;  /* 0x000000020000780c */ /* 0x000fda0003f06270 */
[----:B------:R-:W-:Y:S05]  /*b8c0*/  @!P0 BRA `(.L_x_8024) ;  /* 0x0000000000208947 */ /* 0x000fea0003800000 */
[----:B-----5:R-:W-:-:S07]  /*b8d0*/  MOV R3, 0x1 ;  /* 0x0000000100037802 */ /* 0x020fce0000000f00 */
.L_x_8027:
[----:B-1----:R-:W1:Y:S04]  /*b8e0*/  SHFL.DOWN PT, R5, R16, R3, 0x1f ;  /* 0x08001f0310057589 */ /* 0x002e6800000e0000 */
[----:B------:R2:W3:Y:S02]  /*b8f0*/  SHFL.DOWN PT, R2, R17, R3, 0x1f ;  /* 0x08001f0311027589 */ /* 0x0004e400000e0000 */
[----:B--2---:R-:W-:-:S05]  /*b900*/  IMAD.SHL.U32 R3, R3, 0x2, RZ ;  /* 0x0000000203037824 */ /* 0x004fca00078e00ff */
[----:B------:R-:W-:Y:S02]  /*b910*/  ISETP.GE.AND P0, PT, R3, R0, PT ;  /* 0x000000000300720c */ /* 0x000fe40003f06270 */
[----:B-1----:R-:W-:-:S04]  /*b920*/  IADD3 R16, P1, R5, R16, RZ ;  /* 0x0000001005107210 */ /* 0x002fc80007f3e0ff */
[----:B---3--:R-:W-:-:S07]  /*b930*/  IADD3.X R17, R2, R17, RZ, P1, !PT ;  /* 0x0000001102117210 */ /* 0x008fce0000ffe4ff */
[----:B------:R-:W-:Y:S05]  /*b940*/  @!P0 BRA `(.L_x_8027) ;  /* 0xfffffffc00e48947 */ /* 0x000fea000383ffff */
.L_x_8024:
[----:B------:R-:W2:Y:S01]  /*b950*/  LDC R0, c[0x0][0x3f4] ;  /* 0x0000fd00ff007b82 */ /* 0x000ea20000000800 */
[----:B-----5:R-:W-:Y:S01]  /*b960*/  IMAD.MOV.U32 R18, RZ, RZ, RZ ;  /* 0x000000ffff127224 */ /* 0x020fe200078e00ff */
        /* <DEDUP_REMOVED lines=275> */
.L_x_8028:
[----:B------:R-:W-:Y:S01]  /*caa0*/  ULDC.64 UR4, c[0x0][0x608] ;  /* 0x0001820000047ab9 */ /* 0x000fe20000000a00 */
[----:B------:R-:W-:Y:S02]  /*cab0*/  CS2R R2, SRZ ;  /* 0x0000000000027805 */ /* 0x000fe4000001ff00 */
[----:B------:R-:W-:Y:S01]  /*cac0*/  ISETP.NE.U32.AND P0, PT, RZ, UR4, PT ;  /* 0x00000004ff007c0c */ /* 0x000fe2000bf05070 */
[----:B------:R-:W-:Y:S01]  /*cad0*/  IMAD.MOV.U32 R0, RZ, RZ, RZ ;  /* 0x000000ffff007224 */ /* 0x000fe200078e00ff */
[----:B------:R-:W-:Y:S02]  /*cae0*/  MOV R4, RZ ;  /* 0x000000ff00047202 */ /* 0x000fe40000000f00 */
[----:B------:R-:W-:-:S13]  /*caf0*/  ISETP.NE.AND.EX P0, PT, RZ, UR5, PT, P0 ;  /* 0x00000005ff007c0c */ /* 0x000fda000bf05300 */
[----:B------:R-:W-:Y:S05]  /*cb00*/  @!P0 BRA `(.L_x_8029) ;  /* 0x0000000400188947 */ /* 0x000fea0003800000 */
[----:B------:R-:W-:Y:S01]  /*cb10*/  HFMA2.MMA R10, -RZ, RZ, 0, 4.76837158203125e-07 ;  /* 0x00000008ff0a7435 */ /* 0x000fe200000001ff */
[----:B------:R-:W-:Y:S01]  /*cb20*/  MOV R6, 0x1 ;  /* 0x0000000100067802 */ /* 0x000fe20000000f00 */
[----:B------:R-:W-:Y:S02]  /*cb30*/  IMAD.MOV.U32 R3, RZ, RZ, RZ ;  /* 0x000000ffff037224 */ /* 0x000fe400078e00ff */
[----:B------:R-:W-:-:S07]  /*cb40*/  IMAD.MOV.U32 R11, RZ, RZ, 0x0 ;  /* 0x00000000ff0b7424 */ /* 0x000fce00078e00ff */
.L_x_8032:
[----:B------:R-:W-:Y:S01]  /*cb50*/  LOP3.LUT R0, R3, R11, RZ, 0xfc, !PT ;  /* 0x0000000b03007212 */ /* 0x000fe200078efcff */
[----:B------:R-:W-:-:S03]  /*cb60*/  IMAD.MOV.U32 R7, RZ, RZ, R11 ;  /* 0x000000ffff077224 */ /* 0x000fc600078e000b */
[----:B------:R-:W-:Y:S02]  /*cb70*/  ISETP.NE.U32.AND P0, PT, R0, RZ, PT ;  /* 0x000000ff0000720c */ /* 0x000fe40003f05070 */
[----:B------:R-:W-:-:S11]  /*cb80*/  MOV R0, R10 ;  /* 0x0000000a00007202 */ /* 0x000fd60000000f00 */
[----:B------:R-:W-:Y:S05]  /*cb90*/  @!P0 BRA `(.L_x_8030) ;  /* 0x0000000000148947 */ /* 0x000fea0003800000 */
[----:B0-----:R-:W-:Y:S01]  /*cba0*/  MOV R9, R10 ;  /* 0x0000000a00097202 */ /* 0x001fe20000000f00 */
[----:B------:R-:W-:Y:S01]  /*cbb0*/  IMAD.MOV.U32 R10, RZ, RZ, R3 ;  /* 0x000000ffff0a7224 */ /* 0x000fe200078e0003 */
[----:B------:R-:W-:-:S07]  /*cbc0*/  MOV R8, 0xcbe0 ;  /* 0x0000cbe000087802 */ /* 0x000fce0000000f00 */
[----:B-1----:R-:W-:Y:S05]  /*cbd0*/  CALL.REL.NOINC `($__internal_35_$__cuda_sm20_rem_u64) ;  /* 0x0000003000087944 */ /* 0x002fea0003c00000 */
[----:B------:R-:W-:Y:S05]  /*cbe0*/  BRA `(.L_x_8031) ;  /* 0x00000000004c7947 */ /* 0x000fea0003800000 */
.L_x_8030:
[----:B------:R-:W2:Y:S01]  /*cbf0*/  I2F.U32.RP R4, R10 ;  /* 0x0000000a00047306 */ /* 0x000ea20000209000 */
[----:B------:R-:W-:Y:S01]  /*cc00*/  ISETP.NE.U32.AND P1, PT, R10, RZ, PT ;  /* 0x000000ff0a00720c */ /* 0x000fe20003f25070 */
[----:B------:R-:W-:-:S06]  /*cc10*/  IMAD.MOV.U32 R11, RZ, RZ, RZ ;  /* 0x000000ffff0b7224 */ /* 0x000fcc00078e00ff */
[----:B--2---:R-:W2:Y:S02]  /*cc20*/  MUFU.RCP R4, R4 ;  /* 0x0000000400047308 */ /* 0x004ea40000001000 */
[----:B--2---:R-:W-:-:S06]  /*cc30*/  IADD3 R2, R4, 0xffffffe, RZ ;  /* 0x0ffffffe04027810 */ /* 0x004fcc0007ffe0ff */
[----:B------:R2:W1:Y:S02]  /*cc40*/  F2I.FTZ.U32.TRUNC.NTZ R3, R2 ;  /* 0x0000000200037305 */ /* 0x000464000021f000 */
[----:B--2---:R-:W-:Y:S01]  /*cc50*/  HFMA2.MMA R2, -RZ, RZ, 0, 0 ;  /* 0x00000000ff027435 */ /* 0x004fe200000001ff */
[----:B-1----:R-:W-:-:S04]  /*cc60*/  IMAD.MOV R5, RZ, RZ, -R3 ;  /* 0x000000ffff057224 */ /* 0x002fc800078e0a03 */
[----:B------:R-:W-:-:S05]  /*cc70*/  IMAD R5, R5, R10, RZ ;  /* 0x0000000a05057224 */ /* 0x000fca00078e02ff */
[----:B------:R-:W-:-:S06]  /*cc80*/  IMAD.HI.U32 R3, R3, R5, R2 ;  /* 0x0000000503037227 */ /* 0x000fcc00078e0002 */
        /* <DEDUP_REMOVED lines=9> */
.L_x_8031:
[----:B------:R-:W-:Y:S01]  /*cd20*/  ISETP.NE.U32.AND P0, PT, R10, RZ, PT ;  /* 0x000000ff0a00720c */ /* 0x000fe20003f05070 */
[----:B------:R-:W-:Y:S01]  /*cd30*/  IMAD.MOV.U32 R3, RZ, RZ, R7 ;  /* 0x000000ffff037224 */ /* 0x000fe200078e0007 */
[----:B------:R-:W-:Y:S02]  /*cd40*/  MOV R6, R0 ;  /* 0x0000000000067202 */ /* 0x000fe40000000f00 */
[----:B------:R-:W-:-:S13]  /*cd50*/  ISETP.NE.AND.EX P0, PT, R11, RZ, PT, P0 ;  /* 0x000000ff0b00720c */ /* 0x000fda0003f05300 */
[----:B------:R-:W-:Y:S05]  /*cd60*/  @P0 BRA `(.L_x_8032) ;  /* 0xfffffffc00780947 */ /* 0x000fea000383ffff */
[----:B------:R-:W-:-:S13]  /*cd70*/  ISETP.NE.U32.AND P0, PT, R7, RZ, PT ;  /* 0x000000ff0700720c */ /* 0x000fda0003f05070 */
[----:B------:R-:W-:Y:S05]  /*cd80*/  @!P0 BRA `(.L_x_8033) ;  /* 0x0000000000148947 */ /* 0x000fea0003800000 */
[----:B------:R-:W-:-:S07]  /*cd90*/  MOV R2, 0xcdb0 ;  /* 0x0000cdb000027802 */ /* 0x000fce0000000f00 */
[----:B0-----:R-:W-:Y:S05]  /*cda0*/  CALL.REL.NOINC `($__internal_34_$__cuda_sm20_div_u64) ;  /* 0x00000028008c7944 */ /* 0x001fea0003c00000 */
[----:B------:R-:W-:Y:S01]  /*cdb0*/  MOV R2, R0 ;  /* 0x0000000000027202 */ /* 0x000fe20000000f00 */
[----:B------:R-:W-:Y:S01]  /*cdc0*/  IMAD.MOV.U32 R3, RZ, RZ, R5 ;  /* 0x000000ffff037224 */ /* 0x000fe200078e0005 */
[----:B------:R-:W-:Y:S06]  /*cdd0*/  BRA `(.L_x_8034) ;  /* 0x00000000004c7947 */ /* 0x000fec0003800000 */
.L_x_8033:
        /* <DEDUP_REMOVED lines=19> */
.L_x_8034:
[----:B------:R-:W-:Y:S01]  /*cf10*/  ULDC.64 UR4, c[0x0][0x608] ;  /* 0x0001820000047ab9 */ /* 0x000fe20000000a00 */
[----:B------:R-:W-:Y:S02]  /*cf20*/  IMAD R3, R3, R18, RZ ;  /* 0x0000001203037224 */ /* 0x000fe400078e02ff */
[----:B------:R-:W-:-:S04]  /*cf30*/  IMAD.WIDE.U32 R4, R18, R2, UR4 ;  /* 0x0000000412047e25 */ /* 0x000fc8000f8e0002 */
[----:B------:R-:W-:Y:S01]  /*cf40*/  IMAD.MOV.U32 R2, RZ, RZ, R4 ;  /* 0x000000ffff027224 */ /* 0x000fe200078e0004 */
[----:B------:R-:W-:-:S04]  /*cf50*/  IADD3 R3, R5, R3, RZ ;  /* 0x0000000305037210 */ /* 0x000fc80007ffe0ff */
[----:B------:R-:W-:-:S07]  /*cf60*/  MOV R0, R3 ;  /* 0x0000000300007202 */ /* 0x000fce0000000f00 */
.L_x_8029:
[----:B------:R-:W-:Y:S02]  /*cf70*/  ULDC UR4, c[0x0][0x240] ;  /* 0x0000900000047ab9 */ /* 0x000fe40000000800 */
[----:B------:R-:W-:-:S13]  /*cf80*/  ISETP.NE.AND P0, PT, RZ, UR4, PT ;  /* 0x00000004ff007c0c */ /* 0x000fda000bf05270 */
[----:B------:R-:W-:Y:S05]  /*cf90*/  @!P0 BRA `(.L_x_8035) ;  /* 0x0000002000b48947 */ /* 0x000fea0003800000 */
[----:B0-----:R-:W0:Y:S01]  /*cfa0*/  S2R R14, SR_TID.X ;  /* 0x00000000000e7919 */ /* 0x001e220000002100 */
[----:B------:R-:W2:Y:S01]  /*cfb0*/  LDC R12, c[0x0][0x3f4] ;  /* 0x0000fd00ff0c7b82 */ /* 0x000ea20000000800 */
[----:B------:R-:W-:Y:S01]  /*cfc0*/  ULDC UR4, c[0x0][0x244] ;  /* 0x0000910000047ab9 */ /* 0x000fe20000000800 */
[----:B------:R-:W-:Y:S01]  /*cfd0*/  IMAD.MOV.U32 R18, RZ, RZ, RZ ;  /* 0x000000ffff127224 */ /* 0x000fe200078e00ff */
[----:B------:R-:W3:Y:S01]  /*cfe0*/  S2R R13, SR_TID.Y ;  /* 0x00000000000d7919 */ /* 0x000ee20000002200 */
[----:B-1----:R-:W1:Y:S01]  /*cff0*/  S2R R5, SR_CTAID.X ;  /* 0x0000000000057919 */ /* 0x002e620000002500 */
[----:B--2---:R-:W-:Y:S01]  /*d000*/  ISETP.NE.AND P0, PT, R12, RZ, PT ;  /* 0x000000ff0c00720c */ /* 0x004fe20003f05270 */
[----:B0-----:R-:W-:Y:S01]  /*d010*/  IMAD R6, R14, UR4, RZ ;  /* 0x000000040e067c24 */ /* 0x001fe2000f8e02ff */
[----:B------:R-:W-:-:S03]  /*d020*/  ULDC UR4, c[0x0][0x248] ;  /* 0x0000920000047ab9 */ /* 0x000fc60000000800 */
[----:B---3--:R-:W-:Y:S01]  /*d030*/  IMAD R6, R13, UR4, R6 ;  /* 0x000000040d067c24 */ /* 0x008fe2000f8e0206 */
[----:B------:R-:W-:-:S03]  /*d040*/  ULDC UR4, c[0x0][0x230] ;  /* 0x00008c0000047ab9 */ /* 0x000fc60000000800 */
[----:B-1----:R-:W-:-:S04]  /*d050*/  IMAD R7, R5, UR4, R6 ;  /* 0x0000000405077c24 */ /* 0x002fc8000f8e0206 */
        /* <DEDUP_REMOVED lines=274> */
.L_x_8036:
        /* <DEDUP_REMOVED lines=15> */
.L_x_8038:
[----:B0-----:R-:W-:Y:S05]  /*e270*/  BSYNC B0 ;  /* 0x0000000000007941 */ /* 0x001fea0003800000 */
.L_x_8037:
        /* <DEDUP_REMOVED lines=14> */
.L_x_8040:
[----:B------:R-:W-:Y:S05]  /*e360*/  BSYNC B0 ;  /* 0x0000000000007941 */ /* 0x000fea0003800000 */
.L_x_8039:
        /* <DEDUP_REMOVED lines=35> */
.L_x_8042:
[----:B------:R-:W-:Y:S05]  /*e5a0*/  BSYNC B0 ;  /* 0x0000000000007941 */ /* 0x000fea0003800000 */
.L_x_8041:
        /* <DEDUP_REMOVED lines=32> */
.L_x_8047:
[----:B------:R-:W-:-:S04]  /*e7b0*/  IMAD.IADD R9, R5, 0x1, R10 ;  /* 0x0000000105097824 */ /* 0x000fc800078e020a */
        /* <DEDUP_REMOVED lines=8> */
.L_x_8046:
[----:B------:R-:W-:Y:S05]  /*e840*/  BRA `(.L_x_8045) ;  /* 0x0000000000507947 */ /* 0x000fea0003800000 */
.L_x_8044:
        /* <DEDUP_REMOVED lines=10> */
.L_x_8048:
[----:B------:R-:W0:Y:S01]  /*e8f0*/  S2R R9, SR_TID.X ;  /* 0x0000000000097919 */ /* 0x000e220000002100 */
[----:B------:R-:W-:-:S04]  /*e900*/  IMAD.IADD R8, R5, 0x1, R10 ;  /* 0x0000000105087824 */ /* 0x000fc800078e020a */
[----:B0-----:R-:W-:-:S04]  /*e910*/  IMAD R9, R8, R11, R9 ;  /* 0x0000000b08097224 */ /* 0x001fc800078e0209 */
[----:B-1----:R-:W-:-:S06]  /*e920*/  IMAD.WIDE.U32 R8, R9, 0x8, R6 ;  /* 0x0000000809087825 */ /* 0x002fcc00078e0006 */
[----:B------:R-:W3:Y:S01]  /*e930*/  LDG.E.64 R8, desc[UR36][R8.64] ;  /* 0x0000002408087981 */ /* 0x000ee2000c1e1b00 */
[----:B--2---:R-:W-:-:S04]  /*e940*/  IADD3 R10, R13, R10, RZ ;  /* 0x0000000a0d0a7210 */ /* 0x004fc80007ffe0ff */
[----:B------:R-:W-:Y:S02]  /*e950*/  ISETP.GE.U32.AND P0, PT, R10, UR5, PT ;  /* 0x000000050a007c0c */ /* 0x000fe4000bf06070 */
[----:B---3--:R-:W-:-:S05]  /*e960*/  IADD3 R16, P2, R8, R16, RZ ;  /* 0x0000001008107210 */ /* 0x008fca0007f5e0ff */
[----:B------:R-:W-:-:S06]  /*e970*/  IMAD.X R17, R9, 0x1, R17, P2 ;  /* 0x0000000109117824 */ /* 0x000fcc00010e0611 */
[----:B------:R-:W-:Y:S05]  /*e980*/  @!P0 BRA `(.L_x_8048) ;  /* 0xfffffffc00d88947 */ /* 0x000fea000383ffff */
.L_x_8045:
[----:B------:R-:W-:Y:S05]  /*e990*/  BSYNC B0 ;  /* 0x0000000000007941 */ /* 0x000fea0003800000 */
.L_x_8043:
        /* <DEDUP_REMOVED lines=15> */
.L_x_8050:
[----:B------:R-:W1:Y:S01]  /*ea90*/  S2R R10, SR_TID.Y ;  /* 0x00000000000a7919 */ /* 0x000e620000002200 */
[----:B------:R-:W2:Y:S01]  /*eaa0*/  S2R R9, SR_TID.X ;  /* 0x0000000000097919 */ /* 0x000ea20000002100 */
[----:B------:R-:W-:Y:S01]  /*eab0*/  BAR.SYNC.DEFER_BLOCKING 0x0 ;  /* 0x0000000000007b1d */ /* 0x000fe20000010000 */
[----:B-1----:R-:W-:-:S05]  /*eac0*/  IMAD.IADD R8, R10, 0x1, R7 ;  /* 0x000000010a087824 */ /* 0x002fca00078e0207 */
        /* <DEDUP_REMOVED lines=11> */
.L_x_8049:
        /* <DEDUP_REMOVED lines=10> */
[----:B------:R-:W-:-:S07]  /*ec20*/  IMAD.MOV.U32 R7, RZ, RZ, R8 ;  /* 0x000000ffff077224 */ /* 0x000fce00078e0008 */
.L_x_8053:
[----:B------:R-:W1:Y:S01]  /*ec30*/  S2R R9, SR_TID.X ;  /* 0x0000000000097919 */ /* 0x000e620000002100 */
[----:B------:R-:W-:Y:S01]  /*ec40*/  BAR.SYNC.DEFER_BLOCKING 0x0 ;  /* 0x0000000000007b1d */ /* 0x000fe20000010000 */
[----:B-1----:R-:W-:-:S04]  /*ec50*/  IADD3 R8, R9, R7, RZ ;  /* 0x0000000709087210 */ /* 0x002fc80007ffe0ff */
        /* <DEDUP_REMOVED lines=10> */
[----:B------:R-:W-:-:S07]  /*ed00*/  IMAD.MOV.U32 R7, RZ, RZ, 0x20 ;  /* 0x00000020ff077424 */ /* 0x000fce00078e00ff */
.L_x_8052:
[----:B------:R-:W-:Y:S01]  /*ed10*/  BAR.SYNC.DEFER_BLOCKING 0x0 ;  /* 0x0000000000007b1d */ /* 0x000fe20000010000 */
[----:B------:R-:W-:-:S13]  /*ed20*/  ISETP.GE.AND P0, PT, R7, 0x2, PT ;  /* 0x000000020700780c */ /* 0x000fda0003f06270 */
[----:B------:R-:W-:Y:S05]  /*ed30*/  @!P0 BRA `(.L_x_8051) ;  /* 0x0000000000208947 */ /* 0x000fea0003800000 */
[----:B0-----:R-:W-:-:S07]  /*ed40*/  MOV R6, 0x1 ;  /* 0x0000000100067802 */ /* 0x001fce0000000f00 */
.L_x_8054:
[----:B------:R-:W0:Y:S04]  /*ed50*/  SHFL.DOWN PT, R5, R16, R6, 0x1f ;  /* 0x08001f0610057589 */ /* 0x000e2800000e0000 */
[----:B------:R1:W2:Y:S02]  /*ed60*/  SHFL.DOWN PT, R8, R17, R6, 0x1f ;  /* 0x08001f0611087589 */ /* 0x0002a400000e0000 */
[----:B-1----:R-:W-:-:S05]  /*ed70*/  IMAD.SHL.U32 R6, R6, 0x2, RZ ;  /* 0x0000000206067824 */ /* 0x002fca00078e00ff */
[----:B------:R-:W-:Y:S02]  /*ed80*/  ISETP.GE.AND P0, PT, R6, R7, PT ;  /* 0x000000070600720c */ /* 0x000fe40003f06270 */
[----:B0-----:R-:W-:-:S04]  /*ed90*/  IADD3 R16, P2, R5, R16, RZ ;  /* 0x0000001005107210 */ /* 0x001fc80007f5e0ff */
[----:B--2---:R-:W-:-:S07]  /*eda0*/  IADD3.X R17, R8, R17, RZ, P2, !PT ;  /* 0x0000001108117210 */ /* 0x004fce00017fe4ff */
[----:B------:R-:W-:Y:S05]  /*edb0*/  @!P0 BRA `(.L_x_8054) ;  /* 0xfffffffc00e48947 */ /* 0x000fea000383ffff */
.L_x_8051:
        /* <DEDUP_REMOVED lines=10> */
[----:B0-----:R-:W-:-:S05]  /*ee60*/  IADD3 R16, P0, R4, R16, RZ ;  /* 0x0000001004107210 */ /* 0x001fca0007f1e0ff */
[----:B------:R-:W-:-:S08]  /*ee70*/  IMAD.X R17, R5, 0x1, R17, P0 ;  /* 0x0000000105117824 */ /* 0x000fd000000e0611 */
.L_x_8056:
        /* <DEDUP_REMOVED lines=15> */
[----:B------:R-:W-:Y:S01]  /*ef70*/  IMAD.U32 R11, RZ, RZ, UR7 ;  /* 0x00000007ff0b7e24 */ /* 0x000fe2000f8e00ff */
[----:B------:R-:W-:Y:S01]  /*ef80*/  MOV R13, RZ ;  /* 0x000000ff000d7202 */ /* 0x000fe20000000f00 */
[----:B------:R-:W-:-:S07]  /*ef90*/  IMAD.MOV.U32 R12, RZ, RZ, 0x1 ;  /* 0x00000001ff0c7424 */ /* 0x000fce00078e00ff */
[----:B------:R-:W-:-:S07]  /*efa0*/  LEPC R20, `(.L_x_8058) ;  /* 0x000000001014794e */ /* 0x000fce0000000000 */
[----:B-1----:R-:W-:Y:S05]  /*efb0*/  CALL.ABS.NOINC R2 ;  /* 0x0000000002007343 */ /* 0x002fea0003c00000 */
.L_x_8058:
[----:B------:R-:W-:Y:S02]  /*efc0*/  ULDC.64 UR4, c[0x0][0x5f8] ;  /* 0x00017e0000047ab9 */ /* 0x000fe40000000a00 */
[----:B------:R-:W-:-:S05]  /*efd0*/  IADD3 R18, P0, R18, UR4, RZ ;  /* 0x0000000412127c10 */ /* 0x000fca000ff1e0ff */
[----:B------:R-:W-:-:S05]  /*efe0*/  IMAD.X R19, RZ, RZ, UR5, P0 ;  /* 0x00000005ff137e24 */ /* 0x000fca00080e06ff */
[----:B------:R-:W-:Y:S01]  /*eff0*/  STG.E.U8 desc[UR36][R18.64], R16 ;  /* 0x0000001012007986 */ /* 0x000fe2000c101124 */
[----:B------:R-:W-:Y:S05]  /*f000*/  EXIT ;  /* 0x000000000000794d */ /* 0x000fea0003800000 */
.L_x_8057:
[----:B------:R-:W-:Y:S01]  /*f010*/  STG.E.64 desc[UR36][R2.64], R16 ;  /* 0x0000001002007986 */ /* 0x000fe2000c101b24 */
[----:B------:R-:W-:Y:S05]  /*f020*/  EXIT ;  /* 0x000000000000794d */ /* 0x000fea0003800000 */
.L_x_8055:
[----:B------:R-:W-:Y:S01]  /*f030*/  ISETP.NE.AND P1, PT, RZ, UR38, PT ;  /* 0x00000026ff007c0c */ /* 0x000fe2000bf25270 */
[----:B------:R-:W-:Y:S01]  /*f040*/  ULDC.64 UR4, c[0x0][0x5f8] ;  /* 0x00017e0000047ab9 */ /* 0x000fe20000000a00 */
[----:B------:R-:W-:Y:S01]  /*f050*/  ULDC.U8 UR6, c[0x0][0x629] ;  /* 0x00018a4000067ab9 */ /* 0x000fe20000000000 */
[----:B------:R-:W-:Y:S02]  /*f060*/  IADD3 R2, P0, R18, UR4, RZ ;  /* 0x0000000412027c10 */ /* 0x000fe4000ff1e0ff */
[----:B------:R-:W-:Y:S02]  /*f070*/  ISETP.NE.AND P2, PT, RZ, UR6, PT ;  /* 0x00000006ff007c0c */ /* 0x000fe4000bf45270 */
[----:B------:R-:W-:-:S06]  /*f080*/  IADD3.X R3, RZ, UR5, RZ, P0, !PT ;  /* 0x00000005ff037c10 */ /* 0x000fcc00087fe4ff */
[----:B------:R-:W-:Y:S05]  /*f090*/  @!P1 BRA `(.L_x_8059) ;  /* 0x0000000000089947 */ /* 0x000fea0003800000 */
[----:B------:R-:W0:Y:S02]  /*f0a0*/  LDG.E.S8 R5, desc[UR36][R2.64] ;  /* 0x0000002402057981 */ /* 0x000e24000c1e1300 */
[----:B0-----:R-:W-:-:S07]  /*f0b0*/  IMAD.IADD R16, R5, 0x1, R16 ;  /* 0x0000000105107824 */ /* 0x001fce00078e0210 */
.L_x_8059:
        /* <DEDUP_REMOVED lines=20> */
.L_x_8061:
[----:B------:R-:W-:Y:S02]  /*f200*/  ULDC.64 UR4, c[0x0][0x5f8] ;  /* 0x00017e0000047ab9 */ /* 0x000fe40000000a00 */
[----:B------:R-:W-:-:S05]  /*f210*/  IADD3 R18, P0, R18, UR4, RZ ;  /* 0x0000000412127c10 */ /* 0x000fca000ff1e0ff */
[----:B------:R-:W-:-:S05]  /*f220*/  IMAD.X R19, RZ, RZ, UR5, P0 ;  /* 0x00000005ff137e24 */ /* 0x000fca00080e06ff */
[----:B------:R-:W-:Y:S01]  /*f230*/  STG.E.U8 desc[UR36][R18.64], R16 ;  /* 0x0000001012007986 */ /* 0x000fe2000c101124 */
[----:B------:R-:W-:Y:S05]  /*f240*/  EXIT ;  /* 0x000000000000794d */ /* 0x000fea0003800000 */
.L_x_8060:
[----:B------:R-:W-:Y:S01]  /*f250*/  STG.E.U8 desc[UR36][R2.64], R16 ;  /* 0x0000001002007986 */ /* 0x000fe2000c101124 */
[----:B------:R-:W-:Y:S05]  /*f260*/  EXIT ;  /* 0x000000000000794d */ /* 0x000fea0003800000 */
.L_x_8035:
[----:B------:R-:W-:Y:S02]  /*f270*/  ULDC UR4, c[0x0][0x228] ;  /* 0x00008a0000047ab9 */ /* 0x000fe40000000800 */
[----:B------:R-:W-:-:S13]  /*f280*/  ISETP.GE.AND P0, PT, R27, UR4, PT ;  /* 0x000000041b007c0c */ /* 0x000fda000bf06270 */
[----:B------:R-:W-:Y:S05]  /*f290*/  @P0 EXIT ;  /* 0x000000000000094d */ /* 0x000fea0003800000 */
[----:B-1----:R-:W1:Y:S01]  /*f2a0*/  S2R R5, SR_TID.X ;  /* 0x0000000000057919 */ /* 0x002e620000002100 */
        /* <DEDUP_REMOVED lines=20> */
.L_x_8063:
        /* <DEDUP_REMOVED lines=12> */
[----:B------:R-:W-:Y:S01]  /*f4b0*/  IMAD.U32 R6, RZ, RZ, UR4 ;  /* 0x00000004ff067e24 */ /* 0x000fe2000f8e00ff */
[----:B------:R-:W-:Y:S01]  /*f4c0*/  MOV R7, UR5 ;  /* 0x0000000500077c02 */ /* 0x000fe20008000f00 */
[----:B------:R-:W-:Y:S01]  /*f4d0*/  IMAD.U32 R10, RZ, RZ, UR6 ;  /* 0x00000006ff0a7e24 */ /* 0x000fe2000f8e00ff */
[----:B------:R-:W-:Y:S01]  /*f4e0*/  MOV R11, UR7 ;  /* 0x00000007000b7c02 */ /* 0x000fe20008000f00 */
[----:B0-----:R-:W-:-:S02]  /*f4f0*/  IMAD.MOV.U32 R8, RZ, RZ, 0x2ef ;  /* 0x000002efff087424 */ /* 0x001fc400078e00ff */
[----:B------:R-:W-:-:S07]  /*f500*/  IMAD.MOV.U32 R13, RZ, RZ, RZ ;  /* 0x000000ffff0d7224 */ /* 0x000fce00078e00ff */
[----:B------:R-:W-:-:S07]  /*f510*/  LEPC R20, `(.L_x_8065) ;  /* 0x000000001014794e */ /* 0x000fce0000000000 */
[----:B-1----:R-:W-:Y:S05]  /*f520*/  CALL.ABS.NOINC R2 ;  /* 0x0000000002007343 */ /* 0x002fea0003c00000 */
.L_x_8065:
[----:B------:R-:W-:Y:S02]  /*f530*/  ULDC.64 UR4, c[0x0][0x5f8] ;  /* 0x00017e0000047ab9 */ /* 0x000fe40000000a00 */
[----:B------:R-:W-:-:S04]  /*f540*/  IADD3 R18, P0, R18, UR4, RZ ;  /* 0x0000000412127c10 */ /* 0x000fc8000ff1e0ff */
[----:B------:R-:W-:-:S05]  /*f550*/  IADD3.X R19, RZ, UR5, RZ, P0, !PT ;  /* 0x00000005ff137c10 */ /* 0x000fca00087fe4ff */
[----:B------:R-:W-:Y:S01]  /*f560*/  STG.E.U8 desc[UR36][R18.64], R16 ;  /* 0x0000001012007986 */ /* 0x000fe2000c101124 */
[----:B------:R-:W-:Y:S05]  /*f570*/  EXIT ;  /* 0x000000000000794d */ /* 0x000fea0003800000 */
.L_x_8064:
[----:B------:R-:W-:Y:S01]  /*f580*/  STG.E.64 desc[UR36][R2.64], R16 ;  /* 0x0000001002007986 */ /* 0x000fe2000c101b24 */
[----:B------:R-:W-:Y:S05]  /*f590*/  EXIT ;  /* 0x000000000000794d */ /* 0x000fea0003800000 */
.L_x_8062:
[----:B------:R-:W-:Y:S01]  /*f5a0*/  ISETP.NE.AND P1, PT, RZ, UR38, PT ;  /* 0x00000026ff007c0c */ /* 0x000fe2000bf25270 */
[----:B------:R-:W-:Y:S01]  /*f5b0*/  ULDC.64 UR4, c[0x0][0x5f8] ;  /* 0x00017e0000047ab9 */ /* 0x000fe20000000a00 */
[----:B------:R-:W-:Y:S01]  /*f5c0*/  ULDC.U8 UR6, c[0x0][0x629] ;  /* 0x00018a4000067ab9 */ /* 0x000fe20000000000 */
[----:B------:R-:W-:Y:S02]  /*f5d0*/  IADD3 R2, P0, R18, UR4, RZ ;  /* 0x0000000412027c10 */ /* 0x000fe4000ff1e0ff */
[----:B------:R-:W-:-:S03]  /*f5e0*/  ISETP.NE.AND P2, PT, RZ, UR6, PT ;  /* 0x00000006ff007c0c */ /* 0x000fc6000bf45270 */
[----:B------:R-:W-:-:S05]  /*f5f0*/  IMAD.X R3, RZ, RZ, UR5, P0 ;  /* 0x00000005ff037e24 */ /* 0x000fca00080e06ff */
[----:B------:R-:W-:Y:S05]  /*f600*/  @!P1 BRA `(.L_x_8066) ;  /* 0x0000000000089947 */ /* 0x000fea0003800000 */
[----:B------:R-:W2:Y:S02]  /*f610*/  LDG.E.S8 R5, desc[UR36][R2.64] ;  /* 0x0000002402057981 */ /* 0x000ea4000c1e1300 */
[----:B--2---:R-:W-:-:S07]  /*f620*/  IADD3 R16, R5, R16, RZ ;  /* 0x0000001005107210 */ /* 0x004fce0007ffe0ff */
.L_x_8066:
        /* <DEDUP_REMOVED lines=20> */
.L_x_8068:
[----:B------:R-:W-:Y:S02]  /*f770*/  ULDC.64 UR4, c[0x0][0x5f8] ;  /* 0x00017e0000047ab9 */ /* 0x000fe40000000a00 */
[----:B------:R-:W-:-:S04]  /*f780*/  IADD3 R18, P0, R18, UR4, RZ ;  /* 0x0000000412127c10 */ /* 0x000fc8000ff1e0ff */
[----:B------:R-:W-:-:S05]  /*f790*/  IADD3.X R19, RZ, UR5, RZ, P0, !PT ;  /* 0x00000005ff137c10 */ /* 0x000fca00087fe4ff */
[----:B------:R-:W-:Y:S01]  /*f7a0*/  STG.E.U8 desc[UR36][R18.64], R16 ;  /* 0x0000001012007986 */ /* 0x000fe2000c101124 */
[----:B------:R-:W-:Y:S05]  /*f7b0*/  EXIT ;  /* 0x000000000000794d */ /* 0x000fea0003800000 */
.L_x_8067:
[----:B------:R-:W-:Y:S01]  /*f7c0*/  STG.E.U8 desc[UR36][R2.64], R16 ;  /* 0x0000001002007986 */ /* 0x000fe2000c101124 */
[----:B------:R-:W-:Y:S05]  /*f7d0*/  EXIT ;  /* 0x000000000000794d */ /* 0x000fea0003800000 */
        .weak           $__internal_34_$__cuda_sm20_div_u64
        .type           $__internal_34_$__cuda_sm20_div_u64,@function
        .size           $__internal_34_$__cuda_sm20_div_u64,($__internal_35_$__cuda_sm20_rem_u64 - $__internal_34_$__cuda_sm20_div_u64)
$__internal_34_$__cuda_sm20_div_u64:
        /* <DEDUP_REMOVED lines=28> */
[----:B------:R-:W-:-:S05]  /*f9a0*/  IMAD.HI.U32 R9, P1, R3, R11, R8 ;  /* 0x0000000b03097227 */ /* 0x000fca0007820008 */
[----:B------:R-:W-:Y:S01]  /*f9b0*/  IADD3 R9, P2, R6, R9, RZ ;  /* 0x0000000906097210 */ /* 0x000fe20007f5e0ff */
[----:B------:R-:W-:-:S04]  /*f9c0*/  IMAD.HI.U32 R6, R3, R4, RZ ;  /* 0x0000000403067227 */ /* 0x000fc800078e00ff */
[----:B------:R-:W-:-:S04]  /*f9d0*/  IMAD.HI.U32 R4, R9, 0x8, RZ ;  /* 0x0000000809047827 */ /* 0x000fc800078e00ff */
[----:B------:R-:W-:Y:S02]  /*f9e0*/  IMAD.X R3, R6, 0x1, R3, P0 ;  /* 0x0000000106037824 */ /* 0x000fe400000e0603 */
[----:B------:R-:W-:-:S03]  /*f9f0*/  IMAD.WIDE.U32 R4, RZ, R9, R4 ;  /* 0x00000009ff047225 */ /* 0x000fc600078e0004 */
[----:B------:R-:W-:-:S05]  /*fa00*/  IADD3.X R3, RZ, RZ, R3, P2, P1 ;  /* 0x000000ffff037210 */ /* 0x000fca00017e2403 */
[----:B------:R-:W-:-:S05]  /*fa10*/  IMAD.HI.U32 R3, P0, R3, 0x8, R4 ;  /* 0x0000000803037827 */ /* 0x000fca0007800004 */
[----:B------:R-:W-:Y:S01]  /*fa20*/  IADD3 R9, P1, RZ, R3, RZ ;  /* 0x00000003ff097210 */ /* 0x000fe20007f3e0ff */
[----:B------:R-:W-:-:S04]  /*fa30*/  IMAD.X R3, RZ, RZ, RZ, P0 ;  /* 0x000000ffff037224 */ /* 0x000fc800000e06ff */
[----:B------:R-:W-:Y:S01]  /*fa40*/  IMAD.WIDE.U32 R4, R9, R0, RZ ;  /* 0x0000000009047225 */ /* 0x000fe200078e00ff */
[----:B------:R-:W-:-:S03]  /*fa50*/  IADD3.X R3, RZ, R3, RZ, P1, !PT ;  /* 0x00000003ff037210 */ /* 0x000fc60000ffe4ff */
[C---:B------:R-:W-:Y:S01]  /*fa60*/  IMAD R5, R9.reuse, R7, R5 ;  /* 0x0000000709057224 */ /* 0x040fe200078e0205 */
[----:B------:R-:W-:Y:S02]  /*fa70*/  IADD3 R11, P1, -R4, 0x8, RZ ;  /* 0x00000008040b7810 */ /* 0x000fe40007f3e1ff */
[----:B------:R-:W-:Y:S01]  /*fa80*/  IADD3 R4, P2, R9, 0x1, RZ ;  /* 0x0000000109047810 */ /* 0x000fe20007f5e0ff */
[-C--:B------:R-:W-:Y:S01]  /*fa90*/  IMAD R5, R3, R0.reuse, R5 ;  /* 0x0000000003057224 */ /* 0x080fe200078e0205 */
[----:B------:R-:W-:-:S03]  /*faa0*/  ISETP.GE.U32.AND P0, PT, R11, R0, PT ;  /* 0x000000000b00720c */ /* 0x000fc60003f06070 */
[----:B------:R-:W-:Y:S01]  /*fab0*/  IMAD.X R10, RZ, RZ, ~R5, P1 ;  /* 0x000000ffff0a7224 */ /* 0x000fe200008e0e05 */
[----:B------:R-:W-:Y:S01]  /*fac0*/  IADD3 R5, P1, -R0, R11, RZ ;  /* 0x0000000b00057210 */ /* 0x000fe20007f3e1ff */
[----:B------:R-:W-:-:S03]  /*fad0*/  IMAD.X R6, RZ, RZ, R3, P2 ;  /* 0x000000ffff067224 */ /* 0x000fc600010e0603 */
[----:B------:R-:W-:Y:S02]  /*fae0*/  ISETP.GE.U32.AND.EX P0, PT, R10, R7, PT, P0 ;  /* 0x000000070a00720c */ /* 0x000fe40003f06100 */
[-C--:B------:R-:W-:Y:S02]  /*faf0*/  IADD3.X R8, ~R7, R10.reuse, RZ, P1, !PT ;  /* 0x0000000a07087210 */ /* 0x080fe40000ffe5ff */
[----:B------:R-:W-:Y:S02]  /*fb00*/  SEL R5, R5, R11, P0 ;  /* 0x0000000b05057207 */ /* 0x000fe40000000000 */
[----:B------:R-:W-:Y:S02]  /*fb10*/  SEL R4, R4, R9, P0 ;  /* 0x0000000904047207 */ /* 0x000fe40000000000 */
[----:B------:R-:W-:Y:S02]  /*fb20*/  SEL R8, R8, R10, P0 ;  /* 0x0000000a08087207 */ /* 0x000fe40000000000 */
[----:B------:R-:W-:-:S02]  /*fb30*/  SEL R6, R6, R3, P0 ;  /* 0x0000000306067207 */ /* 0x000fc40000000000 */
[----:B------:R-:W-:Y:S02]  /*fb40*/  ISETP.GE.U32.AND P0, PT, R5, R0, PT ;  /* 0x000000000500720c */ /* 0x000fe40003f06070 */
[----:B------:R-:W-:Y:S02]  /*fb50*/  IADD3 R3, P2, R4, 0x1, RZ ;  /* 0x0000000104037810 */ /* 0x000fe40007f5e0ff */
[----:B------:R-:W-:Y:S02]  /*fb60*/  ISETP.GE.U32.AND.EX P0, PT, R8, R7, PT, P0 ;  /* 0x000000070800720c */ /* 0x000fe40003f06100 */
[----:B------:R-:W-:Y:S02]  /*fb70*/  ISETP.NE.U32.AND P1, PT, R0, RZ, PT ;  /* 0x000000ff0000720c */ /* 0x000fe40003f25070 */
[----:B------:R-:W-:Y:S02]  /*fb80*/  IADD3.X R5, RZ, R6, RZ, P2, !PT ;  /* 0x00000006ff057210 */ /* 0x000fe400017fe4ff */
[----:B------:R-:W-:Y:S01]  /*fb90*/  SEL R0, R3, R4, P0 ;  /* 0x0000000403007207 */ /* 0x000fe20000000000 */
[----:B------:R-:W-:Y:S01]  /*fba0*/  IMAD.MOV.U32 R3, RZ, RZ, 0x0 ;  /* 0x00000000ff037424 */ /* 0x000fe200078e00ff */
[----:B------:R-:W-:-:S02]  /*fbb0*/  ISETP.NE.AND.EX P1, PT, R7, RZ, PT, P1 ;  /* 0x000000ff0700720c */ /* 0x000fc40003f25310 */
[----:B------:R-:W-:Y:S02]  /*fbc0*/  SEL R5, R5, R6, P0 ;  /* 0x0000000605057207 */ /* 0x000fe40000000000 */
[----:B------:R-:W-:Y:S02]  /*fbd0*/  SEL R0, R0, 0xffffffff, P1 ;  /* 0xffffffff00007807 */ /* 0x000fe40000800000 */
[----:B------:R-:W-:Y:S01]  /*fbe0*/  SEL R5, R5, 0xffffffff, P1 ;  /* 0xffffffff05057807 */ /* 0x000fe20000800000 */
[----:B------:R-:W-:Y:S06]  /*fbf0*/  RET.REL.NODEC R2 `(_ZN2at6native13reduce_kernelILi512ELi1ENS0_8ReduceOpIaNS0_14func_wrapper_tIaNS0_55_GLOBAL__N__0955718d_22_SparseCsrTensorMath_cu_868dd54514ReductionAddOpIlEEEEjaLi4ELi4EEEEEvT1_) ;  /* 0xffffff0402007950 */ /* 0x000fec0003c3ffff */
        .weak           $__internal_35_$__cuda_sm20_rem_u64
        .type           $__internal_35_$__cuda_sm20_rem_u64,@function
        .size           $__internal_35_$__cuda_sm20_rem_u64,(.L_x_8857 - $__internal_35_$__cuda_sm20_rem_u64)
$__internal_35_$__cuda_sm20_rem_u64:
        /* <DEDUP_REMOVED lines=25> */
[----:B------:R-:W-:-:S05]  /*fd90*/  IADD3.X R3, RZ, ~R3, RZ, P0, !PT ;  /* 0x80000003ff037210 */ /* 0x000fca00007fe4ff */
[----:B------:R-:W-:-:S04]  /*fda0*/  IMAD.WIDE.U32 R4, P0, R5, R3, R4 ;  /* 0x0000000305047225 */ /* 0x000fc80007800004 */
[C---:B------:R-:W-:Y:S02]  /*fdb0*/  IMAD R2, R12.reuse, R3, RZ ;  /* 0x000000030c027224 */ /* 0x040fe400078e02ff */
[----:B------:R-:W-:-:S04]  /*fdc0*/  IMAD.HI.U32 R5, P1, R12, R13, R4 ;  /* 0x0000000d0c057227 */ /* 0x000fc80007820004 */
[----:B------:R-:W-:Y:S01]  /*fdd0*/  IMAD.HI.U32 R3, R12, R3, RZ ;  /* 0x000000030c037227 */ /* 0x000fe200078e00ff */
[----:B------:R-:W-:-:S03]  /*fde0*/  IADD3 R5, P2, R2, R5, RZ ;  /* 0x0000000502057210 */ /* 0x000fc60007f5e0ff */
[----:B------:R-:W-:Y:S01]  /*fdf0*/  IMAD.X R12, R3, 0x1, R12, P0 ;  /* 0x00000001030c7824 */ /* 0x000fe200000e060c */
[----:B------:R-:W-:Y:S01]  /*fe00*/  HFMA2.MMA R3, -RZ, RZ, 0, 0 ;  /* 0x00000000ff037435 */ /* 0x000fe200000001ff */
[----:B------:R-:W-:-:S03]  /*fe10*/  IMAD.HI.U32 R2, R5, R6, RZ ;  /* 0x0000000605027227 */ /* 0x000fc600078e00ff */
        /* <DEDUP_REMOVED lines=12> */
[----:B------:R-:W-:-:S03]  /*fee0*/  ISETP.GE.U32.AND P0, PT, R2, R9, PT ;  /* 0x000000090200720c */ /* 0x000fc60003f06070 */
[----:B------:R-:W-:Y:S01]  /*fef0*/  IMAD.X R10, R10, 0x1, ~R3, P1 ;  /* 0x000000010a0a7824 */ /* 0x000fe200008e0e03 */
[----:B------:R-:W-:-:S04]  /*ff00*/  IADD3 R4, P1, -R9, R2, RZ ;  /* 0x0000000209047210 */ /* 0x000fc80007f3e1ff */
[----:B------:R-:W-:Y:S02]  /*ff10*/  ISETP.GE.U32.AND.EX P0, PT, R10, R11, PT, P0 ;  /* 0x0000000b0a00720c */ /* 0x000fe40003f06100 */
[----:B------:R-:W-:Y:S02]  /*ff20*/  IADD3.X R6, ~R11, R10, RZ, P1, !PT ;  /* 0x0000000a0b067210 */ /* 0x000fe40000ffe5ff */
[----:B------:R-:W-:Y:S02]  /*ff30*/  SEL R4, R4, R2, P0 ;  /* 0x0000000204047207 */ /* 0x000fe40000000000 */
[----:B------:R-:W-:Y:S02]  /*ff40*/  SEL R6, R6, R10, P0 ;  /* 0x0000000a06067207 */ /* 0x000fe40000000000 */
[----:B------:R-:W-:Y:S02]  /*ff50*/  IADD3 R10, P2, -R9, R4, RZ ;  /* 0x00000004090a7210 */ /* 0x000fe40007f5e1ff */
[----:B------:R-:W-:-:S02]  /*ff60*/  ISETP.GE.U32.AND P0, PT, R4, R9, PT ;  /* 0x000000090400720c */ /* 0x000fc40003f06070 */
[----:B------:R-:W-:Y:S01]  /*ff70*/  ISETP.NE.U32.AND P1, PT, R9, RZ, PT ;  /* 0x000000ff0900720c */ /* 0x000fe20003f25070 */
[C---:B------:R-:W-:Y:S01]  /*ff80*/  IMAD.X R2, R6.reuse, 0x1, ~R11, P2 ;  /* 0x0000000106027824 */ /* 0x040fe200010e0e0b */
[----:B------:R-:W-:Y:S02]  /*ff90*/  ISETP.GE.U32.AND.EX P0, PT, R6, R11, PT, P0 ;  /* 0x0000000b0600720c */ /* 0x000fe40003f06100 */
[----:B------:R-:W-:Y:S02]  /*ffa0*/  MOV R9, 0x0 ;  /* 0x0000000000097802 */ /* 0x000fe40000000f00 */
[----:B------:R-:W-:Y:S02]  /*ffb0*/  ISETP.NE.AND.EX P1, PT, R11, RZ, PT, P1 ;  /* 0x000000ff0b00720c */ /* 0x000fe40003f25310 */
[----:B------:R-:W-:Y:S02]  /*ffc0*/  SEL R10, R10, R4, P0 ;  /* 0x000000040a0a7207 */ /* 0x000fe40000000000 */
[----:B------:R-:W-:-:S02]  /*ffd0*/  SEL R11, R2, R6, P0 ;  /* 0x00000006020b7207 */ /* 0x000fc40000000000 */
[----:B------:R-:W-:Y:S02]  /*ffe0*/  SEL R10, R10, 0xffffffff, P1 ;  /* 0xffffffff0a0a7807 */ /* 0x000fe40000800000 */
[----:B------:R-:W-:Y:S01]  /*fff0*/  SEL R11, R11, 0xffffffff, P1 ;  /* 0xffffffff0b0b7807 */ /* 0x000fe20000800000 */
[----:B------:R-:W-:Y:S06]  /*10000*/  RET.REL.NODEC R8 `(_ZN2at6native13reduce_kernelILi512ELi1ENS0_8ReduceOpIaNS0_14func_wrapper_tIaNS0_55_GLOBAL__N__0955718d_22_SparseCsrTensorMath_cu_868dd54514ReductionAddOpIlEEEEjaLi4ELi4EEEEEvT1_) ;  /* 0xfffffefc08fc7950 */ /* 0x000fec0003c3ffff */
.L_x_8069:
        /* <DEDUP_REMOVED lines=15> */
.L_x_8857:


//--------------------- .text._ZN2at6native13reduce_kernelILi256ELi2ENS0_8ReduceOpIaNS0_14func_wrapper_tIaNS0_55_GLOBAL__N__0955718d_22_SparseCsrTensorMath_cu_868dd54514ReductionAddOpIlEEEEjaLi4ELi4EEEEEvT1_ --------------------------
	.section	.text._ZN2at6native13reduce_kernelILi256ELi2ENS0_8ReduceOpIaNS0_14func_wrapper_tIaNS0_55_GLOBAL__N__0955718d_22_SparseCsrTensorMath_cu_868dd54514ReductionAddOpIlEEEEjaLi4ELi4EEEEEvT1_,"ax",@progbits
	.align	128
.text._ZN2at6native13reduce_kernelILi256ELi2ENS0_8ReduceOpIaNS0_14func_wrapper_tIaNS0_55_GLOBAL__N__0955718d_22_SparseCsrTensorMath_cu_868dd54514ReductionAddOpIlEEEEjaLi4ELi4EEEEEvT1_:
        .type           _ZN2at6native13reduce_kernelILi256ELi2ENS0_8ReduceOpIaNS0_14func_wrapper_tIaNS0_55_GLOBAL__N__0955718d_22_SparseCsrTensorMath_cu_868dd54514ReductionAddOpIlEEEEjaLi4ELi4EEEEEvT1_,@function
        .size           _ZN2at6native13reduce_kernelILi256ELi2ENS0_8ReduceOpIaNS0_14func_wrapper_tIaNS0_55_GLOBAL__N__0955718d_22_SparseCsrTensorMath_cu_868dd54514ReductionAddOpIlEEEEjaLi4ELi4EEEEEvT1_,(.L_x_8860 - _ZN2at6native13reduce_kernelILi256ELi2ENS0_8ReduceOpIaNS0_14func_wrapper_tIaNS0_55_GLOBAL__N__0955718d_22_SparseCsrTensorMath_cu_868dd54514ReductionAddOpIlEEEEjaLi4ELi4EEEEEvT1_)
        .other          _ZN2at6native13reduce_kernelILi256ELi2ENS0_8ReduceOpIaNS0_14func_wrapper_tIaNS0_55_GLOBAL__N__0955718d_22_SparseCsrTensorMath_cu_868dd54514ReductionAddOpIlEEEEjaLi4ELi4EEEEEvT1_,@"STO_CUDA_ENTRY STV_DEFAULT"
_ZN2at6native13reduce_kernelILi256ELi2ENS0_8ReduceOpIaNS0_14func_wrapper_tIaNS0_55_GLOBAL__N__0955718d_22_SparseCsrTensorMath_cu_868dd54514ReductionAddOpIlEEEEjaLi4ELi4EEEEEvT1_:
        /* <DEDUP_REMOVED lines=16> */
[----:B------:R-:W-:-:S03]  /*0100*/  ULDC UR4, c[0x0][0x400] ;  /* 0x0001000000047ab9 */ /* 0x000fc60000000800 */
[----:B------:R-:W-:Y:S01]  /*0110*/  IMAD.SHL.U32 R3, R2, 0x2, RZ ;  /* 0x0000000202037824 */ /* 0x000fe200078e00ff */
[----:B------:R-:W-:-:S10]  /*0120*/  HFMA2.MMA R2, -RZ, RZ, 0, 0 ;  /* 0x00000000ff027435 */ /* 0x000fd400000001ff */
        /* <DEDUP_REMOVED lines=269> */
.L_x_8070:
        /* <DEDUP_REMOVED lines=44> */
.L_x_8074:
[----:B------:R-:W0:Y:S01]  /*14c0*/  LDC R9, c[0x0][0x5f0] ;  /* 0x00017c00ff097b82 */ /* 0x000e220000000800 */
[----:B------:R-:W-:Y:S01]  /*14d0*/  ULDC UR4, c[0x0][0x224] ;  /* 0x0000890000047ab9 */ /* 0x000fe20000000800 */
[----:B------:R-:W-:Y:S01]  /*14e0*/  BSSY B0, `(.L_x_8075) ;  /* 0x0000030000007945 */ /* 0x000fe20003800000 */
[----:B------:R-:W-:-:S05]  /*14f0*/  MOV R4, UR4 ;  /* 0x0000000400047c02 */ /* 0x000fca0008000f00 */
[----:B------:R-:W1:Y:S08]  /*1500*/  LDC R8, c[0x0][0x218] ;  /* 0x00008600ff087b82 */ /* 0x000e700000000800 */
[----:B------:R-:W2:Y:S01]  /*1510*/  LDC R10, c[0x0][0x21c] ;  /* 0x00008700ff0a7b82 */ /* 0x000ea20000000800 */
[----:B0-----:R-:W-:-:S05]  /*1520*/  IMAD.IADD R6, R18, 0x1, R9 ;  /* 0x0000000112067824 */ /* 0x001fca00078e0209 */
[----:B------:R-:W-:Y:S01]  /*1530*/  LOP3.LUT P0, R6, R6, 0x3, RZ, 0xc0, !PT ;  /* 0x0000000306067812 */ /* 0x000fe2000780c0ff */
[----:B-1----:R-:W-:Y:S02]  /*1540*/  IMAD.MOV.U32 R3, RZ, RZ, R8 ;  /* 0x000000ffff037224 */ /* 0x002fe400078e0008 */
[----:B--2---:R-:W-:-:S10]  /*1550*/  IMAD.MOV.U32 R0, RZ, RZ, R10 ;  /* 0x000000ffff007224 */ /* 0x004fd400078e000a */
        /* <DEDUP_REMOVED lines=19> */
.L_x_8080:
[----:B------:R-:W-:Y:S05]  /*1690*/  BSYNC B2 ;  /* 0x0000000000027941 */ /* 0x000fea0003800000 */
.L_x_8079:
[----:B------:R-:W-:-:S04]  /*16a0*/  PRMT R4, R4, 0x9910, RZ ;  /* 0x0000991004047816 */ /* 0x000fc800000000ff */
[----:B------:R-:W-:-:S13]  /*16b0*/  ISETP.NE.AND P0, PT, R4, RZ, PT ;  /* 0x000000ff0400720c */ /* 0x000fda0003f05270 */
[----:B------:R-:W-:Y:S05]  /*16c0*/  @!P0 BRA `(.L_x_8078) ;  /* 0x0000000000248947 */ /* 0x000fea0003800000 */
[----:B------:R-:W-:Y:S01]  /*16d0*/  IADD3 R4, P0, P1, R7, R18, R17 ;  /* 0x0000001207047210 */ /* 0x000fe2000791e011 */
[----:B------:R-:W-:-:S03]  /*16e0*/  ULDC UR4, c[0x0][0x5f4] ;  /* 0x00017d0000047ab9 */ /* 0x000fc60000000800 */
[----:B------:R-:W-:Y:S02]  /*16f0*/  IADD3 R4, P2, R4, R9, RZ ;  /* 0x0000000904047210 */ /* 0x000fe40007f5e0ff */
[----:B------:R-:W-:-:S04]  /*1700*/  IADD3.X R0, R19, RZ, RZ, P0, P1 ;  /* 0x000000ff13007210 */ /* 0x000fc800007e24ff */
[----:B------:R-:W-:Y:S01]  /*1710*/  IADD3.X R5, R0, UR4, RZ, P2, !PT ;  /* 0x0000000400057c10 */ /* 0x000fe200097fe4ff */
[----:B------:R-:W-:-:S04]  /*1720*/  ULDC.64 UR4, c[0x0][0x218] ;  /* 0x0000860000047ab9 */ /* 0x000fc80000000a00 */
[----:B------:R-:W2:Y:S02]  /*1730*/  LDG.E.S8 R4, desc[UR60][R4.64] ;  /* 0x0000003c04047981 */ /* 0x000ea4000c1e1300 */
[----:B--2---:R-:W-:-:S04]  /*1740*/  IADD3 R3, P0, R4, UR4, RZ ;  /* 0x0000000404037c10 */ /* 0x004fc8000ff1e0ff */
[----:B------:R-:W-:-:S09]  /*1750*/  LEA.HI.X.SX32 R0, R4, UR5, 0x1, P0 ;  /* 0x0000000504007c11 */ /* 0x000fd200080f0eff */
.L_x_8078:
[----:B------:R-:W-:Y:S05]  /*1760*/  BSYNC B1 ;  /* 0x0000000000017941 */ /* 0x000fea0003800000 */
.L_x_8077:
[----:B------:R-:W0:Y:S01]  /*1770*/  LDC R5, c[0x0][0x224] ;  /* 0x00008900ff057b82 */ /* 0x000e220000000800 */
[----:B------:R-:W-:Y:S01]  /*1780*/  IADD3 R16, P0, P1, R18, R9, R7 ;  /* 0x0000000912107210 */ /* 0x000fe2000791e007 */
[----:B------:R-:W-:-:S03]  /*1790*/  ULDC UR4, c[0x0][0x5f4] ;  /* 0x00017d0000047ab9 */ /* 0x000fc60000000800 */
[----:B------:R-:W-:Y:S02]  /*17a0*/  IADD3 R16, P2, R16, 0x4, RZ ;  /* 0x0000000410107810 */ /* 0x000fe40007f5e0ff */
[----:B------:R-:W-:-:S05]  /*17b0*/  IADD3.X R19, RZ, UR4, R19, P0, P1 ;  /* 0x00000004ff137c10 */ /* 0x000fca00087e2413 */
[----:B------:R-:W-:Y:S01]  /*17c0*/  IMAD.X R19, RZ, RZ, R19, P2 ;  /* 0x000000ffff137224 */ /* 0x000fe200010e0613 */
[----:B0-----:R-:W-:-:S07]  /*17d0*/  IADD3 R4, R6, -0x4, R5 ;  /* 0xfffffffc06047810 */ /* 0x001fce0007ffe005 */
.L_x_8076:
[----:B------:R-:W-:Y:S05]  /*17e0*/  BSYNC B0 ;  /* 0x0000000000007941 */ /* 0x000fea0003800000 */
.L_x_8075:
        /* <DEDUP_REMOVED lines=8> */
[----:B------:R-:W-:Y:S02]  /*1870*/  IMAD R5, R2, R7, R6 ;  /* 0x0000000702057224 */ /* 0x000fe400078e0206 */
[--C-:B------:R-:W-:Y:S02]  /*1880*/  IMAD.MOV.U32 R6, RZ, RZ, R10.reuse ;  /* 0x000000ffff067224 */ /* 0x100fe400078e000a */
[----:B-1----:R-:W-:Y:S02]  /*1890*/  IMAD R13, R22, R20, R5 ;  /* 0x00000014160d7224 */ /* 0x002fe400078e0205 */
[----:B------:R-:W-:-:S03]  /*18a0*/  IMAD.MOV.U32 R7, RZ, RZ, R10 ;  /* 0x000000ffff077224 */ /* 0x000fc600078e000a */
[----:B------:R-:W-:-:S04]  /*18b0*/  LEA R5, R13, 0x3, 0x2 ;  /* 0x000000030d057811 */ /* 0x000fc800078e10ff */
[----:B------:R-:W-:Y:S01]  /*18c0*/  ISETP.GE.U32.AND P2, PT, R5, R4, PT ;  /* 0x000000040500720c */ /* 0x000fe20003f46070 */
[----:B------:R-:W-:-:S12]  /*18d0*/  IMAD.MOV.U32 R5, RZ, RZ, R10 ;  /* 0x000000ffff057224 */ /* 0x000fd800078e000a */
[----:B------:R-:W-:Y:S05]  /*18e0*/  @P2 BRA `(.L_x_8082) ;  /* 0x00000000006c2947 */ /* 0x000fea0003800000 */
[----:B------:R-:W-:Y:S01]  /*18f0*/  IMAD.MOV.U32 R9, RZ, RZ, R8 ;  /* 0x000000ffff097224 */ /* 0x000fe200078e0008 */
[----:B------:R-:W-:Y:S01]  /*1900*/  MOV R6, R10 ;  /* 0x0000000a00067202 */ /* 0x000fe20000000f00 */
[----:B------:R-:W-:-:S07]  /*1910*/  IMAD.MOV.U32 R7, RZ, RZ, R10 ;  /* 0x000000ffff077224 */ /* 0x000fce00078e000a */
.L_x_8083:
[----:B------:R-:W-:Y:S01]  /*1920*/  IMAD.MOV.U32 R18, RZ, RZ, R16 ;  /* 0x000000ffff127224 */ /* 0x000fe200078e0010 */
[----:B------:R-:W-:-:S03]  /*1930*/  ULDC UR4, c[0x0][0x22c] ;  /* 0x00008b0000047ab9 */ /* 0x000fc60000000800 */
[----:B------:R-:W-:-:S06]  /*1940*/  IMAD.WIDE.U32 R10, R13, 0x4, R18 ;  /* 0x000000040d0a7825 */ /* 0x000fcc00078e0012 */
        /* <DEDUP_REMOVED lines=21> */
.L_x_8082:
[----:B------:R-:W-:Y:S05]  /*1aa0*/  BSYNC B0 ;  /* 0x0000000000007941 */ /* 0x000fea0003800000 */
.L_x_8081:
        /* <DEDUP_REMOVED lines=8> */
.L_x_8085:
[----:B------:R-:W-:Y:S05]  /*1b30*/  BSYNC B0 ;  /* 0x0000000000007941 */ /* 0x000fea0003800000 */
.L_x_8084:
        /* <DEDUP_REMOVED lines=10> */
[----:B------:R-:W2:Y:S02]  /*1be0*/  LDG.E.S8 R10, desc[UR60][R10.64] ;  /* 0x0000003c0a0a7981 */ /* 0x000ea4000c1e1300 */
[----:B--2---:R-:W-:-:S04]  /*1bf0*/  IADD3 R3, P0, R10, R3, RZ ;  /* 0x000000030a037210 */ /* 0x004fc80007f1e0ff */
[----:B------:R-:W-:-:S09]  /*1c00*/  LEA.HI.X.SX32 R0, R10, R0, 0x1, P0 ;  /* 0x000000000a007211 */ /* 0x000fd200000f0eff */
.L_x_8087:
[----:B------:R-:W-:Y:S05]  /*1c10*/  BSYNC B0 ;  /* 0x0000000000007941 */ /* 0x000fea0003800000 */
.L_x_8086:
[----:B------:R-:W-:Y:S01]  /*1c20*/  IADD3 R3, P0, P1, R8, R9, R3 ;  /* 0x0000000908037210 */ /* 0x000fe2000791e003 */
[----:B------:R-:W-:-:S03]  /*1c30*/  HFMA2.MMA R16, -RZ, RZ, 0, 0 ;  /* 0x00000000ff107435 */ /* 0x000fc600000001ff */
[----:B------:R-:W-:Y:S01]  /*1c40*/  IADD3 R24, P2, R24, R3, RZ ;  /* 0x0000000318187210 */ /* 0x000fe20007f5e0ff */
[----:B------:R-:W-:Y:S01]  /*1c50*/  IMAD.MOV.U32 R3, RZ, RZ, RZ ;  /* 0x000000ffff037224 */ /* 0x000fe200078e00ff */
[----:B------:R-:W-:-:S05]  /*1c60*/  IADD3.X R0, R6, R7, R0, P0, P1 ;  /* 0x0000000706007210 */ /* 0x000fca00007e2400 */
[----:B------:R-:W-:Y:S01]  /*1c70*/  IMAD.X R19, R5, 0x1, R0, P2 ;  /* 0x0000000105137824 */ /* 0x000fe200010e0600 */
[----:B------:R-:W-:Y:S06]  /*1c80*/  BRA `(.L_x_8072) ;  /* 0x000000a400f87947 */ /* 0x000fec0003800000 */
.L_x_8073:
[----:B------:R-:W0:Y:S08]  /*1c90*/  LDC R24, c[0x0][0x260] ;  /* 0x00009800ff187b82 */ /* 0x000e300000000800 */
[----:B------:R-:W1:Y:S01]  /*1ca0*/  LDC R33, c[0x0][0x390] ;  /* 0x0000e400ff217b82 */ /* 0x000e620000000800 */
[----:B0-----:R-:W-:Y:S02]  /*1cb0*/  ISETP.NE.AND P0, PT, R24, 0x1, PT ;  /* 0x000000011800780c */ /* 0x001fe40003f05270 */
[----:B-1----:R-:W-:-:S13]  /*1cc0*/  ISETP.EQ.AND P1, PT, R33, 0x1, PT ;  /* 0x000000012100780c */ /* 0x002fda0003f22270 */
        /* <DEDUP_REMOVED lines=13> */
[----:B------:R-:W-:Y:S01]  /*1da0*/  MOV R11, R5 ;  /* 0x00000005000b7202 */ /* 0x000fe20000000f00 */
[--C-:B------:R-:W-:Y:S01]  /*1db0*/  IMAD.MOV.U32 R13, RZ, RZ, R5.reuse ;  /* 0x000000ffff0d7224 */ /* 0x100fe200078e0005 */
[-C--:B------:R-:W-:Y:S01]  /*1dc0*/  MOV R9, R12.reuse ;  /* 0x0000000c00097202 */ /* 0x080fe20000000f00 */
[----:B------:R-:W-:Y:S01]  /*1dd0*/  IMAD.MOV.U32 R10, RZ, RZ, R12 ;  /* 0x000000ffff0a7224 */ /* 0x000fe200078e000c */
[----:B------:R-:W-:Y:S01]  /*1de0*/  MOV R4, R12 ;  /* 0x0000000c00047202 */ /* 0x000fe20000000f00 */
[--C-:B------:R-:W-:Y:S02]  /*1df0*/  IMAD.MOV.U32 R8, RZ, RZ, R5.reuse ;  /* 0x000000ffff087224 */ /* 0x100fe400078e0005 */
[----:B------:R-:W-:-:S02]  /*1e00*/  IMAD.MOV.U32 R6, RZ, RZ, R5 ;  /* 0x000000ffff067224 */ /* 0x000fc400078e0005 */
[--C-:B------:R-:W-:Y:S02]  /*1e10*/  IMAD.MOV.U32 R7, RZ, RZ, R12.reuse ;  /* 0x000000ffff077224 */ /* 0x100fe400078e000c */
        /* <DEDUP_REMOVED lines=18> */
.L_x_8097:
        /* <DEDUP_REMOVED lines=287> */
.L_x_8093:
[----:B------:R-:W-:Y:S01]  /*3130*/  LOP3.LUT R25, R27, 0xfffffffe, RZ, 0xc0, !PT ;  /* 0xfffffffe1b197812 */ /* 0x000fe200078ec0ff */
[----:B------:R-:W-:-:S03]  /*3140*/  ULDC UR36, c[0x0][0x22c] ;  /* 0x00008b0000247ab9 */ /* 0x000fc60000000800 */
[----:B------:R-:W-:-:S05]  /*3150*/  IADD3 R24, P1, R25, R16, RZ ;  /* 0x0000001019187210 */ /* 0x000fca0007f3e0ff */
[----:B------:R-:W-:-:S05]  /*3160*/  IMAD.X R25, RZ, RZ, R19, P1 ;  /* 0x000000ffff197224 */ /* 0x000fca00008e0613 */
[----:B------:R-:W2:Y:S01]  /*3170*/  LDG.E.U16 R24, desc[UR60][R24.64] ;  /* 0x0000003c18187981 */ /* 0x000ea2000c1e1500 */
[----:B------:R-:W-:-:S05]  /*3180*/  MOV R27, UR36 ;  /* 0x00000024001b7c02 */ /* 0x000fca0008000f00 */
[----:B------:R-:W-:Y:S01]  /*3190*/  IMAD.IADD R32, R32, 0x1, R27 ;  /* 0x0000000120207824 */ /* 0x000fe200078e021b */
[C---:B--2---:R-:W-:Y:S02]  /*31a0*/  PRMT R28, R24.reuse, 0x7770, RZ ;  /* 0x00007770181c7816 */ /* 0x044fe400000000ff */
[----:B------:R-:W-:Y:S01]  /*31b0*/  PRMT R29, R24, 0x7771, RZ ;  /* 0x00007771181d7816 */ /* 0x000fe200000000ff */
        /* <DEDUP_REMOVED lines=235> */
.L_x_8094:
[----:B------:R-:W-:-:S04]  /*4070*/  LOP3.LUT R25, R33, 0xfffffffe, RZ, 0xc0, !PT ;  /* 0xfffffffe21197812 */ /* 0x000fc800078ec0ff */
[----:B------:R-:W-:-:S05]  /*4080*/  IADD3 R24, P1, R25, R16, RZ ;  /* 0x0000001019187210 */ /* 0x000fca0007f3e0ff */
[----:B------:R-:W-:-:S05]  /*4090*/  IMAD.X R25, RZ, RZ, R19, P1 ;  /* 0x000000ffff197224 */ /* 0x000fca00008e0613 */
[----:B------:R-:W2:Y:S01]  /*40a0*/  LDG.E.U16 R24, desc[UR60][R24.64] ;  /* 0x0000003c18187981 */ /* 0x000ea2000c1e1500 */
[----:B------:R-:W-:Y:S02]  /*40b0*/  IADD3 R38, R32, R27, RZ ;  /* 0x0000001b20267210 */ /* 0x000fe40007ffe0ff */
[----:B------:R-:W-:Y:S02]  /*40c0*/  CS2R R32, SRZ ;  /* 0x0000000000207805 */ /* 0x000fe4000001ff00 */
[C---:B--2---:R-:W-:Y:S02]  /*40d0*/  PRMT R30, R24.reuse, 0x7770, RZ ;  /* 0x00007770181e7816 */ /* 0x044fe400000000ff */
[----:B------:R-:W-:Y:S01]  /*40e0*/  PRMT R31, R24, 0x7771, RZ ;  /* 0x00007771181f7816 */ /* 0x000fe200000000ff */
        /* <DEDUP_REMOVED lines=235> */
.L_x_8095:
[----:B------:R-:W-:-:S04]  /*4fa0*/  LOP3.LUT R25, R33, 0xfffffffe, RZ, 0xc0, !PT ;  /* 0xfffffffe21197812 */ /* 0x000fc800078ec0ff */
[----:B------:R-:W-:-:S05]  /*4fb0*/  IADD3 R24, P1, R25, R16, RZ ;  /* 0x0000001019187210 */ /* 0x000fca0007f3e0ff */
[----:B------:R-:W-:-:S05]  /*4fc0*/  IMAD.X R25, RZ, RZ, R19, P1 ;  /* 0x000000ffff197224 */ /* 0x000fca00008e0613 */
[----:B------:R-:W2:Y:S01]  /*4fd0*/  LDG.E.U16 R24, desc[UR60][R24.64] ;  /* 0x0000003c18187981 */ /* 0x000ea2000c1e1500 */
[----:B------:R-:W-:Y:S01]  /*4fe0*/  IMAD.IADD R38, R38, 0x1, R27 ;  /* 0x0000000126267824 */ /* 0x000fe200078e021b */
[C---:B--2---:R-:W-:Y:S02]  /*4ff0*/  PRMT R34, R24.reuse, 0x7770, RZ ;  /* 0x0000777018227816 */ /* 0x044fe400000000ff */
[----:B------:R-:W-:Y:S01]  /*5000*/  PRMT R33, R24, 0x7771, RZ ;  /* 0x0000777118217816 */ /* 0x000fe200000000ff */
        /* <DEDUP_REMOVED lines=246> */
.L_x_8096:
[----:B------:R-:W-:Y:S01]  /*5f70*/  LOP3.LUT R25, R32, 0xfffffffe, RZ, 0xc0, !PT ;  /* 0xfffffffe20197812 */ /* 0x000fe200078ec0ff */
[----:B------:R-:W-:-:S03]  /*5f80*/  ULDC UR4, c[0x0][0x224] ;  /* 0x0000890000047ab9 */ /* 0x000fc60000000800 */
[----:B------:R-:W-:-:S05]  /*5f90*/  IADD3 R24, P1, R25, R16, RZ ;  /* 0x0000001019187210 */ /* 0x000fca0007f3e0ff */
[----:B------:R-:W-:-:S05]  /*5fa0*/  IMAD.X R25, RZ, RZ, R19, P1 ;  /* 0x000000ffff197224 */ /* 0x000fca00008e0613 */
[----:B------:R1:W2:Y:S01]  /*5fb0*/  LDG.E.U16 R24, desc[UR60][R24.64] ;  /* 0x0000003c18187981 */ /* 0x0002a2000c1e1500 */
[----:B------:R-:W-:Y:S02]  /*5fc0*/  LOP3.LUT R36, R28, 0xffff, RZ, 0xc0, !PT ;  /* 0x0000ffff1c247812 */ /* 0x000fe400078ec0ff */
[----:B------:R-:W-:Y:S02]  /*5fd0*/  LOP3.LUT R37, R30, 0xffff, RZ, 0xc0, !PT ;  /* 0x0000ffff1e257812 */ /* 0x000fe400078ec0ff */
[----:B------:R-:W-:Y:S02]  /*5fe0*/  PRMT R36, R36, 0x8880, RZ ;  /* 0x0000888024247816 */ /* 0x000fe400000000ff */
[----:B------:R-:W-:Y:S02]  /*5ff0*/  PRMT R39, R37, 0x8880, RZ ;  /* 0x0000888025277816 */ /* 0x000fe400000000ff */
[----:B------:R-:W-:Y:S01]  /*6000*/  LOP3.LUT R35, R29, 0xffff, RZ, 0xc0, !PT ;  /* 0x0000ffff1d237812 */ /* 0x000fe200078ec0ff */
[----:B------:R-:W-:Y:S01]  /*6010*/  IMAD.MOV.U32 R37, RZ, RZ, R36 ;  /* 0x000000ffff257224 */ /* 0x000fe200078e0024 */
[----:B------:R-:W-:-:S02]  /*6020*/  IADD3 R32, R38, R27, RZ ;  /* 0x0000001b26207210 */ /* 0x000fc40007ffe0ff */
[----:B------:R-:W-:Y:S01]  /*6030*/  PRMT R38, R35, 0x8880, RZ ;  /* 0x0000888023267816 */ /* 0x000fe200000000ff */
[----:B------:R-:W-:Y:S01]  /*6040*/  IMAD.U32 R35, RZ, RZ, UR4 ;  /* 0x00000004ff237e24 */ /* 0x000fe2000f8e00ff */
[----:B------:R-:W-:Y:S01]  /*6050*/  IADD3 R3, P2, R37, R3, RZ ;  /* 0x0000000325037210 */ /* 0x000fe20007f5e0ff */
[----:B------:R-:W-:Y:S01]  /*6060*/  IMAD R36, R27, 0x3, R32 ;  /* 0x000000031b247824 */ /* 0x000fe200078e0220 */
[----:B------:R-:W-:Y:S02]  /*6070*/  IADD3 R5, P3, R38, R5, RZ ;  /* 0x0000000526057210 */ /* 0x000fe40007f7e0ff */
[----:B------:R-:W-:Y:S02]  /*6080*/  LEA.HI.X.SX32 R0, R37, R0, 0x1, P2 ;  /* 0x0000000025007211 */ /* 0x000fe400010f0eff */
[----:B------:R-:W-:Y:S02]  /*6090*/  LOP3.LUT R37, R34, 0xffff, RZ, 0xc0, !PT ;  /* 0x0000ffff22257812 */ /* 0x000fe400078ec0ff */
[----:B------:R-:W-:-:S02]  /*60a0*/  ISETP.GE.U32.AND P1, PT, R36, R35, PT ;  /* 0x000000232400720c */ /* 0x000fc40003f26070 */
[----:B------:R-:W-:Y:S02]  /*60b0*/  LEA.HI.X.SX32 R4, R38, R4, 0x1, P3 ;  /* 0x0000000426047211 */ /* 0x000fe400018f0eff */
[----:B------:R-:W-:Y:S02]  /*60c0*/  IADD3 R6, P2, R39, R6, RZ ;  /* 0x0000000627067210 */ /* 0x000fe40007f5e0ff */
[----:B------:R-:W-:Y:S02]  /*60d0*/  LOP3.LUT R36, R33, 0xffff, RZ, 0xc0, !PT ;  /* 0x0000ffff21247812 */ /* 0x000fe400078ec0ff */
[----:B------:R-:W-:Y:S02]  /*60e0*/  PRMT R38, R37, 0x8880, RZ ;  /* 0x0000888025267816 */ /* 0x000fe400000000ff */
[----:B------:R-:W-:Y:S02]  /*60f0*/  LEA.HI.X.SX32 R7, R39, R7, 0x1, P2 ;  /* 0x0000000727077211 */ /* 0x000fe400010f0eff */
[----:B------:R-:W-:-:S02]  /*6100*/  PRMT R39, R36, 0x8880, RZ ;  /* 0x0000888024277816 */ /* 0x000fc400000000ff */
[----:B-1----:R-:W-:Y:S02]  /*6110*/  LOP3.LUT R25, R31, 0xffff, RZ, 0xc0, !PT ;  /* 0x0000ffff1f197812 */ /* 0x002fe400078ec0ff */
[----:B------:R-:W-:Y:S01]  /*6120*/  MOV R36, R38 ;  /* 0x0000002600247202 */ /* 0x000fe20000000f00 */
[----:B------:R-:W-:Y:S01]  /*6130*/  IMAD.MOV.U32 R38, RZ, RZ, R39 ;  /* 0x000000ffff267224 */ /* 0x000fe200078e0027 */
[----:B------:R-:W-:Y:S02]  /*6140*/  PRMT R25, R25, 0x8880, RZ ;  /* 0x0000888019197816 */ /* 0x000fe400000000ff */
[----:B------:R-:W-:Y:S02]  /*6150*/  IADD3 R11, P3, R36, R11, RZ ;  /* 0x0000000b240b7210 */ /* 0x000fe40007f7e0ff */
[----:B------:R-:W-:Y:S02]  /*6160*/  IADD3 R8, P2, R25, R8, RZ ;  /* 0x0000000819087210 */ /* 0x000fe40007f5e0ff */
[----:B------:R-:W-:-:S02]  /*6170*/  IADD3 R13, P4, R38, R13, RZ ;  /* 0x0000000d260d7210 */ /* 0x000fc40007f9e0ff */
[----:B------:R-:W-:Y:S02]  /*6180*/  LEA.HI.X.SX32 R9, R25, R9, 0x1, P2 ;  /* 0x0000000919097211 */ /* 0x000fe400010f0eff */
[----:B------:R-:W-:Y:S02]  /*6190*/  LEA.HI.X.SX32 R10, R36, R10, 0x1, P3 ;  /* 0x0000000a240a7211 */ /* 0x000fe400018f0eff */
[----:B------:R-:W-:Y:S02]  /*61a0*/  LEA.HI.X.SX32 R12, R38, R12, 0x1, P4 ;  /* 0x0000000c260c7211 */ /* 0x000fe400020f0eff */
[C---:B--2---:R-:W-:Y:S02]  /*61b0*/  PRMT R37, R24.reuse, 0x7770, RZ ;  /* 0x0000777018257816 */ /* 0x044fe400000000ff */
[----:B------:R-:W-:Y:S02]  /*61c0*/  PRMT R24, R24, 0x7771, RZ ;  /* 0x0000777118187816 */ /* 0x000fe400000000ff */
[----:B------:R-:W-:-:S02]  /*61d0*/  PRMT R40, R37, 0x8880, RZ ;  /* 0x0000888025287816 */ /* 0x000fc400000000ff */
[----:B------:R-:W-:-:S03]  /*61e0*/  PRMT R41, R24, 0x8880, RZ ;  /* 0x0000888018297816 */ /* 0x000fc600000000ff */
[----:B------:R-:W-:Y:S01]  /*61f0*/  IMAD.MOV.U32 R39, RZ, RZ, R40 ;  /* 0x000000ffff277224 */ /* 0x000fe200078e0028 */
[----:B------:R-:W-:-:S04]  /*6200*/  IADD3 R26, P6, R41, R26, RZ ;  /* 0x0000001a291a7210 */ /* 0x000fc80007fde0ff */
[----:B------:R-:W-:Y:S02]  /*6210*/  IADD3 R15, P5, R39, R15, RZ ;  /* 0x0000000f270f7210 */ /* 0x000fe40007fbe0ff */
[----:B------:R-:W-:Y:S02]  /*6220*/  LEA.HI.X.SX32 R18, R41, R18, 0x1, P6 ;  /* 0x0000001229127211 */ /* 0x000fe400030f0eff */
[----:B------:R-:W-:Y:S01]  /*6230*/  LEA.HI.X.SX32 R14, R39, R14, 0x1, P5 ;  /* 0x0000000e270e7211 */ /* 0x000fe200028f0eff */
[----:B------:R-:W-:Y:S08]  /*6240*/  @!P1 BRA `(.L_x_8097) ;  /* 0xffffffbc003c9947 */ /* 0x000ff0000383ffff */
[----:B------:R-:W-:Y:S05]  /*6250*/  BSYNC B1 ;  /* 0x0000000000017941 */ /* 0x000fea0003800000 */
.L_x_8092:
[----:B------:R-:W-:-:S07]  /*6260*/  PRMT R38, R24, 0x7610, R38 ;  /* 0x0000761018267816 */ /* 0x000fce0000000026 */
.L_x_8091:
[----:B------:R-:W-:Y:S05]  /*6270*/  BSYNC B0 ;  /* 0x0000000000007941 */ /* 0x000fea0003800000 */
.L_x_8090:
[----:B------:R-:W-:Y:S01]  /*6280*/  ISETP.GE.U32.AND P0, PT, R32, R35, PT ;  /* 0x000000232000720c */ /* 0x000fe20003f06070 */
[----:B------:R-:W-:-:S12]  /*6290*/  BSSY B0, `(.L_x_8098) ;  /* 0x000046e000007945 */ /* 0x000fd80003800000 */
[----:B------:R-:W-:Y:S05]  /*62a0*/  @P0 BRA `(.L_x_8099) ;  /* 0x0000004400b00947 */ /* 0x000fea0003800000 */
[----:B------:R-:W1:Y:S01]  /*62b0*/  LDC R36, c[0x0][0x260] ;  /* 0x00009800ff247b82 */ /* 0x000e620000000800 */
[----:B------:R-:W-:Y:S01]  /*62c0*/  HFMA2.MMA R39, -RZ, RZ, 0, 0 ;  /* 0x00000000ff277435 */ /* 0x000fe200000001ff */
[----:B-1----:R-:W-:-:S13]  /*62d0*/  ISETP.NE.AND P1, PT, R36, RZ, PT ;  /* 0x000000ff2400720c */ /* 0x002fda0003f25270 */
[----:B------:R-:W-:Y:S05]  /*62e0*/  @!P1 BRA `(.L_x_8100) ;  /* 0x0000001000449947 */ /* 0x000fea0003800000 */
[----:B0-----:R-:W-:Y:S01]  /*62f0*/  IMAD.MOV.U32 R20, RZ, RZ, RZ ;  /* 0x000000ffff147224 */ /* 0x001fe200078e00ff */
[----:B------:R-:W-:Y:S01]  /*6300*/  ULDC.64 UR4, c[0x0][0x268] ;  /* 0x00009a0000047ab9 */ /* 0x000fe20000000a00 */
[----:B------:R-:W-:Y:S01]  /*6310*/  IMAD.MOV.U32 R21, RZ, RZ, R32 ;  /* 0x000000ffff157224 */ /* 0x000fe200078e0020 */
[----:B------:R-:W-:Y:S01]  /*6320*/  ISETP.NE.AND P2, PT, R36, 0x1, PT ;  /* 0x000000012400780c */ /* 0x000fe20003f45270 */
        /* <DEDUP_REMOVED lines=258> */
[----:B------:R-:W-:-:S03]  /*7350*/  ULDC UR4, c[0x0][0x3ec] ;  /* 0x0000fb0000047ab9 */ /* 0x000fc60000000800 */
        /* <DEDUP_REMOVED lines=10> */
.L_x_8100:
[----:B0-----:R-:W-:-:S04]  /*7400*/  LOP3.LUT R21, R39, 0xfffffffe, RZ, 0xc0, !PT ;  /* 0xfffffffe27157812 */ /* 0x001fc800078ec0ff */
[----:B------:R-:W-:-:S05]  /*7410*/  IADD3 R20, P2, R21, R16, RZ ;  /* 0x0000001015147210 */ /* 0x000fca0007f5e0ff */
[----:B------:R-:W-:-:S05]  /*7420*/  IMAD.X R21, RZ, RZ, R19, P2 ;  /* 0x000000ffff157224 */ /* 0x000fca00010e0613 */
[----:B------:R-:W2:Y:S01]  /*7430*/  LDG.E.U16 R20, desc[UR60][R20.64] ;  /* 0x0000003c14147981 */ /* 0x000ea2000c1e1500 */
[----:B------:R-:W-:-:S05]  /*7440*/  IMAD.IADD R25, R32, 0x1, R27 ;  /* 0x0000000120197824 */ /* 0x000fca00078e021b */
[----:B------:R-:W-:Y:S02]  /*7450*/  ISETP.GE.U32.AND P2, PT, R25, R35, PT ;  /* 0x000000231900720c */ /* 0x000fe40003f46070 */
[C---:B--2---:R-:W-:Y:S02]  /*7460*/  PRMT R28, R20.reuse, 0x7770, RZ ;  /* 0x00007770141c7816 */ /* 0x044fe400000000ff */
[----:B------:R-:W-:-:S09]  /*7470*/  PRMT R29, R20, 0x7771, RZ ;  /* 0x00007771141d7816 */ /* 0x000fd200000000ff */
        /* <DEDUP_REMOVED lines=275> */
.L_x_8101:
        /* <DEDUP_REMOVED lines=283> */
.L_x_8102:
        /* <DEDUP_REMOVED lines=283> */
.L_x_8103:
[----:B------:R-:W-:-:S04]  /*a910*/  LOP3.LUT R21, R37, 0xfffffffe, RZ, 0xc0, !PT ;  /* 0xfffffffe25157812 */ /* 0x000fc800078ec0ff */
[----:B------:R-:W-:-:S05]  /*a920*/  IADD3 R20, P1, R21, R16, RZ ;  /* 0x0000001015147210 */ /* 0x000fca0007f3e0ff */
[----:B------:R-:W-:-:S05]  /*a930*/  IMAD.X R21, RZ, RZ, R19, P1 ;  /* 0x000000ffff157224 */ /* 0x000fca00008e0613 */
[----:B------:R-:W2:Y:S02]  /*a940*/  LDG.E.U16 R20, desc[UR60][R20.64] ;  /* 0x0000003c14147981 */ /* 0x000ea4000c1e1500 */
[C---:B--2---:R-:W-:Y:S02]  /*a950*/  PRMT R37, R20.reuse, 0x7770, RZ ;  /* 0x0000777014257816 */ /* 0x044fe400000000ff */
[----:B------:R-:W-:-:S07]  /*a960*/  PRMT R38, R20, 0x7771, RZ ;  /* 0x0000777114267816 */ /* 0x000fce00000000ff */
.L_x_8099:
[----:B------:R-:W-:Y:S05]  /*a970*/  BSYNC B0 ;  /* 0x0000000000007941 */ /* 0x000fea0003800000 */
.L_x_8098:
[----:B------:R-:W-:Y:S04]  /*a980*/  BSSY B0, `(.L_x_8104) ;  /* 0x000002a000007945 */ /* 0x000fe80003800000 */
[----:B------:R-:W-:Y:S05]  /*a990*/  @P0 BRA `(.L_x_8105) ;  /* 0x0000000000a00947 */ /* 0x000fea0003800000 */
[----:B0-----:R-:W-:Y:S02]  /*a9a0*/  IADD3 R20, R32, R27, RZ ;  /* 0x0000001b20147210 */ /* 0x001fe40007ffe0ff */
[----:B------:R-:W-:Y:S02]  /*a9b0*/  LOP3.LUT R28, R28, 0xffff, RZ, 0xc0, !PT ;  /* 0x0000ffff1c1c7812 */ /* 0x000fe400078ec0ff */
[----:B------:R-:W-:Y:S02]  /*a9c0*/  ISETP.GE.U32.AND P0, PT, R20, R35, PT ;  /* 0x000000231400720c */ /* 0x000fe40003f06070 */
[----:B------:R-:W-:Y:S02]  /*a9d0*/  LOP3.LUT R29, R29, 0xffff, RZ, 0xc0, !PT ;  /* 0x0000ffff1d1d7812 */ /* 0x000fe400078ec0ff */
[----:B------:R-:W-:Y:S02]  /*a9e0*/  PRMT R16, R28, 0x8880, RZ ;  /* 0x000088801c107816 */ /* 0x000fe400000000ff */
[----:B------:R-:W-:-:S02]  /*a9f0*/  PRMT R19, R29, 0x8880, RZ ;  /* 0x000088801d137816 */ /* 0x000fc400000000ff */
[C---:B------:R-:W-:Y:S02]  /*aa00*/  IADD3 R3, P1, R16.reuse, R3, RZ ;  /* 0x0000000310037210 */ /* 0x040fe40007f3e0ff */
[C---:B------:R-:W-:Y:S02]  /*aa10*/  IADD3 R5, P2, R19.reuse, R5, RZ ;  /* 0x0000000513057210 */ /* 0x040fe40007f5e0ff */
[----:B------:R-:W-:Y:S02]  /*aa20*/  LEA.HI.X.SX32 R0, R16, R0, 0x1, P1 ;  /* 0x0000000010007211 */ /* 0x000fe400008f0eff */
[----:B------:R-:W-:Y:S01]  /*aa30*/  LEA.HI.X.SX32 R4, R19, R4, 0x1, P2 ;  /* 0x0000000413047211 */ /* 0x000fe200010f0eff */
[----:B------:R-:W-:Y:S08]  /*aa40*/  @P0 BRA `(.L_x_8105) ;  /* 0x0000000000740947 */ /* 0x000ff00003800000 */
[----:B------:R-:W-:Y:S01]  /*aa50*/  IMAD.IADD R20, R20, 0x1, R27 ;  /* 0x0000000114147824 */ /* 0x000fe200078e021b */
[----:B------:R-:W-:Y:S02]  /*aa60*/  LOP3.LUT R30, R30, 0xffff, RZ, 0xc0, !PT ;  /* 0x0000ffff1e1e7812 */ /* 0x000fe400078ec0ff */
[----:B------:R-:W-:Y:S02]  /*aa70*/  LOP3.LUT R31, R31, 0xffff, RZ, 0xc0, !PT ;  /* 0x0000ffff1f1f7812 */ /* 0x000fe400078ec0ff */
[----:B------:R-:W-:Y:S02]  /*aa80*/  ISETP.GE.U32.AND P0, PT, R20, R35, PT ;  /* 0x000000231400720c */ /* 0x000fe40003f06070 */
[----:B------:R-:W-:Y:S02]  /*aa90*/  PRMT R16, R30, 0x8880, RZ ;  /* 0x000088801e107816 */ /* 0x000fe400000000ff */
[----:B------:R-:W-:Y:S02]  /*aaa0*/  PRMT R19, R31, 0x8880, RZ ;  /* 0x000088801f137816 */ /* 0x000fe400000000ff */
[----:B------:R-:W-:-:S02]  /*aab0*/  IADD3 R6, P1, R16, R6, RZ ;  /* 0x0000000610067210 */ /* 0x000fc40007f3e0ff */
[C---:B------:R-:W-:Y:S02]  /*aac0*/  IADD3 R8, P2, R19.reuse, R8, RZ ;  /* 0x0000000813087210 */ /* 0x040fe40007f5e0ff */
[----:B------:R-:W-:Y:S02]  /*aad0*/  LEA.HI.X.SX32 R7, R16, R7, 0x1, P1 ;  /* 0x0000000710077211 */ /* 0x000fe400008f0eff */
[----:B------:R-:W-:Y:S01]  /*aae0*/  LEA.HI.X.SX32 R9, R19, R9, 0x1, P2 ;  /* 0x0000000913097211 */ /* 0x000fe200010f0eff */
[----:B------:R-:W-:Y:S08]  /*aaf0*/  @P0 BRA `(.L_x_8105) ;  /* 0x0000000000480947 */ /* 0x000ff00003800000 */
[----:B------:R-:W-:Y:S02]  /*ab00*/  IADD3 R16, R20, R27, RZ ;  /* 0x0000001b14107210 */ /* 0x000fe40007ffe0ff */
[----:B------:R-:W-:Y:S02]  /*ab10*/  LOP3.LUT R34, R34, 0xffff, RZ, 0xc0, !PT ;  /* 0x0000ffff22227812 */ /* 0x000fe400078ec0ff */
[----:B------:R-:W-:Y:S02]  /*ab20*/  ISETP.GE.U32.AND P0, PT, R16, R35, PT ;  /* 0x000000231000720c */ /* 0x000fe40003f06070 */
[----:B------:R-:W-:Y:S02]  /*ab30*/  LOP3.LUT R33, R33, 0xffff, RZ, 0xc0, !PT ;  /* 0x0000ffff21217812 */ /* 0x000fe400078ec0ff */
[----:B------:R-:W-:Y:S02]  /*ab40*/  PRMT R16, R34, 0x8880, RZ ;  /* 0x0000888022107816 */ /* 0x000fe400000000ff */
[----:B------:R-:W-:-:S02]  /*ab50*/  PRMT R19, R33, 0x8880, RZ ;  /* 0x0000888021137816 */ /* 0x000fc400000000ff */
[C---:B------:R-:W-:Y:S02]  /*ab60*/  IADD3 R11, P1, R16.reuse, R11, RZ ;  /* 0x0000000b100b7210 */ /* 0x040fe40007f3e0ff */
[----:B------:R-:W-:Y:S02]  /*ab70*/  IADD3 R13, P2, R19, R13, RZ ;  /* 0x0000000d130d7210 */ /* 0x000fe40007f5e0ff */
[----:B------:R-:W-:Y:S02]  /*ab80*/  LEA.HI.X.SX32 R10, R16, R10, 0x1, P1 ;  /* 0x0000000a100a7211 */ /* 0x000fe400008f0eff */
[----:B------:R-:W-:Y:S02]  /*ab90*/  @!P0 LOP3.LUT R37, R37, 0xffff, RZ, 0xc0, !PT ;  /* 0x0000ffff25258812 */ /* 0x000fe400078ec0ff */
[----:B------:R-:W-:Y:S02]  /*aba0*/  @!P0 LOP3.LUT R38, R38, 0xffff, RZ, 0xc0, !PT ;  /* 0x0000ffff26268812 */ /* 0x000fe400078ec0ff */
[----:B------:R-:W-:-:S02]  /*abb0*/  @!P0 PRMT R20, R37, 0x8880, RZ ;  /* 0x0000888025148816 */ /* 0x000fc400000000ff */
[----:B------:R-:W-:Y:S02]  /*abc0*/  @!P0 PRMT R21, R38, 0x8880, RZ ;  /* 0x0000888026158816 */ /* 0x000fe400000000ff */
[C---:B------:R-:W-:Y:S02]  /*abd0*/  @!P0 IADD3 R15, P3, R20.reuse, R15, RZ ;  /* 0x0000000f140f8210 */ /* 0x040fe40007f7e0ff */
[----:B------:R-:W-:Y:S02]  /*abe0*/  @!P0 IADD3 R26, P4, R21, R26, RZ ;  /* 0x0000001a151a8210 */ /* 0x000fe40007f9e0ff */
[----:B------:R-:W-:Y:S02]  /*abf0*/  LEA.HI.X.SX32 R12, R19, R12, 0x1, P2 ;  /* 0x0000000c130c7211 */ /* 0x000fe400010f0eff */
[----:B------:R-:W-:Y:S02]  /*ac00*/  @!P0 LEA.HI.X.SX32 R14, R20, R14, 0x1, P3 ;  /* 0x0000000e140e8211 */ /* 0x000fe400018f0eff */
[----:B------:R-:W-:-:S07]  /*ac10*/  @!P0 LEA.HI.X.SX32 R18, R21, R18, 0x1, P4 ;  /* 0x0000001215128211 */ /* 0x000fce00020f0eff */
.L_x_8105:
[----:B------:R-:W-:Y:S05]  /*ac20*/  BSYNC B0 ;  /* 0x0000000000007941 */ /* 0x000fea0003800000 */
.L_x_8104:
        /* <DEDUP_REMOVED lines=9> */
.L_x_8089:
        /* <DEDUP_REMOVED lines=30> */
.L_x_8109:
[----:B------:R-:W-:Y:S02]  /*aea0*/  IMAD R4, R33, R32, RZ ;  /* 0x0000002021047224 */ /* 0x000fe400078e02ff */
[----:B------:R-:W-:-:S03]  /*aeb0*/  IMAD.IADD R32, R27, 0x1, R32 ;  /* 0x000000011b207824 */ /* 0x000fc600078e0220 */
[----:B------:R-:W-:Y:S01]  /*aec0*/  LOP3.LUT R11, R4, 0xfffffffe, RZ, 0xc0, !PT ;  /* 0xfffffffe040b7812 */ /* 0x000fe200078ec0ff */
[C---:B------:R-:W-:Y:S01]  /*aed0*/  IMAD R4, R32.reuse, R33, RZ ;  /* 0x0000002120047224 */ /* 0x040fe200078e02ff */
[----:B------:R-:W-:Y:S02]  /*aee0*/  IADD3 R32, R32, R27, RZ ;  /* 0x0000001b20207210 */ /* 0x000fe40007ffe0ff */
[-C--:B------:R-:W-:Y:S02]  /*aef0*/  IADD3 R10, P0, R11, R16.reuse, RZ ;  /* 0x000000100b0a7210 */ /* 0x080fe40007f1e0ff */
[----:B------:R-:W-:Y:S01]  /*af00*/  LOP3.LUT R7, R4, 0xfffffffe, RZ, 0xc0, !PT ;  /* 0xfffffffe04077812 */ /* 0x000fe200078ec0ff */
[C---:B------:R-:W-:Y:S01]  /*af10*/  IMAD R4, R32.reuse, R33, RZ ;  /* 0x0000002120047224 */ /* 0x040fe200078e02ff */
[----:B------:R-:W-:Y:S01]  /*af20*/  IADD3 R32, R32, R27, RZ ;  /* 0x0000001b20207210 */ /* 0x000fe20007ffe0ff */
[----:B------:R-:W-:Y:S01]  /*af30*/  IMAD.X R11, RZ, RZ, R19, P0 ;  /* 0x000000ffff0b7224 */ /* 0x000fe200000e0613 */
[----:B------:R-:W-:-:S02]  /*af40*/  IADD3 R6, P0, R7, R16, RZ ;  /* 0x0000001007067210 */ /* 0x000fc40007f1e0ff */
[----:B------:R-:W-:Y:S01]  /*af50*/  LOP3.LUT R5, R4, 0xfffffffe, RZ, 0xc0, !PT ;  /* 0xfffffffe04057812 */ /* 0x000fe200078ec0ff */
[----:B------:R-:W-:Y:S02]  /*af60*/  IMAD R8, R32, R33, RZ ;  /* 0x0000002120087224 */ /* 0x000fe400078e02ff */
[----:B------:R-:W-:Y:S01]  /*af70*/  IMAD.X R7, RZ, RZ, R19, P0 ;  /* 0x000000ffff077224 */ /* 0x000fe200000e0613 */
[-C--:B------:R-:W-:Y:S01]  /*af80*/  IADD3 R4, P0, R5, R16.reuse, RZ ;  /* 0x0000001005047210 */ /* 0x080fe20007f1e0ff */
[----:B------:R-:W2:Y:S01]  /*af90*/  LDG.E.U16 R11, desc[UR60][R10.64] ;  /* 0x0000003c0a0b7981 */ /* 0x000ea2000c1e1500 */
[----:B------:R-:W-:Y:S02]  /*afa0*/  LOP3.LUT R9, R8, 0xfffffffe, RZ, 0xc0, !PT ;  /* 0xfffffffe08097812 */ /* 0x000fe400078ec0ff */
[----:B------:R-:W-:Y:S01]  /*afb0*/  IADD3.X R5, RZ, R19, RZ, P0, !PT ;  /* 0x00000013ff057210 */ /* 0x000fe200007fe4ff */
[----:B------:R0:W3:Y:S01]  /*afc0*/  LDG.E.U16 R6, desc[UR60][R6.64] ;  /* 0x0000003c06067981 */ /* 0x0000e2000c1e1500 */
[----:B------:R-:W-:-:S03]  /*afd0*/  IADD3 R8, P0, R9, R16, RZ ;  /* 0x0000001009087210 */ /* 0x000fc60007f1e0ff */
[----:B------:R-:W4:Y:S02]  /*afe0*/  LDG.E.U16 R38, desc[UR60][R4.64] ;  /* 0x0000003c04267981 */ /* 0x000f24000c1e1500 */
[----:B------:R-:W-:-:S05]  /*aff0*/  IMAD.X R9, RZ, RZ, R19, P0 ;  /* 0x000000ffff097224 */ /* 0x000fca00000e0613 */
[----:B------:R1:W5:Y:S01]  /*b000*/  LDG.E.U16 R8, desc[UR60][R8.64] ;  /* 0x0000003c08087981 */ /* 0x000362000c1e1500 */
[----:B------:R-:W-:-:S05]  /*b010*/  IADD3 R32, R32, R27, RZ ;  /* 0x0000001b20207210 */ /* 0x000fca0007ffe0ff */
[----:B------:R-:W-:-:S05]  /*b020*/  IMAD R34, R27, 0x3, R32 ;  /* 0x000000031b227824 */ /* 0x000fca00078e0220 */
[----:B------:R-:W-:Y:S02]  /*b030*/  ISETP.GE.U32.AND P0, PT, R34, R35, PT ;  /* 0x000000232200720c */ /* 0x000fe40003f06070 */
[C---:B--2---:R-:W-:Y:S02]  /*b040*/  PRMT R10, R11.reuse, 0x7770, RZ ;  /* 0x000077700b0a7816 */ /* 0x044fe400000000ff */
[----:B------:R-:W-:Y:S02]  /*b050*/  PRMT R11, R11, 0x7771, RZ ;  /* 0x000077710b0b7816 */ /* 0x000fe400000000ff */
[----:B0-----:R-:W-:Y:S02]  /*b060*/  PRMT R7, R10, 0x8880, RZ ;  /* 0x000088800a077816 */ /* 0x001fe400000000ff */
[----:B------:R-:W-:Y:S02]  /*b070*/  PRMT R36, R11, 0x8880, RZ ;  /* 0x000088800b247816 */ /* 0x000fe400000000ff */
[----:B----4-:R-:W-:-:S02]  /*b080*/  PRMT R37, R38, 0x7770, RZ ;  /* 0x0000777026257816 */ /* 0x010fc400000000ff */
[C---:B------:R-:W-:Y:S02]  /*b090*/  IADD3 R31, P2, R36.reuse, R31, RZ ;  /* 0x0000001f241f7210 */ /* 0x040fe40007f5e0ff */
[----:B-1----:R-:W-:Y:S02]  /*b0a0*/  PRMT R9, R37, 0x8880, RZ ;  /* 0x0000888025097816 */ /* 0x002fe400000000ff */
[----:B------:R-:W-:Y:S02]  /*b0b0*/  LEA.HI.X.SX32 R15, R36, R15, 0x1, P2 ;  /* 0x0000000f240f7211 */ /* 0x000fe400010f0eff */
[C---:B-----5:R-:W-:Y:S02]  /*b0c0*/  PRMT R34, R8.reuse, 0x7770, RZ ;  /* 0x0000777008227816 */ /* 0x060fe400000000ff */
[----:B------:R-:W-:Y:S01]  /*b0d0*/  PRMT R36, R8, 0x7771, RZ ;  /* 0x0000777108247816 */ /* 0x000fe200000000ff */
[----:B------:R-:W-:Y:S01]  /*b0e0*/  IMAD.MOV.U32 R8, RZ, RZ, R9 ;  /* 0x000000ffff087224 */ /* 0x000fe200078e0009 */
[----:B------:R-:W-:-:S02]  /*b0f0*/  PRMT R39, R34, 0x8880, RZ ;  /* 0x0000888022277816 */ /* 0x000fc400000000ff */
[----:B------:R-:W-:Y:S02]  /*b100*/  PRMT R41, R36, 0x8880, RZ ;  /* 0x0000888024297816 */ /* 0x000fe400000000ff */
[C---:B------:R-:W-:Y:S02]  /*b110*/  IADD3 R29, P1, R7.reuse, R29, RZ ;  /* 0x0000001d071d7210 */ /* 0x040fe40007f3e0ff */
[C---:B---3--:R-:W-:Y:S02]  /*b120*/  PRMT R4, R6.reuse, 0x7770, RZ ;  /* 0x0000777006047816 */ /* 0x048fe400000000ff */
[----:B------:R-:W-:Y:S02]  /*b130*/  PRMT R5, R6, 0x7771, RZ ;  /* 0x0000777106057816 */ /* 0x000fe400000000ff */
[----:B------:R-:W-:Y:S02]  /*b140*/  PRMT R38, R38, 0x7771, RZ ;  /* 0x0000777126267816 */ /* 0x000fe400000000ff */
[----:B------:R-:W-:Y:S01]  /*b150*/  MOV R9, R39 ;  /* 0x0000002700097202 */ /* 0x000fe20000000f00 */
[----:B------:R-:W-:Y:S01]  /*b160*/  IMAD.MOV.U32 R39, RZ, RZ, R41 ;  /* 0x000000ffff277224 */ /* 0x000fe200078e0029 */
[----:B------:R-:W-:-:S02]  /*b170*/  LEA.HI.X.SX32 R20, R7, R20, 0x1, P1 ;  /* 0x0000001407147211 */ /* 0x000fc400008f0eff */
[----:B------:R-:W-:Y:S02]  /*b180*/  PRMT R6, R4, 0x8880, RZ ;  /* 0x0000888004067816 */ /* 0x000fe400000000ff */
[----:B------:R-:W-:Y:S02]  /*b190*/  PRMT R7, R5, 0x8880, RZ ;  /* 0x0000888005077816 */ /* 0x000fe400000000ff */
[----:B------:R-:W-:Y:S02]  /*b1a0*/  PRMT R40, R38, 0x8880, RZ ;  /* 0x0000888026287816 */ /* 0x000fe400000000ff */
[----:B------:R-:W-:Y:S02]  /*b1b0*/  IADD3 R30, P1, R6, R30, RZ ;  /* 0x0000001e061e7210 */ /* 0x000fe40007f3e0ff */
[----:B------:R-:W-:Y:S02]  /*b1c0*/  IADD3 R28, P2, R7, R28, RZ ;  /* 0x0000001c071c7210 */ /* 0x000fe40007f5e0ff */
[----:B------:R-:W-:-:S02]  /*b1d0*/  IADD3 R25, P3, R8, R25, RZ ;  /* 0x0000001908197210 */ /* 0x000fc40007f7e0ff */
        /* <DEDUP_REMOVED lines=11> */
.L_x_8108:
[----:B------:R-:W-:Y:S02]  /*b290*/  PRMT R8, R10, 0x7610, R8 ;  /* 0x000076100a087816 */ /* 0x000fe40000000008 */
[----:B------:R-:W-:Y:S02]  /*b2a0*/  PRMT R9, R11, 0x7610, R9 ;  /* 0x000076100b097816 */ /* 0x000fe40000000009 */
[----:B------:R-:W-:Y:S02]  /*b2b0*/  PRMT R10, R4, 0x7610, R10 ;  /* 0x00007610040a7816 */ /* 0x000fe4000000000a */
[----:B------:R-:W-:-:S07]  /*b2c0*/  PRMT R11, R5, 0x7610, R11 ;  /* 0x00007610050b7816 */ /* 0x000fce000000000b */
.L_x_8107:
[----:B------:R-:W-:Y:S05]  /*b2d0*/  BSYNC B0 ;  /* 0x0000000000007941 */ /* 0x000fea0003800000 */
.L_x_8106:
        /* <DEDUP_REMOVED lines=41> */
.L_x_8111:
[----:B------:R-:W-:Y:S05]  /*b570*/  BSYNC B0 ;  /* 0x0000000000007941 */ /* 0x000fea0003800000 */
.L_x_8110:
[----:B------:R-:W-:Y:S04]  /*b580*/  BSSY B0, `(.L_x_8112) ;  /* 0x000002a000007945 */ /* 0x000fe80003800000 */
[----:B------:R-:W-:Y:S05]  /*b590*/  @P0 BRA `(.L_x_8113) ;  /* 0x0000000000a00947 */ /* 0x000fea0003800000 */
[----:B------:R-:W-:Y:S01]  /*b5a0*/  IMAD.IADD R32, R32, 0x1, R27 ;  /* 0x0000000120207824 */ /* 0x000fe200078e021b */
[----:B------:R-:W-:Y:S02]  /*b5b0*/  LOP3.LUT R8, R8, 0xffff, RZ, 0xc0, !PT ;  /* 0x0000ffff08087812 */ /* 0x000fe400078ec0ff */
[----:B------:R-:W-:Y:S02]  /*b5c0*/  LOP3.LUT R9, R9, 0xffff, RZ, 0xc0, !PT ;  /* 0x0000ffff09097812 */ /* 0x000fe400078ec0ff */
[----:B------:R-:W-:Y:S02]  /*b5d0*/  ISETP.GE.U32.AND P0, PT, R32, R35, PT ;  /* 0x000000232000720c */ /* 0x000fe40003f06070 */
[----:B------:R-:W-:Y:S02]  /*b5e0*/  PRMT R4, R8, 0x8880, RZ ;  /* 0x0000888008047816 */ /* 0x000fe400000000ff */
[----:B------:R-:W-:Y:S02]  /*b5f0*/  PRMT R6, R9, 0x8880, RZ ;  /* 0x0000888009067816 */ /* 0x000fe400000000ff */
[----:B------:R-:W-:-:S02]  /*b600*/  IADD3 R29, P1, R4, R29, RZ ;  /* 0x0000001d041d7210 */ /* 0x000fc40007f3e0ff */
[----:B------:R-:W-:Y:S02]  /*b610*/  IADD3 R31, P2, R6, R31, RZ ;  /* 0x0000001f061f7210 */ /* 0x000fe40007f5e0ff */
        /* <DEDUP_REMOVED lines=23> */
[----:B------:R-:W-:Y:S02]  /*b790*/  LEA.HI.X.SX32 R3, R6, R3, 0x1, P2 ;  /* 0x0000000306037211 */ /* 0x000fe400010f0eff */
[----:B------:R-:W-:Y:S02]  /*b7a0*/  @!P0 LOP3.LUT R34, R34, 0xffff, RZ, 0xc0, !PT ;  /* 0x0000ffff22228812 */ /* 0x000fe400078ec0ff */
[----:B------:R-:W-:Y:S02]  /*b7b0*/  @!P0 LOP3.LUT R36, R36, 0xffff, RZ, 0xc0, !PT ;  /* 0x0000ffff24248812 */ /* 0x000fe400078ec0ff */
[----:B------:R-:W-:-:S02]  /*b7c0*/  @!P0 PRMT R5, R34, 0x8880, RZ ;  /* 0x0000888022058816 */ /* 0x000fc400000000ff */
[----:B------:R-:W-:Y:S02]  /*b7d0*/  @!P0 PRMT R7, R36, 0x8880, RZ ;  /* 0x0000888024078816 */ /* 0x000fe400000000ff */
[----:B------:R-:W-:Y:S02]  /*b7e0*/  @!P0 IADD3 R24, P3, R5, R24, RZ ;  /* 0x0000001805188210 */ /* 0x000fe40007f7e0ff */
[----:B------:R-:W-:Y:S02]  /*b7f0*/  @!P0 IADD3 R26, P4, R7, R26, RZ ;  /* 0x0000001a071a8210 */ /* 0x000fe40007f9e0ff */
[----:B------:R-:W-:Y:S02]  /*b800*/  @!P0 LEA.HI.X.SX32 R0, R5, R0, 0x1, P3 ;  /* 0x0000000005008211 */ /* 0x000fe400018f0eff */
[----:B------:R-:W-:-:S09]  /*b810*/  @!P0 LEA.HI.X.SX32 R18, R7, R18, 0x1, P4 ;  /* 0x0000001207128211 */ /* 0x000fd200020f0eff */
.L_x_8113:
[----:B------:R-:W-:Y:S05]  /*b820*/  BSYNC B0 ;  /* 0x0000000000007941 */ /* 0x000fea0003800000 */
.L_x_8112:
        /* <DEDUP_REMOVED lines=9> */
.L_x_8088:
        /* <DEDUP_REMOVED lines=34> */
.L_x_8117:
[C---:B------:R-:W-:Y:S02]  /*bae0*/  LOP3.LUT R11, R32.reuse, 0xfffffffe, RZ, 0xc0, !PT ;  /* 0xfffffffe200b7812 */ /* 0x040fe400078ec0ff */
[-C--:B------:R-:W-:Y:S02]  /*baf0*/  IADD3 R32, R32, R21.reuse, RZ ;  /* 0x0000001520207210 */ /* 0x080fe40007ffe0ff */
[-C--:B------:R-:W-:Y:S02]  /*bb00*/  IADD3 R10, P0, R11, R16.reuse, RZ ;  /* 0x000000100b0a7210 */ /* 0x080fe40007f1e0ff */
[C---:B------:R-:W-:Y:S02]  /*bb10*/  LOP3.LUT R7, R32.reuse, 0xfffffffe, RZ, 0xc0, !PT ;  /* 0xfffffffe20077812 */ /* 0x040fe400078ec0ff */
[----:B------:R-:W-:Y:S01]  /*bb20*/  IADD3 R32, R32, R21, RZ ;  /* 0x0000001520207210 */ /* 0x000fe20007ffe0ff */
[----:B------:R-:W-:Y:S01]  /*bb30*/  IMAD.X R11, RZ, RZ, R19, P0 ;  /* 0x000000ffff0b7224 */ /* 0x000fe200000e0613 */
[----:B------:R-:W-:-:S02]  /*bb40*/  IADD3 R6, P0, R7, R16, RZ ;  /* 0x0000001007067210 */ /* 0x000fc40007f1e0ff */
[C---:B------:R-:W-:Y:S01]  /*bb50*/  LOP3.LUT R5, R32.reuse, 0xfffffffe, RZ, 0xc0, !PT ;  /* 0xfffffffe20057812 */ /* 0x040fe200078ec0ff */
[----:B------:R-:W-:Y:S01]  /*bb60*/  IMAD.IADD R32, R32, 0x1, R21 ;  /* 0x0000000120207824 */ /* 0x000fe200078e0215 */
[----:B------:R-:W-:Y:S01]  /*bb70*/  IADD3.X R7, RZ, R19, RZ, P0, !PT ;  /* 0x00000013ff077210 */ /* 0x000fe200007fe4ff */
[----:B------:R-:W2:Y:S01]  /*bb80*/  LDG.E.U16 R11, desc[UR60][R10.64] ;  /* 0x0000003c0a0b7981 */ /* 0x000ea2000c1e1500 */
[-C--:B------:R-:W-:Y:S02]  /*bb90*/  IADD3 R4, P0, R5, R16.reuse, RZ ;  /* 0x0000001005047210 */ /* 0x080fe40007f1e0ff */
[----:B------:R-:W-:Y:S01]  /*bba0*/  LOP3.LUT R9, R32, 0xfffffffe, RZ, 0xc0, !PT ;  /* 0xfffffffe20097812 */ /* 0x000fe200078ec0ff */
[----:B------:R0:W3:Y:S02]  /*bbb0*/  LDG.E.U16 R6, desc[UR60][R6.64] ;  /* 0x0000003c06067981 */ /* 0x0000e4000c1e1500 */
[----:B------:R-:W-:Y:S01]  /*bbc0*/  IMAD.X R5, RZ, RZ, R19, P0 ;  /* 0x000000ffff057224 */ /* 0x000fe200000e0613 */
[----:B------:R-:W-:-:S04]  /*bbd0*/  IADD3 R8, P0, R9, R16, RZ ;  /* 0x0000001009087210 */ /* 0x000fc80007f1e0ff */
[----:B------:R-:W-:Y:S01]  /*bbe0*/  IADD3.X R9, RZ, R19, RZ, P0, !PT ;  /* 0x00000013ff097210 */ /* 0x000fe200007fe4ff */
[----:B------:R-:W4:Y:S04]  /*bbf0*/  LDG.E.U16 R5, desc[UR60][R4.64] ;  /* 0x0000003c04057981 */ /* 0x000f28000c1e1500 */
[----:B------:R3:W5:Y:S01]  /*bc00*/  LDG.E.U16 R8, desc[UR60][R8.64] ;  /* 0x0000003c08087981 */ /* 0x000762000c1e1500 */
[----:B------:R-:W-:-:S04]  /*bc10*/  IMAD.IADD R32, R32, 0x1, R21 ;  /* 0x0000000120207824 */ /* 0x000fc800078e0215 */
[----:B------:R-:W-:-:S05]  /*bc20*/  IMAD R34, R21, 0x3, R32 ;  /* 0x0000000315227824 */ /* 0x000fca00078e0220 */
[----:B------:R-:W-:Y:S02]  /*bc30*/  ISETP.GE.U32.AND P0, PT, R34, R35, PT ;  /* 0x000000232200720c */ /* 0x000fe40003f06070 */
[----:B--2---:R-:W-:-:S04]  /*bc40*/  PRMT R10, R11, 0x7770, RZ ;  /* 0x000077700b0a7816 */ /* 0x004fc800000000ff */
[----:B0-----:R-:W-:Y:S02]  /*bc50*/  PRMT R7, R10, 0x8880, RZ ;  /* 0x000088800a077816 */ /* 0x001fe400000000ff */
[----:B------:R-:W-:Y:S02]  /*bc60*/  PRMT R11, R11, 0x7771, RZ ;  /* 0x000077710b0b7816 */ /* 0x000fe400000000ff */
[----:B------:R-:W-:Y:S02]  /*bc70*/  IADD3 R28, P1, R7, R28, RZ ;  /* 0x0000001c071c7210 */ /* 0x000fe40007f3e0ff */
[C---:B---3--:R-:W-:Y:S02]  /*bc80*/  PRMT R9, R6.reuse, 0x7770, RZ ;  /* 0x0000777006097816 */ /* 0x048fe400000000ff */
[----:B------:R-:W-:Y:S02]  /*bc90*/  PRMT R4, R6, 0x7771, RZ ;  /* 0x0000777106047816 */ /* 0x000fe400000000ff */
[----:B------:R-:W-:-:S02]  /*bca0*/  PRMT R33, R11, 0x8880, RZ ;  /* 0x000088800b217816 */ /* 0x000fc400000000ff */
[----:B------:R-:W-:Y:S02]  /*bcb0*/  LEA.HI.X.SX32 R18, R7, R18, 0x1, P1 ;  /* 0x0000001207127211 */ /* 0x000fe400008f0eff */
[----:B------:R-:W-:Y:S02]  /*bcc0*/  PRMT R6, R9, 0x8880, RZ ;  /* 0x0000888009067816 */ /* 0x000fe400000000ff */
[----:B------:R-:W-:Y:S02]  /*bcd0*/  PRMT R7, R4, 0x8880, RZ ;  /* 0x0000888004077816 */ /* 0x000fe400000000ff */
[C---:B----4-:R-:W-:Y:S02]  /*bce0*/  PRMT R36, R5.reuse, 0x7770, RZ ;  /* 0x0000777005247816 */ /* 0x050fe400000000ff */
[----:B------:R-:W-:Y:S02]  /*bcf0*/  PRMT R37, R5, 0x7771, RZ ;  /* 0x0000777105257816 */ /* 0x000fe400000000ff */
[----:B------:R-:W-:-:S02]  /*bd00*/  IADD3 R29, P2, R33, R29, RZ ;  /* 0x0000001d211d7210 */ /* 0x000fc40007f5e0ff */
[----:B------:R-:W-:Y:S01]  /*bd10*/  MOV R5, R6 ;  /* 0x0000000600057202 */ /* 0x000fe20000000f00 */
[----:B------:R-:W-:Y:S01]  /*bd20*/  IMAD.MOV.U32 R6, RZ, RZ, R7 ;  /* 0x000000ffff067224 */ /* 0x000fe200078e0007 */
[----:B-----5:R-:W-:Y:S02]  /*bd30*/  PRMT R34, R8, 0x7771, RZ ;  /* 0x0000777108227816 */ /* 0x020fe400000000ff */
[----:B------:R-:W-:Y:S02]  /*bd40*/  PRMT R7, R36, 0x8880, RZ ;  /* 0x0000888024077816 */ /* 0x000fe400000000ff */
[----:B------:R-:W-:Y:S02]  /*bd50*/  PRMT R38, R37, 0x8880, RZ ;  /* 0x0000888025267816 */ /* 0x000fe400000000ff */
[----:B------:R-:W-:Y:S02]  /*bd60*/  LEA.HI.X.SX32 R20, R33, R20, 0x1, P2 ;  /* 0x0000001421147211 */ /* 0x000fe400010f0eff */
[----:B------:R-:W-:-:S02]  /*bd70*/  PRMT R33, R8, 0x7770, RZ ;  /* 0x0000777008217816 */ /* 0x000fc400000000ff */
[----:B------:R-:W-:Y:S02]  /*bd80*/  PRMT R40, R34, 0x8880, RZ ;  /* 0x0000888022287816 */ /* 0x000fe400000000ff */
[----:B------:R-:W-:Y:S01]  /*bd90*/  MOV R8, R7 ;  /* 0x0000000700087202 */ /* 0x000fe20000000f00 */
[----:B------:R-:W-:Y:S01]  /*bda0*/  IMAD.MOV.U32 R7, RZ, RZ, R38 ;  /* 0x000000ffff077224 */ /* 0x000fe200078e0026 */
[----:B------:R-:W-:Y:S02]  /*bdb0*/  PRMT R39, R33, 0x8880, RZ ;  /* 0x0000888021277816 */ /* 0x000fe400000000ff */
[----:B------:R-:W-:Y:S02]  /*bdc0*/  MOV R38, R40 ;  /* 0x0000002800267202 */ /* 0x000fe40000000f00 */
[----:B------:R-:W-:Y:S02]  /*bdd0*/  IADD3 R30, P1, R5, R30, RZ ;  /* 0x0000001e051e7210 */ /* 0x000fe40007f3e0ff */
[----:B------:R-:W-:-:S02]  /*bde0*/  IADD3 R31, P2, R6, R31, RZ ;  /* 0x0000001f061f7210 */ /* 0x000fc40007f5e0ff */
[----:B------:R-:W-:Y:S02]  /*bdf0*/  IADD3 R27, P3, R8, R27, RZ ;  /* 0x0000001b081b7210 */ /* 0x000fe40007f7e0ff */
[----:B------:R-:W-:Y:S02]  /*be00*/  IADD3 R26, P4, R7, R26, RZ ;  /* 0x0000001a071a7210 */ /* 0x000fe40007f9e0ff */
[----:B------:R-:W-:Y:S02]  /*be10*/  IADD3 R24, P5, R39, R24, RZ ;  /* 0x0000001827187210 */ /* 0x000fe40007fbe0ff */
[----:B------:R-:W-:Y:S02]  /*be20*/  IADD3 R25, P6, R38, R25, RZ ;  /* 0x0000001926197210 */ /* 0x000fe40007fde0ff */
[----:B------:R-:W-:Y:S02]  /*be30*/  LEA.HI.X.SX32 R14, R5, R14, 0x1, P1 ;  /* 0x0000000e050e7211 */ /* 0x000fe400008f0eff */
[----:B------:R-:W-:-:S02]  /*be40*/  LEA.HI.X.SX32 R15, R6, R15, 0x1, P2 ;  /* 0x0000000f060f7211 */ /* 0x000fc400010f0eff */
[----:B------:R-:W-:Y:S02]  /*be50*/  LEA.HI.X.SX32 R13, R8, R13, 0x1, P3 ;  /* 0x0000000d080d7211 */ /* 0x000fe400018f0eff */
[----:B------:R-:W-:Y:S02]  /*be60*/  LEA.HI.X.SX32 R12, R7, R12, 0x1, P4 ;  /* 0x0000000c070c7211 */ /* 0x000fe400020f0eff */
[----:B------:R-:W-:Y:S02]  /*be70*/  LEA.HI.X.SX32 R0, R39, R0, 0x1, P5 ;  /* 0x0000000027007211 */ /* 0x000fe400028f0eff */
[----:B------:R-:W-:Y:S01]  /*be80*/  LEA.HI.X.SX32 R3, R38, R3, 0x1, P6 ;  /* 0x0000000326037211 */ /* 0x000fe200030f0eff */
[----:B------:R-:W-:Y:S06]  /*be90*/  @!P0 BRA `(.L_x_8117) ;  /* 0xfffffffc00108947 */ /* 0x000fec000383ffff */
[----:B------:R-:W-:Y:S05]  /*bea0*/  BSYNC B1 ;  /* 0x0000000000017941 */ /* 0x000fea0003800000 */
.L_x_8116:
[----:B------:R-:W-:Y:S02]  /*beb0*/  PRMT R8, R10, 0x7610, R8 ;  /* 0x000076100a087816 */ /* 0x000fe40000000008 */
[----:B------:R-:W-:-:S07]  /*bec0*/  PRMT R10, R4, 0x7610, R10 ;  /* 0x00007610040a7816 */ /* 0x000fce000000000a */
.L_x_8115:
[----:B------:R-:W-:Y:S05]  /*bed0*/  BSYNC B0 ;  /* 0x0000000000007941 */ /* 0x000fea0003800000 */
.L_x_8114:
[----:B------:R-:W-:Y:S01]  /*bee0*/  ISETP.GE.U32.AND P0, PT, R32, R35, PT ;  /* 0x000000232000720c */ /* 0x000fe20003f06070 */
[----:B------:R-:W-:-:S12]  /*bef0*/  BSSY B0, `(.L_x_8118) ;  /* 0x0000024000007945 */ /* 0x000fd80003800000 */
[----:B------:R-:W-:Y:S05]  /*bf00*/  @P0 BRA `(.L_x_8119) ;  /* 0x0000000000880947 */ /* 0x000fea0003800000 */
        /* <DEDUP_REMOVED lines=18> */
[C---:B------:R-:W-:Y:S01]  /*c030*/  IMAD.IADD R4, R6.reuse, 0x1, R21 ;  /* 0x0000000106047824 */ /* 0x040fe200078e0215 */
[----:B------:R-:W-:-:S04]  /*c040*/  LOP3.LUT R7, R6, 0xfffffffe, RZ, 0xc0, !PT ;  /* 0xfffffffe06077812 */ /* 0x000fc800078ec0ff */
[----:B------:R-:W-:Y:S02]  /*c050*/  ISETP.GE.U32.AND P1, PT, R4, R35, PT ;  /* 0x000000230400720c */ /* 0x000fe40003f26070 */
[----:B------:R-:W-:-:S05]  /*c060*/  IADD3 R6, P2, R7, R16, RZ ;  /* 0x0000001007067210 */ /* 0x000fca0007f5e0ff */
[----:B------:R-:W-:-:S05]  /*c070*/  IMAD.X R7, RZ, RZ, R19, P2 ;  /* 0x000000ffff077224 */ /* 0x000fca00010e0613 */
[----:B------:R-:W2:Y:S01]  /*c080*/  LDG.E.U16 R6, desc[UR60][R6.64] ;  /* 0x0000003c06067981 */ /* 0x000ea2000c1e1500 */
[----:B------:R-:W-:-:S04]  /*c090*/  @!P1 LOP3.LUT R5, R4, 0xfffffffe, RZ, 0xc0, !PT ;  /* 0xfffffffe04059812 */ /* 0x000fc800078ec0ff */
[----:B------:R-:W-:-:S04]  /*c0a0*/  @!P1 IADD3 R4, P3, R5, R16, RZ ;  /* 0x0000001005049210 */ /* 0x000fc80007f7e0ff */
[----:B------:R-:W-:-:S05]  /*c0b0*/  @!P1 IADD3.X R5, RZ, R19, RZ, P3, !PT ;  /* 0x00000013ff059210 */ /* 0x000fca0001ffe4ff */
[----:B------:R-:W3:Y:S01]  /*c0c0*/  @!P1 LDG.E.U16 R4, desc[UR60][R4.64] ;  /* 0x0000003c04049981 */ /* 0x000ee2000c1e1500 */
[C---:B--2---:R-:W-:Y:S02]  /*c0d0*/  PRMT R36, R6.reuse, 0x7770, RZ ;  /* 0x0000777006247816 */ /* 0x044fe400000000ff */
[----:B------:R-:W-:Y:S02]  /*c0e0*/  PRMT R37, R6, 0x7771, RZ ;  /* 0x0000777106257816 */ /* 0x000fe400000000ff */
[C---:B---3--:R-:W-:Y:S02]  /*c0f0*/  @!P1 PRMT R16, R4.reuse, 0x7770, RZ ;  /* 0x0000777004109816 */ /* 0x048fe400000000ff */
[----:B------:R-:W-:Y:S02]  /*c100*/  @!P1 PRMT R19, R4, 0x7771, RZ ;  /* 0x0000777104139816 */ /* 0x000fe400000000ff */
[----:B------:R-:W-:Y:S02]  /*c110*/  @!P1 PRMT R33, R16, 0x7610, R33 ;  /* 0x0000761010219816 */ /* 0x000fe40000000021 */
[----:B------:R-:W-:-:S07]  /*c120*/  @!P1 PRMT R34, R19, 0x7610, R34 ;  /* 0x0000761013229816 */ /* 0x000fce0000000022 */
.L_x_8119:
[----:B------:R-:W-:Y:S05]  /*c130*/  BSYNC B0 ;  /* 0x0000000000007941 */ /* 0x000fea0003800000 */
.L_x_8118:
[----:B------:R-:W-:Y:S04]  /*c140*/  BSSY B0, `(.L_x_8120) ;  /* 0x000002a000007945 */ /* 0x000fe80003800000 */
[----:B------:R-:W-:Y:S05]  /*c150*/  @P0 BRA `(.L_x_8121) ;  /* 0x0000000000a00947 */ /* 0x000fea0003800000 */
        /* <DEDUP_REMOVED lines=35> */
[----:B------:R-:W-:Y:S02]  /*c390*/  @!P0 IADD3 R24, P3, R7, R24, RZ ;  /* 0x0000001807188210 */ /* 0x000fe40007f7e0ff */
[C---:B------:R-:W-:Y:S02]  /*c3a0*/  @!P0 IADD3 R25, P4, R6.reuse, R25, RZ ;  /* 0x0000001906198210 */ /* 0x040fe40007f9e0ff */
[----:B------:R-:W-:Y:S02]  /*c3b0*/  LEA.HI.X.SX32 R12, R5, R12, 0x1, P2 ;  /* 0x0000000c050c7211 */ /* 0x000fe400010f0eff */
[----:B------:R-:W-:Y:S02]  /*c3c0*/  @!P0 LEA.HI.X.SX32 R0, R7, R0, 0x1, P3 ;  /* 0x0000000007008211 */ /* 0x000fe400018f0eff */
[----:B------:R-:W-:-:S07]  /*c3d0*/  @!P0 LEA.HI.X.SX32 R3, R6, R3, 0x1, P4 ;  /* 0x0000000306038211 */ /* 0x000fce00020f0eff */
.L_x_8121:
[----:B------:R-:W-:Y:S05]  /*c3e0*/  BSYNC B0 ;  /* 0x0000000000007941 */ /* 0x000fea0003800000 */
.L_x_8120:
        /* <DEDUP_REMOVED lines=8> */
.L_x_8072:
[----:B------:R-:W-:Y:S05]  /*c470*/  BSYNC B6 ;  /* 0x0000000000067941 */ /* 0x000fea0003800000 */
.L_x_8071:
        /* <DEDUP_REMOVED lines=8> */
[----:B------:R-:W-:Y:S02]  /*c500*/  IMAD.MOV.U32 R27, RZ, RZ, R3 ;  /* 0x000000ffff1b7224 */ /* 0x000fe400078e0003 */
[----:B------:R-:W-:Y:S02]  /*c510*/  VIADD R4, R0, 0x10 ;  /* 0x0000001000047836 */ /* 0x000fe40000000000 */
[----:B------:R-:W3:Y:S01]  /*c520*/  LDC R12, c[0x0][0x4] ;  /* 0x00000100ff0c7b82 */ /* 0x000ee20000000800 */
[----:B--2---:R-:W-:-:S02]  /*c530*/  IMAD R0, R2, R10, R17 ;  /* 0x0000000a02007224 */ /* 0x004fc400078e0211 */
[----:B-1----:R-:W-:-:S04]  /*c540*/  LEA R9, R9, R4, 0x18 ;  /* 0x0000000409097211 */ /* 0x002fc800078ec0ff */
[----:B------:R-:W-:Y:S02]  /*c550*/  LEA R11, R0, R9, 0x4 ;  /* 0x00000009000b7211 */ /* 0x000fe400078e20ff */
[----:B---3--:R-:W-:-:S03]  /*c560*/  SHF.R.U32.HI R0, RZ, 0x1, R12 ;  /* 0x00000001ff007819 */ /* 0x008fc6000001160c */
[----:B------:R1:W-:Y:S01]  /*c570*/  STS.128 [R11], R24 ;  /* 0x000000180b007388 */ /* 0x0003e20000000c00 */
[----:B------:R-:W-:-:S13]  /*c580*/  ISETP.NE.AND P0, PT, R0, RZ, PT ;  /* 0x000000ff0000720c */ /* 0x000fda0003f05270 */
[----:B------:R-:W-:Y:S05]  /*c590*/  @!P0 BRA `(.L_x_8122) ;  /* 0x00000000005c8947 */ /* 0x000fea0003800000 */
.L_x_8125:
        /* <DEDUP_REMOVED lines=13> */
[----:B-1----:R-:W-:-:S03]  /*c670*/  IADD3 R24, P0, R4, R24, RZ ;  /* 0x0000001804187210 */ /* 0x002fc60007f1e0ff */
[----:B------:R-:W-:Y:S01]  /*c680*/  IMAD.X R3, R7, 0x1, R3, P2 ;  /* 0x0000000107037824 */ /* 0x000fe200010e0603 */
[----:B------:R-:W-:Y:S01]  /*c690*/  IADD3.X R19, R5, R19, RZ, P0, !PT ;  /* 0x0000001305137210 */ /* 0x000fe200007fe4ff */
[----:B------:R-:W-:-:S03]  /*c6a0*/  IMAD.MOV.U32 R26, RZ, RZ, R16 ;  /* 0x000000ffff1a7224 */ /* 0x000fc600078e0010 */
[----:B------:R-:W-:Y:S02]  /*c6b0*/  MOV R25, R19 ;  /* 0x0000001300197202 */ /* 0x000fe40000000f00 */
[----:B------:R-:W-:-:S05]  /*c6c0*/  MOV R27, R3 ;  /* 0x00000003001b7202 */ /* 0x000fca0000000f00 */
[----:B------:R2:W-:Y:S02]  /*c6d0*/  STS.128 [R11], R24 ;  /* 0x000000180b007388 */ /* 0x0005e40000000c00 */
.L_x_8124:
[----:B------:R-:W-:Y:S05]  /*c6e0*/  BSYNC B0 ;  /* 0x0000000000007941 */ /* 0x000fea0003800000 */
.L_x_8123:
[----:B------:R-:W-:Y:S01]  /*c6f0*/  IMAD.MOV.U32 R0, RZ, RZ, R8 ;  /* 0x000000ffff007224 */ /* 0x000fe200078e0008 */
[----:B------:R-:W-:Y:S06]  /*c700*/  @P1 BRA `(.L_x_8125) ;  /* 0xfffffffc00a41947 */ /* 0x000fec000383ffff */
.L_x_8122:
[----:B------:R-:W-:Y:S02]  /*c710*/  ULDC UR4, c[0x0][0x238] ;  /* 0x00008e0000047ab9 */ /* 0x000fe40000000800 */
[----:B------:R-:W-:-:S13]  /*c720*/  ISETP.NE.AND P0, PT, RZ, UR4, PT ;  /* 0x00000004ff007c0c */ /* 0x000fda000bf05270 */
[----:B------:R-:W-:Y:S05]  /*c730*/  @!P0 BRA `(.L_x_8126) ;  /* 0x0000000000e88947 */ /* 0x000fea0003800000 */
[----:B-12---:R-:W1:Y:S02]  /*c740*/  LDC R11, c[0x0][RZ] ;  /* 0x00000000ff0b7b82 */ /* 0x006e640000000800 */
        /* <DEDUP_REMOVED lines=19> */
.L_x_8130:
        /* <DEDUP_REMOVED lines=10> */
[----:B------:R-:W-:-:S03]  /*c920*/  IADD3 R24, P0, R4, R24, RZ ;  /* 0x0000001804187210 */ /* 0x000fc60007f1e0ff */
[----:B------:R-:W-:Y:S01]  /*c930*/  IMAD.X R3, R7, 0x1, R3, P1 ;  /* 0x0000000107037824 */ /* 0x000fe200008e0603 */
[----:B------:R-:W-:Y:S01]  /*c940*/  IADD3.X R19, R5, R19, RZ, P0, !PT ;  /* 0x0000001305137210 */ /* 0x000fe200007fe4ff */
[----:B------:R-:W-:-:S03]  /*c950*/  IMAD.MOV.U32 R26, RZ, RZ, R16 ;  /* 0x000000ffff1a7224 */ /* 0x000fc600078e0010 */
[----:B------:R-:W-:Y:S02]  /*c960*/  MOV R25, R19 ;  /* 0x0000001300197202 */ /* 0x000fe40000000f00 */
[----:B------:R-:W-:-:S05]  /*c970*/  MOV R27, R3 ;  /* 0x00000003001b7202 */ /* 0x000fca0000000f00 */
[----:B------:R1:W-:Y:S02]  /*c980*/  STS.128 [R9], R24 ;  /* 0x0000001809007388 */ /* 0x0003e40000000c00 */
.L_x_8129:
[----:B------:R-:W-:Y:S05]  /*c990*/  BSYNC B0 ;  /* 0x0000000000007941 */ /* 0x000fea0003800000 */
.L_x_8128:
[----:B------:R-:W-:-:S04]  /*c9a0*/  SHF.R.S32.HI R0, RZ, 0x1, R0 ;  /* 0x00000001ff007819 */ /* 0x000fc80000011400 */
[----:B------:R-:W-:-:S13]  /*c9b0*/  ISETP.GE.AND P0, PT, R0, 0x20, PT ;  /* 0x000000200000780c */ /* 0x000fda0003f06270 */
[----:B------:R-:W-:Y:S05]  /*c9c0*/  @P0 BRA `(.L_x_8130) ;  /* 0xfffffffc00ac0947 */ /* 0x000fea000383ffff */
[----:B------:R-:W-:-:S07]  /*c9d0*/  IMAD.MOV.U32 R0, RZ, RZ, 0x20 ;  /* 0x00000020ff007424 */ /* 0x000fce00078e00ff */
.L_x_8127:
[----:B------:R-:W-:Y:S01]  /*c9e0*/  ISETP.GE.AND P0, PT, R0, 0x2, PT ;  /* 0x000000020000780c */ /* 0x000fe20003f06270 */
[----:B------:R-:W-:Y:S05]  /*c9f0*/  WARPSYNC.ALL ;  /* 0x0000000000007948 */ /* 0x000fea0003800000 */
[----:B------:R-:W-:Y:S07]  /*ca00*/  BAR.SYNC.DEFER_BLOCKING 0x0 ;  /* 0x0000000000007b1d */ /* 0x000fee0000010000 */
[----:B------:R-:W-:Y:S05]  /*ca10*/  @!P0 BRA `(.L_x_8126) ;  /* 0x0000000000308947 */ /* 0x000fea0003800000 */
[----:B------:R-:W-:-:S11]  /*ca20*/  HFMA2.MMA R5, -RZ, RZ, 0, 5.9604644775390625e-08 ;  /* 0x00000001ff057435 */ /* 0x000fd600000001ff */
.L_x_8131:
[----:B-1----:R-:W1:Y:S04]  /*ca30*/  SHFL.DOWN PT, R9, R16, R5, 0x1f ;  /* 0x08001f0510097589 */ /* 0x002e6800000e0000 */
        /* <DEDUP_REMOVED lines=10> */
.L_x_8126:
[----:B------:R-:W3:Y:S01]  /*cae0*/  LDC R0, c[0x0][0x3f4] ;  /* 0x0000fd00ff007b82 */ /* 0x000ee20000000800 */
[----:B-12---:R-:W-:Y:S01]  /*caf0*/  MOV R25, RZ ;  /* 0x000000ff00197202 */ /* 0x006fe20000000f00 */
[----:B------:R-:W-:Y:S01]  /*cb00*/  IMAD.MOV.U32 R26, RZ, RZ, RZ ;  /* 0x000000ffff1a7224 */ /* 0x000fe200078e00ff */
        /* <DEDUP_REMOVED lines=275> */
.L_x_8132:
[----:B------:R-:W-:Y:S05]  /*dc40*/  @!P0 BRA `(.L_x_8133) ;  /* 0x0000001000488947 */ /* 0x000fea0003800000 */
        /* <DEDUP_REMOVED lines=274> */
.L_x_8133:
[----:B------:R-:W-:Y:S01]  /*ed70*/  ULDC.64 UR4, c[0x0][0x608] ;  /* 0x0001820000047ab9 */ /* 0x000fe20000000a00 */
[----:B------:R-:W-:Y:S02]  /*ed80*/  CS2R R4, SRZ ;  /* 0x0000000000047805 */ /* 0x000fe4000001ff00 */
[----:B------:R-:W-:Y:S01]  /*ed90*/  ISETP.NE.U32.AND P0, PT, RZ, UR4, PT ;  /* 0x00000004ff007c0c */ /* 0x000fe2000bf05070 */
[----:B------:R-:W-:Y:S01]  /*eda0*/  IMAD.MOV.U32 R6, RZ, RZ, RZ ;  /* 0x000000ffff067224 */ /* 0x000fe200078e00ff */
[----:B------:R-:W-:Y:S02]  /*edb0*/  MOV R0, RZ ;  /* 0x000000ff00007202 */ /* 0x000fe40000000f00 */
[----:B------:R-:W-:-:S13]  /*edc0*/  ISETP.NE.AND.EX P0, PT, RZ, UR5, PT, P0 ;  /* 0x00000005ff007c0c */ /* 0x000fda000bf05300 */
[----:B------:R-:W-:Y:S05]  /*edd0*/  @!P0 BRA `(.L_x_8134) ;  /* 0x0000000400308947 */ /* 0x000fea0003800000 */
[----:B------:R-:W-:Y:S01]  /*ede0*/  HFMA2.MMA R11, -RZ, RZ, 0, 0 ;  /* 0x00000000ff0b7435 */ /* 0x000fe200000001ff */
[----:B------:R-:W-:Y:S01]  /*edf0*/  BSSY B0, `(.L_x_8135) ;  /* 0x0000028000007945 */ /* 0x000fe20003800000 */
[----:B------:R-:W-:Y:S01]  /*ee00*/  IMAD.MOV.U32 R10, RZ, RZ, 0x1 ;  /* 0x00000001ff0a7424 */ /* 0x000fe200078e00ff */
[----:B------:R-:W-:Y:S01]  /*ee10*/  MOV R9, 0x0 ;  /* 0x0000000000097802 */ /* 0x000fe20000000f00 */
[----:B------:R-:W-:-:S07]  /*ee20*/  IMAD.MOV.U32 R8, RZ, RZ, 0x8 ;  /* 0x00000008ff087424 */ /* 0x000fce00078e00ff */
.L_x_8139:
        /* <DEDUP_REMOVED lines=9> */
[----:B0-----:R-:W-:Y:S05]  /*eec0*/  CALL.REL.NOINC `($__internal_37_$__cuda_sm20_rem_u64) ;  /* 0x0000004800c07944 */ /* 0x001fea0003c00000 */
[----:B------:R-:W-:Y:S05]  /*eed0*/  BRA `(.L_x_8138) ;  /* 0x00000000004c7947 */ /* 0x000fea0003800000 */
.L_x_8137:
        /* <DEDUP_REMOVED lines=19> */
.L_x_8138:
[----:B------:R-:W-:Y:S05]  /*f010*/  BSYNC B1 ;  /* 0x0000000000017941 */ /* 0x000fea0003800000 */
.L_x_8136:
[----:B------:R-:W-:Y:S01]  /*f020*/  ISETP.NE.U32.AND P0, PT, R8, RZ, PT ;  /* 0x000000ff0800720c */ /* 0x000fe20003f05070 */
[----:B------:R-:W-:Y:S01]  /*f030*/  IMAD.MOV.U32 R10, RZ, RZ, R0 ;  /* 0x000000ffff0a7224 */ /* 0x000fe200078e0000 */
[----:B------:R-:W-:Y:S02]  /*f040*/  MOV R11, R5 ;  /* 0x00000005000b7202 */ /* 0x000fe40000000f00 */
[----:B------:R-:W-:-:S13]  /*f050*/  ISETP.NE.AND.EX P0, PT, R9, RZ, PT, P0 ;  /* 0x000000ff0900720c */ /* 0x000fda0003f05300 */
[----:B------:R-:W-:Y:S05]  /*f060*/  @P0 BRA `(.L_x_8139) ;  /* 0xfffffffc00700947 */ /* 0x000fea000383ffff */
[----:B------:R-:W-:Y:S05]  /*f070*/  BSYNC B0 ;  /* 0x0000000000007941 */ /* 0x000fea0003800000 */
.L_x_8135:
[----:B------:R-:W-:Y:S01]  /*f080*/  ISETP.NE.U32.AND P0, PT, R5, RZ, PT ;  /* 0x000000ff0500720c */ /* 0x000fe20003f05070 */
[----:B------:R-:W-:-:S12]  /*f090*/  BSSY B0, `(.L_x_8140) ;  /* 0x000001a000007945 */ /* 0x000fd80003800000 */
[----:B------:R-:W-:Y:S05]  /*f0a0*/  @!P0 BRA `(.L_x_8141) ;  /* 0x0000000000148947 */ /* 0x000fea0003800000 */
[----:B------:R-:W-:-:S07]  /*f0b0*/  MOV R4, 0xf0d0 ;  /* 0x0000f0d000047802 */ /* 0x000fce0000000f00 */
[----:B0-----:R-:W-:Y:S05]  /*f0c0*/  CALL.REL.NOINC `($__internal_36_$__cuda_sm20_div_u64) ;  /* 0x0000004400347944 */ /* 0x001fea0003c00000 */
[----:B------:R-:W-:Y:S01]  /*f0d0*/  IMAD.MOV.U32 R4, RZ, RZ, R0 ;  /* 0x000000ffff047224 */ /* 0x000fe200078e0000 */
[----:B------:R-:W-:Y:S01]  /*f0e0*/  MOV R5, R7 ;  /* 0x0000000700057202 */ /* 0x000fe20000000f00 */
[----:B------:R-:W-:Y:S06]  /*f0f0*/  BRA `(.L_x_8142) ;  /* 0x00000000004c7947 */ /* 0x000fec0003800000 */
.L_x_8141:
        /* <DEDUP_REMOVED lines=19> */
.L_x_8142:
[----:B------:R-:W-:Y:S05]  /*f230*/  BSYNC B0 ;  /* 0x0000000000007941 */ /* 0x000fea0003800000 */
.L_x_8140:
[----:B------:R-:W-:Y:S01]  /*f240*/  ULDC.64 UR4, c[0x0][0x608] ;  /* 0x0001820000047ab9 */ /* 0x000fe20000000a00 */
[----:B------:R-:W-:Y:S02]  /*f250*/  IMAD R5, R5, R26, RZ ;  /* 0x0000001a05057224 */ /* 0x000fe400078e02ff */
[----:B------:R-:W-:-:S04]  /*f260*/  IMAD.WIDE.U32 R6, R26, R4, UR4 ;  /* 0x000000041a067e25 */ /* 0x000fc8000f8e0004 */
[----:B------:R-:W-:Y:S01]  /*f270*/  IMAD.IADD R5, R7, 0x1, R5 ;  /* 0x0000000107057824 */ /* 0x000fe200078e0205 */
[----:B------:R-:W-:-:S03]  /*f280*/  MOV R4, R6 ;  /* 0x0000000600047202 */ /* 0x000fc60000000f00 */
[----:B------:R-:W-:-:S07]  /*f290*/  IMAD.MOV.U32 R0, RZ, RZ, R5 ;  /* 0x000000ffff007224 */ /* 0x000fce00078e0005 */
.L_x_8134:
        /* <DEDUP_REMOVED lines=288> */
.L_x_8144:
[----:B------:R-:W-:Y:S05]  /*104a0*/  @!P0 BRA `(.L_x_8145) ;  /* 0x0000001000488947 */ /* 0x000fea0003800000 */
        /* <DEDUP_REMOVED lines=274> */
.L_x_8145:
        /* <DEDUP_REMOVED lines=14> */
.L_x_8147:
[----:B------:R-:W-:Y:S05]  /*116b0*/  BSYNC B0 ;  /* 0x0000000000007941 */ /* 0x000fea0003800000 */
.L_x_8146:
[----:B------:R-:W-:Y:S01]  /*116c0*/  PRMT R8, R8, 0x9910, RZ ;  /* 0x0000991008087816 */ /* 0x000fe200000000ff */
[----:B------:R-:W-:Y:S01]  /*116d0*/  BSSY B0, `(.L_x_8148) ;  /* 0x0000011000007945 */ /* 0x000fe20003800000 */
[----:B------:R-:W-:Y:S02]  /*116e0*/  LOP3.LUT P0, RZ, R17, R2, RZ, 0xfc, !PT ;  /* 0x0000000211ff7212 */ /* 0x000fe4000780fcff */
[----:B------:R-:W-:-:S13]  /*116f0*/  ISETP.NE.AND P1, PT, R8, RZ, PT ;  /* 0x000000ff0800720c */ /* 0x000fda0003f25270 */
[----:B------:R-:W-:Y:S05]  /*11700*/  @!P1 BRA `(.L_x_8149) ;  /* 0x0000000000349947 */ /* 0x000fea0003800000 */
[----:B------:R-:W1:Y:S01]  /*11710*/  S2UR UR4, SR_CTAID.Y ;  /* 0x00000000000479c3 */ /* 0x000e620000002600 */
[----:B------:R-:W-:Y:S01]  /*11720*/  ISETP.NE.AND P2, PT, R13, RZ, PT ;  /* 0x000000ff0d00720c */ /* 0x000fe20003f45270 */
[----:B------:R-:W-:Y:S02]  /*11730*/  IMAD.MOV.U32 R25, RZ, RZ, R19 ;  /* 0x000000ffff197224 */ /* 0x000fe400078e0013 */
[----:B------:R-:W-:-:S04]  /*11740*/  IMAD.MOV.U32 R11, RZ, RZ, R3 ;  /* 0x000000ffff0b7224 */ /* 0x000fc800078e0003 */
[----:B------:R-:W1:Y:S08]  /*11750*/  LDC R10, c[0x0][0x10] ;  /* 0x00000400ff0a7b82 */ /* 0x000e700000000800 */
[----:B------:R-:W2:Y:S01]  /*11760*/  LDC.64 R8, c[0x0][0x610] ;  /* 0x00018400ff087b82 */ /* 0x000ea20000000a00 */
[----:B-1----:R-:W-:Y:S01]  /*11770*/  IMAD R10, R7, R10, UR4 ;  /* 0x00000004070a7e24 */ /* 0x002fe2000f8e020a */
[----:B------:R-:W-:-:S03]  /*11780*/  ULDC UR4, c[0x0][0x0] ;  /* 0x0000000000047ab9 */ /* 0x000fc60000000800 */
[----:B------:R-:W-:-:S04]  /*11790*/  @!P2 IMAD R10, R10, UR4, R17 ;  /* 0x000000040a0aac24 */ /* 0x000fc8000f8e0211 */
[----:B--2---:R-:W-:Y:S01]  /*117a0*/  IMAD.WIDE.U32 R8, R10, 0x10, R8 ;  /* 0x000000100a087825 */ /* 0x004fe200078e0008 */
[----:B------:R-:W-:-:S04]  /*117b0*/  MOV R10, R16 ;  /* 0x00000010000a7202 */ /* 0x000fc80000000f00 */
[----:B------:R1:W-:Y:S04]  /*117c0*/  STG.E.64 desc[UR60][R8.64], R24 ;  /* 0x0000001808007986 */ /* 0x0003e8000c101b3c */
[----:B------:R1:W-:Y:S02]  /*117d0*/  STG.E.64 desc[UR60][R8.64+0x8], R10 ;  /* 0x0000080a08007986 */ /* 0x0003e4000c101b3c */
.L_x_8149:
[----:B------:R-:W-:Y:S05]  /*117e0*/  BSYNC B0 ;  /* 0x0000000000007941 */ /* 0x000fea0003800000 */
.L_x_8148:
        /* <DEDUP_REMOVED lines=35> */
.L_x_8151:
[----:B------:R-:W-:Y:S05]  /*11a20*/  BSYNC B0 ;  /* 0x0000000000007941 */ /* 0x000fea0003800000 */
.L_x_8150:
        /* <DEDUP_REMOVED lines=24> */
[----:B-1----:R-:W-:Y:S01]  /*11bb0*/  IMAD R8, R2, UR6, R17 ;  /* 0x0000000602087c24 */ /* 0x002fe2000f8e0211 */
[----:B------:R-:W-:Y:S01]  /*11bc0*/  MOV R3, UR11 ;  /* 0x0000000b00037c02 */ /* 0x000fe20008000f00 */
[----:B------:R-:W-:-:S03]  /*11bd0*/  IMAD.U32 R16, RZ, RZ, UR10 ;  /* 0x0000000aff107e24 */ /* 0x000fc6000f8e00ff */
[----:B------:R-:W-:-:S13]  /*11be0*/  ISETP.GE.U32.AND P0, PT, R8, UR8, PT ;  /* 0x0000000808007c0c */ /* 0x000fda000bf06070 */
[----:B------:R-:W-:Y:S05]  /*11bf0*/  @P0 BRA `(.L_x_8154) ;  /* 0x0000000000bc0947 */ /* 0x000fea0003800000 */
[----:B------:R-:W-:Y:S01]  /*11c00*/  ULDC UR7, c[0x0][0x10] ;  /* 0x0000040000077ab9 */ /* 0x000fe20000000800 */
[----:B0-----:R-:W0:Y:S01]  /*11c10*/  LDC R21, c[0x0][0x4] ;  /* 0x00000100ff157b82 */ /* 0x001e220000000800 */
[----:B------:R-:W-:Y:S01]  /*11c20*/  BSSY B1, `(.L_x_8155) ;  /* 0x0000012000017945 */ /* 0x000fe20003800000 */
[----:B------:R-:W-:Y:S01]  /*11c30*/  IMAD.MOV.U32 R20, RZ, RZ, R8 ;  /* 0x000000ffff147224 */ /* 0x000fe200078e0008 */
[----:B------:R-:W-:Y:S01]  /*11c40*/  MOV R16, UR10 ;  /* 0x0000000a00107c02 */ /* 0x000fe20008000f00 */
[----:B------:R-:W-:Y:S02]  /*11c50*/  IMAD.U32 R3, RZ, RZ, UR11 ;  /* 0x0000000bff037e24 */ /* 0x000fe4000f8e00ff */
[----:B------:R-:W-:Y:S02]  /*11c60*/  IMAD R7, R7, UR7, RZ ;  /* 0x0000000707077c24 */ /* 0x000fe4000f8e02ff */
[----:B------:R-:W1:Y:S01]  /*11c70*/  LDC.64 R14, c[0x0][0x610] ;  /* 0x00018400ff0e7b82 */ /* 0x000e620000000a00 */
[----:B0-----:R-:W-:-:S07]  /*11c80*/  IMAD R21, R21, UR6, RZ ;  /* 0x0000000615157c24 */ /* 0x001fce000f8e02ff */
.L_x_8156:
[----:B------:R-:W-:-:S05]  /*11c90*/  IADD3 R9, R7, R20, RZ ;  /* 0x0000001407097210 */ /* 0x000fca0007ffe0ff */
[----:B-1----:R-:W-:-:S05]  /*11ca0*/  IMAD.WIDE.U32 R8, R9, 0x10, R14 ;  /* 0x0000001009087825 */ /* 0x002fca00078e000e */
[----:B------:R-:W2:Y:S04]  /*11cb0*/  LDG.E.64 R12, desc[UR60][R8.64+0x8] ;  /* 0x0000083c080c7981 */ /* 0x000ea8000c1e1b00 */
[----:B------:R-:W3:Y:S01]  /*11cc0*/  LDG.E.64 R10, desc[UR60][R8.64] ;  /* 0x0000003c080a7981 */ /* 0x000ee2000c1e1b00 */
[----:B------:R-:W-:-:S05]  /*11cd0*/  IMAD.IADD R20, R21, 0x1, R20 ;  /* 0x0000000115147824 */ /* 0x000fca00078e0214 */
[----:B------:R-:W-:Y:S02]  /*11ce0*/  ISETP.GE.U32.AND P0, PT, R20, UR8, PT ;  /* 0x0000000814007c0c */ /* 0x000fe4000bf06070 */
[----:B--2---:R-:W-:Y:S02]  /*11cf0*/  IADD3 R16, P3, R12, R16, RZ ;  /* 0x000000100c107210 */ /* 0x004fe40007f7e0ff */
[----:B---3--:R-:W-:-:S03]  /*11d00*/  IADD3 R18, P2, R10, R18, RZ ;  /* 0x000000120a127210 */ /* 0x008fc60007f5e0ff */
[----:B------:R-:W-:Y:S01]  /*11d10*/  IMAD.X R3, R13, 0x1, R3, P3 ;  /* 0x000000010d037824 */ /* 0x000fe200018e0603 */
[----:B------:R-:W-:-:S05]  /*11d20*/  IADD3.X R19, R11, R19, RZ, P2, !PT ;  /* 0x000000130b137210 */ /* 0x000fca00017fe4ff */
[----:B------:R-:W-:Y:S05]  /*11d30*/  @!P0 BRA `(.L_x_8156) ;  /* 0xfffffffc00d48947 */ /* 0x000fea000383ffff */
[----:B------:R-:W-:Y:S05]  /*11d40*/  BSYNC B1 ;  /* 0x0000000000017941 */ /* 0x000fea0003800000 */
.L_x_8155:
[----:B------:R-:W-:Y:S05]  /*11d50*/  BRA `(.L_x_8154) ;  /* 0x0000000000647947 */ /* 0x000fea0003800000 */
.L_x_8153:
[----:B------:R-:W-:Y:S01]  /*11d60*/  ULDC UR7, c[0x0][0x234] ;  /* 0x00008d0000077ab9 */ /* 0x000fe20000000800 */
[----:B------:R-:W-:Y:S01]  /*11d70*/  MOV R16, UR10 ;  /* 0x0000000a00107c02 */ /* 0x000fe20008000f00 */
[----:B------:R-:W-:Y:S01]  /*11d80*/  IMAD.U32 R3, RZ, RZ, UR11 ;  /* 0x0000000bff037e24 */ /* 0x000fe2000f8e00ff */
[----:B------:R-:W-:-:S13]  /*11d90*/  ISETP.GE.U32.AND P0, PT, R2, UR7, PT ;  /* 0x0000000702007c0c */ /* 0x000fda000bf06070 */
[----:B------:R-:W-:Y:S05]  /*11da0*/  @P0 BRA `(.L_x_8154) ;  /* 0x0000000000500947 */ /* 0x000fea0003800000 */
[----:B------:R-:W-:Y:S01]  /*11db0*/  ULDC UR6, c[0x0][0x10] ;  /* 0x0000040000067ab9 */ /* 0x000fe20000000800 */
[----:B0-----:R-:W0:Y:S01]  /*11dc0*/  LDC R21, c[0x0][RZ] ;  /* 0x00000000ff157b82 */ /* 0x001e220000000800 */
[----:B------:R-:W-:Y:S01]  /*11dd0*/  MOV R16, UR10 ;  /* 0x0000000a00107c02 */ /* 0x000fe20008000f00 */
[----:B------:R-:W-:Y:S01]  /*11de0*/  IMAD.U32 R3, RZ, RZ, UR11 ;  /* 0x0000000bff037e24 */ /* 0x000fe2000f8e00ff */
[----:B------:R-:W-:Y:S01]  /*11df0*/  MOV R20, R2 ;  /* 0x0000000200147202 */ /* 0x000fe20000000f00 */
[----:B------:R-:W-:-:S04]  /*11e00*/  IMAD R7, R7, UR6, RZ ;  /* 0x0000000607077c24 */ /* 0x000fc8000f8e02ff */
[----:B------:R-:W2:Y:S08]  /*11e10*/  LDC.64 R14, c[0x0][0x610] ;  /* 0x00018400ff0e7b82 */ /* 0x000eb00000000a00 */
[----:B-1----:R-:W1:Y:S02]  /*11e20*/  LDC R25, c[0x0][0x4] ;  /* 0x00000100ff197b82 */ /* 0x002e640000000800 */
.L_x_8157:
[----:B------:R-:W-:-:S04]  /*11e30*/  IMAD.IADD R8, R7, 0x1, R20 ;  /* 0x0000000107087824 */ /* 0x000fc800078e0214 */
[----:B0-----:R-:W-:-:S04]  /*11e40*/  IMAD R9, R8, R21, R17 ;  /* 0x0000001508097224 */ /* 0x001fc800078e0211 */
[----:B--2---:R-:W-:-:S05]  /*11e50*/  IMAD.WIDE.U32 R8, R9, 0x10, R14 ;  /* 0x0000001009087825 */ /* 0x004fca00078e000e */
[----:B------:R-:W2:Y:S04]  /*11e60*/  LDG.E.64 R10, desc[UR60][R8.64] ;  /* 0x0000003c080a7981 */ /* 0x000ea8000c1e1b00 */
[----:B------:R-:W3:Y:S01]  /*11e70*/  LDG.E.64 R12, desc[UR60][R8.64+0x8] ;  /* 0x0000083c080c7981 */ /* 0x000ee2000c1e1b00 */
[----:B-1----:R-:W-:-:S04]  /*11e80*/  IADD3 R20, R25, R20, RZ ;  /* 0x0000001419147210 */ /* 0x002fc80007ffe0ff */
[----:B------:R-:W-:Y:S02]  /*11e90*/  ISETP.GE.U32.AND P0, PT, R20, UR7, PT ;  /* 0x0000000714007c0c */ /* 0x000fe4000bf06070 */
[----:B--2---:R-:W-:Y:S02]  /*11ea0*/  IADD3 R18, P2, R10, R18, RZ ;  /* 0x000000120a127210 */ /* 0x004fe40007f5e0ff */
[----:B---3--:R-:W-:-:S03]  /*11eb0*/  IADD3 R16, P3, R12, R16, RZ ;  /* 0x000000100c107210 */ /* 0x008fc60007f7e0ff */
[----:B------:R-:W-:Y:S01]  /*11ec0*/  IMAD.X R19, R11, 0x1, R19, P2 ;  /* 0x000000010b137824 */ /* 0x000fe200010e0613 */
[----:B------:R-:W-:-:S05]  /*11ed0*/  IADD3.X R3, R13, R3, RZ, P3, !PT ;  /* 0x000000030d037210 */ /* 0x000fca0001ffe4ff */
[----:B------:R-:W-:Y:S05]  /*11ee0*/  @!P0 BRA `(.L_x_8157) ;  /* 0xfffffffc00d08947 */ /* 0x000fea000383ffff */
.L_x_8154:
[----:B------:R-:W-:Y:S05]  /*11ef0*/  BSYNC B0 ;  /* 0x0000000000007941 */ /* 0x000fea0003800000 */
.L_x_8152:
[----:B------:R-:W2:Y:S01]  /*11f00*/  LDC R12, c[0x0][RZ] ;  /* 0x00000000ff0c7b82 */ /* 0x000ea20000000800 */
[----:B------:R-:W-:Y:S01]  /*11f10*/  UIADD3 UR4, UR4, 0x10, URZ ;  /* 0x0000001004047890 */ /* 0x000fe2000fffe03f */
[----:B-1----:R-:W-:Y:S01]  /*11f20*/  IMAD.MOV.U32 R8, RZ, RZ, R18 ;  /* 0x000000ffff087224 */ /* 0x002fe200078e0012 */
[----:B------:R-:W-:Y:S01]  /*11f30*/  MOV R9, R19 ;  /* 0x0000001300097202 */ /* 0x000fe20000000f00 */
[----:B------:R-:W-:Y:S01]  /*11f40*/  IMAD.MOV.U32 R10, RZ, RZ, R16 ;  /* 0x000000ffff0a7224 */ /* 0x000fe200078e0010 */
        /* <DEDUP_REMOVED lines=10> */
.L_x_8161:
        /* <DEDUP_REMOVED lines=20> */
.L_x_8160:
[----:B------:R-:W-:Y:S05]  /*12130*/  BSYNC B0 ;  /* 0x0000000000007941 */ /* 0x000fea0003800000 */
.L_x_8159:
[----:B-1----:R-:W-:Y:S01]  /*12140*/  IMAD.MOV.U32 R9, RZ, RZ, R13 ;  /* 0x000000ffff097224 */ /* 0x002fe200078e000d */
[----:B------:R-:W-:Y:S06]  /*12150*/  @P2 BRA `(.L_x_8161) ;  /* 0xfffffffc00a42947 */ /* 0x000fec000383ffff */
.L_x_8158:
        /* <DEDUP_REMOVED lines=9> */
[----:B------:R-:W-:Y:S02]  /*121f0*/  MOV R11, R3 ;  /* 0x00000003000b7202 */ /* 0x000fe40000000f00 */
[----:B------:R-:W-:-:S03]  /*12200*/  LEA.HI R2, R12, R12, RZ, 0x1 ;  /* 0x0000000c0c027211 */ /* 0x000fc600078f08ff */
[----:B------:R2:W-:Y:S01]  /*12210*/  STS.128 [R7], R8 ;  /* 0x0000000807007388 */ /* 0x0005e20000000c00 */
[----:B------:R-:W-:Y:S01]  /*12220*/  SHF.R.S32.HI R13, RZ, 0x1, R2 ;  /* 0x00000001ff0d7819 */ /* 0x000fe20000011402 */
[----:B------:R-:W-:-:S03]  /*12230*/  IMAD.MOV.U32 R2, RZ, RZ, 0x20 ;  /* 0x00000020ff027424 */ /* 0x000fc600078e00ff */
[----:B------:R-:W-:-:S13]  /*12240*/  ISETP.GE.AND P0, PT, R13, 0x20, PT ;  /* 0x000000200d00780c */ /* 0x000fda0003f06270 */
[----:B--2---:R-:W-:Y:S05]  /*12250*/  @!P0 BRA `(.L_x_8163) ;  /* 0x0000000000588947 */ /* 0x004fea0003800000 */
.L_x_8166:
[----:B-1----:R-:W-:Y:S01]  /*12260*/  IADD3 R9, R17, R13, RZ ;  /* 0x0000000d11097210 */ /* 0x002fe20007ffe0ff */
[----:B------:R-:W-:Y:S03]  /*12270*/  BAR.SYNC.DEFER_BLOCKING 0x0 ;  /* 0x0000000000007b1d */ /* 0x000fe60000010000 */
[----:B------:R-:W-:-:S03]  /*12280*/  ISETP.GE.U32.AND P0, PT, R9, R12, PT ;  /* 0x0000000c0900720c */ /* 0x000fc60003f06070 */
[----:B------:R-:W-:Y:S01]  /*12290*/  BSSY B0, `(.L_x_8164) ;  /* 0x000000e000007945 */ /* 0x000fe20003800000 */
[----:B------:R-:W-:-:S13]  /*122a0*/  ISETP.GE.U32.OR P0, PT, R17, R13, P0 ;  /* 0x0000000d1100720c */ /* 0x000fda0000706470 */
[----:B------:R-:W-:Y:S05]  /*122b0*/  @P0 BRA `(.L_x_8165) ;  /* 0x00000000002c0947 */ /* 0x000fea0003800000 */
[----:B------:R-:W-:-:S06]  /*122c0*/  IMAD R8, R13, 0x10, R7 ;  /* 0x000000100d087824 */ /* 0x000fcc00078e0207 */
        /* <DEDUP_REMOVED lines=10> */
.L_x_8165:
[----:B------:R-:W-:Y:S05]  /*12370*/  BSYNC B0 ;  /* 0x0000000000007941 */ /* 0x000fea0003800000 */
.L_x_8164:
[----:B------:R-:W-:-:S04]  /*12380*/  SHF.R.S32.HI R13, RZ, 0x1, R13 ;  /* 0x00000001ff0d7819 */ /* 0x000fc8000001140d */
[----:B------:R-:W-:-:S13]  /*12390*/  ISETP.GE.AND P0, PT, R13, 0x20, PT ;  /* 0x000000200d00780c */ /* 0x000fda0003f06270 */
[----:B------:R-:W-:Y:S05]  /*123a0*/  @P0 BRA `(.L_x_8166) ;  /* 0xfffffffc00ac0947 */ /* 0x000fea000383ffff */
[----:B------:R-:W-:-:S11]  /*123b0*/  HFMA2.MMA R2, -RZ, RZ, 0, 1.9073486328125e-06 ;  /* 0x00000020ff027435 */ /* 0x000fd600000001ff */
.L_x_8163:
[----:B------:R-:W-:Y:S01]  /*123c0*/  BAR.SYNC.DEFER_BLOCKING 0x0 ;  /* 0x0000000000007b1d */ /* 0x000fe20000010000 */
[----:B------:R-:W-:-:S13]  /*123d0*/  ISETP.GE.AND P0, PT, R2, 0x2, PT ;  /* 0x000000020200780c */ /* 0x000fda0003f06270 */
[----:B------:R-:W-:Y:S05]  /*123e0*/  @!P0 BRA `(.L_x_8162) ;  /* 0x0000000000308947 */ /* 0x000fea0003800000 */
[----:B-1----:R-:W-:-:S07]  /*123f0*/  IMAD.MOV.U32 R7, RZ, RZ, 0x1 ;  /* 0x00000001ff077424 */ /* 0x002fce00078e00ff */
.L_x_8167:
        /* <DEDUP_REMOVED lines=11> */
.L_x_8162:
        /* <DEDUP_REMOVED lines=10> */
[----:B------:R-:W3:Y:S01]  /*12550*/  LDG.E.64 R8, desc[UR60][R4.64+0x8] ;  /* 0x0000083c04087981 */ /* 0x000ee2000c1e1b00 */
[----:B--2---:R-:W-:Y:S02]  /*12560*/  IADD3 R18, P0, R6, R18, RZ ;  /* 0x0000001206127210 */ /* 0x004fe40007f1e0ff */
[----:B---3--:R-:W-:-:S03]  /*12570*/  IADD3 R16, P2, R8, R16, RZ ;  /* 0x0000001008107210 */ /* 0x008fc60007f5e0ff */
[----:B------:R-:W-:Y:S01]  /*12580*/  IMAD.X R19, R7, 0x1, R19, P0 ;  /* 0x0000000107137824 */ /* 0x000fe200000e0613 */
[----:B------:R-:W-:-:S09]  /*12590*/  IADD3.X R3, R9, R3, RZ, P2, !PT ;  /* 0x0000000309037210 */ /* 0x000fd200017fe4ff */
.L_x_8169:
        /* <DEDUP_REMOVED lines=20> */
[----:B0-----:R-:W-:-:S07]  /*126e0*/  LEPC R20, `(.L_x_8171) ;  /* 0x000000001014794e */ /* 0x001fce0000000000 */
[----:B---3--:R-:W-:Y:S05]  /*126f0*/  CALL.ABS.NOINC R2 ;  /* 0x0000000002007343 */ /* 0x008fea0003c00000 */
.L_x_8171:
        /* <DEDUP_REMOVED lines=22> */
.L_x_8172:
[----:B------:R-:W-:Y:S02]  /*12860*/  ULDC.64 UR4, c[0x0][0x5f8] ;  /* 0x00017e0000047ab9 */ /* 0x000fe40000000a00 */
[----:B------:R-:W-:-:S05]  /*12870*/  IADD3 R22, P0, R22, UR4, RZ ;  /* 0x0000000416167c10 */ /* 0x000fca000ff1e0ff */
[----:B------:R-:W-:-:S05]  /*12880*/  IMAD.X R23, RZ, RZ, UR5, P0 ;  /* 0x00000005ff177e24 */ /* 0x000fca00080e06ff */
[----:B------:R-:W-:Y:S01]  /*12890*/  STG.E.U8 desc[UR60][R22.64], R16 ;  /* 0x0000001016007986 */ /* 0x000fe2000c10113c */
[----:B------:R-:W-:Y:S05]  /*128a0*/  EXIT ;  /* 0x000000000000794d */ /* 0x000fea0003800000 */
.L_x_8170:
[----:B------:R-:W-:Y:S04]  /*128b0*/  STG.E.64 desc[UR60][R4.64], R18 ;  /* 0x0000001204007986 */ /* 0x000fe8000c101b3c */
[----:B------:R-:W-:Y:S01]  /*128c0*/  STG.E.64 desc[UR60][R4.64+0x8], R16 ;  /* 0x0000081004007986 */ /* 0x000fe2000c101b3c */
[----:B------:R-:W-:Y:S05]  /*128d0*/  EXIT ;  /* 0x000000000000794d */ /* 0x000fea0003800000 */
.L_x_8168:
[----:B------:R-:W-:Y:S01]  /*128e0*/  ISETP.NE.AND P2, PT, RZ, UR36, PT ;  /* 0x00000024ff007c0c */ /* 0x000fe2000bf45270 */
[----:B------:R-:W-:Y:S02]  /*128f0*/  ULDC.64 UR4, c[0x0][0x5f8] ;  /* 0x00017e0000047ab9 */ /* 0x000fe40000000a00 */
[----:B------:R-:W-:Y:S02]  /*12900*/  IADD3 R4, P1, R22, UR4, RZ ;  /* 0x0000000416047c10 */ /* 0x000fe4000ff3e0ff */
[----:B------:R-:W-:-:S03]  /*12910*/  IADD3 R2, P0, R23, UR4, RZ ;  /* 0x0000000417027c10 */ /* 0x000fc6000ff1e0ff */
[----:B------:R-:W-:Y:S01]  /*12920*/  IMAD.X R5, RZ, RZ, UR5, P1 ;  /* 0x00000005ff057e24 */ /* 0x000fe200088e06ff */
[----:B------:R-:W-:-:S04]  /*12930*/  IADD3.X R3, RZ, UR5, RZ, P0, !PT ;  /* 0x00000005ff037c10 */ /* 0x000fc800087fe4ff */
[----:B-1----:R-:W2:Y:S04]  /*12940*/  @P2 LDG.E.S8 R9, desc[UR60][R4.64] ;  /* 0x0000003c04092981 */ /* 0x002ea8000c1e1300 */
[----:B------:R-:W3:Y:S01]  /*12950*/  @P2 LDG.E.S8 R7, desc[UR60][R2.64] ;  /* 0x0000003c02072981 */ /* 0x000ee2000c1e1300 */
[----:B------:R-:W-:Y:S02]  /*12960*/  ULDC.U8 UR4, c[0x0][0x629] ;  /* 0x00018a4000047ab9 */ /* 0x000fe40000000000 */
[----:B------:R-:W-:Y:S01]  /*12970*/  ISETP.NE.AND P0, PT, RZ, UR4, PT ;  /* 0x00000004ff007c0c */ /* 0x000fe2000bf05270 */
[----:B--2---:R-:W-:Y:S01]  /*12980*/  @P2 IMAD.IADD R16, R9, 0x1, R16 ;  /* 0x0000000109102824 */ /* 0x004fe200078e0210 */
[----:B---3--:R-:W-:-:S11]  /*12990*/  @P2 IADD3 R18, R7, R18, RZ ;  /* 0x0000001207122210 */ /* 0x008fd60007ffe0ff */
        /* <DEDUP_REMOVED lines=19> */
[----:B0-----:R-:W-:-:S07]  /*12ad0*/  LEPC R20, `(.L_x_8174) ;  /* 0x000000001014794e */ /* 0x001fce0000000000 */
[----:B--2---:R-:W-:Y:S05]  /*12ae0*/  CALL.ABS.NOINC R2 ;  /* 0x0000000002007343 */ /* 0x004fea0003c00000 */
.L_x_8174:
        /* <DEDUP_REMOVED lines=22> */
.L_x_8175:
[----:B------:R-:W-:Y:S02]  /*12c50*/  ULDC.64 UR4, c[0x0][0x5f8] ;  /* 0x00017e0000047ab9 */ /* 0x000fe40000000a00 */
[----:B------:R-:W-:-:S05]  /*12c60*/  IADD3 R22, P0, R22, UR4, RZ ;  /* 0x0000000416167c10 */ /* 0x000fca000ff1e0ff */
[----:B------:R-:W-:-:S05]  /*12c70*/  IMAD.X R23, RZ, RZ, UR5, P0 ;  /* 0x00000005ff177e24 */ /* 0x000fca00080e06ff */
[----:B------:R-:W-:Y:S01]  /*12c80*/  STG.E.U8 desc[UR60][R22.64], R16 ;  /* 0x0000001016007986 */ /* 0x000fe2000c10113c */
[----:B------:R-:W-:Y:S05]  /*12c90*/  EXIT ;  /* 0x000000000000794d */ /* 0x000fea0003800000 */
.L_x_8173:
[----:B------:R-:W-:Y:S04]  /*12ca0*/  STG.E.U8 desc[UR60][R2.64], R18 ;  /* 0x0000001202007986 */ /* 0x000fe8000c10113c */
[----:B------:R-:W-:Y:S01]  /*12cb0*/  STG.E.U8 desc[UR60][R4.64], R16 ;  /* 0x0000001004007986 */ /* 0x000fe2000c10113c */
[----:B------:R-:W-:Y:S05]  /*12cc0*/  EXIT ;  /* 0x000000000000794d */ /* 0x000fea0003800000 */
.L_x_8143:
        /* <DEDUP_REMOVED lines=25> */
.L_x_8177:
        /* <DEDUP_REMOVED lines=23> */
.L_x_8179:
        /* <DEDUP_REMOVED lines=20> */
[----:B0-----:R-:W-:-:S07]  /*13110*/  LEPC R20, `(.L_x_8180) ;  /* 0x000000001014794e */ /* 0x001fce0000000000 */
[----:B-1-3--:R-:W-:Y:S05]  /*13120*/  CALL.ABS.NOINC R2 ;  /* 0x0000000002007343 */ /* 0x00afea0003c00000 */
.L_x_8180:
[----:B------:R-:W-:Y:S02]  /*13130*/  ULDC.64 UR4, c[0x0][0x5f8] ;  /* 0x00017e0000047ab9 */ /* 0x000fe40000000a00 */
[----:B------:R-:W-:-:S05]  /*13140*/  IADD3 R2, P0, R25, UR4, RZ ;  /* 0x0000000419027c10 */ /* 0x000fca000ff1e0ff */
[----:B------:R-:W-:-:S05]  /*13150*/  IMAD.X R3, RZ, RZ, UR5, P0 ;  /* 0x00000005ff037e24 */ /* 0x000fca00080e06ff */
[----:B------:R-:W-:Y:S01]  /*13160*/  STG.E.U8 desc[UR60][R2.64], R16 ;  /* 0x0000001002007986 */ /* 0x000fe2000c10113c */
[----:B------:R-:W-:Y:S05]  /*13170*/  EXIT ;  /* 0x000000000000794d */ /* 0x000fea0003800000 */
.L_x_8178:
[----:B------:R-:W-:Y:S04]  /*13180*/  STG.E.64 desc[UR60][R4.64], R18 ;  /* 0x0000001204007986 */ /* 0x000fe8000c101b3c */
[----:B------:R-:W-:Y:S01]  /*13190*/  STG.E.64 desc[UR60][R4.64+0x8], R16 ;  /* 0x0000081004007986 */ /* 0x000fe2000c101b3c */
[----:B------:R-:W-:Y:S05]  /*131a0*/  EXIT ;  /* 0x000000000000794d */ /* 0x000fea0003800000 */
.L_x_8176:
[----:B-1----:R-:W-:Y:S01]  /*131b0*/  ISETP.NE.AND P2, PT, R2, RZ, PT ;  /* 0x000000ff0200720c */ /* 0x002fe20003f45270 */
[----:B------:R-:W-:Y:S02]  /*131c0*/  ULDC.64 UR4, c[0x0][0x5f8] ;  /* 0x00017e0000047ab9 */ /* 0x000fe40000000a00 */
[----:B------:R-:W-:Y:S02]  /*131d0*/  IADD3 R4, P1, R25, UR4, RZ ;  /* 0x0000000419047c10 */ /* 0x000fe4000ff3e0ff */
[----:B------:R-:W-:-:S03]  /*131e0*/  IADD3 R2, P0, R26, UR4, RZ ;  /* 0x000000041a027c10 */ /* 0x000fc6000ff1e0ff */
[----:B------:R-:W-:Y:S01]  /*131f0*/  IMAD.X R5, RZ, RZ, UR5, P1 ;  /* 0x00000005ff057e24 */ /* 0x000fe200088e06ff */
[----:B------:R-:W-:-:S04]  /*13200*/  IADD3.X R3, RZ, UR5, RZ, P0, !PT ;  /* 0x00000005ff037c10 */ /* 0x000fc800087fe4ff */
[----:B------:R-:W2:Y:S04]  /*13210*/  @P2 LDG.E.S8 R9, desc[UR60][R4.64] ;  /* 0x0000003c04092981 */ /* 0x000ea8000c1e1300 */
        /* <DEDUP_REMOVED lines=26> */
.L_x_8182:
        /* <DEDUP_REMOVED lines=22> */
.L_x_8183:
[----:B------:R-:W-:Y:S02]  /*13520*/  ULDC.64 UR4, c[0x0][0x5f8] ;  /* 0x00017e0000047ab9 */ /* 0x000fe40000000a00 */
[----:B------:R-:W-:-:S05]  /*13530*/  IADD3 R2, P0, R25, UR4, RZ ;  /* 0x0000000419027c10 */ /* 0x000fca000ff1e0ff */
[----:B------:R-:W-:-:S05]  /*13540*/  IMAD.X R3, RZ, RZ, UR5, P0 ;  /* 0x00000005ff037e24 */ /* 0x000fca00080e06ff */
[----:B------:R-:W-:Y:S01]  /*13550*/  STG.E.U8 desc[UR60][R2.64], R16 ;  /* 0x0000001002007986 */ /* 0x000fe2000c10113c */
[----:B------:R-:W-:Y:S05]  /*13560*/  EXIT ;  /* 0x000000000000794d */ /* 0x000fea0003800000 */
.L_x_8181:
[----:B------:R-:W-:Y:S04]  /*13570*/  STG.E.U8 desc[UR60][R2.64], R24 ;  /* 0x0000001802007986 */ /* 0x000fe8000c10113c */
[----:B------:R-:W-:Y:S01]  /*13580*/  STG.E.U8 desc[UR60][R4.64], R16 ;  /* 0x0000001004007986 */ /* 0x000fe2000c10113c */
[----:B------:R-:W-:Y:S05]  /*13590*/  EXIT ;  /* 0x000000000000794d */ /* 0x000fea0003800000 */
        .weak           $__internal_36_$__cuda_sm20_div_u64
        .type           $__internal_36_$__cuda_sm20_div_u64,@function
        .size           $__internal_36_$__cuda_sm20_div_u64,($__internal_37_$__cuda_sm20_rem_u64 - $__internal_36_$__cuda_sm20_div_u64)
$__internal_36_$__cuda_sm20_div_u64:
        /* <DEDUP_REMOVED lines=33> */
[----:B------:R-:W-:-:S03]  /*137b0*/  IMAD.HI.U32 R6, R9, 0x8, RZ ;  /* 0x0000000809067827 */ /* 0x000fc600078e00ff */
[----:B------:R-:W-:Y:S01]  /*137c0*/  IADD3.X R11, RZ, RZ, R11, P2, P1 ;  /* 0x000000ffff0b7210 */ /* 0x000fe200017e240b */
[----:B------:R-:W-:-:S04]  /*137d0*/  IMAD.WIDE.U32 R6, RZ, R9, R6 ;  /* 0x00000009ff067225 */ /* 0x000fc800078e0006 */
[----:B------:R-:W-:-:S04]  /*137e0*/  IMAD.HI.U32 R6, P0, R11, 0x8, R6 ;  /* 0x000000080b067827 */ /* 0x000fc80007800006 */
[----:B------:R-:W-:Y:S01]  /*137f0*/  IMAD.X R8, RZ, RZ, RZ, P0 ;  /* 0x000000ffff087224 */ /* 0x000fe200000e06ff */
[----:B------:R-:W-:-:S04]  /*13800*/  IADD3 R9, P1, RZ, R6, RZ ;  /* 0x00000006ff097210 */ /* 0x000fc80007f3e0ff */
[----:B------:R-:W-:Y:S01]  /*13810*/  IADD3.X R11, RZ, R8, RZ, P1, !PT ;  /* 0x00000008ff0b7210 */ /* 0x000fe20000ffe4ff */
[----:B------:R-:W-:-:S04]  /*13820*/  IMAD.WIDE.U32 R6, R9, R0, RZ ;  /* 0x0000000009067225 */ /* 0x000fc800078e00ff */
        /* <DEDUP_REMOVED lines=16> */
[----:B------:R-:W-:Y:S02]  /*13930*/  ISETP.NE.U32.AND P1, PT, R0, RZ, PT ;  /* 0x000000ff0000720c */ /* 0x000fe40003f25070 */
[----:B------:R-:W-:Y:S02]  /*13940*/  ISETP.GE.U32.AND.EX P0, PT, R10, R5, PT, P0 ;  /* 0x000000050a00720c */ /* 0x000fe40003f06100 */
[----:B------:R-:W-:Y:S02]  /*13950*/  IADD3.X R7, RZ, R8, RZ, P2, !PT ;  /* 0x00000008ff077210 */ /* 0x000fe400017fe4ff */
[----:B------:R-:W-:Y:S01]  /*13960*/  ISETP.NE.AND.EX P1, PT, R5, RZ, PT, P1 ;  /* 0x000000ff0500720c */ /* 0x000fe20003f25310 */
[----:B------:R-:W-:Y:S01]  /*13970*/  IMAD.MOV.U32 R5, RZ, RZ, 0x0 ;  /* 0x00000000ff057424 */ /* 0x000fe200078e00ff */
[----:B------:R-:W-:-:S02]  /*13980*/  SEL R0, R6, R9, P0 ;  /* 0x0000000906007207 */ /* 0x000fc40000000000 */
[----:B------:R-:W-:Y:S02]  /*13990*/  SEL R7, R7, R8, P0 ;  /* 0x0000000807077207 */ /* 0x000fe40000000000 */
[----:B------:R-:W-:Y:S02]  /*139a0*/  SEL R0, R0, 0xffffffff, P1 ;  /* 0xffffffff00007807 */ /* 0x000fe40000800000 */
[----:B------:R-:W-:Y:S01]  /*139b0*/  SEL R7, R7, 0xffffffff, P1 ;  /* 0xffffffff07077807 */ /* 0x000fe20000800000 */
[----:B------:R-:W-:Y:S06]  /*139c0*/  RET.REL.NODEC R4 `(_ZN2at6native13reduce_kernelILi256ELi2ENS0_8ReduceOpIaNS0_14func_wrapper_tIaNS0_55_GLOBAL__N__0955718d_22_SparseCsrTensorMath_cu_868dd54514ReductionAddOpIlEEEEjaLi4ELi4EEEEEvT1_) ;  /* 0xfffffec4048c7950 */ /* 0x000fec0003c3ffff */
        .weak           $__internal_37_$__cuda_sm20_rem_u64
        .type           $__internal_37_$__cuda_sm20_rem_u64,@function
        .size           $__internal_37_$__cuda_sm20_rem_u64,(.L_x_8860 - $__internal_37_$__cuda_sm20_rem_u64)
$__internal_37_$__cuda_sm20_rem_u64:
        /* <DEDUP_REMOVED lines=64> */
[----:B------:R-:W-:Y:S06]  /*13dd0*/  RET.REL.NODEC R10 `(_ZN2at6native13reduce_kernelILi256ELi2ENS0_8ReduceOpIaNS0_14func_wrapper_tIaNS0_55_GLOBAL__N__0955718d_22_SparseCsrTensorMath_cu_868dd54514ReductionAddOpIlEEEEjaLi4ELi4EEEEEvT1_) ;  /* 0xfffffec00a887950 */ /* 0x000fec0003c3ffff */
.L_x_8184:
        /* <DEDUP_REMOVED lines=10> */
.L_x_8860:


//--------------------- .text._ZN2at6native13reduce_kernelILi128ELi4ENS0_8ReduceOpIaNS0_14func_wrapper_tIaNS0_55_GLOBAL__N__0955718d_22_SparseCsrTensorMath_cu_868dd54514ReductionAddOpIlEEEEjaLi4ELi4EEEEEvT1_ --------------------------
	.section	.text._ZN2at6native13reduce_kernelILi128ELi4ENS0_8ReduceOpIaNS0_14func_wrapper_tIaNS0_55_GLOBAL__N__0955718d_22_SparseCsrTensorMath_cu_868dd54514ReductionAddOpIlEEEEjaLi4ELi4EEEEEvT1_,"ax",@progbits
	.align	128
.text._ZN2at6native13reduce_kernelILi128ELi4ENS0_8ReduceOpIaNS0_14func_wrapper_tIaNS0_55_GLOBAL__N__0955718d_22_SparseCsrTensorMath_cu_868dd54514ReductionAddOpIlEEEEjaLi4ELi4EEEEEvT1_:
        .type           _ZN2at6native13reduce_kernelILi128ELi4ENS0_8ReduceOpIaNS0_14func_wrapper_tIaNS0_55_GLOBAL__N__0955718d_22_SparseCsrTensorMath_cu_868dd54514ReductionAddOpIlEEEEjaLi4ELi4EEEEEvT1_,@function
        .size           _ZN2at6native13reduce_kernelILi128ELi4ENS0_8ReduceOpIaNS0_14func_wrapper_tIaNS0_55_GLOBAL__N__0955718d_22_SparseCsrTensorMath_cu_868dd54514ReductionAddOpIlEEEEjaLi4ELi4EEEEEvT1_,(.L_x_8863 - _ZN2at6native13reduce_kernelILi128ELi4ENS0_8ReduceOpIaNS0_14func_wrapper_tIaNS0_55_GLOBAL__N__0955718d_22_SparseCsrTensorMath_cu_868dd54514ReductionAddOpIlEEEEjaLi4ELi4EEEEEvT1_)
        .other          _ZN2at6native13reduce_kernelILi128ELi4ENS0_8ReduceOpIaNS0_14func_wrapper_tIaNS0_55_GLOBAL__N__0955718d_22_SparseCsrTensorMath_cu_868dd54514ReductionAddOpIlEEEEjaLi4ELi4EEEEEvT1_,@"STO_CUDA_ENTRY STV_DEFAULT"
_ZN2at6native13reduce_kernelILi128ELi4ENS0_8ReduceOpIaNS0_14func_wrapper_tIaNS0_55_GLOBAL__N__0955718d_22_SparseCsrTensorMath_cu_868dd54514ReductionAddOpIlEEEEjaLi4ELi4EEEEEvT1_:
[----:B------:R-:W0:Y:S01]  /*0000*/  LDC R1, c[0x0][0x28] ;  /* 0x00000a00ff017b82 */ /* 0x000e220000000800 */
[----:B------:R-:W1:Y:S07]  /*0010*/  S2R R19, SR_TID.X ;  /* 0x0000000000137919 */ /* 0x000e6e0000002100 */
[----:B------:R-:W2:Y:S01]  /*0020*/  LDC R0, c[0x0][0x3f4] ;  /* 0x0000fd00ff007b82 */ /* 0x000ea20000000800 */
[----:B------:R-:W-:Y:S01]  /*0030*/  ULDC.64 UR8, c[0x0][0x240] ;  /* 0x0000900000087ab9 */ /* 0x000fe20000000a00 */
[----:B------:R-:W-:Y:S01]  /*0040*/  ULDC.64 UR6, c[0x0][0x238] ;  /* 0x00008e0000067ab9 */ /* 0x000fe20000000a00 */
[----:B------:R-:W3:Y:S01]  /*0050*/  S2R R2, SR_TID.Y ;  /* 0x0000000000027919 */ /* 0x000ee20000002200 */
[----:B------:R-:W-:Y:S01]  /*0060*/  ULDC UR5, c[0x0][0x248] ;  /* 0x0000920000057ab9 */ /* 0x000fe20000000800 */
[----:B------:R-:W-:Y:S01]  /*0070*/  IMAD.MOV.U32 R24, RZ, RZ, RZ ;  /* 0x000000ffff187224 */ /* 0x000fe200078e00ff */
        /* <DEDUP_REMOVED lines=285> */
.L_x_8185:
        /* <DEDUP_REMOVED lines=30> */
.L_x_8189:
[----:B------:R-:W0:Y:S01]  /*1430*/  LDC R7, c[0x0][0x5f0] ;  /* 0x00017c00ff077b82 */ /* 0x000e220000000800 */
[----:B------:R-:W-:Y:S01]  /*1440*/  ULDC UR4, c[0x0][0x224] ;  /* 0x0000890000047ab9 */ /* 0x000fe20000000800 */
[----:B------:R-:W-:Y:S01]  /*1450*/  BSSY B0, `(.L_x_8190) ;  /* 0x0000030000007945 */ /* 0x000fe20003800000 */
[----:B------:R-:W-:-:S05]  /*1460*/  IMAD.U32 R0, RZ, RZ, UR4 ;  /* 0x00000004ff007e24 */ /* 0x000fca000f8e00ff */
[----:B------:R-:W1:Y:S08]  /*1470*/  LDC R11, c[0x0][0x218] ;  /* 0x00008600ff0b7b82 */ /* 0x000e700000000800 */
[----:B------:R-:W2:Y:S01]  /*1480*/  LDC R10, c[0x0][0x21c] ;  /* 0x00008700ff0a7b82 */ /* 0x000ea20000000800 */
[----:B0-----:R-:W-:-:S05]  /*1490*/  IMAD.IADD R6, R24, 0x1, R7 ;  /* 0x0000000118067824 */ /* 0x001fca00078e0207 */
[----:B------:R-:W-:Y:S02]  /*14a0*/  LOP3.LUT P0, R6, R6, 0x3, RZ, 0xc0, !PT ;  /* 0x0000000306067812 */ /* 0x000fe4000780c0ff */
[----:B-1----:R-:W-:Y:S01]  /*14b0*/  MOV R13, R11 ;  /* 0x0000000b000d7202 */ /* 0x002fe20000000f00 */
[----:B--2---:R-:W-:-:S10]  /*14c0*/  IMAD.MOV.U32 R15, RZ, RZ, R10 ;  /* 0x000000ffff0f7224 */ /* 0x004fd400078e000a */
        /* <DEDUP_REMOVED lines=19> */
.L_x_8195:
[----:B------:R-:W-:Y:S05]  /*1600*/  BSYNC B2 ;  /* 0x0000000000027941 */ /* 0x000fea0003800000 */
.L_x_8194:
        /* <DEDUP_REMOVED lines=12> */
.L_x_8193:
[----:B------:R-:W-:Y:S05]  /*16d0*/  BSYNC B1 ;  /* 0x0000000000017941 */ /* 0x000fea0003800000 */
.L_x_8192:
[----:B------:R-:W0:Y:S01]  /*16e0*/  LDC R5, c[0x0][0x224] ;  /* 0x00008900ff057b82 */ /* 0x000e220000000800 */
[----:B------:R-:W-:Y:S01]  /*16f0*/  IADD3 R16, P0, P1, R24, R7, R3 ;  /* 0x0000000718107210 */ /* 0x000fe2000791e003 */
[----:B------:R-:W-:-:S03]  /*1700*/  ULDC UR4, c[0x0][0x5f4] ;  /* 0x00017d0000047ab9 */ /* 0x000fc60000000800 */
[----:B------:R-:W-:Y:S02]  /*1710*/  IADD3 R16, P2, R16, 0x4, RZ ;  /* 0x0000000410107810 */ /* 0x000fe40007f5e0ff */
[----:B------:R-:W-:-:S05]  /*1720*/  IADD3.X R17, RZ, UR4, R17, P0, P1 ;  /* 0x00000004ff117c10 */ /* 0x000fca00087e2411 */
[----:B------:R-:W-:Y:S01]  /*1730*/  IMAD.X R17, RZ, RZ, R17, P2 ;  /* 0x000000ffff117224 */ /* 0x000fe200010e0611 */
[----:B0-----:R-:W-:-:S07]  /*1740*/  IADD3 R0, R6, -0x4, R5 ;  /* 0xfffffffc06007810 */ /* 0x001fce0007ffe005 */
.L_x_8191:
[----:B------:R-:W-:Y:S05]  /*1750*/  BSYNC B0 ;  /* 0x0000000000007941 */ /* 0x000fea0003800000 */
.L_x_8190:
        /* <DEDUP_REMOVED lines=16> */
[----:B------:R-:W-:Y:S02]  /*1860*/  IMAD.MOV.U32 R32, RZ, RZ, R11 ;  /* 0x000000ffff207224 */ /* 0x000fe400078e000b */
[----:B------:R-:W-:-:S07]  /*1870*/  IMAD.MOV.U32 R33, RZ, RZ, R10 ;  /* 0x000000ffff217224 */ /* 0x000fce00078e000a */
.L_x_8198:
        /* <DEDUP_REMOVED lines=23> */
.L_x_8197:
[----:B------:R-:W-:Y:S05]  /*19f0*/  BSYNC B0 ;  /* 0x0000000000007941 */ /* 0x000fea0003800000 */
.L_x_8196:
        /* <DEDUP_REMOVED lines=8> */
.L_x_8200:
[----:B------:R-:W-:Y:S05]  /*1a80*/  BSYNC B0 ;  /* 0x0000000000007941 */ /* 0x000fea0003800000 */
.L_x_8199:
        /* <DEDUP_REMOVED lines=13> */
.L_x_8202:
[----:B------:R-:W-:Y:S05]  /*1b60*/  BSYNC B0 ;  /* 0x0000000000007941 */ /* 0x000fea0003800000 */
.L_x_8201:
[----:B------:R-:W-:Y:S02]  /*1b70*/  IADD3 R32, P0, P1, R11, R32, R13 ;  /* 0x000000200b207210 */ /* 0x000fe4000791e00d */
[----:B------:R-:W-:Y:S02]  /*1b80*/  CS2R R38, SRZ ;  /* 0x0000000000267805 */ /* 0x000fe4000001ff00 */
[----:B------:R-:W-:Y:S02]  /*1b90*/  CS2R R40, SRZ ;  /* 0x0000000000287805 */ /* 0x000fe4000001ff00 */
[----:B------:R-:W-:Y:S02]  /*1ba0*/  CS2R R42, SRZ ;  /* 0x00000000002a7805 */ /* 0x000fe4000001ff00 */
[----:B------:R-:W-:Y:S02]  /*1bb0*/  IADD3.X R33, R33, R10, R15, P0, P1 ;  /* 0x0000000a21217210 */ /* 0x000fe400007e240f */
[----:B------:R-:W-:-:S04]  /*1bc0*/  IADD3 R32, P0, R12, R32, RZ ;  /* 0x000000200c207210 */ /* 0x000fc80007f1e0ff */
[----:B------:R-:W-:Y:S01]  /*1bd0*/  IADD3.X R33, R14, R33, RZ, P0, !PT ;  /* 0x000000210e217210 */ /* 0x000fe200007fe4ff */
[----:B------:R-:W-:Y:S08]  /*1be0*/  BRA `(.L_x_8187) ;  /* 0x000000bc00ac7947 */ /* 0x000ff00003800000 */
.L_x_8188:
        /* <DEDUP_REMOVED lines=41> */
[--C-:B------:R-:W-:Y:S02]  /*1e80*/  IMAD.MOV.U32 R4, RZ, RZ, R11.reuse ;  /* 0x000000ffff047224 */ /* 0x100fe400078e000b */
[----:B------:R-:W-:Y:S01]  /*1e90*/  IMAD.MOV.U32 R0, RZ, RZ, R11 ;  /* 0x000000ffff007224 */ /* 0x000fe200078e000b */
        /* <DEDUP_REMOVED lines=32> */
.L_x_8212:
        /* <DEDUP_REMOVED lines=287> */
.L_x_8208:
        /* <DEDUP_REMOVED lines=257> */
.L_x_8209:
[----:B------:R-:W-:-:S04]  /*42a0*/  LOP3.LUT R37, R50, 0xfffffffc, RZ, 0xc0, !PT ;  /* 0xfffffffc32257812 */ /* 0x000fc800078ec0ff */
[----:B------:R-:W-:-:S05]  /*42b0*/  IADD3 R36, P1, R37, R16, RZ ;  /* 0x0000001025247210 */ /* 0x000fca0007f3e0ff */
[----:B------:R-:W-:-:S05]  /*42c0*/  IMAD.X R37, RZ, RZ, R17, P1 ;  /* 0x000000ffff257224 */ /* 0x000fca00008e0611 */
[----:B------:R-:W2:Y:S01]  /*42d0*/  LDG.E R36, desc[UR60][R36.64] ;  /* 0x0000003c24247981 */ /* 0x000ea2000c1e1900 */
[----:B------:R-:W-:Y:S01]  /*42e0*/  HFMA2.MMA R48, -RZ, RZ, 0, 0 ;  /* 0x00000000ff307435 */ /* 0x000fe200000001ff */
[----:B------:R-:W-:Y:S02]  /*42f0*/  IMAD.IADD R60, R60, 0x1, R43 ;  /* 0x000000013c3c7824 */ /* 0x000fe400078e022b */
[----:B------:R-:W-:Y:S01]  /*4300*/  IMAD.MOV.U32 R53, RZ, RZ, RZ ;  /* 0x000000ffff357224 */ /* 0x000fe200078e00ff */
        /* <DEDUP_REMOVED lines=239> */
.L_x_8210:
[----:B------:R-:W-:-:S04]  /*5200*/  LOP3.LUT R37, R53, 0xfffffffc, RZ, 0xc0, !PT ;  /* 0xfffffffc35257812 */ /* 0x000fc800078ec0ff */
[----:B------:R-:W-:-:S05]  /*5210*/  IADD3 R36, P1, R37, R16, RZ ;  /* 0x0000001025247210 */ /* 0x000fca0007f3e0ff */
[----:B------:R-:W-:-:S05]  /*5220*/  IMAD.X R37, RZ, RZ, R17, P1 ;  /* 0x000000ffff257224 */ /* 0x000fca00008e0611 */
[----:B------:R-:W2:Y:S01]  /*5230*/  LDG.E R36, desc[UR60][R36.64] ;  /* 0x0000003c24247981 */ /* 0x000ea2000c1e1900 */
[----:B------:R-:W-:Y:S02]  /*5240*/  IADD3 R60, R60, R43, RZ ;  /* 0x0000002b3c3c7210 */ /* 0x000fe40007ffe0ff */
[C---:B--2---:R-:W-:Y:S02]  /*5250*/  PRMT R54, R36.reuse, 0x7770, RZ ;  /* 0x0000777024367816 */ /* 0x044fe400000000ff */
[C---:B------:R-:W-:Y:S02]  /*5260*/  PRMT R55, R36.reuse, 0x7771, RZ ;  /* 0x0000777124377816 */ /* 0x040fe400000000ff */
[C---:B------:R-:W-:Y:S02]  /*5270*/  PRMT R56, R36.reuse, 0x7772, RZ ;  /* 0x0000777224387816 */ /* 0x040fe400000000ff */
        /* <DEDUP_REMOVED lines=247> */
.L_x_8211:
[----:B------:R-:W-:Y:S01]  /*61f0*/  LOP3.LUT R37, R48, 0xfffffffc, RZ, 0xc0, !PT ;  /* 0xfffffffc30257812 */ /* 0x000fe200078ec0ff */
[----:B------:R-:W-:-:S03]  /*6200*/  ULDC UR4, c[0x0][0x224] ;  /* 0x0000890000047ab9 */ /* 0x000fc60000000800 */
[----:B------:R-:W-:-:S04]  /*6210*/  IADD3 R36, P1, R37, R16, RZ ;  /* 0x0000001025247210 */ /* 0x000fc80007f3e0ff */
[----:B------:R-:W-:-:S05]  /*6220*/  IADD3.X R37, RZ, R17, RZ, P1, !PT ;  /* 0x00000011ff257210 */ /* 0x000fca0000ffe4ff */
[----:B------:R1:W2:Y:S01]  /*6230*/  LDG.E R36, desc[UR60][R36.64] ;  /* 0x0000003c24247981 */ /* 0x0002a2000c1e1900 */
[----:B------:R-:W-:Y:S01]  /*6240*/  IMAD.IADD R48, R60, 0x1, R43 ;  /* 0x000000013c307824 */ /* 0x000fe200078e022b */
[----:B------:R-:W-:Y:S01]  /*6250*/  LOP3.LUT R61, R44, 0xffff, RZ, 0xc0, !PT ;  /* 0x0000ffff2c3d7812 */ /* 0x000fe200078ec0ff */
[----:B------:R-:W-:Y:S01]  /*6260*/  IMAD.U32 R53, RZ, RZ, UR4 ;  /* 0x00000004ff357e24 */ /* 0x000fe2000f8e00ff */
[----:B------:R-:W-:Y:S01]  /*6270*/  LOP3.LUT R60, R45, 0xffff, RZ, 0xc0, !PT ;  /* 0x0000ffff2d3c7812 */ /* 0x000fe200078ec0ff */
[----:B------:R-:W-:Y:S01]  /*6280*/  IMAD R58, R43, 0x3, R48 ;  /* 0x000000032b3a7824 */ /* 0x000fe200078e0230 */
[----:B------:R-:W-:Y:S02]  /*6290*/  LOP3.LUT R59, R46, 0xffff, RZ, 0xc0, !PT ;  /* 0x0000ffff2e3b7812 */ /* 0x000fe400078ec0ff */
[----:B------:R-:W-:Y:S02]  /*62a0*/  PRMT R60, R60, 0x8880, RZ ;  /* 0x000088803c3c7816 */ /* 0x000fe400000000ff */
[----:B------:R-:W-:-:S02]  /*62b0*/  ISETP.GE.U32.AND P1, PT, R58, R53, PT ;  /* 0x000000353a00720c */ /* 0x000fc40003f26070 */
[----:B------:R-:W-:Y:S02]  /*62c0*/  PRMT R58, R61, 0x8880, RZ ;  /* 0x000088803d3a7816 */ /* 0x000fe400000000ff */
[----:B------:R-:W-:Y:S02]  /*62d0*/  PRMT R61, R59, 0x8880, RZ ;  /* 0x000088803b3d7816 */ /* 0x000fe400000000ff */
[----:B------:R-:W-:Y:S02]  /*62e0*/  MOV R59, R60 ;  /* 0x0000003c003b7202 */ /* 0x000fe40000000f00 */
[C---:B------:R-:W-:Y:S01]  /*62f0*/  IADD3 R3, P2, R58.reuse, R3, RZ ;  /* 0x000000033a037210 */ /* 0x040fe20007f5e0ff */
[----:B------:R-:W-:Y:S01]  /*6300*/  IMAD.MOV.U32 R60, RZ, RZ, R61 ;  /* 0x000000ffff3c7224 */ /* 0x000fe200078e003d */
[----:B-1----:R-:W-:Y:S02]  /*6310*/  LOP3.LUT R37, R47, 0xffff, RZ, 0xc0, !PT ;  /* 0x0000ffff2f257812 */ /* 0x002fe400078ec0ff */
[----:B------:R-:W-:-:S02]  /*6320*/  LEA.HI.X.SX32 R0, R58, R0, 0x1, P2 ;  /* 0x000000003a007211 */ /* 0x000fc400010f0eff */
[C---:B------:R-:W-:Y:S02]  /*6330*/  IADD3 R7, P4, R60.reuse, R7, RZ ;  /* 0x000000073c077210 */ /* 0x040fe40007f9e0ff */
[----:B------:R-:W-:Y:S02]  /*6340*/  LOP3.LUT R58, R51, 0xffff, RZ, 0xc0, !PT ;  /* 0x0000ffff333a7812 */ /* 0x000fe400078ec0ff */
[----:B------:R-:W-:Y:S02]  /*6350*/  LEA.HI.X.SX32 R6, R60, R6, 0x1, P4 ;  /* 0x000000063c067211 */ /* 0x000fe400020f0eff */
[----:B------:R-:W-:Y:S02]  /*6360*/  LOP3.LUT R60, R49, 0xffff, RZ, 0xc0, !PT ;  /* 0x0000ffff313c7812 */ /* 0x000fe400078ec0ff */
[----:B------:R-:W-:Y:S02]  /*6370*/  IADD3 R5, P3, R59, R5, RZ ;  /* 0x000000053b057210 */ /* 0x000fe40007f7e0ff */
[----:B------:R-:W-:-:S02]  /*6380*/  PRMT R60, R60, 0x8880, RZ ;  /* 0x000088803c3c7816 */ /* 0x000fc400000000ff */
[----:B------:R-:W-:Y:S02]  /*6390*/  PRMT R61, R58, 0x8880, RZ ;  /* 0x000088803a3d7816 */ /* 0x000fe400000000ff */
[----:B------:R-:W-:Y:S01]  /*63a0*/  PRMT R37, R37, 0x8880, RZ ;  /* 0x0000888025257816 */ /* 0x000fe200000000ff */
[----:B------:R-:W-:Y:S01]  /*63b0*/  IMAD.MOV.U32 R58, RZ, RZ, R60 ;  /* 0x000000ffff3a7224 */ /* 0x000fe200078e003c */
[----:B------:R-:W-:Y:S02]  /*63c0*/  LEA.HI.X.SX32 R4, R59, R4, 0x1, P3 ;  /* 0x000000043b047211 */ /* 0x000fe400018f0eff */
[----:B------:R-:W-:Y:S02]  /*63d0*/  LOP3.LUT R59, R50, 0xffff, RZ, 0xc0, !PT ;  /* 0x0000ffff323b7812 */ /* 0x000fe400078ec0ff */
[----:B------:R-:W-:Y:S02]  /*63e0*/  MOV R60, R61 ;  /* 0x0000003d003c7202 */ /* 0x000fe40000000f00 */
[----:B------:R-:W-:-:S02]  /*63f0*/  IADD3 R9, P2, R37, R9, RZ ;  /* 0x0000000925097210 */ /* 0x000fc40007f5e0ff */
[----:B------:R-:W-:Y:S02]  /*6400*/  PRMT R59, R59, 0x8880, RZ ;  /* 0x000088803b3b7816 */ /* 0x000fe400000000ff */
[----:B------:R-:W-:Y:S02]  /*6410*/  IADD3 R14, P4, R60, R14, RZ ;  /* 0x0000000e3c0e7210 */ /* 0x000fe40007f9e0ff */
[----:B------:R-:W-:Y:S02]  /*6420*/  LEA.HI.X.SX32 R8, R37, R8, 0x1, P2 ;  /* 0x0000000825087211 */ /* 0x000fe400010f0eff */
[----:B------:R-:W-:Y:S02]  /*6430*/  IADD3 R10, P2, R58, R10, RZ ;  /* 0x0000000a3a0a7210 */ /* 0x000fe40007f5e0ff */
[----:B------:R-:W-:Y:S02]  /*6440*/  IADD3 R12, P3, R59, R12, RZ ;  /* 0x0000000c3b0c7210 */ /* 0x000fe40007f7e0ff */
[----:B------:R-:W-:-:S02]  /*6450*/  LEA.HI.X.SX32 R15, R60, R15, 0x1, P4 ;  /* 0x0000000f3c0f7211 */ /* 0x000fc400020f0eff */
[----:B------:R-:W-:Y:S02]  /*6460*/  LOP3.LUT R60, R54, 0xffff, RZ, 0xc0, !PT ;  /* 0x0000ffff363c7812 */ /* 0x000fe400078ec0ff */
[----:B------:R-:W-:Y:S02]  /*6470*/  LOP3.LUT R37, R52, 0xffff, RZ, 0xc0, !PT ;  /* 0x0000ffff34257812 */ /* 0x000fe400078ec0ff */
[----:B------:R-:W-:Y:S02]  /*6480*/  LEA.HI.X.SX32 R11, R58, R11, 0x1, P2 ;  /* 0x0000000b3a0b7211 */ /* 0x000fe400010f0eff */
[----:B------:R-:W-:Y:S02]  /*6490*/  LOP3.LUT R58, R56, 0xffff, RZ, 0xc0, !PT ;  /* 0x0000ffff383a7812 */ /* 0x000fe400078ec0ff */
[----:B------:R-:W-:Y:S02]  /*64a0*/  LEA.HI.X.SX32 R13, R59, R13, 0x1, P3 ;  /* 0x0000000d3b0d7211 */ /* 0x000fe400018f0eff */
[----:B------:R-:W-:-:S02]  /*64b0*/  LOP3.LUT R59, R55, 0xffff, RZ, 0xc0, !PT ;  /* 0x0000ffff373b7812 */ /* 0x000fc400078ec0ff */
[----:B------:R-:W-:Y:S02]  /*64c0*/  PRMT R60, R60, 0x8880, RZ ;  /* 0x000088803c3c7816 */ /* 0x000fe400000000ff */
[----:B------:R-:W-:Y:S02]  /*64d0*/  PRMT R37, R37, 0x8880, RZ ;  /* 0x0000888025257816 */ /* 0x000fe400000000ff */
[----:B------:R-:W-:Y:S02]  /*64e0*/  PRMT R62, R58, 0x8880, RZ ;  /* 0x000088803a3e7816 */ /* 0x000fe400000000ff */
[----:B------:R-:W-:Y:S01]  /*64f0*/  PRMT R61, R59, 0x8880, RZ ;  /* 0x000088803b3d7816 */ /* 0x000fe200000000ff */
[----:B------:R-:W-:Y:S01]  /*6500*/  IMAD.MOV.U32 R59, RZ, RZ, R60 ;  /* 0x000000ffff3b7224 */ /* 0x000fe200078e003c */
[C---:B------:R-:W-:Y:S02]  /*6510*/  IADD3 R18, P2, R37.reuse, R18, RZ ;  /* 0x0000001225127210 */ /* 0x040fe40007f5e0ff */
[----:B------:R-:W-:Y:S01]  /*6520*/  MOV R60, R62 ;  /* 0x0000003e003c7202 */ /* 0x000fe20000000f00 */
[----:B------:R-:W-:Y:S01]  /*6530*/  IMAD.MOV.U32 R58, RZ, RZ, R61 ;  /* 0x000000ffff3a7224 */ /* 0x000fe200078e003d */
[----:B------:R-:W-:-:S02]  /*6540*/  LEA.HI.X.SX32 R21, R37, R21, 0x1, P2 ;  /* 0x0000001525157211 */ /* 0x000fc400010f0eff */
[C---:B------:R-:W-:Y:S02]  /*6550*/  IADD3 R24, P2, R59.reuse, R24, RZ ;  /* 0x000000183b187210 */ /* 0x040fe40007f5e0ff */
[C---:B------:R-:W-:Y:S02]  /*6560*/  IADD3 R28, P4, R60.reuse, R28, RZ ;  /* 0x0000001c3c1c7210 */ /* 0x040fe40007f9e0ff */
[----:B------:R-:W-:Y:S02]  /*6570*/  LEA.HI.X.SX32 R20, R59, R20, 0x1, P2 ;  /* 0x000000143b147211 */ /* 0x000fe400010f0eff */
[----:B------:R-:W-:Y:S02]  /*6580*/  LEA.HI.X.SX32 R27, R60, R27, 0x1, P4 ;  /* 0x0000001b3c1b7211 */ /* 0x000fe400020f0eff */
[----:B------:R-:W-:Y:S02]  /*6590*/  IADD3 R26, P3, R58, R26, RZ ;  /* 0x0000001a3a1a7210 */ /* 0x000fe40007f7e0ff */
[----:B------:R-:W-:-:S02]  /*65a0*/  LOP3.LUT R37, R57, 0xffff, RZ, 0xc0, !PT ;  /* 0x0000ffff39257812 */ /* 0x000fc400078ec0ff */
[----:B------:R-:W-:Y:S02]  /*65b0*/  LEA.HI.X.SX32 R25, R58, R25, 0x1, P3 ;  /* 0x000000193a197211 */ /* 0x000fe400018f0eff */
[----:B------:R-:W-:-:S04]  /*65c0*/  PRMT R37, R37, 0x8880, RZ ;  /* 0x0000888025257816 */ /* 0x000fc800000000ff */
[----:B------:R-:W-:-:S04]  /*65d0*/  IADD3 R30, P2, R37, R30, RZ ;  /* 0x0000001e251e7210 */ /* 0x000fc80007f5e0ff */
[----:B------:R-:W-:Y:S02]  /*65e0*/  LEA.HI.X.SX32 R29, R37, R29, 0x1, P2 ;  /* 0x0000001d251d7211 */ /* 0x000fe400010f0eff */
        /* <DEDUP_REMOVED lines=18> */
.L_x_8207:
[----:B------:R-:W-:-:S07]  /*6710*/  PRMT R58, R36, 0x7610, R58 ;  /* 0x00007610243a7816 */ /* 0x000fce000000003a */
.L_x_8206:
[----:B------:R-:W-:Y:S05]  /*6720*/  BSYNC B0 ;  /* 0x0000000000007941 */ /* 0x000fea0003800000 */
.L_x_8205:
[----:B------:R-:W-:Y:S01]  /*6730*/  ISETP.GE.U32.AND P0, PT, R48, R53, PT ;  /* 0x000000353000720c */ /* 0x000fe20003f06070 */
[----:B------:R-:W-:-:S12]  /*6740*/  BSSY B0, `(.L_x_8213) ;  /* 0x0000476000007945 */ /* 0x000fd80003800000 */
[----:B------:R-:W-:Y:S05]  /*6750*/  @P0 BRA `(.L_x_8214) ;  /* 0x0000004400d00947 */ /* 0x000fea0003800000 */
[----:B------:R-:W1:Y:S01]  /*6760*/  LDC R62, c[0x0][0x260] ;  /* 0x00009800ff3e7b82 */ /* 0x000e620000000800 */
[----:B------:R-:W-:Y:S01]  /*6770*/  IMAD.MOV.U32 R46, RZ, RZ, RZ ;  /* 0x000000ffff2e7224 */ /* 0x000fe200078e00ff */
        /* <DEDUP_REMOVED lines=275> */
.L_x_8215:
[----:B------:R-:W-:-:S04]  /*78b0*/  LOP3.LUT R37, R46, 0xfffffffc, RZ, 0xc0, !PT ;  /* 0xfffffffc2e257812 */ /* 0x000fc800078ec0ff */
[----:B------:R-:W-:-:S05]  /*78c0*/  IADD3 R36, P2, R37, R16, RZ ;  /* 0x0000001025247210 */ /* 0x000fca0007f5e0ff */
[----:B------:R-:W-:-:S05]  /*78d0*/  IMAD.X R37, RZ, RZ, R17, P2 ;  /* 0x000000ffff257224 */ /* 0x000fca00010e0611 */
[----:B------:R-:W2:Y:S01]  /*78e0*/  LDG.E R36, desc[UR60][R36.64] ;  /* 0x0000003c24247981 */ /* 0x000ea2000c1e1900 */
[----:B0-----:R-:W-:-:S04]  /*78f0*/  IADD3 R35, R48, R43, RZ ;  /* 0x0000002b30237210 */ /* 0x001fc80007ffe0ff */
        /* <DEDUP_REMOVED lines=280> */
.L_x_8216:
        /* <DEDUP_REMOVED lines=285> */
.L_x_8217:
        /* <DEDUP_REMOVED lines=285> */
.L_x_8218:
        /* <DEDUP_REMOVED lines=8> */
.L_x_8214:
[----:B------:R-:W-:Y:S05]  /*aea0*/  BSYNC B0 ;  /* 0x0000000000007941 */ /* 0x000fea0003800000 */
.L_x_8213:
[----:B------:R-:W-:Y:S04]  /*aeb0*/  BSSY B0, `(.L_x_8219) ;  /* 0x000004b000007945 */ /* 0x000fe80003800000 */
[----:B------:R-:W-:Y:S05]  /*aec0*/  @P0 BRA `(.L_x_8220) ;  /* 0x0000000400240947 */ /* 0x000fea0003800000 */
[----:B------:R-:W-:Y:S02]  /*aed0*/  IADD3 R36, R48, R43, RZ ;  /* 0x0000002b30247210 */ /* 0x000fe40007ffe0ff */
[----:B------:R-:W-:Y:S02]  /*aee0*/  LOP3.LUT R44, R44, 0xffff, RZ, 0xc0, !PT ;  /* 0x0000ffff2c2c7812 */ /* 0x000fe400078ec0ff */
[----:B------:R-:W-:Y:S02]  /*aef0*/  ISETP.GE.U32.AND P0, PT, R36, R53, PT ;  /* 0x000000352400720c */ /* 0x000fe40003f06070 */
[----:B------:R-:W-:Y:S02]  /*af00*/  LOP3.LUT R45, R45, 0xffff, RZ, 0xc0, !PT ;  /* 0x0000ffff2d2d7812 */ /* 0x000fe400078ec0ff */
[----:B------:R-:W-:Y:S02]  /*af10*/  LOP3.LUT R46, R46, 0xffff, RZ, 0xc0, !PT ;  /* 0x0000ffff2e2e7812 */ /* 0x000fe400078ec0ff */
[----:B------:R-:W-:-:S02]  /*af20*/  LOP3.LUT R47, R47, 0xffff, RZ, 0xc0, !PT ;  /* 0x0000ffff2f2f7812 */ /* 0x000fc400078ec0ff */
[----:B------:R-:W-:Y:S02]  /*af30*/  PRMT R16, R44, 0x8880, RZ ;  /* 0x000088802c107816 */ /* 0x000fe400000000ff */
[----:B------:R-:W-:Y:S02]  /*af40*/  PRMT R17, R45, 0x8880, RZ ;  /* 0x000088802d117816 */ /* 0x000fe400000000ff */
[----:B0-----:R-:W-:Y:S02]  /*af50*/  PRMT R34, R46, 0x8880, RZ ;  /* 0x000088802e227816 */ /* 0x001fe400000000ff */
        /* <DEDUP_REMOVED lines=8> */
[----:B------:R-:W-:Y:S01]  /*afe0*/  LEA.HI.X.SX32 R8, R35, R8, 0x1, P4 ;  /* 0x0000000823087211 */ /* 0x000fe200020f0eff */
[----:B------:R-:W-:Y:S06]  /*aff0*/  @P0 BRA `(.L_x_8220) ;  /* 0x0000000000d80947 */ /* 0x000fec0003800000 */
[----:B------:R-:W-:Y:S01]  /*b000*/  IMAD.IADD R36, R36, 0x1, R43 ;  /* 0x0000000124247824 */ /* 0x000fe200078e022b */
[----:B------:R-:W-:Y:S02]  /*b010*/  LOP3.LUT R49, R49, 0xffff, RZ, 0xc0, !PT ;  /* 0x0000ffff31317812 */ /* 0x000fe400078ec0ff */
[----:B------:R-:W-:Y:S02]  /*b020*/  LOP3.LUT R50, R50, 0xffff, RZ, 0xc0, !PT ;  /* 0x0000ffff32327812 */ /* 0x000fe400078ec0ff */
[----:B------:R-:W-:Y:S02]  /*b030*/  ISETP.GE.U32.AND P0, PT, R36, R53, PT ;  /* 0x000000352400720c */ /* 0x000fe40003f06070 */
[----:B------:R-:W-:Y:S02]  /*b040*/  LOP3.LUT R51, R51, 0xffff, RZ, 0xc0, !PT ;  /* 0x0000ffff33337812 */ /* 0x000fe400078ec0ff */
[----:B------:R-:W-:Y:S02]  /*b050*/  LOP3.LUT R52, R52, 0xffff, RZ, 0xc0, !PT ;  /* 0x0000ffff34347812 */ /* 0x000fe400078ec0ff */
        /* <DEDUP_REMOVED lines=32> */
[----:B------:R-:W-:Y:S02]  /*b260*/  LOP3.LUT R59, R59, 0xffff, RZ, 0xc0, !PT ;  /* 0x0000ffff3b3b7812 */ /* 0x000fe400078ec0ff */
[----:B------:R-:W-:Y:S02]  /*b270*/  LOP3.LUT R60, R60, 0xffff, RZ, 0xc0, !PT ;  /* 0x0000ffff3c3c7812 */ /* 0x000fe400078ec0ff */
[----:B------:R-:W-:Y:S02]  /*b280*/  LOP3.LUT R61, R61, 0xffff, RZ, 0xc0, !PT ;  /* 0x0000ffff3d3d7812 */ /* 0x000fe400078ec0ff */
[----:B------:R-:W-:Y:S02]  /*b290*/  LOP3.LUT R58, R58, 0xffff, RZ, 0xc0, !PT ;  /* 0x0000ffff3a3a7812 */ /* 0x000fe400078ec0ff */
[----:B------:R-:W-:Y:S02]  /*b2a0*/  PRMT R16, R59, 0x8880, RZ ;  /* 0x000088803b107816 */ /* 0x000fe400000000ff */
[----:B------:R-:W-:-:S02]  /*b2b0*/  PRMT R17, R60, 0x8880, RZ ;  /* 0x000088803c117816 */ /* 0x000fc400000000ff */
[----:B------:R-:W-:Y:S02]  /*b2c0*/  PRMT R34, R61, 0x8880, RZ ;  /* 0x000088803d227816 */ /* 0x000fe400000000ff */
[----:B------:R-:W-:Y:S02]  /*b2d0*/  PRMT R35, R58, 0x8880, RZ ;  /* 0x000088803a237816 */ /* 0x000fe400000000ff */
[----:B------:R-:W-:Y:S02]  /*b2e0*/  IADD3 R32, P0, R16, R32, RZ ;  /* 0x0000002010207210 */ /* 0x000fe40007f1e0ff */
[----:B------:R-:W-:Y:S02]  /*b2f0*/  IADD3 R38, P1, R17, R38, RZ ;  /* 0x0000002611267210 */ /* 0x000fe40007f3e0ff */
[----:B------:R-:W-:Y:S02]  /*b300*/  IADD3 R40, P2, R34, R40, RZ ;  /* 0x0000002822287210 */ /* 0x000fe40007f5e0ff */
[----:B------:R-:W-:-:S02]  /*b310*/  IADD3 R42, P3, R35, R42, RZ ;  /* 0x0000002a232a7210 */ /* 0x000fc40007f7e0ff */
[----:B------:R-:W-:Y:S02]  /*b320*/  LEA.HI.X.SX32 R31, R16, R31, 0x1, P0 ;  /* 0x0000001f101f7211 */ /* 0x000fe400000f0eff */
[----:B------:R-:W-:Y:S02]  /*b330*/  LEA.HI.X.SX32 R33, R17, R33, 0x1, P1 ;  /* 0x0000002111217211 */ /* 0x000fe400008f0eff */
[----:B------:R-:W-:Y:S02]  /*b340*/  LEA.HI.X.SX32 R39, R34, R39, 0x1, P2 ;  /* 0x0000002722277211 */ /* 0x000fe400010f0eff */
[----:B------:R-:W-:-:S07]  /*b350*/  LEA.HI.X.SX32 R41, R35, R41, 0x1, P3 ;  /* 0x0000002923297211 */ /* 0x000fce00018f0eff */
.L_x_8220:
[----:B------:R-:W-:Y:S05]  /*b360*/  BSYNC B0 ;  /* 0x0000000000007941 */ /* 0x000fea0003800000 */
.L_x_8219:
        /* <DEDUP_REMOVED lines=11> */
[----:B------:R-:W-:-:S02]  /*b420*/  IADD3.X R0, R20, R11, R0, P5, P4 ;  /* 0x0000000b14007210 */ /* 0x000fc40002fe8400 */
[----:B------:R-:W-:Y:S01]  /*b430*/  IADD3.X R43, R8, R41, RZ, P0, !PT ;  /* 0x00000029082b7210 */ /* 0x000fe200007fe4ff */
[----:B------:R-:W-:Y:S02]  /*b440*/  IMAD.X R41, R6, 0x1, R39, P1 ;  /* 0x0000000106297824 */ /* 0x000fe400008e0627 */
[----:B------:R-:W-:Y:S01]  /*b450*/  IMAD.X R39, R4, 0x1, R33, P2 ;  /* 0x0000000104277824 */ /* 0x000fe200010e0621 */
[----:B------:R-:W-:Y:S01]  /*b460*/  IADD3.X R33, R0, R31, RZ, P3, !PT ;  /* 0x0000001f00217210 */ /* 0x000fe20001ffe4ff */
[----:B------:R-:W-:Y:S06]  /*b470*/  BRA `(.L_x_8187) ;  /* 0x0000002400887947 */ /* 0x000fec0003800000 */
.L_x_8204:
        /* <DEDUP_REMOVED lines=60> */
.L_x_8224:
[----:B------:R-:W-:Y:S02]  /*b840*/  IMAD R4, R47, R48, RZ ;  /* 0x000000302f047224 */ /* 0x000fe400078e02ff */
[----:B------:R-:W-:-:S03]  /*b850*/  IMAD.IADD R48, R43, 0x1, R48 ;  /* 0x000000012b307824 */ /* 0x000fc600078e0230 */
[----:B------:R-:W-:-:S04]  /*b860*/  LOP3.LUT R5, R4, 0xfffffffc, RZ, 0xc0, !PT ;  /* 0xfffffffc04057812 */ /* 0x000fc800078ec0ff */
[----:B------:R-:W-:Y:S01]  /*b870*/  IADD3 R4, P0, R5, R16, RZ ;  /* 0x0000001005047210 */ /* 0x000fe20007f1e0ff */
[----:B------:R-:W-:-:S03]  /*b880*/  IMAD R6, R48, R47, RZ ;  /* 0x0000002f30067224 */ /* 0x000fc600078e02ff */
[----:B------:R-:W-:Y:S02]  /*b890*/  IADD3.X R5, RZ, R17, RZ, P0, !PT ;  /* 0x00000011ff057210 */ /* 0x000fe400007fe4ff */
[----:B------:R-:W-:-:S03]  /*b8a0*/  LOP3.LUT R7, R6, 0xfffffffc, RZ, 0xc0, !PT ;  /* 0xfffffffc06077812 */ /* 0x000fc600078ec0ff */
[----:B------:R0:W2:Y:S01]  /*b8b0*/  LDG.E R49, desc[UR60][R4.64] ;  /* 0x0000003c04317981 */ /* 0x0000a2000c1e1900 */
[----:B------:R-:W-:Y:S02]  /*b8c0*/  IADD3 R48, R48, R43, RZ ;  /* 0x0000002b30307210 */ /* 0x000fe40007ffe0ff */
[----:B------:R-:W-:-:S03]  /*b8d0*/  IADD3 R6, P0, R7, R16, RZ ;  /* 0x0000001007067210 */ /* 0x000fc60007f1e0ff */
[----:B------:R-:W-:Y:S02]  /*b8e0*/  IMAD R8, R48, R47, RZ ;  /* 0x0000002f30087224 */ /* 0x000fe400078e02ff */
[----:B------:R-:W-:-:S03]  /*b8f0*/  IMAD.X R7, RZ, RZ, R17, P0 ;  /* 0x000000ffff077224 */ /* 0x000fc600000e0611 */
[----:B------:R-:W-:Y:S01]  /*b900*/  LOP3.LUT R9, R8, 0xfffffffc, RZ, 0xc0, !PT ;  /* 0xfffffffc08097812 */ /* 0x000fe200078ec0ff */
[----:B------:R-:W-:Y:S01]  /*b910*/  IMAD.IADD R48, R48, 0x1, R43 ;  /* 0x0000000130307824 */ /* 0x000fe200078e022b */
[----:B------:R-:W3:Y:S02]  /*b920*/  LDG.E R6, desc[UR60][R6.64] ;  /* 0x0000003c06067981 */ /* 0x000ee4000c1e1900 */
[----:B------:R-:W-:Y:S01]  /*b930*/  IADD3 R8, P0, R9, R16, RZ ;  /* 0x0000001009087210 */ /* 0x000fe20007f1e0ff */
[----:B0-----:R-:W-:-:S04]  /*b940*/  IMAD R4, R48, R47, RZ ;  /* 0x0000002f30047224 */ /* 0x001fc800078e02ff */
[----:B------:R-:W-:Y:S01]  /*b950*/  IMAD.X R9, RZ, RZ, R17, P0 ;  /* 0x000000ffff097224 */ /* 0x000fe200000e0611 */
[----:B------:R-:W-:-:S04]  /*b960*/  LOP3.LUT R5, R4, 0xfffffffc, RZ, 0xc0, !PT ;  /* 0xfffffffc04057812 */ /* 0x000fc800078ec0ff */
[----:B------:R0:W4:Y:S01]  /*b970*/  LDG.E R56, desc[UR60][R8.64] ;  /* 0x0000003c08387981 */ /* 0x000122000c1e1900 */
[----:B------:R-:W-:-:S04]  /*b980*/  IADD3 R4, P0, R5, R16, RZ ;  /* 0x0000001005047210 */ /* 0x000fc80007f1e0ff */
[----:B------:R-:W-:-:S06]  /*b990*/  IADD3.X R5, RZ, R17, RZ, P0, !PT ;  /* 0x00000011ff057210 */ /* 0x000fcc00007fe4ff */
[----:B------:R1:W5:Y:S01]  /*b9a0*/  LDG.E R5, desc[UR60][R4.64] ;  /* 0x0000003c04057981 */ /* 0x000362000c1e1900 */
[----:B------:R-:W-:-:S04]  /*b9b0*/  IMAD.IADD R48, R48, 0x1, R43 ;  /* 0x0000000130307824 */ /* 0x000fc800078e022b */
[----:B0-----:R-:W-:-:S05]  /*b9c0*/  IMAD R8, R43, 0x3, R48 ;  /* 0x000000032b087824 */ /* 0x001fca00078e0230 */
[----:B------:R-:W-:Y:S02]  /*b9d0*/  ISETP.GE.U32.AND P0, PT, R8, R53, PT ;  /* 0x000000350800720c */ /* 0x000fe40003f06070 */
[C---:B--2---:R-:W-:Y:S02]  /*b9e0*/  PRMT R7, R49.reuse, 0x7771, RZ ;  /* 0x0000777131077816 */ /* 0x044fe400000000ff */
[----:B------:R-:W-:Y:S02]  /*b9f0*/  PRMT R46, R49, 0x7770, RZ ;  /* 0x00007770312e7816 */ /* 0x000fe400000000ff */
[----:B------:R-:W-:Y:S02]  /*ba00*/  PRMT R51, R7, 0x8880, RZ ;  /* 0x0000888007337816 */ /* 0x000fe400000000ff */
[----:B------:R-:W-:Y:S02]  /*ba10*/  PRMT R50, R46, 0x8880, RZ ;  /* 0x000088802e327816 */ /* 0x000fe400000000ff */
[----:B------:R-:W-:-:S02]  /*ba20*/  IADD3 R21, P2, R51, R21, RZ ;  /* 0x0000001533157210 */ /* 0x000fc40007f5e0ff */
[C---:B------:R-:W-:Y:S02]  /*ba30*/  PRMT R9, R49.reuse, 0x7773, RZ ;  /* 0x0000777331097816 */ /* 0x040fe400000000ff */
[C---:B------:R-:W-:Y:S02]  /*ba40*/  IADD3 R18, P1, R50.reuse, R18, RZ ;  /* 0x0000001232127210 */ /* 0x040fe40007f3e0ff */
[----:B------:R-:W-:Y:S02]  /*ba50*/  PRMT R8, R49, 0x7772, RZ ;  /* 0x0000777231087816 */ /* 0x000fe400000000ff */
[----:B------:R-:W-:Y:S02]  /*ba60*/  LEA.HI.X.SX32 R20, R51, R20, 0x1, P2 ;  /* 0x0000001433147211 */ /* 0x000fe400010f0eff */
[----:B------:R-:W-:Y:S02]  /*ba70*/  PRMT R51, R9, 0x8880, RZ ;  /* 0x0000888009337816 */ /* 0x000fe400000000ff */
[----:B------:R-:W-:-:S02]  /*ba80*/  LEA.HI.X.SX32 R13, R50, R13, 0x1, P1 ;  /* 0x0000000d320d7211 */ /* 0x000fc400008f0eff */
[----:B-1----:R-:W-:Y:S02]  /*ba90*/  PRMT R4, R8, 0x8880, RZ ;  /* 0x0000888008047816 */ /* 0x002fe400000000ff */
[C---:B---3--:R-:W-:Y:S02]  /*baa0*/  PRMT R50, R6.reuse, 0x7770, RZ ;  /* 0x0000777006327816 */ /* 0x048fe400000000ff */
[----:B------:R-:W-:Y:S02]  /*bab0*/  PRMT R49, R6, 0x7771, RZ ;  /* 0x0000777106317816 */ /* 0x000fe400000000ff */
[----:B------:R-:W-:Y:S02]  /*bac0*/  IADD3 R27, P2, R51, R27, RZ ;  /* 0x0000001b331b7210 */ /* 0x000fe40007f5e0ff */
[----:B------:R-:W-:Y:S02]  /*bad0*/  IADD3 R25, P1, R4, R25, RZ ;  /* 0x0000001904197210 */ /* 0x000fe40007f3e0ff */
[----:B------:R-:W-:-:S02]  /*bae0*/  PRMT R52, R50, 0x8880, RZ ;  /* 0x0000888032347816 */ /* 0x000fc400000000ff */
[----:B------:R-:W-:Y:S02]  /*baf0*/  PRMT R54, R49, 0x8880, RZ ;  /* 0x0000888031367816 */ /* 0x000fe400000000ff */
[----:B------:R-:W-:Y:S02]  /*bb00*/  LEA.HI.X.SX32 R26, R51, R26, 0x1, P2 ;  /* 0x0000001a331a7211 */ /* 0x000fe400010f0eff */
[C---:B------:R-:W-:Y:S02]  /*bb10*/  PRMT R51, R6.reuse, 0x7772, RZ ;  /* 0x0000777206337816 */ /* 0x040fe400000000ff */
[----:B------:R-:W-:Y:S02]  /*bb20*/  PRMT R57, R6, 0x7773, RZ ;  /* 0x0000777306397816 */ /* 0x000fe400000000ff */
[----:B------:R-:W-:Y:S02]  /*bb30*/  LEA.HI.X.SX32 R24, R4, R24, 0x1, P1 ;  /* 0x0000001804187211 */ /* 0x000fe400008f0eff */
[----:B------:R-:W-:-:S02]  /*bb40*/  IADD3 R29, P1, R52, R29, RZ ;  /* 0x0000001d341d7210 */ /* 0x000fc40007f3e0ff */
[----:B------:R-:W-:Y:S02]  /*bb50*/  IADD3 R28, P2, R54, R28, RZ ;  /* 0x0000001c361c7210 */ /* 0x000fe40007f5e0ff */
[----:B------:R-:W-:Y:S02]  /*bb60*/  PRMT R4, R51, 0x8880, RZ ;  /* 0x0000888033047816 */ /* 0x000fe400000000ff */
[----:B------:R-:W-:Y:S02]  /*bb70*/  PRMT R6, R57, 0x8880, RZ ;  /* 0x0000888039067816 */ /* 0x000fe400000000ff */
[C---:B----4-:R-:W-:Y:S02]  /*bb80*/  PRMT R59, R56.reuse, 0x7770, RZ ;  /* 0x00007770383b7816 */ /* 0x050fe400000000ff */
[----:B------:R-:W-:Y:S02]  /*bb90*/  PRMT R58, R56, 0x7771, RZ ;  /* 0x00007771383a7816 */ /* 0x000fe400000000ff */
[----:B------:R-:W-:-:S02]  /*bba0*/  LEA.HI.X.SX32 R12, R52, R12, 0x1, P1 ;  /* 0x0000000c340c7211 */ /* 0x000fc400008f0eff */
[----:B------:R-:W-:Y:S02]  /*bbb0*/  LEA.HI.X.SX32 R31, R54, R31, 0x1, P2 ;  /* 0x0000001f361f7211 */ /* 0x000fe400010f0eff */
[----:B------:R-:W-:Y:S02]  /*bbc0*/  IADD3 R30, P1, R4, R30, RZ ;  /* 0x0000001e041e7210 */ /* 0x000fe40007f3e0ff */
[----:B------:R-:W-:Y:S02]  /*bbd0*/  IADD3 R32, P2, R6, R32, RZ ;  /* 0x0000002006207210 */ /* 0x000fe40007f5e0ff */
[----:B------:R-:W-:Y:S02]  /*bbe0*/  PRMT R52, R59, 0x8880, RZ ;  /* 0x000088803b347816 */ /* 0x000fe400000000ff */
[----:B------:R-:W-:Y:S02]  /*bbf0*/  PRMT R54, R58, 0x8880, RZ ;  /* 0x000088803a367816 */ /* 0x000fe400000000ff */
[----:B------:R-:W-:-:S02]  /*bc00*/  LEA.HI.X.SX32 R33, R4, R33, 0x1, P1 ;  /* 0x0000002104217211 */ /* 0x000fc400008f0eff */
[----:B------:R-:W-:Y:S02]  /*bc10*/  LEA.HI.X.SX32 R35, R6, R35, 0x1, P2 ;  /* 0x0000002306237211 */ /* 0x000fe400010f0eff */
[----:B------:R-:W-:Y:S02]  /*bc20*/  IADD3 R34, P1, R52, R34, RZ ;  /* 0x0000002234227210 */ /* 0x000fe40007f3e0ff */
[----:B------:R-:W-:Y:S02]  /*bc30*/  IADD3 R37, P2, R54, R37, RZ ;  /* 0x0000002536257210 */ /* 0x000fe40007f5e0ff */
[----:B------:R-:W-:Y:S02]  /*bc40*/  LEA.HI.X.SX32 R11, R52, R11, 0x1, P1 ;  /* 0x0000000b340b7211 */ /* 0x000fe400008f0eff */
[----:B------:R-:W-:Y:S02]  /*bc50*/  LEA.HI.X.SX32 R36, R54, R36, 0x1, P2 ;  /* 0x0000002436247211 */ /* 0x000fe400010f0eff */
[----:B------:R-:W-:-:S02]  /*bc60*/  PRMT R55, R56, 0x7772, RZ ;  /* 0x0000777238377816 */ /* 0x000fc400000000ff */
[C---:B-----5:R-:W-:Y:S02]  /*bc70*/  PRMT R54, R5.reuse, 0x7770, RZ ;  /* 0x0000777005367816 */ /* 0x060fe400000000ff */
[C---:B------:R-:W-:Y:S02]  /*bc80*/  PRMT R52, R5.reuse, 0x7771, RZ ;  /* 0x0000777105347816 */ /* 0x040fe400000000ff */
[C---:B------:R-:W-:Y:S02]  /*bc90*/  PRMT R4, R5.reuse, 0x7772, RZ ;  /* 0x0000777205047816 */ /* 0x040fe400000000ff */
[----:B------:R-:W-:Y:S02]  /*bca0*/  PRMT R56, R56, 0x7773, RZ ;  /* 0x0000777338387816 */ /* 0x000fe400000000ff */
[----:B------:R-:W-:Y:S02]  /*bcb0*/  PRMT R5, R5, 0x7773, RZ ;  /* 0x0000777305057816 */ /* 0x000fe400000000ff */
[----:B------:R-:W-:-:S02]  /*bcc0*/  PRMT R6, R55, 0x8880, RZ ;  /* 0x0000888037067816 */ /* 0x000fc400000000ff */
[----:B------:R-:W-:Y:S02]  /*bcd0*/  PRMT R60, R56, 0x8880, RZ ;  /* 0x00008880383c7816 */ /* 0x000fe400000000ff */
[----:B------:R-:W-:Y:S02]  /*bce0*/  PRMT R61, R54, 0x8880, RZ ;  /* 0x00008880363d7816 */ /* 0x000fe400000000ff */
[----:B------:R-:W-:Y:S02]  /*bcf0*/  PRMT R62, R52, 0x8880, RZ ;  /* 0x00008880343e7816 */ /* 0x000fe400000000ff */
[----:B------:R-:W-:Y:S02]  /*bd00*/  PRMT R63, R4, 0x8880, RZ ;  /* 0x00008880043f7816 */ /* 0x000fe400000000ff */
[----:B------:R-:W-:Y:S02]  /*bd10*/  PRMT R64, R5, 0x8880, RZ ;  /* 0x0000888005407816 */ /* 0x000fe400000000ff */
[----:B------:R-:W-:-:S02]  /*bd20*/  IADD3 R39, P1, R6, R39, RZ ;  /* 0x0000002706277210 */ /* 0x000fc40007f3e0ff */
[----:B------:R-:W-:Y:S02]  /*bd30*/  IADD3 R45, P2, R60, R45, RZ ;  /* 0x0000002d3c2d7210 */ /* 0x000fe40007f5e0ff */
[----:B------:R-:W-:Y:S02]  /*bd40*/  IADD3 R14, P3, R61, R14, RZ ;  /* 0x0000000e3d0e7210 */ /* 0x000fe40007f7e0ff */
[----:B------:R-:W-:Y:S02]  /*bd50*/  IADD3 R15, P4, R62, R15, RZ ;  /* 0x0000000f3e0f7210 */ /* 0x000fe40007f9e0ff */
[----:B------:R-:W-:Y:S02]  /*bd60*/  IADD3 R40, P5, R63, R40, RZ ;  /* 0x000000283f287210 */ /* 0x000fe40007fbe0ff */
        /* <DEDUP_REMOVED lines=9> */
.L_x_8223:
        /* <DEDUP_REMOVED lines=8> */
.L_x_8222:
[----:B------:R-:W-:Y:S05]  /*be80*/  BSYNC B0 ;  /* 0x0000000000007941 */ /* 0x000fea0003800000 */
.L_x_8221:
        /* <DEDUP_REMOVED lines=27> */
[----:B------:R-:W-:-:S04]  /*c040*/  IADD3 R4, R62, R43, RZ ;  /* 0x0000002b3e047210 */ /* 0x000fc80007ffe0ff */
[----:B------:R-:W-:-:S13]  /*c050*/  ISETP.GE.U32.AND P1, PT, R4, R53, PT ;  /* 0x000000350400720c */ /* 0x000fda0003f26070 */
[-C--:B------:R-:W-:Y:S02]  /*c060*/  @!P1 IMAD R4, R4, R47.reuse, RZ ;  /* 0x0000002f04049224 */ /* 0x080fe400078e02ff */
[----:B------:R-:W-:-:S03]  /*c070*/  IMAD R47, R62, R47, RZ ;  /* 0x0000002f3e2f7224 */ /* 0x000fc600078e02ff */
[----:B------:R-:W-:Y:S02]  /*c080*/  @!P1 LOP3.LUT R5, R4, 0xfffffffc, RZ, 0xc0, !PT ;  /* 0xfffffffc04059812 */ /* 0x000fe400078ec0ff */
[----:B------:R-:W-:Y:S02]  /*c090*/  LOP3.LUT R47, R47, 0xfffffffc, RZ, 0xc0, !PT ;  /* 0xfffffffc2f2f7812 */ /* 0x000fe400078ec0ff */
        /* <DEDUP_REMOVED lines=18> */
.L_x_8226:
[----:B------:R-:W-:Y:S05]  /*c1c0*/  BSYNC B0 ;  /* 0x0000000000007941 */ /* 0x000fea0003800000 */
.L_x_8225:
        /* <DEDUP_REMOVED lines=75> */
.L_x_8228:
[----:B------:R-:W-:Y:S05]  /*c680*/  BSYNC B0 ;  /* 0x0000000000007941 */ /* 0x000fea0003800000 */
.L_x_8227:
        /* <DEDUP_REMOVED lines=17> */
.L_x_8203:
[----:B------:R-:W0:Y:S01]  /*c7a0*/  LDC R20, c[0x0][0x22c] ;  /* 0x00008b00ff147b82 */ /* 0x000e220000000800 */
[----:B------:R-:W-:Y:S01]  /*c7b0*/  BSSY B0, `(.L_x_8229) ;  /* 0x00000a2000007945 */ /* 0x000fe20003800000 */
[----:B------:R-:W-:-:S06]  /*c7c0*/  IMAD.MOV.U32 R7, RZ, RZ, R48 ;  /* 0x000000ffff077224 */ /* 0x000fcc00078e0030 */
        /* <DEDUP_REMOVED lines=64> */
.L_x_8232:
[----:B------:R-:W-:-:S04]  /*cbd0*/  LOP3.LUT R5, R7, 0xfffffffc, RZ, 0xc0, !PT ;  /* 0xfffffffc07057812 */ /* 0x000fc800078ec0ff */
[----:B------:R-:W-:-:S04]  /*cbe0*/  IADD3 R4, P0, R5, R16, RZ ;  /* 0x0000001005047210 */ /* 0x000fc80007f1e0ff */
[----:B------:R-:W-:Y:S01]  /*cbf0*/  IADD3.X R5, RZ, R17, RZ, P0, !PT ;  /* 0x00000011ff057210 */ /* 0x000fe200007fe4ff */
[----:B------:R-:W-:-:S04]  /*cc00*/  IMAD.IADD R9, R7, 0x1, R20 ;  /* 0x0000000107097824 */ /* 0x000fc800078e0214 */
[----:B------:R0:W2:Y:S01]  /*cc10*/  LDG.E R49, desc[UR60][R4.64] ;  /* 0x0000003c04317981 */ /* 0x0000a2000c1e1900 */
[C---:B------:R-:W-:Y:S02]  /*cc20*/  LOP3.LUT R7, R9.reuse, 0xfffffffc, RZ, 0xc0, !PT ;  /* 0xfffffffc09077812 */ /* 0x040fe400078ec0ff */
[----:B------:R-:W-:Y:S02]  /*cc30*/  IADD3 R47, R9, R20, RZ ;  /* 0x00000014092f7210 */ /* 0x000fe40007ffe0ff */
[----:B------:R-:W-:Y:S02]  /*cc40*/  IADD3 R6, P0, R7, R16, RZ ;  /* 0x0000001007067210 */ /* 0x000fe40007f1e0ff */
[----:B------:R-:W-:-:S03]  /*cc50*/  LOP3.LUT R9, R47, 0xfffffffc, RZ, 0xc0, !PT ;  /* 0xfffffffc2f097812 */ /* 0x000fc600078ec0ff */
[----:B------:R-:W-:Y:S01]  /*cc60*/  IMAD.X R7, RZ, RZ, R17, P0 ;  /* 0x000000ffff077224 */ /* 0x000fe200000e0611 */
[----:B------:R-:W-:-:S04]  /*cc70*/  IADD3 R8, P0, R9, R16, RZ ;  /* 0x0000001009087210 */ /* 0x000fc80007f1e0ff */
[----:B------:R1:W3:Y:S01]  /*cc80*/  LDG.E R54, desc[UR60][R6.64] ;  /* 0x0000003c06367981 */ /* 0x0002e2000c1e1900 */
[----:B------:R-:W-:Y:S02]  /*cc90*/  IMAD.IADD R47, R47, 0x1, R20 ;  /* 0x000000012f2f7824 */ /* 0x000fe400078e0214 */
[----:B------:R-:W-:-:S03]  /*cca0*/  IMAD.X R9, RZ, RZ, R17, P0 ;  /* 0x000000ffff097224 */ /* 0x000fc600000e0611 */
[----:B0-----:R-:W-:Y:S02]  /*ccb0*/  LOP3.LUT R5, R47, 0xfffffffc, RZ, 0xc0, !PT ;  /* 0xfffffffc2f057812 */ /* 0x001fe400078ec0ff */
[----:B------:R0:W4:Y:S02]  /*ccc0*/  LDG.E R8, desc[UR60][R8.64] ;  /* 0x0000003c08087981 */ /* 0x000124000c1e1900 */
[----:B------:R-:W-:-:S04]  /*ccd0*/  IADD3 R4, P0, R5, R16, RZ ;  /* 0x0000001005047210 */ /* 0x000fc80007f1e0ff */
[----:B------:R-:W-:-:S06]  /*cce0*/  IADD3.X R5, RZ, R17, RZ, P0, !PT ;  /* 0x00000011ff057210 */ /* 0x000fcc00007fe4ff */
[----:B------:R5:W4:Y:S01]  /*ccf0*/  LDG.E R5, desc[UR60][R4.64] ;  /* 0x0000003c04057981 */ /* 0x000b22000c1e1900 */
[----:B-1----:R-:W-:-:S04]  /*cd00*/  IMAD.IADD R7, R47, 0x1, R20 ;  /* 0x000000012f077824 */ /* 0x002fc800078e0214 */
[----:B------:R-:W-:-:S05]  /*cd10*/  IMAD R48, R20, 0x3, R7 ;  /* 0x0000000314307824 */ /* 0x000fca00078e0207 */
[----:B------:R-:W-:Y:S02]  /*cd20*/  ISETP.GE.U32.AND P0, PT, R48, R53, PT ;  /* 0x000000353000720c */ /* 0x000fe40003f06070 */
[C---:B--2---:R-:W-:Y:S02]  /*cd30*/  PRMT R46, R49.reuse, 0x7771, RZ ;  /* 0x00007771312e7816 */ /* 0x044fe400000000ff */
[C---:B------:R-:W-:Y:S02]  /*cd40*/  PRMT R6, R49.reuse, 0x7770, RZ ;  /* 0x0000777031067816 */ /* 0x040fe400000000ff */
[----:B------:R-:W-:Y:S02]  /*cd50*/  PRMT R51, R46, 0x8880, RZ ;  /* 0x000088802e337816 */ /* 0x000fe400000000ff */
[----:B------:R-:W-:Y:S02]  /*cd60*/  PRMT R47, R49, 0x7773, RZ ;  /* 0x00007773312f7816 */ /* 0x000fe400000000ff */
[----:B------:R-:W-:-:S02]  /*cd70*/  IADD3 R36, P2, R51, R36, RZ ;  /* 0x0000002433247210 */ /* 0x000fc40007f5e0ff */
[----:B------:R-:W-:Y:S02]  /*cd80*/  PRMT R50, R6, 0x8880, RZ ;  /* 0x0000888006327816 */ /* 0x000fe400000000ff */
[----:B------:R-:W-:Y:S02]  /*cd90*/  LEA.HI.X.SX32 R30, R51, R30, 0x1, P2 ;  /* 0x0000001e331e7211 */ /* 0x000fe400010f0eff */
[----:B------:R-:W-:Y:S02]  /*cda0*/  PRMT R51, R47, 0x8880, RZ ;  /* 0x000088802f337816 */ /* 0x000fe400000000ff */
[----:B0-----:R-:W-:Y:S02]  /*cdb0*/  PRMT R9, R49, 0x7772, RZ ;  /* 0x0000777231097816 */ /* 0x001fe400000000ff */
[----:B------:R-:W-:Y:S02]  /*cdc0*/  IADD3 R37, P1, R50, R37, RZ ;  /* 0x0000002532257210 */ /* 0x000fe40007f3e0ff */
[----:B------:R-:W-:-:S02]  /*cdd0*/  IADD3 R38, P2, R51, R38, RZ ;  /* 0x0000002633267210 */ /* 0x000fc40007f5e0ff */
[----:B-----5:R-:W-:Y:S02]  /*cde0*/  PRMT R4, R9, 0x8880, RZ ;  /* 0x0000888009047816 */ /* 0x020fe400000000ff */
[C---:B---3--:R-:W-:Y:S02]  /*cdf0*/  PRMT R48, R54.reuse, 0x7771, RZ ;  /* 0x0000777136307816 */ /* 0x048fe400000000ff */
[----:B------:R-:W-:Y:S02]  /*ce00*/  PRMT R49, R54, 0x7770, RZ ;  /* 0x0000777036317816 */ /* 0x000fe400000000ff */
[----:B------:R-:W-:Y:S02]  /*ce10*/  LEA.HI.X.SX32 R14, R50, R14, 0x1, P1 ;  /* 0x0000000e320e7211 */ /* 0x000fe400008f0eff */
[----:B------:R-:W-:Y:S02]  /*ce20*/  LEA.HI.X.SX32 R32, R51, R32, 0x1, P2 ;  /* 0x0000002033207211 */ /* 0x000fe400010f0eff */
[----:B------:R-:W-:-:S02]  /*ce30*/  PRMT R52, R48, 0x8880, RZ ;  /* 0x0000888030347816 */ /* 0x000fc400000000ff */
[----:B------:R-:W-:Y:S02]  /*ce40*/  IADD3 R39, P1, R4, R39, RZ ;  /* 0x0000002704277210 */ /* 0x000fe40007f3e0ff */
[C---:B------:R-:W-:Y:S02]  /*ce50*/  PRMT R51, R54.reuse, 0x7772, RZ ;  /* 0x0000777236337816 */ /* 0x040fe400000000ff */
[----:B------:R-:W-:Y:S02]  /*ce60*/  PRMT R50, R49, 0x8880, RZ ;  /* 0x0000888031327816 */ /* 0x000fe400000000ff */
[----:B------:R-:W-:Y:S02]  /*ce70*/  PRMT R54, R54, 0x7773, RZ ;  /* 0x0000777336367816 */ /* 0x000fe400000000ff */
[----:B------:R-:W-:Y:S02]  /*ce80*/  LEA.HI.X.SX32 R31, R4, R31, 0x1, P1 ;  /* 0x0000001f041f7211 */ /* 0x000fe400008f0eff */
[----:B------:R-:W-:-:S02]  /*ce90*/  IADD3 R43, P2, R52, R43, RZ ;  /* 0x0000002b342b7210 */ /* 0x000fc40007f5e0ff */
[----:B------:R-:W-:Y:S02]  /*cea0*/  IADD3 R41, P1, R50, R41, RZ ;  /* 0x0000002932297210 */ /* 0x000fe40007f3e0ff */
[----:B------:R-:W-:Y:S02]  /*ceb0*/  PRMT R4, R54, 0x8880, RZ ;  /* 0x0000888036047816 */ /* 0x000fe400000000ff */
[----:B----4-:R-:W-:Y:S02]  /*cec0*/  PRMT R55, R8, 0x7771, RZ ;  /* 0x0000777108377816 */ /* 0x010fe400000000ff */
[----:B------:R-:W-:Y:S02]  /*ced0*/  LEA.HI.X.SX32 R33, R52, R33, 0x1, P2 ;  /* 0x0000002134217211 */ /* 0x000fe400010f0eff */
[----:B------:R-:W-:Y:S02]  /*cee0*/  LEA.HI.X.SX32 R13, R50, R13, 0x1, P1 ;  /* 0x0000000d320d7211 */ /* 0x000fe400008f0eff */
[----:B------:R-:W-:-:S02]  /*cef0*/  IADD3 R45, P2, R4, R45, RZ ;  /* 0x0000002d042d7210 */ /* 0x000fc40007f5e0ff */
[----:B------:R-:W-:Y:S02]  /*cf00*/  PRMT R59, R51, 0x8880, RZ ;  /* 0x00008880333b7816 */ /* 0x000fe400000000ff */
[----:B------:R-:W-:Y:S02]  /*cf10*/  PRMT R50, R55, 0x8880, RZ ;  /* 0x0000888037327816 */ /* 0x000fe400000000ff */
[----:B------:R-:W-:Y:S02]  /*cf20*/  PRMT R57, R8, 0x7770, RZ ;  /* 0x0000777008397816 */ /* 0x000fe400000000ff */
[----:B------:R-:W-:Y:S02]  /*cf30*/  LEA.HI.X.SX32 R35, R4, R35, 0x1, P2 ;  /* 0x0000002304237211 */ /* 0x000fe400010f0eff */
[----:B------:R-:W-:Y:S02]  /*cf40*/  IADD3 R44, P1, R59, R44, RZ ;  /* 0x0000002c3b2c7210 */ /* 0x000fe40007f3e0ff */
[----:B------:R-:W-:-:S02]  /*cf50*/  IADD3 R25, P2, R50, R25, RZ ;  /* 0x0000001932197210 */ /* 0x000fc40007f5e0ff */
[----:B------:R-:W-:Y:S02]  /*cf60*/  PRMT R61, R57, 0x8880, RZ ;  /* 0x00008880393d7816 */ /* 0x000fe400000000ff */
[----:B------:R-:W-:Y:S02]  /*cf70*/  LEA.HI.X.SX32 R34, R59, R34, 0x1, P1 ;  /* 0x000000223b227211 */ /* 0x000fe400008f0eff */
[----:B------:R-:W-:Y:S02]  /*cf80*/  LEA.HI.X.SX32 R29, R50, R29, 0x1, P2 ;  /* 0x0000001d321d7211 */ /* 0x000fe400010f0eff */
[----:B------:R-:W-:Y:S02]  /*cf90*/  IADD3 R26, P1, R61, R26, RZ ;  /* 0x0000001a3d1a7210 */ /* 0x000fe40007f3e0ff */
[C---:B------:R-:W-:Y:S02]  /*cfa0*/  PRMT R52, R5.reuse, 0x7770, RZ ;  /* 0x0000777005347816 */ /* 0x040fe400000000ff */
[----:B------:R-:W-:-:S02]  /*cfb0*/  PRMT R50, R5, 0x7771, RZ ;  /* 0x0000777105327816 */ /* 0x000fc400000000ff */
[C---:B------:R-:W-:Y:S02]  /*cfc0*/  PRMT R4, R5.reuse, 0x7772, RZ ;  /* 0x0000777205047816 */ /* 0x040fe400000000ff */
[C---:B------:R-:W-:Y:S02]  /*cfd0*/  PRMT R56, R8.reuse, 0x7772, RZ ;  /* 0x0000777208387816 */ /* 0x040fe400000000ff */
[----:B------:R-:W-:Y:S02]  /*cfe0*/  PRMT R58, R8, 0x7773, RZ ;  /* 0x00007773083a7816 */ /* 0x000fe400000000ff */
[----:B------:R-:W-:Y:S02]  /*cff0*/  PRMT R5, R5, 0x7773, RZ ;  /* 0x0000777305057816 */ /* 0x000fe400000000ff */
[----:B------:R-:W-:Y:S02]  /*d000*/  LEA.HI.X.SX32 R12, R61, R12, 0x1, P1 ;  /* 0x0000000c3d0c7211 */ /* 0x000fe400008f0eff */
        /* <DEDUP_REMOVED lines=20> */
.L_x_8231:
        /* <DEDUP_REMOVED lines=8> */
.L_x_8230:
[----:B------:R-:W-:Y:S05]  /*d1d0*/  BSYNC B0 ;  /* 0x0000000000007941 */ /* 0x000fea0003800000 */
.L_x_8229:
        /* <DEDUP_REMOVED lines=47> */
.L_x_8234:
[----:B------:R-:W-:Y:S05]  /*d4d0*/  BSYNC B0 ;  /* 0x0000000000007941 */ /* 0x000fea0003800000 */
.L_x_8233:
        /* <DEDUP_REMOVED lines=75> */
.L_x_8236:
[----:B------:R-:W-:Y:S05]  /*d990*/  BSYNC B0 ;  /* 0x0000000000007941 */ /* 0x000fea0003800000 */
.L_x_8235:
        /* <DEDUP_REMOVED lines=16> */
.L_x_8187:
[----:B------:R-:W-:Y:S05]  /*daa0*/  BSYNC B6 ;  /* 0x0000000000067941 */ /* 0x000fea0003800000 */
.L_x_8186:
[----:B------:R-:W-:Y:S02]  /*dab0*/  ULDC UR4, c[0x0][0x23c] ;  /* 0x00008f0000047ab9 */ /* 0x000fe40000000800 */
[----:B------:R-:W-:-:S13]  /*dac0*/  ISETP.NE.AND P0, PT, RZ, UR4, PT ;  /* 0x00000004ff007c0c */ /* 0x000fda000bf05270 */
[----:B------:R-:W-:Y:S05]  /*dad0*/  @!P0 BRA `(.L_x_8237) ;  /* 0x0000000000ac8947 */ /* 0x000fea0003800000 */
[----:B------:R-:W1:Y:S01]  /*dae0*/  S2R R4, SR_CgaCtaId ;  /* 0x0000000000047919 */ /* 0x000e620000008800 */
[----:B------:R-:W2:Y:S01]  /*daf0*/  LDC R14, c[0x0][RZ] ;  /* 0x00000000ff0e7b82 */ /* 0x000ea20000000800 */
[----:B------:R-:W-:Y:S01]  /*db00*/  MOV R0, 0x400 ;  /* 0x0000040000007802 */ /* 0x000fe20000000f00 */
[----:B0-----:R-:W-:Y:S01]  /*db10*/  IMAD.MOV.U32 R35, RZ, RZ, R39 ;  /* 0x000000ffff237224 */ /* 0x001fe200078e0027 */
[----:B------:R-:W-:-:S03]  /*db20*/  MOV R34, R38 ;  /* 0x0000002600227202 */ /* 0x000fc60000000f00 */
[----:B------:R-:W-:Y:S02]  /*db30*/  VIADD R3, R0, 0x10 ;  /* 0x0000001000037836 */ /* 0x000fe40000000000 */
[----:B------:R-:W0:Y:S01]  /*db40*/  LDC R15, c[0x0][0x4] ;  /* 0x00000100ff0f7b82 */ /* 0x000e220000000800 */
[----:B--2---:R-:W-:Y:S02]  /*db50*/  IMAD R0, R2, R14, R19 ;  /* 0x0000000e02007224 */ /* 0x004fe400078e0213 */
[----:B-1----:R-:W-:-:S05]  /*db60*/  LEA R3, R4, R3, 0x18 ;  /* 0x0000000304037211 */ /* 0x002fca00078ec0ff */
[----:B------:R-:W-:Y:S01]  /*db70*/  IMAD R13, R0, 0x20, R3 ;  /* 0x00000020000d7824 */ /* 0x000fe200078e0203 */
[----:B0-----:R-:W-:-:S04]  /*db80*/  SHF.R.U32.HI R0, RZ, 0x1, R15 ;  /* 0x00000001ff007819 */ /* 0x001fc8000001160f */
[----:B------:R1:W-:Y:S01]  /*db90*/  STS.128 [R13], R32 ;  /* 0x000000200d007388 */ /* 0x0003e20000000c00 */
[----:B------:R-:W-:-:S03]  /*dba0*/  ISETP.NE.AND P0, PT, R0, RZ, PT ;  /* 0x000000ff0000720c */ /* 0x000fc60003f05270 */
[----:B------:R1:W-:Y:S10]  /*dbb0*/  STS.128 [R13+0x10], R40 ;  /* 0x000010280d007388 */ /* 0x0003f40000000c00 */
[----:B------:R-:W-:Y:S05]  /*dbc0*/  @!P0 BRA `(.L_x_8237) ;  /* 0x0000000000708947 */ /* 0x000fea0003800000 */
.L_x_8240:
        /* <DEDUP_REMOVED lines=18> */
[----:B------:R-:W-:-:S02]  /*dcf0*/  IMAD.X R33, R5, 0x1, R33, P0 ;  /* 0x0000000105217824 */ /* 0x000fc400000e0621 */
[----:B------:R-:W-:Y:S01]  /*dd00*/  IMAD.X R43, R11, 0x1, R43, P4 ;  /* 0x000000010b2b7824 */ /* 0x000fe200020e062b */
[----:B------:R-:W-:Y:S01]  /*dd10*/  IADD3.X R41, R9, R41, RZ, P3, !PT ;  /* 0x0000002909297210 */ /* 0x000fe20001ffe4ff */
[----:B------:R-:W-:Y:S01]  /*dd20*/  IMAD.MOV.U32 R34, RZ, RZ, R38 ;  /* 0x000000ffff227224 */ /* 0x000fe200078e0026 */
[----:B------:R-:W-:-:S03]  /*dd30*/  MOV R35, R39 ;  /* 0x0000002700237202 */ /* 0x000fc60000000f00 */
[----:B------:R0:W-:Y:S04]  /*dd40*/  STS.128 [R13+0x10], R40 ;  /* 0x000010280d007388 */ /* 0x0001e80000000c00 */
[----:B------:R0:W-:Y:S02]  /*dd50*/  STS.128 [R13], R32 ;  /* 0x000000200d007388 */ /* 0x0001e40000000c00 */
.L_x_8239:
[----:B------:R-:W-:Y:S05]  /*dd60*/  BSYNC B0 ;  /* 0x0000000000007941 */ /* 0x000fea0003800000 */
.L_x_8238:
[----:B------:R-:W-:Y:S01]  /*dd70*/  IMAD.MOV.U32 R0, RZ, RZ, R12 ;  /* 0x000000ffff007224 */ /* 0x000fe200078e000c */
[----:B------:R-:W-:Y:S06]  /*dd80*/  @P1 BRA `(.L_x_8240) ;  /* 0xfffffffc00901947 */ /* 0x000fec000383ffff */
.L_x_8237:
        /* <DEDUP_REMOVED lines=23> */
.L_x_8245:
[----:B------:R-:W-:Y:S01]  /*df00*/  IMAD.IADD R4, R19, 0x1, R0 ;  /* 0x0000000113047824 */ /* 0x000fe200078e0200 */
[----:B------:R-:W-:Y:S05]  /*df10*/  WARPSYNC.ALL ;  /* 0x0000000000007948 */ /* 0x000fea0003800000 */
[----:B------:R-:W-:Y:S01]  /*df20*/  BAR.SYNC.DEFER_BLOCKING 0x0 ;  /* 0x0000000000007b1d */ /* 0x000fe20000010000 */
[----:B------:R-:W-:-:S04]  /*df30*/  ISETP.GE.U32.AND P0, PT, R4, R13, PT ;  /* 0x0000000d0400720c */ /* 0x000fc80003f06070 */
[----:B------:R-:W-:Y:S01]  /*df40*/  ISETP.GE.U32.OR P0, PT, R19, R0, P0 ;  /* 0x000000001300720c */ /* 0x000fe20000706470 */
[----:B------:R-:W-:-:S12]  /*df50*/  BSSY B0, `(.L_x_8243) ;  /* 0x0000011000007945 */ /* 0x000fd80003800000 */
[----:B-1----:R-:W-:Y:S05]  /*df60*/  @P0 BRA `(.L_x_8244) ;  /* 0x00000000003c0947 */ /* 0x002fea0003800000 */
[----:B------:R-:W-:-:S05]  /*df70*/  IMAD R12, R0, 0x20, R3 ;  /* 0x00000020000c7824 */ /* 0x000fca00078e0203 */
[----:B------:R-:W1:Y:S04]  /*df80*/  LDS.128 R4, [R12] ;  /* 0x000000000c047984 */ /* 0x000e680000000c00 */
[----:B------:R-:W2:Y:S01]  /*df90*/  LDS.128 R8, [R12+0x10] ;  /* 0x000010000c087984 */ /* 0x000ea20000000c00 */
[----:B-1----:R-:W-:Y:S02]  /*dfa0*/  IADD3 R38, P1, R6, R38, RZ ;  /* 0x0000002606267210 */ /* 0x002fe40007f3e0ff */
[----:B0-----:R-:W-:Y:S02]  /*dfb0*/  IADD3 R32, P0, R4, R32, RZ ;  /* 0x0000002004207210 */ /* 0x001fe40007f1e0ff */
[----:B--2---:R-:W-:Y:S01]  /*dfc0*/  IADD3 R40, P2, R8, R40, RZ ;  /* 0x0000002808287210 */ /* 0x004fe20007f5e0ff */
[----:B------:R-:W-:Y:S01]  /*dfd0*/  IMAD.X R39, R7, 0x1, R39, P1 ;  /* 0x0000000107277824 */ /* 0x000fe200008e0627 */
[----:B------:R-:W-:Y:S01]  /*dfe0*/  IADD3 R42, P3, R10, R42, RZ ;  /* 0x0000002a0a2a7210 */ /* 0x000fe20007f7e0ff */
[----:B------:R-:W-:Y:S01]  /*dff0*/  IMAD.MOV.U32 R34, RZ, RZ, R38 ;  /* 0x000000ffff227224 */ /* 0x000fe200078e0026 */
[----:B------:R-:W-:Y:S01]  /*e000*/  IADD3.X R33, R5, R33, RZ, P0, !PT ;  /* 0x0000002105217210 */ /* 0x000fe200007fe4ff */
[----:B------:R-:W-:Y:S01]  /*e010*/  IMAD.X R41, R9, 0x1, R41, P2 ;  /* 0x0000000109297824 */ /* 0x000fe200010e0629 */
[----:B------:R-:W-:Y:S01]  /*e020*/  IADD3.X R43, R11, R43, RZ, P3, !PT ;  /* 0x0000002b0b2b7210 */ /* 0x000fe20001ffe4ff */
[----:B------:R-:W-:-:S04]  /*e030*/  IMAD.MOV.U32 R35, RZ, RZ, R39 ;  /* 0x000000ffff237224 */ /* 0x000fc800078e0027 */
[----:B------:R1:W-:Y:S04]  /*e040*/  STS.128 [R3+0x10], R40 ;  /* 0x0000102803007388 */ /* 0x0003e80000000c00 */
[----:B------:R1:W-:Y:S02]  /*e050*/  STS.128 [R3], R32 ;  /* 0x0000002003007388 */ /* 0x0003e40000000c00 */
.L_x_8244:
[----:B------:R-:W-:Y:S05]  /*e060*/  BSYNC B0 ;  /* 0x0000000000007941 */ /* 0x000fea0003800000 */
.L_x_8243:
[----:B------:R-:W-:-:S04]  /*e070*/  SHF.R.S32.HI R0, RZ, 0x1, R0 ;  /* 0x00000001ff007819 */ /* 0x000fc80000011400 */
[----:B------:R-:W-:-:S13]  /*e080*/  ISETP.GE.AND P0, PT, R0, 0x20, PT ;  /* 0x000000200000780c */ /* 0x000fda0003f06270 */
[----:B------:R-:W-:Y:S05]  /*e090*/  @P0 BRA `(.L_x_8245) ;  /* 0xfffffffc00980947 */ /* 0x000fea000383ffff */
[----:B------:R-:W-:-:S11]  /*e0a0*/  HFMA2.MMA R0, -RZ, RZ, 0, 1.9073486328125e-06 ;  /* 0x00000020ff007435 */ /* 0x000fd600000001ff */
.L_x_8242:
[----:B------:R-:W-:Y:S01]  /*e0b0*/  ISETP.GE.AND P0, PT, R0, 0x2, PT ;  /* 0x000000020000780c */ /* 0x000fe20003f06270 */
[----:B------:R-:W-:Y:S05]  /*e0c0*/  WARPSYNC.ALL ;  /* 0x0000000000007948 */ /* 0x000fea0003800000 */
[----:B------:R-:W-:Y:S07]  /*e0d0*/  BAR.SYNC.DEFER_BLOCKING 0x0 ;  /* 0x0000000000007b1d */ /* 0x000fee0000010000 */
[----:B------:R-:W-:Y:S05]  /*e0e0*/  @!P0 BRA `(.L_x_8241) ;  /* 0x0000000000508947 */ /* 0x000fea0003800000 */
[----:B01----:R-:W-:-:S07]  /*e0f0*/  IMAD.MOV.U32 R3, RZ, RZ, 0x1 ;  /* 0x00000001ff037424 */ /* 0x003fce00078e00ff */
.L_x_8246:
        /* <DEDUP_REMOVED lines=15> */
[----:B-----5:R-:W-:Y:S02]  /*e1f0*/  IMAD.X R39, R6, 0x1, R39, P2 ;  /* 0x0000000106277824 */ /* 0x020fe400010e0627 */
[----:B------:R-:W-:Y:S01]  /*e200*/  IMAD.X R41, R8, 0x1, R41, P3 ;  /* 0x0000000108297824 */ /* 0x000fe200018e0629 */
[----:B------:R-:W-:-:S09]  /*e210*/  IADD3.X R43, R10, R43, RZ, P4, !PT ;  /* 0x0000002b0a2b7210 */ /* 0x000fd200027fe4ff */
[----:B------:R-:W-:Y:S05]  /*e220*/  @!P0 BRA `(.L_x_8246) ;  /* 0xfffffffc00b48947 */ /* 0x000fea000383ffff */
.L_x_8241:
[----:B------:R-:W2:Y:S01]  /*e230*/  LDC R0, c[0x0][0x3f4] ;  /* 0x0000fd00ff007b82 */ /* 0x000ea20000000800 */
[----:B------:R-:W-:Y:S02]  /*e240*/  IMAD.MOV.U32 R18, RZ, RZ, RZ ;  /* 0x000000ffff127224 */ /* 0x000fe400078e00ff */
[----:B------:R-:W-:Y:S01]  /*e250*/  IMAD.MOV.U32 R24, RZ, RZ, RZ ;  /* 0x000000ffff187224 */ /* 0x000fe200078e00ff */
        /* <DEDUP_REMOVED lines=9> */
[----:B------:R-:W-:-:S04]  /*e2f0*/  ULDC UR4, c[0x0][0x524] ;  /* 0x0001490000047ab9 */ /* 0x000fc80000000800 */
[----:B01----:R-:W-:-:S04]  /*e300*/  IMAD.MOV R3, RZ, RZ, -R5 ;  /* 0x000000ffff037224 */ /* 0x003fc800078e0a05 */
        /* <DEDUP_REMOVED lines=261> */
[----:B------:R-:W-:-:S04]  /*f360*/  ULDC UR4, c[0x0][0x5e4] ;  /* 0x0001790000047ab9 */ /* 0x000fc80000000800 */
[----:B------:R-:W-:-:S04]  /*f370*/  IMAD.MOV R3, RZ, RZ, -R3 ;  /* 0x000000ffff037224 */ /* 0x000fc800078e0a03 */
[----:B------:R-:W-:-:S04]  /*f380*/  IMAD R3, R3, UR6, R7 ;  /* 0x0000000603037c24 */ /* 0x000fc8000f8e0207 */
[----:B------:R-:W-:-:S07]  /*f390*/  IMAD R24, R3, UR4, R24 ;  /* 0x0000000403187c24 */ /* 0x000fce000f8e0218 */
.L_x_8247:
        /* <DEDUP_REMOVED lines=19> */
[----:B01----:R-:W-:-:S04]  /*f4d0*/  IMAD.MOV R3, RZ, RZ, -R5 ;  /* 0x000000ffff037224 */ /* 0x003fc800078e0a05 */
        /* <DEDUP_REMOVED lines=255> */
.L_x_8248:
[----:B------:R-:W-:Y:S01]  /*104d0*/  CS2R R16, SRZ ;  /* 0x0000000000107805 */ /* 0x000fe2000001ff00 */
[----:B------:R-:W-:Y:S06]  /*104e0*/  @!P0 BRA `(.L_x_8249) ;  /* 0x0000001000488947 */ /* 0x000fec0003800000 */
        /* <DEDUP_REMOVED lines=268> */
[----:B01----:R-:W-:-:S05]  /*115b0*/  IMAD.HI.U32 R3, R5, UR7, R4 ;  /* 0x0000000705037c27 */ /* 0x003fca000f8e0004 */
[----:B------:R-:W-:Y:S01]  /*115c0*/  SHF.R.U32.HI R3, RZ, UR4, R3 ;  /* 0x00000004ff037c19 */ /* 0x000fe20008011603 */
[----:B------:R-:W-:-:S04]  /*115d0*/  ULDC UR4, c[0x0][0x5e4] ;  /* 0x0001790000047ab9 */ /* 0x000fc80000000800 */
[----:B------:R-:W-:-:S04]  /*115e0*/  IMAD.MOV R3, RZ, RZ, -R3 ;  /* 0x000000ffff037224 */ /* 0x000fc800078e0a03 */
[----:B------:R-:W-:-:S04]  /*115f0*/  IMAD R4, R3, UR6, R5 ;  /* 0x0000000603047c24 */ /* 0x000fc8000f8e0205 */
[----:B------:R-:W-:-:S07]  /*11600*/  IMAD R17, R4, UR4, R17 ;  /* 0x0000000404117c24 */ /* 0x000fce000f8e0211 */
.L_x_8249:
        /* <DEDUP_REMOVED lines=275> */
.L_x_8250:
[----:B------:R-:W-:Y:S01]  /*12740*/  ULDC.64 UR4, c[0x0][0x608] ;  /* 0x0001820000047ab9 */ /* 0x000fe20000000a00 */
[----:B------:R-:W-:Y:S01]  /*12750*/  MOV R6, RZ ;  /* 0x000000ff00067202 */ /* 0x000fe20000000f00 */
[----:B------:R-:W-:Y:S01]  /*12760*/  IMAD.MOV.U32 R5, RZ, RZ, RZ ;  /* 0x000000ffff057224 */ /* 0x000fe200078e00ff */
[----:B------:R-:W-:Y:S01]  /*12770*/  ISETP.NE.U32.AND P0, PT, RZ, UR4, PT ;  /* 0x00000004ff007c0c */ /* 0x000fe2000bf05070 */
[----:B------:R-:W-:Y:S01]  /*12780*/  IMAD.MOV.U32 R0, RZ, RZ, RZ ;  /* 0x000000ffff007224 */ /* 0x000fe200078e00ff */
[----:B01----:R-:W-:Y:S02]  /*12790*/  MOV R3, RZ ;  /* 0x000000ff00037202 */ /* 0x003fe40000000f00 */
[----:B------:R-:W-:-:S13]  /*127a0*/  ISETP.NE.AND.EX P0, PT, RZ, UR5, PT, P0 ;  /* 0x00000005ff007c0c */ /* 0x000fda000bf05300 */
[----:B------:R-:W-:Y:S05]  /*127b0*/  @!P0 BRA `(.L_x_8251) ;  /* 0x00000004002c8947 */ /* 0x000fea0003800000 */
[----:B------:R-:W-:Y:S01]  /*127c0*/  HFMA2.MMA R6, -RZ, RZ, 0, 4.76837158203125e-07 ;  /* 0x00000008ff067435 */ /* 0x000fe200000001ff */
[----:B------:R-:W-:Y:S01]  /*127d0*/  BSSY B0, `(.L_x_8252) ;  /* 0x0000026000007945 */ /* 0x000fe20003800000 */
[----:B------:R-:W-:Y:S02]  /*127e0*/  IMAD.MOV.U32 R8, RZ, RZ, 0x1 ;  /* 0x00000001ff087424 */ /* 0x000fe400078e00ff */
[----:B------:R-:W-:Y:S02]  /*127f0*/  IMAD.MOV.U32 R5, RZ, RZ, RZ ;  /* 0x000000ffff057224 */ /* 0x000fe400078e00ff */
[----:B------:R-:W-:-:S07]  /*12800*/  IMAD.MOV.U32 R7, RZ, RZ, 0x0 ;  /* 0x00000000ff077424 */ /* 0x000fce00078e00ff */
.L_x_8256:
[-C--:B------:R-:W-:Y:S01]  /*12810*/  LOP3.LUT R0, R5, R7.reuse, RZ, 0xfc, !PT ;  /* 0x0000000705007212 */ /* 0x080fe200078efcff */
[----:B------:R-:W-:Y:S01]  /*12820*/  BSSY B1, `(.L_x_8253) ;  /* 0x000001b000017945 */ /* 0x000fe20003800000 */
[----:B------:R-:W-:Y:S02]  /*12830*/  MOV R3, R7 ;  /* 0x0000000700037202 */ /* 0x000fe40000000f00 */
[----:B------:R-:W-:Y:S01]  /*12840*/  ISETP.NE.U32.AND P0, PT, R0, RZ, PT ;  /* 0x000000ff0000720c */ /* 0x000fe20003f05070 */
[----:B------:R-:W-:-:S12]  /*12850*/  IMAD.MOV.U32 R0, RZ, RZ, R6 ;  /* 0x000000ffff007224 */ /* 0x000fd800078e0006 */
[----:B------:R-:W-:Y:S05]  /*12860*/  @!P0 BRA `(.L_x_8254) ;  /* 0x00000000000c8947 */ /* 0x000fea0003800000 */
[----:B------:R-:W-:-:S07]  /*12870*/  MOV R4, 0x12890 ;  /* 0x0001289000047802 */ /* 0x000fce0000000f00 */
[----:B------:R-:W-:Y:S05]  /*12880*/  CALL.REL.NOINC `($__internal_39_$__cuda_sm20_rem_u64) ;  /* 0x0000007c00987944 */ /* 0x000fea0003c00000 */
[----:B------:R-:W-:Y:S05]  /*12890*/  BRA `(.L_x_8255) ;  /* 0x00000000004c7947 */ /* 0x000fea0003800000 */
.L_x_8254:
[----:B------:R-:W0:Y:S01]  /*128a0*/  I2F.U32.RP R7, R6 ;  /* 0x0000000600077306 */ /* 0x000e220000209000 */
[----:B------:R-:W-:-:S07]  /*128b0*/  ISETP.NE.U32.AND P1, PT, R6, RZ, PT ;  /* 0x000000ff0600720c */ /* 0x000fce0003f25070 */
[----:B0-----:R-:W0:Y:S02]  /*128c0*/  MUFU.RCP R7, R7 ;  /* 0x0000000700077308 */ /* 0x001e240000001000 */
[----:B0-----:R-:W-:Y:S02]  /*128d0*/  VIADD R4, R7, 0xffffffe ;  /* 0x0ffffffe07047836 */ /* 0x001fe40000000000 */
[----:B------:R-:W-:-:S04]  /*128e0*/  IMAD.MOV.U32 R7, RZ, RZ, RZ ;  /* 0x000000ffff077224 */ /* 0x000fc800078e00ff */
[----:B------:R0:W1:Y:S02]  /*128f0*/  F2I.FTZ.U32.TRUNC.NTZ R5, R4 ;  /* 0x0000000400057305 */ /* 0x000064000021f000 */
[----:B0-----:R-:W-:Y:S01]  /*12900*/  MOV R4, RZ ;  /* 0x000000ff00047202 */ /* 0x001fe20000000f00 */
[----:B-1----:R-:W-:-:S04]  /*12910*/  IMAD.MOV R9, RZ, RZ, -R5 ;  /* 0x000000ffff097224 */ /* 0x002fc800078e0a05 */
[----:B------:R-:W-:-:S04]  /*12920*/  IMAD R9, R9, R6, RZ ;  /* 0x0000000609097224 */ /* 0x000fc800078e02ff */
[----:B------:R-:W-:-:S06]  /*12930*/  IMAD.HI.U32 R5, R5, R9, R4 ;  /* 0x0000000905057227 */ /* 0x000fcc00078e0004 */
[----:B------:R-:W-:-:S04]  /*12940*/  IMAD.HI.U32 R5, R5, R8, RZ ;  /* 0x0000000805057227 */ /* 0x000fc800078e00ff */
[----:B------:R-:W-:-:S04]  /*12950*/  IMAD.MOV R5, RZ, RZ, -R5 ;  /* 0x000000ffff057224 */ /* 0x000fc800078e0a05 */
[----:B------:R-:W-:-:S05]  /*12960*/  IMAD R5, R6, R5, R8 ;  /* 0x0000000506057224 */ /* 0x000fca00078e0208 */
[----:B------:R-:W-:-:S13]  /*12970*/  ISETP.GE.U32.AND P0, PT, R5, R6, PT ;  /* 0x000000060500720c */ /* 0x000fda0003f06070 */
[----:B------:R-:W-:-:S05]  /*12980*/  @P0 IMAD.IADD R5, R5, 0x1, -R6 ;  /* 0x0000000105050824 */ /* 0x000fca00078e0a06 */
[----:B------:R-:W-:-:S13]  /*12990*/  ISETP.GE.U32.AND P0, PT, R5, R6, PT ;  /* 0x000000060500720c */ /* 0x000fda0003f06070 */
[-C--:B------:R-:W-:Y:S02]  /*129a0*/  @P0 IADD3 R5, R5, -R6.reuse, RZ ;  /* 0x8000000605050210 */ /* 0x080fe40007ffe0ff */
[----:B------:R-:W-:-:S05]  /*129b0*/  @!P1 LOP3.LUT R5, RZ, R6, RZ, 0x33, !PT ;  /* 0x00000006ff059212 */ /* 0x000fca00078e33ff */
[----:B------:R-:W-:-:S07]  /*129c0*/  IMAD.MOV.U32 R6, RZ, RZ, R5 ;  /* 0x000000ffff067224 */ /* 0x000fce00078e0005 */
.L_x_8255:
[----:B------:R-:W-:Y:S05]  /*129d0*/  BSYNC B1 ;  /* 0x0000000000017941 */ /* 0x000fea0003800000 */
.L_x_8253:
[----:B------:R-:W-:Y:S01]  /*129e0*/  ISETP.NE.U32.AND P0, PT, R6, RZ, PT ;  /* 0x000000ff0600720c */ /* 0x000fe20003f05070 */
[----:B------:R-:W-:Y:S01]  /*129f0*/  IMAD.MOV.U32 R5, RZ, RZ, R3 ;  /* 0x000000ffff057224 */ /* 0x000fe200078e0003 */
[----:B------:R-:W-:Y:S02]  /*12a00*/  MOV R8, R0 ;  /* 0x0000000000087202 */ /* 0x000fe40000000f00 */
[----:B------:R-:W-:-:S13]  /*12a10*/  ISETP.NE.AND.EX P0, PT, R7, RZ, PT, P0 ;  /* 0x000000ff0700720c */ /* 0x000fda0003f05300 */
[----:B------:R-:W-:Y:S05]  /*12a20*/  @P0 BRA `(.L_x_8256) ;  /* 0xfffffffc00780947 */ /* 0x000fea000383ffff */
[----:B------:R-:W-:Y:S05]  /*12a30*/  BSYNC B0 ;  /* 0x0000000000007941 */ /* 0x000fea0003800000 */
.L_x_8252:
[----:B------:R-:W-:Y:S01]  /*12a40*/  ISETP.NE.U32.AND P0, PT, R3, RZ, PT ;  /* 0x000000ff0300720c */ /* 0x000fe20003f05070 */
[----:B------:R-:W-:-:S12]  /*12a50*/  BSSY B0, `(.L_x_8257) ;  /* 0x000001a000007945 */ /* 0x000fd80003800000 */
[----:B------:R-:W-:Y:S05]  /*12a60*/  @!P0 BRA `(.L_x_8258) ;  /* 0x0000000000148947 */ /* 0x000fea0003800000 */
[----:B------:R-:W-:-:S07]  /*12a70*/  MOV R4, 0x12a90 ;  /* 0x00012a9000047802 */ /* 0x000fce0000000f00 */
[----:B------:R-:W-:Y:S05]  /*12a80*/  CALL.REL.NOINC `($__internal_38_$__cuda_sm20_div_u64) ;  /* 0x00000078000c7944 */ /* 0x000fea0003c00000 */
[----:B------:R-:W-:Y:S01]  /*12a90*/  IMAD.MOV.U32 R4, RZ, RZ, R0 ;  /* 0x000000ffff047224 */ /* 0x000fe200078e0000 */
[----:B------:R-:W-:Y:S01]  /*12aa0*/  MOV R5, R3 ;  /* 0x0000000300057202 */ /* 0x000fe20000000f00 */
[----:B------:R-:W-:Y:S06]  /*12ab0*/  BRA `(.L_x_8259) ;  /* 0x00000000004c7947 */ /* 0x000fec0003800000 */
.L_x_8258:
[----:B------:R-:W0:Y:S01]  /*12ac0*/  I2F.U32.RP R6, R0 ;  /* 0x0000000000067306 */ /* 0x000e220000209000 */
[----:B------:R-:W-:Y:S01]  /*12ad0*/  HFMA2.MMA R4, -RZ, RZ, 0, 0 ;  /* 0x00000000ff047435 */ /* 0x000fe200000001ff */
[----:B------:R-:W-:-:S06]  /*12ae0*/  ISETP.NE.U32.AND P2, PT, R0, RZ, PT ;  /* 0x000000ff0000720c */ /* 0x000fcc0003f45070 */
[----:B0-----:R-:W0:Y:S02]  /*12af0*/  MUFU.RCP R6, R6 ;  /* 0x0000000600067308 */ /* 0x001e240000001000 */
[----:B0-----:R-:W-:-:S06]  /*12b00*/  VIADD R5, R6, 0xffffffe ;  /* 0x0ffffffe06057836 */ /* 0x001fcc0000000000 */
[----:B------:R-:W0:Y:S02]  /*12b10*/  F2I.FTZ.U32.TRUNC.NTZ R5, R5 ;  /* 0x0000000500057305 */ /* 0x000e24000021f000 */
[----:B0-----:R-:W-:-:S04]  /*12b20*/  IMAD.MOV R3, RZ, RZ, -R5 ;  /* 0x000000ffff037224 */ /* 0x001fc800078e0a05 */
[----:B------:R-:W-:-:S04]  /*12b30*/  IMAD R3, R3, R0, RZ ;  /* 0x0000000003037224 */ /* 0x000fc800078e02ff */
[----:B------:R-:W-:-:S04]  /*12b40*/  IMAD.HI.U32 R3, R5, R3, R4 ;  /* 0x0000000305037227 */ /* 0x000fc800078e0004 */
[----:B------:R-:W-:Y:S02]  /*12b50*/  IMAD.MOV.U32 R5, RZ, RZ, RZ ;  /* 0x000000ffff057224 */ /* 0x000fe400078e00ff */
[----:B------:R-:W-:-:S04]  /*12b60*/  IMAD.HI.U32 R4, R3, 0x8, RZ ;  /* 0x0000000803047827 */ /* 0x000fc800078e00ff */
[----:B------:R-:W-:-:S04]  /*12b70*/  IMAD.MOV R3, RZ, RZ, -R4 ;  /* 0x000000ffff037224 */ /* 0x000fc800078e0a04 */
[----:B------:R-:W-:-:S05]  /*12b80*/  IMAD R3, R0, R3, 0x8 ;  /* 0x0000000800037424 */ /* 0x000fca00078e0203 */
[----:B------:R-:W-:-:S13]  /*12b90*/  ISETP.GE.U32.AND P0, PT, R3, R0, PT ;  /* 0x000000000300720c */ /* 0x000fda0003f06070 */
[----:B------:R-:W-:Y:S01]  /*12ba0*/  @P0 IMAD.IADD R3, R3, 0x1, -R0 ;  /* 0x0000000103030824 */ /* 0x000fe200078e0a00 */
[----:B------:R-:W-:-:S04]  /*12bb0*/  @P0 IADD3 R4, R4, 0x1, RZ ;  /* 0x0000000104040810 */ /* 0x000fc80007ffe0ff */
[----:B------:R-:W-:-:S13]  /*12bc0*/  ISETP.GE.U32.AND P1, PT, R3, R0, PT ;  /* 0x000000000300720c */ /* 0x000fda0003f26070 */
[----:B------:R-:W-:Y:S01]  /*12bd0*/  @P1 VIADD R4, R4, 0x1 ;  /* 0x0000000104041836 */ /* 0x000fe20000000000 */
[----:B------:R-:W-:-:S07]  /*12be0*/  @!P2 LOP3.LUT R4, RZ, R0, RZ, 0x33, !PT ;  /* 0x00000000ff04a212 */ /* 0x000fce00078e33ff */
.L_x_8259:
[----:B------:R-:W-:Y:S05]  /*12bf0*/  BSYNC B0 ;  /* 0x0000000000007941 */ /* 0x000fea0003800000 */
.L_x_8257:
[----:B------:R-:W-:Y:S01]  /*12c00*/  ULDC.64 UR4, c[0x0][0x608] ;  /* 0x0001820000047ab9 */ /* 0x000fe20000000a00 */
[----:B------:R-:W-:Y:S02]  /*12c10*/  IMAD R3, R5, R24, RZ ;  /* 0x0000001805037224 */ /* 0x000fe400078e02ff */
[----:B------:R-:W-:-:S04]  /*12c20*/  IMAD.WIDE.U32 R4, R24, R4, UR4 ;  /* 0x0000000418047e25 */ /* 0x000fc8000f8e0004 */
[--C-:B------:R-:W-:Y:S01]  /*12c30*/  IMAD.MOV.U32 R6, RZ, RZ, R4.reuse ;  /* 0x000000ffff067224 */ /* 0x100fe200078e0004 */
[----:B------:R-:W-:Y:S01]  /*12c40*/  IADD3 R5, R5, R3, RZ ;  /* 0x0000000305057210 */ /* 0x000fe20007ffe0ff */
[----:B------:R-:W-:-:S03]  /*12c50*/  IMAD.MOV.U32 R0, RZ, RZ, R4 ;  /* 0x000000ffff007224 */ /* 0x000fc600078e0004 */
[----:B------:R-:W-:-:S07]  /*12c60*/  MOV R3, R5 ;  /* 0x0000000500037202 */ /* 0x000fce0000000f00 */
.L_x_8251:
[----:B------:R-:W-:Y:S01]  /*12c70*/  ULDC UR4, c[0x0][0x240] ;  /* 0x0000900000047ab9 */ /* 0x000fe20000000800 */
[----:B------:R-:W-:Y:S01]  /*12c80*/  IMAD.MOV.U32 R4, RZ, RZ, R6 ;  /* 0x000000ffff047224 */ /* 0x000fe200078e0006 */
        /* <DEDUP_REMOVED lines=12> */
[----:B-1----:R-:W-:-:S04]  /*12d50*/  IMAD R9, R6, UR4, R9 ;  /* 0x0000000406097c24 */ /* 0x002fc8000f8e0209 */
[----:B------:R-:W-:-:S07]  /*12d60*/  IMAD.SHL.U32 R9, R9, 0x4, RZ ;  /* 0x0000000409097824 */ /* 0x000fce00078e00ff */
        /* <DEDUP_REMOVED lines=274> */
.L_x_8261:
[----:B------:R-:W-:Y:S05]  /*13e90*/  @!P0 BRA `(.L_x_8262) ;  /* 0x0000001000488947 */ /* 0x000fea0003800000 */
        /* <DEDUP_REMOVED lines=274> */
.L_x_8262:
        /* <DEDUP_REMOVED lines=276> */
.L_x_8263:
        /* <DEDUP_REMOVED lines=275> */
.L_x_8264:
        /* <DEDUP_REMOVED lines=14> */
.L_x_8266:
[----:B------:R-:W-:Y:S05]  /*17310*/  BSYNC B0 ;  /* 0x0000000000007941 */ /* 0x000fea0003800000 */
.L_x_8265:
        /* <DEDUP_REMOVED lines=17> */
.L_x_8268:
[----:B------:R-:W-:Y:S05]  /*17430*/  BSYNC B0 ;  /* 0x0000000000007941 */ /* 0x000fea0003800000 */
.L_x_8267:
        /* <DEDUP_REMOVED lines=35> */
.L_x_8270:
[----:B------:R-:W-:Y:S05]  /*17670*/  BSYNC B0 ;  /* 0x0000000000007941 */ /* 0x000fea0003800000 */
.L_x_8269:
        /* <DEDUP_REMOVED lines=24> */
[----:B0-----:R-:W-:Y:S01]  /*17800*/  IMAD R8, R2, UR6, R19 ;  /* 0x0000000602087c24 */ /* 0x001fe2000f8e0213 */
        /* <DEDUP_REMOVED lines=21> */
.L_x_8275:
        /* <DEDUP_REMOVED lines=18> */
.L_x_8274:
[----:B------:R-:W-:Y:S05]  /*17a80*/  BRA `(.L_x_8273) ;  /* 0x00000000009c7947 */ /* 0x000fea0003800000 */
.L_x_8272:
        /* <DEDUP_REMOVED lines=10> */
[----:B------:R-:W1:Y:S01]  /*17b30*/  LDC R30, c[0x0][RZ] ;  /* 0x00000000ff1e7b82 */ /* 0x000e620000000800 */
[----:B------:R-:W-:Y:S01]  /*17b40*/  IMAD.U32 R26, RZ, RZ, UR10 ;  /* 0x0000000aff1a7e24 */ /* 0x000fe2000f8e00ff */
[----:B------:R-:W-:Y:S01]  /*17b50*/  MOV R31, UR11 ;  /* 0x0000000b001f7c02 */ /* 0x000fe20008000f00 */
[----:B------:R-:W-:Y:S01]  /*17b60*/  IMAD.U32 R24, RZ, RZ, UR10 ;  /* 0x0000000aff187e24 */ /* 0x000fe2000f8e00ff */
[----:B------:R-:W-:Y:S01]  /*17b70*/  MOV R25, UR11 ;  /* 0x0000000b00197c02 */ /* 0x000fe20008000f00 */
[----:B------:R-:W-:Y:S01]  /*17b80*/  IMAD.U32 R22, RZ, RZ, UR10 ;  /* 0x0000000aff167e24 */ /* 0x000fe2000f8e00ff */
[----:B------:R-:W-:Y:S01]  /*17b90*/  MOV R7, UR11 ;  /* 0x0000000b00077c02 */ /* 0x000fe20008000f00 */
[----:B------:R-:W-:Y:S01]  /*17ba0*/  IMAD.MOV.U32 R27, RZ, RZ, R2 ;  /* 0x000000ffff1b7224 */ /* 0x000fe200078e0002 */
[----:B0-----:R-:W0:Y:S01]  /*17bb0*/  LDC.64 R32, c[0x0][0x610] ;  /* 0x00018400ff207b82 */ /* 0x001e220000000a00 */
[----:B------:R-:W-:-:S07]  /*17bc0*/  IMAD R6, R6, UR6, RZ ;  /* 0x0000000606067c24 */ /* 0x000fce000f8e02ff */
[----:B------:R-:W2:Y:S02]  /*17bd0*/  LDC R34, c[0x0][0x4] ;  /* 0x00000100ff227b82 */ /* 0x000ea40000000800 */
.L_x_8276:
[----:B------:R-:W-:-:S05]  /*17be0*/  IADD3 R8, R6, R27, RZ ;  /* 0x0000001b06087210 */ /* 0x000fca0007ffe0ff */
[----:B-1----:R-:W-:-:S04]  /*17bf0*/  IMAD R9, R8, R30, R19 ;  /* 0x0000001e08097224 */ /* 0x002fc800078e0213 */
[----:B0-----:R-:W-:-:S05]  /*17c00*/  IMAD.WIDE.U32 R8, R9, 0x20, R32 ;  /* 0x0000002009087825 */ /* 0x001fca00078e0020 */
[----:B------:R-:W3:Y:S04]  /*17c10*/  LDG.E.64 R10, desc[UR60][R8.64] ;  /* 0x0000003c080a7981 */ /* 0x000ee8000c1e1b00 */
[----:B------:R-:W4:Y:S04]  /*17c20*/  LDG.E.64 R12, desc[UR60][R8.64+0x8] ;  /* 0x0000083c080c7981 */ /* 0x000f28000c1e1b00 */
[----:B------:R-:W5:Y:S04]  /*17c30*/  LDG.E.64 R20, desc[UR60][R8.64+0x18] ;  /* 0x0000183c08147981 */ /* 0x000f68000c1e1b00 */
[----:B------:R-:W5:Y:S01]  /*17c40*/  LDG.E.64 R14, desc[UR60][R8.64+0x10] ;  /* 0x0000103c080e7981 */ /* 0x000f62000c1e1b00 */
[----:B--2---:R-:W-:-:S02]  /*17c50*/  IADD3 R27, R34, R27, RZ ;  /* 0x0000001b221b7210 */ /* 0x004fc40007ffe0ff */
[----:B---3--:R-:W-:-:S05]  /*17c60*/  IADD3 R28, P0, R10, R28, RZ ;  /* 0x0000001c0a1c7210 */ /* 0x008fca0007f1e0ff */
[----:B------:R-:W-:Y:S01]  /*17c70*/  IMAD.X R29, R11, 0x1, R29, P0 ;  /* 0x000000010b1d7824 */ /* 0x000fe200000e061d */
[----:B------:R-:W-:Y:S02]  /*17c80*/  ISETP.GE.U32.AND P0, PT, R27, UR7, PT ;  /* 0x000000071b007c0c */ /* 0x000fe4000bf06070 */
[----:B----4-:R-:W-:Y:S02]  /*17c90*/  IADD3 R26, P2, R12, R26, RZ ;  /* 0x0000001a0c1a7210 */ /* 0x010fe40007f5e0ff */
[----:B-----5:R-:W-:Y:S02]  /*17ca0*/  IADD3 R22, P4, R20, R22, RZ ;  /* 0x0000001614167210 */ /* 0x020fe40007f9e0ff */
[----:B------:R-:W-:Y:S01]  /*17cb0*/  IADD3 R24, P3, R14, R24, RZ ;  /* 0x000000180e187210 */ /* 0x000fe20007f7e0ff */
[----:B------:R-:W-:Y:S02]  /*17cc0*/  IMAD.X R31, R13, 0x1, R31, P2 ;  /* 0x000000010d1f7824 */ /* 0x000fe400010e061f */
[----:B------:R-:W-:Y:S01]  /*17cd0*/  IMAD.X R7, R21, 0x1, R7, P4 ;  /* 0x0000000115077824 */ /* 0x000fe200020e0607 */
[----:B------:R-:W-:-:S03]  /*17ce0*/  IADD3.X R25, R15, R25, RZ, P3, !PT ;  /* 0x000000190f197210 */ /* 0x000fc60001ffe4ff */
[----:B------:R-:W-:Y:S06]  /*17cf0*/  @!P0 BRA `(.L_x_8276) ;  /* 0xfffffffc00b88947 */ /* 0x000fec000383ffff */
.L_x_8273:
[----:B------:R-:W-:Y:S05]  /*17d00*/  BSYNC B0 ;  /* 0x0000000000007941 */ /* 0x000fea0003800000 */
.L_x_8271:
[----:B------:R-:W1:Y:S01]  /*17d10*/  LDC R6, c[0x0][RZ] ;  /* 0x00000000ff067b82 */ /* 0x000e620000000800 */
[----:B------:R-:W-:Y:S01]  /*17d20*/  UIADD3 UR4, UR4, 0x10, URZ ;  /* 0x0000001004047890 */ /* 0x000fe2000fffe03f */
[----:B------:R-:W-:Y:S01]  /*17d30*/  MOV R30, R26 ;  /* 0x0000001a001e7202 */ /* 0x000fe20000000f00 */
[----:B0-----:R-:W-:Y:S01]  /*17d40*/  IMAD.MOV.U32 R8, RZ, RZ, R24 ;  /* 0x000000ffff087224 */ /* 0x001fe200078e0018 */
[----:B------:R-:W-:Y:S01]  /*17d50*/  MOV R9, R25 ;  /* 0x0000001900097202 */ /* 0x000fe20000000f00 */
[----:B------:R-:W-:Y:S01]  /*17d60*/  ULEA UR4, UR5, UR4, 0x18 ;  /* 0x0000000405047291 */ /* 0x000fe2000f8ec03f */
[----:B------:R-:W-:Y:S01]  /*17d70*/  IMAD.MOV.U32 R10, RZ, RZ, R22 ;  /* 0x000000ffff0a7224 */ /* 0x000fe200078e0016 */
        /* <DEDUP_REMOVED lines=9> */
[----:B0-----:R-:W-:-:S07]  /*17e10*/  IMAD.U32 R9, RZ, RZ, UR5 ;  /* 0x00000005ff097e24 */ /* 0x001fce000f8e00ff */
.L_x_8280:
        /* <DEDUP_REMOVED lines=10> */
[----:B------:R-:W0:Y:S04]  /*17ec0*/  LDS.128 R12, [R20+0x10] ;  /* 0x00001000140c7984 */ /* 0x000e280000000c00 */
[----:B------:R-:W1:Y:S01]  /*17ed0*/  LDS.128 R8, [R20] ;  /* 0x0000000014087984 */ /* 0x000e620000000c00 */
[----:B0-----:R-:W-:Y:S02]  /*17ee0*/  IADD3 R24, P4, R12, R24, RZ ;  /* 0x000000180c187210 */ /* 0x001fe40007f9e0ff */
[----:B------:R-:W-:Y:S02]  /*17ef0*/  IADD3 R22, P5, R14, R22, RZ ;  /* 0x000000160e167210 */ /* 0x000fe40007fbe0ff */
[----:B-1----:R-:W-:Y:S01]  /*17f00*/  IADD3 R28, P0, R8, R28, RZ ;  /* 0x0000001c081c7210 */ /* 0x002fe20007f1e0ff */
[----:B------:R-:W-:Y:S01]  /*17f10*/  IMAD.X R25, R13, 0x1, R25, P4 ;  /* 0x000000010d197824 */ /* 0x000fe200020e0619 */
[----:B------:R-:W-:-:S02]  /*17f20*/  IADD3 R26, P3, R10, R26, RZ ;  /* 0x0000001a0a1a7210 */ /* 0x000fc40007f7e0ff */
        /* <DEDUP_REMOVED lines=8> */
[----:B------:R0:W-:Y:S04]  /*17fb0*/  STS.128 [R21], R28 ;  /* 0x0000001c15007388 */ /* 0x0001e80000000c00 */
[----:B------:R0:W-:Y:S02]  /*17fc0*/  STS.128 [R21+0x10], R8 ;  /* 0x0000100815007388 */ /* 0x0001e40000000c00 */
.L_x_8279:
[----:B------:R-:W-:Y:S05]  /*17fd0*/  BSYNC B0 ;  /* 0x0000000000007941 */ /* 0x000fea0003800000 */
.L_x_8278:
[----:B0-----:R-:W-:Y:S01]  /*17fe0*/  MOV R9, R27 ;  /* 0x0000001b00097202 */ /* 0x001fe20000000f00 */
[----:B------:R-:W-:Y:S06]  /*17ff0*/  @P2 BRA `(.L_x_8280) ;  /* 0xfffffffc00882947 */ /* 0x000fec000383ffff */
.L_x_8277:
        /* <DEDUP_REMOVED lines=18> */
[----:B------:R-:W-:-:S07]  /*18120*/  MOV R2, R12 ;  /* 0x0000000c00027202 */ /* 0x000fce0000000f00 */
.L_x_8285:
[----:B0-----:R-:W-:Y:S01]  /*18130*/  IMAD.IADD R9, R19, 0x1, R2 ;  /* 0x0000000113097824 */ /* 0x001fe200078e0202 */
[----:B------:R-:W-:Y:S04]  /*18140*/  BAR.SYNC.DEFER_BLOCKING 0x0 ;  /* 0x0000000000007b1d */ /* 0x000fe80000010000 */
[----:B------:R-:W-:Y:S02]  /*18150*/  ISETP.GE.U32.AND P0, PT, R9, R6, PT ;  /* 0x000000060900720c */ /* 0x000fe40003f06070 */
[----:B------:R-:W-:Y:S02]  /*18160*/  BSSY B0, `(.L_x_8283) ;  /* 0x0000015000007945 */ /* 0x000fe40003800000 */
[----:B------:R-:W-:-:S13]  /*18170*/  ISETP.GE.U32.OR P0, PT, R19, R2, P0 ;  /* 0x000000021300720c */ /* 0x000fda0000706470 */
[----:B------:R-:W-:Y:S05]  /*18180*/  @P0 BRA `(.L_x_8284) ;  /* 0x0000000000480947 */ /* 0x000fea0003800000 */
[----:B------:R-:W-:-:S05]  /*18190*/  LEA R20, R2, R21, 0x5 ;  /* 0x0000001502147211 */ /* 0x000fca00078e28ff */
        /* <DEDUP_REMOVED lines=17> */
.L_x_8284:
[----:B------:R-:W-:Y:S05]  /*182b0*/  BSYNC B0 ;  /* 0x0000000000007941 */ /* 0x000fea0003800000 */
.L_x_8283:
[----:B------:R-:W-:-:S04]  /*182c0*/  SHF.R.S32.HI R2, RZ, 0x1, R2 ;  /* 0x00000001ff027819 */ /* 0x000fc80000011402 */
[----:B------:R-:W-:-:S13]  /*182d0*/  ISETP.GE.AND P0, PT, R2, 0x20, PT ;  /* 0x000000200200780c */ /* 0x000fda0003f06270 */
[----:B------:R-:W-:Y:S05]  /*182e0*/  @P0 BRA `(.L_x_8285) ;  /* 0xfffffffc00900947 */ /* 0x000fea000383ffff */
[----:B------:R-:W-:-:S11]  /*182f0*/  HFMA2.MMA R2, -RZ, RZ, 0, 1.9073486328125e-06 ;  /* 0x00000020ff027435 */ /* 0x000fd600000001ff */
.L_x_8282:
[----:B------:R-:W-:Y:S01]  /*18300*/  BAR.SYNC.DEFER_BLOCKING 0x0 ;  /* 0x0000000000007b1d */ /* 0x000fe20000010000 */
[----:B------:R-:W-:-:S13]  /*18310*/  ISETP.GE.AND P0, PT, R2, 0x2, PT ;  /* 0x000000020200780c */ /* 0x000fda0003f06270 */
[----:B------:R-:W-:Y:S05]  /*18320*/  @!P0 BRA `(.L_x_8281) ;  /* 0x0000000000508947 */ /* 0x000fea0003800000 */
[----:B0-----:R-:W-:-:S07]  /*18330*/  IMAD.MOV.U32 R9, RZ, RZ, 0x1 ;  /* 0x00000001ff097424 */ /* 0x001fce00078e00ff */
.L_x_8286:
        /* <DEDUP_REMOVED lines=19> */
.L_x_8281:
        /* <DEDUP_REMOVED lines=21> */
.L_x_8288:
[----:B------:R-:W-:Y:S01]  /*185c0*/  IMAD.MOV.U32 R32, RZ, RZ, R28 ;  /* 0x000000ffff207224 */ /* 0x000fe200078e001c */
[----:B------:R-:W-:Y:S01]  /*185d0*/  MOV R33, R29 ;  /* 0x0000001d00217202 */ /* 0x000fe20000000f00 */
[----:B------:R-:W-:Y:S01]  /*185e0*/  IMAD.MOV.U32 R27, RZ, RZ, R31 ;  /* 0x000000ffff1b7224 */ /* 0x000fe200078e001f */
[----:B0-----:R-:W-:Y:S01]  /*185f0*/  MOV R28, R22 ;  /* 0x00000016001c7202 */ /* 0x001fe20000000f00 */
        /* <DEDUP_REMOVED lines=22> */
.L_x_8290:
        /* <DEDUP_REMOVED lines=22> */
.L_x_8291:
        /* <DEDUP_REMOVED lines=22> */
.L_x_8292:
        /* <DEDUP_REMOVED lines=22> */
.L_x_8293:
[----:B------:R-:W-:Y:S02]  /*18b80*/  ULDC.64 UR4, c[0x0][0x5f8] ;  /* 0x00017e0000047ab9 */ /* 0x000fe40000000a00 */
[----:B------:R-:W-:-:S05]  /*18b90*/  IADD3 R16, P0, R16, UR4, RZ ;  /* 0x0000000410107c10 */ /* 0x000fca000ff1e0ff */
[----:B------:R-:W-:-:S05]  /*18ba0*/  IMAD.X R17, RZ, RZ, UR5, P0 ;  /* 0x00000005ff117e24 */ /* 0x000fca00080e06ff */
[----:B------:R-:W-:Y:S01]  /*18bb0*/  STG.E.U8 desc[UR60][R16.64], R28 ;  /* 0x0000001c10007986 */ /* 0x000fe2000c10113c */
[----:B------:R-:W-:Y:S05]  /*18bc0*/  EXIT ;  /* 0x000000000000794d */ /* 0x000fea0003800000 */
.L_x_8289:
[----:B------:R-:W-:Y:S04]  /*18bd0*/  STG.E.64 desc[UR60][R4.64], R32 ;  /* 0x0000002004007986 */ /* 0x000fe8000c101b3c */
[----:B------:R-:W-:Y:S04]  /*18be0*/  STG.E.64 desc[UR60][R4.64+0x8], R26 ;  /* 0x0000081a04007986 */ /* 0x000fe8000c101b3c */
[----:B------:R-:W-:Y:S04]  /*18bf0*/  STG.E.64 desc[UR60][R4.64+0x10], R24 ;  /* 0x0000101804007986 */ /* 0x000fe8000c101b3c */
[----:B------:R-:W-:Y:S01]  /*18c00*/  STG.E.64 desc[UR60][R4.64+0x18], R28 ;  /* 0x0000181c04007986 */ /* 0x000fe2000c101b3c */
[----:B------:R-:W-:Y:S05]  /*18c10*/  EXIT ;  /* 0x000000000000794d */ /* 0x000fea0003800000 */
.L_x_8287:
[----:B------:R-:W-:Y:S01]  /*18c20*/  ISETP.NE.AND P4, PT, RZ, UR36, PT ;  /* 0x00000024ff007c0c */ /* 0x000fe2000bf85270 */
[----:B------:R-:W-:Y:S02]  /*18c30*/  ULDC.64 UR4, c[0x0][0x5f8] ;  /* 0x00017e0000047ab9 */ /* 0x000fe40000000a00 */
[----:B------:R-:W-:Y:S02]  /*18c40*/  IADD3 R4, P1, R18, UR4, RZ ;  /* 0x0000000412047c10 */ /* 0x000fe4000ff3e0ff */
[----:B0-----:R-:W-:Y:S02]  /*18c50*/  IADD3 R8, P3, R16, UR4, RZ ;  /* 0x0000000410087c10 */ /* 0x001fe4000ff7e0ff */
[----:B------:R-:W-:Y:S01]  /*18c60*/  IADD3 R2, P0, R23, UR4, RZ ;  /* 0x0000000417027c10 */ /* 0x000fe2000ff1e0ff */
[----:B------:R-:W-:Y:S01]  /*18c70*/  IMAD.X R5, RZ, RZ, UR5, P1 ;  /* 0x00000005ff057e24 */ /* 0x000fe200088e06ff */
[----:B------:R-:W-:Y:S01]  /*18c80*/  IADD3 R6, P2, R17, UR4, RZ ;  /* 0x0000000411067c10 */ /* 0x000fe2000ff5e0ff */
[----:B------:R-:W-:Y:S01]  /*18c90*/  IMAD.X R9, RZ, RZ, UR5, P3 ;  /* 0x00000005ff097e24 */ /* 0x000fe200098e06ff */
[----:B------:R-:W-:-:S02]  /*18ca0*/  IADD3.X R3, RZ, UR5, RZ, P0, !PT ;  /* 0x00000005ff037c10 */ /* 0x000fc400087fe4ff */
[----:B------:R-:W-:Y:S01]  /*18cb0*/  IADD3.X R7, RZ, UR5, RZ, P2, !PT ;  /* 0x00000005ff077c10 */ /* 0x000fe200097fe4ff */
[----:B------:R-:W2:Y:S04]  /*18cc0*/  @P4 LDG.E.S8 R13, desc[UR60][R4.64] ;  /* 0x0000003c040d4981 */ /* 0x000ea8000c1e1300 */
[----:B------:R-:W3:Y:S04]  /*18cd0*/  @P4 LDG.E.S8 R11, desc[UR60][R2.64] ;  /* 0x0000003c020b4981 */ /* 0x000ee8000c1e1300 */
[----:B------:R-:W4:Y:S04]  /*18ce0*/  @P4 LDG.E.S8 R15, desc[UR60][R6.64] ;  /* 0x0000003c060f4981 */ /* 0x000f28000c1e1300 */
[----:B------:R-:W5:Y:S01]  /*18cf0*/  @P4 LDG.E.S8 R19, desc[UR60][R8.64] ;  /* 0x0000003c08134981 */ /* 0x000f62000c1e1300 */
[----:B------:R-:W-:-:S02]  /*18d00*/  ULDC.U8 UR4, c[0x0][0x629] ;  /* 0x00018a4000047ab9 */ /* 0x000fc40000000000 */
[----:B------:R-:W-:Y:S01]  /*18d10*/  ISETP.NE.AND P0, PT, RZ, UR4, PT ;  /* 0x00000004ff007c0c */ /* 0x000fe2000bf05270 */
[----:B--2---:R-:W-:Y:S01]  /*18d20*/  @P4 IMAD.IADD R26, R13, 0x1, R26 ;  /* 0x000000010d1a4824 */ /* 0x004fe200078e021a */
[----:B---3--:R-:W-:Y:S02]  /*18d30*/  @P4 IADD3 R28, R11, R28, RZ ;  /* 0x0000001c0b1c4210 */ /* 0x008fe40007ffe0ff */
[----:B----4-:R-:W-:Y:S01]  /*18d40*/  @P4 IADD3 R24, R15, R24, RZ ;  /* 0x000000180f184210 */ /* 0x010fe20007ffe0ff */
[----:B-----5:R-:W-:-:S08]  /*18d50*/  @P4 IMAD.IADD R22, R19, 0x1, R22 ;  /* 0x0000000113164824 */ /* 0x020fd000078e0216 */
        /* <DEDUP_REMOVED lines=21> */
.L_x_8295:
        /* <DEDUP_REMOVED lines=22> */
.L_x_8296:
        /* <DEDUP_REMOVED lines=22> */
.L_x_8297:
        /* <DEDUP_REMOVED lines=22> */
.L_x_8298:
[----:B------:R-:W-:Y:S02]  /*192d0*/  ULDC.64 UR4, c[0x0][0x5f8] ;  /* 0x00017e0000047ab9 */ /* 0x000fe40000000a00 */
[----:B------:R-:W-:-:S05]  /*192e0*/  IADD3 R16, P0, R16, UR4, RZ ;  /* 0x0000000410107c10 */ /* 0x000fca000ff1e0ff */
[----:B------:R-:W-:-:S05]  /*192f0*/  IMAD.X R17, RZ, RZ, UR5, P0 ;  /* 0x00000005ff117e24 */ /* 0x000fca00080e06ff */
[----:B------:R-:W-:Y:S01]  /*19300*/  STG.E.U8 desc[UR60][R16.64], R22 ;  /* 0x0000001610007986 */ /* 0x000fe2000c10113c */
[----:B------:R-:W-:Y:S05]  /*19310*/  EXIT ;  /* 0x000000000000794d */ /* 0x000fea0003800000 */
.L_x_8294:
[----:B------:R-:W-:Y:S04]  /*19320*/  STG.E.U8 desc[UR60][R2.64], R28 ;  /* 0x0000001c02007986 */ /* 0x000fe8000c10113c */
[----:B------:R-:W-:Y:S04]  /*19330*/  STG.E.U8 desc[UR60][R4.64], R26 ;  /* 0x0000001a04007986 */ /* 0x000fe8000c10113c */
[----:B------:R-:W-:Y:S04]  /*19340*/  STG.E.U8 desc[UR60][R6.64], R24 ;  /* 0x0000001806007986 */ /* 0x000fe8000c10113c */
[----:B------:R-:W-:Y:S01]  /*19350*/  STG.E.U8 desc[UR60][R8.64], R22 ;  /* 0x0000001608007986 */ /* 0x000fe2000c10113c */
[----:B------:R-:W-:Y:S05]  /*19360*/  EXIT ;  /* 0x000000000000794d */ /* 0x000fea0003800000 */
.L_x_8260:
        /* <DEDUP_REMOVED lines=31> */
.L_x_8300:
        /* <DEDUP_REMOVED lines=21> */
.L_x_8302:
        /* <DEDUP_REMOVED lines=22> */
.L_x_8303:
        /* <DEDUP_REMOVED lines=22> */
.L_x_8304:
        /* <DEDUP_REMOVED lines=22> */
.L_x_8305:
[----:B------:R-:W-:Y:S02]  /*19ad0*/  ULDC.64 UR4, c[0x0][0x5f8] ;  /* 0x00017e0000047ab9 */ /* 0x000fe40000000a00 */
[----:B------:R-:W-:-:S05]  /*19ae0*/  IADD3 R16, P0, R16, UR4, RZ ;  /* 0x0000000410107c10 */ /* 0x000fca000ff1e0ff */
[----:B------:R-:W-:-:S05]  /*19af0*/  IMAD.X R17, RZ, RZ, UR5, P0 ;  /* 0x00000005ff117e24 */ /* 0x000fca00080e06ff */
[----:B------:R-:W-:Y:S01]  /*19b00*/  STG.E.U8 desc[UR60][R16.64], R42 ;  /* 0x0000002a10007986 */ /* 0x000fe2000c10113c */
[----:B------:R-:W-:Y:S05]  /*19b10*/  EXIT ;  /* 0x000000000000794d */ /* 0x000fea0003800000 */
.L_x_8301:
[----:B------:R-:W-:Y:S04]  /*19b20*/  STG.E.64 desc[UR60][R4.64], R32 ;  /* 0x0000002004007986 */ /* 0x000fe8000c101b3c */
[----:B------:R-:W-:Y:S04]  /*19b30*/  STG.E.64 desc[UR60][R4.64+0x8], R38 ;  /* 0x0000082604007986 */ /* 0x000fe8000c101b3c */
[----:B------:R-:W-:Y:S04]  /*19b40*/  STG.E.64 desc[UR60][R4.64+0x10], R40 ;  /* 0x0000102804007986 */ /* 0x000fe8000c101b3c */
[----:B------:R-:W-:Y:S01]  /*19b50*/  STG.E.64 desc[UR60][R4.64+0x18], R42 ;  /* 0x0000182a04007986 */ /* 0x000fe2000c101b3c */
[----:B------:R-:W-:Y:S05]  /*19b60*/  EXIT ;  /* 0x000000000000794d */ /* 0x000fea0003800000 */
.L_x_8299:
[----:B0-----:R-:W-:Y:S01]  /*19b70*/  ISETP.NE.AND P4, PT, R2, RZ, PT ;  /* 0x000000ff0200720c */ /* 0x001fe20003f85270 */
[----:B------:R-:W-:Y:S02]  /*19b80*/  ULDC.64 UR4, c[0x0][0x5f8] ;  /* 0x00017e0000047ab9 */ /* 0x000fe40000000a00 */
[----:B------:R-:W-:Y:S02]  /*19b90*/  IADD3 R4, P1, R18, UR4, RZ ;  /* 0x0000000412047c10 */ /* 0x000fe4000ff3e0ff */
[----:B------:R-:W-:Y:S02]  /*19ba0*/  IADD3 R8, P3, R16, UR4, RZ ;  /* 0x0000000410087c10 */ /* 0x000fe4000ff7e0ff */
        /* <DEDUP_REMOVED lines=37> */
.L_x_8307:
        /* <DEDUP_REMOVED lines=22> */
.L_x_8308:
        /* <DEDUP_REMOVED lines=22> */
.L_x_8309:
        /* <DEDUP_REMOVED lines=22> */
.L_x_8310:
[----:B------:R-:W-:Y:S02]  /*1a220*/  ULDC.64 UR4, c[0x0][0x5f8] ;  /* 0x00017e0000047ab9 */ /* 0x000fe40000000a00 */
[----:B------:R-:W-:-:S05]  /*1a230*/  IADD3 R16, P0, R16, UR4, RZ ;  /* 0x0000000410107c10 */ /* 0x000fca000ff1e0ff */
[----:B------:R-:W-:-:S05]  /*1a240*/  IMAD.X R17, RZ, RZ, UR5, P0 ;  /* 0x00000005ff117e24 */ /* 0x000fca00080e06ff */
[----:B------:R-:W-:Y:S01]  /*1a250*/  STG.E.U8 desc[UR60][R16.64], R42 ;  /* 0x0000002a10007986 */ /* 0x000fe2000c10113c */
[----:B------:R-:W-:Y:S05]  /*1a260*/  EXIT ;  /* 0x000000000000794d */ /* 0x000fea0003800000 */
.L_x_8306:
[----:B------:R-:W-:Y:S04]  /*1a270*/  STG.E.U8 desc[UR60][R2.64], R32 ;  /* 0x0000002002007986 */ /* 0x000fe8000c10113c */
[----:B------:R-:W-:Y:S04]  /*1a280*/  STG.E.U8 desc[UR60][R4.64], R38 ;  /* 0x0000002604007986 */ /* 0x000fe8000c10113c */
[----:B------:R-:W-:Y:S04]  /*1a290*/  STG.E.U8 desc[UR60][R6.64], R40 ;  /* 0x0000002806007986 */ /* 0x000fe8000c10113c */
[----:B------:R-:W-:Y:S01]  /*1a2a0*/  STG.E.U8 desc[UR60][R8.64], R42 ;  /* 0x0000002a08007986 */ /* 0x000fe2000c10113c */
[----:B------:R-:W-:Y:S05]  /*1a2b0*/  EXIT ;  /* 0x000000000000794d */ /* 0x000fea0003800000 */
        .weak           $__internal_38_$__cuda_sm20_div_u64
        .type           $__internal_38_$__cuda_sm20_div_u64,@function
        .size           $__internal_38_$__cuda_sm20_div_u64,($__internal_39_$__cuda_sm20_rem_u64 - $__internal_38_$__cuda_sm20_div_u64)
$__internal_38_$__cuda_sm20_div_u64:
        /* <DEDUP_REMOVED lines=36> */
[----:B------:R-:W-:-:S05]  /*1a500*/  IMAD.HI.U32 R5, P0, R5, 0x8, R6 ;  /* 0x0000000805057827 */ /* 0x000fca0007800006 */
[----:B------:R-:W-:Y:S01]  /*1a510*/  IADD3 R9, P1, RZ, R5, RZ ;  /* 0x00000005ff097210 */ /* 0x000fe20007f3e0ff */
[----:B------:R-:W-:-:S03]  /*1a520*/  IMAD.X R5, RZ, RZ, RZ, P0 ;  /* 0x000000ffff057224 */ /* 0x000fc600000e06ff */
[C---:B------:R-:W-:Y:S01]  /*1a530*/  IADD3 R8, P2, R9.reuse, 0x1, RZ ;  /* 0x0000000109087810 */ /* 0x040fe20007f5e0ff */
[----:B------:R-:W-:Y:S01]  /*1a540*/  IMAD.WIDE.U32 R6, R9, R0, RZ ;  /* 0x0000000009067225 */ /* 0x000fe200078e00ff */
[----:B------:R-:W-:-:S03]  /*1a550*/  IADD3.X R5, RZ, R5, RZ, P1, !PT ;  /* 0x00000005ff057210 */ /* 0x000fc60000ffe4ff */
[----:B------:R-:W-:Y:S01]  /*1a560*/  IMAD R7, R9, R3, R7 ;  /* 0x0000000309077224 */ /* 0x000fe200078e0207 */
[----:B------:R-:W-:Y:S01]  /*1a570*/  IADD3 R13, P1, -R6, 0x8, RZ ;  /* 0x00000008060d7810 */ /* 0x000fe20007f3e1ff */
[----:B------:R-:W-:Y:S02]  /*1a580*/  IMAD.X R6, RZ, RZ, R5, P2 ;  /* 0x000000ffff067224 */ /* 0x000fe400010e0605 */
[-C--:B------:R-:W-:Y:S01]  /*1a590*/  IMAD R7, R5, R0.reuse, R7 ;  /* 0x0000000005077224 */ /* 0x080fe200078e0207 */
[----:B------:R-:W-:-:S03]  /*1a5a0*/  ISETP.GE.U32.AND P0, PT, R13, R0, PT ;  /* 0x000000000d00720c */ /* 0x000fc60003f06070 */
[----:B------:R-:W-:Y:S01]  /*1a5b0*/  IMAD.X R12, RZ, RZ, ~R7, P1 ;  /* 0x000000ffff0c7224 */ /* 0x000fe200008e0e07 */
[----:B------:R-:W-:-:S04]  /*1a5c0*/  IADD3 R11, P1, -R0, R13, RZ ;  /* 0x0000000d000b7210 */ /* 0x000fc80007f3e1ff */
        /* <DEDUP_REMOVED lines=17> */
[----:B------:R-:W-:Y:S06]  /*1a6e0*/  RET.REL.NODEC R4 `(_ZN2at6native13reduce_kernelILi128ELi4ENS0_8ReduceOpIaNS0_14func_wrapper_tIaNS0_55_GLOBAL__N__0955718d_22_SparseCsrTensorMath_cu_868dd54514ReductionAddOpIlEEEEjaLi4ELi4EEEEEvT1_) ;  /* 0xfffffe5804447950 */ /* 0x000fec0003c3ffff */
        .weak           $__internal_39_$__cuda_sm20_rem_u64
        .type           $__internal_39_$__cuda_sm20_rem_u64,@function
        .size           $__internal_39_$__cuda_sm20_rem_u64,(.L_x_8863 - $__internal_39_$__cuda_sm20_rem_u64)
$__internal_39_$__cuda_sm20_rem_u64:
        /* <DEDUP_REMOVED lines=51> */
[----:B------:R-:W-:Y:S02]  /*1aa20*/  ISETP.GE.U32.AND P0, PT, R9, R6, PT ;  /* 0x000000060900720c */ /* 0x000fe40003f06070 */
[----:B------:R-:W-:-:S02]  /*1aa30*/  IADD3 R5, P2, -R6, R9, RZ ;  /* 0x0000000906057210 */ /* 0x000fc40007f5e1ff */
[----:B------:R-:W-:Y:S02]  /*1aa40*/  ISETP.GE.U32.AND.EX P0, PT, R10, R7, PT, P0 ;  /* 0x000000070a00720c */ /* 0x000fe40003f06100 */
[----:B------:R-:W-:Y:S01]  /*1aa50*/  ISETP.NE.U32.AND P1, PT, R6, RZ, PT ;  /* 0x000000ff0600720c */ /* 0x000fe20003f25070 */
[----:B------:R-:W-:Y:S01]  /*1aa60*/  IMAD.X R8, R10, 0x1, ~R7, P2 ;  /* 0x000000010a087824 */ /* 0x000fe200010e0e07 */
[----:B------:R-:W-:Y:S02]  /*1aa70*/  SEL R6, R5, R9, P0 ;  /* 0x0000000905067207 */ /* 0x000fe40000000000 */
[----:B------:R-:W-:Y:S02]  /*1aa80*/  MOV R5, 0x0 ;  /* 0x0000000000057802 */ /* 0x000fe40000000f00 */
[----:B------:R-:W-:Y:S02]  /*1aa90*/  ISETP.NE.AND.EX P1, PT, R7, RZ, PT, P1 ;  /* 0x000000ff0700720c */ /* 0x000fe40003f25310 */
[----:B------:R-:W-:-:S02]  /*1aaa0*/  SEL R7, R8, R10, P0 ;  /* 0x0000000a08077207 */ /* 0x000fc40000000000 */
[----:B------:R-:W-:Y:S02]  /*1aab0*/  SEL R6, R6, 0xffffffff, P1 ;  /* 0xffffffff06067807 */ /* 0x000fe40000800000 */
[----:B------:R-:W-:Y:S01]  /*1aac0*/  SEL R7, R7, 0xffffffff, P1 ;  /* 0xffffffff07077807 */ /* 0x000fe20000800000 */
[----:B------:R-:W-:Y:S06]  /*1aad0*/  RET.REL.NODEC R4 `(_ZN2at6native13reduce_kernelILi128ELi4ENS0_8ReduceOpIaNS0_14func_wrapper_tIaNS0_55_GLOBAL__N__0955718d_22_SparseCsrTensorMath_cu_868dd54514ReductionAddOpIlEEEEjaLi4ELi4EEEEEvT1_) ;  /* 0xfffffe5404487950 */ /* 0x000fec0003c3ffff */
.L_x_8311:
        /* <DEDUP_REMOVED lines=10> */
.L_x_8863:


//--------------------- .text._ZN2at6native13reduce_kernelILi512ELi1ENS0_8ReduceOpIhNS0_14func_wrapper_tIhNS0_55_GLOBAL__N__0955718d_22_SparseCsrTensorMath_cu_868dd54514ReductionAddOpIlEEEEjhLi4ELi4EEEEEvT1_ --------------------------
	.section	.text._ZN2at6native13reduce_kernelILi512ELi1ENS0_8ReduceOpIhNS0_14func_wrapper_tIhNS0_55_GLOBAL__N__0955718d_22_SparseCsrTensorMath_cu_868dd54514ReductionAddOpIlEEEEjhLi4ELi4EEEEEvT1_,"ax",@progbits
	.align	128
.text._ZN2at6native13reduce_kernelILi512ELi1ENS0_8ReduceOpIhNS0_14func_wrapper_tIhNS0_55_GLOBAL__N__0955718d_22_SparseCsrTensorMath_cu_868dd54514ReductionAddOpIlEEEEjhLi4ELi4EEEEEvT1_:
        .type           _ZN2at6native13reduce_kernelILi512ELi1ENS0_8ReduceOpIhNS0_14func_wrapper_tIhNS0_55_GLOBAL__N__0955718d_22_SparseCsrTensorMath_cu_868dd54514ReductionAddOpIlEEEEjhLi4ELi4EEEEEvT1_,@function
        .size           _ZN2at6native13reduce_kernelILi512ELi1ENS0_8ReduceOpIhNS0_14func_wrapper_tIhNS0_55_GLOBAL__N__0955718d_22_SparseCsrTensorMath_cu_868dd54514ReductionAddOpIlEEEEjhLi4ELi4EEEEEvT1_,(.L_x_8866 - _ZN2at6native13reduce_kernelILi512ELi1ENS0_8ReduceOpIhNS0_14func_wrapper_tIhNS0_55_GLOBAL__N__0955718d_22_SparseCsrTensorMath_cu_868dd54514ReductionAddOpIlEEEEjhLi4ELi4EEEEEvT1_)
        .other          _ZN2at6native13reduce_kernelILi512ELi1ENS0_8ReduceOpIhNS0_14func_wrapper_tIhNS0_55_GLOBAL__N__0955718d_22_SparseCsrTensorMath_cu_868dd54514ReductionAddOpIlEEEEjhLi4ELi4EEEEEvT1_,@"STO_CUDA_ENTRY STV_DEFAULT"
_ZN2at6native13reduce_kernelILi512ELi1ENS0_8ReduceOpIhNS0_14func_wrapper_tIhNS0_55_GLOBAL__N__0955718d_22_SparseCsrTensorMath_cu_868dd54514ReductionAddOpIlEEEEjhLi4ELi4EEEEEvT1_:
        /* <DEDUP_REMOVED lines=287> */
.L_x_8312:
        /* <DEDUP_REMOVED lines=52> */
.L_x_8321:
[----:B------:R-:W-:Y:S05]  /*1530*/  BSYNC B3 ;  /* 0x0000000000037941 */ /* 0x000fea0003800000 */
.L_x_8320:
        /* <DEDUP_REMOVED lines=9> */
[----:B------:R-:W2:Y:S02]  /*15d0*/  LDG.E.U8 R2, desc[UR36][R2.64] ;  /* 0x0000002402027981 */ /* 0x000ea4000c1e1100 */
[----:B--2---:R-:W-:-:S05]  /*15e0*/  IADD3 R5, P0, R2, UR4, RZ ;  /* 0x0000000402057c10 */ /* 0x004fca000ff1e0ff */
[----:B------:R-:W-:-:S08]  /*15f0*/  IMAD.X R4, RZ, RZ, UR5, P0 ;  /* 0x00000005ff047e24 */ /* 0x000fd000080e06ff */
.L_x_8319:
[----:B------:R-:W-:Y:S05]  /*1600*/  BSYNC B2 ;  /* 0x0000000000027941 */ /* 0x000fea0003800000 */
.L_x_8318:
[----:B------:R-:W-:Y:S02]  /*1610*/  IADD3 R12, P0, P1, R12, 0x4, R17 ;  /* 0x000000040c0c7810 */ /* 0x000fe4000791e011 */
[----:B------:R-:W-:Y:S02]  /*1620*/  IADD3 R6, R8, -0x4, R13 ;  /* 0xfffffffc08067810 */ /* 0x000fe40007ffe00d */
[----:B------:R-:W-:-:S09]  /*1630*/  IADD3.X R11, R11, RZ, R14, P0, P1 ;  /* 0x000000ff0b0b7210 */ /* 0x000fd200007e240e */
.L_x_8317:
[----:B------:R-:W-:Y:S05]  /*1640*/  BSYNC B1 ;  /* 0x0000000000017941 */ /* 0x000fea0003800000 */
.L_x_8316:
[----:B------:R-:W-:Y:S01]  /*1650*/  LEA R3, R9, 0x3, 0x2 ;  /* 0x0000000309037811 */ /* 0x000fe200078e10ff */
[----:B------:R-:W-:Y:S01]  /*1660*/  ULDC UR4, c[0x0][0x5f4] ;  /* 0x00017d0000047ab9 */ /* 0x000fe20000000800 */
[----:B------:R-:W-:Y:S01]  /*1670*/  IADD3 R12, P3, R12, R15, RZ ;  /* 0x0000000f0c0c7210 */ /* 0x000fe20007f7e0ff */
[----:B------:R-:W-:Y:S01]  /*1680*/  BSSY B1, `(.L_x_8322) ;  /* 0x000001f000017945 */ /* 0x000fe20003800000 */
[----:B------:R-:W-:Y:S01]  /*1690*/  ISETP.GE.U32.AND P2, PT, R3, R6, PT ;  /* 0x000000060300720c */ /* 0x000fe20003f46070 */
[----:B------:R-:W-:Y:S01]  /*16a0*/  IMAD.MOV.U32 R17, RZ, RZ, R7 ;  /* 0x000000ffff117224 */ /* 0x000fe200078e0007 */
[----:B------:R-:W-:Y:S01]  /*16b0*/  IADD3.X R13, R11, UR4, RZ, P3, !PT ;  /* 0x000000040b0d7c10 */ /* 0x000fe20009ffe4ff */
[----:B------:R-:W-:Y:S01]  /*16c0*/  IMAD.MOV.U32 R14, RZ, RZ, R10 ;  /* 0x000000ffff0e7224 */ /* 0x000fe200078e000a */
[----:B------:R-:W-:Y:S02]  /*16d0*/  ISETP.NE.AND P1, PT, R16, RZ, PT ;  /* 0x000000ff1000720c */ /* 0x000fe40003f25270 */
[----:B------:R-:W-:-:S02]  /*16e0*/  ISETP.NE.AND P0, PT, RZ, UR27, PT ;  /* 0x0000001bff007c0c */ /* 0x000fc4000bf05270 */
[----:B------:R-:W-:Y:S02]  /*16f0*/  MOV R16, R10 ;  /* 0x0000000a00107202 */ /* 0x000fe40000000f00 */
[----:B------:R-:W-:-:S03]  /*1700*/  MOV R8, R7 ;  /* 0x0000000700087202 */ /* 0x000fc60000000f00 */
[----:B------:R-:W-:Y:S06]  /*1710*/  @P2 BRA `(.L_x_8323) ;  /* 0x0000000000542947 */ /* 0x000fec0003800000 */
[----:B------:R-:W-:Y:S01]  /*1720*/  MOV R14, R10 ;  /* 0x0000000a000e7202 */ /* 0x000fe20000000f00 */
[----:B------:R-:W-:-:S07]  /*1730*/  IMAD.MOV.U32 R8, RZ, RZ, R7 ;  /* 0x000000ffff087224 */ /* 0x000fce00078e0007 */
.L_x_8324:
        /* <DEDUP_REMOVED lines=10> */
[----:B------:R-:W-:-:S02]  /*17e0*/  IADD3 R5, P3, R18, R5, RZ ;  /* 0x0000000512057210 */ /* 0x000fc40007f7e0ff */
[----:B------:R-:W-:Y:S02]  /*17f0*/  IADD3 R10, P5, R15, R10, RZ ;  /* 0x0000000a0f0a7210 */ /* 0x000fe40007fbe0ff */
[----:B------:R-:W-:Y:S01]  /*1800*/  IADD3 R14, P4, R11, R14, RZ ;  /* 0x0000000e0b0e7210 */ /* 0x000fe20007f9e0ff */
[----:B------:R-:W-:Y:S01]  /*1810*/  IMAD.X R4, RZ, RZ, R4, P3 ;  /* 0x000000ffff047224 */ /* 0x000fe200018e0604 */
[----:B------:R-:W-:Y:S01]  /*1820*/  IADD3 R16, P6, R19, R16, RZ ;  /* 0x0000001013107210 */ /* 0x000fe20007fde0ff */
[----:B------:R-:W-:Y:S01]  /*1830*/  IMAD.X R8, RZ, RZ, R8, P5 ;  /* 0x000000ffff087224 */ /* 0x000fe200028e0608 */
[----:B------:R-:W-:Y:S02]  /*1840*/  IADD3.X R7, RZ, R7, RZ, P4, !PT ;  /* 0x00000007ff077210 */ /* 0x000fe400027fe4ff */
[----:B------:R-:W-:Y:S01]  /*1850*/  IADD3.X R17, RZ, R17, RZ, P6, !PT ;  /* 0x00000011ff117210 */ /* 0x000fe200037fe4ff */
[----:B------:R-:W-:Y:S08]  /*1860*/  @!P2 BRA `(.L_x_8324) ;  /* 0xfffffffc00b4a947 */ /* 0x000ff0000383ffff */
.L_x_8323:
[----:B------:R-:W-:Y:S05]  /*1870*/  BSYNC B1 ;  /* 0x0000000000017941 */ /* 0x000fea0003800000 */
.L_x_8322:
        /* <DEDUP_REMOVED lines=8> */
.L_x_8326:
[----:B------:R-:W-:Y:S05]  /*1900*/  BSYNC B1 ;  /* 0x0000000000017941 */ /* 0x000fea0003800000 */
.L_x_8325:
        /* <DEDUP_REMOVED lines=9> */
[----:B------:R-:W-:-:S04]  /*19a0*/  IADD3 R2, P0, R3, R12, RZ ;  /* 0x0000000c03027210 */ /* 0x000fc80007f1e0ff */
[----:B------:R-:W-:-:S05]  /*19b0*/  LEA.HI.X.SX32 R3, R3, R13, 0x1, P0 ;  /* 0x0000000d03037211 */ /* 0x000fca00000f0eff */
[----:B------:R-:W2:Y:S02]  /*19c0*/  LDG.E.U8 R2, desc[UR36][R2.64] ;  /* 0x0000002402027981 */ /* 0x000ea4000c1e1100 */
[----:B--2---:R-:W-:-:S05]  /*19d0*/  IADD3 R5, P0, R2, R5, RZ ;  /* 0x0000000502057210 */ /* 0x004fca0007f1e0ff */
[----:B------:R-:W-:-:S08]  /*19e0*/  IMAD.X R4, RZ, RZ, R4, P0 ;  /* 0x000000ffff047224 */ /* 0x000fd000000e0604 */
.L_x_8328:
[----:B------:R-:W-:Y:S05]  /*19f0*/  BSYNC B1 ;  /* 0x0000000000017941 */ /* 0x000fea0003800000 */
.L_x_8327:
[----:B------:R-:W-:-:S04]  /*1a00*/  IADD3 R5, P0, P1, R10, R14, R5 ;  /* 0x0000000e0a057210 */ /* 0x000fc8000791e005 */
[----:B------:R-:W-:Y:S02]  /*1a10*/  IADD3 R16, P2, R16, R5, RZ ;  /* 0x0000000510107210 */ /* 0x000fe40007f5e0ff */
[----:B------:R-:W-:-:S04]  /*1a20*/  IADD3.X R4, R8, R7, R4, P0, P1 ;  /* 0x0000000708047210 */ /* 0x000fc800007e2404 */
[----:B------:R-:W-:Y:S01]  /*1a30*/  IADD3.X R17, R17, R4, RZ, P2, !PT ;  /* 0x0000000411117210 */ /* 0x000fe200017fe4ff */
[----:B------:R-:W-:Y:S06]  /*1a40*/  BRA `(.L_x_8314) ;  /* 0x00000098002c7947 */ /* 0x000fec0003800000 */
.L_x_8315:
        /* <DEDUP_REMOVED lines=23> */
[----:B------:R-:W-:Y:S01]  /*1bc0*/  ISETP.NE.AND P0, PT, R4, RZ, PT ;  /* 0x000000ff0400720c */ /* 0x000fe20003f05270 */
[----:B------:R-:W-:Y:S01]  /*1bd0*/  IMAD.MOV.U32 R21, RZ, RZ, R3 ;  /* 0x000000ffff157224 */ /* 0x000fe200078e0003 */
[-C--:B------:R-:W-:Y:S01]  /*1be0*/  MOV R6, R3.reuse ;  /* 0x0000000300067202 */ /* 0x080fe20000000f00 */
[--C-:B------:R-:W-:Y:S01]  /*1bf0*/  IMAD.MOV.U32 R5, RZ, RZ, R2.reuse ;  /* 0x000000ffff057224 */ /* 0x100fe200078e0002 */
[----:B------:R-:W-:Y:S01]  /*1c00*/  MOV R23, R3 ;  /* 0x0000000300177202 */ /* 0x000fe20000000f00 */
[----:B------:R-:W-:Y:S01]  /*1c10*/  IMAD.MOV.U32 R22, RZ, RZ, R2 ;  /* 0x000000ffff167224 */ /* 0x000fe200078e0002 */
[----:B------:R-:W-:-:S07]  /*1c20*/  MOV R20, R2 ;  /* 0x0000000200147202 */ /* 0x000fce0000000f00 */
.L_x_8338:
        /* <DEDUP_REMOVED lines=288> */
.L_x_8334:
        /* <DEDUP_REMOVED lines=243> */
.L_x_8335:
        /* <DEDUP_REMOVED lines=243> */
.L_x_8336:
        /* <DEDUP_REMOVED lines=242> */
.L_x_8337:
[----:B-1----:R-:W-:Y:S01]  /*5bb0*/  IADD3 R14, P1, P2, R9, UR34, R12 ;  /* 0x00000022090e7c10 */ /* 0x002fe2000fa3e00c */
[----:B------:R-:W-:-:S03]  /*5bc0*/  ULDC UR4, c[0x0][0x224] ;  /* 0x0000890000047ab9 */ /* 0x000fc60000000800 */
[----:B------:R-:W-:-:S05]  /*5bd0*/  IADD3.X R15, RZ, UR35, R11, P1, P2 ;  /* 0x00000023ff0f7c10 */ /* 0x000fca0008fe440b */
[----:B------:R-:W2:Y:S01]  /*5be0*/  LDG.E.U8 R14, desc[UR36][R14.64] ;  /* 0x000000240e0e7981 */ /* 0x000ea2000c1e1100 */
[----:B------:R-:W-:Y:S01]  /*5bf0*/  IADD3 R9, R0, R10, RZ ;  /* 0x0000000a00097210 */ /* 0x000fe20007ffe0ff */
[----:B------:R-:W-:Y:S01]  /*5c00*/  IMAD.U32 R13, RZ, RZ, UR4 ;  /* 0x00000004ff0d7e24 */ /* 0x000fe2000f8e00ff */
[----:B0----5:R-:W-:Y:S02]  /*5c10*/  LOP3.LUT R16, R4, 0xff, RZ, 0xc0, !PT ;  /* 0x000000ff04107812 */ /* 0x021fe400078ec0ff */
[----:B------:R-:W-:Y:S01]  /*5c20*/  LOP3.LUT R19, R2, 0xff, RZ, 0xc0, !PT ;  /* 0x000000ff02137812 */ /* 0x000fe200078ec0ff */
[----:B------:R-:W-:Y:S01]  /*5c30*/  IMAD R0, R10, 0x3, R9 ;  /* 0x000000030a007824 */ /* 0x000fe200078e0209 */
[----:B------:R-:W-:Y:S02]  /*5c40*/  IADD3 R23, P2, R23, R16, RZ ;  /* 0x0000001017177210 */ /* 0x000fe40007f5e0ff */
[----:B------:R-:W-:Y:S02]  /*5c50*/  LOP3.LUT R16, R3, 0xff, RZ, 0xc0, !PT ;  /* 0x000000ff03107812 */ /* 0x000fe400078ec0ff */
[----:B------:R-:W-:-:S02]  /*5c60*/  ISETP.GE.U32.AND P1, PT, R0, R13, PT ;  /* 0x0000000d0000720c */ /* 0x000fc40003f26070 */
[----:B------:R-:W-:Y:S02]  /*5c70*/  IADD3 R21, P3, R21, R16, RZ ;  /* 0x0000001015157210 */ /* 0x000fe40007f7e0ff */
[----:B------:R-:W-:Y:S02]  /*5c80*/  IADD3 R6, P4, R6, R19, RZ ;  /* 0x0000001306067210 */ /* 0x000fe40007f9e0ff */
[----:B------:R-:W-:Y:S01]  /*5c90*/  IADD3.X R22, RZ, R22, RZ, P2, !PT ;  /* 0x00000016ff167210 */ /* 0x000fe200017fe4ff */
[----:B------:R-:W-:Y:S01]  /*5ca0*/  IMAD.X R20, RZ, RZ, R20, P3 ;  /* 0x000000ffff147224 */ /* 0x000fe200018e0614 */
[----:B------:R-:W-:Y:S02]  /*5cb0*/  IADD3.X R5, RZ, R5, RZ, P4, !PT ;  /* 0x00000005ff057210 */ /* 0x000fe400027fe4ff */
[----:B--2---:R-:W-:-:S04]  /*5cc0*/  LOP3.LUT R17, R14, 0xff, RZ, 0xc0, !PT ;  /* 0x000000ff0e117812 */ /* 0x004fc800078ec0ff */
[----:B------:R-:W-:-:S05]  /*5cd0*/  IADD3 R8, P5, R8, R17, RZ ;  /* 0x0000001108087210 */ /* 0x000fca0007fbe0ff */
[----:B------:R-:W-:Y:S01]  /*5ce0*/  IMAD.X R7, RZ, RZ, R7, P5 ;  /* 0x000000ffff077224 */ /* 0x000fe200028e0607 */
[----:B------:R-:W-:Y:S07]  /*5cf0*/  @!P1 BRA `(.L_x_8338) ;  /* 0xffffffbc00cc9947 */ /* 0x000fee000383ffff */
[----:B------:R-:W-:Y:S05]  /*5d00*/  BSYNC B2 ;  /* 0x0000000000027941 */ /* 0x000fea0003800000 */
.L_x_8333:
[----:B------:R-:W-:-:S07]  /*5d10*/  PRMT R28, R14, 0x7610, R28 ;  /* 0x000076100e1c7816 */ /* 0x000fce000000001c */
.L_x_8332:
[----:B------:R-:W-:Y:S05]  /*5d20*/  BSYNC B1 ;  /* 0x0000000000017941 */ /* 0x000fea0003800000 */
.L_x_8331:
        /* <DEDUP_REMOVED lines=280> */
.L_x_8341:
        /* <DEDUP_REMOVED lines=281> */
.L_x_8342:
        /* <DEDUP_REMOVED lines=280> */
.L_x_8343:
        /* <DEDUP_REMOVED lines=280> */
.L_x_8344:
[----:B------:R-:W-:-:S04]  /*a340*/  IADD3 R14, P1, P2, R0, R24, R12 ;  /* 0x00000018000e7210 */ /* 0x000fc80007a3e00c */
[----:B------:R-:W-:-:S05]  /*a350*/  IADD3.X R15, RZ, R25, R11, P1, P2 ;  /* 0x00000019ff0f7210 */ /* 0x000fca0000fe440b */
[----:B------:R0:W5:Y:S04]  /*a360*/  LDG.E.U8 R28, desc[UR36][R14.64] ;  /* 0x000000240e1c7981 */ /* 0x000168000c1e1100 */
.L_x_8340:
[----:B------:R-:W-:Y:S05]  /*a370*/  BSYNC B1 ;  /* 0x0000000000017941 */ /* 0x000fea0003800000 */
.L_x_8339:
[----:B------:R-:W-:Y:S04]  /*a380*/  BSSY B1, `(.L_x_8345) ;  /* 0x0000016000017945 */ /* 0x000fe80003800000 */
[----:B------:R-:W-:Y:S05]  /*a390*/  @P0 BRA `(.L_x_8346) ;  /* 0x0000000000500947 */ /* 0x000fea0003800000 */
[----:B------:R-:W-:Y:S02]  /*a3a0*/  IADD3 R9, R9, R10, RZ ;  /* 0x0000000a09097210 */ /* 0x000fe40007ffe0ff */
[----:B-----5:R-:W-:Y:S02]  /*a3b0*/  LOP3.LUT R4, R4, 0xff, RZ, 0xc0, !PT ;  /* 0x000000ff04047812 */ /* 0x020fe400078ec0ff */
[----:B------:R-:W-:Y:S02]  /*a3c0*/  ISETP.GE.U32.AND P0, PT, R9, R13, PT ;  /* 0x0000000d0900720c */ /* 0x000fe40003f06070 */
[----:B------:R-:W-:-:S05]  /*a3d0*/  IADD3 R23, P1, R4, R23, RZ ;  /* 0x0000001704177210 */ /* 0x000fca0007f3e0ff */
[----:B------:R-:W-:-:S06]  /*a3e0*/  IMAD.X R22, RZ, RZ, R22, P1 ;  /* 0x000000ffff167224 */ /* 0x000fcc00008e0616 */
[----:B------:R-:W-:Y:S05]  /*a3f0*/  @P0 BRA `(.L_x_8346) ;  /* 0x0000000000380947 */ /* 0x000fea0003800000 */
[----:B------:R-:W-:Y:S02]  /*a400*/  LOP3.LUT R0, R3, 0xff, RZ, 0xc0, !PT ;  /* 0x000000ff03007812 */ /* 0x000fe400078ec0ff */
[----:B------:R-:W-:Y:S02]  /*a410*/  IADD3 R3, R9, R10, RZ ;  /* 0x0000000a09037210 */ /* 0x000fe40007ffe0ff */
[----:B------:R-:W-:Y:S02]  /*a420*/  IADD3 R21, P1, R0, R21, RZ ;  /* 0x0000001500157210 */ /* 0x000fe40007f3e0ff */
[----:B------:R-:W-:-:S03]  /*a430*/  ISETP.GE.U32.AND P0, PT, R3, R13, PT ;  /* 0x0000000d0300720c */ /* 0x000fc60003f06070 */
[----:B------:R-:W-:-:S10]  /*a440*/  IMAD.X R20, RZ, RZ, R20, P1 ;  /* 0x000000ffff147224 */ /* 0x000fd400008e0614 */
[----:B------:R-:W-:Y:S05]  /*a450*/  @P0 BRA `(.L_x_8346) ;  /* 0x0000000000200947 */ /* 0x000fea0003800000 */
[----:B------:R-:W-:Y:S02]  /*a460*/  IADD3 R10, R3, R10, RZ ;  /* 0x0000000a030a7210 */ /* 0x000fe40007ffe0ff */
[----:B------:R-:W-:Y:S02]  /*a470*/  LOP3.LUT R9, R2, 0xff, RZ, 0xc0, !PT ;  /* 0x000000ff02097812 */ /* 0x000fe400078ec0ff */
[----:B------:R-:W-:Y:S02]  /*a480*/  ISETP.GE.U32.AND P0, PT, R10, R13, PT ;  /* 0x0000000d0a00720c */ /* 0x000fe40003f06070 */
[----:B------:R-:W-:-:S05]  /*a490*/  IADD3 R6, P1, R9, R6, RZ ;  /* 0x0000000609067210 */ /* 0x000fca0007f3e0ff */
[----:B------:R-:W-:-:S06]  /*a4a0*/  IMAD.X R5, RZ, RZ, R5, P1 ;  /* 0x000000ffff057224 */ /* 0x000fcc00008e0605 */
[----:B------:R-:W-:-:S04]  /*a4b0*/  @!P0 LOP3.LUT R3, R28, 0xff, RZ, 0xc0, !PT ;  /* 0x000000ff1c038812 */ /* 0x000fc800078ec0ff */
[----:B------:R-:W-:-:S04]  /*a4c0*/  @!P0 IADD3 R8, P2, R3, R8, RZ ;  /* 0x0000000803088210 */ /* 0x000fc80007f5e0ff */
[----:B------:R-:W-:-:S09]  /*a4d0*/  @!P0 IADD3.X R7, RZ, R7, RZ, P2, !PT ;  /* 0x00000007ff078210 */ /* 0x000fd200017fe4ff */
.L_x_8346:
[----:B------:R-:W-:Y:S05]  /*a4e0*/  BSYNC B1 ;  /* 0x0000000000017941 */ /* 0x000fea0003800000 */
.L_x_8345:
[----:B------:R-:W-:-:S04]  /*a4f0*/  IADD3 R21, P0, P1, R6, R21, R23 ;  /* 0x0000001506157210 */ /* 0x000fc8000791e017 */
[----:B------:R-:W-:Y:S02]  /*a500*/  IADD3 R16, P2, R21, R8, RZ ;  /* 0x0000000815107210 */ /* 0x000fe40007f5e0ff */
[----:B------:R-:W-:-:S05]  /*a510*/  IADD3.X R20, R5, R20, R22, P0, P1 ;  /* 0x0000001405147210 */ /* 0x000fca00007e2416 */
[----:B------:R-:W-:Y:S01]  /*a520*/  IMAD.X R17, R20, 0x1, R7, P2 ;  /* 0x0000000114117824 */ /* 0x000fe200010e0607 */
[----:B------:R-:W-:Y:S06]  /*a530*/  BRA `(.L_x_8314) ;  /* 0x0000000c00707947 */ /* 0x000fec0003800000 */
.L_x_8330:
        /* <DEDUP_REMOVED lines=12> */
.L_x_8350:
        /* <DEDUP_REMOVED lines=23> */
[----:B--2---:R-:W-:Y:S02]  /*a770*/  LOP3.LUT R28, R14, 0xff, RZ, 0xc0, !PT ;  /* 0x000000ff0e1c7812 */ /* 0x004fe400078ec0ff */
[----:B---3--:R-:W-:Y:S02]  /*a780*/  LOP3.LUT R24, R16, 0xff, RZ, 0xc0, !PT ;  /* 0x000000ff10187812 */ /* 0x008fe400078ec0ff */
[----:B----4-:R-:W-:Y:S02]  /*a790*/  LOP3.LUT R25, R18, 0xff, RZ, 0xc0, !PT ;  /* 0x000000ff12197812 */ /* 0x010fe400078ec0ff */
[----:B-----5:R-:W-:Y:S02]  /*a7a0*/  LOP3.LUT R15, R23, 0xff, RZ, 0xc0, !PT ;  /* 0x000000ff170f7812 */ /* 0x020fe400078ec0ff */
[----:B------:R-:W-:-:S02]  /*a7b0*/  IADD3 R3, P2, R3, R24, RZ ;  /* 0x0000001803037210 */ /* 0x000fc40007f5e0ff */
[----:B------:R-:W-:Y:S02]  /*a7c0*/  IADD3 R8, P4, R15, R8, RZ ;  /* 0x000000080f087210 */ /* 0x000fe40007f9e0ff */
[----:B------:R-:W-:Y:S02]  /*a7d0*/  IADD3 R5, P1, R5, R28, RZ ;  /* 0x0000001c05057210 */ /* 0x000fe40007f3e0ff */
[----:B------:R-:W-:Y:S01]  /*a7e0*/  IADD3 R0, P3, R0, R25, RZ ;  /* 0x0000001900007210 */ /* 0x000fe20007f7e0ff */
[----:B------:R-:W-:Y:S01]  /*a7f0*/  IMAD.X R4, RZ, RZ, R4, P2 ;  /* 0x000000ffff047224 */ /* 0x000fe200010e0604 */
[----:B------:R-:W-:Y:S01]  /*a800*/  IADD3.X R6, RZ, R6, RZ, P1, !PT ;  /* 0x00000006ff067210 */ /* 0x000fe20000ffe4ff */
[----:B------:R-:W-:Y:S01]  /*a810*/  IMAD.X R7, RZ, RZ, R7, P4 ;  /* 0x000000ffff077224 */ /* 0x000fe200020e0607 */
[----:B------:R-:W-:Y:S01]  /*a820*/  IADD3.X R2, RZ, R2, RZ, P3, !PT ;  /* 0x00000002ff027210 */ /* 0x000fe20001ffe4ff */
[----:B------:R-:W-:Y:S08]  /*a830*/  @!P0 BRA `(.L_x_8350) ;  /* 0xfffffffc00708947 */ /* 0x000ff0000383ffff */
[----:B------:R-:W-:Y:S05]  /*a840*/  BSYNC B2 ;  /* 0x0000000000027941 */ /* 0x000fea0003800000 */
.L_x_8349:
[----:B------:R-:W-:Y:S02]  /*a850*/  PRMT R21, R18, 0x7610, R21 ;  /* 0x0000761012157816 */ /* 0x000fe40000000015 */
[----:B------:R-:W-:Y:S02]  /*a860*/  PRMT R19, R14, 0x7610, R19 ;  /* 0x000076100e137816 */ /* 0x000fe40000000013 */
[----:B------:R-:W-:Y:S02]  /*a870*/  PRMT R20, R16, 0x7610, R20 ;  /* 0x0000761010147816 */ /* 0x000fe40000000014 */
[----:B------:R-:W-:-:S07]  /*a880*/  PRMT R18, R23, 0x7610, R18 ;  /* 0x0000761017127816 */ /* 0x000fce0000000012 */
.L_x_8348:
[----:B------:R-:W-:Y:S05]  /*a890*/  BSYNC B1 ;  /* 0x0000000000017941 */ /* 0x000fea0003800000 */
.L_x_8347:
        /* <DEDUP_REMOVED lines=28> */
.L_x_8352:
[----:B------:R-:W-:Y:S05]  /*aa60*/  BSYNC B1 ;  /* 0x0000000000017941 */ /* 0x000fea0003800000 */
.L_x_8351:
[----:B------:R-:W-:Y:S04]  /*aa70*/  BSSY B1, `(.L_x_8353) ;  /* 0x0000016000017945 */ /* 0x000fe80003800000 */
[----:B------:R-:W-:Y:S05]  /*aa80*/  @P0 BRA `(.L_x_8354) ;  /* 0x0000000000500947 */ /* 0x000fea0003800000 */
[----:B------:R-:W-:Y:S01]  /*aa90*/  IMAD.IADD R9, R9, 0x1, R10 ;  /* 0x0000000109097824 */ /* 0x000fe200078e020a */
[----:B-----5:R-:W-:-:S04]  /*aaa0*/  LOP3.LUT R12, R19, 0xff, RZ, 0xc0, !PT ;  /* 0x000000ff130c7812 */ /* 0x020fc800078ec0ff */
[----:B------:R-:W-:Y:S02]  /*aab0*/  ISETP.GE.U32.AND P0, PT, R9, R13, PT ;  /* 0x0000000d0900720c */ /* 0x000fe40003f06070 */
[----:B------:R-:W-:-:S04]  /*aac0*/  IADD3 R5, P1, R12, R5, RZ ;  /* 0x000000050c057210 */ /* 0x000fc80007f3e0ff */
[----:B------:R-:W-:-:S07]  /*aad0*/  IADD3.X R6, RZ, R6, RZ, P1, !PT ;  /* 0x00000006ff067210 */ /* 0x000fce0000ffe4ff */
[----:B------:R-:W-:Y:S05]  /*aae0*/  @P0 BRA `(.L_x_8354) ;  /* 0x0000000000380947 */ /* 0x000fea0003800000 */
[----:B------:R-:W-:Y:S01]  /*aaf0*/  IMAD.IADD R9, R9, 0x1, R10 ;  /* 0x0000000109097824 */ /* 0x000fe200078e020a */
[----:B------:R-:W-:-:S04]  /*ab00*/  LOP3.LUT R20, R20, 0xff, RZ, 0xc0, !PT ;  /* 0x000000ff14147812 */ /* 0x000fc800078ec0ff */
        /* <DEDUP_REMOVED lines=9> */
[----:B------:R-:W-:-:S04]  /*aba0*/  @!P0 LOP3.LUT R9, R18, 0xff, RZ, 0xc0, !PT ;  /* 0x000000ff12098812 */ /* 0x000fc800078ec0ff */
[----:B------:R-:W-:-:S05]  /*abb0*/  @!P0 IADD3 R8, P2, R9, R8, RZ ;  /* 0x0000000809088210 */ /* 0x000fca0007f5e0ff */
[----:B------:R-:W-:-:S08]  /*abc0*/  @!P0 IMAD.X R7, RZ, RZ, R7, P2 ;  /* 0x000000ffff078224 */ /* 0x000fd000010e0607 */
.L_x_8354:
[----:B------:R-:W-:Y:S05]  /*abd0*/  BSYNC B1 ;  /* 0x0000000000017941 */ /* 0x000fea0003800000 */
.L_x_8353:
[----:B------:R-:W-:-:S04]  /*abe0*/  IADD3 R3, P0, P1, R0, R3, R5 ;  /* 0x0000000300037210 */ /* 0x000fc8000791e005 */
[----:B0-----:R-:W-:Y:S02]  /*abf0*/  IADD3 R16, P2, R3, R8, RZ ;  /* 0x0000000803107210 */ /* 0x001fe40007f5e0ff */
[----:B------:R-:W-:-:S04]  /*ac00*/  IADD3.X R2, R2, R4, R6, P0, P1 ;  /* 0x0000000402027210 */ /* 0x000fc800007e2406 */
[----:B------:R-:W-:Y:S01]  /*ac10*/  IADD3.X R17, R2, R7, RZ, P2, !PT ;  /* 0x0000000702117210 */ /* 0x000fe200017fe4ff */
[----:B------:R-:W-:Y:S06]  /*ac20*/  BRA `(.L_x_8314) ;  /* 0x0000000400b47947 */ /* 0x000fec0003800000 */
.L_x_8329:
        /* <DEDUP_REMOVED lines=19> */
.L_x_8358:
[CC--:B------:R-:W-:Y:S01]  /*ad60*/  IADD3 R14, R22.reuse, R5.reuse, RZ ;  /* 0x00000005160e7210 */ /* 0x0c0fe20007ffe0ff */
[----:B------:R-:W-:Y:S02]  /*ad70*/  ULDC.64 UR4, c[0x0][0x5f0] ;  /* 0x00017c0000047ab9 */ /* 0x000fe40000000a00 */
[--C-:B------:R-:W-:Y:S02]  /*ad80*/  IADD3 R8, P0, P1, R22, UR4, R12.reuse ;  /* 0x0000000416087c10 */ /* 0x100fe4000f91e00c */
[C---:B------:R-:W-:Y:S01]  /*ad90*/  IMAD.IADD R18, R14.reuse, 0x1, R5 ;  /* 0x000000010e127824 */ /* 0x040fe200078e0205 */
[----:B------:R-:W-:Y:S02]  /*ada0*/  IADD3 R14, P2, P3, R14, UR4, R12 ;  /* 0x000000040e0e7c10 */ /* 0x000fe4000fb5e00c */
[----:B------:R-:W-:Y:S02]  /*adb0*/  IADD3.X R9, RZ, UR5, R11, P0, P1 ;  /* 0x00000005ff097c10 */ /* 0x000fe400087e240b */
[----:B------:R-:W-:-:S02]  /*adc0*/  IADD3 R22, R18, R5, RZ ;  /* 0x0000000512167210 */ /* 0x000fc40007ffe0ff */
[--C-:B------:R-:W-:Y:S01]  /*add0*/  IADD3.X R15, RZ, UR5, R11.reuse, P2, P3 ;  /* 0x00000005ff0f7c10 */ /* 0x100fe200097e640b */
[----:B------:R-:W2:Y:S01]  /*ade0*/  LDG.E.U8 R8, desc[UR36][R8.64] ;  /* 0x0000002408087981 */ /* 0x000ea2000c1e1100 */
[--C-:B------:R-:W-:Y:S02]  /*adf0*/  IADD3 R20, P2, P3, R22, UR4, R12.reuse ;  /* 0x0000000416147c10 */ /* 0x100fe4000fb5e00c */
[----:B------:R-:W-:Y:S01]  /*ae00*/  IADD3 R18, P0, P1, R18, UR4, R12 ;  /* 0x0000000412127c10 */ /* 0x000fe2000f91e00c */
[----:B------:R-:W3:Y:S01]  /*ae10*/  LDG.E.U8 R14, desc[UR36][R14.64] ;  /* 0x000000240e0e7981 */ /* 0x000ee2000c1e1100 */
[--C-:B------:R-:W-:Y:S02]  /*ae20*/  IADD3.X R21, RZ, UR5, R11.reuse, P2, P3 ;  /* 0x00000005ff157c10 */ /* 0x100fe400097e640b */
[----:B------:R-:W-:-:S04]  /*ae30*/  IADD3.X R19, RZ, UR5, R11, P0, P1 ;  /* 0x00000005ff137c10 */ /* 0x000fc800087e240b */
[----:B------:R-:W4:Y:S04]  /*ae40*/  LDG.E.U8 R21, desc[UR36][R20.64] ;  /* 0x0000002414157981 */ /* 0x000f28000c1e1100 */
[----:B------:R-:W5:Y:S01]  /*ae50*/  LDG.E.U8 R17, desc[UR36][R18.64] ;  /* 0x0000002412117981 */ /* 0x000f62000c1e1100 */
[----:B------:R-:W-:-:S04]  /*ae60*/  IMAD.IADD R22, R22, 0x1, R5 ;  /* 0x0000000116167824 */ /* 0x000fc800078e0205 */
[----:B------:R-:W-:-:S05]  /*ae70*/  IMAD R24, R5, 0x3, R22 ;  /* 0x0000000305187824 */ /* 0x000fca00078e0216 */
[----:B------:R-:W-:Y:S02]  /*ae80*/  ISETP.GE.U32.AND P0, PT, R24, R13, PT ;  /* 0x0000000d1800720c */ /* 0x000fe40003f06070 */
[----:B--2---:R-:W-:Y:S02]  /*ae90*/  LOP3.LUT R25, R8, 0xff, RZ, 0xc0, !PT ;  /* 0x000000ff08197812 */ /* 0x004fe400078ec0ff */
[----:B---3--:R-:W-:Y:S02]  /*aea0*/  LOP3.LUT R24, R14, 0xff, RZ, 0xc0, !PT ;  /* 0x000000ff0e187812 */ /* 0x008fe400078ec0ff */
[----:B------:R-:W-:Y:S02]  /*aeb0*/  IADD3 R10, P1, R10, R25, RZ ;  /* 0x000000190a0a7210 */ /* 0x000fe40007f3e0ff */
[----:B----4-:R-:W-:Y:S02]  /*aec0*/  LOP3.LUT R9, R21, 0xff, RZ, 0xc0, !PT ;  /* 0x000000ff15097812 */ /* 0x010fe400078ec0ff */
[----:B-----5:R-:W-:-:S02]  /*aed0*/  LOP3.LUT R23, R17, 0xff, RZ, 0xc0, !PT ;  /* 0x000000ff11177812 */ /* 0x020fc400078ec0ff */
        /* <DEDUP_REMOVED lines=9> */
.L_x_8357:
[----:B------:R-:W-:Y:S02]  /*af70*/  PRMT R20, R17, 0x7610, R20 ;  /* 0x0000761011147816 */ /* 0x000fe40000000014 */
[----:B------:R-:W-:Y:S02]  /*af80*/  PRMT R18, R8, 0x7610, R18 ;  /* 0x0000761008127816 */ /* 0x000fe40000000012 */
[----:B------:R-:W-:Y:S02]  /*af90*/  PRMT R19, R14, 0x7610, R19 ;  /* 0x000076100e137816 */ /* 0x000fe40000000013 */
[----:B------:R-:W-:-:S07]  /*afa0*/  PRMT R17, R21, 0x7610, R17 ;  /* 0x0000761015117816 */ /* 0x000fce0000000011 */
.L_x_8356:
[----:B------:R-:W-:Y:S05]  /*afb0*/  BSYNC B1 ;  /* 0x0000000000017941 */ /* 0x000fea0003800000 */
.L_x_8355:
[----:B------:R-:W-:Y:S01]  /*afc0*/  ISETP.GE.U32.AND P0, PT, R22, R13, PT ;  /* 0x0000000d1600720c */ /* 0x000fe20003f06070 */
[----:B------:R-:W-:-:S12]  /*afd0*/  BSSY B1, `(.L_x_8359) ;  /* 0x0000017000017945 */ /* 0x000fd80003800000 */
[----:B------:R-:W-:Y:S05]  /*afe0*/  @P0 BRA `(.L_x_8360) ;  /* 0x0000000000540947 */ /* 0x000fea0003800000 */
[----:B------:R-:W0:Y:S02]  /*aff0*/  LDC.64 R8, c[0x0][0x5f0] ;  /* 0x00017c00ff087b82 */ /* 0x000e240000000a00 */
[----:B0-----:R-:W-:-:S04]  /*b000*/  IADD3 R14, P1, P2, R22, R8, R12 ;  /* 0x00000008160e7210 */ /* 0x001fc80007a3e00c */
[----:B------:R-:W-:-:S05]  /*b010*/  IADD3.X R15, RZ, R9, R11, P1, P2 ;  /* 0x00000009ff0f7210 */ /* 0x000fca0000fe440b */
[----:B------:R0:W5:Y:S01]  /*b020*/  LDG.E.U8 R18, desc[UR36][R14.64] ;  /* 0x000000240e127981 */ /* 0x000162000c1e1100 */
[----:B------:R-:W-:-:S04]  /*b030*/  IADD3 R21, R22, R5, RZ ;  /* 0x0000000516157210 */ /* 0x000fc80007ffe0ff */
[----:B------:R-:W-:-:S13]  /*b040*/  ISETP.GE.U32.AND P1, PT, R21, R13, PT ;  /* 0x0000000d1500720c */ /* 0x000fda0003f26070 */
[----:B0-----:R-:W-:Y:S05]  /*b050*/  @P1 BRA `(.L_x_8360) ;  /* 0x0000000000381947 */ /* 0x001fea0003800000 */
[----:B------:R-:W-:-:S04]  /*b060*/  IADD3 R14, P1, P2, R21, R8, R12 ;  /* 0x00000008150e7210 */ /* 0x000fc80007a3e00c */
[----:B------:R-:W-:-:S05]  /*b070*/  IADD3.X R15, RZ, R9, R11, P1, P2 ;  /* 0x00000009ff0f7210 */ /* 0x000fca0000fe440b */
[----:B------:R0:W5:Y:S01]  /*b080*/  LDG.E.U8 R19, desc[UR36][R14.64] ;  /* 0x000000240e137981 */ /* 0x000162000c1e1100 */
[----:B------:R-:W-:-:S05]  /*b090*/  IMAD.IADD R21, R21, 0x1, R5 ;  /* 0x0000000115157824 */ /* 0x000fca00078e0205 */
[----:B------:R-:W-:-:S13]  /*b0a0*/  ISETP.GE.U32.AND P1, PT, R21, R13, PT ;  /* 0x0000000d1500720c */ /* 0x000fda0003f26070 */
[----:B0-----:R-:W-:Y:S05]  /*b0b0*/  @P1 BRA `(.L_x_8360) ;  /* 0x0000000000201947 */ /* 0x001fea0003800000 */
[C---:B------:R-:W-:Y:S02]  /*b0c0*/  IADD3 R15, R21.reuse, R5, RZ ;  /* 0x00000005150f7210 */ /* 0x040fe40007ffe0ff */
[----:B------:R-:W-:Y:S02]  /*b0d0*/  IADD3 R14, P2, P3, R21, R8, R12 ;  /* 0x00000008150e7210 */ /* 0x000fe40007b5e00c */
[----:B------:R-:W-:-:S13]  /*b0e0*/  ISETP.GE.U32.AND P1, PT, R15, R13, PT ;  /* 0x0000000d0f00720c */ /* 0x000fda0003f26070 */
[----:B------:R-:W-:Y:S02]  /*b0f0*/  @!P1 IADD3 R8, P4, P5, R15, R8, R12 ;  /* 0x000000080f089210 */ /* 0x000fe40007d9e00c */
[-CC-:B------:R-:W-:Y:S02]  /*b100*/  IADD3.X R15, RZ, R9.reuse, R11.reuse, P2, P3 ;  /* 0x00000009ff0f7210 */ /* 0x180fe400017e640b */
[----:B------:R-:W-:-:S03]  /*b110*/  @!P1 IADD3.X R9, RZ, R9, R11, P4, P5 ;  /* 0x00000009ff099210 */ /* 0x000fc600027ea40b */
[----:B------:R0:W5:Y:S04]  /*b120*/  LDG.E.U8 R20, desc[UR36][R14.64] ;  /* 0x000000240e147981 */ /* 0x000168000c1e1100 */
[----:B------:R0:W5:Y:S02]  /*b130*/  @!P1 LDG.E.U8 R17, desc[UR36][R8.64] ;  /* 0x0000002408119981 */ /* 0x000164000c1e1100 */
.L_x_8360:
[----:B------:R-:W-:Y:S05]  /*b140*/  BSYNC B1 ;  /* 0x0000000000017941 */ /* 0x000fea0003800000 */
.L_x_8359:
[----:B------:R-:W-:Y:S04]  /*b150*/  BSSY B1, `(.L_x_8361) ;  /* 0x0000016000017945 */ /* 0x000fe80003800000 */
[----:B------:R-:W-:Y:S05]  /*b160*/  @P0 BRA `(.L_x_8362) ;  /* 0x0000000000500947 */ /* 0x000fea0003800000 */
[----:B------:R-:W-:Y:S01]  /*b170*/  IMAD.IADD R12, R22, 0x1, R5 ;  /* 0x00000001160c7824 */ /* 0x000fe200078e0205 */
[----:B0----5:R-:W-:-:S04]  /*b180*/  LOP3.LUT R9, R18, 0xff, RZ, 0xc0, !PT ;  /* 0x000000ff12097812 */ /* 0x021fc800078ec0ff */
        /* <DEDUP_REMOVED lines=18> */
.L_x_8362:
[----:B------:R-:W-:Y:S05]  /*b2b0*/  BSYNC B1 ;  /* 0x0000000000017941 */ /* 0x000fea0003800000 */
.L_x_8361:
[----:B------:R-:W-:-:S04]  /*b2c0*/  IADD3 R7, P0, P1, R6, R7, R10 ;  /* 0x0000000706077210 */ /* 0x000fc8000791e00a */
[----:B------:R-:W-:Y:S02]  /*b2d0*/  IADD3 R16, P2, R16, R7, RZ ;  /* 0x0000000710107210 */ /* 0x000fe40007f5e0ff */
[----:B------:R-:W-:-:S04]  /*b2e0*/  IADD3.X R3, R2, R3, R4, P0, P1 ;  /* 0x0000000302037210 */ /* 0x000fc800007e2404 */
[----:B-----5:R-:W-:-:S07]  /*b2f0*/  IADD3.X R17, R0, R3, RZ, P2, !PT ;  /* 0x0000000300117210 */ /* 0x020fce00017fe4ff */
.L_x_8314:
[----:B------:R-:W-:Y:S05]  /*b300*/  BSYNC B0 ;  /* 0x0000000000007941 */ /* 0x000fea0003800000 */
.L_x_8313:
        /* <DEDUP_REMOVED lines=18> */
.L_x_8364:
        /* <DEDUP_REMOVED lines=15> */
.L_x_8363:
[----:B------:R-:W-:Y:S02]  /*b520*/  ULDC UR4, c[0x0][0x238] ;  /* 0x00008e0000047ab9 */ /* 0x000fe40000000800 */
[----:B------:R-:W-:-:S13]  /*b530*/  ISETP.NE.AND P0, PT, RZ, UR4, PT ;  /* 0x00000004ff007c0c */ /* 0x000fda000bf05270 */
[----:B------:R-:W-:Y:S05]  /*b540*/  @!P0 BRA `(.L_x_8365) ;  /* 0x0000000000b08947 */ /* 0x000fea0003800000 */
[----:B------:R-:W2:Y:S02]  /*b550*/  LDC R7, c[0x0][RZ] ;  /* 0x00000000ff077b82 */ /* 0x000ea40000000800 */
[----:B--2---:R-:W-:Y:S02]  /*b560*/  ISETP.GT.AND P0, PT, R7, 0x20, PT ;  /* 0x000000200700780c */ /* 0x004fe40003f04270 */
[----:B------:R-:W-:-:S11]  /*b570*/  MOV R0, R7 ;  /* 0x0000000700007202 */ /* 0x000fd60000000f00 */
        /* <DEDUP_REMOVED lines=16> */
.L_x_8367:
        /* <DEDUP_REMOVED lines=8> */
[----:B-1----:R-:W-:-:S05]  /*b700*/  @!P0 IADD3 R16, P1, R2, R16, RZ ;  /* 0x0000001002108210 */ /* 0x002fca0007f3e0ff */
[----:B------:R-:W-:-:S05]  /*b710*/  @!P0 IMAD.X R17, R3, 0x1, R17, P1 ;  /* 0x0000000103118824 */ /* 0x000fca00008e0611 */
[----:B------:R1:W-:Y:S01]  /*b720*/  @!P0 STS.64 [R5], R16 ;  /* 0x0000001005008388 */ /* 0x0003e20000000a00 */
[----:B------:R-:W-:-:S13]  /*b730*/  ISETP.GE.AND P0, PT, R0, 0x20, PT ;  /* 0x000000200000780c */ /* 0x000fda0003f06270 */
[----:B-1----:R-:W-:Y:S05]  /*b740*/  @P0 BRA `(.L_x_8367) ;  /* 0xfffffffc00cc0947 */ /* 0x002fea000383ffff */
[----:B------:R-:W-:-:S11]  /*b750*/  HFMA2.MMA R0, -RZ, RZ, 0, 1.9073486328125e-06 ;  /* 0x00000020ff007435 */ /* 0x000fd600000001ff */
.L_x_8366:
[----:B------:R-:W-:Y:S01]  /*b760*/  BAR.SYNC.DEFER_BLOCKING 0x0 ;  /* 0x0000000000007b1d */ /* 0x000fe20000010000 */
[----:B------:R-:W-:-:S13]  /*b770*/  ISETP.GE.AND P0, PT, R0, 0x2, PT ;  /* 0x000000020000780c */ /* 0x000fda0003f06270 */
[----:B------:R-:W-:Y:S05]  /*b780*/  @!P0 BRA `(.L_x_8365) ;  /* 0x0000000000208947 */ /* 0x000fea0003800000 */
[----:B-----5:R-:W-:-:S07]  /*b790*/  IMAD.MOV.U32 R3, RZ, RZ, 0x1 ;  /* 0x00000001ff037424 */ /* 0x020fce00078e00ff */
.L_x_8368:
[----:B-1----:R-:W1:Y:S04]  /*b7a0*/  SHFL.DOWN PT, R5, R16, R3, 0x1f ;  /* 0x08001f0310057589 */ /* 0x002e6800000e0000 */
[----:B------:R2:W3:Y:S02]  /*b7b0*/  SHFL.DOWN PT, R2, R17, R3, 0x1f ;  /* 0x08001f0311027589 */ /* 0x0004e400000e0000 */
[----:B--2---:R-:W-:-:S04]  /*b7c0*/  SHF.L.U32 R3, R3, 0x1, RZ ;  /* 0x0000000103037819 */ /* 0x004fc800000006ff */
[----:B------:R-:W-:Y:S02]  /*b7d0*/  ISETP.GE.AND P0, PT, R3, R0, PT ;  /* 0x000000000300720c */ /* 0x000fe40003f06270 */
[----:B-1----:R-:W-:-:S05]  /*b7e0*/  IADD3 R16, P1, R5, R16, RZ ;  /* 0x0000001005107210 */ /* 0x002fca0007f3e0ff */
[----:B---3--:R-:W-:-:S06]  /*b7f0*/  IMAD.X R17, R2, 0x1, R17, P1 ;  /* 0x0000000102117824 */ /* 0x008fcc00008e0611 */
[----:B------:R-:W-:Y:S05]  /*b800*/  @!P0 BRA `(.L_x_8368) ;  /* 0xfffffffc00e48947 */ /* 0x000fea000383ffff */
.L_x_8365:
[----:B------:R-:W2:Y:S01]  /*b810*/  LDC R0, c[0x0][0x3f4] ;  /* 0x0000fd00ff007b82 */ /* 0x000ea20000000800 */
[----:B-----5:R-:W-:Y:S02]  /*b820*/  MOV R18, RZ ;  /* 0x000000ff00127202 */ /* 0x020fe40000000f00 */
        /* <DEDUP_REMOVED lines=275> */
.L_x_8369:
[----:B------:R-:W-:Y:S01]  /*c960*/  ULDC.64 UR4, c[0x0][0x608] ;  /* 0x0001820000047ab9 */ /* 0x000fe20000000a00 */
[----:B------:R-:W-:Y:S01]  /*c970*/  HFMA2.MMA R0, -RZ, RZ, 0, 0 ;  /* 0x00000000ff007435 */ /* 0x000fe200000001ff */
[----:B------:R-:W-:Y:S02]  /*c980*/  ISETP.NE.U32.AND P0, PT, RZ, UR4, PT ;  /* 0x00000004ff007c0c */ /* 0x000fe4000bf05070 */
[----:B------:R-:W-:Y:S01]  /*c990*/  CS2R R2, SRZ ;  /* 0x0000000000027805 */ /* 0x000fe2000001ff00 */
[----:B------:R-:W-:Y:S01]  /*c9a0*/  IMAD.MOV.U32 R4, RZ, RZ, RZ ;  /* 0x000000ffff047224 */ /* 0x000fe200078e00ff */
[----:B------:R-:W-:-:S13]  /*c9b0*/  ISETP.NE.AND.EX P0, PT, RZ, UR5, PT, P0 ;  /* 0x00000005ff007c0c */ /* 0x000fda000bf05300 */
[----:B------:R-:W-:Y:S05]  /*c9c0*/  @!P0 BRA `(.L_x_8370) ;  /* 0x0000000400188947 */ /* 0x000fea0003800000 */
[----:B------:R-:W-:Y:S01]  /*c9d0*/  IMAD.MOV.U32 R6, RZ, RZ, 0x1 ;  /* 0x00000001ff067424 */ /* 0x000fe200078e00ff */
[----:B------:R-:W-:Y:S01]  /*c9e0*/  MOV R3, RZ ;  /* 0x000000ff00037202 */ /* 0x000fe20000000f00 */
[----:B------:R-:W-:Y:S01]  /*c9f0*/  IMAD.MOV.U32 R10, RZ, RZ, 0x8 ;  /* 0x00000008ff0a7424 */ /* 0x000fe200078e00ff */
[----:B------:R-:W-:-:S07]  /*ca00*/  MOV R11, 0x0 ;  /* 0x00000000000b7802 */ /* 0x000fce0000000f00 */
.L_x_8373:
[-C--:B------:R-:W-:Y:S02]  /*ca10*/  LOP3.LUT R0, R3, R11.reuse, RZ, 0xfc, !PT ;  /* 0x0000000b03007212 */ /* 0x080fe400078efcff */
[----:B------:R-:W-:Y:S02]  /*ca20*/  MOV R7, R11 ;  /* 0x0000000b00077202 */ /* 0x000fe40000000f00 */
[----:B------:R-:W-:Y:S01]  /*ca30*/  ISETP.NE.U32.AND P0, PT, R0, RZ, PT ;  /* 0x000000ff0000720c */ /* 0x000fe20003f05070 */
[----:B------:R-:W-:-:S12]  /*ca40*/  IMAD.MOV.U32 R0, RZ, RZ, R10 ;  /* 0x000000ffff007224 */ /* 0x000fd800078e000a */
[----:B------:R-:W-:Y:S05]  /*ca50*/  @!P0 BRA `(.L_x_8371) ;  /* 0x0000000000148947 */ /* 0x000fea0003800000 */
[----:B0-----:R-:W-:Y:S01]  /*ca60*/  IMAD.MOV.U32 R9, RZ, RZ, R10 ;  /* 0x000000ffff097224 */ /* 0x001fe200078e000a */
[----:B------:R-:W-:Y:S02]  /*ca70*/  MOV R10, R3 ;  /* 0x00000003000a7202 */ /* 0x000fe40000000f00 */
[----:B------:R-:W-:-:S07]  /*ca80*/  MOV R8, 0xcaa0 ;  /* 0x0000caa000087802 */ /* 0x000fce0000000f00 */
[----:B-1----:R-:W-:Y:S05]  /*ca90*/  CALL.REL.NOINC `($__internal_41_$__cuda_sm20_rem_u64) ;  /* 0x0000003000087944 */ /* 0x002fea0003c00000 */
[----:B------:R-:W-:Y:S05]  /*caa0*/  BRA `(.L_x_8372) ;  /* 0x00000000004c7947 */ /* 0x000fea0003800000 */
.L_x_8371:
[----:B------:R-:W2:Y:S01]  /*cab0*/  I2F.U32.RP R4, R10 ;  /* 0x0000000a00047306 */ /* 0x000ea20000209000 */
[----:B------:R-:W-:Y:S01]  /*cac0*/  ISETP.NE.U32.AND P1, PT, R10, RZ, PT ;  /* 0x000000ff0a00720c */ /* 0x000fe20003f25070 */
[----:B------:R-:W-:-:S06]  /*cad0*/  HFMA2.MMA R11, -RZ, RZ, 0, 0 ;  /* 0x00000000ff0b7435 */ /* 0x000fcc00000001ff */
[----:B--2---:R-:W2:Y:S02]  /*cae0*/  MUFU.RCP R4, R4 ;  /* 0x0000000400047308 */ /* 0x004ea40000001000 */
[----:B--2---:R-:W-:-:S06]  /*caf0*/  VIADD R2, R4, 0xffffffe ;  /* 0x0ffffffe04027836 */ /* 0x004fcc0000000000 */
[----:B------:R2:W1:Y:S02]  /*cb00*/  F2I.FTZ.U32.TRUNC.NTZ R3, R2 ;  /* 0x0000000200037305 */ /* 0x000464000021f000 */
[----:B--2---:R-:W-:Y:S01]  /*cb10*/  IMAD.MOV.U32 R2, RZ, RZ, RZ ;  /* 0x000000ffff027224 */ /* 0x004fe200078e00ff */
[----:B-1----:R-:W-:-:S05]  /*cb20*/  IADD3 R5, RZ, -R3, RZ ;  /* 0x80000003ff057210 */ /* 0x002fca0007ffe0ff */
        /* <DEDUP_REMOVED lines=11> */
.L_x_8372:
        /* <DEDUP_REMOVED lines=8> */
[----:B0-----:R-:W-:Y:S05]  /*cc60*/  CALL.REL.NOINC `($__internal_40_$__cuda_sm20_div_u64) ;  /* 0x00000028008c7944 */ /* 0x001fea0003c00000 */
[----:B------:R-:W-:Y:S01]  /*cc70*/  IMAD.MOV.U32 R2, RZ, RZ, R0 ;  /* 0x000000ffff027224 */ /* 0x000fe200078e0000 */
[----:B------:R-:W-:Y:S01]  /*cc80*/  MOV R3, R5 ;  /* 0x0000000500037202 */ /* 0x000fe20000000f00 */
[----:B------:R-:W-:Y:S06]  /*cc90*/  BRA `(.L_x_8375) ;  /* 0x00000000004c7947 */ /* 0x000fec0003800000 */
.L_x_8374:
        /* <DEDUP_REMOVED lines=19> */
.L_x_8375:
[----:B------:R-:W-:Y:S01]  /*cdd0*/  ULDC.64 UR4, c[0x0][0x608] ;  /* 0x0001820000047ab9 */ /* 0x000fe20000000a00 */
[----:B------:R-:W-:Y:S02]  /*cde0*/  IMAD R3, R3, R18, RZ ;  /* 0x0000001203037224 */ /* 0x000fe400078e02ff */
[----:B------:R-:W-:-:S04]  /*cdf0*/  IMAD.WIDE.U32 R4, R18, R2, UR4 ;  /* 0x0000000412047e25 */ /* 0x000fc8000f8e0002 */
[----:B------:R-:W-:Y:S01]  /*ce00*/  IMAD.IADD R3, R5, 0x1, R3 ;  /* 0x0000000105037824 */ /* 0x000fe200078e0203 */
[----:B------:R-:W-:-:S03]  /*ce10*/  MOV R2, R4 ;  /* 0x0000000400027202 */ /* 0x000fc60000000f00 */
[----:B------:R-:W-:-:S07]  /*ce20*/  IMAD.MOV.U32 R0, RZ, RZ, R3 ;  /* 0x000000ffff007224 */ /* 0x000fce00078e0003 */
.L_x_8370:
[----:B------:R-:W-:Y:S02]  /*ce30*/  ULDC UR4, c[0x0][0x240] ;  /* 0x0000900000047ab9 */ /* 0x000fe40000000800 */
[----:B------:R-:W-:-:S13]  /*ce40*/  ISETP.NE.AND P0, PT, RZ, UR4, PT ;  /* 0x00000004ff007c0c */ /* 0x000fda000bf05270 */
[----:B------:R-:W-:Y:S05]  /*ce50*/  @!P0 BRA `(.L_x_8376) ;  /* 0x0000002000b48947 */ /* 0x000fea0003800000 */
[----:B0-----:R-:W0:Y:S01]  /*ce60*/  S2R R14, SR_TID.X ;  /* 0x00000000000e7919 */ /* 0x001e220000002100 */
[----:B------:R-:W2:Y:S01]  /*ce70*/  LDC R12, c[0x0][0x3f4] ;  /* 0x0000fd00ff0c7b82 */ /* 0x000ea20000000800 */
[----:B------:R-:W-:Y:S01]  /*ce80*/  ULDC UR4, c[0x0][0x244] ;  /* 0x0000910000047ab9 */ /* 0x000fe20000000800 */
[----:B------:R-:W-:Y:S01]  /*ce90*/  MOV R18, RZ ;  /* 0x000000ff00127202 */ /* 0x000fe20000000f00 */
        /* <DEDUP_REMOVED lines=282> */
.L_x_8377:
        /* <DEDUP_REMOVED lines=15> */
.L_x_8379:
[----:B0-----:R-:W-:Y:S05]  /*e130*/  BSYNC B0 ;  /* 0x0000000000007941 */ /* 0x001fea0003800000 */
.L_x_8378:
        /* <DEDUP_REMOVED lines=14> */
.L_x_8381:
[----:B------:R-:W-:Y:S05]  /*e220*/  BSYNC B0 ;  /* 0x0000000000007941 */ /* 0x000fea0003800000 */
.L_x_8380:
        /* <DEDUP_REMOVED lines=35> */
.L_x_8383:
[----:B------:R-:W-:Y:S05]  /*e460*/  BSYNC B0 ;  /* 0x0000000000007941 */ /* 0x000fea0003800000 */
.L_x_8382:
        /* <DEDUP_REMOVED lines=28> */
[----:B------:R-:W-:Y:S02]  /*e630*/  IMAD.MOV.U32 R10, RZ, RZ, R8 ;  /* 0x000000ffff0a7224 */ /* 0x000fe400078e0008 */
[----:B------:R-:W-:-:S04]  /*e640*/  IMAD R5, R5, UR5, RZ ;  /* 0x0000000505057c24 */ /* 0x000fc8000f8e02ff */
[----:B------:R-:W1:Y:S01]  /*e650*/  LDC.64 R6, c[0x0][0x610] ;  /* 0x00018400ff067b82 */ /* 0x000e620000000a00 */
[----:B0-----:R-:W-:-:S07]  /*e660*/  IMAD R11, R11, UR4, RZ ;  /* 0x000000040b0b7c24 */ /* 0x001fce000f8e02ff */
.L_x_8388:
        /* <DEDUP_REMOVED lines=9> */
.L_x_8387:
[----:B------:R-:W-:Y:S05]  /*e700*/  BRA `(.L_x_8386) ;  /* 0x0000000000507947 */ /* 0x000fea0003800000 */
.L_x_8385:
        /* <DEDUP_REMOVED lines=10> */
.L_x_8389:
[----:B------:R-:W0:Y:S01]  /*e7b0*/  S2R R9, SR_TID.X ;  /* 0x0000000000097919 */ /* 0x000e220000002100 */
        /* <DEDUP_REMOVED lines=9> */
.L_x_8386:
[----:B------:R-:W-:Y:S05]  /*e850*/  BSYNC B0 ;  /* 0x0000000000007941 */ /* 0x000fea0003800000 */
.L_x_8384:
        /* <DEDUP_REMOVED lines=15> */
.L_x_8391:
        /* <DEDUP_REMOVED lines=15> */
.L_x_8390:
        /* <DEDUP_REMOVED lines=11> */
.L_x_8394:
        /* <DEDUP_REMOVED lines=14> */
.L_x_8393:
[----:B------:R-:W-:Y:S01]  /*ebd0*/  BAR.SYNC.DEFER_BLOCKING 0x0 ;  /* 0x0000000000007b1d */ /* 0x000fe20000010000 */
[----:B------:R-:W-:-:S13]  /*ebe0*/  ISETP.GE.AND P0, PT, R7, 0x2, PT ;  /* 0x000000020700780c */ /* 0x000fda0003f06270 */
[----:B------:R-:W-:Y:S05]  /*ebf0*/  @!P0 BRA `(.L_x_8392) ;  /* 0x0000000000208947 */ /* 0x000fea0003800000 */
[----:B0-----:R-:W-:-:S07]  /*ec00*/  IMAD.MOV.U32 R6, RZ, RZ, 0x1 ;  /* 0x00000001ff067424 */ /* 0x001fce00078e00ff */
.L_x_8395:
[----:B------:R-:W0:Y:S04]  /*ec10*/  SHFL.DOWN PT, R5, R16, R6, 0x1f ;  /* 0x08001f0610057589 */ /* 0x000e2800000e0000 */
[----:B------:R1:W2:Y:S02]  /*ec20*/  SHFL.DOWN PT, R8, R17, R6, 0x1f ;  /* 0x08001f0611087589 */ /* 0x0002a400000e0000 */
[----:B-1----:R-:W-:-:S04]  /*ec30*/  SHF.L.U32 R6, R6, 0x1, RZ ;  /* 0x0000000106067819 */ /* 0x002fc800000006ff */
[----:B------:R-:W-:Y:S02]  /*ec40*/  ISETP.GE.AND P0, PT, R6, R7, PT ;  /* 0x000000070600720c */ /* 0x000fe40003f06270 */
[----:B0-----:R-:W-:-:S05]  /*ec50*/  IADD3 R16, P2, R5, R16, RZ ;  /* 0x0000001005107210 */ /* 0x001fca0007f5e0ff */
[----:B--2---:R-:W-:-:S06]  /*ec60*/  IMAD.X R17, R8, 0x1, R17, P2 ;  /* 0x0000000108117824 */ /* 0x004fcc00010e0611 */
[----:B------:R-:W-:Y:S05]  /*ec70*/  @!P0 BRA `(.L_x_8395) ;  /* 0xfffffffc00e48947 */ /* 0x000fea000383ffff */
.L_x_8392:
        /* <DEDUP_REMOVED lines=12> */
.L_x_8397:
        /* <DEDUP_REMOVED lines=12> */
[----:B0-----:R-:W-:Y:S01]  /*ee00*/  IMAD.U32 R6, RZ, RZ, UR4 ;  /* 0x00000004ff067e24 */ /* 0x001fe2000f8e00ff */
[----:B------:R-:W-:Y:S01]  /*ee10*/  MOV R7, UR5 ;  /* 0x0000000500077c02 */ /* 0x000fe20008000f00 */
[----:B------:R-:W-:Y:S01]  /*ee20*/  IMAD.U32 R10, RZ, RZ, UR6 ;  /* 0x00000006ff0a7e24 */ /* 0x000fe2000f8e00ff */
[----:B------:R-:W-:Y:S01]  /*ee30*/  MOV R11, UR7 ;  /* 0x00000007000b7c02 */ /* 0x000fe20008000f00 */
[----:B------:R-:W-:-:S02]  /*ee40*/  IMAD.MOV.U32 R8, RZ, RZ, 0x2ef ;  /* 0x000002efff087424 */ /* 0x000fc400078e00ff */
[----:B------:R-:W-:-:S07]  /*ee50*/  IMAD.MOV.U32 R13, RZ, RZ, RZ ;  /* 0x000000ffff0d7224 */ /* 0x000fce00078e00ff */
[----:B------:R-:W-:-:S07]  /*ee60*/  LEPC R20, `(.L_x_8399) ;  /* 0x000000001014794e */ /* 0x000fce0000000000 */
[----:B-1----:R-:W-:Y:S05]  /*ee70*/  CALL.ABS.NOINC R2 ;  /* 0x0000000002007343 */ /* 0x002fea0003c00000 */
.L_x_8399:
[----:B------:R-:W-:Y:S02]  /*ee80*/  ULDC.64 UR4, c[0x0][0x5f8] ;  /* 0x00017e0000047ab9 */ /* 0x000fe40000000a00 */
[----:B------:R-:W-:-:S04]  /*ee90*/  IADD3 R18, P0, R18, UR4, RZ ;  /* 0x0000000412127c10 */ /* 0x000fc8000ff1e0ff */
[----:B------:R-:W-:-:S05]  /*eea0*/  IADD3.X R19, RZ, UR5, RZ, P0, !PT ;  /* 0x00000005ff137c10 */ /* 0x000fca00087fe4ff */
[----:B------:R-:W-:Y:S01]  /*eeb0*/  STG.E.U8 desc[UR36][R18.64], R16 ;  /* 0x0000001012007986 */ /* 0x000fe2000c101124 */
[----:B------:R-:W-:Y:S05]  /*eec0*/  EXIT ;  /* 0x000000000000794d */ /* 0x000fea0003800000 */
.L_x_8398:
[----:B------:R-:W-:Y:S01]  /*eed0*/  STG.E.64 desc[UR36][R2.64], R16 ;  /* 0x0000001002007986 */ /* 0x000fe2000c101b24 */
[----:B------:R-:W-:Y:S05]  /*eee0*/  EXIT ;  /* 0x000000000000794d */ /* 0x000fea0003800000 */
.L_x_8396:
[----:B------:R-:W-:Y:S01]  /*eef0*/  ISETP.NE.AND P1, PT, RZ, UR38, PT ;  /* 0x00000026ff007c0c */ /* 0x000fe2000bf25270 */
[----:B------:R-:W-:Y:S01]  /*ef00*/  ULDC.64 UR4, c[0x0][0x5f8] ;  /* 0x00017e0000047ab9 */ /* 0x000fe20000000a00 */
[----:B------:R-:W-:Y:S01]  /*ef10*/  ULDC.U8 UR6, c[0x0][0x629] ;  /* 0x00018a4000067ab9 */ /* 0x000fe20000000000 */
[----:B------:R-:W-:Y:S02]  /*ef20*/  IADD3 R2, P0, R18, UR4, RZ ;  /* 0x0000000412027c10 */ /* 0x000fe4000ff1e0ff */
[----:B------:R-:W-:-:S03]  /*ef30*/  ISETP.NE.AND P2, PT, RZ, UR6, PT ;  /* 0x00000006ff007c0c */ /* 0x000fc6000bf45270 */
[----:B------:R-:W-:-:S05]  /*ef40*/  IMAD.X R3, RZ, RZ, UR5, P0 ;  /* 0x00000005ff037e24 */ /* 0x000fca00080e06ff */
[----:B------:R-:W-:Y:S05]  /*ef50*/  @!P1 BRA `(.L_x_8400) ;  /* 0x0000000000089947 */ /* 0x000fea0003800000 */
[----:B------:R-:W0:Y:S02]  /*ef60*/  LDG.E.U8 R5, desc[UR36][R2.64] ;  /* 0x0000002402057981 */ /* 0x000e24000c1e1100 */
[----:B0-----:R-:W-:-:S07]  /*ef70*/  IADD3 R16, R5, R16, RZ ;  /* 0x0000001005107210 */ /* 0x001fce0007ffe0ff */
.L_x_8400:
        /* <DEDUP_REMOVED lines=20> */
.L_x_8402:
[----:B------:R-:W-:Y:S02]  /*f0c0*/  ULDC.64 UR4, c[0x0][0x5f8] ;  /* 0x00017e0000047ab9 */ /* 0x000fe40000000a00 */
[----:B------:R-:W-:-:S04]  /*f0d0*/  IADD3 R18, P0, R18, UR4, RZ ;  /* 0x0000000412127c10 */ /* 0x000fc8000ff1e0ff */
[----:B------:R-:W-:-:S05]  /*f0e0*/  IADD3.X R19, RZ, UR5, RZ, P0, !PT ;  /* 0x00000005ff137c10 */ /* 0x000fca00087fe4ff */
[----:B------:R-:W-:Y:S01]  /*f0f0*/  STG.E.U8 desc[UR36][R18.64], R16 ;  /* 0x0000001012007986 */ /* 0x000fe2000c101124 */
[----:B------:R-:W-:Y:S05]  /*f100*/  EXIT ;  /* 0x000000000000794d */ /* 0x000fea0003800000 */
.L_x_8401:
[----:B------:R-:W-:Y:S01]  /*f110*/  STG.E.U8 desc[UR36][R2.64], R16 ;  /* 0x0000001002007986 */ /* 0x000fe2000c101124 */
[----:B------:R-:W-:Y:S05]  /*f120*/  EXIT ;  /* 0x000000000000794d */ /* 0x000fea0003800000 */
.L_x_8376:
        /* <DEDUP_REMOVED lines=22> */
[----:B--2---:R-:W-:-:S05]  /*f290*/  IADD3 R16, P0, R4, R16, RZ ;  /* 0x0000001004107210 */ /* 0x004fca0007f1e0ff */
[----:B------:R-:W-:-:S08]  /*f2a0*/  IMAD.X R17, R5, 0x1, R17, P0 ;  /* 0x0000000105117824 */ /* 0x000fd000000e0611 */
.L_x_8404:
        /* <DEDUP_REMOVED lines=15> */
[----:B------:R-:W-:Y:S01]  /*f3a0*/  IMAD.U32 R11, RZ, RZ, UR7 ;  /* 0x00000007ff0b7e24 */ /* 0x000fe2000f8e00ff */
[----:B------:R-:W-:Y:S01]  /*f3b0*/  MOV R13, RZ ;  /* 0x000000ff000d7202 */ /* 0x000fe20000000f00 */
[----:B------:R-:W-:-:S07]  /*f3c0*/  IMAD.MOV.U32 R12, RZ, RZ, 0x1 ;  /* 0x00000001ff0c7424 */ /* 0x000fce00078e00ff */
[----:B------:R-:W-:-:S07]  /*f3d0*/  LEPC R20, `(.L_x_8406) ;  /* 0x000000001014794e */ /* 0x000fce0000000000 */
[----:B-1----:R-:W-:Y:S05]  /*f3e0*/  CALL.ABS.NOINC R2 ;  /* 0x0000000002007343 */ /* 0x002fea0003c00000 */
.L_x_8406:
[----:B------:R-:W-:Y:S02]  /*f3f0*/  ULDC.64 UR4, c[0x0][0x5f8] ;  /* 0x00017e0000047ab9 */ /* 0x000fe40000000a00 */
[----:B------:R-:W-:-:S05]  /*f400*/  IADD3 R18, P0, R18, UR4, RZ ;  /* 0x0000000412127c10 */ /* 0x000fca000ff1e0ff */
[----:B------:R-:W-:-:S05]  /*f410*/  IMAD.X R19, RZ, RZ, UR5, P0 ;  /* 0x00000005ff137e24 */ /* 0x000fca00080e06ff */
[----:B------:R-:W-:Y:S01]  /*f420*/  STG.E.U8 desc[UR36][R18.64], R16 ;  /* 0x0000001012007986 */ /* 0x000fe2000c101124 */
[----:B------:R-:W-:Y:S05]  /*f430*/  EXIT ;  /* 0x000000000000794d */ /* 0x000fea0003800000 */
.L_x_8405:
[----:B------:R-:W-:Y:S01]  /*f440*/  STG.E.64 desc[UR36][R2.64], R16 ;  /* 0x0000001002007986 */ /* 0x000fe2000c101b24 */
[----:B------:R-:W-:Y:S05]  /*f450*/  EXIT ;  /* 0x000000000000794d */ /* 0x000fea0003800000 */
.L_x_8403:
[----:B------:R-:W-:Y:S01]  /*f460*/  ISETP.NE.AND P1, PT, RZ, UR38, PT ;  /* 0x00000026ff007c0c */ /* 0x000fe2000bf25270 */
[----:B------:R-:W-:Y:S01]  /*f470*/  ULDC.64 UR4, c[0x0][0x5f8] ;  /* 0x00017e0000047ab9 */ /* 0x000fe20000000a00 */
[----:B------:R-:W-:Y:S01]  /*f480*/  ULDC.U8 UR6, c[0x0][0x629] ;  /* 0x00018a4000067ab9 */ /* 0x000fe20000000000 */
[----:B------:R-:W-:Y:S02]  /*f490*/  IADD3 R2, P0, R18, UR4, RZ ;  /* 0x0000000412027c10 */ /* 0x000fe4000ff1e0ff */
[----:B------:R-:W-:Y:S02]  /*f4a0*/  ISETP.NE.AND P2, PT, RZ, UR6, PT ;  /* 0x00000006ff007c0c */ /* 0x000fe4000bf45270 */
[----:B------:R-:W-:-:S06]  /*f4b0*/  IADD3.X R3, RZ, UR5, RZ, P0, !PT ;  /* 0x00000005ff037c10 */ /* 0x000fcc00087fe4ff */
[----:B------:R-:W-:Y:S05]  /*f4c0*/  @!P1 BRA `(.L_x_8407) ;  /* 0x0000000000089947 */ /* 0x000fea0003800000 */
[----:B------:R-:W2:Y:S02]  /*f4d0*/  LDG.E.U8 R5, desc[UR36][R2.64] ;  /* 0x0000002402057981 */ /* 0x000ea4000c1e1100 */
[----:B--2---:R-:W-:-:S07]  /*f4e0*/  IMAD.IADD R16, R5, 0x1, R16 ;  /* 0x0000000105107824 */ /* 0x004fce00078e0210 */
.L_x_8407:
        /* <DEDUP_REMOVED lines=20> */
.L_x_8409:
[----:B------:R-:W-:Y:S02]  /*f630*/  ULDC.64 UR4, c[0x0][0x5f8] ;  /* 0x00017e0000047ab9 */ /* 0x000fe40000000a00 */
[----:B------:R-:W-:-:S05]  /*f640*/  IADD3 R18, P0, R18, UR4, RZ ;  /* 0x0000000412127c10 */ /* 0x000fca000ff1e0ff */
[----:B------:R-:W-:-:S05]  /*f650*/  IMAD.X R19, RZ, RZ, UR5, P0 ;  /* 0x00000005ff137e24 */ /* 0x000fca00080e06ff */
[----:B------:R-:W-:Y:S01]  /*f660*/  STG.E.U8 desc[UR36][R18.64], R16 ;  /* 0x0000001012007986 */ /* 0x000fe2000c101124 */
[----:B------:R-:W-:Y:S05]  /*f670*/  EXIT ;  /* 0x000000000000794d */ /* 0x000fea0003800000 */
.L_x_8408:
[----:B------:R-:W-:Y:S01]  /*f680*/  STG.E.U8 desc[UR36][R2.64], R16 ;  /* 0x0000001002007986 */ /* 0x000fe2000c101124 */
[----:B------:R-:W-:Y:S05]  /*f690*/  EXIT ;  /* 0x000000000000794d */ /* 0x000fea0003800000 */
        .weak           $__internal_40_$__cuda_sm20_div_u64
        .type           $__internal_40_$__cuda_sm20_div_u64,@function
        .size           $__internal_40_$__cuda_sm20_div_u64,($__internal_41_$__cuda_sm20_rem_u64 - $__internal_40_$__cuda_sm20_div_u64)
$__internal_40_$__cuda_sm20_div_u64:
        /* <DEDUP_REMOVED lines=36> */
[----:B------:R-:W-:Y:S02]  /*f8e0*/  IADD3 R9, P1, RZ, R3, RZ ;  /* 0x00000003ff097210 */ /* 0x000fe40007f3e0ff */
[----:B------:R-:W-:-:S03]  /*f8f0*/  IADD3.X R3, RZ, RZ, RZ, P0, !PT ;  /* 0x000000ffff037210 */ /* 0x000fc600007fe4ff */
[----:B------:R-:W-:-:S04]  /*f900*/  IMAD.WIDE.U32 R4, R9, R0, RZ ;  /* 0x0000000009047225 */ /* 0x000fc800078e00ff */
[----:B------:R-:W-:Y:S01]  /*f910*/  IMAD.X R3, RZ, RZ, R3, P1 ;  /* 0x000000ffff037224 */ /* 0x000fe200008e0603 */
[----:B------:R-:W-:Y:S01]  /*f920*/  IADD3 R11, P1, -R4, 0x8, RZ ;  /* 0x00000008040b7810 */ /* 0x000fe20007f3e1ff */
[C---:B------:R-:W-:Y:S01]  /*f930*/  IMAD R5, R9.reuse, R7, R5 ;  /* 0x0000000709057224 */ /* 0x040fe200078e0205 */
[----:B------:R-:W-:Y:S02]  /*f940*/  IADD3 R4, P2, R9, 0x1, RZ ;  /* 0x0000000109047810 */ /* 0x000fe40007f5e0ff */
[-C--:B------:R-:W-:Y:S01]  /*f950*/  ISETP.GE.U32.AND P0, PT, R11, R0.reuse, PT ;  /* 0x000000000b00720c */ /* 0x080fe20003f06070 */
[----:B------:R-:W-:Y:S02]  /*f960*/  IMAD R5, R3, R0, R5 ;  /* 0x0000000003057224 */ /* 0x000fe400078e0205 */
[----:B------:R-:W-:-:S03]  /*f970*/  IMAD.X R6, RZ, RZ, R3, P2 ;  /* 0x000000ffff067224 */ /* 0x000fc600010e0603 */
[----:B------:R-:W-:Y:S02]  /*f980*/  IADD3.X R10, RZ, ~R5, RZ, P1, !PT ;  /* 0x80000005ff0a7210 */ /* 0x000fe40000ffe4ff */
[----:B------:R-:W-:Y:S02]  /*f990*/  IADD3 R5, P1, -R0, R11, RZ ;  /* 0x0000000b00057210 */ /* 0x000fe40007f3e1ff */
[----:B------:R-:W-:Y:S02]  /*f9a0*/  ISETP.GE.U32.AND.EX P0, PT, R10, R7, PT, P0 ;  /* 0x000000070a00720c */ /* 0x000fe40003f06100 */
[----:B------:R-:W-:Y:S02]  /*f9b0*/  IADD3.X R8, ~R7, R10, RZ, P1, !PT ;  /* 0x0000000a07087210 */ /* 0x000fe40000ffe5ff */
[----:B------:R-:W-:Y:S02]  /*f9c0*/  SEL R5, R5, R11, P0 ;  /* 0x0000000b05057207 */ /* 0x000fe40000000000 */
[----:B------:R-:W-:-:S02]  /*f9d0*/  SEL R4, R4, R9, P0 ;  /* 0x0000000904047207 */ /* 0x000fc40000000000 */
[----:B------:R-:W-:Y:S02]  /*f9e0*/  SEL R8, R8, R10, P0 ;  /* 0x0000000a08087207 */ /* 0x000fe40000000000 */
[----:B------:R-:W-:Y:S02]  /*f9f0*/  SEL R6, R6, R3, P0 ;  /* 0x0000000306067207 */ /* 0x000fe40000000000 */
[----:B------:R-:W-:Y:S02]  /*fa00*/  ISETP.GE.U32.AND P0, PT, R5, R0, PT ;  /* 0x000000000500720c */ /* 0x000fe40003f06070 */
[----:B------:R-:W-:Y:S02]  /*fa10*/  IADD3 R3, P2, R4, 0x1, RZ ;  /* 0x0000000104037810 */ /* 0x000fe40007f5e0ff */
[----:B------:R-:W-:Y:S02]  /*fa20*/  ISETP.GE.U32.AND.EX P0, PT, R8, R7, PT, P0 ;  /* 0x000000070800720c */ /* 0x000fe40003f06100 */
[----:B------:R-:W-:-:S02]  /*fa30*/  ISETP.NE.U32.AND P1, PT, R0, RZ, PT ;  /* 0x000000ff0000720c */ /* 0x000fc40003f25070 */
[----:B------:R-:W-:Y:S02]  /*fa40*/  IADD3.X R5, RZ, R6, RZ, P2, !PT ;  /* 0x00000006ff057210 */ /* 0x000fe400017fe4ff */
[----:B------:R-:W-:Y:S02]  /*fa50*/  SEL R0, R3, R4, P0 ;  /* 0x0000000403007207 */ /* 0x000fe40000000000 */
[----:B------:R-:W-:Y:S02]  /*fa60*/  MOV R3, 0x0 ;  /* 0x0000000000037802 */ /* 0x000fe40000000f00 */
[----:B------:R-:W-:Y:S02]  /*fa70*/  ISETP.NE.AND.EX P1, PT, R7, RZ, PT, P1 ;  /* 0x000000ff0700720c */ /* 0x000fe40003f25310 */
[----:B------:R-:W-:Y:S02]  /*fa80*/  SEL R5, R5, R6, P0 ;  /* 0x0000000605057207 */ /* 0x000fe40000000000 */
[----:B------:R-:W-:-:S02]  /*fa90*/  SEL R0, R0, 0xffffffff, P1 ;  /* 0xffffffff00007807 */ /* 0x000fc40000800000 */
[----:B------:R-:W-:Y:S01]  /*faa0*/  SEL R5, R5, 0xffffffff, P1 ;  /* 0xffffffff05057807 */ /* 0x000fe20000800000 */
[----:B------:R-:W-:Y:S06]  /*fab0*/  RET.REL.NODEC R2 `(_ZN2at6native13reduce_kernelILi512ELi1ENS0_8ReduceOpIhNS0_14func_wrapper_tIhNS0_55_GLOBAL__N__0955718d_22_SparseCsrTensorMath_cu_868dd54514ReductionAddOpIlEEEEjhLi4ELi4EEEEEvT1_) ;  /* 0xffffff0402507950 */ /* 0x000fec0003c3ffff */
        .weak           $__internal_41_$__cuda_sm20_rem_u64
        .type           $__internal_41_$__cuda_sm20_rem_u64,@function
        .size           $__internal_41_$__cuda_sm20_rem_u64,(.L_x_8866 - $__internal_41_$__cuda_sm20_rem_u64)
$__internal_41_$__cuda_sm20_rem_u64:
        /* <DEDUP_REMOVED lines=58> */
[----:B------:R-:W-:Y:S02]  /*fe60*/  MOV R9, 0x0 ;  /* 0x0000000000097802 */ /* 0x000fe40000000f00 */
[----:B------:R-:W-:Y:S02]  /*fe70*/  ISETP.NE.AND.EX P1, PT, R11, RZ, PT, P1 ;  /* 0x000000ff0b00720c */ /* 0x000fe40003f25310 */
[----:B------:R-:W-:Y:S02]  /*fe80*/  SEL R10, R10, R4, P0 ;  /* 0x000000040a0a7207 */ /* 0x000fe40000000000 */
[----:B------:R-:W-:Y:S02]  /*fe90*/  SEL R11, R2, R6, P0 ;  /* 0x00000006020b7207 */ /* 0x000fe40000000000 */
[----:B------:R-:W-:-:S02]  /*fea0*/  SEL R10, R10, 0xffffffff, P1 ;  /* 0xffffffff0a0a7807 */ /* 0x000fc40000800000 */
[----:B------:R-:W-:Y:S01]  /*feb0*/  SEL R11, R11, 0xffffffff, P1 ;  /* 0xffffffff0b0b7807 */ /* 0x000fe20000800000 */
[----:B------:R-:W-:Y:S06]  /*fec0*/  RET.REL.NODEC R8 `(_ZN2at6native13reduce_kernelILi512ELi1ENS0_8ReduceOpIhNS0_14func_wrapper_tIhNS0_55_GLOBAL__N__0955718d_22_SparseCsrTensorMath_cu_868dd54514ReductionAddOpIlEEEEjhLi4ELi4EEEEEvT1_) ;  /* 0xffffff00084c7950 */ /* 0x000fec0003c3ffff */
.L_x_8410:
        /* <DEDUP_REMOVED lines=11> */
.L_x_8866:


//--------------------- .text._ZN2at6native13reduce_kernelILi256ELi2ENS0_8ReduceOpIhNS0_14func_wrapper_tIhNS0_55_GLOBAL__N__0955718d_22_SparseCsrTensorMath_cu_868dd54514ReductionAddOpIlEEEEjhLi4ELi4EEEEEvT1_ --------------------------
	.section	.text._ZN2at6native13reduce_kernelILi256ELi2ENS0_8ReduceOpIhNS0_14func_wrapper_tIhNS0_55_GLOBAL__N__0955718d_22_SparseCsrTensorMath_cu_868dd54514ReductionAddOpIlEEEEjhLi4ELi4EEEEEvT1_,"ax",@progbits
	.align	128
.text._ZN2at6native13reduce_kernelILi256ELi2ENS0_8ReduceOpIhNS0_14func_wrapper_tIhNS0_55_GLOBAL__N__0955718d_22_SparseCsrTensorMath_cu_868dd54514ReductionAddOpIlEEEEjhLi4ELi4EEEEEvT1_:
        .type           _ZN2at6native13reduce_kernelILi256ELi2ENS0_8ReduceOpIhNS0_14func_wrapper_tIhNS0_55_GLOBAL__N__0955718d_22_SparseCsrTensorMath_cu_868dd54514ReductionAddOpIlEEEEjhLi4ELi4EEEEEvT1_,@function
        .size           _ZN2at6native13reduce_kernelILi256ELi2ENS0_8ReduceOpIhNS0_14func_wrapper_tIhNS0_55_GLOBAL__N__0955718d_22_SparseCsrTensorMath_cu_868dd54514ReductionAddOpIlEEEEjhLi4ELi4EEEEEvT1_,(.L_x_8869 - _ZN2at6native13reduce_kernelILi256ELi2ENS0_8ReduceOpIhNS0_14func_wrapper_tIhNS0_55_GLOBAL__N__0955718d_22_SparseCsrTensorMath_cu_868dd54514ReductionAddOpIlEEEEjhLi4ELi4EEEEEvT1_)
        .other          _ZN2at6native13reduce_kernelILi256ELi2ENS0_8ReduceOpIhNS0_14func_wrapper_tIhNS0_55_GLOBAL__N__0955718d_22_SparseCsrTensorMath_cu_868dd54514ReductionAddOpIlEEEEjhLi4ELi4EEEEEvT1_,@"STO_CUDA_ENTRY STV_DEFAULT"
_ZN2at6native13reduce_kernelILi256ELi2ENS0_8ReduceOpIhNS0_14func_wrapper_tIhNS0_55_GLOBAL__N__0955718d_22_SparseCsrTensorMath_cu_868dd54514ReductionAddOpIlEEEEjhLi4ELi4EEEEEvT1_:
        /* <DEDUP_REMOVED lines=288> */
.L_x_8411:
        /* <DEDUP_REMOVED lines=44> */
.L_x_8415:
        /* <DEDUP_REMOVED lines=29> */
.L_x_8421:
[----:B------:R-:W-:Y:S05]  /*1690*/  BSYNC B2 ;  /* 0x0000000000027941 */ /* 0x000fea0003800000 */
.L_x_8420:
        /* <DEDUP_REMOVED lines=9> */
[----:B------:R-:W2:Y:S02]  /*1730*/  LDG.E.U8 R4, desc[UR60][R4.64] ;  /* 0x0000003c04047981 */ /* 0x000ea4000c1e1100 */
[----:B--2---:R-:W-:-:S05]  /*1740*/  IADD3 R3, P0, R4, UR4, RZ ;  /* 0x0000000404037c10 */ /* 0x004fca000ff1e0ff */
[----:B------:R-:W-:-:S08]  /*1750*/  IMAD.X R0, RZ, RZ, UR5, P0 ;  /* 0x00000005ff007e24 */ /* 0x000fd000080e06ff */
.L_x_8419:
[----:B------:R-:W-:Y:S05]  /*1760*/  BSYNC B1 ;  /* 0x0000000000017941 */ /* 0x000fea0003800000 */
.L_x_8418:
[----:B------:R-:W0:Y:S01]  /*1770*/  LDC R5, c[0x0][0x224] ;  /* 0x00008900ff057b82 */ /* 0x000e220000000800 */
[----:B------:R-:W-:Y:S01]  /*1780*/  IADD3 R16, P0, P1, R18, R9, R7 ;  /* 0x0000000912107210 */ /* 0x000fe2000791e007 */
[----:B------:R-:W-:-:S03]  /*1790*/  ULDC UR4, c[0x0][0x5f4] ;  /* 0x00017d0000047ab9 */ /* 0x000fc60000000800 */
[----:B------:R-:W-:Y:S02]  /*17a0*/  IADD3 R16, P2, R16, 0x4, RZ ;  /* 0x0000000410107810 */ /* 0x000fe40007f5e0ff */
[----:B------:R-:W-:-:S04]  /*17b0*/  IADD3.X R19, RZ, UR4, R19, P0, P1 ;  /* 0x00000004ff137c10 */ /* 0x000fc800087e2413 */
[----:B------:R-:W-:Y:S02]  /*17c0*/  IADD3.X R19, RZ, R19, RZ, P2, !PT ;  /* 0x00000013ff137210 */ /* 0x000fe400017fe4ff */
[----:B0-----:R-:W-:-:S07]  /*17d0*/  IADD3 R4, R6, -0x4, R5 ;  /* 0xfffffffc06047810 */ /* 0x001fce0007ffe005 */
.L_x_8417:
[----:B------:R-:W-:Y:S05]  /*17e0*/  BSYNC B0 ;  /* 0x0000000000007941 */ /* 0x000fea0003800000 */
.L_x_8416:
        /* <DEDUP_REMOVED lines=18> */
.L_x_8424:
        /* <DEDUP_REMOVED lines=16> */
[----:B------:R-:W-:Y:S02]  /*1a10*/  IMAD.X R13, RZ, RZ, R13, P4 ;  /* 0x000000ffff0d7224 */ /* 0x000fe400020e060d */
[----:B------:R-:W-:Y:S01]  /*1a20*/  IMAD.X R21, RZ, RZ, R21, P6 ;  /* 0x000000ffff157224 */ /* 0x000fe200030e0615 */
[----:B------:R-:W-:Y:S01]  /*1a30*/  IADD3.X R14, RZ, R14, RZ, P5, !PT ;  /* 0x0000000eff0e7210 */ /* 0x000fe20002ffe4ff */
[----:B------:R-:W-:Y:S08]  /*1a40*/  @!P2 BRA `(.L_x_8424) ;  /* 0xfffffffc00b0a947 */ /* 0x000ff0000383ffff */
.L_x_8423:
[----:B------:R-:W-:Y:S05]  /*1a50*/  BSYNC B0 ;  /* 0x0000000000007941 */ /* 0x000fea0003800000 */
.L_x_8422:
        /* <DEDUP_REMOVED lines=8> */
.L_x_8426:
[----:B------:R-:W-:Y:S05]  /*1ae0*/  BSYNC B0 ;  /* 0x0000000000007941 */ /* 0x000fea0003800000 */
.L_x_8425:
        /* <DEDUP_REMOVED lines=10> */
[----:B------:R-:W2:Y:S02]  /*1b90*/  LDG.E.U8 R4, desc[UR60][R4.64] ;  /* 0x0000003c04047981 */ /* 0x000ea4000c1e1100 */
[----:B--2---:R-:W-:-:S05]  /*1ba0*/  IADD3 R3, P0, R4, R3, RZ ;  /* 0x0000000304037210 */ /* 0x004fca0007f1e0ff */
[----:B------:R-:W-:-:S08]  /*1bb0*/  IMAD.X R0, RZ, RZ, R0, P0 ;  /* 0x000000ffff007224 */ /* 0x000fd000000e0600 */
.L_x_8428:
[----:B------:R-:W-:Y:S05]  /*1bc0*/  BSYNC B0 ;  /* 0x0000000000007941 */ /* 0x000fea0003800000 */
.L_x_8427:
[----:B------:R-:W-:Y:S01]  /*1bd0*/  IADD3 R3, P0, P1, R15, R12, R3 ;  /* 0x0000000c0f037210 */ /* 0x000fe2000791e003 */
[----:B------:R-:W-:-:S03]  /*1be0*/  IMAD.MOV.U32 R16, RZ, RZ, RZ ;  /* 0x000000ffff107224 */ /* 0x000fc600078e00ff */
[----:B------:R-:W-:Y:S01]  /*1bf0*/  IADD3 R24, P2, R24, R3, RZ ;  /* 0x0000000318187210 */ /* 0x000fe20007f5e0ff */
[----:B------:R-:W-:Y:S01]  /*1c00*/  HFMA2.MMA R3, -RZ, RZ, 0, 0 ;  /* 0x00000000ff037435 */ /* 0x000fe200000001ff */
[----:B------:R-:W-:-:S05]  /*1c10*/  IADD3.X R0, R14, R13, R0, P0, P1 ;  /* 0x0000000d0e007210 */ /* 0x000fca00007e2400 */
[----:B------:R-:W-:Y:S01]  /*1c20*/  IMAD.X R19, R21, 0x1, R0, P2 ;  /* 0x0000000115137824 */ /* 0x000fe200010e0600 */
[----:B------:R-:W-:Y:S06]  /*1c30*/  BRA `(.L_x_8413) ;  /* 0x000000a4001c7947 */ /* 0x000fec0003800000 */
.L_x_8414:
        /* <DEDUP_REMOVED lines=43> */
.L_x_8438:
        /* <DEDUP_REMOVED lines=287> */
.L_x_8434:
        /* <DEDUP_REMOVED lines=244> */
.L_x_8435:
[----:B------:R-:W-:-:S04]  /*4020*/  LOP3.LUT R25, R33, 0xfffffffe, RZ, 0xc0, !PT ;  /* 0xfffffffe21197812 */ /* 0x000fc800078ec0ff */
[----:B------:R-:W-:-:S04]  /*4030*/  IADD3 R24, P1, R25, R16, RZ ;  /* 0x0000001019187210 */ /* 0x000fc80007f3e0ff */
[----:B------:R-:W-:-:S05]  /*4040*/  IADD3.X R25, RZ, R19, RZ, P1, !PT ;  /* 0x00000013ff197210 */ /* 0x000fca0000ffe4ff */
[----:B------:R-:W2:Y:S01]  /*4050*/  LDG.E.U16 R24, desc[UR60][R24.64] ;  /* 0x0000003c18187981 */ /* 0x000ea2000c1e1500 */
[----:B------:R-:W-:Y:S01]  /*4060*/  IMAD.IADD R38, R32, 0x1, R27 ;  /* 0x0000000120267824 */ /* 0x000fe200078e021b */
[----:B------:R-:W-:Y:S02]  /*4070*/  CS2R R32, SRZ ;  /* 0x0000000000207805 */ /* 0x000fe4000001ff00 */
[C---:B--2---:R-:W-:Y:S02]  /*4080*/  PRMT R30, R24.reuse, 0x7770, RZ ;  /* 0x00007770181e7816 */ /* 0x044fe400000000ff */
[----:B------:R-:W-:Y:S01]  /*4090*/  PRMT R31, R24, 0x7771, RZ ;  /* 0x00007771181f7816 */ /* 0x000fe200000000ff */
        /* <DEDUP_REMOVED lines=235> */
.L_x_8436:
[----:B------:R-:W-:-:S04]  /*4f50*/  LOP3.LUT R25, R33, 0xfffffffe, RZ, 0xc0, !PT ;  /* 0xfffffffe21197812 */ /* 0x000fc800078ec0ff */
[----:B------:R-:W-:-:S05]  /*4f60*/  IADD3 R24, P1, R25, R16, RZ ;  /* 0x0000001019187210 */ /* 0x000fca0007f3e0ff */
[----:B------:R-:W-:-:S05]  /*4f70*/  IMAD.X R25, RZ, RZ, R19, P1 ;  /* 0x000000ffff197224 */ /* 0x000fca00008e0613 */
[----:B------:R-:W2:Y:S01]  /*4f80*/  LDG.E.U16 R24, desc[UR60][R24.64] ;  /* 0x0000003c18187981 */ /* 0x000ea2000c1e1500 */
[----:B------:R-:W-:Y:S02]  /*4f90*/  IADD3 R38, R38, R27, RZ ;  /* 0x0000001b26267210 */ /* 0x000fe40007ffe0ff */
        /* <DEDUP_REMOVED lines=248> */
.L_x_8437:
[----:B------:R-:W-:Y:S01]  /*5f20*/  LOP3.LUT R25, R32, 0xfffffffe, RZ, 0xc0, !PT ;  /* 0xfffffffe20197812 */ /* 0x000fe200078ec0ff */
[----:B------:R-:W-:-:S03]  /*5f30*/  ULDC UR4, c[0x0][0x224] ;  /* 0x0000890000047ab9 */ /* 0x000fc60000000800 */
[----:B------:R-:W-:-:S05]  /*5f40*/  IADD3 R24, P1, R25, R16, RZ ;  /* 0x0000001019187210 */ /* 0x000fca0007f3e0ff */
[----:B------:R-:W-:-:S06]  /*5f50*/  IMAD.X R25, RZ, RZ, R19, P1 ;  /* 0x000000ffff197224 */ /* 0x000fcc00008e0613 */
[----:B------:R1:W2:Y:S01]  /*5f60*/  LDG.E.U16 R25, desc[UR60][R24.64] ;  /* 0x0000003c18197981 */ /* 0x0002a2000c1e1500 */
[----:B------:R-:W-:Y:S02]  /*5f70*/  LOP3.LUT R32, R29, 0xff, RZ, 0xc0, !PT ;  /* 0x000000ff1d207812 */ /* 0x000fe400078ec0ff */
[----:B------:R-:W-:Y:S02]  /*5f80*/  LOP3.LUT R35, R31, 0xff, RZ, 0xc0, !PT ;  /* 0x000000ff1f237812 */ /* 0x000fe400078ec0ff */
[----:B------:R-:W-:Y:S02]  /*5f90*/  IADD3 R5, P1, R5, R32, RZ ;  /* 0x0000002005057210 */ /* 0x000fe40007f3e0ff */
[----:B------:R-:W-:Y:S02]  /*5fa0*/  IADD3 R32, R38, R27, RZ ;  /* 0x0000001b26207210 */ /* 0x000fe40007ffe0ff */
[----:B------:R-:W-:Y:S01]  /*5fb0*/  LOP3.LUT R36, R28, 0xff, RZ, 0xc0, !PT ;  /* 0x000000ff1c247812 */ /* 0x000fe200078ec0ff */
[----:B------:R-:W-:Y:S01]  /*5fc0*/  IMAD.X R4, RZ, RZ, R4, P1 ;  /* 0x000000ffff047224 */ /* 0x000fe200008e0604 */
[----:B------:R-:W-:Y:S01]  /*5fd0*/  IADD3 R8, P3, R8, R35, RZ ;  /* 0x0000002308087210 */ /* 0x000fe20007f7e0ff */
[----:B-1----:R-:W-:Y:S01]  /*5fe0*/  IMAD R24, R27, 0x3, R32 ;  /* 0x000000031b187824 */ /* 0x002fe200078e0220 */
[----:B------:R-:W-:Y:S01]  /*5ff0*/  IADD3 R3, P6, R3, R36, RZ ;  /* 0x0000002403037210 */ /* 0x000fe20007fde0ff */
[----:B------:R-:W-:Y:S01]  /*6000*/  IMAD.U32 R35, RZ, RZ, UR4 ;  /* 0x00000004ff237e24 */ /* 0x000fe2000f8e00ff */
[----:B------:R-:W-:Y:S01]  /*6010*/  LOP3.LUT R37, R30, 0xff, RZ, 0xc0, !PT ;  /* 0x000000ff1e257812 */ /* 0x000fe200078ec0ff */
[----:B------:R-:W-:Y:S01]  /*6020*/  IMAD.X R9, RZ, RZ, R9, P3 ;  /* 0x000000ffff097224 */ /* 0x000fe200018e0609 */
[----:B------:R-:W-:-:S02]  /*6030*/  IADD3.X R0, RZ, R0, RZ, P6, !PT ;  /* 0x00000000ff007210 */ /* 0x000fc400037fe4ff */
[----:B------:R-:W-:Y:S02]  /*6040*/  ISETP.GE.U32.AND P6, PT, R24, R35, PT ;  /* 0x000000231800720c */ /* 0x000fe40003fc6070 */
[----:B------:R-:W-:Y:S02]  /*6050*/  IADD3 R6, P2, R6, R37, RZ ;  /* 0x0000002506067210 */ /* 0x000fe40007f5e0ff */
[----:B------:R-:W-:Y:S02]  /*6060*/  LOP3.LUT R36, R33, 0xff, RZ, 0xc0, !PT ;  /* 0x000000ff21247812 */ /* 0x000fe400078ec0ff */
[----:B------:R-:W-:Y:S02]  /*6070*/  LOP3.LUT R38, R34, 0xff, RZ, 0xc0, !PT ;  /* 0x000000ff22267812 */ /* 0x000fe400078ec0ff */
[----:B------:R-:W-:Y:S02]  /*6080*/  IADD3.X R7, RZ, R7, RZ, P2, !PT ;  /* 0x00000007ff077210 */ /* 0x000fe400017fe4ff */
[----:B------:R-:W-:-:S02]  /*6090*/  IADD3 R13, P5, R13, R36, RZ ;  /* 0x000000240d0d7210 */ /* 0x000fc40007fbe0ff */
[----:B------:R-:W-:-:S03]  /*60a0*/  IADD3 R11, P4, R11, R38, RZ ;  /* 0x000000260b0b7210 */ /* 0x000fc60007f9e0ff */
[----:B------:R-:W-:Y:S01]  /*60b0*/  IMAD.X R12, RZ, RZ, R12, P5 ;  /* 0x000000ffff0c7224 */ /* 0x000fe200028e060c */
[----:B------:R-:W-:Y:S02]  /*60c0*/  IADD3.X R10, RZ, R10, RZ, P4, !PT ;  /* 0x0000000aff0a7210 */ /* 0x000fe400027fe4ff */
[C---:B--2---:R-:W-:Y:S02]  /*60d0*/  PRMT R24, R25.reuse, 0x7770, RZ ;  /* 0x0000777019187816 */ /* 0x044fe400000000ff */
[----:B------:R-:W-:Y:S02]  /*60e0*/  PRMT R25, R25, 0x7771, RZ ;  /* 0x0000777119197816 */ /* 0x000fe400000000ff */
[----:B------:R-:W-:Y:S02]  /*60f0*/  IADD3 R15, P1, R24, R15, RZ ;  /* 0x0000000f180f7210 */ /* 0x000fe40007f3e0ff */
[----:B------:R-:W-:Y:S02]  /*6100*/  IADD3 R26, P2, R25, R26, RZ ;  /* 0x0000001a191a7210 */ /* 0x000fe40007f5e0ff */
[----:B------:R-:W-:-:S03]  /*6110*/  IADD3.X R14, RZ, R14, RZ, P1, !PT ;  /* 0x0000000eff0e7210 */ /* 0x000fc60000ffe4ff */
[----:B------:R-:W-:Y:S01]  /*6120*/  IMAD.X R18, RZ, RZ, R18, P2 ;  /* 0x000000ffff127224 */ /* 0x000fe200010e0612 */
[----:B------:R-:W-:Y:S07]  /*6130*/  @!P6 BRA `(.L_x_8438) ;  /* 0xffffffbc006ce947 */ /* 0x000fee000383ffff */
[----:B------:R-:W-:Y:S05]  /*6140*/  BSYNC B1 ;  /* 0x0000000000017941 */ /* 0x000fea0003800000 */
.L_x_8433:
[----:B------:R-:W-:Y:S02]  /*6150*/  PRMT R37, R24, 0x7610, R37 ;  /* 0x0000761018257816 */ /* 0x000fe40000000025 */
[----:B------:R-:W-:-:S07]  /*6160*/  PRMT R38, R25, 0x7610, R38 ;  /* 0x0000761019267816 */ /* 0x000fce0000000026 */
.L_x_8432:
[----:B------:R-:W-:Y:S05]  /*6170*/  BSYNC B0 ;  /* 0x0000000000007941 */ /* 0x000fea0003800000 */
.L_x_8431:
        /* <DEDUP_REMOVED lines=280> */
.L_x_8441:
[----:B0-----:R-:W-:-:S04]  /*7300*/  LOP3.LUT R21, R39, 0xfffffffe, RZ, 0xc0, !PT ;  /* 0xfffffffe27157812 */ /* 0x001fc800078ec0ff */
        /* <DEDUP_REMOVED lines=282> */
.L_x_8442:
        /* <DEDUP_REMOVED lines=283> */
.L_x_8443:
        /* <DEDUP_REMOVED lines=283> */
.L_x_8444:
[----:B------:R-:W-:-:S04]  /*a810*/  LOP3.LUT R21, R37, 0xfffffffe, RZ, 0xc0, !PT ;  /* 0xfffffffe25157812 */ /* 0x000fc800078ec0ff */
[----:B------:R-:W-:-:S05]  /*a820*/  IADD3 R20, P1, R21, R16, RZ ;  /* 0x0000001015147210 */ /* 0x000fca0007f3e0ff */
[----:B------:R-:W-:-:S05]  /*a830*/  IMAD.X R21, RZ, RZ, R19, P1 ;  /* 0x000000ffff157224 */ /* 0x000fca00008e0613 */
[----:B------:R-:W2:Y:S02]  /*a840*/  LDG.E.U16 R20, desc[UR60][R20.64] ;  /* 0x0000003c14147981 */ /* 0x000ea4000c1e1500 */
[C---:B--2---:R-:W-:Y:S02]  /*a850*/  PRMT R37, R20.reuse, 0x7770, RZ ;  /* 0x0000777014257816 */ /* 0x044fe400000000ff */
[----:B------:R-:W-:-:S07]  /*a860*/  PRMT R38, R20, 0x7771, RZ ;  /* 0x0000777114267816 */ /* 0x000fce00000000ff */
.L_x_8440:
[----:B------:R-:W-:Y:S05]  /*a870*/  BSYNC B0 ;  /* 0x0000000000007941 */ /* 0x000fea0003800000 */
.L_x_8439:
[----:B------:R-:W-:Y:S04]  /*a880*/  BSSY B0, `(.L_x_8445) ;  /* 0x0000022000007945 */ /* 0x000fe80003800000 */
[----:B------:R-:W-:Y:S05]  /*a890*/  @P0 BRA `(.L_x_8446) ;  /* 0x0000000000800947 */ /* 0x000fea0003800000 */
[----:B------:R-:W-:Y:S02]  /*a8a0*/  IADD3 R32, R32, R27, RZ ;  /* 0x0000001b20207210 */ /* 0x000fe40007ffe0ff */
[----:B------:R-:W-:Y:S02]  /*a8b0*/  LOP3.LUT R28, R28, 0xff, RZ, 0xc0, !PT ;  /* 0x000000ff1c1c7812 */ /* 0x000fe400078ec0ff */
[----:B------:R-:W-:Y:S02]  /*a8c0*/  ISETP.GE.U32.AND P0, PT, R32, R35, PT ;  /* 0x000000232000720c */ /* 0x000fe40003f06070 */
[----:B------:R-:W-:Y:S02]  /*a8d0*/  LOP3.LUT R16, R29, 0xff, RZ, 0xc0, !PT ;  /* 0x000000ff1d107812 */ /* 0x000fe400078ec0ff */
[----:B------:R-:W-:Y:S02]  /*a8e0*/  IADD3 R3, P1, R28, R3, RZ ;  /* 0x000000031c037210 */ /* 0x000fe40007f3e0ff */
[----:B------:R-:W-:-:S03]  /*a8f0*/  IADD3 R5, P2, R16, R5, RZ ;  /* 0x0000000510057210 */ /* 0x000fc60007f5e0ff */
[----:B------:R-:W-:Y:S01]  /*a900*/  IMAD.X R0, RZ, RZ, R0, P1 ;  /* 0x000000ffff007224 */ /* 0x000fe200008e0600 */
[----:B------:R-:W-:-:S03]  /*a910*/  IADD3.X R4, RZ, R4, RZ, P2, !PT ;  /* 0x00000004ff047210 */ /* 0x000fc600017fe4ff */
[----:B------:R-:W-:Y:S06]  /*a920*/  @P0 BRA `(.L_x_8446) ;  /* 0x00000000005c0947 */ /* 0x000fec0003800000 */
[----:B------:R-:W-:Y:S01]  /*a930*/  IMAD.IADD R16, R32, 0x1, R27 ;  /* 0x0000000120107824 */ /* 0x000fe200078e021b */
[----:B------:R-:W-:Y:S02]  /*a940*/  LOP3.LUT R31, R31, 0xff, RZ, 0xc0, !PT ;  /* 0x000000ff1f1f7812 */ /* 0x000fe400078ec0ff */
[----:B------:R-:W-:Y:S02]  /*a950*/  LOP3.LUT R19, R30, 0xff, RZ, 0xc0, !PT ;  /* 0x000000ff1e137812 */ /* 0x000fe400078ec0ff */
[----:B------:R-:W-:Y:S02]  /*a960*/  ISETP.GE.U32.AND P0, PT, R16, R35, PT ;  /* 0x000000231000720c */ /* 0x000fe40003f06070 */
[----:B------:R-:W-:Y:S02]  /*a970*/  IADD3 R8, P2, R31, R8, RZ ;  /* 0x000000081f087210 */ /* 0x000fe40007f5e0ff */
[----:B------:R-:W-:-:S03]  /*a980*/  IADD3 R6, P1, R19, R6, RZ ;  /* 0x0000000613067210 */ /* 0x000fc60007f3e0ff */
[----:B------:R-:W-:Y:S01]  /*a990*/  IMAD.X R9, RZ, RZ, R9, P2 ;  /* 0x000000ffff097224 */ /* 0x000fe200010e0609 */
[----:B------:R-:W-:-:S05]  /*a9a0*/  IADD3.X R7, RZ, R7, RZ, P1, !PT ;  /* 0x00000007ff077210 */ /* 0x000fca0000ffe4ff */
[----:B------:R-:W-:Y:S05]  /*a9b0*/  @P0 BRA `(.L_x_8446) ;  /* 0x0000000000380947 */ /* 0x000fea0003800000 */
[----:B------:R-:W-:Y:S02]  /*a9c0*/  IADD3 R16, R16, R27, RZ ;  /* 0x0000001b10107210 */ /* 0x000fe40007ffe0ff */
[----:B------:R-:W-:Y:S02]  /*a9d0*/  LOP3.LUT R34, R34, 0xff, RZ, 0xc0, !PT ;  /* 0x000000ff22227812 */ /* 0x000fe400078ec0ff */
[----:B------:R-:W-:Y:S02]  /*a9e0*/  ISETP.GE.U32.AND P0, PT, R16, R35, PT ;  /* 0x000000231000720c */ /* 0x000fe40003f06070 */
[----:B0-----:R-:W-:Y:S02]  /*a9f0*/  LOP3.LUT R20, R33, 0xff, RZ, 0xc0, !PT ;  /* 0x000000ff21147812 */ /* 0x001fe400078ec0ff */
[----:B------:R-:W-:Y:S02]  /*aa00*/  IADD3 R11, P1, R34, R11, RZ ;  /* 0x0000000b220b7210 */ /* 0x000fe40007f3e0ff */
[----:B------:R-:W-:-:S03]  /*aa10*/  IADD3 R13, P2, R20, R13, RZ ;  /* 0x0000000d140d7210 */ /* 0x000fc60007f5e0ff */
[----:B------:R-:W-:Y:S01]  /*aa20*/  IMAD.X R10, RZ, RZ, R10, P1 ;  /* 0x000000ffff0a7224 */ /* 0x000fe200008e060a */
[----:B------:R-:W-:-:S03]  /*aa30*/  IADD3.X R12, RZ, R12, RZ, P2, !PT ;  /* 0x0000000cff0c7210 */ /* 0x000fc600017fe4ff */
[----:B------:R-:W-:Y:S02]  /*aa40*/  @!P0 LOP3.LUT R16, R37, 0xff, RZ, 0xc0, !PT ;  /* 0x000000ff25108812 */ /* 0x000fe400078ec0ff */
[----:B------:R-:W-:Y:S02]  /*aa50*/  @!P0 LOP3.LUT R19, R38, 0xff, RZ, 0xc0, !PT ;  /* 0x000000ff26138812 */ /* 0x000fe400078ec0ff */
[----:B------:R-:W-:Y:S02]  /*aa60*/  @!P0 IADD3 R15, P3, R16, R15, RZ ;  /* 0x0000000f100f8210 */ /* 0x000fe40007f7e0ff */
[----:B------:R-:W-:-:S03]  /*aa70*/  @!P0 IADD3 R26, P4, R19, R26, RZ ;  /* 0x0000001a131a8210 */ /* 0x000fc60007f9e0ff */
[----:B------:R-:W-:Y:S01]  /*aa80*/  @!P0 IMAD.X R14, RZ, RZ, R14, P3 ;  /* 0x000000ffff0e8224 */ /* 0x000fe200018e060e */
[----:B------:R-:W-:-:S09]  /*aa90*/  @!P0 IADD3.X R18, RZ, R18, RZ, P4, !PT ;  /* 0x00000012ff128210 */ /* 0x000fd200027fe4ff */
.L_x_8446:
[----:B------:R-:W-:Y:S05]  /*aaa0*/  BSYNC B0 ;  /* 0x0000000000007941 */ /* 0x000fea0003800000 */
.L_x_8445:
        /* <DEDUP_REMOVED lines=9> */
.L_x_8430:
        /* <DEDUP_REMOVED lines=30> */
.L_x_8450:
[----:B------:R-:W-:Y:S02]  /*ad20*/  IMAD R4, R33, R32, RZ ;  /* 0x0000002021047224 */ /* 0x000fe400078e02ff */
[----:B------:R-:W-:-:S03]  /*ad30*/  IMAD.IADD R32, R27, 0x1, R32 ;  /* 0x000000011b207824 */ /* 0x000fc600078e0220 */
[----:B------:R-:W-:Y:S01]  /*ad40*/  LOP3.LUT R11, R4, 0xfffffffe, RZ, 0xc0, !PT ;  /* 0xfffffffe040b7812 */ /* 0x000fe200078ec0ff */
[C---:B------:R-:W-:Y:S01]  /*ad50*/  IMAD R4, R32.reuse, R33, RZ ;  /* 0x0000002120047224 */ /* 0x040fe200078e02ff */
[----:B------:R-:W-:Y:S02]  /*ad60*/  IADD3 R32, R32, R27, RZ ;  /* 0x0000001b20207210 */ /* 0x000fe40007ffe0ff */
[-C--:B------:R-:W-:Y:S02]  /*ad70*/  IADD3 R10, P0, R11, R16.reuse, RZ ;  /* 0x000000100b0a7210 */ /* 0x080fe40007f1e0ff */
[----:B------:R-:W-:Y:S01]  /*ad80*/  LOP3.LUT R5, R4, 0xfffffffe, RZ, 0xc0, !PT ;  /* 0xfffffffe04057812 */ /* 0x000fe200078ec0ff */
[C---:B------:R-:W-:Y:S01]  /*ad90*/  IMAD.IADD R34, R32.reuse, 0x1, R27 ;  /* 0x0000000120227824 */ /* 0x040fe200078e021b */
[----:B------:R-:W-:Y:S01]  /*ada0*/  IADD3.X R11, RZ, R19, RZ, P0, !PT ;  /* 0x00000013ff0b7210 */ /* 0x000fe200007fe4ff */
[-C--:B------:R-:W-:Y:S01]  /*adb0*/  IMAD R32, R32, R33.reuse, RZ ;  /* 0x0000002120207224 */ /* 0x080fe200078e02ff */
[----:B------:R-:W-:Y:S01]  /*adc0*/  IADD3 R4, P0, R5, R16, RZ ;  /* 0x0000001005047210 */ /* 0x000fe20007f1e0ff */
[----:B------:R-:W-:-:S03]  /*add0*/  IMAD R6, R34, R33, RZ ;  /* 0x0000002122067224 */ /* 0x000fc600078e02ff */
[----:B------:R-:W-:Y:S01]  /*ade0*/  LOP3.LUT R7, R32, 0xfffffffe, RZ, 0xc0, !PT ;  /* 0xfffffffe20077812 */ /* 0x000fe200078ec0ff */
[----:B------:R-:W-:Y:S01]  /*adf0*/  IMAD.X R5, RZ, RZ, R19, P0 ;  /* 0x000000ffff057224 */ /* 0x000fe200000e0613 */
[----:B------:R-:W-:Y:S01]  /*ae00*/  LOP3.LUT R9, R6, 0xfffffffe, RZ, 0xc0, !PT ;  /* 0xfffffffe06097812 */ /* 0x000fe200078ec0ff */
[----:B------:R-:W2:Y:S01]  /*ae10*/  LDG.E.U16 R11, desc[UR60][R10.64] ;  /* 0x0000003c0a0b7981 */ /* 0x000ea2000c1e1500 */
[-C--:B------:R-:W-:Y:S02]  /*ae20*/  IADD3 R6, P0, R7, R16.reuse, RZ ;  /* 0x0000001007067210 */ /* 0x080fe40007f1e0ff */
[----:B------:R-:W-:Y:S01]  /*ae30*/  IADD3 R8, P1, R9, R16, RZ ;  /* 0x0000001009087210 */ /* 0x000fe20007f3e0ff */
[----:B------:R-:W3:Y:S01]  /*ae40*/  LDG.E.U16 R4, desc[UR60][R4.64] ;  /* 0x0000003c04047981 */ /* 0x000ee2000c1e1500 */
[----:B------:R-:W-:-:S03]  /*ae50*/  IADD3.X R7, RZ, R19, RZ, P0, !PT ;  /* 0x00000013ff077210 */ /* 0x000fc600007fe4ff */
[----:B------:R-:W-:Y:S02]  /*ae60*/  IMAD.X R9, RZ, RZ, R19, P1 ;  /* 0x000000ffff097224 */ /* 0x000fe400008e0613 */
[----:B------:R-:W4:Y:S04]  /*ae70*/  LDG.E.U16 R6, desc[UR60][R6.64] ;  /* 0x0000003c06067981 */ /* 0x000f28000c1e1500 */
[----:B------:R-:W5:Y:S01]  /*ae80*/  LDG.E.U16 R8, desc[UR60][R8.64] ;  /* 0x0000003c08087981 */ /* 0x000f62000c1e1500 */
[----:B------:R-:W-:-:S05]  /*ae90*/  IADD3 R32, R34, R27, RZ ;  /* 0x0000001b22207210 */ /* 0x000fca0007ffe0ff */
[----:B------:R-:W-:-:S05]  /*aea0*/  IMAD R36, R27, 0x3, R32 ;  /* 0x000000031b247824 */ /* 0x000fca00078e0220 */
[----:B------:R-:W-:Y:S02]  /*aeb0*/  ISETP.GE.U32.AND P0, PT, R36, R35, PT ;  /* 0x000000232400720c */ /* 0x000fe40003f06070 */
[C---:B--2---:R-:W-:Y:S02]  /*aec0*/  PRMT R10, R11.reuse, 0x7770, RZ ;  /* 0x000077700b0a7816 */ /* 0x044fe400000000ff */
[----:B------:R-:W-:Y:S02]  /*aed0*/  PRMT R34, R11, 0x7771, RZ ;  /* 0x000077710b227816 */ /* 0x000fe400000000ff */
[----:B------:R-:W-:Y:S02]  /*aee0*/  IADD3 R29, P1, R10, R29, RZ ;  /* 0x0000001d0a1d7210 */ /* 0x000fe40007f3e0ff */
[C---:B---3--:R-:W-:Y:S02]  /*aef0*/  PRMT R5, R4.reuse, 0x7770, RZ ;  /* 0x0000777004057816 */ /* 0x048fe400000000ff */
[----:B------:R-:W-:Y:S01]  /*af00*/  PRMT R11, R4, 0x7771, RZ ;  /* 0x00007771040b7816 */ /* 0x000fe200000000ff */
[----:B------:R-:W-:Y:S01]  /*af10*/  IMAD.X R20, RZ, RZ, R20, P1 ;  /* 0x000000ffff147224 */ /* 0x000fe200008e0614 */
[----:B------:R-:W-:-:S02]  /*af20*/  IADD3 R31, P2, R34, R31, RZ ;  /* 0x0000001f221f7210 */ /* 0x000fc40007f5e0ff */
[----:B----4-:R-:W-:Y:S02]  /*af30*/  PRMT R4, R6, 0x7770, RZ ;  /* 0x0000777006047816 */ /* 0x010fe400000000ff */
[----:B-----5:R-:W-:Y:S02]  /*af40*/  PRMT R7, R8, 0x7770, RZ ;  /* 0x0000777008077816 */ /* 0x020fe400000000ff */
[----:B------:R-:W-:Y:S02]  /*af50*/  PRMT R38, R6, 0x7771, RZ ;  /* 0x0000777106267816 */ /* 0x000fe400000000ff */
[----:B------:R-:W-:Y:S02]  /*af60*/  PRMT R39, R8, 0x7771, RZ ;  /* 0x0000777108277816 */ /* 0x000fe400000000ff */
[----:B------:R-:W-:Y:S02]  /*af70*/  IADD3.X R15, RZ, R15, RZ, P2, !PT ;  /* 0x0000000fff0f7210 */ /* 0x000fe400017fe4ff */
[----:B------:R-:W-:-:S02]  /*af80*/  IADD3 R30, P1, R5, R30, RZ ;  /* 0x0000001e051e7210 */ /* 0x000fc40007f3e0ff */
[----:B------:R-:W-:Y:S02]  /*af90*/  IADD3 R25, P3, R4, R25, RZ ;  /* 0x0000001904197210 */ /* 0x000fe40007f7e0ff */
[----:B------:R-:W-:Y:S01]  /*afa0*/  IADD3 R24, P5, R7, R24, RZ ;  /* 0x0000001807187210 */ /* 0x000fe20007fbe0ff */
[----:B------:R-:W-:Y:S01]  /*afb0*/  IMAD.X R13, RZ, RZ, R13, P1 ;  /* 0x000000ffff0d7224 */ /* 0x000fe200008e060d */
[----:B------:R-:W-:Y:S01]  /*afc0*/  IADD3 R28, P2, R11, R28, RZ ;  /* 0x0000001c0b1c7210 */ /* 0x000fe20007f5e0ff */
[----:B------:R-:W-:Y:S01]  /*afd0*/  IMAD.X R12, RZ, RZ, R12, P3 ;  /* 0x000000ffff0c7224 */ /* 0x000fe200018e060c */
[----:B------:R-:W-:Y:S01]  /*afe0*/  IADD3 R21, P4, R38, R21, RZ ;  /* 0x0000001526157210 */ /* 0x000fe20007f9e0ff */
[----:B------:R-:W-:Y:S01]  /*aff0*/  IMAD.X R0, RZ, RZ, R0, P5 ;  /* 0x000000ffff007224 */ /* 0x000fe200028e0600 */
[----:B------:R-:W-:Y:S02]  /*b000*/  IADD3 R26, P6, R39, R26, RZ ;  /* 0x0000001a271a7210 */ /* 0x000fe40007fde0ff */
[----:B------:R-:W-:-:S02]  /*b010*/  IADD3.X R14, RZ, R14, RZ, P2, !PT ;  /* 0x0000000eff0e7210 */ /* 0x000fc400017fe4ff */
[----:B------:R-:W-:Y:S02]  /*b020*/  IADD3.X R3, RZ, R3, RZ, P4, !PT ;  /* 0x00000003ff037210 */ /* 0x000fe400027fe4ff */
[----:B------:R-:W-:Y:S01]  /*b030*/  IADD3.X R18, RZ, R18, RZ, P6, !PT ;  /* 0x00000012ff127210 */ /* 0x000fe200037fe4ff */
[----:B------:R-:W-:Y:S06]  /*b040*/  @!P0 BRA `(.L_x_8450) ;  /* 0xfffffffc00348947 */ /* 0x000fec000383ffff */
[----:B------:R-:W-:Y:S05]  /*b050*/  BSYNC B1 ;  /* 0x0000000000017941 */ /* 0x000fea0003800000 */
.L_x_8449:
[----:B------:R-:W-:Y:S02]  /*b060*/  PRMT R8, R10, 0x7610, R8 ;  /* 0x000076100a087816 */ /* 0x000fe40000000008 */
[----:B------:R-:W-:Y:S02]  /*b070*/  PRMT R9, R34, 0x7610, R9 ;  /* 0x0000761022097816 */ /* 0x000fe40000000009 */
[----:B------:R-:W-:Y:S02]  /*b080*/  PRMT R10, R5, 0x7610, R10 ;  /* 0x00007610050a7816 */ /* 0x000fe4000000000a */
[----:B------:R-:W-:Y:S02]  /*b090*/  PRMT R37, R4, 0x7610, R37 ;  /* 0x0000761004257816 */ /* 0x000fe40000000025 */
[----:B------:R-:W-:Y:S02]  /*b0a0*/  PRMT R34, R7, 0x7610, R34 ;  /* 0x0000761007227816 */ /* 0x000fe40000000022 */
[----:B------:R-:W-:-:S07]  /*b0b0*/  PRMT R36, R39, 0x7610, R36 ;  /* 0x0000761027247816 */ /* 0x000fce0000000024 */
.L_x_8448:
[----:B------:R-:W-:Y:S05]  /*b0c0*/  BSYNC B0 ;  /* 0x0000000000007941 */ /* 0x000fea0003800000 */
.L_x_8447:
[----:B------:R-:W-:Y:S01]  /*b0d0*/  ISETP.GE.U32.AND P0, PT, R32, R35, PT ;  /* 0x000000232000720c */ /* 0x000fe20003f06070 */
[----:B------:R-:W-:-:S12]  /*b0e0*/  BSSY B0, `(.L_x_8451) ;  /* 0x0000028000007945 */ /* 0x000fd80003800000 */
[----:B------:R-:W-:Y:S05]  /*b0f0*/  @P0 BRA `(.L_x_8452) ;  /* 0x0000000000980947 */ /* 0x000fea0003800000 */
[----:B------:R-:W-:-:S05]  /*b100*/  IMAD R4, R32, R33, RZ ;  /* 0x0000002120047224 */ /* 0x000fca00078e02ff */
        /* <DEDUP_REMOVED lines=19> */
[----:B------:R-:W-:-:S05]  /*b240*/  IMAD.IADD R4, R6, 0x1, R27 ;  /* 0x0000000106047824 */ /* 0x000fca00078e021b */
[----:B------:R-:W-:-:S13]  /*b250*/  ISETP.GE.U32.AND P1, PT, R4, R35, PT ;  /* 0x000000230400720c */ /* 0x000fda0003f26070 */
[-C--:B------:R-:W-:Y:S02]  /*b260*/  @!P1 IMAD R4, R4, R33.reuse, RZ ;  /* 0x0000002104049224 */ /* 0x080fe400078e02ff */
[----:B------:R-:W-:-:S03]  /*b270*/  IMAD R33, R6, R33, RZ ;  /* 0x0000002106217224 */ /* 0x000fc600078e02ff */
[----:B------:R-:W-:Y:S02]  /*b280*/  @!P1 LOP3.LUT R5, R4, 0xfffffffe, RZ, 0xc0, !PT ;  /* 0xfffffffe04059812 */ /* 0x000fe400078ec0ff */
[----:B------:R-:W-:Y:S02]  /*b290*/  LOP3.LUT R33, R33, 0xfffffffe, RZ, 0xc0, !PT ;  /* 0xfffffffe21217812 */ /* 0x000fe400078ec0ff */
[-C--:B------:R-:W-:Y:S02]  /*b2a0*/  @!P1 IADD3 R4, P3, R5, R16.reuse, RZ ;  /* 0x0000001005049210 */ /* 0x080fe40007f7e0ff */
[----:B------:R-:W-:Y:S02]  /*b2b0*/  IADD3 R6, P2, R33, R16, RZ ;  /* 0x0000001021067210 */ /* 0x000fe40007f5e0ff */
[----:B------:R-:W-:-:S03]  /*b2c0*/  @!P1 IADD3.X R5, RZ, R19, RZ, P3, !PT ;  /* 0x00000013ff059210 */ /* 0x000fc60001ffe4ff */
[----:B------:R-:W-:Y:S02]  /*b2d0*/  IMAD.X R7, RZ, RZ, R19, P2 ;  /* 0x000000ffff077224 */ /* 0x000fe400010e0613 */
[----:B------:R-:W2:Y:S04]  /*b2e0*/  @!P1 LDG.E.U16 R4, desc[UR60][R4.64] ;  /* 0x0000003c04049981 */ /* 0x000ea8000c1e1500 */
[----:B------:R-:W3:Y:S01]  /*b2f0*/  LDG.E.U16 R6, desc[UR60][R6.64] ;  /* 0x0000003c06067981 */ /* 0x000ee2000c1e1500 */
[C---:B--2---:R-:W-:Y:S02]  /*b300*/  @!P1 PRMT R16, R4.reuse, 0x7770, RZ ;  /* 0x0000777004109816 */ /* 0x044fe400000000ff */
[----:B------:R-:W-:Y:S02]  /*b310*/  @!P1 PRMT R19, R4, 0x7771, RZ ;  /* 0x0000777104139816 */ /* 0x000fe400000000ff */
[----:B---3--:R-:W-:-:S02]  /*b320*/  PRMT R37, R6, 0x7770, RZ ;  /* 0x0000777006257816 */ /* 0x008fc400000000ff */
[----:B------:R-:W-:Y:S02]  /*b330*/  PRMT R38, R6, 0x7771, RZ ;  /* 0x0000777106267816 */ /* 0x000fe400000000ff */
[----:B------:R-:W-:Y:S02]  /*b340*/  @!P1 PRMT R34, R16, 0x7610, R34 ;  /* 0x0000761010229816 */ /* 0x000fe40000000022 */
[----:B------:R-:W-:-:S07]  /*b350*/  @!P1 PRMT R36, R19, 0x7610, R36 ;  /* 0x0000761013249816 */ /* 0x000fce0000000024 */
.L_x_8452:
[----:B------:R-:W-:Y:S05]  /*b360*/  BSYNC B0 ;  /* 0x0000000000007941 */ /* 0x000fea0003800000 */
.L_x_8451:
        /* <DEDUP_REMOVED lines=23> */
[----:B------:R-:W-:Y:S02]  /*b4e0*/  LOP3.LUT R4, R37, 0xff, RZ, 0xc0, !PT ;  /* 0x000000ff25047812 */ /* 0x000fe400078ec0ff */
[----:B------:R-:W-:Y:S02]  /*b4f0*/  IADD3 R21, P2, R38, R21, RZ ;  /* 0x0000001526157210 */ /* 0x000fe40007f5e0ff */
[----:B------:R-:W-:-:S02]  /*b500*/  IADD3 R25, P1, R4, R25, RZ ;  /* 0x0000001904197210 */ /* 0x000fc40007f3e0ff */
[----:B------:R-:W-:-:S03]  /*b510*/  IADD3.X R3, RZ, R3, RZ, P2, !PT ;  /* 0x00000003ff037210 */ /* 0x000fc600017fe4ff */
[----:B------:R-:W-:Y:S02]  /*b520*/  IMAD.X R12, RZ, RZ, R12, P1 ;  /* 0x000000ffff0c7224 */ /* 0x000fe400008e060c */
[----:B------:R-:W-:Y:S02]  /*b530*/  @!P0 LOP3.LUT R7, R34, 0xff, RZ, 0xc0, !PT ;  /* 0x000000ff22078812 */ /* 0x000fe400078ec0ff */
[----:B------:R-:W-:Y:S02]  /*b540*/  @!P0 LOP3.LUT R5, R36, 0xff, RZ, 0xc0, !PT ;  /* 0x000000ff24058812 */ /* 0x000fe400078ec0ff */
[----:B------:R-:W-:Y:S02]  /*b550*/  @!P0 IADD3 R24, P3, R7, R24, RZ ;  /* 0x0000001807188210 */ /* 0x000fe40007f7e0ff */
[----:B------:R-:W-:-:S03]  /*b560*/  @!P0 IADD3 R26, P4, R5, R26, RZ ;  /* 0x0000001a051a8210 */ /* 0x000fc60007f9e0ff */
[----:B------:R-:W-:Y:S01]  /*b570*/  @!P0 IMAD.X R0, RZ, RZ, R0, P3 ;  /* 0x000000ffff008224 */ /* 0x000fe200018e0600 */
[----:B------:R-:W-:-:S09]  /*b580*/  @!P0 IADD3.X R18, RZ, R18, RZ, P4, !PT ;  /* 0x00000012ff128210 */ /* 0x000fd200027fe4ff */
.L_x_8454:
[----:B------:R-:W-:Y:S05]  /*b590*/  BSYNC B0 ;  /* 0x0000000000007941 */ /* 0x000fea0003800000 */
.L_x_8453:
        /* <DEDUP_REMOVED lines=9> */
.L_x_8429:
        /* <DEDUP_REMOVED lines=34> */
.L_x_8458:
[C---:B------:R-:W-:Y:S01]  /*b850*/  LOP3.LUT R11, R32.reuse, 0xfffffffe, RZ, 0xc0, !PT ;  /* 0xfffffffe200b7812 */ /* 0x040fe200078ec0ff */
[----:B------:R-:W-:-:S03]  /*b860*/  IMAD.IADD R32, R32, 0x1, R21 ;  /* 0x0000000120207824 */ /* 0x000fc600078e0215 */
[-C--:B------:R-:W-:Y:S02]  /*b870*/  IADD3 R10, P0, R11, R16.reuse, RZ ;  /* 0x000000100b0a7210 */ /* 0x080fe40007f1e0ff */
[C---:B------:R-:W-:Y:S02]  /*b880*/  LOP3.LUT R5, R32.reuse, 0xfffffffe, RZ, 0xc0, !PT ;  /* 0xfffffffe20057812 */ /* 0x040fe400078ec0ff */
[-C--:B------:R-:W-:Y:S01]  /*b890*/  IADD3 R32, R32, R21.reuse, RZ ;  /* 0x0000001520207210 */ /* 0x080fe20007ffe0ff */
[--C-:B------:R-:W-:Y:S01]  /*b8a0*/  IMAD.X R11, RZ, RZ, R19.reuse, P0 ;  /* 0x000000ffff0b7224 */ /* 0x100fe200000e0613 */
[-C--:B------:R-:W-:Y:S02]  /*b8b0*/  IADD3 R4, P0, R5, R16.reuse, RZ ;  /* 0x0000001005047210 */ /* 0x080fe40007f1e0ff */
[C---:B------:R-:W-:Y:S02]  /*b8c0*/  LOP3.LUT R7, R32.reuse, 0xfffffffe, RZ, 0xc0, !PT ;  /* 0xfffffffe20077812 */ /* 0x040fe400078ec0ff */
[----:B------:R-:W-:Y:S01]  /*b8d0*/  IADD3 R32, R32, R21, RZ ;  /* 0x0000001520207210 */ /* 0x000fe20007ffe0ff */
[----:B------:R-:W-:Y:S01]  /*b8e0*/  IMAD.X R5, RZ, RZ, R19, P0 ;  /* 0x000000ffff057224 */ /* 0x000fe200000e0613 */
[----:B------:R-:W2:Y:S01]  /*b8f0*/  LDG.E.U16 R10, desc[UR60][R10.64] ;  /* 0x0000003c0a0a7981 */ /* 0x000ea2000c1e1500 */
[----:B------:R-:W-:-:S02]  /*b900*/  IADD3 R6, P0, R7, R16, RZ ;  /* 0x0000001007067210 */ /* 0x000fc40007f1e0ff */
[----:B------:R-:W-:Y:S01]  /*b910*/  LOP3.LUT R9, R32, 0xfffffffe, RZ, 0xc0, !PT ;  /* 0xfffffffe20097812 */ /* 0x000fe200078ec0ff */
[----:B------:R-:W3:Y:S03]  /*b920*/  LDG.E.U16 R4, desc[UR60][R4.64] ;  /* 0x0000003c04047981 */ /* 0x000ee6000c1e1500 */
[----:B------:R-:W-:Y:S02]  /*b930*/  IADD3 R8, P1, R9, R16, RZ ;  /* 0x0000001009087210 */ /* 0x000fe40007f3e0ff */
        /* <DEDUP_REMOVED lines=10> */
[----:B------:R-:W-:Y:S02]  /*b9e0*/  IADD3 R29, P2, R10, R29, RZ ;  /* 0x0000001d0a1d7210 */ /* 0x000fe40007f5e0ff */
[----:B---3--:R-:W-:-:S02]  /*b9f0*/  PRMT R5, R4, 0x7770, RZ ;  /* 0x0000777004057816 */ /* 0x008fc400000000ff */
[----:B------:R-:W-:Y:S01]  /*ba00*/  PRMT R4, R4, 0x7771, RZ ;  /* 0x0000777104047816 */ /* 0x000fe200000000ff */
[----:B------:R-:W-:Y:S01]  /*ba10*/  IMAD.X R18, RZ, RZ, R18, P1 ;  /* 0x000000ffff127224 */ /* 0x000fe200008e0612 */
[C---:B----4-:R-:W-:Y:S02]  /*ba20*/  PRMT R36, R6.reuse, 0x7770, RZ ;  /* 0x0000777006247816 */ /* 0x050fe400000000ff */
[----:B------:R-:W-:Y:S02]  /*ba30*/  PRMT R37, R6, 0x7771, RZ ;  /* 0x0000777106257816 */ /* 0x000fe400000000ff */
[C---:B-----5:R-:W-:Y:S02]  /*ba40*/  PRMT R33, R8.reuse, 0x7770, RZ ;  /* 0x0000777008217816 */ /* 0x060fe400000000ff */
[----:B------:R-:W-:Y:S02]  /*ba50*/  PRMT R34, R8, 0x7771, RZ ;  /* 0x0000777108227816 */ /* 0x000fe400000000ff */
[----:B------:R-:W-:-:S02]  /*ba60*/  IADD3.X R20, RZ, R20, RZ, P2, !PT ;  /* 0x00000014ff147210 */ /* 0x000fc400017fe4ff */
[----:B------:R-:W-:Y:S02]  /*ba70*/  IADD3 R30, P1, R5, R30, RZ ;  /* 0x0000001e051e7210 */ /* 0x000fe40007f3e0ff */
[----:B------:R-:W-:Y:S02]  /*ba80*/  IADD3 R27, P3, R36, R27, RZ ;  /* 0x0000001b241b7210 */ /* 0x000fe40007f7e0ff */
[----:B------:R-:W-:Y:S02]  /*ba90*/  IADD3 R24, P5, R33, R24, RZ ;  /* 0x0000001821187210 */ /* 0x000fe40007fbe0ff */
[----:B------:R-:W-:Y:S02]  /*baa0*/  IADD3 R31, P2, R4, R31, RZ ;  /* 0x0000001f041f7210 */ /* 0x000fe40007f5e0ff */
[----:B------:R-:W-:Y:S02]  /*bab0*/  IADD3 R26, P4, R37, R26, RZ ;  /* 0x0000001a251a7210 */ /* 0x000fe40007f9e0ff */
[----:B------:R-:W-:Y:S01]  /*bac0*/  IADD3 R25, P6, R34, R25, RZ ;  /* 0x0000001922197210 */ /* 0x000fe20007fde0ff */
[----:B------:R-:W-:Y:S01]  /*bad0*/  IMAD.X R14, RZ, RZ, R14, P1 ;  /* 0x000000ffff0e7224 */ /* 0x000fe200008e060e */
[----:B------:R-:W-:Y:S01]  /*bae0*/  IADD3.X R15, RZ, R15, RZ, P2, !PT ;  /* 0x0000000fff0f7210 */ /* 0x000fe200017fe4ff */
[----:B------:R-:W-:Y:S01]  /*baf0*/  IMAD.X R13, RZ, RZ, R13, P3 ;  /* 0x000000ffff0d7224 */ /* 0x000fe200018e060d */
[----:B------:R-:W-:Y:S01]  /*bb00*/  IADD3.X R12, RZ, R12, RZ, P4, !PT ;  /* 0x0000000cff0c7210 */ /* 0x000fe200027fe4ff */
[----:B------:R-:W-:Y:S01]  /*bb10*/  IMAD.X R0, RZ, RZ, R0, P5 ;  /* 0x000000ffff007224 */ /* 0x000fe200028e0600 */
[----:B------:R-:W-:Y:S01]  /*bb20*/  IADD3.X R3, RZ, R3, RZ, P6, !PT ;  /* 0x00000003ff037210 */ /* 0x000fe200037fe4ff */
[----:B------:R-:W-:Y:S06]  /*bb30*/  @!P0 BRA `(.L_x_8458) ;  /* 0xfffffffc00448947 */ /* 0x000fec000383ffff */
[----:B------:R-:W-:Y:S05]  /*bb40*/  BSYNC B1 ;  /* 0x0000000000017941 */ /* 0x000fea0003800000 */
.L_x_8457:
[----:B------:R-:W-:Y:S02]  /*bb50*/  PRMT R8, R11, 0x7610, R8 ;  /* 0x000076100b087816 */ /* 0x000fe40000000008 */
[----:B------:R-:W-:Y:S02]  /*bb60*/  PRMT R11, R10, 0x7610, R11 ;  /* 0x000076100a0b7816 */ /* 0x000fe4000000000b */
[----:B------:R-:W-:Y:S02]  /*bb70*/  PRMT R9, R5, 0x7610, R9 ;  /* 0x0000761005097816 */ /* 0x000fe40000000009 */
[----:B------:R-:W-:-:S07]  /*bb80*/  PRMT R10, R4, 0x7610, R10 ;  /* 0x00007610040a7816 */ /* 0x000fce000000000a */
.L_x_8456:
[----:B------:R-:W-:Y:S05]  /*bb90*/  BSYNC B0 ;  /* 0x0000000000007941 */ /* 0x000fea0003800000 */
.L_x_8455:
        /* <DEDUP_REMOVED lines=37> */
.L_x_8460:
[----:B------:R-:W-:Y:S05]  /*bdf0*/  BSYNC B0 ;  /* 0x0000000000007941 */ /* 0x000fea0003800000 */
.L_x_8459:
        /* <DEDUP_REMOVED lines=34> */
.L_x_8462:
[----:B------:R-:W-:Y:S05]  /*c020*/  BSYNC B0 ;  /* 0x0000000000007941 */ /* 0x000fea0003800000 */
.L_x_8461:
        /* <DEDUP_REMOVED lines=8> */
.L_x_8413:
[----:B------:R-:W-:Y:S05]  /*c0b0*/  BSYNC B6 ;  /* 0x0000000000067941 */ /* 0x000fea0003800000 */
.L_x_8412:
        /* <DEDUP_REMOVED lines=18> */
.L_x_8466:
        /* <DEDUP_REMOVED lines=20> */
.L_x_8465:
[----:B------:R-:W-:Y:S05]  /*c320*/  BSYNC B0 ;  /* 0x0000000000007941 */ /* 0x000fea0003800000 */
.L_x_8464:
[----:B------:R-:W-:Y:S01]  /*c330*/  IMAD.MOV.U32 R0, RZ, RZ, R8 ;  /* 0x000000ffff007224 */ /* 0x000fe200078e0008 */
[----:B------:R-:W-:Y:S06]  /*c340*/  @P1 BRA `(.L_x_8466) ;  /* 0xfffffffc00a41947 */ /* 0x000fec000383ffff */
.L_x_8463:
        /* <DEDUP_REMOVED lines=23> */
.L_x_8471:
        /* <DEDUP_REMOVED lines=17> */
.L_x_8470:
[----:B------:R-:W-:Y:S05]  /*c5d0*/  BSYNC B0 ;  /* 0x0000000000007941 */ /* 0x000fea0003800000 */
.L_x_8469:
[----:B------:R-:W-:-:S04]  /*c5e0*/  SHF.R.S32.HI R0, RZ, 0x1, R0 ;  /* 0x00000001ff007819 */ /* 0x000fc80000011400 */
[----:B------:R-:W-:-:S13]  /*c5f0*/  ISETP.GE.AND P0, PT, R0, 0x20, PT ;  /* 0x000000200000780c */ /* 0x000fda0003f06270 */
[----:B------:R-:W-:Y:S05]  /*c600*/  @P0 BRA `(.L_x_8471) ;  /* 0xfffffffc00ac0947 */ /* 0x000fea000383ffff */
[----:B------:R-:W-:-:S07]  /*c610*/  IMAD.MOV.U32 R0, RZ, RZ, 0x20 ;  /* 0x00000020ff007424 */ /* 0x000fce00078e00ff */
.L_x_8468:
[----:B------:R-:W-:Y:S01]  /*c620*/  ISETP.GE.AND P0, PT, R0, 0x2, PT ;  /* 0x000000020000780c */ /* 0x000fe20003f06270 */
[----:B------:R-:W-:Y:S05]  /*c630*/  WARPSYNC.ALL ;  /* 0x0000000000007948 */ /* 0x000fea0003800000 */
[----:B------:R-:W-:Y:S07]  /*c640*/  BAR.SYNC.DEFER_BLOCKING 0x0 ;  /* 0x0000000000007b1d */ /* 0x000fee0000010000 */
[----:B------:R-:W-:Y:S05]  /*c650*/  @!P0 BRA `(.L_x_8467) ;  /* 0x0000000000308947 */ /* 0x000fea0003800000 */
[----:B------:R-:W-:-:S11]  /*c660*/  HFMA2.MMA R5, -RZ, RZ, 0, 5.9604644775390625e-08 ;  /* 0x00000001ff057435 */ /* 0x000fd600000001ff */
.L_x_8472:
        /* <DEDUP_REMOVED lines=11> */
.L_x_8467:
        /* <DEDUP_REMOVED lines=278> */
.L_x_8473:
        /* <DEDUP_REMOVED lines=275> */
.L_x_8474:
        /* <DEDUP_REMOVED lines=12> */
.L_x_8480:
        /* <DEDUP_REMOVED lines=9> */
[----:B0-----:R-:W-:Y:S05]  /*eb00*/  CALL.REL.NOINC `($__internal_43_$__cuda_sm20_rem_u64) ;  /* 0x0000004800c07944 */ /* 0x001fea0003c00000 */
[----:B------:R-:W-:Y:S05]  /*eb10*/  BRA `(.L_x_8479) ;  /* 0x00000000004c7947 */ /* 0x000fea0003800000 */
.L_x_8478:
        /* <DEDUP_REMOVED lines=19> */
.L_x_8479:
[----:B------:R-:W-:Y:S05]  /*ec50*/  BSYNC B1 ;  /* 0x0000000000017941 */ /* 0x000fea0003800000 */
.L_x_8477:
[----:B------:R-:W-:Y:S01]  /*ec60*/  ISETP.NE.U32.AND P0, PT, R8, RZ, PT ;  /* 0x000000ff0800720c */ /* 0x000fe20003f05070 */
[----:B------:R-:W-:Y:S01]  /*ec70*/  IMAD.MOV.U32 R10, RZ, RZ, R0 ;  /* 0x000000ffff0a7224 */ /* 0x000fe200078e0000 */
[----:B------:R-:W-:Y:S02]  /*ec80*/  MOV R11, R5 ;  /* 0x00000005000b7202 */ /* 0x000fe40000000f00 */
[----:B------:R-:W-:-:S13]  /*ec90*/  ISETP.NE.AND.EX P0, PT, R9, RZ, PT, P0 ;  /* 0x000000ff0900720c */ /* 0x000fda0003f05300 */
[----:B------:R-:W-:Y:S05]  /*eca0*/  @P0 BRA `(.L_x_8480) ;  /* 0xfffffffc00700947 */ /* 0x000fea000383ffff */
[----:B------:R-:W-:Y:S05]  /*ecb0*/  BSYNC B0 ;  /* 0x0000000000007941 */ /* 0x000fea0003800000 */
.L_x_8476:
[----:B------:R-:W-:Y:S01]  /*ecc0*/  ISETP.NE.U32.AND P0, PT, R5, RZ, PT ;  /* 0x000000ff0500720c */ /* 0x000fe20003f05070 */
[----:B------:R-:W-:-:S12]  /*ecd0*/  BSSY B0, `(.L_x_8481) ;  /* 0x000001a000007945 */ /* 0x000fd80003800000 */
[----:B------:R-:W-:Y:S05]  /*ece0*/  @!P0 BRA `(.L_x_8482) ;  /* 0x0000000000148947 */ /* 0x000fea0003800000 */
[----:B------:R-:W-:-:S07]  /*ecf0*/  MOV R4, 0xed10 ;  /* 0x0000ed1000047802 */ /* 0x000fce0000000f00 */
[----:B0-----:R-:W-:Y:S05]  /*ed00*/  CALL.REL.NOINC `($__internal_42_$__cuda_sm20_div_u64) ;  /* 0x0000004400347944 */ /* 0x001fea0003c00000 */
[----:B------:R-:W-:Y:S01]  /*ed10*/  IMAD.MOV.U32 R4, RZ, RZ, R0 ;  /* 0x000000ffff047224 */ /* 0x000fe200078e0000 */
[----:B------:R-:W-:Y:S01]  /*ed20*/  MOV R5, R7 ;  /* 0x0000000700057202 */ /* 0x000fe20000000f00 */
[----:B------:R-:W-:Y:S06]  /*ed30*/  BRA `(.L_x_8483) ;  /* 0x00000000004c7947 */ /* 0x000fec0003800000 */
.L_x_8482:
        /* <DEDUP_REMOVED lines=19> */
.L_x_8483:
[----:B------:R-:W-:Y:S05]  /*ee70*/  BSYNC B0 ;  /* 0x0000000000007941 */ /* 0x000fea0003800000 */
.L_x_8481:
[----:B------:R-:W-:Y:S01]  /*ee80*/  ULDC.64 UR4, c[0x0][0x608] ;  /* 0x0001820000047ab9 */ /* 0x000fe20000000a00 */
[----:B------:R-:W-:Y:S02]  /*ee90*/  IMAD R5, R5, R26, RZ ;  /* 0x0000001a05057224 */ /* 0x000fe400078e02ff */
[----:B------:R-:W-:-:S04]  /*eea0*/  IMAD.WIDE.U32 R6, R26, R4, UR4 ;  /* 0x000000041a067e25 */ /* 0x000fc8000f8e0004 */
[----:B------:R-:W-:Y:S01]  /*eeb0*/  IMAD.IADD R5, R7, 0x1, R5 ;  /* 0x0000000107057824 */ /* 0x000fe200078e0205 */
[----:B------:R-:W-:-:S03]  /*eec0*/  MOV R4, R6 ;  /* 0x0000000600047202 */ /* 0x000fc60000000f00 */
[----:B------:R-:W-:-:S07]  /*eed0*/  IMAD.MOV.U32 R0, RZ, RZ, R5 ;  /* 0x000000ffff007224 */ /* 0x000fce00078e0005 */
.L_x_8475:
        /* <DEDUP_REMOVED lines=288> */
.L_x_8485:
        /* <DEDUP_REMOVED lines=275> */
.L_x_8486:
        /* <DEDUP_REMOVED lines=14> */
.L_x_8488:
[----:B------:R-:W-:Y:S05]  /*112f0*/  BSYNC B0 ;  /* 0x0000000000007941 */ /* 0x000fea0003800000 */
.L_x_8487:
        /* <DEDUP_REMOVED lines=18> */
.L_x_8490:
[----:B------:R-:W-:Y:S05]  /*11420*/  BSYNC B0 ;  /* 0x0000000000007941 */ /* 0x000fea0003800000 */
.L_x_8489:
        /* <DEDUP_REMOVED lines=35> */
.L_x_8492:
[----:B------:R-:W-:Y:S05]  /*11660*/  BSYNC B0 ;  /* 0x0000000000007941 */ /* 0x000fea0003800000 */
.L_x_8491:
        /* <DEDUP_REMOVED lines=38> */
.L_x_8497:
        /* <DEDUP_REMOVED lines=12> */
.L_x_8496:
[----:B------:R-:W-:Y:S05]  /*11990*/  BRA `(.L_x_8495) ;  /* 0x0000000000647947 */ /* 0x000fea0003800000 */
.L_x_8494:
        /* <DEDUP_REMOVED lines=13> */
.L_x_8498:
        /* <DEDUP_REMOVED lines=12> */
.L_x_8495:
[----:B------:R-:W-:Y:S05]  /*11b30*/  BSYNC B0 ;  /* 0x0000000000007941 */ /* 0x000fea0003800000 */
.L_x_8493:
        /* <DEDUP_REMOVED lines=15> */
.L_x_8502:
        /* <DEDUP_REMOVED lines=20> */
.L_x_8501:
[----:B------:R-:W-:Y:S05]  /*11d70*/  BSYNC B0 ;  /* 0x0000000000007941 */ /* 0x000fea0003800000 */
.L_x_8500:
[----:B-1----:R-:W-:Y:S01]  /*11d80*/  IMAD.MOV.U32 R9, RZ, RZ, R13 ;  /* 0x000000ffff097224 */ /* 0x002fe200078e000d */
[----:B------:R-:W-:Y:S06]  /*11d90*/  @P2 BRA `(.L_x_8502) ;  /* 0xfffffffc00a42947 */ /* 0x000fec000383ffff */
.L_x_8499:
        /* <DEDUP_REMOVED lines=16> */
.L_x_8507:
        /* <DEDUP_REMOVED lines=17> */
.L_x_8506:
[----:B------:R-:W-:Y:S05]  /*11fb0*/  BSYNC B0 ;  /* 0x0000000000007941 */ /* 0x000fea0003800000 */
.L_x_8505:
[----:B------:R-:W-:-:S04]  /*11fc0*/  SHF.R.S32.HI R13, RZ, 0x1, R13 ;  /* 0x00000001ff0d7819 */ /* 0x000fc8000001140d */
[----:B------:R-:W-:-:S13]  /*11fd0*/  ISETP.GE.AND P0, PT, R13, 0x20, PT ;  /* 0x000000200d00780c */ /* 0x000fda0003f06270 */
[----:B------:R-:W-:Y:S05]  /*11fe0*/  @P0 BRA `(.L_x_8507) ;  /* 0xfffffffc00ac0947 */ /* 0x000fea000383ffff */
[----:B------:R-:W-:-:S11]  /*11ff0*/  HFMA2.MMA R2, -RZ, RZ, 0, 1.9073486328125e-06 ;  /* 0x00000020ff027435 */ /* 0x000fd600000001ff */
.L_x_8504:
[----:B------:R-:W-:Y:S01]  /*12000*/  BAR.SYNC.DEFER_BLOCKING 0x0 ;  /* 0x0000000000007b1d */ /* 0x000fe20000010000 */
[----:B------:R-:W-:-:S13]  /*12010*/  ISETP.GE.AND P0, PT, R2, 0x2, PT ;  /* 0x000000020200780c */ /* 0x000fda0003f06270 */
[----:B------:R-:W-:Y:S05]  /*12020*/  @!P0 BRA `(.L_x_8503) ;  /* 0x0000000000308947 */ /* 0x000fea0003800000 */
[----:B-1----:R-:W-:-:S07]  /*12030*/  IMAD.MOV.U32 R7, RZ, RZ, 0x1 ;  /* 0x00000001ff077424 */ /* 0x002fce00078e00ff */
.L_x_8508:
        /* <DEDUP_REMOVED lines=11> */
.L_x_8503:
        /* <DEDUP_REMOVED lines=15> */
.L_x_8510:
        /* <DEDUP_REMOVED lines=22> */
.L_x_8512:
        /* <DEDUP_REMOVED lines=22> */
.L_x_8513:
[----:B------:R-:W-:Y:S02]  /*124a0*/  ULDC.64 UR4, c[0x0][0x5f8] ;  /* 0x00017e0000047ab9 */ /* 0x000fe40000000a00 */
[----:B------:R-:W-:-:S05]  /*124b0*/  IADD3 R22, P0, R22, UR4, RZ ;  /* 0x0000000416167c10 */ /* 0x000fca000ff1e0ff */
[----:B------:R-:W-:-:S05]  /*124c0*/  IMAD.X R23, RZ, RZ, UR5, P0 ;  /* 0x00000005ff177e24 */ /* 0x000fca00080e06ff */
[----:B------:R-:W-:Y:S01]  /*124d0*/  STG.E.U8 desc[UR60][R22.64], R16 ;  /* 0x0000001016007986 */ /* 0x000fe2000c10113c */
[----:B------:R-:W-:Y:S05]  /*124e0*/  EXIT ;  /* 0x000000000000794d */ /* 0x000fea0003800000 */
.L_x_8511:
[----:B------:R-:W-:Y:S04]  /*124f0*/  STG.E.64 desc[UR60][R4.64], R18 ;  /* 0x0000001204007986 */ /* 0x000fe8000c101b3c */
[----:B------:R-:W-:Y:S01]  /*12500*/  STG.E.64 desc[UR60][R4.64+0x8], R16 ;  /* 0x0000081004007986 */ /* 0x000fe2000c101b3c */
[----:B------:R-:W-:Y:S05]  /*12510*/  EXIT ;  /* 0x000000000000794d */ /* 0x000fea0003800000 */
.L_x_8509:
        /* <DEDUP_REMOVED lines=33> */
.L_x_8515:
        /* <DEDUP_REMOVED lines=22> */
.L_x_8516:
[----:B------:R-:W-:Y:S02]  /*12890*/  ULDC.64 UR4, c[0x0][0x5f8] ;  /* 0x00017e0000047ab9 */ /* 0x000fe40000000a00 */
[----:B------:R-:W-:-:S05]  /*128a0*/  IADD3 R22, P0, R22, UR4, RZ ;  /* 0x0000000416167c10 */ /* 0x000fca000ff1e0ff */
[----:B------:R-:W-:-:S05]  /*128b0*/  IMAD.X R23, RZ, RZ, UR5, P0 ;  /* 0x00000005ff177e24 */ /* 0x000fca00080e06ff */
[----:B------:R-:W-:Y:S01]  /*128c0*/  STG.E.U8 desc[UR60][R22.64], R16 ;  /* 0x0000001016007986 */ /* 0x000fe2000c10113c */
[----:B------:R-:W-:Y:S05]  /*128d0*/  EXIT ;  /* 0x000000000000794d */ /* 0x000fea0003800000 */
.L_x_8514:
[----:B------:R-:W-:Y:S04]  /*128e0*/  STG.E.U8 desc[UR60][R2.64], R18 ;  /* 0x0000001202007986 */ /* 0x000fe8000c10113c */
[----:B------:R-:W-:Y:S01]  /*128f0*/  STG.E.U8 desc[UR60][R4.64], R16 ;  /* 0x0000001004007986 */ /* 0x000fe2000c10113c */
[----:B------:R-:W-:Y:S05]  /*12900*/  EXIT ;  /* 0x000000000000794d */ /* 0x000fea0003800000 */
.L_x_8484:
        /* <DEDUP_REMOVED lines=25> */
.L_x_8518:
        /* <DEDUP_REMOVED lines=23> */
.L_x_8520:
        /* <DEDUP_REMOVED lines=22> */
.L_x_8521:
[----:B------:R-:W-:Y:S02]  /*12d70*/  ULDC.64 UR4, c[0x0][0x5f8] ;  /* 0x00017e0000047ab9 */ /* 0x000fe40000000a00 */
[----:B------:R-:W-:-:S05]  /*12d80*/  IADD3 R2, P0, R25, UR4, RZ ;  /* 0x0000000419027c10 */ /* 0x000fca000ff1e0ff */
[----:B------:R-:W-:-:S05]  /*12d90*/  IMAD.X R3, RZ, RZ, UR5, P0 ;  /* 0x00000005ff037e24 */ /* 0x000fca00080e06ff */
[----:B------:R-:W-:Y:S01]  /*12da0*/  STG.E.U8 desc[UR60][R2.64], R16 ;  /* 0x0000001002007986 */ /* 0x000fe2000c10113c */
[----:B------:R-:W-:Y:S05]  /*12db0*/  EXIT ;  /* 0x000000000000794d */ /* 0x000fea0003800000 */
.L_x_8519:
[----:B------:R-:W-:Y:S04]  /*12dc0*/  STG.E.64 desc[UR60][R4.64], R18 ;  /* 0x0000001204007986 */ /* 0x000fe8000c101b3c */
[----:B------:R-:W-:Y:S01]  /*12dd0*/  STG.E.64 desc[UR60][R4.64+0x8], R16 ;  /* 0x0000081004007986 */ /* 0x000fe2000c101b3c */
[----:B------:R-:W-:Y:S05]  /*12de0*/  EXIT ;  /* 0x000000000000794d */ /* 0x000fea0003800000 */
.L_x_8517:
        /* <DEDUP_REMOVED lines=33> */
.L_x_8523:
        /* <DEDUP_REMOVED lines=22> */
.L_x_8524:
[----:B------:R-:W-:Y:S02]  /*13160*/  ULDC.64 UR4, c[0x0][0x5f8] ;  /* 0x00017e0000047ab9 */ /* 0x000fe40000000a00 */
[----:B------:R-:W-:-:S05]  /*13170*/  IADD3 R2, P0, R25, UR4, RZ ;  /* 0x0000000419027c10 */ /* 0x000fca000ff1e0ff */
[----:B------:R-:W-:-:S05]  /*13180*/  IMAD.X R3, RZ, RZ, UR5, P0 ;  /* 0x00000005ff037e24 */ /* 0x000fca00080e06ff */
[----:B------:R-:W-:Y:S01]  /*13190*/  STG.E.U8 desc[UR60][R2.64], R16 ;  /* 0x0000001002007986 */ /* 0x000fe2000c10113c */
[----:B------:R-:W-:Y:S05]  /*131a0*/  EXIT ;  /* 0x000000000000794d */ /* 0x000fea0003800000 */
.L_x_8522:
[----:B------:R-:W-:Y:S04]  /*131b0*/  STG.E.U8 desc[UR60][R2.64], R24 ;  /* 0x0000001802007986 */ /* 0x000fe8000c10113c */
[----:B------:R-:W-:Y:S01]  /*131c0*/  STG.E.U8 desc[UR60][R4.64], R16 ;  /* 0x0000001004007986 */ /* 0x000fe2000c10113c */
[----:B------:R-:W-:Y:S05]  /*131d0*/  EXIT ;  /* 0x000000000000794d */ /* 0x000fea0003800000 */
        .weak           $__internal_42_$__cuda_sm20_div_u64
        .type           $__internal_42_$__cuda_sm20_div_u64,@function
        .size           $__internal_42_$__cuda_sm20_div_u64,($__internal_43_$__cuda_sm20_rem_u64 - $__internal_42_$__cuda_sm20_div_u64)
$__internal_42_$__cuda_sm20_div_u64:
        /* <DEDUP_REMOVED lines=66> */
[----:B------:R-:W-:Y:S06]  /*13600*/  RET.REL.NODEC R4 `(_ZN2at6native13reduce_kernelILi256ELi2ENS0_8ReduceOpIhNS0_14func_wrapper_tIhNS0_55_GLOBAL__N__0955718d_22_SparseCsrTensorMath_cu_868dd54514ReductionAddOpIlEEEEjhLi4ELi4EEEEEvT1_) ;  /* 0xfffffec8047c7950 */ /* 0x000fec0003c3ffff */
        .weak           $__internal_43_$__cuda_sm20_rem_u64
        .type           $__internal_43_$__cuda_sm20_rem_u64,@function
        .size           $__internal_43_$__cuda_sm20_rem_u64,(.L_x_8869 - $__internal_43_$__cuda_sm20_rem_u64)
$__internal_43_$__cuda_sm20_rem_u64:
        /* <DEDUP_REMOVED lines=64> */
[----:B------:R-:W-:Y:S06]  /*13a10*/  RET.REL.NODEC R10 `(_ZN2at6native13reduce_kernelILi256ELi2ENS0_8ReduceOpIhNS0_14func_wrapper_tIhNS0_55_GLOBAL__N__0955718d_22_SparseCsrTensorMath_cu_868dd54514ReductionAddOpIlEEEEjhLi4ELi4EEEEEvT1_) ;  /* 0xfffffec40a787950 */ /* 0x000fec0003c3ffff */
.L_x_8525:
        /* <DEDUP_REMOVED lines=14> */
.L_x_8869:


//--------------------- .text._ZN2at6native13reduce_kernelILi128ELi4ENS0_8ReduceOpIhNS0_14func_wrapper_tIhNS0_55_GLOBAL__N__0955718d_22_SparseCsrTensorMath_cu_868dd54514ReductionAddOpIlEEEEjhLi4ELi4EEEEEvT1_ --------------------------
	.section	.text._ZN2at6native13reduce_kernelILi128ELi4ENS0_8ReduceOpIhNS0_14func_wrapper_tIhNS0_55_GLOBAL__N__0955718d_22_SparseCsrTensorMath_cu_868dd54514ReductionAddOpIlEEEEjhLi4ELi4EEEEEvT1_,"ax",@progbits
	.align	128
.text._ZN2at6native13reduce_kernelILi128ELi4ENS0_8ReduceOpIhNS0_14func_wrapper_tIhNS0_55_GLOBAL__N__0955718d_22_SparseCsrTensorMath_cu_868dd54514ReductionAddOpIlEEEEjhLi4ELi4EEEEEvT1_:
        .type           _ZN2at6native13reduce_kernelILi128ELi4ENS0_8ReduceOpIhNS0_14func_wrapper_tIhNS0_55_GLOBAL__N__0955718d_22_SparseCsrTensorMath_cu_868dd54514ReductionAddOpIlEEEEjhLi4ELi4EEEEEvT1_,@function
        .size           _ZN2at6native13reduce_kernelILi128ELi4ENS0_8ReduceOpIhNS0_14func_wrapper_tIhNS0_55_GLOBAL__N__0955718d_22_SparseCsrTensorMath_cu_868dd54514ReductionAddOpIlEEEEjhLi4ELi4EEEEEvT1_,(.L_x_8872 - _ZN2at6native13reduce_kernelILi128ELi4ENS0_8ReduceOpIhNS0_14func_wrapper_tIhNS0_55_GLOBAL__N__0955718d_22_SparseCsrTensorMath_cu_868dd54514ReductionAddOpIlEEEEjhLi4ELi4EEEEEvT1_)
        .other          _ZN2at6native13reduce_kernelILi128ELi4ENS0_8ReduceOpIhNS0_14func_wrapper_tIhNS0_55_GLOBAL__N__0955718d_22_SparseCsrTensorMath_cu_868dd54514ReductionAddOpIlEEEEjhLi4ELi4EEEEEvT1_,@"STO_CUDA_ENTRY STV_DEFAULT"
_ZN2at6native13reduce_kernelILi128ELi4ENS0_8ReduceOpIhNS0_14func_wrapper_tIhNS0_55_GLOBAL__N__0955718d_22_SparseCsrTensorMath_cu_868dd54514ReductionAddOpIlEEEEjhLi4ELi4EEEEEvT1_:
        /* <DEDUP_REMOVED lines=293> */
.L_x_8526:
        /* <DEDUP_REMOVED lines=30> */
.L_x_8530:
        /* <DEDUP_REMOVED lines=29> */
.L_x_8536:
[----:B------:R-:W-:Y:S05]  /*1600*/  BSYNC B2 ;  /* 0x0000000000027941 */ /* 0x000fea0003800000 */
.L_x_8535:
        /* <DEDUP_REMOVED lines=12> */
.L_x_8534:
[----:B------:R-:W-:Y:S05]  /*16d0*/  BSYNC B1 ;  /* 0x0000000000017941 */ /* 0x000fea0003800000 */
.L_x_8533:
[----:B------:R-:W0:Y:S01]  /*16e0*/  LDC R5, c[0x0][0x224] ;  /* 0x00008900ff057b82 */ /* 0x000e220000000800 */
[----:B------:R-:W-:Y:S01]  /*16f0*/  IADD3 R16, P0, P1, R24, R7, R3 ;  /* 0x0000000718107210 */ /* 0x000fe2000791e003 */
[----:B------:R-:W-:-:S03]  /*1700*/  ULDC UR4, c[0x0][0x5f4] ;  /* 0x00017d0000047ab9 */ /* 0x000fc60000000800 */
[----:B------:R-:W-:Y:S02]  /*1710*/  IADD3 R16, P2, R16, 0x4, RZ ;  /* 0x0000000410107810 */ /* 0x000fe40007f5e0ff */
[----:B------:R-:W-:-:S05]  /*1720*/  IADD3.X R17, RZ, UR4, R17, P0, P1 ;  /* 0x00000004ff117c10 */ /* 0x000fca00087e2411 */
[----:B------:R-:W-:Y:S01]  /*1730*/  IMAD.X R17, RZ, RZ, R17, P2 ;  /* 0x000000ffff117224 */ /* 0x000fe200010e0611 */
[----:B0-----:R-:W-:-:S07]  /*1740*/  IADD3 R0, R6, -0x4, R5 ;  /* 0xfffffffc06007810 */ /* 0x001fce0007ffe005 */
.L_x_8532:
[----:B------:R-:W-:Y:S05]  /*1750*/  BSYNC B0 ;  /* 0x0000000000007941 */ /* 0x000fea0003800000 */
.L_x_8531:
        /* <DEDUP_REMOVED lines=18> */
.L_x_8539:
[----:B------:R-:W-:Y:S01]  /*1880*/  IMAD.WIDE.U32 R4, R3, 0x4, R16 ;  /* 0x0000000403047825 */ /* 0x000fe200078e0010 */
[----:B------:R-:W-:-:S05]  /*1890*/  ULDC UR4, c[0x0][0x22c] ;  /* 0x00008b0000047ab9 */ /* 0x000fca0000000800 */
[----:B------:R-:W2:Y:S01]  /*18a0*/  LDG.E R4, desc[UR60][R4.64] ;  /* 0x0000003c04047981 */ /* 0x000ea2000c1e1900 */
[----:B------:R-:W-:-:S05]  /*18b0*/  VIADD R3, R3, UR4 ;  /* 0x0000000403037c36 */ /* 0x000fca0008000000 */
        /* <DEDUP_REMOVED lines=15> */
.L_x_8538:
[----:B------:R-:W-:Y:S05]  /*19b0*/  BSYNC B0 ;  /* 0x0000000000007941 */ /* 0x000fea0003800000 */
.L_x_8537:
        /* <DEDUP_REMOVED lines=8> */
.L_x_8541:
[----:B------:R-:W-:Y:S05]  /*1a40*/  BSYNC B0 ;  /* 0x0000000000007941 */ /* 0x000fea0003800000 */
.L_x_8540:
        /* <DEDUP_REMOVED lines=10> */
[----:B------:R-:W2:Y:S02]  /*1af0*/  LDG.E.U8 R16, desc[UR60][R16.64] ;  /* 0x0000003c10107981 */ /* 0x000ea4000c1e1100 */
[----:B--2---:R-:W-:-:S05]  /*1b00*/  IADD3 R13, P0, R16, R13, RZ ;  /* 0x0000000d100d7210 */ /* 0x004fca0007f1e0ff */
[----:B------:R-:W-:-:S08]  /*1b10*/  IMAD.X R15, RZ, RZ, R15, P0 ;  /* 0x000000ffff0f7224 */ /* 0x000fd000000e060f */
.L_x_8543:
[----:B------:R-:W-:Y:S05]  /*1b20*/  BSYNC B0 ;  /* 0x0000000000007941 */ /* 0x000fea0003800000 */
.L_x_8542:
        /* <DEDUP_REMOVED lines=8> */
.L_x_8529:
        /* <DEDUP_REMOVED lines=75> */
.L_x_8553:
        /* <DEDUP_REMOVED lines=287> */
.L_x_8549:
        /* <DEDUP_REMOVED lines=257> */
.L_x_8550:
        /* <DEDUP_REMOVED lines=246> */
.L_x_8551:
        /* <DEDUP_REMOVED lines=255> */
.L_x_8552:
[----:B------:R-:W-:Y:S01]  /*61b0*/  LOP3.LUT R37, R48, 0xfffffffc, RZ, 0xc0, !PT ;  /* 0xfffffffc30257812 */ /* 0x000fe200078ec0ff */
[----:B------:R-:W-:-:S03]  /*61c0*/  ULDC UR4, c[0x0][0x224] ;  /* 0x0000890000047ab9 */ /* 0x000fc60000000800 */
[----:B------:R-:W-:-:S04]  /*61d0*/  IADD3 R36, P1, R37, R16, RZ ;  /* 0x0000001025247210 */ /* 0x000fc80007f3e0ff */
[----:B------:R-:W-:-:S05]  /*61e0*/  IADD3.X R37, RZ, R17, RZ, P1, !PT ;  /* 0x00000011ff257210 */ /* 0x000fca0000ffe4ff */
[----:B------:R1:W2:Y:S01]  /*61f0*/  LDG.E R36, desc[UR60][R36.64] ;  /* 0x0000003c24247981 */ /* 0x0002a2000c1e1900 */
[----:B------:R-:W-:Y:S02]  /*6200*/  LOP3.LUT R48, R45, 0xff, RZ, 0xc0, !PT ;  /* 0x000000ff2d307812 */ /* 0x000fe400078ec0ff */
[----:B------:R-:W-:Y:S02]  /*6210*/  LOP3.LUT R58, R44, 0xff, RZ, 0xc0, !PT ;  /* 0x000000ff2c3a7812 */ /* 0x000fe400078ec0ff */
[----:B------:R-:W-:Y:S02]  /*6220*/  LOP3.LUT R53, R50, 0xff, RZ, 0xc0, !PT ;  /* 0x000000ff32357812 */ /* 0x000fe400078ec0ff */
[----:B------:R-:W-:Y:S02]  /*6230*/  IADD3 R5, P4, R5, R48, RZ ;  /* 0x0000003005057210 */ /* 0x000fe40007f9e0ff */
[----:B------:R-:W-:Y:S02]  /*6240*/  IADD3 R3, P3, R3, R58, RZ ;  /* 0x0000003a03037210 */ /* 0x000fe40007f7e0ff */
[----:B------:R-:W-:Y:S01]  /*6250*/  LOP3.LUT R48, R47, 0xff, RZ, 0xc0, !PT ;  /* 0x000000ff2f307812 */ /* 0x000fe200078ec0ff */
[----:B------:R-:W-:Y:S01]  /*6260*/  IMAD.X R4, RZ, RZ, R4, P4 ;  /* 0x000000ffff047224 */ /* 0x000fe200020e0604 */
[----:B------:R-:W-:Y:S01]  /*6270*/  IADD3 R12, P2, R12, R53, RZ ;  /* 0x000000350c0c7210 */ /* 0x000fe20007f5e0ff */
[----:B------:R-:W-:Y:S01]  /*6280*/  IMAD.X R0, RZ, RZ, R0, P3 ;  /* 0x000000ffff007224 */ /* 0x000fe200018e0600 */
[----:B------:R-:W-:-:S02]  /*6290*/  LOP3.LUT R53, R52, 0xff, RZ, 0xc0, !PT ;  /* 0x000000ff34357812 */ /* 0x000fc400078ec0ff */
[----:B------:R-:W-:Y:S01]  /*62a0*/  LOP3.LUT R58, R46, 0xff, RZ, 0xc0, !PT ;  /* 0x000000ff2e3a7812 */ /* 0x000fe200078ec0ff */
[----:B------:R-:W-:Y:S01]  /*62b0*/  IMAD.X R13, RZ, RZ, R13, P2 ;  /* 0x000000ffff0d7224 */ /* 0x000fe200010e060d */
[----:B-1----:R-:W-:Y:S02]  /*62c0*/  LOP3.LUT R37, R51, 0xff, RZ, 0xc0, !PT ;  /* 0x000000ff33257812 */ /* 0x002fe400078ec0ff */
[----:B------:R-:W-:Y:S01]  /*62d0*/  IADD3 R9, P6, R9, R48, RZ ;  /* 0x0000003009097210 */ /* 0x000fe20007fde0ff */
[----:B------:R-:W-:Y:S01]  /*62e0*/  IMAD.IADD R48, R60, 0x1, R43 ;  /* 0x000000013c307824 */ /* 0x000fe200078e022b */
[----:B------:R-:W-:Y:S02]  /*62f0*/  IADD3 R18, P4, R18, R53, RZ ;  /* 0x0000003512127210 */ /* 0x000fe40007f9e0ff */
[----:B------:R-:W-:Y:S01]  /*6300*/  IADD3 R7, P5, R7, R58, RZ ;  /* 0x0000003a07077210 */ /* 0x000fe20007fbe0ff */
[----:B------:R-:W-:Y:S01]  /*6310*/  IMAD.X R8, RZ, RZ, R8, P6 ;  /* 0x000000ffff087224 */ /* 0x000fe200030e0608 */
[----:B------:R-:W-:Y:S01]  /*6320*/  IADD3 R14, P3, R14, R37, RZ ;  /* 0x000000250e0e7210 */ /* 0x000fe20007f7e0ff */
[----:B------:R-:W-:Y:S01]  /*6330*/  IMAD R58, R43, 0x3, R48 ;  /* 0x000000032b3a7824 */ /* 0x000fe200078e0230 */
[----:B------:R-:W-:Y:S01]  /*6340*/  LOP3.LUT R53, R55, 0xff, RZ, 0xc0, !PT ;  /* 0x000000ff37357812 */ /* 0x000fe200078ec0ff */
[----:B------:R-:W-:Y:S01]  /*6350*/  IMAD.X R21, RZ, RZ, R21, P4 ;  /* 0x000000ffff157224 */ /* 0x000fe200020e0615 */
[----:B------:R-:W-:-:S02]  /*6360*/  LOP3.LUT R59, R49, 0xff, RZ, 0xc0, !PT ;  /* 0x000000ff313b7812 */ /* 0x000fc400078ec0ff */
[----:B------:R-:W-:Y:S02]  /*6370*/  LOP3.LUT R37, R54, 0xff, RZ, 0xc0, !PT ;  /* 0x000000ff36257812 */ /* 0x000fe400078ec0ff */
[----:B------:R-:W-:Y:S02]  /*6380*/  IADD3.X R6, RZ, R6, RZ, P5, !PT ;  /* 0x00000006ff067210 */ /* 0x000fe40002ffe4ff */
[----:B------:R-:W-:Y:S01]  /*6390*/  IADD3 R26, P6, R26, R53, RZ ;  /* 0x000000351a1a7210 */ /* 0x000fe20007fde0ff */
[----:B------:R-:W-:Y:S01]  /*63a0*/  IMAD.U32 R53, RZ, RZ, UR4 ;  /* 0x00000004ff357e24 */ /* 0x000fe2000f8e00ff */
[----:B------:R-:W-:Y:S02]  /*63b0*/  IADD3 R10, P1, R10, R59, RZ ;  /* 0x0000003b0a0a7210 */ /* 0x000fe40007f3e0ff */
[----:B------:R-:W-:Y:S02]  /*63c0*/  IADD3 R24, P5, R24, R37, RZ ;  /* 0x0000002518187210 */ /* 0x000fe40007fbe0ff */
[----:B------:R-:W-:-:S02]  /*63d0*/  LOP3.LUT R37, R56, 0xff, RZ, 0xc0, !PT ;  /* 0x000000ff38257812 */ /* 0x000fc400078ec0ff */
[----:B------:R-:W-:Y:S01]  /*63e0*/  IADD3.X R11, RZ, R11, RZ, P1, !PT ;  /* 0x0000000bff0b7210 */ /* 0x000fe20000ffe4ff */
[----:B------:R-:W-:Y:S01]  /*63f0*/  IMAD.X R20, RZ, RZ, R20, P5 ;  /* 0x000000ffff147224 */ /* 0x000fe200028e0614 */
[----:B------:R-:W-:Y:S02]  /*6400*/  IADD3.X R15, RZ, R15, RZ, P3, !PT ;  /* 0x0000000fff0f7210 */ /* 0x000fe40001ffe4ff */
[----:B------:R-:W-:Y:S02]  /*6410*/  IADD3 R28, P1, R28, R37, RZ ;  /* 0x000000251c1c7210 */ /* 0x000fe40007f3e0ff */
[----:B------:R-:W-:Y:S02]  /*6420*/  ISETP.GE.U32.AND P3, PT, R58, R53, PT ;  /* 0x000000353a00720c */ /* 0x000fe40003f66070 */
[----:B------:R-:W-:Y:S01]  /*6430*/  LOP3.LUT R37, R57, 0xff, RZ, 0xc0, !PT ;  /* 0x000000ff39257812 */ /* 0x000fe200078ec0ff */
[----:B------:R-:W-:Y:S01]  /*6440*/  IMAD.X R27, RZ, RZ, R27, P1 ;  /* 0x000000ffff1b7224 */ /* 0x000fe200008e061b */
[----:B------:R-:W-:-:S02]  /*6450*/  IADD3.X R25, RZ, R25, RZ, P6, !PT ;  /* 0x00000019ff197210 */ /* 0x000fc400037fe4ff */
[----:B------:R-:W-:-:S05]  /*6460*/  IADD3 R30, P2, R30, R37, RZ ;  /* 0x000000251e1e7210 */ /* 0x000fca0007f5e0ff */
[----:B------:R-:W-:Y:S01]  /*6470*/  IMAD.X R29, RZ, RZ, R29, P2 ;  /* 0x000000ffff1d7224 */ /* 0x000fe200010e061d */
[C---:B--2---:R-:W-:Y:S02]  /*6480*/  PRMT R37, R36.reuse, 0x7771, RZ ;  /* 0x0000777124257816 */ /* 0x044fe400000000ff */
[C---:B------:R-:W-:Y:S02]  /*6490*/  PRMT R61, R36.reuse, 0x7772, RZ ;  /* 0x00007772243d7816 */ /* 0x040fe400000000ff */
[C---:B------:R-:W-:Y:S02]  /*64a0*/  PRMT R59, R36.reuse, 0x7770, RZ ;  /* 0x00007770243b7816 */ /* 0x040fe400000000ff */
[----:B------:R-:W-:Y:S02]  /*64b0*/  PRMT R63, R36, 0x7773, RZ ;  /* 0x00007773243f7816 */ /* 0x000fe400000000ff */
[----:B------:R-:W-:Y:S02]  /*64c0*/  IADD3 R38, P4, R37, R38, RZ ;  /* 0x0000002625267210 */ /* 0x000fe40007f9e0ff */
[----:B------:R-:W-:-:S02]  /*64d0*/  IADD3 R40, P5, R61, R40, RZ ;  /* 0x000000283d287210 */ /* 0x000fc40007fbe0ff */
[----:B------:R-:W-:Y:S01]  /*64e0*/  IADD3 R32, P1, R59, R32, RZ ;  /* 0x000000203b207210 */ /* 0x000fe20007f3e0ff */
[----:B------:R-:W-:Y:S01]  /*64f0*/  IMAD.X R33, RZ, RZ, R33, P4 ;  /* 0x000000ffff217224 */ /* 0x000fe200020e0621 */
[----:B------:R-:W-:Y:S01]  /*6500*/  IADD3 R42, P6, R63, R42, RZ ;  /* 0x0000002a3f2a7210 */ /* 0x000fe20007fde0ff */
[----:B------:R-:W-:Y:S01]  /*6510*/  IMAD.X R39, RZ, RZ, R39, P5 ;  /* 0x000000ffff277224 */ /* 0x000fe200028e0627 */
[----:B------:R-:W-:Y:S02]  /*6520*/  IADD3.X R31, RZ, R31, RZ, P1, !PT ;  /* 0x0000001fff1f7210 */ /* 0x000fe40000ffe4ff */
[----:B------:R-:W-:Y:S01]  /*6530*/  IADD3.X R41, RZ, R41, RZ, P6, !PT ;  /* 0x00000029ff297210 */ /* 0x000fe200037fe4ff */
[----:B------:R-:W-:Y:S08]  /*6540*/  @!P3 BRA `(.L_x_8553) ;  /* 0xffffffb800c4b947 */ /* 0x000ff0000383ffff */
[----:B------:R-:W-:Y:S05]  /*6550*/  BSYNC B1 ;  /* 0x0000000000017941 */ /* 0x000fea0003800000 */
.L_x_8548:
[----:B------:R-:W-:Y:S02]  /*6560*/  PRMT R60, R37, 0x7610, R60 ;  /* 0x00007610253c7816 */ /* 0x000fe4000000003c */
[----:B------:R-:W-:-:S07]  /*6570*/  PRMT R58, R63, 0x7610, R58 ;  /* 0x000076103f3a7816 */ /* 0x000fce000000003a */
.L_x_8547:
[----:B------:R-:W-:Y:S05]  /*6580*/  BSYNC B0 ;  /* 0x0000000000007941 */ /* 0x000fea0003800000 */
.L_x_8546:
        /* <DEDUP_REMOVED lines=280> */
.L_x_8556:
        /* <DEDUP_REMOVED lines=285> */
.L_x_8557:
        /* <DEDUP_REMOVED lines=285> */
.L_x_8558:
        /* <DEDUP_REMOVED lines=285> */
.L_x_8559:
[----:B------:R-:W-:-:S04]  /*ac80*/  LOP3.LUT R35, R58, 0xfffffffc, RZ, 0xc0, !PT ;  /* 0xfffffffc3a237812 */ /* 0x000fc800078ec0ff */
[----:B------:R-:W-:-:S04]  /*ac90*/  IADD3 R16, P1, R35, R16, RZ ;  /* 0x0000001023107210 */ /* 0x000fc80007f3e0ff */
[----:B------:R-:W-:-:S05]  /*aca0*/  IADD3.X R17, RZ, R17, RZ, P1, !PT ;  /* 0x00000011ff117210 */ /* 0x000fca0000ffe4ff */
[----:B------:R-:W2:Y:S02]  /*acb0*/  LDG.E R16, desc[UR60][R16.64] ;  /* 0x0000003c10107981 */ /* 0x000ea4000c1e1900 */
[C---:B--2---:R-:W-:Y:S02]  /*acc0*/  PRMT R59, R16.reuse, 0x7770, RZ ;  /* 0x00007770103b7816 */ /* 0x044fe400000000ff */
[C---:B------:R-:W-:Y:S02]  /*acd0*/  PRMT R60, R16.reuse, 0x7771, RZ ;  /* 0x00007771103c7816 */ /* 0x040fe400000000ff */
[C---:B------:R-:W-:Y:S02]  /*ace0*/  PRMT R61, R16.reuse, 0x7772, RZ ;  /* 0x00007772103d7816 */ /* 0x040fe400000000ff */
[----:B------:R-:W-:-:S07]  /*acf0*/  PRMT R58, R16, 0x7773, RZ ;  /* 0x00007773103a7816 */ /* 0x000fce00000000ff */
.L_x_8555:
[----:B------:R-:W-:Y:S05]  /*ad00*/  BSYNC B0 ;  /* 0x0000000000007941 */ /* 0x000fea0003800000 */
.L_x_8554:
[----:B------:R-:W-:Y:S04]  /*ad10*/  BSSY B0, `(.L_x_8560) ;  /* 0x000003b000007945 */ /* 0x000fe80003800000 */
[----:B------:R-:W-:Y:S05]  /*ad20*/  @P0 BRA `(.L_x_8561) ;  /* 0x0000000000e40947 */ /* 0x000fea0003800000 */
[----:B------:R-:W-:Y:S01]  /*ad30*/  IMAD.IADD R48, R48, 0x1, R43 ;  /* 0x0000000130307824 */ /* 0x000fe200078e022b */
[----:B0-----:R-:W-:Y:S02]  /*ad40*/  LOP3.LUT R34, R45, 0xff, RZ, 0xc0, !PT ;  /* 0x000000ff2d227812 */ /* 0x001fe400078ec0ff */
[----:B------:R-:W-:Y:S02]  /*ad50*/  LOP3.LUT R16, R47, 0xff, RZ, 0xc0, !PT ;  /* 0x000000ff2f107812 */ /* 0x000fe400078ec0ff */
[----:B------:R-:W-:Y:S02]  /*ad60*/  ISETP.GE.U32.AND P0, PT, R48, R53, PT ;  /* 0x000000353000720c */ /* 0x000fe40003f06070 */
[----:B------:R-:W-:Y:S02]  /*ad70*/  LOP3.LUT R44, R44, 0xff, RZ, 0xc0, !PT ;  /* 0x000000ff2c2c7812 */ /* 0x000fe400078ec0ff */
[----:B------:R-:W-:Y:S02]  /*ad80*/  LOP3.LUT R46, R46, 0xff, RZ, 0xc0, !PT ;  /* 0x000000ff2e2e7812 */ /* 0x000fe400078ec0ff */
        /* <DEDUP_REMOVED lines=8> */
[----:B------:R-:W-:Y:S08]  /*ae10*/  @P0 BRA `(.L_x_8561) ;  /* 0x0000000000a80947 */ /* 0x000ff00003800000 */
[----:B------:R-:W-:Y:S02]  /*ae20*/  IADD3 R16, R48, R43, RZ ;  /* 0x0000002b30107210 */ /* 0x000fe40007ffe0ff */
[----:B------:R-:W-:Y:S02]  /*ae30*/  LOP3.LUT R49, R49, 0xff, RZ, 0xc0, !PT ;  /* 0x000000ff31317812 */ /* 0x000fe400078ec0ff */
[----:B------:R-:W-:Y:S02]  /*ae40*/  ISETP.GE.U32.AND P0, PT, R16, R53, PT ;  /* 0x000000351000720c */ /* 0x000fe40003f06070 */
[----:B------:R-:W-:Y:S02]  /*ae50*/  LOP3.LUT R51, R51, 0xff, RZ, 0xc0, !PT ;  /* 0x000000ff33337812 */ /* 0x000fe400078ec0ff */
[----:B------:R-:W-:Y:S02]  /*ae60*/  LOP3.LUT R35, R50, 0xff, RZ, 0xc0, !PT ;  /* 0x000000ff32237812 */ /* 0x000fe400078ec0ff */
[----:B------:R-:W-:-:S02]  /*ae70*/  LOP3.LUT R17, R52, 0xff, RZ, 0xc0, !PT ;  /* 0x000000ff34117812 */ /* 0x000fc400078ec0ff */
[----:B------:R-:W-:Y:S02]  /*ae80*/  IADD3 R10, P1, R49, R10, RZ ;  /* 0x0000000a310a7210 */ /* 0x000fe40007f3e0ff */
        /* <DEDUP_REMOVED lines=8> */
[----:B------:R-:W-:Y:S01]  /*af10*/  IMAD.IADD R16, R16, 0x1, R43 ;  /* 0x0000000110107824 */ /* 0x000fe200078e022b */
[----:B------:R-:W-:Y:S02]  /*af20*/  LOP3.LUT R55, R55, 0xff, RZ, 0xc0, !PT ;  /* 0x000000ff37377812 */ /* 0x000fe400078ec0ff */
        /* <DEDUP_REMOVED lines=13> */
[----:B------:R-:W-:Y:S02]  /*b000*/  LOP3.LUT R35, R60, 0xff, RZ, 0xc0, !PT ;  /* 0x000000ff3c237812 */ /* 0x000fe400078ec0ff */
[----:B------:R-:W-:Y:S02]  /*b010*/  LOP3.LUT R17, R58, 0xff, RZ, 0xc0, !PT ;  /* 0x000000ff3a117812 */ /* 0x000fe400078ec0ff */
[----:B------:R-:W-:Y:S02]  /*b020*/  LOP3.LUT R59, R59, 0xff, RZ, 0xc0, !PT ;  /* 0x000000ff3b3b7812 */ /* 0x000fe400078ec0ff */
[----:B------:R-:W-:Y:S02]  /*b030*/  LOP3.LUT R61, R61, 0xff, RZ, 0xc0, !PT ;  /* 0x000000ff3d3d7812 */ /* 0x000fe400078ec0ff */
[----:B------:R-:W-:Y:S02]  /*b040*/  IADD3 R38, P1, R35, R38, RZ ;  /* 0x0000002623267210 */ /* 0x000fe40007f3e0ff */
[----:B------:R-:W-:-:S02]  /*b050*/  IADD3 R42, P3, R17, R42, RZ ;  /* 0x0000002a112a7210 */ /* 0x000fc40007f7e0ff */
[----:B------:R-:W-:Y:S01]  /*b060*/  IADD3 R32, P0, R59, R32, RZ ;  /* 0x000000203b207210 */ /* 0x000fe20007f1e0ff */
[----:B------:R-:W-:Y:S01]  /*b070*/  IMAD.X R33, RZ, RZ, R33, P1 ;  /* 0x000000ffff217224 */ /* 0x000fe200008e0621 */
[----:B------:R-:W-:Y:S01]  /*b080*/  IADD3 R40, P2, R61, R40, RZ ;  /* 0x000000283d287210 */ /* 0x000fe20007f5e0ff */
[----:B------:R-:W-:Y:S01]  /*b090*/  IMAD.X R41, RZ, RZ, R41, P3 ;  /* 0x000000ffff297224 */ /* 0x000fe200018e0629 */
[----:B------:R-:W-:Y:S02]  /*b0a0*/  IADD3.X R31, RZ, R31, RZ, P0, !PT ;  /* 0x0000001fff1f7210 */ /* 0x000fe400007fe4ff */
[----:B------:R-:W-:-:S09]  /*b0b0*/  IADD3.X R39, RZ, R39, RZ, P2, !PT ;  /* 0x00000027ff277210 */ /* 0x000fd200017fe4ff */
.L_x_8561:
[----:B------:R-:W-:Y:S05]  /*b0c0*/  BSYNC B0 ;  /* 0x0000000000007941 */ /* 0x000fea0003800000 */
.L_x_8560:
        /* <DEDUP_REMOVED lines=13> */
[----:B------:R-:W-:Y:S01]  /*b1a0*/  IMAD.X R41, R6, 0x1, R39, P1 ;  /* 0x0000000106297824 */ /* 0x000fe200008e0627 */
[----:B------:R-:W-:Y:S01]  /*b1b0*/  IADD3.X R39, R4, R33, RZ, P2, !PT ;  /* 0x0000002104277210 */ /* 0x000fe200017fe4ff */
[----:B------:R-:W-:Y:S01]  /*b1c0*/  IMAD.X R33, R0, 0x1, R31, P3 ;  /* 0x0000000100217824 */ /* 0x000fe200018e061f */
[----:B------:R-:W-:Y:S06]  /*b1d0*/  BRA `(.L_x_8528) ;  /* 0x0000002000907947 */ /* 0x000fec0003800000 */
.L_x_8545:
        /* <DEDUP_REMOVED lines=60> */
.L_x_8565:
[-C--:B------:R-:W-:Y:S01]  /*b5a0*/  IMAD R4, R49, R48.reuse, RZ ;  /* 0x0000003031047224 */ /* 0x080fe200078e02ff */
[----:B------:R-:W-:-:S04]  /*b5b0*/  IADD3 R48, R43, R48, RZ ;  /* 0x000000302b307210 */ /* 0x000fc80007ffe0ff */
[----:B------:R-:W-:Y:S01]  /*b5c0*/  LOP3.LUT R5, R4, 0xfffffffc, RZ, 0xc0, !PT ;  /* 0xfffffffc04057812 */ /* 0x000fe200078ec0ff */
[CC--:B------:R-:W-:Y:S02]  /*b5d0*/  IMAD R6, R48.reuse, R49.reuse, RZ ;  /* 0x0000003130067224 */ /* 0x0c0fe400078e02ff */
[----:B------:R-:W-:Y:S01]  /*b5e0*/  IMAD.IADD R48, R48, 0x1, R43 ;  /* 0x0000000130307824 */ /* 0x000fe200078e022b */
[----:B------:R-:W-:Y:S02]  /*b5f0*/  IADD3 R4, P0, R5, R16, RZ ;  /* 0x0000001005047210 */ /* 0x000fe40007f1e0ff */
[----:B------:R-:W-:Y:S01]  /*b600*/  LOP3.LUT R7, R6, 0xfffffffc, RZ, 0xc0, !PT ;  /* 0xfffffffc06077812 */ /* 0x000fe200078ec0ff */
[C---:B------:R-:W-:Y:S01]  /*b610*/  IMAD R8, R48.reuse, R49, RZ ;  /* 0x0000003130087224 */ /* 0x040fe200078e02ff */
[----:B------:R-:W-:Y:S02]  /*b620*/  IADD3.X R5, RZ, R17, RZ, P0, !PT ;  /* 0x00000011ff057210 */ /* 0x000fe400007fe4ff */
[----:B------:R-:W-:-:S02]  /*b630*/  IADD3 R48, R48, R43, RZ ;  /* 0x0000002b30307210 */ /* 0x000fc40007ffe0ff */
[-C--:B------:R-:W-:Y:S02]  /*b640*/  IADD3 R6, P0, R7, R16.reuse, RZ ;  /* 0x0000001007067210 */ /* 0x080fe40007f1e0ff */
[----:B------:R-:W-:Y:S01]  /*b650*/  LOP3.LUT R9, R8, 0xfffffffc, RZ, 0xc0, !PT ;  /* 0xfffffffc08097812 */ /* 0x000fe200078ec0ff */
[----:B------:R0:W2:Y:S01]  /*b660*/  LDG.E R5, desc[UR60][R4.64] ;  /* 0x0000003c04057981 */ /* 0x0000a2000c1e1900 */
[----:B------:R-:W-:Y:S02]  /*b670*/  IMAD R10, R48, R49, RZ ;  /* 0x00000031300a7224 */ /* 0x000fe400078e02ff */
[--C-:B------:R-:W-:Y:S01]  /*b680*/  IMAD.X R7, RZ, RZ, R17.reuse, P0 ;  /* 0x000000ffff077224 */ /* 0x100fe200000e0611 */
[-C--:B------:R-:W-:Y:S02]  /*b690*/  IADD3 R8, P0, R9, R16.reuse, RZ ;  /* 0x0000001009087210 */ /* 0x080fe40007f1e0ff */
[----:B------:R-:W-:Y:S02]  /*b6a0*/  LOP3.LUT R11, R10, 0xfffffffc, RZ, 0xc0, !PT ;  /* 0xfffffffc0a0b7812 */ /* 0x000fe400078ec0ff */
[----:B------:R-:W3:Y:S01]  /*b6b0*/  LDG.E R6, desc[UR60][R6.64] ;  /* 0x0000003c06067981 */ /* 0x000ee2000c1e1900 */
[----:B------:R-:W-:Y:S01]  /*b6c0*/  IMAD.X R9, RZ, RZ, R17, P0 ;  /* 0x000000ffff097224 */ /* 0x000fe200000e0611 */
[----:B------:R-:W-:-:S04]  /*b6d0*/  IADD3 R10, P0, R11, R16, RZ ;  /* 0x000000100b0a7210 */ /* 0x000fc80007f1e0ff */
[----:B------:R-:W4:Y:S01]  /*b6e0*/  LDG.E R8, desc[UR60][R8.64] ;  /* 0x0000003c08087981 */ /* 0x000f22000c1e1900 */
[----:B------:R-:W-:-:S05]  /*b6f0*/  IADD3.X R11, RZ, R17, RZ, P0, !PT ;  /* 0x00000011ff0b7210 */ /* 0x000fca00007fe4ff */
[----:B------:R1:W5:Y:S01]  /*b700*/  LDG.E R60, desc[UR60][R10.64] ;  /* 0x0000003c0a3c7981 */ /* 0x000362000c1e1900 */
[----:B------:R-:W-:-:S04]  /*b710*/  IMAD.IADD R48, R48, 0x1, R43 ;  /* 0x0000000130307824 */ /* 0x000fc800078e022b */
[----:B0-----:R-:W-:-:S05]  /*b720*/  IMAD R4, R43, 0x3, R48 ;  /* 0x000000032b047824 */ /* 0x001fca00078e0230 */
[----:B------:R-:W-:Y:S02]  /*b730*/  ISETP.GE.U32.AND P0, PT, R4, R53, PT ;  /* 0x000000350400720c */ /* 0x000fe40003f06070 */
[C---:B--2---:R-:W-:Y:S02]  /*b740*/  PRMT R52, R5.reuse, 0x7773, RZ ;  /* 0x0000777305347816 */ /* 0x044fe400000000ff */
[C---:B------:R-:W-:Y:S02]  /*b750*/  PRMT R50, R5.reuse, 0x7772, RZ ;  /* 0x0000777205327816 */ /* 0x040fe400000000ff */
[----:B------:R-:W-:Y:S02]  /*b760*/  IADD3 R27, P4, R52, R27, RZ ;  /* 0x0000001b341b7210 */ /* 0x000fe40007f9e0ff */
[----:B------:R-:W-:Y:S02]  /*b770*/  PRMT R4, R5, 0x7771, RZ ;  /* 0x0000777105047816 */ /* 0x000fe400000000ff */
[----:B---3--:R-:W-:Y:S01]  /*b780*/  PRMT R61, R6, 0x7773, RZ ;  /* 0x00007773063d7816 */ /* 0x008fe200000000ff */
[----:B------:R-:W-:Y:S01]  /*b790*/  IMAD.X R26, RZ, RZ, R26, P4 ;  /* 0x000000ffff1a7224 */ /* 0x000fe200020e061a */
[----:B------:R-:W-:-:S02]  /*b7a0*/  IADD3 R25, P3, R50, R25, RZ ;  /* 0x0000001932197210 */ /* 0x000fc40007f7e0ff */
[----:B------:R-:W-:Y:S02]  /*b7b0*/  PRMT R7, R5, 0x7770, RZ ;  /* 0x0000777005077816 */ /* 0x000fe400000000ff */
[----:B------:R-:W-:Y:S02]  /*b7c0*/  PRMT R51, R6, 0x7772, RZ ;  /* 0x0000777206337816 */ /* 0x000fe400000000ff */
[----:B------:R-:W-:Y:S02]  /*b7d0*/  IADD3 R21, P2, R4, R21, RZ ;  /* 0x0000001504157210 */ /* 0x000fe40007f5e0ff */
[----:B------:R-:W-:Y:S02]  /*b7e0*/  IADD3 R34, P4, R61, R34, RZ ;  /* 0x000000223d227210 */ /* 0x000fe40007f9e0ff */
[----:B-1----:R-:W-:Y:S01]  /*b7f0*/  PRMT R11, R6, 0x7771, RZ ;  /* 0x00007771060b7816 */ /* 0x002fe200000000ff */
[----:B------:R-:W-:Y:S01]  /*b800*/  IMAD.X R20, RZ, RZ, R20, P2 ;  /* 0x000000ffff147224 */ /* 0x000fe200010e0614 */
[----:B------:R-:W-:Y:S01]  /*b810*/  IADD3.X R24, RZ, R24, RZ, P3, !PT ;  /* 0x00000018ff187210 */ /* 0x000fe20001ffe4ff */
[----:B------:R-:W-:Y:S01]  /*b820*/  IMAD.X R35, RZ, RZ, R35, P4 ;  /* 0x000000ffff237224 */ /* 0x000fe200020e0623 */
[----:B----4-:R-:W-:-:S02]  /*b830*/  PRMT R54, R8, 0x7771, RZ ;  /* 0x0000777108367816 */ /* 0x010fc400000000ff */
[----:B------:R-:W-:Y:S02]  /*b840*/  IADD3 R18, P1, R7, R18, RZ ;  /* 0x0000001207127210 */ /* 0x000fe40007f3e0ff */
[----:B------:R-:W-:Y:S02]  /*b850*/  IADD3 R30, P3, R51, R30, RZ ;  /* 0x0000001e331e7210 */ /* 0x000fe40007f7e0ff */
[----:B------:R-:W-:Y:S02]  /*b860*/  PRMT R10, R6, 0x7770, RZ ;  /* 0x00007770060a7816 */ /* 0x000fe400000000ff */
[----:B------:R-:W-:Y:S02]  /*b870*/  PRMT R63, R8, 0x7770, RZ ;  /* 0x00007770083f7816 */ /* 0x000fe400000000ff */
[----:B------:R-:W-:Y:S02]  /*b880*/  IADD3 R28, P2, R11, R28, RZ ;  /* 0x0000001c0b1c7210 */ /* 0x000fe40007f5e0ff */
[----:B------:R-:W-:-:S02]  /*b890*/  IADD3 R39, P4, R54, R39, RZ ;  /* 0x0000002736277210 */ /* 0x000fc40007f9e0ff */
[----:B------:R-:W-:Y:S01]  /*b8a0*/  IADD3.X R15, RZ, R15, RZ, P1, !PT ;  /* 0x0000000fff0f7210 */ /* 0x000fe20000ffe4ff */
[----:B------:R-:W-:Y:S01]  /*b8b0*/  IMAD.X R31, RZ, RZ, R31, P2 ;  /* 0x000000ffff1f7224 */ /* 0x000fe200010e061f */
[----:B------:R-:W-:Y:S01]  /*b8c0*/  IADD3.X R33, RZ, R33, RZ, P3, !PT ;  /* 0x00000021ff217210 */ /* 0x000fe20001ffe4ff */
[----:B------:R-:W-:Y:S01]  /*b8d0*/  IMAD.X R37, RZ, RZ, R37, P4 ;  /* 0x000000ffff257224 */ /* 0x000fe200020e0625 */
[----:B------:R-:W-:Y:S02]  /*b8e0*/  IADD3 R29, P1, R10, R29, RZ ;  /* 0x0000001d0a1d7210 */ /* 0x000fe40007f3e0ff */
[----:B------:R-:W-:Y:S02]  /*b8f0*/  PRMT R58, R8, 0x7773, RZ ;  /* 0x00007773083a7816 */ /* 0x000fe400000000ff */
[----:B------:R-:W-:Y:S02]  /*b900*/  IADD3 R36, P3, R63, R36, RZ ;  /* 0x000000243f247210 */ /* 0x000fe40007f7e0ff */
[----:B-----5:R-:W-:-:S02]  /*b910*/  PRMT R57, R60, 0x7771, RZ ;  /* 0x000077713c397816 */ /* 0x020fc400000000ff */
[----:B------:R-:W-:Y:S02]  /*b920*/  PRMT R5, R60, 0x7773, RZ ;  /* 0x000077733c057816 */ /* 0x000fe400000000ff */
[----:B------:R-:W-:Y:S02]  /*b930*/  PRMT R56, R8, 0x7772, RZ ;  /* 0x0000777208387816 */ /* 0x000fe400000000ff */
[C---:B------:R-:W-:Y:S02]  /*b940*/  PRMT R59, R60.reuse, 0x7770, RZ ;  /* 0x000077703c3b7816 */ /* 0x040fe400000000ff */
[----:B------:R-:W-:Y:S02]  /*b950*/  PRMT R55, R60, 0x7772, RZ ;  /* 0x000077723c377816 */ /* 0x000fe400000000ff */
[----:B------:R-:W-:Y:S02]  /*b960*/  IADD3.X R14, RZ, R14, RZ, P1, !PT ;  /* 0x0000000eff0e7210 */ /* 0x000fe40000ffe4ff */
[----:B------:R-:W-:-:S02]  /*b970*/  IADD3 R47, P2, R58, R47, RZ ;  /* 0x0000002f3a2f7210 */ /* 0x000fc40007f5e0ff */
[----:B------:R-:W-:Y:S02]  /*b980*/  IADD3.X R13, RZ, R13, RZ, P3, !PT ;  /* 0x0000000dff0d7210 */ /* 0x000fe40001ffe4ff */
[----:B------:R-:W-:Y:S01]  /*b990*/  IADD3 R38, P4, R57, R38, RZ ;  /* 0x0000002639267210 */ /* 0x000fe20007f9e0ff */
[----:B------:R-:W-:Y:S01]  /*b9a0*/  IMAD.X R46, RZ, RZ, R46, P2 ;  /* 0x000000ffff2e7224 */ /* 0x000fe200010e062e */
[----:B------:R-:W-:Y:S02]  /*b9b0*/  IADD3 R42, P6, R5, R42, RZ ;  /* 0x0000002a052a7210 */ /* 0x000fe40007fde0ff */
[----:B------:R-:W-:Y:S01]  /*b9c0*/  IADD3 R45, P1, R56, R45, RZ ;  /* 0x0000002d382d7210 */ /* 0x000fe20007f3e0ff */
[----:B------:R-:W-:Y:S01]  /*b9d0*/  IMAD.X R3, RZ, RZ, R3, P4 ;  /* 0x000000ffff037224 */ /* 0x000fe200020e0603 */
[----:B------:R-:W-:Y:S01]  /*b9e0*/  IADD3 R32, P3, R59, R32, RZ ;  /* 0x000000203b207210 */ /* 0x000fe20007f7e0ff */
[----:B------:R-:W-:Y:S01]  /*b9f0*/  IMAD.X R41, RZ, RZ, R41, P6 ;  /* 0x000000ffff297224 */ /* 0x000fe200030e0629 */
[----:B------:R-:W-:-:S02]  /*ba00*/  IADD3 R40, P5, R55, R40, RZ ;  /* 0x0000002837287210 */ /* 0x000fc40007fbe0ff */
[----:B------:R-:W-:Y:S02]  /*ba10*/  IADD3.X R44, RZ, R44, RZ, P1, !PT ;  /* 0x0000002cff2c7210 */ /* 0x000fe40000ffe4ff */
[----:B------:R-:W-:Y:S02]  /*ba20*/  IADD3.X R12, RZ, R12, RZ, P3, !PT ;  /* 0x0000000cff0c7210 */ /* 0x000fe40001ffe4ff */
[----:B------:R-:W-:Y:S01]  /*ba30*/  IADD3.X R0, RZ, R0, RZ, P5, !PT ;  /* 0x00000000ff007210 */ /* 0x000fe20002ffe4ff */
[----:B------:R-:W-:Y:S06]  /*ba40*/  @!P0 BRA `(.L_x_8565) ;  /* 0xfffffff800d48947 */ /* 0x000fec000383ffff */
[----:B------:R-:W-:Y:S05]  /*ba50*/  BSYNC B1 ;  /* 0x0000000000017941 */ /* 0x000fea0003800000 */
.L_x_8564:
        /* <DEDUP_REMOVED lines=8> */
.L_x_8563:
[----:B------:R-:W-:Y:S05]  /*bae0*/  BSYNC B0 ;  /* 0x0000000000007941 */ /* 0x000fea0003800000 */
.L_x_8562:
[----:B------:R-:W-:Y:S01]  /*baf0*/  ISETP.GE.U32.AND P0, PT, R48, R53, PT ;  /* 0x000000353000720c */ /* 0x000fe20003f06070 */
[----:B------:R-:W-:-:S12]  /*bb00*/  BSSY B0, `(.L_x_8566) ;  /* 0x0000032000007945 */ /* 0x000fd80003800000 */
        /* <DEDUP_REMOVED lines=35> */
[----:B------:R-:W-:-:S05]  /*bd40*/  IADD3.X R17, RZ, R17, RZ, P2, !PT ;  /* 0x00000011ff117210 */ /* 0x000fca00017fe4ff */
        /* <DEDUP_REMOVED lines=13> */
.L_x_8567:
[----:B------:R-:W-:Y:S05]  /*be20*/  BSYNC B0 ;  /* 0x0000000000007941 */ /* 0x000fea0003800000 */
.L_x_8566:
[----:B------:R-:W-:Y:S04]  /*be30*/  BSSY B0, `(.L_x_8568) ;  /* 0x000003b000007945 */ /* 0x000fe80003800000 */
[----:B------:R-:W-:Y:S05]  /*be40*/  @P0 BRA `(.L_x_8569) ;  /* 0x0000000000e40947 */ /* 0x000fea0003800000 */
        /* <DEDUP_REMOVED lines=57> */
.L_x_8569:
[----:B------:R-:W-:Y:S05]  /*c1e0*/  BSYNC B0 ;  /* 0x0000000000007941 */ /* 0x000fea0003800000 */
.L_x_8568:
        /* <DEDUP_REMOVED lines=10> */
[----:B------:R-:W-:Y:S02]  /*c290*/  IADD3.X R13, R13, R14, R15, P5, P4 ;  /* 0x0000000e0d0d7210 */ /* 0x000fe40002fe840f */
[----:B------:R-:W-:-:S02]  /*c2a0*/  IADD3 R38, P2, R38, R21, RZ ;  /* 0x0000001526267210 */ /* 0x000fc40007f5e0ff */
[----:B------:R-:W-:Y:S01]  /*c2b0*/  IADD3.X R43, R26, R41, RZ, P0, !PT ;  /* 0x000000291a2b7210 */ /* 0x000fe200007fe4ff */
[----:B------:R-:W-:Y:S01]  /*c2c0*/  IMAD.X R41, R0, 0x1, R33, P1 ;  /* 0x0000000100297824 */ /* 0x000fe200008e0621 */
[----:B------:R-:W-:Y:S01]  /*c2d0*/  IADD3.X R39, R3, R20, RZ, P2, !PT ;  /* 0x0000001403277210 */ /* 0x000fe200017fe4ff */
[----:B------:R-:W-:Y:S01]  /*c2e0*/  IMAD.X R33, R12, 0x1, R13, P3 ;  /* 0x000000010c217824 */ /* 0x000fe200018e060d */
[----:B------:R-:W-:Y:S07]  /*c2f0*/  BRA `(.L_x_8528) ;  /* 0x0000001000487947 */ /* 0x000fee0003800000 */
.L_x_8544:
        /* <DEDUP_REMOVED lines=66> */
.L_x_8573:
[C---:B------:R-:W-:Y:S02]  /*c720*/  LOP3.LUT R5, R48.reuse, 0xfffffffc, RZ, 0xc0, !PT ;  /* 0xfffffffc30057812 */ /* 0x040fe400078ec0ff */
[----:B------:R-:W-:Y:S02]  /*c730*/  IADD3 R7, R48, R20, RZ ;  /* 0x0000001430077210 */ /* 0x000fe40007ffe0ff */
[----:B------:R-:W-:Y:S02]  /*c740*/  IADD3 R4, P0, R5, R16, RZ ;  /* 0x0000001005047210 */ /* 0x000fe40007f1e0ff */
[----:B------:R-:W-:-:S03]  /*c750*/  LOP3.LUT R9, R7, 0xfffffffc, RZ, 0xc0, !PT ;  /* 0xfffffffc07097812 */ /* 0x000fc600078ec0ff */
[----:B------:R-:W-:Y:S01]  /*c760*/  IMAD.X R5, RZ, RZ, R17, P0 ;  /* 0x000000ffff057224 */ /* 0x000fe200000e0611 */
[----:B------:R-:W-:Y:S02]  /*c770*/  IADD3 R6, P0, R9, R16, RZ ;  /* 0x0000001009067210 */ /* 0x000fe40007f1e0ff */
[----:B------:R-:W-:-:S03]  /*c780*/  IADD3 R9, R7, R20, RZ ;  /* 0x0000001407097210 */ /* 0x000fc60007ffe0ff */
[----:B------:R0:W2:Y:S01]  /*c790*/  LDG.E R5, desc[UR60][R4.64] ;  /* 0x0000003c04057981 */ /* 0x0000a2000c1e1900 */
[C---:B------:R-:W-:Y:S01]  /*c7a0*/  LOP3.LUT R11, R9.reuse, 0xfffffffc, RZ, 0xc0, !PT ;  /* 0xfffffffc090b7812 */ /* 0x040fe200078ec0ff */
[--C-:B------:R-:W-:Y:S01]  /*c7b0*/  IMAD.X R7, RZ, RZ, R17.reuse, P0 ;  /* 0x000000ffff077224 */ /* 0x100fe200000e0611 */
[----:B------:R-:W-:Y:S02]  /*c7c0*/  IADD3 R49, R9, R20, RZ ;  /* 0x0000001409317210 */ /* 0x000fe40007ffe0ff */
[----:B------:R-:W-:Y:S02]  /*c7d0*/  IADD3 R8, P0, R11, R16, RZ ;  /* 0x000000100b087210 */ /* 0x000fe40007f1e0ff */
[----:B------:R1:W3:Y:S01]  /*c7e0*/  LDG.E R52, desc[UR60][R6.64] ;  /* 0x0000003c06347981 */ /* 0x0002e2000c1e1900 */
[----:B------:R-:W-:Y:S02]  /*c7f0*/  LOP3.LUT R11, R49, 0xfffffffc, RZ, 0xc0, !PT ;  /* 0xfffffffc310b7812 */ /* 0x000fe400078ec0ff */
[----:B------:R-:W-:-:S02]  /*c800*/  IMAD.X R9, RZ, RZ, R17, P0 ;  /* 0x000000ffff097224 */ /* 0x000fc400000e0611 */
[----:B------:R-:W-:-:S03]  /*c810*/  IADD3 R10, P0, R11, R16, RZ ;  /* 0x000000100b0a7210 */ /* 0x000fc60007f1e0ff */
[----:B------:R-:W4:Y:S01]  /*c820*/  LDG.E R8, desc[UR60][R8.64] ;  /* 0x0000003c08087981 */ /* 0x000f22000c1e1900 */
[----:B------:R-:W-:-:S05]  /*c830*/  IADD3.X R11, RZ, R17, RZ, P0, !PT ;  /* 0x00000011ff0b7210 */ /* 0x000fca00007fe4ff */
[----:B------:R3:W5:Y:S01]  /*c840*/  LDG.E R10, desc[UR60][R10.64] ;  /* 0x0000003c0a0a7981 */ /* 0x000762000c1e1900 */
[----:B------:R-:W-:-:S04]  /*c850*/  IMAD.IADD R48, R49, 0x1, R20 ;  /* 0x0000000131307824 */ /* 0x000fc800078e0214 */
[----:B0-----:R-:W-:-:S05]  /*c860*/  IMAD R4, R20, 0x3, R48 ;  /* 0x0000000314047824 */ /* 0x001fca00078e0230 */
[----:B------:R-:W-:Y:S02]  /*c870*/  ISETP.GE.U32.AND P0, PT, R4, R53, PT ;  /* 0x000000350400720c */ /* 0x000fe40003f06070 */
[C---:B--2---:R-:W-:Y:S02]  /*c880*/  PRMT R49, R5.reuse, 0x7773, RZ ;  /* 0x0000777305317816 */ /* 0x044fe400000000ff */
[----:B------:R-:W-:Y:S02]  /*c890*/  PRMT R4, R5, 0x7772, RZ ;  /* 0x0000777205047816 */ /* 0x000fe400000000ff */
[----:B------:R-:W-:Y:S02]  /*c8a0*/  IADD3 R36, P4, R49, R36, RZ ;  /* 0x0000002431247210 */ /* 0x000fe40007f9e0ff */
[----:B-1----:R-:W-:Y:S02]  /*c8b0*/  PRMT R7, R5, 0x7771, RZ ;  /* 0x0000777105077816 */ /* 0x002fe400000000ff */
[C---:B---3--:R-:W-:Y:S01]  /*c8c0*/  PRMT R11, R52.reuse, 0x7770, RZ ;  /* 0x00007770340b7816 */ /* 0x048fe200000000ff */
[----:B------:R-:W-:Y:S01]  /*c8d0*/  IMAD.X R25, RZ, RZ, R25, P4 ;  /* 0x000000ffff197224 */ /* 0x000fe200020e0619 */
[----:B------:R-:W-:-:S02]  /*c8e0*/  PRMT R50, R52, 0x7771, RZ ;  /* 0x0000777134327816 */ /* 0x000fc400000000ff */
[C---:B------:R-:W-:Y:S02]  /*c8f0*/  PRMT R57, R52.reuse, 0x7772, RZ ;  /* 0x0000777234397816 */ /* 0x040fe400000000ff */
[----:B------:R-:W-:Y:S02]  /*c900*/  PRMT R52, R52, 0x7773, RZ ;  /* 0x0000777334347816 */ /* 0x000fe400000000ff */
[----:B------:R-:W-:Y:S02]  /*c910*/  IADD3 R35, P3, R4, R35, RZ ;  /* 0x0000002304237210 */ /* 0x000fe40007f7e0ff */
[----:B------:R-:W-:Y:S02]  /*c920*/  PRMT R6, R5, 0x7770, RZ ;  /* 0x0000777005067816 */ /* 0x000fe400000000ff */
[----:B------:R-:W-:Y:S02]  /*c930*/  IADD3 R34, P2, R7, R34, RZ ;  /* 0x0000002207227210 */ /* 0x000fe40007f5e0ff */
[----:B------:R-:W-:-:S02]  /*c940*/  IADD3 R39, P4, R52, R39, RZ ;  /* 0x0000002734277210 */ /* 0x000fc40007f9e0ff */
[----:B------:R-:W-:Y:S01]  /*c950*/  IADD3.X R24, RZ, R24, RZ, P3, !PT ;  /* 0x00000018ff187210 */ /* 0x000fe20001ffe4ff */
[----:B------:R-:W-:Y:S01]  /*c960*/  IMAD.X R21, RZ, RZ, R21, P2 ;  /* 0x000000ffff157224 */ /* 0x000fe200010e0615 */
[----:B----4-:R-:W-:Y:S01]  /*c970*/  PRMT R56, R8, 0x7771, RZ ;  /* 0x0000777108387816 */ /* 0x010fe200000000ff */
[----:B------:R-:W-:Y:S01]  /*c980*/  IMAD.X R28, RZ, RZ, R28, P4 ;  /* 0x000000ffff1c7224 */ /* 0x000fe200020e061c */
[----:B------:R-:W-:Y:S02]  /*c990*/  IADD3 R33, P1, R6, R33, RZ ;  /* 0x0000002106217210 */ /* 0x000fe40007f3e0ff */
[----:B------:R-:W-:Y:S02]  /*c9a0*/  IADD3 R46, P3, R57, R46, RZ ;  /* 0x0000002e392e7210 */ /* 0x000fe40007f7e0ff */
[----:B------:R-:W-:Y:S02]  /*c9b0*/  PRMT R54, R8, 0x7770, RZ ;  /* 0x0000777008367816 */ /* 0x000fe400000000ff */
[----:B------:R-:W-:-:S02]  /*c9c0*/  IADD3 R37, P2, R50, R37, RZ ;  /* 0x0000002532257210 */ /* 0x000fc40007f5e0ff */
[----:B------:R-:W-:Y:S02]  /*c9d0*/  IADD3 R43, P4, R56, R43, RZ ;  /* 0x0000002b382b7210 */ /* 0x000fe40007f9e0ff */
[----:B------:R-:W-:Y:S01]  /*c9e0*/  IADD3.X R13, RZ, R13, RZ, P1, !PT ;  /* 0x0000000dff0d7210 */ /* 0x000fe20000ffe4ff */
[----:B------:R-:W-:Y:S01]  /*c9f0*/  IMAD.X R26, RZ, RZ, R26, P2 ;  /* 0x000000ffff1a7224 */ /* 0x000fe200010e061a */
[----:B------:R-:W-:Y:S01]  /*ca00*/  IADD3.X R27, RZ, R27, RZ, P3, !PT ;  /* 0x0000001bff1b7210 */ /* 0x000fe20001ffe4ff */
[----:B------:R-:W-:Y:S01]  /*ca10*/  IMAD.X R29, RZ, RZ, R29, P4 ;  /* 0x000000ffff1d7224 */ /* 0x000fe200020e061d */
[----:B------:R-:W-:Y:S02]  /*ca20*/  IADD3 R44, P1, R11, R44, RZ ;  /* 0x0000002c0b2c7210 */ /* 0x000fe40007f3e0ff */
[----:B------:R-:W-:Y:S02]  /*ca30*/  PRMT R60, R8, 0x7773, RZ ;  /* 0x00007773083c7816 */ /* 0x000fe400000000ff */
[----:B------:R-:W-:-:S02]  /*ca40*/  IADD3 R41, P3, R54, R41, RZ ;  /* 0x0000002936297210 */ /* 0x000fc40007f7e0ff */
[C---:B-----5:R-:W-:Y:S02]  /*ca50*/  PRMT R55, R10.reuse, 0x7771, RZ ;  /* 0x000077710a377816 */ /* 0x060fe400000000ff */
[----:B------:R-:W-:Y:S02]  /*ca60*/  PRMT R5, R10, 0x7773, RZ ;  /* 0x000077730a057816 */ /* 0x000fe400000000ff */
[----:B------:R-:W-:Y:S02]  /*ca70*/  PRMT R58, R8, 0x7772, RZ ;  /* 0x00007772083a7816 */ /* 0x000fe400000000ff */
[C---:B------:R-:W-:Y:S02]  /*ca80*/  PRMT R59, R10.reuse, 0x7770, RZ ;  /* 0x000077700a3b7816 */ /* 0x040fe400000000ff */
[----:B------:R-:W-:Y:S02]  /*ca90*/  PRMT R51, R10, 0x7772, RZ ;  /* 0x000077720a337816 */ /* 0x000fe400000000ff */
[----:B------:R-:W-:-:S02]  /*caa0*/  IADD3.X R14, RZ, R14, RZ, P1, !PT ;  /* 0x0000000eff0e7210 */ /* 0x000fc40000ffe4ff */
[----:B------:R-:W-:Y:S02]  /*cab0*/  IADD3 R47, P2, R60, R47, RZ ;  /* 0x0000002f3c2f7210 */ /* 0x000fe40007f5e0ff */
        /* <DEDUP_REMOVED lines=14> */
.L_x_8572:
        /* <DEDUP_REMOVED lines=10> */
[----:B------:R-:W-:-:S07]  /*cc40*/  PRMT R59, R5, 0x7610, R59 ;  /* 0x00007610053b7816 */ /* 0x000fce000000003b */
.L_x_8571:
[----:B------:R-:W-:Y:S05]  /*cc50*/  BSYNC B0 ;  /* 0x0000000000007941 */ /* 0x000fea0003800000 */
.L_x_8570:
[----:B------:R-:W-:Y:S01]  /*cc60*/  ISETP.GE.U32.AND P0, PT, R48, R53, PT ;  /* 0x000000353000720c */ /* 0x000fe20003f06070 */
[----:B------:R-:W-:-:S12]  /*cc70*/  BSSY B0, `(.L_x_8574) ;  /* 0x000002e000007945 */ /* 0x000fd80003800000 */
[----:B------:R-:W-:Y:S05]  /*cc80*/  @P0 BRA `(.L_x_8575) ;  /* 0x0000000000b00947 */ /* 0x000fea0003800000 */
        /* <DEDUP_REMOVED lines=44> */
.L_x_8575:
[----:B------:R-:W-:Y:S05]  /*cf50*/  BSYNC B0 ;  /* 0x0000000000007941 */ /* 0x000fea0003800000 */
.L_x_8574:
        /* <DEDUP_REMOVED lines=19> */
[----:B------:R-:W-:Y:S02]  /*d090*/  IADD3 R44, P1, R5, R44, RZ ;  /* 0x0000002c052c7210 */ /* 0x000fe40007f3e0ff */
[----:B------:R-:W-:Y:S02]  /*d0a0*/  IADD3 R5, R48, R20, RZ ;  /* 0x0000001430057210 */ /* 0x000fe40007ffe0ff */
[----:B------:R-:W-:Y:S01]  /*d0b0*/  LOP3.LUT R4, R11, 0xff, RZ, 0xc0, !PT ;  /* 0x000000ff0b047812 */ /* 0x000fe200078ec0ff */
[----:B------:R-:W-:Y:S01]  /*d0c0*/  IMAD.X R14, RZ, RZ, R14, P1 ;  /* 0x000000ffff0e7224 */ /* 0x000fe200008e060e */
[----:B------:R-:W-:-:S02]  /*d0d0*/  ISETP.GE.U32.AND P0, PT, R5, R53, PT ;  /* 0x000000350500720c */ /* 0x000fc40003f06070 */
[----:B------:R-:W-:Y:S02]  /*d0e0*/  LOP3.LUT R50, R50, 0xff, RZ, 0xc0, !PT ;  /* 0x000000ff32327812 */ /* 0x000fe400078ec0ff */
[----:B------:R-:W-:Y:S02]  /*d0f0*/  IADD3 R46, P3, R49, R46, RZ ;  /* 0x0000002e312e7210 */ /* 0x000fe40007f7e0ff */
[----:B------:R-:W-:Y:S02]  /*d100*/  IADD3 R37, P2, R4, R37, RZ ;  /* 0x0000002504257210 */ /* 0x000fe40007f5e0ff */
        /* <DEDUP_REMOVED lines=32> */
.L_x_8577:
[----:B------:R-:W-:Y:S05]  /*d310*/  BSYNC B0 ;  /* 0x0000000000007941 */ /* 0x000fea0003800000 */
.L_x_8576:
        /* <DEDUP_REMOVED lines=16> */
.L_x_8528:
[----:B------:R-:W-:Y:S05]  /*d420*/  BSYNC B6 ;  /* 0x0000000000067941 */ /* 0x000fea0003800000 */
.L_x_8527:
[----:B------:R-:W-:Y:S02]  /*d430*/  ULDC UR4, c[0x0][0x23c] ;  /* 0x00008f0000047ab9 */ /* 0x000fe40000000800 */
[----:B------:R-:W-:-:S13]  /*d440*/  ISETP.NE.AND P0, PT, RZ, UR4, PT ;  /* 0x00000004ff007c0c */ /* 0x000fda000bf05270 */
[----:B------:R-:W-:Y:S05]  /*d450*/  @!P0 BRA `(.L_x_8578) ;  /* 0x0000000000ac8947 */ /* 0x000fea0003800000 */
[----:B------:R-:W1:Y:S01]  /*d460*/  S2R R4, SR_CgaCtaId ;  /* 0x0000000000047919 */ /* 0x000e620000008800 */
[----:B------:R-:W2:Y:S01]  /*d470*/  LDC R14, c[0x0][RZ] ;  /* 0x00000000ff0e7b82 */ /* 0x000ea20000000800 */
[----:B------:R-:W-:Y:S01]  /*d480*/  MOV R0, 0x400 ;  /* 0x0000040000007802 */ /* 0x000fe20000000f00 */
[----:B0-----:R-:W-:Y:S01]  /*d490*/  IMAD.MOV.U32 R35, RZ, RZ, R39 ;  /* 0x000000ffff237224 */ /* 0x001fe200078e0027 */
[----:B------:R-:W-:Y:S02]  /*d4a0*/  MOV R34, R38 ;  /* 0x0000002600227202 */ /* 0x000fe40000000f00 */
[----:B------:R-:W-:-:S03]  /*d4b0*/  IADD3 R3, R0, 0x10, RZ ;  /* 0x0000001000037810 */ /* 0x000fc60007ffe0ff */
[----:B------:R-:W0:Y:S01]  /*d4c0*/  LDC R15, c[0x0][0x4] ;  /* 0x00000100ff0f7b82 */ /* 0x000e220000000800 */
[----:B--2---:R-:W-:Y:S01]  /*d4d0*/  IMAD R0, R2, R14, R19 ;  /* 0x0000000e02007224 */ /* 0x004fe200078e0213 */
[----:B-1----:R-:W-:-:S05]  /*d4e0*/  LEA R3, R4, R3, 0x18 ;  /* 0x0000000304037211 */ /* 0x002fca00078ec0ff */
[----:B------:R-:W-:Y:S01]  /*d4f0*/  IMAD R13, R0, 0x20, R3 ;  /* 0x00000020000d7824 */ /* 0x000fe200078e0203 */
[----:B0-----:R-:W-:-:S04]  /*d500*/  SHF.R.U32.HI R0, RZ, 0x1, R15 ;  /* 0x00000001ff007819 */ /* 0x001fc8000001160f */
[----:B------:R1:W-:Y:S01]  /*d510*/  STS.128 [R13], R32 ;  /* 0x000000200d007388 */ /* 0x0003e20000000c00 */
[----:B------:R-:W-:-:S03]  /*d520*/  ISETP.NE.AND P0, PT, R0, RZ, PT ;  /* 0x000000ff0000720c */ /* 0x000fc60003f05270 */
[----:B------:R1:W-:Y:S10]  /*d530*/  STS.128 [R13+0x10], R40 ;  /* 0x000010280d007388 */ /* 0x0003f40000000c00 */
[----:B------:R-:W-:Y:S05]  /*d540*/  @!P0 BRA `(.L_x_8578) ;  /* 0x0000000000708947 */ /* 0x000fea0003800000 */
.L_x_8581:
        /* <DEDUP_REMOVED lines=12> */
[----:B------:R-:W2:Y:S01]  /*d610*/  LDS.128 R8, [R0+0x10] ;  /* 0x0000100000087984 */ /* 0x000ea20000000c00 */
[----:B0-----:R-:W-:Y:S02]  /*d620*/  IADD3 R38, P2, R6, R38, RZ ;  /* 0x0000002606267210 */ /* 0x001fe40007f5e0ff */
[----:B-1----:R-:W-:Y:S02]  /*d630*/  IADD3 R32, P0, R4, R32, RZ ;  /* 0x0000002004207210 */ /* 0x002fe40007f1e0ff */
[----:B--2---:R-:W-:Y:S01]  /*d640*/  IADD3 R42, P4, R10, R42, RZ ;  /* 0x0000002a0a2a7210 */ /* 0x004fe20007f9e0ff */
[----:B------:R-:W-:Y:S01]  /*d650*/  IMAD.X R39, R7, 0x1, R39, P2 ;  /* 0x0000000107277824 */ /* 0x000fe200010e0627 */
[----:B------:R-:W-:-:S02]  /*d660*/  IADD3 R40, P3, R8, R40, RZ ;  /* 0x0000002808287210 */ /* 0x000fc40007f7e0ff */
[----:B------:R-:W-:Y:S01]  /*d670*/  IADD3.X R33, R5, R33, RZ, P0, !PT ;  /* 0x0000002105217210 */ /* 0x000fe200007fe4ff */
[----:B------:R-:W-:Y:S01]  /*d680*/  IMAD.X R43, R11, 0x1, R43, P4 ;  /* 0x000000010b2b7824 */ /* 0x000fe200020e062b */
[----:B------:R-:W-:Y:S01]  /*d690*/  IADD3.X R41, R9, R41, RZ, P3, !PT ;  /* 0x0000002909297210 */ /* 0x000fe20001ffe4ff */
[----:B------:R-:W-:Y:S01]  /*d6a0*/  IMAD.MOV.U32 R35, RZ, RZ, R39 ;  /* 0x000000ffff237224 */ /* 0x000fe200078e0027 */
[----:B------:R-:W-:-:S03]  /*d6b0*/  MOV R34, R38 ;  /* 0x0000002600227202 */ /* 0x000fc60000000f00 */
[----:B------:R0:W-:Y:S04]  /*d6c0*/  STS.128 [R13+0x10], R40 ;  /* 0x000010280d007388 */ /* 0x0001e80000000c00 */
[----:B------:R0:W-:Y:S02]  /*d6d0*/  STS.128 [R13], R32 ;  /* 0x000000200d007388 */ /* 0x0001e40000000c00 */
.L_x_8580:
[----:B------:R-:W-:Y:S05]  /*d6e0*/  BSYNC B0 ;  /* 0x0000000000007941 */ /* 0x000fea0003800000 */
.L_x_8579:
[----:B------:R-:W-:Y:S01]  /*d6f0*/  MOV R0, R12 ;  /* 0x0000000c00007202 */ /* 0x000fe20000000f00 */
[----:B------:R-:W-:Y:S06]  /*d700*/  @P1 BRA `(.L_x_8581) ;  /* 0xfffffffc00901947 */ /* 0x000fec000383ffff */
.L_x_8578:
        /* <DEDUP_REMOVED lines=23> */
.L_x_8586:
        /* <DEDUP_REMOVED lines=22> */
.L_x_8585:
[----:B------:R-:W-:Y:S05]  /*d9e0*/  BSYNC B0 ;  /* 0x0000000000007941 */ /* 0x000fea0003800000 */
.L_x_8584:
[----:B------:R-:W-:-:S04]  /*d9f0*/  SHF.R.S32.HI R0, RZ, 0x1, R0 ;  /* 0x00000001ff007819 */ /* 0x000fc80000011400 */
[----:B------:R-:W-:-:S13]  /*da00*/  ISETP.GE.AND P0, PT, R0, 0x20, PT ;  /* 0x000000200000780c */ /* 0x000fda0003f06270 */
[----:B------:R-:W-:Y:S05]  /*da10*/  @P0 BRA `(.L_x_8586) ;  /* 0xfffffffc00980947 */ /* 0x000fea000383ffff */
[----:B------:R-:W-:-:S11]  /*da20*/  HFMA2.MMA R0, -RZ, RZ, 0, 1.9073486328125e-06 ;  /* 0x00000020ff007435 */ /* 0x000fd600000001ff */
.L_x_8583:
[----:B------:R-:W-:Y:S01]  /*da30*/  ISETP.GE.AND P0, PT, R0, 0x2, PT ;  /* 0x000000020000780c */ /* 0x000fe20003f06270 */
[----:B------:R-:W-:Y:S05]  /*da40*/  WARPSYNC.ALL ;  /* 0x0000000000007948 */ /* 0x000fea0003800000 */
[----:B------:R-:W-:Y:S07]  /*da50*/  BAR.SYNC.DEFER_BLOCKING 0x0 ;  /* 0x0000000000007b1d */ /* 0x000fee0000010000 */
[----:B------:R-:W-:Y:S05]  /*da60*/  @!P0 BRA `(.L_x_8582) ;  /* 0x0000000000508947 */ /* 0x000fea0003800000 */
[----:B01----:R-:W-:-:S07]  /*da70*/  IMAD.MOV.U32 R3, RZ, RZ, 0x1 ;  /* 0x00000001ff037424 */ /* 0x003fce00078e00ff */
.L_x_8587:
        /* <DEDUP_REMOVED lines=19> */
.L_x_8582:
[----:B------:R-:W2:Y:S01]  /*dbb0*/  LDC R0, c[0x0][0x3f4] ;  /* 0x0000fd00ff007b82 */ /* 0x000ea20000000800 */
[----:B------:R-:W-:Y:S01]  /*dbc0*/  IMAD.MOV.U32 R18, RZ, RZ, RZ ;  /* 0x000000ffff127224 */ /* 0x000fe200078e00ff */
[----:B------:R-:W-:Y:S02]  /*dbd0*/  MOV R24, RZ ;  /* 0x000000ff00187202 */ /* 0x000fe40000000f00 */
[----:B--2---:R-:W-:-:S13]  /*dbe0*/  ISETP.NE.AND P0, PT, R0, RZ, PT ;  /* 0x000000ff0000720c */ /* 0x004fda0003f05270 */
        /* <DEDUP_REMOVED lines=275> */
.L_x_8588:
        /* <DEDUP_REMOVED lines=19> */
[----:B01----:R-:W-:-:S05]  /*ee50*/  IADD3 R3, -R5, RZ, RZ ;  /* 0x000000ff05037210 */ /* 0x003fca0007ffe1ff */
        /* <DEDUP_REMOVED lines=255> */
.L_x_8589:
[----:B------:R-:W-:Y:S01]  /*fe50*/  CS2R R16, SRZ ;  /* 0x0000000000107805 */ /* 0x000fe2000001ff00 */
        /* <DEDUP_REMOVED lines=269> */
[----:B01----:R-:W-:-:S05]  /*10f30*/  IMAD.HI.U32 R3, R5, UR7, R4 ;  /* 0x0000000705037c27 */ /* 0x003fca000f8e0004 */
[----:B------:R-:W-:Y:S01]  /*10f40*/  SHF.R.U32.HI R3, RZ, UR4, R3 ;  /* 0x00000004ff037c19 */ /* 0x000fe20008011603 */
[----:B------:R-:W-:-:S04]  /*10f50*/  ULDC UR4, c[0x0][0x5e4] ;  /* 0x0001790000047ab9 */ /* 0x000fc80000000800 */
[----:B------:R-:W-:-:S04]  /*10f60*/  IMAD.MOV R3, RZ, RZ, -R3 ;  /* 0x000000ffff037224 */ /* 0x000fc800078e0a03 */
[----:B------:R-:W-:-:S04]  /*10f70*/  IMAD R4, R3, UR6, R5 ;  /* 0x0000000603047c24 */ /* 0x000fc8000f8e0205 */
[----:B------:R-:W-:-:S07]  /*10f80*/  IMAD R17, R4, UR4, R17 ;  /* 0x0000000404117c24 */ /* 0x000fce000f8e0211 */
.L_x_8590:
        /* <DEDUP_REMOVED lines=275> */
.L_x_8591:
[----:B------:R-:W-:Y:S01]  /*120c0*/  ULDC.64 UR4, c[0x0][0x608] ;  /* 0x0001820000047ab9 */ /* 0x000fe20000000a00 */
[----:B01----:R-:W-:Y:S01]  /*120d0*/  HFMA2.MMA R3, -RZ, RZ, 0, 0 ;  /* 0x00000000ff037435 */ /* 0x003fe200000001ff */
[----:B------:R-:W-:Y:S01]  /*120e0*/  ISETP.NE.U32.AND P0, PT, RZ, UR4, PT ;  /* 0x00000004ff007c0c */ /* 0x000fe2000bf05070 */
[----:B------:R-:W-:Y:S01]  /*120f0*/  IMAD.MOV.U32 R6, RZ, RZ, RZ ;  /* 0x000000ffff067224 */ /* 0x000fe200078e00ff */
[----:B------:R-:W-:Y:S01]  /*12100*/  MOV R5, RZ ;  /* 0x000000ff00057202 */ /* 0x000fe20000000f00 */
[----:B------:R-:W-:Y:S01]  /*12110*/  IMAD.MOV.U32 R0, RZ, RZ, RZ ;  /* 0x000000ffff007224 */ /* 0x000fe200078e00ff */
[----:B------:R-:W-:-:S13]  /*12120*/  ISETP.NE.AND.EX P0, PT, RZ, UR5, PT, P0 ;  /* 0x00000005ff007c0c */ /* 0x000fda000bf05300 */
[----:B------:R-:W-:Y:S05]  /*12130*/  @!P0 BRA `(.L_x_8592) ;  /* 0x00000004002c8947 */ /* 0x000fea0003800000 */
[----:B------:R-:W-:Y:S01]  /*12140*/  BSSY B0, `(.L_x_8593) ;  /* 0x0000027000007945 */ /* 0x000fe20003800000 */
[----:B------:R-:W-:Y:S01]  /*12150*/  IMAD.MOV.U32 R8, RZ, RZ, 0x1 ;  /* 0x00000001ff087424 */ /* 0x000fe200078e00ff */
[----:B------:R-:W-:Y:S01]  /*12160*/  MOV R5, RZ ;  /* 0x000000ff00057202 */ /* 0x000fe20000000f00 */
[----:B------:R-:W-:Y:S01]  /*12170*/  IMAD.MOV.U32 R6, RZ, RZ, 0x8 ;  /* 0x00000008ff067424 */ /* 0x000fe200078e00ff */
[----:B------:R-:W-:-:S07]  /*12180*/  MOV R7, 0x0 ;  /* 0x0000000000077802 */ /* 0x000fce0000000f00 */
.L_x_8597:
[-C--:B------:R-:W-:Y:S01]  /*12190*/  LOP3.LUT R0, R5, R7.reuse, RZ, 0xfc, !PT ;  /* 0x0000000705007212 */ /* 0x080fe200078efcff */
[----:B------:R-:W-:Y:S01]  /*121a0*/  BSSY B1, `(.L_x_8594) ;  /* 0x000001b000017945 */ /* 0x000fe20003800000 */
[----:B------:R-:W-:Y:S02]  /*121b0*/  MOV R3, R7 ;  /* 0x0000000700037202 */ /* 0x000fe40000000f00 */
[----:B------:R-:W-:Y:S01]  /*121c0*/  ISETP.NE.U32.AND P0, PT, R0, RZ, PT ;  /* 0x000000ff0000720c */ /* 0x000fe20003f05070 */
[----:B------:R-:W-:-:S12]  /*121d0*/  IMAD.MOV.U32 R0, RZ, RZ, R6 ;  /* 0x000000ffff007224 */ /* 0x000fd800078e0006 */
[----:B------:R-:W-:Y:S05]  /*121e0*/  @!P0 BRA `(.L_x_8595) ;  /* 0x00000000000c8947 */ /* 0x000fea0003800000 */
[----:B------:R-:W-:-:S07]  /*121f0*/  MOV R4, 0x12210 ;  /* 0x0001221000047802 */ /* 0x000fce0000000f00 */
[----:B------:R-:W-:Y:S05]  /*12200*/  CALL.REL.NOINC `($__internal_45_$__cuda_sm20_rem_u64) ;  /* 0x0000007c00987944 */ /* 0x000fea0003c00000 */
[----:B------:R-:W-:Y:S05]  /*12210*/  BRA `(.L_x_8596) ;  /* 0x00000000004c7947 */ /* 0x000fea0003800000 */
.L_x_8595:
[----:B------:R-:W0:Y:S01]  /*12220*/  I2F.U32.RP R7, R6 ;  /* 0x0000000600077306 */ /* 0x000e220000209000 */
[----:B------:R-:W-:-:S07]  /*12230*/  ISETP.NE.U32.AND P1, PT, R6, RZ, PT ;  /* 0x000000ff0600720c */ /* 0x000fce0003f25070 */
[----:B0-----:R-:W0:Y:S02]  /*12240*/  MUFU.RCP R7, R7 ;  /* 0x0000000700077308 */ /* 0x001e240000001000 */
[----:B0-----:R-:W-:Y:S01]  /*12250*/  VIADD R4, R7, 0xffffffe ;  /* 0x0ffffffe07047836 */ /* 0x001fe20000000000 */
        /* <DEDUP_REMOVED lines=15> */
.L_x_8596:
[----:B------:R-:W-:Y:S05]  /*12350*/  BSYNC B1 ;  /* 0x0000000000017941 */ /* 0x000fea0003800000 */
.L_x_8594:
[----:B------:R-:W-:Y:S01]  /*12360*/  ISETP.NE.U32.AND P0, PT, R6, RZ, PT ;  /* 0x000000ff0600720c */ /* 0x000fe20003f05070 */
[----:B------:R-:W-:Y:S01]  /*12370*/  IMAD.MOV.U32 R8, RZ, RZ, R0 ;  /* 0x000000ffff087224 */ /* 0x000fe200078e0000 */
[----:B------:R-:W-:Y:S02]  /*12380*/  MOV R5, R3 ;  /* 0x0000000300057202 */ /* 0x000fe40000000f00 */
[----:B------:R-:W-:-:S13]  /*12390*/  ISETP.NE.AND.EX P0, PT, R7, RZ, PT, P0 ;  /* 0x000000ff0700720c */ /* 0x000fda0003f05300 */
[----:B------:R-:W-:Y:S05]  /*123a0*/  @P0 BRA `(.L_x_8597) ;  /* 0xfffffffc00780947 */ /* 0x000fea000383ffff */
[----:B------:R-:W-:Y:S05]  /*123b0*/  BSYNC B0 ;  /* 0x0000000000007941 */ /* 0x000fea0003800000 */
.L_x_8593:
[----:B------:R-:W-:Y:S01]  /*123c0*/  ISETP.NE.U32.AND P0, PT, R3, RZ, PT ;  /* 0x000000ff0300720c */ /* 0x000fe20003f05070 */
[----:B------:R-:W-:-:S12]  /*123d0*/  BSSY B0, `(.L_x_8598) ;  /* 0x000001a000007945 */ /* 0x000fd80003800000 */
[----:B------:R-:W-:Y:S05]  /*123e0*/  @!P0 BRA `(.L_x_8599) ;  /* 0x0000000000148947 */ /* 0x000fea0003800000 */
[----:B------:R-:W-:-:S07]  /*123f0*/  MOV R4, 0x12410 ;  /* 0x0001241000047802 */ /* 0x000fce0000000f00 */
[----:B------:R-:W-:Y:S05]  /*12400*/  CALL.REL.NOINC `($__internal_44_$__cuda_sm20_div_u64) ;  /* 0x00000078000c7944 */ /* 0x000fea0003c00000 */
[----:B------:R-:W-:Y:S01]  /*12410*/  IMAD.MOV.U32 R4, RZ, RZ, R0 ;  /* 0x000000ffff047224 */ /* 0x000fe200078e0000 */
[----:B------:R-:W-:Y:S01]  /*12420*/  MOV R5, R3 ;  /* 0x0000000300057202 */ /* 0x000fe20000000f00 */
[----:B------:R-:W-:Y:S06]  /*12430*/  BRA `(.L_x_8600) ;  /* 0x00000000004c7947 */ /* 0x000fec0003800000 */
.L_x_8599:
        /* <DEDUP_REMOVED lines=19> */
.L_x_8600:
[----:B------:R-:W-:Y:S05]  /*12570*/  BSYNC B0 ;  /* 0x0000000000007941 */ /* 0x000fea0003800000 */
.L_x_8598:
[----:B------:R-:W-:Y:S01]  /*12580*/  ULDC.64 UR4, c[0x0][0x608] ;  /* 0x0001820000047ab9 */ /* 0x000fe20000000a00 */
[----:B------:R-:W-:Y:S02]  /*12590*/  IMAD R3, R5, R24, RZ ;  /* 0x0000001805037224 */ /* 0x000fe400078e02ff */
[----:B------:R-:W-:-:S04]  /*125a0*/  IMAD.WIDE.U32 R4, R24, R4, UR4 ;  /* 0x0000000418047e25 */ /* 0x000fc8000f8e0004 */
[----:B------:R-:W-:Y:S01]  /*125b0*/  IMAD.IADD R5, R5, 0x1, R3 ;  /* 0x0000000105057824 */ /* 0x000fe200078e0203 */
[----:B------:R-:W-:Y:S01]  /*125c0*/  MOV R6, R4 ;  /* 0x0000000400067202 */ /* 0x000fe20000000f00 */
[----:B------:R-:W-:-:S03]  /*125d0*/  IMAD.MOV.U32 R0, RZ, RZ, R4 ;  /* 0x000000ffff007224 */ /* 0x000fc600078e0004 */
[----:B------:R-:W-:-:S07]  /*125e0*/  MOV R3, R5 ;  /* 0x0000000500037202 */ /* 0x000fce0000000f00 */
.L_x_8592:
        /* <DEDUP_REMOVED lines=290> */
.L_x_8602:
        /* <DEDUP_REMOVED lines=275> */
.L_x_8603:
        /* <DEDUP_REMOVED lines=276> */
.L_x_8604:
        /* <DEDUP_REMOVED lines=275> */
.L_x_8605:
        /* <DEDUP_REMOVED lines=14> */
.L_x_8607:
[----:B------:R-:W-:Y:S05]  /*16c90*/  BSYNC B0 ;  /* 0x0000000000007941 */ /* 0x000fea0003800000 */
.L_x_8606:
        /* <DEDUP_REMOVED lines=17> */
.L_x_8609:
[----:B------:R-:W-:Y:S05]  /*16db0*/  BSYNC B0 ;  /* 0x0000000000007941 */ /* 0x000fea0003800000 */
.L_x_8608:
        /* <DEDUP_REMOVED lines=35> */
.L_x_8611:
[----:B------:R-:W-:Y:S05]  /*16ff0*/  BSYNC B0 ;  /* 0x0000000000007941 */ /* 0x000fea0003800000 */
.L_x_8610:
        /* <DEDUP_REMOVED lines=46> */
.L_x_8616:
        /* <DEDUP_REMOVED lines=18> */
.L_x_8615:
[----:B------:R-:W-:Y:S05]  /*17400*/  BRA `(.L_x_8614) ;  /* 0x00000000009c7947 */ /* 0x000fea0003800000 */
.L_x_8613:
        /* <DEDUP_REMOVED lines=21> */
.L_x_8617:
        /* <DEDUP_REMOVED lines=18> */
.L_x_8614:
[----:B------:R-:W-:Y:S05]  /*17680*/  BSYNC B0 ;  /* 0x0000000000007941 */ /* 0x000fea0003800000 */
.L_x_8612:
        /* <DEDUP_REMOVED lines=17> */
.L_x_8621:
        /* <DEDUP_REMOVED lines=27> */
.L_x_8620:
[----:B------:R-:W-:Y:S05]  /*17950*/  BSYNC B0 ;  /* 0x0000000000007941 */ /* 0x000fea0003800000 */
.L_x_8619:
[----:B0-----:R-:W-:Y:S01]  /*17960*/  MOV R9, R27 ;  /* 0x0000001b00097202 */ /* 0x001fe20000000f00 */
[----:B------:R-:W-:Y:S06]  /*17970*/  @P2 BRA `(.L_x_8621) ;  /* 0xfffffffc00882947 */ /* 0x000fec000383ffff */
.L_x_8618:
        /* <DEDUP_REMOVED lines=19> */
.L_x_8626:
        /* <DEDUP_REMOVED lines=24> */
.L_x_8625:
[----:B------:R-:W-:Y:S05]  /*17c30*/  BSYNC B0 ;  /* 0x0000000000007941 */ /* 0x000fea0003800000 */
.L_x_8624:
[----:B------:R-:W-:-:S04]  /*17c40*/  SHF.R.S32.HI R2, RZ, 0x1, R2 ;  /* 0x00000001ff027819 */ /* 0x000fc80000011402 */
[----:B------:R-:W-:-:S13]  /*17c50*/  ISETP.GE.AND P0, PT, R2, 0x20, PT ;  /* 0x000000200200780c */ /* 0x000fda0003f06270 */
[----:B------:R-:W-:Y:S05]  /*17c60*/  @P0 BRA `(.L_x_8626) ;  /* 0xfffffffc00900947 */ /* 0x000fea000383ffff */
[----:B------:R-:W-:-:S11]  /*17c70*/  HFMA2.MMA R2, -RZ, RZ, 0, 1.9073486328125e-06 ;  /* 0x00000020ff027435 */ /* 0x000fd600000001ff */
.L_x_8623:
[----:B------:R-:W-:Y:S01]  /*17c80*/  BAR.SYNC.DEFER_BLOCKING 0x0 ;  /* 0x0000000000007b1d */ /* 0x000fe20000010000 */
[----:B------:R-:W-:-:S13]  /*17c90*/  ISETP.GE.AND P0, PT, R2, 0x2, PT ;  /* 0x000000020200780c */ /* 0x000fda0003f06270 */
[----:B------:R-:W-:Y:S05]  /*17ca0*/  @!P0 BRA `(.L_x_8622) ;  /* 0x0000000000508947 */ /* 0x000fea0003800000 */
[----:B0-----:R-:W-:-:S07]  /*17cb0*/  IMAD.MOV.U32 R9, RZ, RZ, 0x1 ;  /* 0x00000001ff097424 */ /* 0x001fce00078e00ff */
.L_x_8627:
        /* <DEDUP_REMOVED lines=19> */
.L_x_8622:
        /* <DEDUP_REMOVED lines=21> */
.L_x_8629:
        /* <DEDUP_REMOVED lines=26> */
.L_x_8631:
        /* <DEDUP_REMOVED lines=22> */
.L_x_8632:
        /* <DEDUP_REMOVED lines=22> */
.L_x_8633:
        /* <DEDUP_REMOVED lines=22> */
.L_x_8634:
[----:B------:R-:W-:Y:S02]  /*18500*/  ULDC.64 UR4, c[0x0][0x5f8] ;  /* 0x00017e0000047ab9 */ /* 0x000fe40000000a00 */
[----:B------:R-:W-:-:S05]  /*18510*/  IADD3 R16, P0, R16, UR4, RZ ;  /* 0x0000000410107c10 */ /* 0x000fca000ff1e0ff */
[----:B------:R-:W-:-:S05]  /*18520*/  IMAD.X R17, RZ, RZ, UR5, P0 ;  /* 0x00000005ff117e24 */ /* 0x000fca00080e06ff */
[----:B------:R-:W-:Y:S01]  /*18530*/  STG.E.U8 desc[UR60][R16.64], R28 ;  /* 0x0000001c10007986 */ /* 0x000fe2000c10113c */
[----:B------:R-:W-:Y:S05]  /*18540*/  EXIT ;  /* 0x000000000000794d */ /* 0x000fea0003800000 */
.L_x_8630:
[----:B------:R-:W-:Y:S04]  /*18550*/  STG.E.64 desc[UR60][R4.64], R32 ;  /* 0x0000002004007986 */ /* 0x000fe8000c101b3c */
[----:B------:R-:W-:Y:S04]  /*18560*/  STG.E.64 desc[UR60][R4.64+0x8], R26 ;  /* 0x0000081a04007986 */ /* 0x000fe8000c101b3c */
[----:B------:R-:W-:Y:S04]  /*18570*/  STG.E.64 desc[UR60][R4.64+0x10], R24 ;  /* 0x0000101804007986 */ /* 0x000fe8000c101b3c */
[----:B------:R-:W-:Y:S01]  /*18580*/  STG.E.64 desc[UR60][R4.64+0x18], R28 ;  /* 0x0000181c04007986 */ /* 0x000fe2000c101b3c */
[----:B------:R-:W-:Y:S05]  /*18590*/  EXIT ;  /* 0x000000000000794d */ /* 0x000fea0003800000 */
.L_x_8628:
        /* <DEDUP_REMOVED lines=10> */
[----:B------:R-:W2:Y:S04]  /*18640*/  @P4 LDG.E.U8 R13, desc[UR60][R4.64] ;  /* 0x0000003c040d4981 */ /* 0x000ea8000c1e1100 */
[----:B------:R-:W3:Y:S04]  /*18650*/  @P4 LDG.E.U8 R11, desc[UR60][R2.64] ;  /* 0x0000003c020b4981 */ /* 0x000ee8000c1e1100 */
[----:B------:R-:W4:Y:S04]  /*18660*/  @P4 LDG.E.U8 R15, desc[UR60][R6.64] ;  /* 0x0000003c060f4981 */ /* 0x000f28000c1e1100 */
[----:B------:R-:W5:Y:S01]  /*18670*/  @P4 LDG.E.U8 R19, desc[UR60][R8.64] ;  /* 0x0000003c08134981 */ /* 0x000f62000c1e1100 */
        /* <DEDUP_REMOVED lines=27> */
.L_x_8636:
        /* <DEDUP_REMOVED lines=22> */
.L_x_8637:
        /* <DEDUP_REMOVED lines=22> */
.L_x_8638:
        /* <DEDUP_REMOVED lines=22> */
.L_x_8639:
[----:B------:R-:W-:Y:S02]  /*18c50*/  ULDC.64 UR4, c[0x0][0x5f8] ;  /* 0x00017e0000047ab9 */ /* 0x000fe40000000a00 */
[----:B------:R-:W-:-:S05]  /*18c60*/  IADD3 R16, P0, R16, UR4, RZ ;  /* 0x0000000410107c10 */ /* 0x000fca000ff1e0ff */
[----:B------:R-:W-:-:S05]  /*18c70*/  IMAD.X R17, RZ, RZ, UR5, P0 ;  /* 0x00000005ff117e24 */ /* 0x000fca00080e06ff */
[----:B------:R-:W-:Y:S01]  /*18c80*/  STG.E.U8 desc[UR60][R16.64], R22 ;  /* 0x0000001610007986 */ /* 0x000fe2000c10113c */
[----:B------:R-:W-:Y:S05]  /*18c90*/  EXIT ;  /* 0x000000000000794d */ /* 0x000fea0003800000 */
.L_x_8635:
[----:B------:R-:W-:Y:S04]  /*18ca0*/  STG.E.U8 desc[UR60][R2.64], R28 ;  /* 0x0000001c02007986 */ /* 0x000fe8000c10113c */
[----:B------:R-:W-:Y:S04]  /*18cb0*/  STG.E.U8 desc[UR60][R4.64], R26 ;  /* 0x0000001a04007986 */ /* 0x000fe8000c10113c */
[----:B------:R-:W-:Y:S04]  /*18cc0*/  STG.E.U8 desc[UR60][R6.64], R24 ;  /* 0x0000001806007986 */ /* 0x000fe8000c10113c */
[----:B------:R-:W-:Y:S01]  /*18cd0*/  STG.E.U8 desc[UR60][R8.64], R22 ;  /* 0x0000001608007986 */ /* 0x000fe2000c10113c */
[----:B------:R-:W-:Y:S05]  /*18ce0*/  EXIT ;  /* 0x000000000000794d */ /* 0x000fea0003800000 */
.L_x_8601:
        /* <DEDUP_REMOVED lines=31> */
.L_x_8641:
        /* <DEDUP_REMOVED lines=21> */
.L_x_8643:
        /* <DEDUP_REMOVED lines=22> */
.L_x_8644:
        /* <DEDUP_REMOVED lines=22> */
.L_x_8645:
        /* <DEDUP_REMOVED lines=22> */
.L_x_8646:
[----:B------:R-:W-:Y:S02]  /*19450*/  ULDC.64 UR4, c[0x0][0x5f8] ;  /* 0x00017e0000047ab9 */ /* 0x000fe40000000a00 */
[----:B------:R-:W-:-:S05]  /*19460*/  IADD3 R16, P0, R16, UR4, RZ ;  /* 0x0000000410107c10 */ /* 0x000fca000ff1e0ff */
[----:B------:R-:W-:-:S05]  /*19470*/  IMAD.X R17, RZ, RZ, UR5, P0 ;  /* 0x00000005ff117e24 */ /* 0x000fca00080e06ff */
[----:B------:R-:W-:Y:S01]  /*19480*/  STG.E.U8 desc[UR60][R16.64], R42 ;  /* 0x0000002a10007986 */ /* 0x000fe2000c10113c */
[----:B------:R-:W-:Y:S05]  /*19490*/  EXIT ;  /* 0x000000000000794d */ /* 0x000fea0003800000 */
.L_x_8642:
[----:B------:R-:W-:Y:S04]  /*194a0*/  STG.E.64 desc[UR60][R4.64], R32 ;  /* 0x0000002004007986 */ /* 0x000fe8000c101b3c */
[----:B------:R-:W-:Y:S04]  /*194b0*/  STG.E.64 desc[UR60][R4.64+0x8], R38 ;  /* 0x0000082604007986 */ /* 0x000fe8000c101b3c */
[----:B------:R-:W-:Y:S04]  /*194c0*/  STG.E.64 desc[UR60][R4.64+0x10], R40 ;  /* 0x0000102804007986 */ /* 0x000fe8000c101b3c */
[----:B------:R-:W-:Y:S01]  /*194d0*/  STG.E.64 desc[UR60][R4.64+0x18], R42 ;  /* 0x0000182a04007986 */ /* 0x000fe2000c101b3c */
[----:B------:R-:W-:Y:S05]  /*194e0*/  EXIT ;  /* 0x000000000000794d */ /* 0x000fea0003800000 */
.L_x_8640:
        /* <DEDUP_REMOVED lines=41> */
.L_x_8648:
        /* <DEDUP_REMOVED lines=22> */
.L_x_8649:
        /* <DEDUP_REMOVED lines=22> */
.L_x_8650:
        /* <DEDUP_REMOVED lines=22> */
.L_x_8651:
[----:B------:R-:W-:Y:S02]  /*19ba0*/  ULDC.64 UR4, c[0x0][0x5f8] ;  /* 0x00017e0000047ab9 */ /* 0x000fe40000000a00 */
[----:B------:R-:W-:-:S05]  /*19bb0*/  IADD3 R16, P0, R16, UR4, RZ ;  /* 0x0000000410107c10 */ /* 0x000fca000ff1e0ff */
[----:B------:R-:W-:-:S05]  /*19bc0*/  IMAD.X R17, RZ, RZ, UR5, P0 ;  /* 0x00000005ff117e24 */ /* 0x000fca00080e06ff */
[----:B------:R-:W-:Y:S01]  /*19bd0*/  STG.E.U8 desc[UR60][R16.64], R42 ;  /* 0x0000002a10007986 */ /* 0x000fe2000c10113c */
[----:B------:R-:W-:Y:S05]  /*19be0*/  EXIT ;  /* 0x000000000000794d */ /* 0x000fea0003800000 */
.L_x_8647:
[----:B------:R-:W-:Y:S04]  /*19bf0*/  STG.E.U8 desc[UR60][R2.64], R32 ;  /* 0x0000002002007986 */ /* 0x000fe8000c10113c */
[----:B------:R-:W-:Y:S04]  /*19c00*/  STG.E.U8 desc[UR60][R4.64], R38 ;  /* 0x0000002604007986 */ /* 0x000fe8000c10113c */
[----:B------:R-:W-:Y:S04]  /*19c10*/  STG.E.U8 desc[UR60][R6.64], R40 ;  /* 0x0000002806007986 */ /* 0x000fe8000c10113c */
[----:B------:R-:W-:Y:S01]  /*19c20*/  STG.E.U8 desc[UR60][R8.64], R42 ;  /* 0x0000002a08007986 */ /* 0x000fe2000c10113c */
[----:B------:R-:W-:Y:S05]  /*19c30*/  EXIT ;  /* 0x000000000000794d */ /* 0x000fea0003800000 */
        .weak           $__internal_44_$__cuda_sm20_div_u64
        .type           $__internal_44_$__cuda_sm20_div_u64,@function
        .size           $__internal_44_$__cuda_sm20_div_u64,($__internal_45_$__cuda_sm20_rem_u64 - $__internal_44_$__cuda_sm20_div_u64)
$__internal_44_$__cuda_sm20_div_u64:
        /* <DEDUP_REMOVED lines=66> */
[----:B------:R-:W-:Y:S06]  /*1a060*/  RET.REL.NODEC R4 `(_ZN2at6native13reduce_kernelILi128ELi4ENS0_8ReduceOpIhNS0_14func_wrapper_tIhNS0_55_GLOBAL__N__0955718d_22_SparseCsrTensorMath_cu_868dd54514ReductionAddOpIlEEEEjhLi4ELi4EEEEEvT1_) ;  /* 0xfffffe5c04e47950 */ /* 0x000fec0003c3ffff */
        .weak           $__internal_45_$__cuda_sm20_rem_u64
        .type           $__internal_45_$__cuda_sm20_rem_u64,@function
        .size           $__internal_45_$__cuda_sm20_rem_u64,(.L_x_8872 - $__internal_45_$__cuda_sm20_rem_u64)
$__internal_45_$__cuda_sm20_rem_u64:
        /* <DEDUP_REMOVED lines=62> */
[----:B------:R-:W-:Y:S06]  /*1a450*/  RET.REL.NODEC R4 `(_ZN2at6native13reduce_kernelILi128ELi4ENS0_8ReduceOpIhNS0_14func_wrapper_tIhNS0_55_GLOBAL__N__0955718d_22_SparseCsrTensorMath_cu_868dd54514ReductionAddOpIlEEEEjhLi4ELi4EEEEEvT1_) ;  /* 0xfffffe5804e87950 */ /* 0x000fec0003c3ffff */
.L_x_8652:
        /* <DEDUP_REMOVED lines=10> */
.L_x_8872:


//--------------------- .nv.global.init           --------------------------
	.section	.nv.global.init,"aw",@progbits
.nv.global.init:
	.type		__unnamed_59,@object
	.size		__unnamed_59,(__unnamed_3 - __unnamed_59)
__unnamed_59:
        /*0000*/ 	.byte	0x73, 0x65, 0x74, 0x5f, 0x72, 0x65, 0x73, 0x75, 0x6c, 0x74, 0x73, 0x00
	.type		__unnamed_3,@object
	.size		__unnamed_3,(__unnamed_115 - __unnamed_3)
__unnamed_3:
        /*000c*/ 	.byte	0x73, 0x65, 0x74, 0x5f, 0x72, 0x65, 0x73, 0x75, 0x6c, 0x74, 0x73, 0x00
	.type		__unnamed_115,@object
	.size		__unnamed_115,(__unnamed_143 - __unnamed_115)
__unnamed_115:
        /*0018*/ 	.byte	0x73, 0x65, 0x74, 0x5f, 0x72, 0x65, 0x73, 0x75, 0x6c, 0x74, 0x73, 0x00
	.type		__unnamed_143,@object
	.size		__unnamed_143,(__unnamed_31 - __unnamed_143)
__unnamed_143:
        /*0024*/ 	.byte	0x73, 0x65, 0x74, 0x5f, 0x72, 0x65, 0x73, 0x75, 0x6c, 0x74, 0x73, 0x00
	.type		__unnamed_31,@object
	.size		__unnamed_31,(__unnamed_87 - __unnamed_31)
__unnamed_31:
        /*0030*/ 	.byte	0x73, 0x65, 0x74, 0x5f, 0x72, 0x65, 0x73, 0x75, 0x6c, 0x74, 0x73, 0x00
	.type		__unnamed_87,@object
	.size		__unnamed_87,(__unnamed_73 - __unnamed_87)
__unnamed_87:
        /*003c*/ 	.byte	0x73, 0x65, 0x74, 0x5f, 0x72, 0x65, 0x73, 0x75, 0x6c, 0x74, 0x73, 0x00
	.type		__unnamed_73,@object
	.size		__unnamed_73,(__unnamed_129 - __unnamed_73)
__unnamed_73:
        /*0048*/ 	.byte	0x73, 0x65, 0x74, 0x5f, 0x72, 0x65, 0x73, 0x75, 0x6c, 0x74, 0x73, 0x00
	.type		__unnamed_129,@object
	.size		__unnamed_129,(__unnamed_17 - __unnamed_129)
__unnamed_129:
        /*0054*/ 	.byte	0x73, 0x65, 0x74, 0x5f, 0x72, 0x65, 0x73, 0x75, 0x6c, 0x74, 0x73, 0x00
	.type		__unnamed_17,@object
	.size		__unnamed_17,(__unnamed_45 - __unnamed_17)
__unnamed_17:
        /*0060*/ 	.byte	0x73, 0x65, 0x74, 0x5f, 0x72, 0x65, 0x73, 0x75, 0x6c, 0x74, 0x73, 0x00
	.type		__unnamed_45,@object
	.size		__unnamed_45,(__unnamed_101 - __unnamed_45)
__unnamed_45:
        /*006c*/ 	.byte	0x73, 0x65, 0x74, 0x5f, 0x72, 0x65, 0x73, 0x75, 0x6c, 0x74, 0x73, 0x00
	.type		__unnamed_101,@object
	.size		__unnamed_101,(__unnamed_10 - __unnamed_101)
__unnamed_101:
        /*0078*/ 	.byte	0x73, 0x65, 0x74, 0x5f, 0x72, 0x65, 0x73, 0x75, 0x6c, 0x74, 0x73, 0x00
	.type		__unnamed_10,@object
	.size		__unnamed_10,(__unnamed_122 - __unnamed_10)
__unnamed_10:
        /*0084*/ 	.byte	0x73, 0x65, 0x74, 0x5f, 0x72, 0x65, 0x73, 0x75, 0x6c, 0x74, 0x73, 0x00
	.type		__unnamed_122,@object
	.size		__unnamed_122,(__unnamed_66 - __unnamed_122)
__unnamed_122:
        /*0090*/ 	.byte	0x73, 0x65, 0x74, 0x5f, 0x72, 0x65, 0x73, 0x75, 0x6c, 0x74, 0x73, 0x00
	.type		__unnamed_66,@object
	.size		__unnamed_66,(__unnamed_94 - __unnamed_66)
__unnamed_66:
        /*009c*/ 	.byte	0x73, 0x65, 0x74, 0x5f, 0x72, 0x65, 0x73, 0x75, 0x6c, 0x74, 0x73, 0x00
	.type		__unnamed_94,@object
	.size		__unnamed_94,(__unnamed_38 - __unnamed_94)
__unnamed_94:
        /*00a8*/ 	.byte	0x73, 0x65, 0x74, 0x5f, 0x72, 0x65, 0x73, 0x75, 0x6c, 0x74, 0x73, 0x00
	.type		__unnamed_38,@object
	.size		__unnamed_38,(__unnamed_150 - __unnamed_38)
__unnamed_38:
        /*00b4*/ 	.byte	0x73, 0x65, 0x74, 0x5f, 0x72, 0x65, 0x73, 0x75, 0x6c, 0x74, 0x73, 0x00
	.type		__unnamed_150,@object
	.size		__unnamed_150,(__unnamed_108 - __unnamed_150)
__unnamed_150:
        /*00c0*/ 	.byte	0x73, 0x65, 0x74, 0x5f, 0x72, 0x65, 0x73, 0x75, 0x6c, 0x74, 0x73, 0x00
	.type		__unnamed_108,@object
	.size		__unnamed_108,(__unnamed_52 - __unnamed_108)
__unnamed_108:
        /*00cc*/ 	.byte	0x73, 0x65, 0x74, 0x5f, 0x72, 0x65, 0x73, 0x75, 0x6c, 0x74, 0x73, 0x00
	.type		__unnamed_52,@object
	.size		__unnamed_52,(__unnamed_136 - __unnamed_52)
__unnamed_52:
        /*00d8*/ 	.byte	0x73, 0x65, 0x74, 0x5f, 0x72, 0x65, 0x73, 0x75, 0x6c, 0x74, 0x73, 0x00
	.type		__unnamed_136,@object
	.size		__unnamed_136,(__unnamed_24 - __unnamed_136)
__unnamed_136:
        /*00e4*/ 	.byte	0x73, 0x65, 0x74, 0x5f, 0x72, 0x65, 0x73, 0x75, 0x6c, 0x74, 0x73, 0x00
	.type		__unnamed_24,@object
	.size		__unnamed_24,(__unnamed_80 - __unnamed_24)
__unnamed_24:
        /*00f0*/ 	.byte	0x73, 0x65, 0x74, 0x5f, 0x72, 0x65, 0x73, 0x75, 0x6c, 0x74, 0x73, 0x00
	.type		__unnamed_80,@object
	.size		__unnamed_80,($str$21 - __unnamed_80)
__unnamed_80:
        /*00fc*/ 	.byte	0x73, 0x65, 0x74, 0x5f, 0x72, 0x65, 0x73, 0x75, 0x6c, 0x74, 0x73, 0x00
	.type		$str$21,@object
	.size		$str$21,(__unnamed_75 - $str$21)
$str$21:
        /*0108*/ 	.byte	0x66, 0x69, 0x6e, 0x61, 0x6c, 0x5f, 0x6f, 0x75, 0x74, 0x70, 0x75, 0x74, 0x00
	.type		__unnamed_75,@object
	.size		__unnamed_75,(__unnamed_43 - __unnamed_75)
__unnamed_75:
        /*0115*/ 	.byte	0x74, 0x68, 0x72, 0x65, 0x61, 0x64, 0x5f, 0x72, 0x65, 0x64, 0x75, 0x63, 0x65, 0x00
	.type		__unnamed_43,@object
	.size		__unnamed_43,(__unnamed_131 - __unnamed_43)
__unnamed_43:
        /*0123*/ 	.byte	0x74, 0x68, 0x72, 0x65, 0x61, 0x64, 0x5f, 0x72, 0x65, 0x64, 0x75, 0x63, 0x65, 0x00
	.type		__unnamed_131,@object
	.size		__unnamed_131,(__unnamed_99 - __unnamed_131)
__unnamed_131:
        /*0131*/ 	.byte	0x74, 0x68, 0x72, 0x65, 0x61, 0x64, 0x5f, 0x72, 0x65, 0x64, 0x75, 0x63, 0x65, 0x00
	.type		__unnamed_99,@object
	.size		__unnamed_99,(__unnamed_19 - __unnamed_99)
__unnamed_99:
        /*013f*/ 	.byte	0x74, 0x68, 0x72, 0x65, 0x61, 0x64, 0x5f, 0x72, 0x65, 0x64, 0x75, 0x63, 0x65, 0x00
	.type		__unnamed_19,@object
	.size		__unnamed_19,(__unnamed_15 - __unnamed_19)
__unnamed_19:
        /*014d*/ 	.byte	0x74, 0x68, 0x72, 0x65, 0x61, 0x64, 0x5f, 0x72, 0x65, 0x64, 0x75, 0x63, 0x65, 0x00
	.type		__unnamed_15,@object
	.size		__unnamed_15,(__unnamed_47 - __unnamed_15)
__unnamed_15:
        /*015b*/ 	.byte	0x74, 0x68, 0x72, 0x65, 0x61, 0x64, 0x5f, 0x72, 0x65, 0x64, 0x75, 0x63, 0x65, 0x00
	.type		__unnamed_47,@object
	.size		__unnamed_47,($str$23 - __unnamed_47)
__unnamed_47:
        /*0169*/ 	.byte	0x74, 0x68, 0x72, 0x65, 0x61, 0x64, 0x5f, 0x72, 0x65, 0x64, 0x75, 0x63, 0x65, 0x00
	.type		$str$23,@object
	.size		$str$23,(__unnamed_127 - $str$23)
$str$23:
        /*0177*/ 	.byte	0x21, 0x66, 0x69, 0x6e, 0x61, 0x6c, 0x5f, 0x6f, 0x75, 0x74, 0x70, 0x75, 0x74, 0x00
	.type		__unnamed_127,@object
	.size		__unnamed_127,(__unnamed_71 - __unnamed_127)
__unnamed_127:
        /*0185*/ 	.byte	0x74, 0x68, 0x72, 0x65, 0x61, 0x64, 0x5f, 0x72, 0x65, 0x64, 0x75, 0x63, 0x65, 0x00
	.type		__unnamed_71,@object
	.size		__unnamed_71,(__unnamed_103 - __unnamed_71)
__unnamed_71:
        /*0193*/ 	.byte	0x74, 0x68, 0x72, 0x65, 0x61, 0x64, 0x5f, 0x72, 0x65, 0x64, 0x75, 0x63, 0x65, 0x00
	.type		__unnamed_103,@object
	.size		__unnamed_103,(__unnamed_89 - __unnamed_103)
__unnamed_103:
        /*01a1*/ 	.byte	0x74, 0x68, 0x72, 0x65, 0x61, 0x64, 0x5f, 0x72, 0x65, 0x64, 0x75, 0x63, 0x65, 0x00
	.type		__unnamed_89,@object
	.size		__unnamed_89,(__unnamed_57 - __unnamed_89)
__unnamed_89:
        /*01af*/ 	.byte	0x74, 0x68, 0x72, 0x65, 0x61, 0x64, 0x5f, 0x72, 0x65, 0x64, 0x75, 0x63, 0x65, 0x00
	.type		__unnamed_57,@object
	.size		__unnamed_57,(__unnamed_1 - __unnamed_57)
__unnamed_57:
        /*01bd*/ 	.byte	0x74, 0x68, 0x72, 0x65, 0x61, 0x64, 0x5f, 0x72, 0x65, 0x64, 0x75, 0x63, 0x65, 0x00
	.type		__unnamed_1,@object
	.size		__unnamed_1,(__unnamed_33 - __unnamed_1)
__unnamed_1:
        /*01cb*/ 	.byte	0x74, 0x68, 0x72, 0x65, 0x61, 0x64, 0x5f, 0x72, 0x65, 0x64, 0x75, 0x63, 0x65, 0x00
	.type		__unnamed_33,@object
	.size		__unnamed_33,(__unnamed_145 - __unnamed_33)
__unnamed_33:
        /*01d9*/ 	.byte	0x74, 0x68, 0x72, 0x65, 0x61, 0x64, 0x5f, 0x72, 0x65, 0x64, 0x75, 0x63, 0x65, 0x00
	.type		__unnamed_145,@object
	.size		__unnamed_145,(__unnamed_113 - __unnamed_145)
__unnamed_145:
        /*01e7*/ 	.byte	0x74, 0x68, 0x72, 0x65, 0x61, 0x64, 0x5f, 0x72, 0x65, 0x64, 0x75, 0x63, 0x65, 0x00
	.type		__unnamed_113,@object
	.size		__unnamed_113,(__unnamed_141 - __unnamed_113)
__unnamed_113:
        /*01f5*/ 	.byte	0x74, 0x68, 0x72, 0x65, 0x61, 0x64, 0x5f, 0x72, 0x65, 0x64, 0x75, 0x63, 0x65, 0x00
	.type		__unnamed_141,@object
	.size		__unnamed_141,(__unnamed_29 - __unnamed_141)
__unnamed_141:
        /*0203*/ 	.byte	0x74, 0x68, 0x72, 0x65, 0x61, 0x64, 0x5f, 0x72, 0x65, 0x64, 0x75, 0x63, 0x65, 0x00
	.type		__unnamed_29,@object
	.size		__unnamed_29,(__unnamed_61 - __unnamed_29)
__unnamed_29:
        /*0211*/ 	.byte	0x74, 0x68, 0x72, 0x65, 0x61, 0x64, 0x5f, 0x72, 0x65, 0x64, 0x75, 0x63, 0x65, 0x00
	.type		__unnamed_61,@object
	.size		__unnamed_61,(__unnamed_5 - __unnamed_61)
__unnamed_61:
        /*021f*/ 	.byte	0x74, 0x68, 0x72, 0x65, 0x61, 0x64, 0x5f, 0x72, 0x65, 0x64, 0x75, 0x63, 0x65, 0x00
	.type		__unnamed_5,@object
	.size		__unnamed_5,(__unnamed_85 - __unnamed_5)
__unnamed_5:
        /*022d*/ 	.byte	0x74, 0x68, 0x72, 0x65, 0x61, 0x64, 0x5f, 0x72, 0x65, 0x64, 0x75, 0x63, 0x65, 0x00
	.type		__unnamed_85,@object
	.size		__unnamed_85,(__unnamed_117 - __unnamed_85)
__unnamed_85:
        /*023b*/ 	.byte	0x74, 0x68, 0x72, 0x65, 0x61, 0x64, 0x5f, 0x72, 0x65, 0x64, 0x75, 0x63, 0x65, 0x00
	.type		__unnamed_117,@object
	.size		__unnamed_117,(__unnamed_138 - __unnamed_117)
__unnamed_117:
        /*0249*/ 	.byte	0x74, 0x68, 0x72, 0x65, 0x61, 0x64, 0x5f, 0x72, 0x65, 0x64, 0x75, 0x63, 0x65, 0x00
	.type		__unnamed_138,@object
	.size		__unnamed_138,(__unnamed_106 - __unnamed_138)
__unnamed_138:
        /*0257*/ 	.byte	0x74, 0x68, 0x72, 0x65, 0x61, 0x64, 0x5f, 0x72, 0x65, 0x64, 0x75, 0x63, 0x65, 0x00
	.type		__unnamed_106,@object
	.size		__unnamed_106,(__unnamed_26 - __unnamed_106)
__unnamed_106:
        /*0265*/ 	.byte	0x74, 0x68, 0x72, 0x65, 0x61, 0x64, 0x5f, 0x72, 0x65, 0x64, 0x75, 0x63, 0x65, 0x00
	.type		__unnamed_26,@object
	.size		__unnamed_26,(__unnamed_82 - __unnamed_26)
__unnamed_26:
        /*0273*/ 	.byte	0x74, 0x68, 0x72, 0x65, 0x61, 0x64, 0x5f, 0x72, 0x65, 0x64, 0x75, 0x63, 0x65, 0x00
	.type		__unnamed_82,@object
	.size		__unnamed_82,(__unnamed_50 - __unnamed_82)
__unnamed_82:
        /*0281*/ 	.byte	0x74, 0x68, 0x72, 0x65, 0x61, 0x64, 0x5f, 0x72, 0x65, 0x64, 0x75, 0x63, 0x65, 0x00
	.type		__unnamed_50,@object
	.size		__unnamed_50,(__unnamed_78 - __unnamed_50)
__unnamed_50:
        /*028f*/ 	.byte	0x74, 0x68, 0x72, 0x65, 0x61, 0x64, 0x5f, 0x72, 0x65, 0x64, 0x75, 0x63, 0x65, 0x00
	.type		__unnamed_78,@object
	.size		__unnamed_78,(__unnamed_110 - __unnamed_78)
__unnamed_78:
        /*029d*/ 	.byte	0x74, 0x68, 0x72, 0x65, 0x61, 0x64, 0x5f, 0x72, 0x65, 0x64, 0x75, 0x63, 0x65, 0x00
	.type		__unnamed_110,@object
	.size		__unnamed_110,($str$22 - __unnamed_110)
__unnamed_110:
        /*02ab*/ 	.byte	0x74, 0x68, 0x72, 0x65, 0x61, 0x64, 0x5f, 0x72, 0x65, 0x64, 0x75, 0x63, 0x65, 0x00
	.type		$str$22,@object
	.size		$str$22,(__unnamed_134 - $str$22)
$str$22:
        /*02b9*/ 	.byte	0x6e, 0x6f, 0x75, 0x74, 0x70, 0x75, 0x74, 0x73, 0x20, 0x3d, 0x3d, 0x20, 0x31, 0x00
	.type		__unnamed_134,@object
	.size		__unnamed_134,(__unnamed_22 - __unnamed_134)
__unnamed_134:
        /*02c7*/ 	.byte	0x74, 0x68, 0x72, 0x65, 0x61, 0x64, 0x5f, 0x72, 0x65, 0x64, 0x75, 0x63, 0x65, 0x00
	.type		__unnamed_22,@object
	.size		__unnamed_22,(__unnamed_54 - __unnamed_22)
__unnamed_22:
        /*02d5*/ 	.byte	0x74, 0x68, 0x72, 0x65, 0x61, 0x64, 0x5f, 0x72, 0x65, 0x64, 0x75, 0x63, 0x65, 0x00
	.type		__unnamed_54,@object
	.size		__unnamed_54,(__unnamed_12 - __unnamed_54)
__unnamed_54:
        /*02e3*/ 	.byte	0x74, 0x68, 0x72, 0x65, 0x61, 0x64, 0x5f, 0x72, 0x65, 0x64, 0x75, 0x63, 0x65, 0x00
	.type		__unnamed_12,@object
	.size		__unnamed_12,(__unnamed_92 - __unnamed_12)
__unnamed_12:
        /*02f1*/ 	.byte	0x74, 0x68, 0x72, 0x65, 0x61, 0x64, 0x5f, 0x72, 0x65, 0x64, 0x75, 0x63, 0x65, 0x00
	.type		__unnamed_92,@object
	.size		__unnamed_92,(__unnamed_124 - __unnamed_92)
__unnamed_92:
        /*02ff*/ 	.byte	0x74, 0x68, 0x72, 0x65, 0x61, 0x64, 0x5f, 0x72, 0x65, 0x64, 0x75, 0x63, 0x65, 0x00
	.type		__unnamed_124,@object
	.size		__unnamed_124,(__unnamed_68 - __unnamed_124)
__unnamed_124:
        /*030d*/ 	.byte	0x74, 0x68, 0x72, 0x65, 0x61, 0x64, 0x5f, 0x72, 0x65, 0x64, 0x75, 0x63, 0x65, 0x00
	.type		__unnamed_68,@object
	.size		__unnamed_68,(__unnamed_36 - __unnamed_68)
__unnamed_68:
        /*031b*/ 	.byte	0x74, 0x68, 0x72, 0x65, 0x61, 0x64, 0x5f, 0x72, 0x65, 0x64, 0x75, 0x63, 0x65, 0x00
	.type		__unnamed_36,@object
	.size		__unnamed_36,(__unnamed_148 - __unnamed_36)
__unnamed_36:
        /*0329*/ 	.byte	0x74, 0x68, 0x72, 0x65, 0x61, 0x64, 0x5f, 0x72, 0x65, 0x64, 0x75, 0x63, 0x65, 0x00
	.type		__unnamed_148,@object
	.size		__unnamed_148,(__unnamed_8 - __unnamed_148)
__unnamed_148:
        /*0337*/ 	.byte	0x74, 0x68, 0x72, 0x65, 0x61, 0x64, 0x5f, 0x72, 0x65, 0x64, 0x75, 0x63, 0x65, 0x00
	.type		__unnamed_8,@object
	.size		__unnamed_8,(__unnamed_40 - __unnamed_8)
__unnamed_8:
        /*0345*/ 	.byte	0x74, 0x68, 0x72, 0x65, 0x61, 0x64, 0x5f, 0x72, 0x65, 0x64, 0x75, 0x63, 0x65, 0x00
	.type		__unnamed_40,@object
	.size		__unnamed_40,(__unnamed_152 - __unnamed_40)
__unnamed_40:
        /*0353*/ 	.byte	0x74, 0x68, 0x72, 0x65, 0x61, 0x64, 0x5f, 0x72, 0x65, 0x64, 0x75, 0x63, 0x65, 0x00
	.type		__unnamed_152,@object
	.size		__unnamed_152,(__unnamed_120 - __unnamed_152)
__unnamed_152:
        /*0361*/ 	.byte	0x74, 0x68, 0x72, 0x65, 0x61, 0x64, 0x5f, 0x72, 0x65, 0x64, 0x75, 0x63, 0x65, 0x00
	.type		__unnamed_120,@object
	.size		__unnamed_120,(__unnamed_64 - __unnamed_120)
__unnamed_120:
        /*036f*/ 	.byte	0x74, 0x68, 0x72, 0x65, 0x61, 0x64, 0x5f, 0x72, 0x65, 0x64, 0x75, 0x63, 0x65, 0x00
	.type		__unnamed_64,@object
	.size		__unnamed_64,(__unnamed_96 - __unnamed_64)
__unnamed_64:
        /*037d*/ 	.byte	0x74, 0x68, 0x72, 0x65, 0x61, 0x64, 0x5f, 0x72, 0x65, 0x64, 0x75, 0x63, 0x65, 0x00
	.type		__unnamed_96,@object
	.size		__unnamed_96,($str$19 - __unnamed_96)
__unnamed_96:
        /*038b*/ 	.byte	0x74, 0x68, 0x72, 0x65, 0x61, 0x64, 0x5f, 0x72, 0x65, 0x64, 0x75, 0x63, 0x65, 0x00
	.type		$str$19,@object
	.size		$str$19,(__unnamed_139 - $str$19)
$str$19:
        /*0399*/ 	.byte	0x6f, 0x75, 0x74, 0x70, 0x75, 0x74, 0x5f, 0x76, 0x65, 0x63, 0x5f, 0x73, 0x69, 0x7a, 0x65, 0x20
        /*03a9*/ 	.byte	0x3d, 0x3d, 0x20, 0x31, 0x00
	.type		__unnamed_139,@object
	.size		__unnamed_139,(__unnamed_107 - __unnamed_139)
__unnamed_139:
        /*03ae*/ 	.byte	0x73, 0x65, 0x74, 0x5f, 0x72, 0x65, 0x73, 0x75, 0x6c, 0x74, 0x73, 0x5f, 0x74, 0x6f, 0x5f, 0x6f
        /*03be*/ 	.byte	0x75, 0x74, 0x70, 0x75, 0x74, 0x00
	.type		__unnamed_107,@object
	.size		__unnamed_107,(__unnamed_27 - __unnamed_107)
__unnamed_107:
        /*03c4*/ 	.byte	0x73, 0x65, 0x74, 0x5f, 0x72, 0x65, 0x73, 0x75, 0x6c, 0x74, 0x73, 0x5f, 0x74, 0x6f, 0x5f, 0x6f
        /*03d4*/ 	.byte	0x75, 0x74, 0x70, 0x75, 0x74, 0x00
	.type		__unnamed_27,@object
	.size		__unnamed_27,(__unnamed_91 - __unnamed_27)
__unnamed_27:
        /*03da*/ 	.byte	0x73, 0x65, 0x74, 0x5f, 0x72, 0x65, 0x73, 0x75, 0x6c, 0x74, 0x73, 0x5f, 0x74, 0x6f, 0x5f, 0x6f
        /*03ea*/ 	.byte	0x75, 0x74, 0x70, 0x75, 0x74, 0x00
	.type		__unnamed_91,@object
	.size		__unnamed_91,(__unnamed_35 - __unnamed_91)
__unnamed_91:
        /*03f0*/ 	.byte	0x73, 0x65, 0x74, 0x5f, 0x72, 0x65, 0x73, 0x75, 0x6c, 0x74, 0x73, 0x5f, 0x74, 0x6f, 0x5f, 0x6f
        /*0400*/ 	.byte	0x75, 0x74, 0x70, 0x75, 0x74, 0x00
	.type		__unnamed_35,@object
	.size		__unnamed_35,(__unnamed_147 - __unnamed_35)
__unnamed_35:
        /*0406*/ 	.byte	0x73, 0x65, 0x74, 0x5f, 0x72, 0x65, 0x73, 0x75, 0x6c, 0x74, 0x73, 0x5f, 0x74, 0x6f, 0x5f, 0x6f
        /*0416*/ 	.byte	0x75, 0x74, 0x70, 0x75, 0x74, 0x00
	.type		__unnamed_147,@object
	.size		__unnamed_147,(__unnamed_83 - __unnamed_147)
__unnamed_147:
        /*041c*/ 	.byte	0x73, 0x65, 0x74, 0x5f, 0x72, 0x65, 0x73, 0x75, 0x6c, 0x74, 0x73, 0x5f, 0x74, 0x6f, 0x5f, 0x6f
        /*042c*/ 	.byte	0x75, 0x74, 0x70, 0x75, 0x74, 0x00
	.type		__unnamed_83,@object
	.size		__unnamed_83,(__unnamed_51 - __unnamed_83)
__unnamed_83:
        /*0432*/ 	.byte	0x73, 0x65, 0x74, 0x5f, 0x72, 0x65, 0x73, 0x75, 0x6c, 0x74, 0x73, 0x5f, 0x74, 0x6f, 0x5f, 0x6f
        /*0442*/ 	.byte	0x75, 0x74, 0x70, 0x75, 0x74, 0x00
	.type		__unnamed_51,@object
	.size		__unnamed_51,(__unnamed_79 - __unnamed_51)
__unnamed_51:
        /*0448*/ 	.byte	0x73, 0x65, 0x74, 0x5f, 0x72, 0x65, 0x73, 0x75, 0x6c, 0x74, 0x73, 0x5f, 0x74, 0x6f, 0x5f, 0x6f
        /*0458*/ 	.byte	0x75, 0x74, 0x70, 0x75, 0x74, 0x00
	.type		__unnamed_79,@object
	.size		__unnamed_79,(__unnamed_111 - __unnamed_79)
__unnamed_79:
        /*045e*/ 	.byte	0x73, 0x65, 0x74, 0x5f, 0x72, 0x65, 0x73, 0x75, 0x6c, 0x74, 0x73, 0x5f, 0x74, 0x6f, 0x5f, 0x6f
        /*046e*/ 	.byte	0x75, 0x74, 0x70, 0x75, 0x74, 0x00
	.type		__unnamed_111,@object
	.size		__unnamed_111,(__unnamed_63 - __unnamed_111)
__unnamed_111:
        /*0474*/ 	.byte	0x73, 0x65, 0x74, 0x5f, 0x72, 0x65, 0x73, 0x75, 0x6c, 0x74, 0x73, 0x5f, 0x74, 0x6f, 0x5f, 0x6f
        /*0484*/ 	.byte	0x75, 0x74, 0x70, 0x75, 0x74, 0x00
	.type		__unnamed_63,@object
	.size		__unnamed_63,(__unnamed_135 - __unnamed_63)
__unnamed_63:
        /*048a*/ 	.byte	0x73, 0x65, 0x74, 0x5f, 0x72, 0x65, 0x73, 0x75, 0x6c, 0x74, 0x73, 0x5f, 0x74, 0x6f, 0x5f, 0x6f
        /*049a*/ 	.byte	0x75, 0x74, 0x70, 0x75, 0x74, 0x00
	.type		__unnamed_135,@object
	.size		__unnamed_135,(__unnamed_7 - __unnamed_135)
__unnamed_135:
        /*04a0*/ 	.byte	0x73, 0x65, 0x74, 0x5f, 0x72, 0x65, 0x73, 0x75, 0x6c, 0x74, 0x73, 0x5f, 0x74, 0x6f, 0x5f, 0x6f
        /*04b0*/ 	.byte	0x75, 0x74, 0x70, 0x75, 0x74, 0x00
	.type		__unnamed_7,@object
	.size		__unnamed_7,(__unnamed_23 - __unnamed_7)
__unnamed_7:
        /*04b6*/ 	.byte	0x73, 0x65, 0x74, 0x5f, 0x72, 0x65, 0x73, 0x75, 0x6c, 0x74, 0x73, 0x5f, 0x74, 0x6f, 0x5f, 0x6f
        /*04c6*/ 	.byte	0x75, 0x74, 0x70, 0x75, 0x74, 0x00
	.type		__unnamed_23,@object
	.size		__unnamed_23,(__unnamed_55 - __unnamed_23)
__unnamed_23:
        /*04cc*/ 	.byte	0x73, 0x65, 0x74, 0x5f, 0x72, 0x65, 0x73, 0x75, 0x6c, 0x74, 0x73, 0x5f, 0x74, 0x6f, 0x5f, 0x6f
        /*04dc*/ 	.byte	0x75, 0x74, 0x70, 0x75, 0x74, 0x00
	.type		__unnamed_55,@object
	.size		__unnamed_55,(__unnamed_119 - __unnamed_55)
__unnamed_55:
        /*04e2*/ 	.byte	0x73, 0x65, 0x74, 0x5f, 0x72, 0x65, 0x73, 0x75, 0x6c, 0x74, 0x73, 0x5f, 0x74, 0x6f, 0x5f, 0x6f
        /*04f2*/ 	.byte	0x75, 0x74, 0x70, 0x75, 0x74, 0x00
	.type		__unnamed_119,@object
	.size		__unnamed_119,(__unnamed_9 - __unnamed_119)
__unnamed_119:
        /*04f8*/ 	.byte	0x73, 0x65, 0x74, 0x5f, 0x72, 0x65, 0x73, 0x75, 0x6c, 0x74, 0x73, 0x5f, 0x74, 0x6f, 0x5f, 0x6f
        /*0508*/ 	.byte	0x75, 0x74, 0x70, 0x75, 0x74, 0x00
	.type		__unnamed_9,@object
	.size		__unnamed_9,(__unnamed_41 - __unnamed_9)
__unnamed_9:
        /*050e*/ 	.byte	0x73, 0x65, 0x74, 0x5f, 0x72, 0x65, 0x73, 0x75, 0x6c, 0x74, 0x73, 0x5f, 0x74, 0x6f, 0x5f, 0x6f
        /*051e*/ 	.byte	0x75, 0x74, 0x70, 0x75, 0x74, 0x00
	.type		__unnamed_41,@object
	.size		__unnamed_41,(__unnamed_105 - __unnamed_41)
__unnamed_41:
        /*0524*/ 	.byte	0x73, 0x65, 0x74, 0x5f, 0x72, 0x65, 0x73, 0x75, 0x6c, 0x74, 0x73, 0x5f, 0x74, 0x6f, 0x5f, 0x6f
        /*0534*/ 	.byte	0x75, 0x74, 0x70, 0x75, 0x74, 0x00
	.type		__unnamed_105,@object
	.size		__unnamed_105,(__unnamed_153 - __unnamed_105)
__unnamed_105:
        /*053a*/ 	.byte	0x73, 0x65, 0x74, 0x5f, 0x72, 0x65, 0x73, 0x75, 0x6c, 0x74, 0x73, 0x5f, 0x74, 0x6f, 0x5f, 0x6f
        /*054a*/ 	.byte	0x75, 0x74, 0x70, 0x75, 0x74, 0x00
	.type		__unnamed_153,@object
	.size		__unnamed_153,(__unnamed_121 - __unnamed_153)
__unnamed_153:
        /*0550*/ 	.byte	0x73, 0x65, 0x74, 0x5f, 0x72, 0x65, 0x73, 0x75, 0x6c, 0x74, 0x73, 0x5f, 0x74, 0x6f, 0x5f, 0x6f
        /*0560*/ 	.byte	0x75, 0x74, 0x70, 0x75, 0x74, 0x00
	.type		__unnamed_121,@object
	.size		__unnamed_121,(__unnamed_65 - __unnamed_121)
__unnamed_121:
        /*0566*/ 	.byte	0x73, 0x65, 0x74, 0x5f, 0x72, 0x65, 0x73, 0x75, 0x6c, 0x74, 0x73, 0x5f, 0x74, 0x6f, 0x5f, 0x6f
        /*0576*/ 	.byte	0x75, 0x74, 0x70, 0x75, 0x74, 0x00
	.type		__unnamed_65,@object
	.size		__unnamed_65,(__unnamed_97 - __unnamed_65)
__unnamed_65:
        /*057c*/ 	.byte	0x73, 0x65, 0x74, 0x5f, 0x72, 0x65, 0x73, 0x75, 0x6c, 0x74, 0x73, 0x5f, 0x74, 0x6f, 0x5f, 0x6f
        /*058c*/ 	.byte	0x75, 0x74, 0x70, 0x75, 0x74, 0x00
	.type		__unnamed_97,@object
	.size		__unnamed_97,(__unnamed_49 - __unnamed_97)
__unnamed_97:
        /*0592*/ 	.byte	0x73, 0x65, 0x74, 0x5f, 0x72, 0x65, 0x73, 0x75, 0x6c, 0x74, 0x73, 0x5f, 0x74, 0x6f, 0x5f, 0x6f
        /*05a2*/ 	.byte	0x75, 0x74, 0x70, 0x75, 0x74, 0x00
	.type		__unnamed_49,@object
	.size		__unnamed_49,(__unnamed_13 - __unnamed_49)
__unnamed_49:
        /*05a8*/ 	.byte	0x73, 0x65, 0x74, 0x5f, 0x72, 0x65, 0x73, 0x75, 0x6c, 0x74, 0x73, 0x5f, 0x74, 0x6f, 0x5f, 0x6f
        /*05b8*/ 	.byte	0x75, 0x74, 0x70, 0x75, 0x74, 0x00
	.type		__unnamed_13,@object
	.size		__unnamed_13,(__unnamed_77 - __unnamed_13)
__unnamed_13:
        /*05be*/ 	.byte	0x73, 0x65, 0x74, 0x5f, 0x72, 0x65, 0x73, 0x75, 0x6c, 0x74, 0x73, 0x5f, 0x74, 0x6f, 0x5f, 0x6f
        /*05ce*/ 	.byte	0x75, 0x74, 0x70, 0x75, 0x74, 0x00
	.type		__unnamed_77,@object
	.size		__unnamed_77,(__unnamed_93 - __unnamed_77)
__unnamed_77:
        /*05d4*/ 	.byte	0x73, 0x65, 0x74, 0x5f, 0x72, 0x65, 0x73, 0x75, 0x6c, 0x74, 0x73, 0x5f, 0x74, 0x6f, 0x5f, 0x6f
        /*05e4*/ 	.byte	0x75, 0x74, 0x70, 0x75, 0x74, 0x00
	.type		__unnamed_93,@object
	.size		__unnamed_93,(__unnamed_125 - __unnamed_93)
__unnamed_93:
        /*05ea*/ 	.byte	0x73, 0x65, 0x74, 0x5f, 0x72, 0x65, 0x73, 0x75, 0x6c, 0x74, 0x73, 0x5f, 0x74, 0x6f, 0x5f, 0x6f
        /*05fa*/ 	.byte	0x75, 0x74, 0x70, 0x75, 0x74, 0x00
	.type		__unnamed_125,@object
	.size		__unnamed_125,(__unnamed_133 - __unnamed_125)
__unnamed_125:
        /*0600*/ 	.byte	0x73, 0x65, 0x74, 0x5f, 0x72, 0x65, 0x73, 0x75, 0x6c, 0x74, 0x73, 0x5f, 0x74, 0x6f, 0x5f, 0x6f
        /*0610*/ 	.byte	0x75, 0x74, 0x70, 0x75, 0x74, 0x00
	.type		__unnamed_133,@object
	.size		__unnamed_133,(__unnamed_69 - __unnamed_133)
__unnamed_133:
        /*0616*/ 	.byte	0x73, 0x65, 0x74, 0x5f, 0x72, 0x65, 0x73, 0x75, 0x6c, 0x74, 0x73, 0x5f, 0x74, 0x6f, 0x5f, 0x6f
        /*0626*/ 	.byte	0x75, 0x74, 0x70, 0x75, 0x74, 0x00
	.type		__unnamed_69,@object
	.size		__unnamed_69,(__unnamed_37 - __unnamed_69)
__unnamed_69:
        /*062c*/ 	.byte	0x73, 0x65, 0x74, 0x5f, 0x72, 0x65, 0x73, 0x75, 0x6c, 0x74, 0x73, 0x5f, 0x74, 0x6f, 0x5f, 0x6f
        /*063c*/ 	.byte	0x75, 0x74, 0x70, 0x75, 0x74, 0x00
	.type		__unnamed_37,@object
	.size		__unnamed_37,(__unnamed_149 - __unnamed_37)
__unnamed_37:
        /*0642*/ 	.byte	0x73, 0x65, 0x74, 0x5f, 0x72, 0x65, 0x73, 0x75, 0x6c, 0x74, 0x73, 0x5f, 0x74, 0x6f, 0x5f, 0x6f
        /*0652*/ 	.byte	0x75, 0x74, 0x70, 0x75, 0x74, 0x00
	.type		__unnamed_149,@object
	.size		__unnamed_149,(__unnamed_21 - __unnamed_149)
__unnamed_149:
        /*0658*/ 	.byte	0x73, 0x65, 0x74, 0x5f, 0x72, 0x65, 0x73, 0x75, 0x6c, 0x74, 0x73, 0x5f, 0x74, 0x6f, 0x5f, 0x6f
        /*0668*/ 	.byte	0x75, 0x74, 0x70, 0x75, 0x74, 0x00
	.type		__unnamed_21,@object
	.size		__unnamed_21,(__unnamed_42 - __unnamed_21)
__unnamed_21:
        /*066e*/ 	.byte	0x73, 0x65, 0x74, 0x5f, 0x72, 0x65, 0x73, 0x75, 0x6c, 0x74, 0x73, 0x5f, 0x74, 0x6f, 0x5f, 0x6f
        /*067e*/ 	.byte	0x75, 0x74, 0x70, 0x75, 0x74, 0x00
	.type		__unnamed_42,@object
	.size		__unnamed_42,(__unnamed_154 - __unnamed_42)
__unnamed_42:
        /*0684*/ 	.byte	0x73, 0x65, 0x74, 0x5f, 0x72, 0x65, 0x73, 0x75, 0x6c, 0x74, 0x73, 0x5f, 0x74, 0x6f, 0x5f, 0x6f
        /*0694*/ 	.byte	0x75, 0x74, 0x70, 0x75, 0x74, 0x00
	.type		__unnamed_154,@object
	.size		__unnamed_154,(__unnamed_90 - __unnamed_154)
__unnamed_154:
        /*069a*/ 	.byte	0x73, 0x65, 0x74, 0x5f, 0x72, 0x65, 0x73, 0x75, 0x6c, 0x74, 0x73, 0x5f, 0x74, 0x6f, 0x5f, 0x6f
        /*06aa*/ 	.byte	0x75, 0x74, 0x70, 0x75, 0x74, 0x00
	.type		__unnamed_90,@object
	.size		__unnamed_90,(__unnamed_58 - __unnamed_90)
__unnamed_90:
        /*06b0*/ 	.byte	0x73, 0x65, 0x74, 0x5f, 0x72, 0x65, 0x73, 0x75, 0x6c, 0x74, 0x73, 0x5f, 0x74, 0x6f, 0x5f, 0x6f
        /*06c0*/ 	.byte	0x75, 0x74, 0x70, 0x75, 0x74, 0x00
	.type		__unnamed_58,@object
	.size		__unnamed_58,(__unnamed_2 - __unnamed_58)
__unnamed_58:
        /*06c6*/ 	.byte	0x73, 0x65, 0x74, 0x5f, 0x72, 0x65, 0x73, 0x75, 0x6c, 0x74, 0x73, 0x5f, 0x74, 0x6f, 0x5f, 0x6f
        /*06d6*/ 	.byte	0x75, 0x74, 0x70, 0x75, 0x74, 0x00
	.type		__unnamed_2,@object
	.size		__unnamed_2,(__unnamed_34 - __unnamed_2)
__unnamed_2:
        /*06dc*/ 	.byte	0x73, 0x65, 0x74, 0x5f, 0x72, 0x65, 0x73, 0x75, 0x6c, 0x74, 0x73, 0x5f, 0x74, 0x6f, 0x5f, 0x6f
        /*06ec*/ 	.byte	0x75, 0x74, 0x70, 0x75, 0x74, 0x00
	.type		__unnamed_34,@object
	.size		__unnamed_34,(__unnamed_98 - __unnamed_34)
__unnamed_34:
        /*06f2*/ 	.byte	0x73, 0x65, 0x74, 0x5f, 0x72, 0x65, 0x73, 0x75, 0x6c, 0x74, 0x73, 0x5f, 0x74, 0x6f, 0x5f, 0x6f
        /*0702*/ 	.byte	0x75, 0x74, 0x70, 0x75, 0x74, 0x00
	.type		__unnamed_98,@object
	.size		__unnamed_98,(__unnamed_146 - __unnamed_98)
__unnamed_98:
        /*0708*/ 	.byte	0x73, 0x65, 0x74, 0x5f, 0x72, 0x65, 0x73, 0x75, 0x6c, 0x74, 0x73, 0x5f, 0x74, 0x6f, 0x5f, 0x6f
        /*0718*/ 	.byte	0x75, 0x74, 0x70, 0x75, 0x74, 0x00
	.type		__unnamed_146,@object
	.size		__unnamed_146,(__unnamed_114 - __unnamed_146)
__unnamed_146:
        /*071e*/ 	.byte	0x73, 0x65, 0x74, 0x5f, 0x72, 0x65, 0x73, 0x75, 0x6c, 0x74, 0x73, 0x5f, 0x74, 0x6f, 0x5f, 0x6f
        /*072e*/ 	.byte	0x75, 0x74, 0x70, 0x75, 0x74, 0x00
	.type		__unnamed_114,@object
	.size		__unnamed_114,(__unnamed_142 - __unnamed_114)
__unnamed_114:
        /*0734*/ 	.byte	0x73, 0x65, 0x74, 0x5f, 0x72, 0x65, 0x73, 0x75, 0x6c, 0x74, 0x73, 0x5f, 0x74, 0x6f, 0x5f, 0x6f
        /*0744*/ 	.byte	0x75, 0x74, 0x70, 0x75, 0x74, 0x00
	.type		__unnamed_142,@object
	.size		__unnamed_142,(__unnamed_14 - __unnamed_142)
__unnamed_142:
        /*074a*/ 	.byte	0x73, 0x65, 0x74, 0x5f, 0x72, 0x65, 0x73, 0x75, 0x6c, 0x74, 0x73, 0x5f, 0x74, 0x6f, 0x5f, 0x6f
        /*075a*/ 	.byte	0x75, 0x74, 0x70, 0x75, 0x74, 0x00
	.type		__unnamed_14,@object
	.size		__unnamed_14,(__unnamed_30 - __unnamed_14)
__unnamed_14:
        /*0760*/ 	.byte	0x73, 0x65, 0x74, 0x5f, 0x72, 0x65, 0x73, 0x75, 0x6c, 0x74, 0x73, 0x5f, 0x74, 0x6f, 0x5f, 0x6f
        /*0770*/ 	.byte	0x75, 0x74, 0x70, 0x75, 0x74, 0x00
	.type		__unnamed_30,@object
	.size		__unnamed_30,(__unnamed_62 - __unnamed_30)
__unnamed_30:
        /*0776*/ 	.byte	0x73, 0x65, 0x74, 0x5f, 0x72, 0x65, 0x73, 0x75, 0x6c, 0x74, 0x73, 0x5f, 0x74, 0x6f, 0x5f, 0x6f
        /*0786*/ 	.byte	0x75, 0x74, 0x70, 0x75, 0x74, 0x00
	.type		__unnamed_62,@object
	.size		__unnamed_62,(__unnamed_126 - __unnamed_62)
__unnamed_62:
        /*078c*/ 	.byte	0x73, 0x65, 0x74, 0x5f, 0x72, 0x65, 0x73, 0x75, 0x6c, 0x74, 0x73, 0x5f, 0x74, 0x6f, 0x5f, 0x6f
        /*079c*/ 	.byte	0x75, 0x74, 0x70, 0x75, 0x74, 0x00
	.type		__unnamed_126,@object
	.size		__unnamed_126,(__unnamed_6 - __unnamed_126)
__unnamed_126:
        /*07a2*/ 	.byte	0x73, 0x65, 0x74, 0x5f, 0x72, 0x65, 0x73, 0x75, 0x6c, 0x74, 0x73, 0x5f, 0x74, 0x6f, 0x5f, 0x6f
        /*07b2*/ 	.byte	0x75, 0x74, 0x70, 0x75, 0x74, 0x00
	.type		__unnamed_6,@object
	.size		__unnamed_6,(__unnamed_70 - __unnamed_6)
__unnamed_6:
        /*07b8*/ 	.byte	0x73, 0x65, 0x74, 0x5f, 0x72, 0x65, 0x73, 0x75, 0x6c, 0x74, 0x73, 0x5f, 0x74, 0x6f, 0x5f, 0x6f
        /*07c8*/ 	.byte	0x75, 0x74, 0x70, 0x75, 0x74, 0x00
	.type		__unnamed_70,@object
	.size		__unnamed_70,(__unnamed_86 - __unnamed_70)
__unnamed_70:
        /*07ce*/ 	.byte	0x73, 0x65, 0x74, 0x5f, 0x72, 0x65, 0x73, 0x75, 0x6c, 0x74, 0x73, 0x5f, 0x74, 0x6f, 0x5f, 0x6f
        /*07de*/ 	.byte	0x75, 0x74, 0x70, 0x75, 0x74, 0x00
	.type		__unnamed_86,@object
	.size		__unnamed_86,(__unnamed_118 - __unnamed_86)
__unnamed_86:
        /*07e4*/ 	.byte	0x73, 0x65, 0x74, 0x5f, 0x72, 0x65, 0x73, 0x75, 0x6c, 0x74, 0x73, 0x5f, 0x74, 0x6f, 0x5f, 0x6f
        /*07f4*/ 	.byte	0x75, 0x74, 0x70, 0x75, 0x74, 0x00
	.type		__unnamed_118,@object
	.size		__unnamed_118,(__unnamed_140 - __unnamed_118)
__unnamed_118:
        /*07fa*/ 	.byte	0x73, 0x65, 0x74, 0x5f, 0x72, 0x65, 0x73, 0x75, 0x6c, 0x74, 0x73, 0x5f, 0x74, 0x6f, 0x5f, 0x6f
        /*080a*/ 	.byte	0x75, 0x74, 0x70, 0x75, 0x74, 0x00
	.type		__unnamed_140,@object
	.size		__unnamed_140,(__unnamed_76 - __unnamed_140)
__unnamed_140:
        /*0810*/ 	.byte	0x73, 0x65, 0x74, 0x5f, 0x72, 0x65, 0x73, 0x75, 0x6c, 0x74, 0x73, 0x5f, 0x74, 0x6f, 0x5f, 0x6f
        /*0820*/ 	.byte	0x75, 0x74, 0x70, 0x75, 0x74, 0x00
	.type		__unnamed_76,@object
	.size		__unnamed_76,(__unnamed_44 - __unnamed_76)
__unnamed_76:
        /*0826*/ 	.byte	0x73, 0x65, 0x74, 0x5f, 0x72, 0x65, 0x73, 0x75, 0x6c, 0x74, 0x73, 0x5f, 0x74, 0x6f, 0x5f, 0x6f
        /*0836*/ 	.byte	0x75, 0x74, 0x70, 0x75, 0x74, 0x00
	.type		__unnamed_44,@object
	.size		__unnamed_44,(__unnamed_28 - __unnamed_44)
__unnamed_44:
        /*083c*/ 	.byte	0x73, 0x65, 0x74, 0x5f, 0x72, 0x65, 0x73, 0x75, 0x6c, 0x74, 0x73, 0x5f, 0x74, 0x6f, 0x5f, 0x6f
        /*084c*/ 	.byte	0x75, 0x74, 0x70, 0x75, 0x74, 0x00
	.type		__unnamed_28,@object
	.size		__unnamed_28,(__unnamed_132 - __unnamed_28)
__unnamed_28:
        /*0852*/ 	.byte	0x73, 0x65, 0x74, 0x5f, 0x72, 0x65, 0x73, 0x75, 0x6c, 0x74, 0x73, 0x5f, 0x74, 0x6f, 0x5f, 0x6f
        /*0862*/ 	.byte	0x75, 0x74, 0x70, 0x75, 0x74, 0x00
	.type		__unnamed_132,@object
	.size		__unnamed_132,(__unnamed_100 - __unnamed_132)
__unnamed_132:
        /*0868*/ 	.byte	0x73, 0x65, 0x74, 0x5f, 0x72, 0x65, 0x73, 0x75, 0x6c, 0x74, 0x73, 0x5f, 0x74, 0x6f, 0x5f, 0x6f
        /*0878*/ 	.byte	0x75, 0x74, 0x70, 0x75, 0x74, 0x00
	.type		__unnamed_100,@object
	.size		__unnamed_100,(__unnamed_20 - __unnamed_100)
__unnamed_100:
        /*087e*/ 	.byte	0x73, 0x65, 0x74, 0x5f, 0x72, 0x65, 0x73, 0x75, 0x6c, 0x74, 0x73, 0x5f, 0x74, 0x6f, 0x5f, 0x6f
        /*088e*/ 	.byte	0x75, 0x74, 0x70, 0x75, 0x74, 0x00
	.type		__unnamed_20,@object
	.size		__unnamed_20,(__unnamed_84 - __unnamed_20)
__unnamed_20:
        /*0894*/ 	.byte	0x73, 0x65, 0x74, 0x5f, 0x72, 0x65, 0x73, 0x75, 0x6c, 0x74, 0x73, 0x5f, 0x74, 0x6f, 0x5f, 0x6f
        /*08a4*/ 	.byte	0x75, 0x74, 0x70, 0x75, 0x74, 0x00
	.type		__unnamed_84,@object
	.size		__unnamed_84,(__unnamed_72 - __unnamed_84)
__unnamed_84:
        /*08aa*/ 	.byte	0x73, 0x65, 0x74, 0x5f, 0x72, 0x65, 0x73, 0x75, 0x6c, 0x74, 0x73, 0x5f, 0x74, 0x6f, 0x5f, 0x6f
        /*08ba*/ 	.byte	0x75, 0x74, 0x70, 0x75, 0x74, 0x00
	.type		__unnamed_72,@object
	.size		__unnamed_72,(__unnamed_104 - __unnamed_72)
__unnamed_72:
        /*08c0*/ 	.byte	0x73, 0x65, 0x74, 0x5f, 0x72, 0x65, 0x73, 0x75, 0x6c, 0x74, 0x73, 0x5f, 0x74, 0x6f, 0x5f, 0x6f
        /*08d0*/ 	.byte	0x75, 0x74, 0x70, 0x75, 0x74, 0x00
	.type		__unnamed_104,@object
	.size		__unnamed_104,(__unnamed_56 - __unnamed_104)
__unnamed_104:
        /*08d6*/ 	.byte	0x73, 0x65, 0x74, 0x5f, 0x72, 0x65, 0x73, 0x75, 0x6c, 0x74, 0x73, 0x5f, 0x74, 0x6f, 0x5f, 0x6f
        /*08e6*/ 	.byte	0x75, 0x74, 0x70, 0x75, 0x74, 0x00
	.type		__unnamed_56,@object
	.size		__unnamed_56,(__unnamed_16 - __unnamed_56)
__unnamed_56:
        /*08ec*/ 	.byte	0x73, 0x65, 0x74, 0x5f, 0x72, 0x65, 0x73, 0x75, 0x6c, 0x74, 0x73, 0x5f, 0x74, 0x6f, 0x5f, 0x6f
        /*08fc*/ 	.byte	0x75, 0x74, 0x70, 0x75, 0x74, 0x00
	.type		__unnamed_16,@object
	.size		__unnamed_16,(__unnamed_48 - __unnamed_16)
__unnamed_16:
        /*0902*/ 	.byte	0x73, 0x65, 0x74, 0x5f, 0x72, 0x65, 0x73, 0x75, 0x6c, 0x74, 0x73, 0x5f, 0x74, 0x6f, 0x5f, 0x6f
        /*0912*/ 	.byte	0x75, 0x74, 0x70, 0x75, 0x74, 0x00
	.type		__unnamed_48,@object
	.size		__unnamed_48,(__unnamed_112 - __unnamed_48)
__unnamed_48:
        /*0918*/ 	.byte	0x73, 0x65, 0x74, 0x5f, 0x72, 0x65, 0x73, 0x75, 0x6c, 0x74, 0x73, 0x5f, 0x74, 0x6f, 0x5f, 0x6f
        /*0928*/ 	.byte	0x75, 0x74, 0x70, 0x75, 0x74, 0x00
	.type		__unnamed_112,@object
	.size		__unnamed_112,(__unnamed_128 - __unnamed_112)
__unnamed_112:
        /*092e*/ 	.byte	0x73, 0x65, 0x74, 0x5f, 0x72, 0x65, 0x73, 0x75, 0x6c, 0x74, 0x73, 0x5f, 0x74, 0x6f, 0x5f, 0x6f
        /*093e*/ 	.byte	0x75, 0x74, 0x70, 0x75, 0x74, 0x00
	.type		__unnamed_128,@object
	.size		__unnamed_128,(__unnamed_11 - __unnamed_128)
__unnamed_128:
        /*0944*/ 	.byte	0x73, 0x65, 0x74, 0x5f, 0x72, 0x65, 0x73, 0x75, 0x6c, 0x74, 0x73, 0x5f, 0x74, 0x6f, 0x5f, 0x6f
        /*0954*/ 	.byte	0x75, 0x74, 0x70, 0x75, 0x74, 0x00
	.type		__unnamed_11,@object
	.size		__unnamed_11,(__unnamed_123 - __unnamed_11)
__unnamed_11:
        /*095a*/ 	.byte	0x67, 0x65, 0x74, 0x5f, 0x61, 0x63, 0x63, 0x75, 0x6d, 0x75, 0x6c, 0x61, 0x74, 0x65, 0x64, 0x5f
        /*096a*/ 	.byte	0x6f, 0x75, 0x74, 0x70, 0x75, 0x74, 0x00
	.type		__unnamed_123,@object
	.size		__unnamed_123,(__unnamed_67 - __unnamed_123)
__unnamed_123:
        /*0971*/ 	.byte	0x67, 0x65, 0x74, 0x5f, 0x61, 0x63, 0x63, 0x75, 0x6d, 0x75, 0x6c, 0x61, 0x74, 0x65, 0x64, 0x5f
        /*0981*/ 	.byte	0x6f, 0x75, 0x74, 0x70, 0x75, 0x74, 0x00
	.type		__unnamed_67,@object
	.size		__unnamed_67,(__unnamed_95 - __unnamed_67)
__unnamed_67:
        /*0988*/ 	.byte	0x67, 0x65, 0x74, 0x5f, 0x61, 0x63, 0x63, 0x75, 0x6d, 0x75, 0x6c, 0x61, 0x74, 0x65, 0x64, 0x5f
        /*0998*/ 	.byte	0x6f, 0x75, 0x74, 0x70, 0x75, 0x74, 0x00
	.type		__unnamed_95,@object
	.size		__unnamed_95,(__unnamed_39 - __unnamed_95)
__unnamed_95:
        /*099f*/ 	.byte	0x67, 0x65, 0x74, 0x5f, 0x61, 0x63, 0x63, 0x75, 0x6d, 0x75, 0x6c, 0x61, 0x74, 0x65, 0x64, 0x5f
        /*09af*/ 	.byte	0x6f, 0x75, 0x74, 0x70, 0x75, 0x74, 0x00
	.type		__unnamed_39,@object
	.size		__unnamed_39,(__unnamed_151 - __unnamed_39)
__unnamed_39:
        /*09b6*/ 	.byte	0x67, 0x65, 0x74, 0x5f, 0x61, 0x63, 0x63, 0x75, 0x6d, 0x75, 0x6c, 0x61, 0x74, 0x65, 0x64, 0x5f
        /*09c6*/ 	.byte	0x6f, 0x75, 0x74, 0x70, 0x75, 0x74, 0x00
	.type		__unnamed_151,@object
	.size		__unnamed_151,(__unnamed_137 - __unnamed_151)
__unnamed_151:
        /*09cd*/ 	.byte	0x67, 0x65, 0x74, 0x5f, 0x61, 0x63, 0x63, 0x75, 0x6d, 0x75, 0x6c, 0x61, 0x74, 0x65, 0x64, 0x5f
        /*09dd*/ 	.byte	0x6f, 0x75, 0x74, 0x70, 0x75, 0x74, 0x00
	.type		__unnamed_137,@object
	.size		__unnamed_137,(__unnamed_25 - __unnamed_137)
__unnamed_137:
        /*09e4*/ 	.byte	0x67, 0x65, 0x74, 0x5f, 0x61, 0x63, 0x63, 0x75, 0x6d, 0x75, 0x6c, 0x61, 0x74, 0x65, 0x64, 0x5f
        /*09f4*/ 	.byte	0x6f, 0x75, 0x74, 0x70, 0x75, 0x74, 0x00
	.type		__unnamed_25,@object
	.size		__unnamed_25,(__unnamed_81 - __unnamed_25)
__unnamed_25:
        /*09fb*/ 	.byte	0x67, 0x65, 0x74, 0x5f, 0x61, 0x63, 0x63, 0x75, 0x6d, 0x75, 0x6c, 0x61, 0x74, 0x65, 0x64, 0x5f
        /*0a0b*/ 	.byte	0x6f, 0x75, 0x74, 0x70, 0x75, 0x74, 0x00
	.type		__unnamed_81,@object
	.size		__unnamed_81,(__unnamed_109 - __unnamed_81)
__unnamed_81:
        /*0a12*/ 	.byte	0x67, 0x65, 0x74, 0x5f, 0x61, 0x63, 0x63, 0x75, 0x6d, 0x75, 0x6c, 0x61, 0x74, 0x65, 0x64, 0x5f
        /*0a22*/ 	.byte	0x6f, 0x75, 0x74, 0x70, 0x75, 0x74, 0x00
	.type		__unnamed_109,@object
	.size		__unnamed_109,(__unnamed_53 - __unnamed_109)
__unnamed_109:
        /*0a29*/ 	.byte	0x67, 0x65, 0x74, 0x5f, 0x61, 0x63, 0x63, 0x75, 0x6d, 0x75, 0x6c, 0x61, 0x74, 0x65, 0x64, 0x5f
        /*0a39*/ 	.byte	0x6f, 0x75, 0x74, 0x70, 0x75, 0x74, 0x00
	.type		__unnamed_53,@object
	.size		__unnamed_53,(__unnamed_74 - __unnamed_53)
__unnamed_53:
        /*0a40*/ 	.byte	0x67, 0x65, 0x74, 0x5f, 0x61, 0x63, 0x63, 0x75, 0x6d, 0x75, 0x6c, 0x61, 0x74, 0x65, 0x64, 0x5f
        /*0a50*/ 	.byte	0x6f, 0x75, 0x74, 0x70, 0x75, 0x74, 0x00
	.type		__unnamed_74,@object
	.size		__unnamed_74,(__unnamed_130 - __unnamed_74)
__unnamed_74:
        /*0a57*/ 	.byte	0x67, 0x65, 0x74, 0x5f, 0x61, 0x63, 0x63, 0x75, 0x6d, 0x75, 0x6c, 0x61, 0x74, 0x65, 0x64, 0x5f
        /*0a67*/ 	.byte	0x6f, 0x75, 0x74, 0x70, 0x75, 0x74, 0x00
	.type		__unnamed_130,@object
	.size		__unnamed_130,(__unnamed_18 - __unnamed_130)
__unnamed_130:
        /*0a6e*/ 	.byte	0x67, 0x65, 0x74, 0x5f, 0x61, 0x63, 0x63, 0x75, 0x6d, 0x75, 0x6c, 0x61, 0x74, 0x65, 0x64, 0x5f
        /*0a7e*/ 	.byte	0x6f, 0x75, 0x74, 0x70, 0x75, 0x74, 0x00
	.type		__unnamed_18,@object
	.size		__unnamed_18,(__unnamed_46 - __unnamed_18)
__unnamed_18:
        /*0a85*/ 	.byte	0x67, 0x65, 0x74, 0x5f, 0x61, 0x63, 0x63, 0x75, 0x6d, 0x75, 0x6c, 0x61, 0x74, 0x65, 0x64, 0x5f
        /*0a95*/ 	.byte	0x6f, 0x75, 0x74, 0x70, 0x75, 0x74, 0x00
	.type		__unnamed_46,@object
	.size		__unnamed_46,(__unnamed_102 - __unnamed_46)
__unnamed_46:
        /*0a9c*/ 	.byte	0x67, 0x65, 0x74, 0x5f, 0x61, 0x63, 0x63, 0x75, 0x6d, 0x75, 0x6c, 0x61, 0x74, 0x65, 0x64, 0x5f
        /*0aac*/ 	.byte	0x6f, 0x75, 0x74, 0x70, 0x75, 0x74, 0x00
	.type		__unnamed_102,@object
	.size		__unnamed_102,(__unnamed_60 - __unnamed_102)
__unnamed_102:
        /*0ab3*/ 	.byte	0x67, 0x65, 0x74, 0x5f, 0x61, 0x63, 0x63, 0x75, 0x6d, 0x75, 0x6c, 0x61, 0x74, 0x65, 0x64, 0x5f
        /*0ac3*/ 	.byte	0x6f, 0x75, 0x74, 0x70, 0x75, 0x74, 0x00
	.type		__unnamed_60,@object
	.size		__unnamed_60,(__unnamed_4 - __unnamed_60)
__unnamed_60:
        /*0aca*/ 	.byte	0x67, 0x65, 0x74, 0x5f, 0x61, 0x63, 0x63, 0x75, 0x6d, 0x75, 0x6c, 0x61, 0x74, 0x65, 0x64, 0x5f
        /*0ada*/ 	.byte	0x6f, 0x75, 0x74, 0x70, 0x75, 0x74, 0x00
	.type		__unnamed_4,@object
	.size		__unnamed_4,(__unnamed_116 - __unnamed_4)
__unnamed_4:
        /*0ae1*/ 	.byte	0x67, 0x65, 0x74, 0x5f, 0x61, 0x63, 0x63, 0x75, 0x6d, 0x75, 0x6c, 0x61, 0x74, 0x65, 0x64, 0x5f
        /*0af1*/ 	.byte	0x6f, 0x75, 0x74, 0x70, 0x75, 0x74, 0x00
	.type		__unnamed_116,@object
	.size		__unnamed_116,(__unnamed_88 - __unnamed_116)
__unnamed_116:
        /*0af8*/ 	.byte	0x67, 0x65, 0x74, 0x5f, 0x61, 0x63, 0x63, 0x75, 0x6d, 0x75, 0x6c, 0x61, 0x74, 0x65, 0x64, 0x5f
        /*0b08*/ 	.byte	0x6f, 0x75, 0x74, 0x70, 0x75, 0x74, 0x00
	.type		__unnamed_88,@object
	.size		__unnamed_88,(__unnamed_144 - __unnamed_88)
__unnamed_88:
        /*0b0f*/ 	.byte	0x67, 0x65, 0x74, 0x5f, 0x61, 0x63, 0x63, 0x75, 0x6d, 0x75, 0x6c, 0x61, 0x74, 0x65, 0x64, 0x5f
        /*0b1f*/ 	.byte	0x6f, 0x75, 0x74, 0x70, 0x75, 0x74, 0x00
	.type		__unnamed_144,@object
	.size		__unnamed_144,(__unnamed_32 - __unnamed_144)
__unnamed_144:
        /*0b26*/ 	.byte	0x67, 0x65, 0x74, 0x5f, 0x61, 0x63, 0x63, 0x75, 0x6d, 0x75, 0x6c, 0x61, 0x74, 0x65, 0x64, 0x5f
        /*0b36*/ 	.byte	0x6f, 0x75, 0x74, 0x70, 0x75, 0x74, 0x00
	.type		__unnamed_32,@object
	.size		__unnamed_32,($str$20 - __unnamed_32)
__unnamed_32:
        /*0b3d*/ 	.byte	0x67, 0x65, 0x74, 0x5f, 0x61, 0x63, 0x63, 0x75, 0x6d, 0x75, 0x6c, 0x61, 0x74, 0x65, 0x64, 0x5f
        /*0b4d*/ 	.byte	0x6f, 0x75, 0x74, 0x70, 0x75, 0x74, 0x00
	.type		$str$20,@object
	.size		$str$20,(.L_200 - $str$20)
$str$20:
        /*0b54*/ 	.byte	0x2f, 0x72, 0x6f, 0x6f, 0x74, 0x2f, 0x2e, 0x70, 0x79, 0x65, 0x6e, 0x76, 0x2f, 0x76, 0x65, 0x72
        /*0b64*/ 	.byte	0x73, 0x69, 0x6f, 0x6e, 0x73, 0x2f, 0x33, 0x2e, 0x31, 0x33, 0x2e, 0x31, 0x32, 0x2f, 0x6c, 0x69
        /*0b74*/ 	.byte	0x62, 0x2f, 0x70, 0x79, 0x74, 0x68, 0x6f, 0x6e, 0x33, 0x2e, 0x31, 0x33, 0x2f, 0x73, 0x69, 0x74
        /*0b84*/ 	.byte	0x65, 0x2d, 0x70, 0x61, 0x63, 0x6b, 0x61, 0x67, 0x65, 0x73, 0x2f, 0x74, 0x6f, 0x72, 0x63, 0x68
        /*0b94*/ 	.byte	0x2f, 0x69, 0x6e, 0x63, 0x6c, 0x75, 0x64, 0x65, 0x2f, 0x41, 0x54, 0x65, 0x6e, 0x2f, 0x6e, 0x61
        /*0ba4*/ 	.byte	0x74, 0x69, 0x76, 0x65, 0x2f, 0x63, 0x75, 0x64, 0x61, 0x2f, 0x52, 0x65, 0x64, 0x75, 0x63, 0x65
        /*0bb4*/ 	.byte	0x2e, 0x63, 0x75, 0x68, 0x00
.L_200:


//--------------------- .nv.shared._ZN3cub17CUB_300001_SM_9006detail8for_each13static_kernelINS2_12policy_hub_t12policy_500_tElNS2_12op_wrapper_tIlZZZZZN2at6native36add_out_dense_sparse_compressed_cudaERNS7_6TensorERKS9_SC_RKN3c106ScalarEENKUlvE_clEvENKUlvE11_clEvENKUlvE_clEvENKUlvE0_clEvEUllE_N6thrust23THRUST_300001_SM_900_NS17counting_iteratorIlNSN_11use_defaultESP_SP_EEEEEEvT0_T1_ --------------------------
	.section	.nv.shared._ZN3cub17CUB_300001_SM_9006detail8for_each13static_kernelINS2_12policy_hub_t12policy_500_tElNS2_12op_wrapper_tIlZZZZZN2at6native36add_out_dense_sparse_compressed_cudaERNS7_6TensorERKS9_SC_RKN3c106ScalarEENKUlvE_clEvENKUlvE11_clEvENKUlvE_clEvENKUlvE0_clEvEUllE_N6thrust23THRUST_300001_SM_900_NS17counting_iteratorIlNSN_11use_defaultESP_SP_EEEEEEvT0_T1_,"aw",@nobits
	.sectionflags	@""
	.align	16
	.zero		1024


//--------------------- .nv.shared.reserved.0     --------------------------
	.section	.nv.shared.reserved.0,"aw",@nobits
	.weak		__nv_reservedSMEM_offset_0_alias
	.size		__nv_reservedSMEM_offset_0_alias, 0, 0
	.other		__nv_reservedSMEM_offset_0_alias,@"STO_CUDA_RESERVED_SHARED STV_DEFAULT"
__nv_reservedSMEM_offset_0_alias:
	.zero		0


//--------------------- .nv.global                --------------------------
	.section	.nv.global,"aw",@nobits
.nv.global:
	.type		_ZN53_INTERNAL_0955718d_22_SparseCsrTensorMath_cu_868dd5456thrust23THRUST_300001_SM_900_NS12placeholders2_8E,@object
	.size		_ZN53_INTERNAL_0955718d_22_SparseCsrTensorMath_cu_868dd5456thrust23THRUST_300001_SM_900_NS12placeholders2_8E,(_ZN53_INTERNAL_0955718d_22_SparseCsrTensorMath_cu_868dd5454cuda3std3__455_GLOBAL__N__0955718d_22_SparseCsrTensorMath_cu_868dd5456ignoreE - _ZN53_INTERNAL_0955718d_22_SparseCsrTensorMath_cu_868dd5456thrust23THRUST_300001_SM_900_NS12placeholders2_8E)
_ZN53_INTERNAL_0955718d_22_SparseCsrTensorMath_cu_868dd5456thrust23THRUST_300001_SM_900_NS12placeholders2_8E:
	.zero		1
	.type		_ZN53_INTERNAL_0955718d_22_SparseCsrTensorMath_cu_868dd5454cuda3std3__455_GLOBAL__N__0955718d_22_SparseCsrTensorMath_cu_868dd5456ignoreE,@object
	.size		_ZN53_INTERNAL_0955718d_22_SparseCsrTensorMath_cu_868dd5454cuda3std3__455_GLOBAL__N__0955718d_22_SparseCsrTensorMath_cu_868dd5456ignoreE,(_ZN53_INTERNAL_0955718d_22_SparseCsrTensorMath_cu_868dd5454cuda3std6ranges3__45__cpo4dataE - _ZN53_INTERNAL_0955718d_22_SparseCsrTensorMath_cu_868dd5454cuda3std3__455_GLOBAL__N__0955718d_22_SparseCsrTensorMath_cu_868dd5456ignoreE)
_ZN53_INTERNAL_0955718d_22_SparseCsrTensorMath_cu_868dd5454cuda3std3__455_GLOBAL__N__0955718d_22_SparseCsrTensorMath_cu_868dd5456ignoreE:
	.zero		1
	.type		_ZN53_INTERNAL_0955718d_22_SparseCsrTensorMath_cu_868dd5454cuda3std6ranges3__45__cpo4dataE,@object
	.size		_ZN53_INTERNAL_0955718d_22_SparseCsrTensorMath_cu_868dd5454cuda3std6ranges3__45__cpo4dataE,(_ZN53_INTERNAL_0955718d_22_SparseCsrTensorMath_cu_868dd5456thrust23THRUST_300001_SM_900_NS6system3cpp3parE - _ZN53_INTERNAL_0955718d_22_SparseCsrTensorMath_cu_868dd5454cuda3std6ranges3__45__cpo4dataE)
_ZN53_INTERNAL_0955718d_22_SparseCsrTensorMath_cu_868dd5454cuda3std6ranges3__45__cpo4dataE:
	.zero		1
	.type		_ZN53_INTERNAL_0955718d_22_SparseCsrTensorMath_cu_868dd5456thrust23THRUST_300001_SM_900_NS6system3cpp3parE,@object
	.size		_ZN53_INTERNAL_0955718d_22_SparseCsrTensorMath_cu_868dd5456thrust23THRUST_300001_SM_900_NS6system3cpp3parE,(_ZN53_INTERNAL_0955718d_22_SparseCsrTensorMath_cu_868dd5454cuda3std3__45__cpo5beginE - _ZN53_INTERNAL_0955718d_22_SparseCsrTensorMath_cu_868dd5456thrust23THRUST_300001_SM_900_NS6system3cpp3parE)
_ZN53_INTERNAL_0955718d_22_SparseCsrTensorMath_cu_868dd5456thrust23THRUST_300001_SM_900_NS6system3cpp3parE:
	.zero		1
	.type		_ZN53_INTERNAL_0955718d_22_SparseCsrTensorMath_cu_868dd5454cuda3std3__45__cpo5beginE,@object
	.size		_ZN53_INTERNAL_0955718d_22_SparseCsrTensorMath_cu_868dd5454cuda3std3__45__cpo5beginE,(_ZN53_INTERNAL_0955718d_22_SparseCsrTensorMath_cu_868dd5454cuda3std6ranges3__45__cpo5beginE - _ZN53_INTERNAL_0955718d_22_SparseCsrTensorMath_cu_868dd5454cuda3std3__45__cpo5beginE)
_ZN53_INTERNAL_0955718d_22_SparseCsrTensorMath_cu_868dd5454cuda3std3__45__cpo5beginE:
	.zero		1
	.type		_ZN53_INTERNAL_0955718d_22_SparseCsrTensorMath_cu_868dd5454cuda3std6ranges3__45__cpo5beginE,@object
	.size		_ZN53_INTERNAL_0955718d_22_SparseCsrTensorMath_cu_868dd5454cuda3std6ranges3__45__cpo5beginE,(_ZN53_INTERNAL_0955718d_22_SparseCsrTensorMath_cu_868dd5456thrust23THRUST_300001_SM_900_NS6deviceE - _ZN53_INTERNAL_0955718d_22_SparseCsrTensorMath_cu_868dd5454cuda3std6ranges3__45__cpo5beginE)
_ZN53_INTERNAL_0955718d_22_SparseCsrTensorMath_cu_868dd5454cuda3std6ranges3__45__cpo5beginE:
	.zero		1
	.type		_ZN53_INTERNAL_0955718d_22_SparseCsrTensorMath_cu_868dd5456thrust23THRUST_300001_SM_900_NS6deviceE,@object
	.size		_ZN53_INTERNAL_0955718d_22_SparseCsrTensorMath_cu_868dd5456thrust23THRUST_300001_SM_900_NS6deviceE,(_ZN53_INTERNAL_0955718d_22_SparseCsrTensorMath_cu_868dd5454cuda3std3__47nulloptE - _ZN53_INTERNAL_0955718d_22_SparseCsrTensorMath_cu_868dd5456thrust23THRUST_300001_SM_900_NS6deviceE)
_ZN53_INTERNAL_0955718d_22_SparseCsrTensorMath_cu_868dd5456thrust23THRUST_300001_SM_900_NS6deviceE:
	.zero		1
	.type		_ZN53_INTERNAL_0955718d_22_SparseCsrTensorMath_cu_868dd5454cuda3std3__47nulloptE,@object
	.size		_ZN53_INTERNAL_0955718d_22_SparseCsrTensorMath_cu_868dd5454cuda3std3__47nulloptE,(_ZN53_INTERNAL_0955718d_22_SparseCsrTensorMath_cu_868dd5454cuda3std6ranges3__45__cpo8distanceE - _ZN53_INTERNAL_0955718d_22_SparseCsrTensorMath_cu_868dd5454cuda3std3__47nulloptE)
_ZN53_INTERNAL_0955718d_22_SparseCsrTensorMath_cu_868dd5454cuda3std3__47nulloptE:
	.zero		1
	.type		_ZN53_INTERNAL_0955718d_22_SparseCsrTensorMath_cu_868dd5454cuda3std6ranges3__45__cpo8distanceE,@object
	.size		_ZN53_INTERNAL_0955718d_22_SparseCsrTensorMath_cu_868dd5454cuda3std6ranges3__45__cpo8distanceE,(_ZN53_INTERNAL_0955718d_22_SparseCsrTensorMath_cu_868dd5456thrust23THRUST_300001_SM_900_NS12placeholders2_4E - _ZN53_INTERNAL_0955718d_22_SparseCsrTensorMath_cu_868dd5454cuda3std6ranges3__45__cpo8distanceE)
_ZN53_INTERNAL_0955718d_22_SparseCsrTensorMath_cu_868dd5454cuda3std6ranges3__45__cpo8distanceE:
	.zero		1
	.type		_ZN53_INTERNAL_0955718d_22_SparseCsrTensorMath_cu_868dd5456thrust23THRUST_300001_SM_900_NS12placeholders2_4E,@object
	.size		_ZN53_INTERNAL_0955718d_22_SparseCsrTensorMath_cu_868dd5456thrust23THRUST_300001_SM_900_NS12placeholders2_4E,(_ZN53_INTERNAL_0955718d_22_SparseCsrTensorMath_cu_868dd5454cuda3std3__45__cpo6rbeginE - _ZN53_INTERNAL_0955718d_22_SparseCsrTensorMath_cu_868dd5456thrust23THRUST_300001_SM_900_NS12placeholders2_4E)
_ZN53_INTERNAL_0955718d_22_SparseCsrTensorMath_cu_868dd5456thrust23THRUST_300001_SM_900_NS12placeholders2_4E:
	.zero		1
	.type		_ZN53_INTERNAL_0955718d_22_SparseCsrTensorMath_cu_868dd5454cuda3std3__45__cpo6rbeginE,@object
	.size		_ZN53_INTERNAL_0955718d_22_SparseCsrTensorMath_cu_868dd5454cuda3std3__45__cpo6rbeginE,(_ZN53_INTERNAL_0955718d_22_SparseCsrTensorMath_cu_868dd5454cuda3std6ranges3__45__cpo7advanceE - _ZN53_INTERNAL_0955718d_22_SparseCsrTensorMath_cu_868dd5454cuda3std3__45__cpo6rbeginE)
_ZN53_INTERNAL_0955718d_22_SparseCsrTensorMath_cu_868dd5454cuda3std3__45__cpo6rbeginE:
	.zero		1
	.type		_ZN53_INTERNAL_0955718d_22_SparseCsrTensorMath_cu_868dd5454cuda3std6ranges3__45__cpo7advanceE,@object
	.size		_ZN53_INTERNAL_0955718d_22_SparseCsrTensorMath_cu_868dd5454cuda3std6ranges3__45__cpo7advanceE,(_ZN53_INTERNAL_0955718d_22_SparseCsrTensorMath_cu_868dd5456thrust23THRUST_300001_SM_900_NS12placeholders3_10E - _ZN53_INTERNAL_0955718d_22_SparseCsrTensorMath_cu_868dd5454cuda3std6ranges3__45__cpo7advanceE)
_ZN53_INTERNAL_0955718d_22_SparseCsrTensorMath_cu_868dd5454cuda3std6ranges3__45__cpo7advanceE:
	.zero		1
	.type		_ZN53_INTERNAL_0955718d_22_SparseCsrTensorMath_cu_868dd5456thrust23THRUST_300001_SM_900_NS12placeholders3_10E,@object
	.size		_ZN53_INTERNAL_0955718d_22_SparseCsrTensorMath_cu_868dd5456thrust23THRUST_300001_SM_900_NS12placeholders3_10E,(_ZN53_INTERNAL_0955718d_22_SparseCsrTensorMath_cu_868dd5454cuda3std3__48in_placeE - _ZN53_INTERNAL_0955718d_22_SparseCsrTensorMath_cu_868dd5456thrust23THRUST_300001_SM_900_NS12placeholders3_10E)
_ZN53_INTERNAL_0955718d_22_SparseCsrTensorMath_cu_868dd5456thrust23THRUST_300001_SM_900_NS12placeholders3_10E:
	.zero		1
	.type		_ZN53_INTERNAL_0955718d_22_SparseCsrTensorMath_cu_868dd5454cuda3std3__48in_placeE,@object
	.size		_ZN53_INTERNAL_0955718d_22_SparseCsrTensorMath_cu_868dd5454cuda3std3__48in_placeE,(_ZN53_INTERNAL_0955718d_22_SparseCsrTensorMath_cu_868dd5454cuda3std6ranges3__45__cpo4sizeE - _ZN53_INTERNAL_0955718d_22_SparseCsrTensorMath_cu_868dd5454cuda3std3__48in_placeE)
_ZN53_INTERNAL_0955718d_22_SparseCsrTensorMath_cu_868dd5454cuda3std3__48in_placeE:
	.zero		1
	.type		_ZN53_INTERNAL_0955718d_22_SparseCsrTensorMath_cu_868dd5454cuda3std6ranges3__45__cpo4sizeE,@object
	.size		_ZN53_INTERNAL_0955718d_22_SparseCsrTensorMath_cu_868dd5454cuda3std6ranges3__45__cpo4sizeE,(_ZN53_INTERNAL_0955718d_22_SparseCsrTensorMath_cu_868dd5456thrust23THRUST_300001_SM_900_NS12placeholders2_2E - _ZN53_INTERNAL_0955718d_22_SparseCsrTensorMath_cu_868dd5454cuda3std6ranges3__45__cpo4sizeE)
_ZN53_INTERNAL_0955718d_22_SparseCsrTensorMath_cu_868dd5454cuda3std6ranges3__45__cpo4sizeE:
	.zero		1
	.type		_ZN53_INTERNAL_0955718d_22_SparseCsrTensorMath_cu_868dd5456thrust23THRUST_300001_SM_900_NS12placeholders2_2E,@object
	.size		_ZN53_INTERNAL_0955718d_22_SparseCsrTensorMath_cu_868dd5456thrust23THRUST_300001_SM_900_NS12placeholders2_2E,(_ZN53_INTERNAL_0955718d_22_SparseCsrTensorMath_cu_868dd5454cuda3std3__45__cpo6cbeginE - _ZN53_INTERNAL_0955718d_22_SparseCsrTensorMath_cu_868dd5456thrust23THRUST_300001_SM_900_NS12placeholders2_2E)
_ZN53_INTERNAL_0955718d_22_SparseCsrTensorMath_cu_868dd5456thrust23THRUST_300001_SM_900_NS12placeholders2_2E:
	.zero		1
	.type		_ZN53_INTERNAL_0955718d_22_SparseCsrTensorMath_cu_868dd5454cuda3std3__45__cpo6cbeginE,@object
	.size		_ZN53_INTERNAL_0955718d_22_SparseCsrTensorMath_cu_868dd5454cuda3std3__45__cpo6cbeginE,(_ZN53_INTERNAL_0955718d_22_SparseCsrTensorMath_cu_868dd5454cuda3std6ranges3__45__cpo6cbeginE - _ZN53_INTERNAL_0955718d_22_SparseCsrTensorMath_cu_868dd5454cuda3std3__45__cpo6cbeginE)
_ZN53_INTERNAL_0955718d_22_SparseCsrTensorMath_cu_868dd5454cuda3std3__45__cpo6cbeginE:
	.zero		1
	.type		_ZN53_INTERNAL_0955718d_22_SparseCsrTensorMath_cu_868dd5454cuda3std6ranges3__45__cpo6cbeginE,@object
	.size		_ZN53_INTERNAL_0955718d_22_SparseCsrTensorMath_cu_868dd5454cuda3std6ranges3__45__cpo6cbeginE,(_ZN53_INTERNAL_0955718d_22_SparseCsrTensorMath_cu_868dd5456thrust23THRUST_300001_SM_900_NS12placeholders2_6E - _ZN53_INTERNAL_0955718d_22_SparseCsrTensorMath_cu_868dd5454cuda3std6ranges3__45__cpo6cbeginE)
_ZN53_INTERNAL_0955718d_22_SparseCsrTensorMath_cu_868dd5454cuda3std6ranges3__45__cpo6cbeginE:
	.zero		1
	.type		_ZN53_INTERNAL_0955718d_22_SparseCsrTensorMath_cu_868dd5456thrust23THRUST_300001_SM_900_NS12placeholders2_6E,@object
	.size		_ZN53_INTERNAL_0955718d_22_SparseCsrTensorMath_cu_868dd5456thrust23THRUST_300001_SM_900_NS12placeholders2_6E,(_ZN53_INTERNAL_0955718d_22_SparseCsrTensorMath_cu_868dd5454cuda3std3__45__cpo7crbeginE - _ZN53_INTERNAL_0955718d_22_SparseCsrTensorMath_cu_868dd5456thrust23THRUST_300001_SM_900_NS12placeholders2_6E)
_ZN53_INTERNAL_0955718d_22_SparseCsrTensorMath_cu_868dd5456thrust23THRUST_300001_SM_900_NS12placeholders2_6E:
	.zero		1
	.type		_ZN53_INTERNAL_0955718d_22_SparseCsrTensorMath_cu_868dd5454cuda3std3__45__cpo7crbeginE,@object
	.size		_ZN53_INTERNAL_0955718d_22_SparseCsrTensorMath_cu_868dd5454cuda3std3__45__cpo7crbeginE,(_ZN53_INTERNAL_0955718d_22_SparseCsrTensorMath_cu_868dd5454cuda3std6ranges3__45__cpo4nextE - _ZN53_INTERNAL_0955718d_22_SparseCsrTensorMath_cu_868dd5454cuda3std3__45__cpo7crbeginE)
_ZN53_INTERNAL_0955718d_22_SparseCsrTensorMath_cu_868dd5454cuda3std3__45__cpo7crbeginE:
	.zero		1
	.type		_ZN53_INTERNAL_0955718d_22_SparseCsrTensorMath_cu_868dd5454cuda3std6ranges3__45__cpo4nextE,@object
	.size		_ZN53_INTERNAL_0955718d_22_SparseCsrTensorMath_cu_868dd5454cuda3std6ranges3__45__cpo4nextE,(_ZN53_INTERNAL_0955718d_22_SparseCsrTensorMath_cu_868dd5454cuda3std6ranges3__45__cpo4swapE - _ZN53_INTERNAL_0955718d_22_SparseCsrTensorMath_cu_868dd5454cuda3std6ranges3__45__cpo4nextE)
_ZN53_INTERNAL_0955718d_22_SparseCsrTensorMath_cu_868dd5454cuda3std6ranges3__45__cpo4nextE:
	.zero		1
	.type		_ZN53_INTERNAL_0955718d_22_SparseCsrTensorMath_cu_868dd5454cuda3std6ranges3__45__cpo4swapE,@object
	.size		_ZN53_INTERNAL_0955718d_22_SparseCsrTensorMath_cu_868dd5454cuda3std6ranges3__45__cpo4swapE,(_ZN53_INTERNAL_0955718d_22_SparseCsrTensorMath_cu_868dd5456thrust23THRUST_300001_SM_900_NS8cuda_cub10par_nosyncE - _ZN53_INTERNAL_0955718d_22_SparseCsrTensorMath_cu_868dd5454cuda3std6ranges3__45__cpo4swapE)
_ZN53_INTERNAL_0955718d_22_SparseCsrTensorMath_cu_868dd5454cuda3std6ranges3__45__cpo4swapE:
	.zero		1
	.type		_ZN53_INTERNAL_0955718d_22_SparseCsrTensorMath_cu_868dd5456thrust23THRUST_300001_SM_900_NS8cuda_cub10par_nosyncE,@object
	.size		_ZN53_INTERNAL_0955718d_22_SparseCsrTensorMath_cu_868dd5456thrust23THRUST_300001_SM_900_NS8cuda_cub10par_nosyncE,(_ZN53_INTERNAL_0955718d_22_SparseCsrTensorMath_cu_868dd5456thrust23THRUST_300001_SM_900_NS3seqE - _ZN53_INTERNAL_0955718d_22_SparseCsrTensorMath_cu_868dd5456thrust23THRUST_300001_SM_900_NS8cuda_cub10par_nosyncE)
_ZN53_INTERNAL_0955718d_22_SparseCsrTensorMath_cu_868dd5456thrust23THRUST_300001_SM_900_NS8cuda_cub10par_nosyncE:
	.zero		1
	.type		_ZN53_INTERNAL_0955718d_22_SparseCsrTensorMath_cu_868dd5456thrust23THRUST_300001_SM_900_NS3seqE,@object
	.size		_ZN53_INTERNAL_0955718d_22_SparseCsrTensorMath_cu_868dd5456thrust23THRUST_300001_SM_900_NS3seqE,(_ZN53_INTERNAL_0955718d_22_SparseCsrTensorMath_cu_868dd5454cuda3std3__420unreachable_sentinelE - _ZN53_INTERNAL_0955718d_22_SparseCsrTensorMath_cu_868dd5456thrust23THRUST_300001_SM_900_NS3seqE)
_ZN53_INTERNAL_0955718d_22_SparseCsrTensorMath_cu_868dd5456thrust23THRUST_300001_SM_900_NS3seqE:
	.zero		1
	.type		_ZN53_INTERNAL_0955718d_22_SparseCsrTensorMath_cu_868dd5454cuda3std3__420unreachable_sentinelE,@object
	.size		_ZN53_INTERNAL_0955718d_22_SparseCsrTensorMath_cu_868dd5454cuda3std3__420unreachable_sentinelE,(_ZN53_INTERNAL_0955718d_22_SparseCsrTensorMath_cu_868dd5454cuda3std6ranges3__45__cpo5ssizeE - _ZN53_INTERNAL_0955718d_22_SparseCsrTensorMath_cu_868dd5454cuda3std3__420unreachable_sentinelE)
_ZN53_INTERNAL_0955718d_22_SparseCsrTensorMath_cu_868dd5454cuda3std3__420unreachable_sentinelE:
	.zero		1
	.type		_ZN53_INTERNAL_0955718d_22_SparseCsrTensorMath_cu_868dd5454cuda3std6ranges3__45__cpo5ssizeE,@object
	.size		_ZN53_INTERNAL_0955718d_22_SparseCsrTensorMath_cu_868dd5454cuda3std6ranges3__45__cpo5ssizeE,(_ZN53_INTERNAL_0955718d_22_SparseCsrTensorMath_cu_868dd5456thrust23THRUST_300001_SM_900_NS12placeholders2_3E - _ZN53_INTERNAL_0955718d_22_SparseCsrTensorMath_cu_868dd5454cuda3std6ranges3__45__cpo5ssizeE)
_ZN53_INTERNAL_0955718d_22_SparseCsrTensorMath_cu_868dd5454cuda3std6ranges3__45__cpo5ssizeE:
	.zero		1
	.type		_ZN53_INTERNAL_0955718d_22_SparseCsrTensorMath_cu_868dd5456thrust23THRUST_300001_SM_900_NS12placeholders2_3E,@object
	.size		_ZN53_INTERNAL_0955718d_22_SparseCsrTensorMath_cu_868dd5456thrust23THRUST_300001_SM_900_NS12placeholders2_3E,(_ZN53_INTERNAL_0955718d_22_SparseCsrTensorMath_cu_868dd5454cuda3std3__45__cpo4cendE - _ZN53_INTERNAL_0955718d_22_SparseCsrTensorMath_cu_868dd5456thrust23THRUST_300001_SM_900_NS12placeholders2_3E)
_ZN53_INTERNAL_0955718d_22_SparseCsrTensorMath_cu_868dd5456thrust23THRUST_300001_SM_900_NS12placeholders2_3E:
	.zero		1
	.type		_ZN53_INTERNAL_0955718d_22_SparseCsrTensorMath_cu_868dd5454cuda3std3__45__cpo4cendE,@object
	.size		_ZN53_INTERNAL_0955718d_22_SparseCsrTensorMath_cu_868dd5454cuda3std3__45__cpo4cendE,(_ZN53_INTERNAL_0955718d_22_SparseCsrTensorMath_cu_868dd5454cuda3std6ranges3__45__cpo4cendE - _ZN53_INTERNAL_0955718d_22_SparseCsrTensorMath_cu_868dd5454cuda3std3__45__cpo4cendE)
_ZN53_INTERNAL_0955718d_22_SparseCsrTensorMath_cu_868dd5454cuda3std3__45__cpo4cendE:
	.zero		1
	.type		_ZN53_INTERNAL_0955718d_22_SparseCsrTensorMath_cu_868dd5454cuda3std6ranges3__45__cpo4cendE,@object
	.size		_ZN53_INTERNAL_0955718d_22_SparseCsrTensorMath_cu_868dd5454cuda3std6ranges3__45__cpo4cendE,(_ZN53_INTERNAL_0955718d_22_SparseCsrTensorMath_cu_868dd5456thrust23THRUST_300001_SM_900_NS12placeholders2_7E - _ZN53_INTERNAL_0955718d_22_SparseCsrTensorMath_cu_868dd5454cuda3std6ranges3__45__cpo4cendE)
_ZN53_INTERNAL_0955718d_22_SparseCsrTensorMath_cu_868dd5454cuda3std6ranges3__45__cpo4cendE:
	.zero		1
	.type		_ZN53_INTERNAL_0955718d_22_SparseCsrTensorMath_cu_868dd5456thrust23THRUST_300001_SM_900_NS12placeholders2_7E,@object
	.size		_ZN53_INTERNAL_0955718d_22_SparseCsrTensorMath_cu_868dd5456thrust23THRUST_300001_SM_900_NS12placeholders2_7E,(_ZN53_INTERNAL_0955718d_22_SparseCsrTensorMath_cu_868dd5454cuda3std3__45__cpo5crendE - _ZN53_INTERNAL_0955718d_22_SparseCsrTensorMath_cu_868dd5456thrust23THRUST_300001_SM_900_NS12placeholders2_7E)
_ZN53_INTERNAL_0955718d_22_SparseCsrTensorMath_cu_868dd5456thrust23THRUST_300001_SM_900_NS12placeholders2_7E:
	.zero		1
	.type		_ZN53_INTERNAL_0955718d_22_SparseCsrTensorMath_cu_868dd5454cuda3std3__45__cpo5crendE,@object
	.size		_ZN53_INTERNAL_0955718d_22_SparseCsrTensorMath_cu_868dd5454cuda3std3__45__cpo5crendE,(_ZN53_INTERNAL_0955718d_22_SparseCsrTensorMath_cu_868dd5454cuda3std6ranges3__45__cpo4prevE - _ZN53_INTERNAL_0955718d_22_SparseCsrTensorMath_cu_868dd5454cuda3std3__45__cpo5crendE)
_ZN53_INTERNAL_0955718d_22_SparseCsrTensorMath_cu_868dd5454cuda3std3__45__cpo5crendE:
	.zero		1
	.type		_ZN53_INTERNAL_0955718d_22_SparseCsrTensorMath_cu_868dd5454cuda3std6ranges3__45__cpo4prevE,@object
	.size		_ZN53_INTERNAL_0955718d_22_SparseCsrTensorMath_cu_868dd5454cuda3std6ranges3__45__cpo4prevE,(_ZN53_INTERNAL_0955718d_22_SparseCsrTensorMath_cu_868dd5454cuda3std6ranges3__45__cpo9iter_moveE - _ZN53_INTERNAL_0955718d_22_SparseCsrTensorMath_cu_868dd5454cuda3std6ranges3__45__cpo4prevE)
_ZN53_INTERNAL_0955718d_22_SparseCsrTensorMath_cu_868dd5454cuda3std6ranges3__45__cpo4prevE:
	.zero		1
	.type		_ZN53_INTERNAL_0955718d_22_SparseCsrTensorMath_cu_868dd5454cuda3std6ranges3__45__cpo9iter_moveE,@object
	.size		_ZN53_INTERNAL_0955718d_22_SparseCsrTensorMath_cu_868dd5454cuda3std6ranges3__45__cpo9iter_moveE,(_ZN53_INTERNAL_0955718d_22_SparseCsrTensorMath_cu_868dd5456thrust23THRUST_300001_SM_900_NS6system6detail10sequential3seqE - _ZN53_INTERNAL_0955718d_22_SparseCsrTensorMath_cu_868dd5454cuda3std6ranges3__45__cpo9iter_moveE)
_ZN53_INTERNAL_0955718d_22_SparseCsrTensorMath_cu_868dd5454cuda3std6ranges3__45__cpo9iter_moveE:
	.zero		1
	.type		_ZN53_INTERNAL_0955718d_22_SparseCsrTensorMath_cu_868dd5456thrust23THRUST_300001_SM_900_NS6system6detail10sequential3seqE,@object
	.size		_ZN53_INTERNAL_0955718d_22_SparseCsrTensorMath_cu_868dd5456thrust23THRUST_300001_SM_900_NS6system6detail10sequential3seqE,(_ZN53_INTERNAL_0955718d_22_SparseCsrTensorMath_cu_868dd5456thrust23THRUST_300001_SM_900_NS12placeholders2_9E - _ZN53_INTERNAL_0955718d_22_SparseCsrTensorMath_cu_868dd5456thrust23THRUST_300001_SM_900_NS6system6detail10sequential3seqE)
_ZN53_INTERNAL_0955718d_22_SparseCsrTensorMath_cu_868dd5456thrust23THRUST_300001_SM_900_NS6system6detail10sequential3seqE:
	.zero		1
	.type		_ZN53_INTERNAL_0955718d_22_SparseCsrTensorMath_cu_868dd5456thrust23THRUST_300001_SM_900_NS12placeholders2_9E,@object
	.size		_ZN53_INTERNAL_0955718d_22_SparseCsrTensorMath_cu_868dd5456thrust23THRUST_300001_SM_900_NS12placeholders2_9E,(_ZN53_INTERNAL_0955718d_22_SparseCsrTensorMath_cu_868dd5454cuda3std3__419piecewise_constructE - _ZN53_INTERNAL_0955718d_22_SparseCsrTensorMath_cu_868dd5456thrust23THRUST_300001_SM_900_NS12placeholders2_9E)
_ZN53_INTERNAL_0955718d_22_SparseCsrTensorMath_cu_868dd5456thrust23THRUST_300001_SM_900_NS12placeholders2_9E:
	.zero		1
	.type		_ZN53_INTERNAL_0955718d_22_SparseCsrTensorMath_cu_868dd5454cuda3std3__419piecewise_constructE,@object
	.size		_ZN53_INTERNAL_0955718d_22_SparseCsrTensorMath_cu_868dd5454cuda3std3__419piecewise_constructE,(_ZN53_INTERNAL_0955718d_22_SparseCsrTensorMath_cu_868dd5454cuda3std6ranges3__45__cpo5cdataE - _ZN53_INTERNAL_0955718d_22_SparseCsrTensorMath_cu_868dd5454cuda3std3__419piecewise_constructE)
_ZN53_INTERNAL_0955718d_22_SparseCsrTensorMath_cu_868dd5454cuda3std3__419piecewise_constructE:
	.zero		1
	.type		_ZN53_INTERNAL_0955718d_22_SparseCsrTensorMath_cu_868dd5454cuda3std6ranges3__45__cpo5cdataE,@object
	.size		_ZN53_INTERNAL_0955718d_22_SparseCsrTensorMath_cu_868dd5454cuda3std6ranges3__45__cpo5cdataE,(_ZN53_INTERNAL_0955718d_22_SparseCsrTensorMath_cu_868dd5456thrust23THRUST_300001_SM_900_NS12placeholders2_1E - _ZN53_INTERNAL_0955718d_22_SparseCsrTensorMath_cu_868dd5454cuda3std6ranges3__45__cpo5cdataE)
_ZN53_INTERNAL_0955718d_22_SparseCsrTensorMath_cu_868dd5454cuda3std6ranges3__45__cpo5cdataE:
	.zero		1
	.type		_ZN53_INTERNAL_0955718d_22_SparseCsrTensorMath_cu_868dd5456thrust23THRUST_300001_SM_900_NS12placeholders2_1E,@object
	.size		_ZN53_INTERNAL_0955718d_22_SparseCsrTensorMath_cu_868dd5456thrust23THRUST_300001_SM_900_NS12placeholders2_1E,(_ZN53_INTERNAL_0955718d_22_SparseCsrTensorMath_cu_868dd5454cuda3std3__45__cpo3endE - _ZN53_INTERNAL_0955718d_22_SparseCsrTensorMath_cu_868dd5456thrust23THRUST_300001_SM_900_NS12placeholders2_1E)
_ZN53_INTERNAL_0955718d_22_SparseCsrTensorMath_cu_868dd5456thrust23THRUST_300001_SM_900_NS12placeholders2_1E:
	.zero		1
	.type		_ZN53_INTERNAL_0955718d_22_SparseCsrTensorMath_cu_868dd5454cuda3std3__45__cpo3endE,@object
	.size		_ZN53_INTERNAL_0955718d_22_SparseCsrTensorMath_cu_868dd5454cuda3std3__45__cpo3endE,(_ZN53_INTERNAL_0955718d_22_SparseCsrTensorMath_cu_868dd5454cuda3std6ranges3__45__cpo3endE - _ZN53_INTERNAL_0955718d_22_SparseCsrTensorMath_cu_868dd5454cuda3std3__45__cpo3endE)
_ZN53_INTERNAL_0955718d_22_SparseCsrTensorMath_cu_868dd5454cuda3std3__45__cpo3endE:
	.zero		1
	.type		_ZN53_INTERNAL_0955718d_22_SparseCsrTensorMath_cu_868dd5454cuda3std6ranges3__45__cpo3endE,@object
	.size		_ZN53_INTERNAL_0955718d_22_SparseCsrTensorMath_cu_868dd5454cuda3std6ranges3__45__cpo3endE,(_ZN53_INTERNAL_0955718d_22_SparseCsrTensorMath_cu_868dd5456thrust23THRUST_300001_SM_900_NS12placeholders2_5E - _ZN53_INTERNAL_0955718d_22_SparseCsrTensorMath_cu_868dd5454cuda3std6ranges3__45__cpo3endE)
_ZN53_INTERNAL_0955718d_22_SparseCsrTensorMath_cu_868dd5454cuda3std6ranges3__45__cpo3endE:
	.zero		1
	.type		_ZN53_INTERNAL_0955718d_22_SparseCsrTensorMath_cu_868dd5456thrust23THRUST_300001_SM_900_NS12placeholders2_5E,@object
	.size		_ZN53_INTERNAL_0955718d_22_SparseCsrTensorMath_cu_868dd5456thrust23THRUST_300001_SM_900_NS12placeholders2_5E,(_ZN53_INTERNAL_0955718d_22_SparseCsrTensorMath_cu_868dd5454cuda3std3__45__cpo4rendE - _ZN53_INTERNAL_0955718d_22_SparseCsrTensorMath_cu_868dd5456thrust23THRUST_300001_SM_900_NS12placeholders2_5E)
_ZN53_INTERNAL_0955718d_22_SparseCsrTensorMath_cu_868dd5456thrust23THRUST_300001_SM_900_NS12placeholders2_5E:
	.zero		1
	.type		_ZN53_INTERNAL_0955718d_22_SparseCsrTensorMath_cu_868dd5454cuda3std3__45__cpo4rendE,@object
	.size		_ZN53_INTERNAL_0955718d_22_SparseCsrTensorMath_cu_868dd5454cuda3std3__45__cpo4rendE,(_ZN53_INTERNAL_0955718d_22_SparseCsrTensorMath_cu_868dd5454cuda3std6ranges3__45__cpo9iter_swapE - _ZN53_INTERNAL_0955718d_22_SparseCsrTensorMath_cu_868dd5454cuda3std3__45__cpo4rendE)
_ZN53_INTERNAL_0955718d_22_SparseCsrTensorMath_cu_868dd5454cuda3std3__45__cpo4rendE:
	.zero		1
	.type		_ZN53_INTERNAL_0955718d_22_SparseCsrTensorMath_cu_868dd5454cuda3std6ranges3__45__cpo9iter_swapE,@object
	.size		_ZN53_INTERNAL_0955718d_22_SparseCsrTensorMath_cu_868dd5454cuda3std6ranges3__45__cpo9iter_swapE,(_ZN53_INTERNAL_0955718d_22_SparseCsrTensorMath_cu_868dd5454cuda3std3__48unexpectE - _ZN53_INTERNAL_0955718d_22_SparseCsrTensorMath_cu_868dd5454cuda3std6ranges3__45__cpo9iter_swapE)
_ZN53_INTERNAL_0955718d_22_SparseCsrTensorMath_cu_868dd5454cuda3std6ranges3__45__cpo9iter_swapE:
	.zero		1
	.type		_ZN53_INTERNAL_0955718d_22_SparseCsrTensorMath_cu_868dd5454cuda3std3__48unexpectE,@object
	.size		_ZN53_INTERNAL_0955718d_22_SparseCsrTensorMath_cu_868dd5454cuda3std3__48unexpectE,(_ZN53_INTERNAL_0955718d_22_SparseCsrTensorMath_cu_868dd5456thrust23THRUST_300001_SM_900_NS8cuda_cub3parE - _ZN53_INTERNAL_0955718d_22_SparseCsrTensorMath_cu_868dd5454cuda3std3__48unexpectE)
_ZN53_INTERNAL_0955718d_22_SparseCsrTensorMath_cu_868dd5454cuda3std3__48unexpectE:
	.zero		1
	.type		_ZN53_INTERNAL_0955718d_22_SparseCsrTensorMath_cu_868dd5456thrust23THRUST_300001_SM_900_NS8cuda_cub3parE,@object
	.size		_ZN53_INTERNAL_0955718d_22_SparseCsrTensorMath_cu_868dd5456thrust23THRUST_300001_SM_900_NS8cuda_cub3parE,(.L_183 - _ZN53_INTERNAL_0955718d_22_SparseCsrTensorMath_cu_868dd5456thrust23THRUST_300001_SM_900_NS8cuda_cub3parE)
_ZN53_INTERNAL_0955718d_22_SparseCsrTensorMath_cu_868dd5456thrust23THRUST_300001_SM_900_NS8cuda_cub3parE:
	.zero		1
.L_183:


//--------------------- .nv.shared._ZN3cub17CUB_300001_SM_9006detail8for_each13static_kernelINS2_12policy_hub_t12policy_500_tElNS2_12op_wrapper_tIlZZZZZN2at6native36add_out_dense_sparse_compressed_cudaERNS7_6TensorERKS9_SC_RKN3c106ScalarEENKUlvE_clEvENKUlvE11_clEvENKUlvE_clEvENKUlvE_clEvEUllE_N6thrust23THRUST_300001_SM_900_NS17counting_iteratorIlNSN_11use_defaultESP_SP_EEEEEEvT0_T1_ --------------------------
	.section	.nv.shared._ZN3cub17CUB_300001_SM_9006detail8for_each13static_kernelINS2_12policy_hub_t12policy_500_tElNS2_12op_wrapper_tIlZZZZZN2at6native36add_out_dense_sparse_compressed_cudaERNS7_6TensorERKS9_SC_RKN3c106ScalarEENKUlvE_clEvENKUlvE11_clEvENKUlvE_clEvENKUlvE_clEvEUllE_N6thrust23THRUST_300001_SM_900_NS17counting_iteratorIlNSN_11use_defaultESP_SP_EEEEEEvT0_T1_,"aw",@nobits
	.sectionflags	@""
	.align	16
	.zero		1024


//--------------------- .nv.shared._ZN3cub17CUB_300001_SM_9006detail8for_each13static_kernelINS2_12policy_hub_t12policy_500_tElNS2_12op_wrapper_tIlZZZZZN2at6native36add_out_dense_sparse_compressed_cudaERNS7_6TensorERKS9_SC_RKN3c106ScalarEENKUlvE_clEvENKUlvE10_clEvENKUlvE_clEvENKUlvE0_clEvEUllE_N6thrust23THRUST_300001_SM_900_NS17counting_iteratorIlNSN_11use_defaultESP_SP_EEEEEEvT0_T1_ --------------------------
	.section	.nv.shared._ZN3cub17CUB_300001_SM_9006detail8for_each13static_kernelINS2_12policy_hub_t12policy_500_tElNS2_12op_wrapper_tIlZZZZZN2at6native36add_out_dense_sparse_compressed_cudaERNS7_6TensorERKS9_SC_RKN3c106ScalarEENKUlvE_clEvENKUlvE10_clEvENKUlvE_clEvENKUlvE0_clEvEUllE_N6thrust23THRUST_300001_SM_900_NS17counting_iteratorIlNSN_11use_defaultESP_SP_EEEEEEvT0_T1_,"aw",@nobits
	.sectionflags	@""
	.align	16
	.zero		1024


//--------------------- .nv.shared._ZN3cub17CUB_300001_SM_9006detail8for_each13static_kernelINS2_12policy_hub_t12policy_500_tElNS2_12op_wrapper_tIlZZZZZN2at6native36add_out_dense_sparse_compressed_cudaERNS7_6TensorERKS9_SC_RKN3c106ScalarEENKUlvE_clEvENKUlvE10_clEvENKUlvE_clEvENKUlvE_clEvEUllE_N6thrust23THRUST_300001_SM_900_NS17counting_iteratorIlNSN_11use_defaultESP_SP_EEEEEEvT0_T1_ --------------------------
	.section	.nv.shared._ZN3cub17CUB_300001_SM_9006detail8for_each13static_kernelINS2_12policy_hub_t12policy_500_tElNS2_12op_wrapper_tIlZZZZZN2at6native36add_out_dense_sparse_compressed_cudaERNS7_6TensorERKS9_SC_RKN3c106ScalarEENKUlvE_clEvENKUlvE10_clEvENKUlvE_clEvENKUlvE_clEvEUllE_N6thrust23THRUST_300001_SM_900_NS17counting_iteratorIlNSN_11use_defaultESP_SP_EEEEEEvT0_T1_,"aw",@nobits
	.sectionflags	@""
	.align	16
	.zero		1024


//--------------------- .nv.shared._ZN3cub17CUB_300001_SM_9006detail8for_each13static_kernelINS2_12policy_hub_t12policy_500_tElNS2_12op_wrapper_tIlZZZZZN2at6native36add_out_dense_sparse_compressed_cudaERNS7_6TensorERKS9_SC_RKN3c106ScalarEENKUlvE_clEvENKUlvE9_clEvENKUlvE_clEvENKUlvE0_clEvEUllE_N6thrust23THRUST_300001_SM_900_NS17counting_iteratorIlNSN_11use_defaultESP_SP_EEEEEEvT0_T1_ --------------------------
	.section	.nv.shared._ZN3cub17CUB_300001_SM_9006detail8for_each13static_kernelINS2_12policy_hub_t12policy_500_tElNS2_12op_wrapper_tIlZZZZZN2at6native36add_out_dense_sparse_compressed_cudaERNS7_6TensorERKS9_SC_RKN3c106ScalarEENKUlvE_clEvENKUlvE9_clEvENKUlvE_clEvENKUlvE0_clEvEUllE_N6thrust23THRUST_300001_SM_900_NS17counting_iteratorIlNSN_11use_defaultESP_SP_EEEEEEvT0_T1_,"aw",@nobits
	.sectionflags	@""
	.align	16
	.zero		1024


//--------------------- .nv.shared._ZN3cub17CUB_300001_SM_9006detail8for_each13static_kernelINS2_12policy_hub_t12policy_500_tElNS2_12op_wrapper_tIlZZZZZN2at6native36add_out_dense_sparse_compressed_cudaERNS7_6TensorERKS9_SC_RKN3c106ScalarEENKUlvE_clEvENKUlvE9_clEvENKUlvE_clEvENKUlvE_clEvEUllE_N6thrust23THRUST_300001_SM_900_NS17counting_iteratorIlNSN_11use_defaultESP_SP_EEEEEEvT0_T1_ --------------------------
	.section	.nv.shared._ZN3cub17CUB_300001_SM_9006detail8for_each13static_kernelINS2_12policy_hub_t12policy_500_tElNS2_12op_wrapper_tIlZZZZZN2at6native36add_out_dense_sparse_compressed_cudaERNS7_6TensorERKS9_SC_RKN3c106ScalarEENKUlvE_clEvENKUlvE9_clEvENKUlvE_clEvENKUlvE_clEvEUllE_N6thrust23THRUST_300001_SM_900_NS17counting_iteratorIlNSN_11use_defaultESP_SP_EEEEEEvT0_T1_,"aw",@nobits
	.sectionflags	@""
	.align	16
	.zero		1024


//--------------------- .nv.shared._ZN3cub17CUB_300001_SM_9006detail8for_each13static_kernelINS2_12policy_hub_t12policy_500_tElNS2_12op_wrapper_tIlZZZZZN2at6native36add_out_dense_sparse_compressed_cudaERNS7_6TensorERKS9_SC_RKN3c106ScalarEENKUlvE_clEvENKUlvE8_clEvENKUlvE_clEvENKUlvE0_clEvEUllE_N6thrust23THRUST_300001_SM_900_NS17counting_iteratorIlNSN_11use_defaultESP_SP_EEEEEEvT0_T1_ --------------------------
	.section	.nv.shared._ZN3cub17CUB_300001_SM_9006detail8for_each13static_kernelINS2_12policy_hub_t12policy_500_tElNS2_12op_wrapper_tIlZZZZZN2at6native36add_out_dense_sparse_compressed_cudaERNS7_6TensorERKS9_SC_RKN3c106ScalarEENKUlvE_clEvENKUlvE8_clEvENKUlvE_clEvENKUlvE0_clEvEUllE_N6thrust23THRUST_300001_SM_900_NS17counting_iteratorIlNSN_11use_defaultESP_SP_EEEEEEvT0_T1_,"aw",@nobits
	.sectionflags	@""
	.align	16
	.zero		1024


//--------------------- .nv.shared._ZN3cub17CUB_300001_SM_9006detail8for_each13static_kernelINS2_12policy_hub_t12policy_500_tElNS2_12op_wrapper_tIlZZZZZN2at6native36add_out_dense_sparse_compressed_cudaERNS7_6TensorERKS9_SC_RKN3c106ScalarEENKUlvE_clEvENKUlvE8_clEvENKUlvE_clEvENKUlvE_clEvEUllE_N6thrust23THRUST_300001_SM_900_NS17counting_iteratorIlNSN_11use_defaultESP_SP_EEEEEEvT0_T1_ --------------------------
	.section	.nv.shared._ZN3cub17CUB_300001_SM_9006detail8for_each13static_kernelINS2_12policy_hub_t12policy_500_tElNS2_12op_wrapper_tIlZZZZZN2at6native36add_out_dense_sparse_compressed_cudaERNS7_6TensorERKS9_SC_RKN3c106ScalarEENKUlvE_clEvENKUlvE8_clEvENKUlvE_clEvENKUlvE_clEvEUllE_N6thrust23THRUST_300001_SM_900_NS17counting_iteratorIlNSN_11use_defaultESP_SP_EEEEEEvT0_T1_,"aw",@nobits
	.sectionflags	@""
	.align	16
	.zero		1024


//--------------------- .nv.shared._ZN3cub17CUB_300001_SM_9006detail8for_each13static_kernelINS2_12policy_hub_t12policy_500_tElNS2_12op_wrapper_tIlZZZZZN2at6native36add_out_dense_sparse_compressed_cudaERNS7_6TensorERKS9_SC_RKN3c106ScalarEENKUlvE_clEvENKUlvE7_clEvENKUlvE_clEvENKUlvE0_clEvEUllE_N6thrust23THRUST_300001_SM_900_NS17counting_iteratorIlNSN_11use_defaultESP_SP_EEEEEEvT0_T1_ --------------------------
	.section	.nv.shared._ZN3cub17CUB_300001_SM_9006detail8for_each13static_kernelINS2_12policy_hub_t12policy_500_tElNS2_12op_wrapper_tIlZZZZZN2at6native36add_out_dense_sparse_compressed_cudaERNS7_6TensorERKS9_SC_RKN3c106ScalarEENKUlvE_clEvENKUlvE7_clEvENKUlvE_clEvENKUlvE0_clEvEUllE_N6thrust23THRUST_300001_SM_900_NS17counting_iteratorIlNSN_11use_defaultESP_SP_EEEEEEvT0_T1_,"aw",@nobits
	.sectionflags	@""
	.align	16
	.zero		1024


//--------------------- .nv.shared._ZN3cub17CUB_300001_SM_9006detail8for_each13static_kernelINS2_12policy_hub_t12policy_500_tElNS2_12op_wrapper_tIlZZZZZN2at6native36add_out_dense_sparse_compressed_cudaERNS7_6TensorERKS9_SC_RKN3c106ScalarEENKUlvE_clEvENKUlvE7_clEvENKUlvE_clEvENKUlvE_clEvEUllE_N6thrust23THRUST_300001_SM_900_NS17counting_iteratorIlNSN_11use_defaultESP_SP_EEEEEEvT0_T1_ --------------------------
	.section	.nv.shared._ZN3cub17CUB_300001_SM_9006detail8for_each13static_kernelINS2_12policy_hub_t12policy_500_tElNS2_12op_wrapper_tIlZZZZZN2at6native36add_out_dense_sparse_compressed_cudaERNS7_6TensorERKS9_SC_RKN3c106ScalarEENKUlvE_clEvENKUlvE7_clEvENKUlvE_clEvENKUlvE_clEvEUllE_N6thrust23THRUST_300001_SM_900_NS17counting_iteratorIlNSN_11use_defaultESP_SP_EEEEEEvT0_T1_,"aw",@nobits
	.sectionflags	@""
	.align	16
	.zero		1024


//--------------------- .nv.shared._ZN3cub17CUB_300001_SM_9006detail8for_each13static_kernelINS2_12policy_hub_t12policy_500_tElNS2_12op_wrapper_tIlZZZZZN2at6native36add_out_dense_sparse_compressed_cudaERNS7_6TensorERKS9_SC_RKN3c106ScalarEENKUlvE_clEvENKUlvE6_clEvENKUlvE_clEvENKUlvE0_clEvEUllE_N6thrust23THRUST_300001_SM_900_NS17counting_iteratorIlNSN_11use_defaultESP_SP_EEEEEEvT0_T1_ --------------------------
	.section	.nv.shared._ZN3cub17CUB_300001_SM_9006detail8for_each13static_kernelINS2_12policy_hub_t12policy_500_tElNS2_12op_wrapper_tIlZZZZZN2at6native36add_out_dense_sparse_compressed_cudaERNS7_6TensorERKS9_SC_RKN3c106ScalarEENKUlvE_clEvENKUlvE6_clEvENKUlvE_clEvENKUlvE0_clEvEUllE_N6thrust23THRUST_300001_SM_900_NS17counting_iteratorIlNSN_11use_defaultESP_SP_EEEEEEvT0_T1_,"aw",@nobits
	.sectionflags	@""
	.align	16
	.zero		1024


//--------------------- .nv.shared._ZN3cub17CUB_300001_SM_9006detail8for_each13static_kernelINS2_12policy_hub_t12policy_500_tElNS2_12op_wrapper_tIlZZZZZN2at6native36add_out_dense_sparse_compressed_cudaERNS7_6TensorERKS9_SC_RKN3c106ScalarEENKUlvE_clEvENKUlvE6_clEvENKUlvE_clEvENKUlvE_clEvEUllE_N6thrust23THRUST_300001_SM_900_NS17counting_iteratorIlNSN_11use_defaultESP_SP_EEEEEEvT0_T1_ --------------------------
	.section	.nv.shared._ZN3cub17CUB_300001_SM_9006detail8for_each13static_kernelINS2_12policy_hub_t12policy_500_tElNS2_12op_wrapper_tIlZZZZZN2at6native36add_out_dense_sparse_compressed_cudaERNS7_6TensorERKS9_SC_RKN3c106ScalarEENKUlvE_clEvENKUlvE6_clEvENKUlvE_clEvENKUlvE_clEvEUllE_N6thrust23THRUST_300001_SM_900_NS17counting_iteratorIlNSN_11use_defaultESP_SP_EEEEEEvT0_T1_,"aw",@nobits
	.sectionflags	@""
	.align	16
	.zero		1024


//--------------------- .nv.shared._ZN3cub17CUB_300001_SM_9006detail8for_each13static_kernelINS2_12policy_hub_t12policy_500_tElNS2_12op_wrapper_tIlZZZZZN2at6native36add_out_dense_sparse_compressed_cudaERNS7_6TensorERKS9_SC_RKN3c106ScalarEENKUlvE_clEvENKUlvE5_clEvENKUlvE_clEvENKUlvE0_clEvEUllE_N6thrust23THRUST_300001_SM_900_NS17counting_iteratorIlNSN_11use_defaultESP_SP_EEEEEEvT0_T1_ --------------------------
	.section	.nv.shared._ZN3cub17CUB_300001_SM_9006detail8for_each13static_kernelINS2_12policy_hub_t12policy_500_tElNS2_12op_wrapper_tIlZZZZZN2at6native36add_out_dense_sparse_compressed_cudaERNS7_6TensorERKS9_SC_RKN3c106ScalarEENKUlvE_clEvENKUlvE5_clEvENKUlvE_clEvENKUlvE0_clEvEUllE_N6thrust23THRUST_300001_SM_900_NS17counting_iteratorIlNSN_11use_defaultESP_SP_EEEEEEvT0_T1_,"aw",@nobits
	.sectionflags	@""
	.align	16
	.zero		1024


//--------------------- .nv.shared._ZN3cub17CUB_300001_SM_9006detail8for_each13static_kernelINS2_12policy_hub_t12policy_500_tElNS2_12op_wrapper_tIlZZZZZN2at6native36add_out_dense_sparse_compressed_cudaERNS7_6TensorERKS9_SC_RKN3c106ScalarEENKUlvE_clEvENKUlvE5_clEvENKUlvE_clEvENKUlvE_clEvEUllE_N6thrust23THRUST_300001_SM_900_NS17counting_iteratorIlNSN_11use_defaultESP_SP_EEEEEEvT0_T1_ --------------------------
	.section	.nv.shared._ZN3cub17CUB_300001_SM_9006detail8for_each13static_kernelINS2_12policy_hub_t12policy_500_tElNS2_12op_wrapper_tIlZZZZZN2at6native36add_out_dense_sparse_compressed_cudaERNS7_6TensorERKS9_SC_RKN3c106ScalarEENKUlvE_clEvENKUlvE5_clEvENKUlvE_clEvENKUlvE_clEvEUllE_N6thrust23THRUST_300001_SM_900_NS17counting_iteratorIlNSN_11use_defaultESP_SP_EEEEEEvT0_T1_,"aw",@nobits
	.sectionflags	@""
	.align	16
	.zero		1024


//--------------------- .nv.shared._ZN3cub17CUB_300001_SM_9006detail8for_each13static_kernelINS2_12policy_hub_t12policy_500_tElNS2_12op_wrapper_tIlZZZZZN2at6native36add_out_dense_sparse_compressed_cudaERNS7_6TensorERKS9_SC_RKN3c106ScalarEENKUlvE_clEvENKUlvE4_clEvENKUlvE_clEvENKUlvE0_clEvEUllE_N6thrust23THRUST_300001_SM_900_NS17counting_iteratorIlNSN_11use_defaultESP_SP_EEEEEEvT0_T1_ --------------------------
	.section	.nv.shared._ZN3cub17CUB_300001_SM_9006detail8for_each13static_kernelINS2_12policy_hub_t12policy_500_tElNS2_12op_wrapper_tIlZZZZZN2at6native36add_out_dense_sparse_compressed_cudaERNS7_6TensorERKS9_SC_RKN3c106ScalarEENKUlvE_clEvENKUlvE4_clEvENKUlvE_clEvENKUlvE0_clEvEUllE_N6thrust23THRUST_300001_SM_900_NS17counting_iteratorIlNSN_11use_defaultESP_SP_EEEEEEvT0_T1_,"aw",@nobits
	.sectionflags	@""
	.align	16
	.zero		1024


//--------------------- .nv.shared._ZN3cub17CUB_300001_SM_9006detail8for_each13static_kernelINS2_12policy_hub_t12policy_500_tElNS2_12op_wrapper_tIlZZZZZN2at6native36add_out_dense_sparse_compressed_cudaERNS7_6TensorERKS9_SC_RKN3c106ScalarEENKUlvE_clEvENKUlvE4_clEvENKUlvE_clEvENKUlvE_clEvEUllE_N6thrust23THRUST_300001_SM_900_NS17counting_iteratorIlNSN_11use_defaultESP_SP_EEEEEEvT0_T1_ --------------------------
	.section	.nv.shared._ZN3cub17CUB_300001_SM_9006detail8for_each13static_kernelINS2_12policy_hub_t12policy_500_tElNS2_12op_wrapper_tIlZZZZZN2at6native36add_out_dense_sparse_compressed_cudaERNS7_6TensorERKS9_SC_RKN3c106ScalarEENKUlvE_clEvENKUlvE4_clEvENKUlvE_clEvENKUlvE_clEvEUllE_N6thrust23THRUST_300001_SM_900_NS17counting_iteratorIlNSN_11use_defaultESP_SP_EEEEEEvT0_T1_,"aw",@nobits
	.sectionflags	@""
	.align	16
	.zero		1024


//--------------------- .nv.shared._ZN3cub17CUB_300001_SM_9006detail8for_each13static_kernelINS2_12policy_hub_t12policy_500_tElNS2_12op_wrapper_tIlZZZZZN2at6native36add_out_dense_sparse_compressed_cudaERNS7_6TensorERKS9_SC_RKN3c106ScalarEENKUlvE_clEvENKUlvE3_clEvENKUlvE_clEvENKUlvE0_clEvEUllE_N6thrust23THRUST_300001_SM_900_NS17counting_iteratorIlNSN_11use_defaultESP_SP_EEEEEEvT0_T1_ --------------------------
	.section	.nv.shared._ZN3cub17CUB_300001_SM_9006detail8for_each13static_kernelINS2_12policy_hub_t12policy_500_tElNS2_12op_wrapper_tIlZZZZZN2at6native36add_out_dense_sparse_compressed_cudaERNS7_6TensorERKS9_SC_RKN3c106ScalarEENKUlvE_clEvENKUlvE3_clEvENKUlvE_clEvENKUlvE0_clEvEUllE_N6thrust23THRUST_300001_SM_900_NS17counting_iteratorIlNSN_11use_defaultESP_SP_EEEEEEvT0_T1_,"aw",@nobits
	.sectionflags	@""
	.align	16
	.zero		1024


//--------------------- .nv.shared._ZN3cub17CUB_300001_SM_9006detail8for_each13static_kernelINS2_12policy_hub_t12policy_500_tElNS2_12op_wrapper_tIlZZZZZN2at6native36add_out_dense_sparse_compressed_cudaERNS7_6TensorERKS9_SC_RKN3c106ScalarEENKUlvE_clEvENKUlvE3_clEvENKUlvE_clEvENKUlvE_clEvEUllE_N6thrust23THRUST_300001_SM_900_NS17counting_iteratorIlNSN_11use_defaultESP_SP_EEEEEEvT0_T1_ --------------------------
	.section	.nv.shared._ZN3cub17CUB_300001_SM_9006detail8for_each13static_kernelINS2_12policy_hub_t12policy_500_tElNS2_12op_wrapper_tIlZZZZZN2at6native36add_out_dense_sparse_compressed_cudaERNS7_6TensorERKS9_SC_RKN3c106ScalarEENKUlvE_clEvENKUlvE3_clEvENKUlvE_clEvENKUlvE_clEvEUllE_N6thrust23THRUST_300001_SM_900_NS17counting_iteratorIlNSN_11use_defaultESP_SP_EEEEEEvT0_T1_,"aw",@nobits
	.sectionflags	@""
	.align	16
	.zero		1024


//--------------------- .nv.shared._ZN3cub17CUB_300001_SM_9006detail8for_each13static_kernelINS2_12policy_hub_t12policy_500_tElNS2_12op_wrapper_tIlZZZZZN2at6native36add_out_dense_sparse_compressed_cudaERNS7_6TensorERKS9_SC_RKN3c106ScalarEENKUlvE_clEvENKUlvE2_clEvENKUlvE_clEvENKUlvE0_clEvEUllE_N6thrust23THRUST_300001_SM_900_NS17counting_iteratorIlNSN_11use_defaultESP_SP_EEEEEEvT0_T1_ --------------------------
	.section	.nv.shared._ZN3cub17CUB_300001_SM_9006detail8for_each13static_kernelINS2_12policy_hub_t12policy_500_tElNS2_12op_wrapper_tIlZZZZZN2at6native36add_out_dense_sparse_compressed_cudaERNS7_6TensorERKS9_SC_RKN3c106ScalarEENKUlvE_clEvENKUlvE2_clEvENKUlvE_clEvENKUlvE0_clEvEUllE_N6thrust23THRUST_300001_SM_900_NS17counting_iteratorIlNSN_11use_defaultESP_SP_EEEEEEvT0_T1_,"aw",@nobits
	.sectionflags	@""
	.align	16
	.zero		1024


//--------------------- .nv.shared._ZN3cub17CUB_300001_SM_9006detail8for_each13static_kernelINS2_12policy_hub_t12policy_500_tElNS2_12op_wrapper_tIlZZZZZN2at6native36add_out_dense_sparse_compressed_cudaERNS7_6TensorERKS9_SC_RKN3c106ScalarEENKUlvE_clEvENKUlvE2_clEvENKUlvE_clEvENKUlvE_clEvEUllE_N6thrust23THRUST_300001_SM_900_NS17counting_iteratorIlNSN_11use_defaultESP_SP_EEEEEEvT0_T1_ --------------------------
	.section	.nv.shared._ZN3cub17CUB_300001_SM_9006detail8for_each13static_kernelINS2_12policy_hub_t12policy_500_tElNS2_12op_wrapper_tIlZZZZZN2at6native36add_out_dense_sparse_compressed_cudaERNS7_6TensorERKS9_SC_RKN3c106ScalarEENKUlvE_clEvENKUlvE2_clEvENKUlvE_clEvENKUlvE_clEvEUllE_N6thrust23THRUST_300001_SM_900_NS17counting_iteratorIlNSN_11use_defaultESP_SP_EEEEEEvT0_T1_,"aw",@nobits
	.sectionflags	@""
	.align	16
	.zero		1024


//--------------------- .nv.shared._ZN3cub17CUB_300001_SM_9006detail8for_each13static_kernelINS2_12policy_hub_t12policy_500_tElNS2_12op_wrapper_tIlZZZZZN2at6native36add_out_dense_sparse_compressed_cudaERNS7_6TensorERKS9_SC_RKN3c106ScalarEENKUlvE_clEvENKUlvE1_clEvENKUlvE_clEvENKUlvE0_clEvEUllE_N6thrust23THRUST_300001_SM_900_NS17counting_iteratorIlNSN_11use_defaultESP_SP_EEEEEEvT0_T1_ --------------------------
	.section	.nv.shared._ZN3cub17CUB_300001_SM_9006detail8for_each13static_kernelINS2_12policy_hub_t12policy_500_tElNS2_12op_wrapper_tIlZZZZZN2at6native36add_out_dense_sparse_compressed_cudaERNS7_6TensorERKS9_SC_RKN3c106ScalarEENKUlvE_clEvENKUlvE1_clEvENKUlvE_clEvENKUlvE0_clEvEUllE_N6thrust23THRUST_300001_SM_900_NS17counting_iteratorIlNSN_11use_defaultESP_SP_EEEEEEvT0_T1_,"aw",@nobits
	.sectionflags	@""
	.align	16
	.zero		1024


//--------------------- .nv.shared._ZN3cub17CUB_300001_SM_9006detail8for_each13static_kernelINS2_12policy_hub_t12policy_500_tElNS2_12op_wrapper_tIlZZZZZN2at6native36add_out_dense_sparse_compressed_cudaERNS7_6TensorERKS9_SC_RKN3c106ScalarEENKUlvE_clEvENKUlvE1_clEvENKUlvE_clEvENKUlvE_clEvEUllE_N6thrust23THRUST_300001_SM_900_NS17counting_iteratorIlNSN_11use_defaultESP_SP_EEEEEEvT0_T1_ --------------------------
	.section	.nv.shared._ZN3cub17CUB_300001_SM_9006detail8for_each13static_kernelINS2_12policy_hub_t12policy_500_tElNS2_12op_wrapper_tIlZZZZZN2at6native36add_out_dense_sparse_compressed_cudaERNS7_6TensorERKS9_SC_RKN3c106ScalarEENKUlvE_clEvENKUlvE1_clEvENKUlvE_clEvENKUlvE_clEvEUllE_N6thrust23THRUST_300001_SM_900_NS17counting_iteratorIlNSN_11use_defaultESP_SP_EEEEEEvT0_T1_,"aw",@nobits
	.sectionflags	@""
	.align	16
	.zero		1024


//--------------------- .nv.shared._ZN3cub17CUB_300001_SM_9006detail8for_each13static_kernelINS2_12policy_hub_t12policy_500_tElNS2_12op_wrapper_tIlZZZZZN2at6native36add_out_dense_sparse_compressed_cudaERNS7_6TensorERKS9_SC_RKN3c106ScalarEENKUlvE_clEvENKUlvE0_clEvENKUlvE_clEvENKUlvE0_clEvEUllE_N6thrust23THRUST_300001_SM_900_NS17counting_iteratorIlNSN_11use_defaultESP_SP_EEEEEEvT0_T1_ --------------------------
	.section	.nv.shared._ZN3cub17CUB_300001_SM_9006detail8for_each13static_kernelINS2_12policy_hub_t12policy_500_tElNS2_12op_wrapper_tIlZZZZZN2at6native36add_out_dense_sparse_compressed_cudaERNS7_6TensorERKS9_SC_RKN3c106ScalarEENKUlvE_clEvENKUlvE0_clEvENKUlvE_clEvENKUlvE0_clEvEUllE_N6thrust23THRUST_300001_SM_900_NS17counting_iteratorIlNSN_11use_defaultESP_SP_EEEEEEvT0_T1_,"aw",@nobits
	.sectionflags	@""
	.align	16
	.zero		1024


//--------------------- .nv.shared._ZN3cub17CUB_300001_SM_9006detail8for_each13static_kernelINS2_12policy_hub_t12policy_500_tElNS2_12op_wrapper_tIlZZZZZN2at6native36add_out_dense_sparse_compressed_cudaERNS7_6TensorERKS9_SC_RKN3c106ScalarEENKUlvE_clEvENKUlvE0_clEvENKUlvE_clEvENKUlvE_clEvEUllE_N6thrust23THRUST_300001_SM_900_NS17counting_iteratorIlNSN_11use_defaultESP_SP_EEEEEEvT0_T1_ --------------------------
	.section	.nv.shared._ZN3cub17CUB_300001_SM_9006detail8for_each13static_kernelINS2_12policy_hub_t12policy_500_tElNS2_12op_wrapper_tIlZZZZZN2at6native36add_out_dense_sparse_compressed_cudaERNS7_6TensorERKS9_SC_RKN3c106ScalarEENKUlvE_clEvENKUlvE0_clEvENKUlvE_clEvENKUlvE_clEvEUllE_N6thrust23THRUST_300001_SM_900_NS17counting_iteratorIlNSN_11use_defaultESP_SP_EEEEEEvT0_T1_,"aw",@nobits
	.sectionflags	@""
	.align	16
	.zero		1024


//--------------------- .nv.shared._ZN3cub17CUB_300001_SM_9006detail8for_each13static_kernelINS2_12policy_hub_t12policy_500_tElNS2_12op_wrapper_tIlZZZZZN2at6native36add_out_dense_sparse_compressed_cudaERNS7_6TensorERKS9_SC_RKN3c106ScalarEENKUlvE_clEvENKUlvE_clEvENKUlvE_clEvENKUlvE0_clEvEUllE_N6thrust23THRUST_300001_SM_900_NS17counting_iteratorIlNSN_11use_defaultESP_SP_EEEEEEvT0_T1_ --------------------------
	.section	.nv.shared._ZN3cub17CUB_300001_SM_9006detail8for_each13static_kernelINS2_12policy_hub_t12policy_500_tElNS2_12op_wrapper_tIlZZZZZN2at6native36add_out_dense_sparse_compressed_cudaERNS7_6TensorERKS9_SC_RKN3c106ScalarEENKUlvE_clEvENKUlvE_clEvENKUlvE_clEvENKUlvE0_clEvEUllE_N6thrust23THRUST_300001_SM_900_NS17counting_iteratorIlNSN_11use_defaultESP_SP_EEEEEEvT0_T1_,"aw",@nobits
	.sectionflags	@""
	.align	16
	.zero		1024


//--------------------- .nv.shared._ZN3cub17CUB_300001_SM_9006detail8for_each13static_kernelINS2_12policy_hub_t12policy_500_tElNS2_12op_wrapper_tIlZZZZZN2at6native36add_out_dense_sparse_compressed_cudaERNS7_6TensorERKS9_SC_RKN3c106ScalarEENKUlvE_clEvENKUlvE_clEvENKUlvE_clEvENKUlvE_clEvEUllE_N6thrust23THRUST_300001_SM_900_NS17counting_iteratorIlNSN_11use_defaultESP_SP_EEEEEEvT0_T1_ --------------------------
	.section	.nv.shared._ZN3cub17CUB_300001_SM_9006detail8for_each13static_kernelINS2_12policy_hub_t12policy_500_tElNS2_12op_wrapper_tIlZZZZZN2at6native36add_out_dense_sparse_compressed_cudaERNS7_6TensorERKS9_SC_RKN3c106ScalarEENKUlvE_clEvENKUlvE_clEvENKUlvE_clEvENKUlvE_clEvEUllE_N6thrust23THRUST_300001_SM_900_NS17counting_iteratorIlNSN_11use_defaultESP_SP_EEEEEEvT0_T1_,"aw",@nobits
	.sectionflags	@""
	.align	16
	.zero		1024


//--------------------- .nv.shared._ZN3cub17CUB_300001_SM_9006detail11EmptyKernelIvEEvv --------------------------
	.section	.nv.shared._ZN3cub17CUB_300001_SM_9006detail11EmptyKernelIvEEvv,"aw",@nobits
	.sectionflags	@""
	.align	16
	.zero		1024


//--------------------- .nv.shared._ZN2at6native55_GLOBAL__N__0955718d_22_SparseCsrTensorMath_cu_868dd54534reduce_sparse_csr_dim1_cuda_kernelIN3c108BFloat16ElNS1_14ReductionMulOpIS4_EEfEEvPT2_PKT_PKT0_SE_lT1_ --------------------------
	.section	.nv.shared._ZN2at6native55_GLOBAL__N__0955718d_22_SparseCsrTensorMath_cu_868dd54534reduce_sparse_csr_dim1_cuda_kernelIN3c108BFloat16ElNS1_14ReductionMulOpIS4_EEfEEvPT2_PKT_PKT0_SE_lT1_,"aw",@nobits
	.sectionflags	@""
	.align	16
	.zero		1024


//--------------------- .nv.shared._ZN2at6native55_GLOBAL__N__0955718d_22_SparseCsrTensorMath_cu_868dd54534reduce_sparse_csr_dim1_cuda_kernelIN3c108BFloat16EiNS1_14ReductionMulOpIS4_EEfEEvPT2_PKT_PKT0_SE_lT1_ --------------------------
	.section	.nv.shared._ZN2at6native55_GLOBAL__N__0955718d_22_SparseCsrTensorMath_cu_868dd54534reduce_sparse_csr_dim1_cuda_kernelIN3c108BFloat16EiNS1_14ReductionMulOpIS4_EEfEEvPT2_PKT_PKT0_SE_lT1_,"aw",@nobits
	.sectionflags	@""
	.align	16
	.zero		1024


//--------------------- .nv.shared._ZN2at6native55_GLOBAL__N__0955718d_22_SparseCsrTensorMath_cu_868dd54534reduce_sparse_csr_dim0_cuda_kernelIN3c108BFloat16ElNS1_14ReductionMulOpIS4_EEfEEvPT2_PKT0_lPKT_SB_lT1_ --------------------------
	.section	.nv.shared._ZN2at6native55_GLOBAL__N__0955718d_22_SparseCsrTensorMath_cu_868dd54534reduce_sparse_csr_dim0_cuda_kernelIN3c108BFloat16ElNS1_14ReductionMulOpIS4_EEfEEvPT2_PKT0_lPKT_SB_lT1_,"aw",@nobits
	.sectionflags	@""
	.align	16
	.zero		1024


//--------------------- .nv.shared._ZN2at6native55_GLOBAL__N__0955718d_22_SparseCsrTensorMath_cu_868dd54534reduce_sparse_csr_dim0_cuda_kernelIN3c108BFloat16EiNS1_14ReductionMulOpIS4_EEfEEvPT2_PKT0_lPKT_SB_lT1_ --------------------------
	.section	.nv.shared._ZN2at6native55_GLOBAL__N__0955718d_22_SparseCsrTensorMath_cu_868dd54534reduce_sparse_csr_dim0_cuda_kernelIN3c108BFloat16EiNS1_14ReductionMulOpIS4_EEfEEvPT2_PKT0_lPKT_SB_lT1_,"aw",@nobits
	.sectionflags	@""
	.align	16
	.zero		1024


//--------------------- .nv.shared._ZN2at6native55_GLOBAL__N__0955718d_22_SparseCsrTensorMath_cu_868dd54534reduce_sparse_csr_dim1_cuda_kernelIN3c104HalfElNS1_14ReductionMulOpIS4_EEfEEvPT2_PKT_PKT0_SE_lT1_ --------------------------
	.section	.nv.shared._ZN2at6native55_GLOBAL__N__0955718d_22_SparseCsrTensorMath_cu_868dd54534reduce_sparse_csr_dim1_cuda_kernelIN3c104HalfElNS1_14ReductionMulOpIS4_EEfEEvPT2_PKT_PKT0_SE_lT1_,"aw",@nobits
	.sectionflags	@""
	.align	16
	.zero		1024


//--------------------- .nv.shared._ZN2at6native55_GLOBAL__N__0955718d_22_SparseCsrTensorMath_cu_868dd54534reduce_sparse_csr_dim1_cuda_kernelIN3c104HalfEiNS1_14ReductionMulOpIS4_EEfEEvPT2_PKT_PKT0_SE_lT1_ --------------------------
	.section	.nv.shared._ZN2at6native55_GLOBAL__N__0955718d_22_SparseCsrTensorMath_cu_868dd54534reduce_sparse_csr_dim1_cuda_kernelIN3c104HalfEiNS1_14ReductionMulOpIS4_EEfEEvPT2_PKT_PKT0_SE_lT1_,"aw",@nobits
	.sectionflags	@""
	.align	16
	.zero		1024


//--------------------- .nv.shared._ZN2at6native55_GLOBAL__N__0955718d_22_SparseCsrTensorMath_cu_868dd54534reduce_sparse_csr_dim0_cuda_kernelIN3c104HalfElNS1_14ReductionMulOpIS4_EEfEEvPT2_PKT0_lPKT_SB_lT1_ --------------------------
	.section	.nv.shared._ZN2at6native55_GLOBAL__N__0955718d_22_SparseCsrTensorMath_cu_868dd54534reduce_sparse_csr_dim0_cuda_kernelIN3c104HalfElNS1_14ReductionMulOpIS4_EEfEEvPT2_PKT0_lPKT_SB_lT1_,"aw",@nobits
	.sectionflags	@""
	.align	16
	.zero		1024


//--------------------- .nv.shared._ZN2at6native55_GLOBAL__N__0955718d_22_SparseCsrTensorMath_cu_868dd54534reduce_sparse_csr_dim0_cuda_kernelIN3c104HalfEiNS1_14ReductionMulOpIS4_EEfEEvPT2_PKT0_lPKT_SB_lT1_ --------------------------
	.section	.nv.shared._ZN2at6native55_GLOBAL__N__0955718d_22_SparseCsrTensorMath_cu_868dd54534reduce_sparse_csr_dim0_cuda_kernelIN3c104HalfEiNS1_14ReductionMulOpIS4_EEfEEvPT2_PKT0_lPKT_SB_lT1_,"aw",@nobits
	.sectionflags	@""
	.align	16
	.zero		1024


//--------------------- .nv.shared._ZN2at6native55_GLOBAL__N__0955718d_22_SparseCsrTensorMath_cu_868dd54534reduce_sparse_csr_dim1_cuda_kernelIN3c107complexIfEElNS1_14ReductionMulOpIS5_EES5_EEvPT2_PKT_PKT0_SF_lT1_ --------------------------
	.section	.nv.shared._ZN2at6native55_GLOBAL__N__0955718d_22_SparseCsrTensorMath_cu_868dd54534reduce_sparse_csr_dim1_cuda_kernelIN3c107complexIfEElNS1_14ReductionMulOpIS5_EES5_EEvPT2_PKT_PKT0_SF_lT1_,"aw",@nobits
	.sectionflags	@""
	.align	16
	.zero		1024


//--------------------- .nv.shared._ZN2at6native55_GLOBAL__N__0955718d_22_SparseCsrTensorMath_cu_868dd54534reduce_sparse_csr_dim1_cuda_kernelIN3c107complexIfEEiNS1_14ReductionMulOpIS5_EES5_EEvPT2_PKT_PKT0_SF_lT1_ --------------------------
	.section	.nv.shared._ZN2at6native55_GLOBAL__N__0955718d_22_SparseCsrTensorMath_cu_868dd54534reduce_sparse_csr_dim1_cuda_kernelIN3c107complexIfEEiNS1_14ReductionMulOpIS5_EES5_EEvPT2_PKT_PKT0_SF_lT1_,"aw",@nobits
	.sectionflags	@""
	.align	16
	.zero		1024


//--------------------- .nv.shared._ZN2at6native55_GLOBAL__N__0955718d_22_SparseCsrTensorMath_cu_868dd54534reduce_sparse_csr_dim0_cuda_kernelIN3c107complexIfEElNS1_14ReductionMulOpIS5_EES5_EEvPT2_PKT0_lPKT_SC_lT1_ --------------------------
	.section	.nv.shared._ZN2at6native55_GLOBAL__N__0955718d_22_SparseCsrTensorMath_cu_868dd54534reduce_sparse_csr_dim0_cuda_kernelIN3c107complexIfEElNS1_14ReductionMulOpIS5_EES5_EEvPT2_PKT0_lPKT_SC_lT1_,"aw",@nobits
	.sectionflags	@""
	.align	16
	.zero		1024


//--------------------- .nv.shared._ZN2at6native55_GLOBAL__N__0955718d_22_SparseCsrTensorMath_cu_868dd54534reduce_sparse_csr_dim0_cuda_kernelIN3c107complexIfEEiNS1_14ReductionMulOpIS5_EES5_EEvPT2_PKT0_lPKT_SC_lT1_ --------------------------
	.section	.nv.shared._ZN2at6native55_GLOBAL__N__0955718d_22_SparseCsrTensorMath_cu_868dd54534reduce_sparse_csr_dim0_cuda_kernelIN3c107complexIfEEiNS1_14ReductionMulOpIS5_EES5_EEvPT2_PKT0_lPKT_SC_lT1_,"aw",@nobits
	.sectionflags	@""
	.align	16
	.zero		1024


//--------------------- .nv.shared._ZN2at6native55_GLOBAL__N__0955718d_22_SparseCsrTensorMath_cu_868dd54534reduce_sparse_csr_dim1_cuda_kernelIN3c107complexIdEElNS1_14ReductionMulOpIS5_EES5_EEvPT2_PKT_PKT0_SF_lT1_ --------------------------
	.section	.nv.shared._ZN2at6native55_GLOBAL__N__0955718d_22_SparseCsrTensorMath_cu_868dd54534reduce_sparse_csr_dim1_cuda_kernelIN3c107complexIdEElNS1_14ReductionMulOpIS5_EES5_EEvPT2_PKT_PKT0_SF_lT1_,"aw",@nobits
	.sectionflags	@""
	.align	16
	.zero		1024


//--------------------- .nv.shared._ZN2at6native55_GLOBAL__N__0955718d_22_SparseCsrTensorMath_cu_868dd54534reduce_sparse_csr_dim1_cuda_kernelIN3c107complexIdEEiNS1_14ReductionMulOpIS5_EES5_EEvPT2_PKT_PKT0_SF_lT1_ --------------------------
	.section	.nv.shared._ZN2at6native55_GLOBAL__N__0955718d_22_SparseCsrTensorMath_cu_868dd54534reduce_sparse_csr_dim1_cuda_kernelIN3c107complexIdEEiNS1_14ReductionMulOpIS5_EES5_EEvPT2_PKT_PKT0_SF_lT1_,"aw",@nobits
	.sectionflags	@""
	.align	16
	.zero		1024


//--------------------- .nv.shared._ZN2at6native55_GLOBAL__N__0955718d_22_SparseCsrTensorMath_cu_868dd54534reduce_sparse_csr_dim0_cuda_kernelIN3c107complexIdEElNS1_14ReductionMulOpIS5_EES5_EEvPT2_PKT0_lPKT_SC_lT1_ --------------------------
	.section	.nv.shared._ZN2at6native55_GLOBAL__N__0955718d_22_SparseCsrTensorMath_cu_868dd54534reduce_sparse_csr_dim0_cuda_kernelIN3c107complexIdEElNS1_14ReductionMulOpIS5_EES5_EEvPT2_PKT0_lPKT_SC_lT1_,"aw",@nobits
	.sectionflags	@""
	.align	16
	.zero		1024


//--------------------- .nv.shared._ZN2at6native55_GLOBAL__N__0955718d_22_SparseCsrTensorMath_cu_868dd54534reduce_sparse_csr_dim0_cuda_kernelIN3c107complexIdEEiNS1_14ReductionMulOpIS5_EES5_EEvPT2_PKT0_lPKT_SC_lT1_ --------------------------
	.section	.nv.shared._ZN2at6native55_GLOBAL__N__0955718d_22_SparseCsrTensorMath_cu_868dd54534reduce_sparse_csr_dim0_cuda_kernelIN3c107complexIdEEiNS1_14ReductionMulOpIS5_EES5_EEvPT2_PKT0_lPKT_SC_lT1_,"aw",@nobits
	.sectionflags	@""
	.align	16
	.zero		1024


//--------------------- .nv.shared._ZN2at6native55_GLOBAL__N__0955718d_22_SparseCsrTensorMath_cu_868dd54534reduce_sparse_csr_dim1_cuda_kernelIflNS1_14ReductionMulOpIfEEfEEvPT2_PKT_PKT0_SC_lT1_ --------------------------
	.section	.nv.shared._ZN2at6native55_GLOBAL__N__0955718d_22_SparseCsrTensorMath_cu_868dd54534reduce_sparse_csr_dim1_cuda_kernelIflNS1_14ReductionMulOpIfEEfEEvPT2_PKT_PKT0_SC_lT1_,"aw",@nobits
	.sectionflags	@""
	.align	16
	.zero		1024


//--------------------- .nv.shared._ZN2at6native55_GLOBAL__N__0955718d_22_SparseCsrTensorMath_cu_868dd54534reduce_sparse_csr_dim1_cuda_kernelIfiNS1_14ReductionMulOpIfEEfEEvPT2_PKT_PKT0_SC_lT1_ --------------------------
	.section	.nv.shared._ZN2at6native55_GLOBAL__N__0955718d_22_SparseCsrTensorMath_cu_868dd54534reduce_sparse_csr_dim1_cuda_kernelIfiNS1_14ReductionMulOpIfEEfEEvPT2_PKT_PKT0_SC_lT1_,"aw",@nobits
	.sectionflags	@""
	.align	16
	.zero		1024


//--------------------- .nv.shared._ZN2at6native55_GLOBAL__N__0955718d_22_SparseCsrTensorMath_cu_868dd54534reduce_sparse_csr_dim0_cuda_kernelIflNS1_14ReductionMulOpIfEEfEEvPT2_PKT0_lPKT_S9_lT1_ --------------------------
	.section	.nv.shared._ZN2at6native55_GLOBAL__N__0955718d_22_SparseCsrTensorMath_cu_868dd54534reduce_sparse_csr_dim0_cuda_kernelIflNS1_14ReductionMulOpIfEEfEEvPT2_PKT0_lPKT_S9_lT1_,"aw",@nobits
	.sectionflags	@""
	.align	16
	.zero		1024


//--------------------- .nv.shared._ZN2at6native55_GLOBAL__N__0955718d_22_SparseCsrTensorMath_cu_868dd54534reduce_sparse_csr_dim0_cuda_kernelIfiNS1_14ReductionMulOpIfEEfEEvPT2_PKT0_lPKT_S9_lT1_ --------------------------
	.section	.nv.shared._ZN2at6native55_GLOBAL__N__0955718d_22_SparseCsrTensorMath_cu_868dd54534reduce_sparse_csr_dim0_cuda_kernelIfiNS1_14ReductionMulOpIfEEfEEvPT2_PKT0_lPKT_S9_lT1_,"aw",@nobits
	.sectionflags	@""
	.align	16
	.zero		1024


//--------------------- .nv.shared._ZN2at6native55_GLOBAL__N__0955718d_22_SparseCsrTensorMath_cu_868dd54534reduce_sparse_csr_dim1_cuda_kernelIdlNS1_14ReductionMulOpIdEEdEEvPT2_PKT_PKT0_SC_lT1_ --------------------------
	.section	.nv.shared._ZN2at6native55_GLOBAL__N__0955718d_22_SparseCsrTensorMath_cu_868dd54534reduce_sparse_csr_dim1_cuda_kernelIdlNS1_14ReductionMulOpIdEEdEEvPT2_PKT_PKT0_SC_lT1_,"aw",@nobits
	.sectionflags	@""
	.align	16
	.zero		1024


//--------------------- .nv.shared._ZN2at6native55_GLOBAL__N__0955718d_22_SparseCsrTensorMath_cu_868dd54534reduce_sparse_csr_dim1_cuda_kernelIdiNS1_14ReductionMulOpIdEEdEEvPT2_PKT_PKT0_SC_lT1_ --------------------------
	.section	.nv.shared._ZN2at6native55_GLOBAL__N__0955718d_22_SparseCsrTensorMath_cu_868dd54534reduce_sparse_csr_dim1_cuda_kernelIdiNS1_14ReductionMulOpIdEEdEEvPT2_PKT_PKT0_SC_lT1_,"aw",@nobits
	.sectionflags	@""
	.align	16
	.zero		1024


//--------------------- .nv.shared._ZN2at6native55_GLOBAL__N__0955718d_22_SparseCsrTensorMath_cu_868dd54534reduce_sparse_csr_dim0_cuda_kernelIdlNS1_14ReductionMulOpIdEEdEEvPT2_PKT0_lPKT_S9_lT1_ --------------------------
	.section	.nv.shared._ZN2at6native55_GLOBAL__N__0955718d_22_SparseCsrTensorMath_cu_868dd54534reduce_sparse_csr_dim0_cuda_kernelIdlNS1_14ReductionMulOpIdEEdEEvPT2_PKT0_lPKT_S9_lT1_,"aw",@nobits
	.sectionflags	@""
	.align	16
	.zero		1024


//--------------------- .nv.shared._ZN2at6native55_GLOBAL__N__0955718d_22_SparseCsrTensorMath_cu_868dd54534reduce_sparse_csr_dim0_cuda_kernelIdiNS1_14ReductionMulOpIdEEdEEvPT2_PKT0_lPKT_S9_lT1_ --------------------------
	.section	.nv.shared._ZN2at6native55_GLOBAL__N__0955718d_22_SparseCsrTensorMath_cu_868dd54534reduce_sparse_csr_dim0_cuda_kernelIdiNS1_14ReductionMulOpIdEEdEEvPT2_PKT0_lPKT_S9_lT1_,"aw",@nobits
	.sectionflags	@""
	.align	16
	.zero		1024


//--------------------- .nv.shared._ZN2at6native55_GLOBAL__N__0955718d_22_SparseCsrTensorMath_cu_868dd54534reduce_sparse_csr_dim1_cuda_kernelIslNS1_14ReductionMulOpIsEElEEvPT2_PKT_PKT0_SC_lT1_ --------------------------
	.section	.nv.shared._ZN2at6native55_GLOBAL__N__0955718d_22_SparseCsrTensorMath_cu_868dd54534reduce_sparse_csr_dim1_cuda_kernelIslNS1_14ReductionMulOpIsEElEEvPT2_PKT_PKT0_SC_lT1_,"aw",@nobits
	.sectionflags	@""
	.align	16
	.zero		1024


//--------------------- .nv.shared._ZN2at6native55_GLOBAL__N__0955718d_22_SparseCsrTensorMath_cu_868dd54534reduce_sparse_csr_dim1_cuda_kernelIsiNS1_14ReductionMulOpIsEElEEvPT2_PKT_PKT0_SC_lT1_ --------------------------
	.section	.nv.shared._ZN2at6native55_GLOBAL__N__0955718d_22_SparseCsrTensorMath_cu_868dd54534reduce_sparse_csr_dim1_cuda_kernelIsiNS1_14ReductionMulOpIsEElEEvPT2_PKT_PKT0_SC_lT1_,"aw",@nobits
	.sectionflags	@""
	.align	16
	.zero		1024


//--------------------- .nv.shared._ZN2at6native55_GLOBAL__N__0955718d_22_SparseCsrTensorMath_cu_868dd54534reduce_sparse_csr_dim0_cuda_kernelIslNS1_14ReductionMulOpIsEElEEvPT2_PKT0_lPKT_S9_lT1_ --------------------------
	.section	.nv.shared._ZN2at6native55_GLOBAL__N__0955718d_22_SparseCsrTensorMath_cu_868dd54534reduce_sparse_csr_dim0_cuda_kernelIslNS1_14ReductionMulOpIsEElEEvPT2_PKT0_lPKT_S9_lT1_,"aw",@nobits
	.sectionflags	@""
	.align	16
	.zero		1024


//--------------------- .nv.shared._ZN2at6native55_GLOBAL__N__0955718d_22_SparseCsrTensorMath_cu_868dd54534reduce_sparse_csr_dim0_cuda_kernelIsiNS1_14ReductionMulOpIsEElEEvPT2_PKT0_lPKT_S9_lT1_ --------------------------
	.section	.nv.shared._ZN2at6native55_GLOBAL__N__0955718d_22_SparseCsrTensorMath_cu_868dd54534reduce_sparse_csr_dim0_cuda_kernelIsiNS1_14ReductionMulOpIsEElEEvPT2_PKT0_lPKT_S9_lT1_,"aw",@nobits
	.sectionflags	@""
	.align	16
	.zero		1024


//--------------------- .nv.shared._ZN2at6native55_GLOBAL__N__0955718d_22_SparseCsrTensorMath_cu_868dd54534reduce_sparse_csr_dim1_cuda_kernelIllNS1_14ReductionMulOpIlEElEEvPT2_PKT_PKT0_SC_lT1_ --------------------------
	.section	.nv.shared._ZN2at6native55_GLOBAL__N__0955718d_22_SparseCsrTensorMath_cu_868dd54534reduce_sparse_csr_dim1_cuda_kernelIllNS1_14ReductionMulOpIlEElEEvPT2_PKT_PKT0_SC_lT1_,"aw",@nobits
	.sectionflags	@""
	.align	16
	.zero		1024


//--------------------- .nv.shared._ZN2at6native55_GLOBAL__N__0955718d_22_SparseCsrTensorMath_cu_868dd54534reduce_sparse_csr_dim1_cuda_kernelIliNS1_14ReductionMulOpIlEElEEvPT2_PKT_PKT0_SC_lT1_ --------------------------
	.section	.nv.shared._ZN2at6native55_GLOBAL__N__0955718d_22_SparseCsrTensorMath_cu_868dd54534reduce_sparse_csr_dim1_cuda_kernelIliNS1_14ReductionMulOpIlEElEEvPT2_PKT_PKT0_SC_lT1_,"aw",@nobits
	.sectionflags	@""
	.align	16
	.zero		1024


//--------------------- .nv.shared._ZN2at6native55_GLOBAL__N__0955718d_22_SparseCsrTensorMath_cu_868dd54534reduce_sparse_csr_dim0_cuda_kernelIllNS1_14ReductionMulOpIlEElEEvPT2_PKT0_lPKT_S9_lT1_ --------------------------
	.section	.nv.shared._ZN2at6native55_GLOBAL__N__0955718d_22_SparseCsrTensorMath_cu_868dd54534reduce_sparse_csr_dim0_cuda_kernelIllNS1_14ReductionMulOpIlEElEEvPT2_PKT0_lPKT_S9_lT1_,"aw",@nobits
	.sectionflags	@""
	.align	16
	.zero		1024


//--------------------- .nv.shared._ZN2at6native55_GLOBAL__N__0955718d_22_SparseCsrTensorMath_cu_868dd54534reduce_sparse_csr_dim0_cuda_kernelIliNS1_14ReductionMulOpIlEElEEvPT2_PKT0_lPKT_S9_lT1_ --------------------------
	.section	.nv.shared._ZN2at6native55_GLOBAL__N__0955718d_22_SparseCsrTensorMath_cu_868dd54534reduce_sparse_csr_dim0_cuda_kernelIliNS1_14ReductionMulOpIlEElEEvPT2_PKT0_lPKT_S9_lT1_,"aw",@nobits
	.sectionflags	@""
	.align	16
	.zero		1024


//--------------------- .nv.shared._ZN2at6native55_GLOBAL__N__0955718d_22_SparseCsrTensorMath_cu_868dd54534reduce_sparse_csr_dim1_cuda_kernelIilNS1_14ReductionMulOpIiEElEEvPT2_PKT_PKT0_SC_lT1_ --------------------------
	.section	.nv.shared._ZN2at6native55_GLOBAL__N__0955718d_22_SparseCsrTensorMath_cu_868dd54534reduce_sparse_csr_dim1_cuda_kernelIilNS1_14ReductionMulOpIiEElEEvPT2_PKT_PKT0_SC_lT1_,"aw",@nobits
	.sectionflags	@""
	.align	16
	.zero		1024


//--------------------- .nv.shared._ZN2at6native55_GLOBAL__N__0955718d_22_SparseCsrTensorMath_cu_868dd54534reduce_sparse_csr_dim1_cuda_kernelIiiNS1_14ReductionMulOpIiEElEEvPT2_PKT_PKT0_SC_lT1_ --------------------------
	.section	.nv.shared._ZN2at6native55_GLOBAL__N__0955718d_22_SparseCsrTensorMath_cu_868dd54534reduce_sparse_csr_dim1_cuda_kernelIiiNS1_14ReductionMulOpIiEElEEvPT2_PKT_PKT0_SC_lT1_,"aw",@nobits
	.sectionflags	@""
	.align	16
	.zero		1024


//--------------------- .nv.shared._ZN2at6native55_GLOBAL__N__0955718d_22_SparseCsrTensorMath_cu_868dd54534reduce_sparse_csr_dim0_cuda_kernelIilNS1_14ReductionMulOpIiEElEEvPT2_PKT0_lPKT_S9_lT1_ --------------------------
	.section	.nv.shared._ZN2at6native55_GLOBAL__N__0955718d_22_SparseCsrTensorMath_cu_868dd54534reduce_sparse_csr_dim0_cuda_kernelIilNS1_14ReductionMulOpIiEElEEvPT2_PKT0_lPKT_S9_lT1_,"aw",@nobits
	.sectionflags	@""
	.align	16
	.zero		1024


//--------------------- .nv.shared._ZN2at6native55_GLOBAL__N__0955718d_22_SparseCsrTensorMath_cu_868dd54534reduce_sparse_csr_dim0_cuda_kernelIiiNS1_14ReductionMulOpIiEElEEvPT2_PKT0_lPKT_S9_lT1_ --------------------------
	.section	.nv.shared._ZN2at6native55_GLOBAL__N__0955718d_22_SparseCsrTensorMath_cu_868dd54534reduce_sparse_csr_dim0_cuda_kernelIiiNS1_14ReductionMulOpIiEElEEvPT2_PKT0_lPKT_S9_lT1_,"aw",@nobits
	.sectionflags	@""
	.align	16
	.zero		1024


//--------------------- .nv.shared._ZN2at6native55_GLOBAL__N__0955718d_22_SparseCsrTensorMath_cu_868dd54534reduce_sparse_csr_dim1_cuda_kernelIalNS1_14ReductionMulOpIaEElEEvPT2_PKT_PKT0_SC_lT1_ --------------------------
	.section	.nv.shared._ZN2at6native55_GLOBAL__N__0955718d_22_SparseCsrTensorMath_cu_868dd54534reduce_sparse_csr_dim1_cuda_kernelIalNS1_14ReductionMulOpIaEElEEvPT2_PKT_PKT0_SC_lT1_,"aw",@nobits
	.sectionflags	@""
	.align	16
	.zero		1024


//--------------------- .nv.shared._ZN2at6native55_GLOBAL__N__0955718d_22_SparseCsrTensorMath_cu_868dd54534reduce_sparse_csr_dim1_cuda_kernelIaiNS1_14ReductionMulOpIaEElEEvPT2_PKT_PKT0_SC_lT1_ --------------------------
	.section	.nv.shared._ZN2at6native55_GLOBAL__N__0955718d_22_SparseCsrTensorMath_cu_868dd54534reduce_sparse_csr_dim1_cuda_kernelIaiNS1_14ReductionMulOpIaEElEEvPT2_PKT_PKT0_SC_lT1_,"aw",@nobits
	.sectionflags	@""
	.align	16
	.zero		1024


//--------------------- .nv.shared._ZN2at6native55_GLOBAL__N__0955718d_22_SparseCsrTensorMath_cu_868dd54534reduce_sparse_csr_dim0_cuda_kernelIalNS1_14ReductionMulOpIaEElEEvPT2_PKT0_lPKT_S9_lT1_ --------------------------
	.section	.nv.shared._ZN2at6native55_GLOBAL__N__0955718d_22_SparseCsrTensorMath_cu_868dd54534reduce_sparse_csr_dim0_cuda_kernelIalNS1_14ReductionMulOpIaEElEEvPT2_PKT0_lPKT_S9_lT1_,"aw",@nobits
	.sectionflags	@""
	.align	16
	.zero		1024


//--------------------- .nv.shared._ZN2at6native55_GLOBAL__N__0955718d_22_SparseCsrTensorMath_cu_868dd54534reduce_sparse_csr_dim0_cuda_kernelIaiNS1_14ReductionMulOpIaEElEEvPT2_PKT0_lPKT_S9_lT1_ --------------------------
	.section	.nv.shared._ZN2at6native55_GLOBAL__N__0955718d_22_SparseCsrTensorMath_cu_868dd54534reduce_sparse_csr_dim0_cuda_kernelIaiNS1_14ReductionMulOpIaEElEEvPT2_PKT0_lPKT_S9_lT1_,"aw",@nobits
	.sectionflags	@""
	.align	16
	.zero		1024


//--------------------- .nv.shared._ZN2at6native55_GLOBAL__N__0955718d_22_SparseCsrTensorMath_cu_868dd54534reduce_sparse_csr_dim1_cuda_kernelIhlNS1_14ReductionMulOpIhEElEEvPT2_PKT_PKT0_SC_lT1_ --------------------------
	.section	.nv.shared._ZN2at6native55_GLOBAL__N__0955718d_22_SparseCsrTensorMath_cu_868dd54534reduce_sparse_csr_dim1_cuda_kernelIhlNS1_14ReductionMulOpIhEElEEvPT2_PKT_PKT0_SC_lT1_,"aw",@nobits
	.sectionflags	@""
	.align	16
	.zero		1024


//--------------------- .nv.shared._ZN2at6native55_GLOBAL__N__0955718d_22_SparseCsrTensorMath_cu_868dd54534reduce_sparse_csr_dim1_cuda_kernelIhiNS1_14ReductionMulOpIhEElEEvPT2_PKT_PKT0_SC_lT1_ --------------------------
	.section	.nv.shared._ZN2at6native55_GLOBAL__N__0955718d_22_SparseCsrTensorMath_cu_868dd54534reduce_sparse_csr_dim1_cuda_kernelIhiNS1_14ReductionMulOpIhEElEEvPT2_PKT_PKT0_SC_lT1_,"aw",@nobits
	.sectionflags	@""
	.align	16
	.zero		1024


//--------------------- .nv.shared._ZN2at6native55_GLOBAL__N__0955718d_22_SparseCsrTensorMath_cu_868dd54534reduce_sparse_csr_dim0_cuda_kernelIhlNS1_14ReductionMulOpIhEElEEvPT2_PKT0_lPKT_S9_lT1_ --------------------------
	.section	.nv.shared._ZN2at6native55_GLOBAL__N__0955718d_22_SparseCsrTensorMath_cu_868dd54534reduce_sparse_csr_dim0_cuda_kernelIhlNS1_14ReductionMulOpIhEElEEvPT2_PKT0_lPKT_S9_lT1_,"aw",@nobits
	.sectionflags	@""
	.align	16
	.zero		1024


//--------------------- .nv.shared._ZN2at6native55_GLOBAL__N__0955718d_22_SparseCsrTensorMath_cu_868dd54534reduce_sparse_csr_dim0_cuda_kernelIhiNS1_14ReductionMulOpIhEElEEvPT2_PKT0_lPKT_S9_lT1_ --------------------------
	.section	.nv.shared._ZN2at6native55_GLOBAL__N__0955718d_22_SparseCsrTensorMath_cu_868dd54534reduce_sparse_csr_dim0_cuda_kernelIhiNS1_14ReductionMulOpIhEElEEvPT2_PKT0_lPKT_S9_lT1_,"aw",@nobits
	.sectionflags	@""
	.align	16
	.zero		1024


//--------------------- .nv.shared._ZN2at6native55_GLOBAL__N__0955718d_22_SparseCsrTensorMath_cu_868dd54534reduce_sparse_csr_dim1_cuda_kernelIN3c108BFloat16ElNS1_14ReductionAddOpIfEEfEEvPT2_PKT_PKT0_SE_lT1_ --------------------------
	.section	.nv.shared._ZN2at6native55_GLOBAL__N__0955718d_22_SparseCsrTensorMath_cu_868dd54534reduce_sparse_csr_dim1_cuda_kernelIN3c108BFloat16ElNS1_14ReductionAddOpIfEEfEEvPT2_PKT_PKT0_SE_lT1_,"aw",@nobits
	.sectionflags	@""
	.align	16
	.zero		1024


//--------------------- .nv.shared._ZN2at6native55_GLOBAL__N__0955718d_22_SparseCsrTensorMath_cu_868dd54534reduce_sparse_csr_dim1_cuda_kernelIN3c108BFloat16EiNS1_14ReductionAddOpIfEEfEEvPT2_PKT_PKT0_SE_lT1_ --------------------------
	.section	.nv.shared._ZN2at6native55_GLOBAL__N__0955718d_22_SparseCsrTensorMath_cu_868dd54534reduce_sparse_csr_dim1_cuda_kernelIN3c108BFloat16EiNS1_14ReductionAddOpIfEEfEEvPT2_PKT_PKT0_SE_lT1_,"aw",@nobits
	.sectionflags	@""
	.align	16
	.zero		1024


//--------------------- .nv.shared._ZN2at6native55_GLOBAL__N__0955718d_22_SparseCsrTensorMath_cu_868dd54534reduce_sparse_csr_dim0_cuda_kernelIN3c108BFloat16ElNS1_14ReductionAddOpIfEEfEEvPT2_PKT0_lPKT_SB_lT1_ --------------------------
	.section	.nv.shared._ZN2at6native55_GLOBAL__N__0955718d_22_SparseCsrTensorMath_cu_868dd54534reduce_sparse_csr_dim0_cuda_kernelIN3c108BFloat16ElNS1_14ReductionAddOpIfEEfEEvPT2_PKT0_lPKT_SB_lT1_,"aw",@nobits
	.sectionflags	@""
	.align	16
	.zero		1024


//--------------------- .nv.shared._ZN2at6native55_GLOBAL__N__0955718d_22_SparseCsrTensorMath_cu_868dd54534reduce_sparse_csr_dim0_cuda_kernelIN3c108BFloat16EiNS1_14ReductionAddOpIfEEfEEvPT2_PKT0_lPKT_SB_lT1_ --------------------------
	.section	.nv.shared._ZN2at6native55_GLOBAL__N__0955718d_22_SparseCsrTensorMath_cu_868dd54534reduce_sparse_csr_dim0_cuda_kernelIN3c108BFloat16EiNS1_14ReductionAddOpIfEEfEEvPT2_PKT0_lPKT_SB_lT1_,"aw",@nobits
	.sectionflags	@""
	.align	16
	.zero		1024


//--------------------- .nv.shared._ZN2at6native55_GLOBAL__N__0955718d_22_SparseCsrTensorMath_cu_868dd54534reduce_sparse_csr_dim1_cuda_kernelIN3c104HalfElNS1_14ReductionAddOpIfEEfEEvPT2_PKT_PKT0_SE_lT1_ --------------------------
	.section	.nv.shared._ZN2at6native55_GLOBAL__N__0955718d_22_SparseCsrTensorMath_cu_868dd54534reduce_sparse_csr_dim1_cuda_kernelIN3c104HalfElNS1_14ReductionAddOpIfEEfEEvPT2_PKT_PKT0_SE_lT1_,"aw",@nobits
	.sectionflags	@""
	.align	16
	.zero		1024


//--------------------- .nv.shared._ZN2at6native55_GLOBAL__N__0955718d_22_SparseCsrTensorMath_cu_868dd54534reduce_sparse_csr_dim1_cuda_kernelIN3c104HalfEiNS1_14ReductionAddOpIfEEfEEvPT2_PKT_PKT0_SE_lT1_ --------------------------
	.section	.nv.shared._ZN2at6native55_GLOBAL__N__0955718d_22_SparseCsrTensorMath_cu_868dd54534reduce_sparse_csr_dim1_cuda_kernelIN3c104HalfEiNS1_14ReductionAddOpIfEEfEEvPT2_PKT_PKT0_SE_lT1_,"aw",@nobits
	.sectionflags	@""
	.align	16
	.zero		1024


//--------------------- .nv.shared._ZN2at6native55_GLOBAL__N__0955718d_22_SparseCsrTensorMath_cu_868dd54534reduce_sparse_csr_dim0_cuda_kernelIN3c104HalfElNS1_14ReductionAddOpIfEEfEEvPT2_PKT0_lPKT_SB_lT1_ --------------------------
	.section	.nv.shared._ZN2at6native55_GLOBAL__N__0955718d_22_SparseCsrTensorMath_cu_868dd54534reduce_sparse_csr_dim0_cuda_kernelIN3c104HalfElNS1_14ReductionAddOpIfEEfEEvPT2_PKT0_lPKT_SB_lT1_,"aw",@nobits
	.sectionflags	@""
	.align	16
	.zero		1024


//--------------------- .nv.shared._ZN2at6native55_GLOBAL__N__0955718d_22_SparseCsrTensorMath_cu_868dd54534reduce_sparse_csr_dim0_cuda_kernelIN3c104HalfEiNS1_14ReductionAddOpIfEEfEEvPT2_PKT0_lPKT_SB_lT1_ --------------------------
	.section	.nv.shared._ZN2at6native55_GLOBAL__N__0955718d_22_SparseCsrTensorMath_cu_868dd54534reduce_sparse_csr_dim0_cuda_kernelIN3c104HalfEiNS1_14ReductionAddOpIfEEfEEvPT2_PKT0_lPKT_SB_lT1_,"aw",@nobits
	.sectionflags	@""
	.align	16
	.zero		1024


//--------------------- .nv.shared._ZN2at6native55_GLOBAL__N__0955718d_22_SparseCsrTensorMath_cu_868dd54534reduce_sparse_csr_dim1_cuda_kernelIN3c107complexIfEElNS1_14ReductionAddOpIS5_EES5_EEvPT2_PKT_PKT0_SF_lT1_ --------------------------
	.section	.nv.shared._ZN2at6native55_GLOBAL__N__0955718d_22_SparseCsrTensorMath_cu_868dd54534reduce_sparse_csr_dim1_cuda_kernelIN3c107complexIfEElNS1_14ReductionAddOpIS5_EES5_EEvPT2_PKT_PKT0_SF_lT1_,"aw",@nobits
	.sectionflags	@""
	.align	16
	.zero		1024


//--------------------- .nv.shared._ZN2at6native55_GLOBAL__N__0955718d_22_SparseCsrTensorMath_cu_868dd54534reduce_sparse_csr_dim1_cuda_kernelIN3c107complexIfEEiNS1_14ReductionAddOpIS5_EES5_EEvPT2_PKT_PKT0_SF_lT1_ --------------------------
	.section	.nv.shared._ZN2at6native55_GLOBAL__N__0955718d_22_SparseCsrTensorMath_cu_868dd54534reduce_sparse_csr_dim1_cuda_kernelIN3c107complexIfEEiNS1_14ReductionAddOpIS5_EES5_EEvPT2_PKT_PKT0_SF_lT1_,"aw",@nobits
	.sectionflags	@""
	.align	16
	.zero		1024


//--------------------- .nv.shared._ZN2at6native55_GLOBAL__N__0955718d_22_SparseCsrTensorMath_cu_868dd54534reduce_sparse_csr_dim0_cuda_kernelIN3c107complexIfEElNS1_14ReductionAddOpIS5_EES5_EEvPT2_PKT0_lPKT_SC_lT1_ --------------------------
	.section	.nv.shared._ZN2at6native55_GLOBAL__N__0955718d_22_SparseCsrTensorMath_cu_868dd54534reduce_sparse_csr_dim0_cuda_kernelIN3c107complexIfEElNS1_14ReductionAddOpIS5_EES5_EEvPT2_PKT0_lPKT_SC_lT1_,"aw",@nobits
	.sectionflags	@""
	.align	16
	.zero		1024


//--------------------- .nv.shared._ZN2at6native55_GLOBAL__N__0955718d_22_SparseCsrTensorMath_cu_868dd54534reduce_sparse_csr_dim0_cuda_kernelIN3c107complexIfEEiNS1_14ReductionAddOpIS5_EES5_EEvPT2_PKT0_lPKT_SC_lT1_ --------------------------
	.section	.nv.shared._ZN2at6native55_GLOBAL__N__0955718d_22_SparseCsrTensorMath_cu_868dd54534reduce_sparse_csr_dim0_cuda_kernelIN3c107complexIfEEiNS1_14ReductionAddOpIS5_EES5_EEvPT2_PKT0_lPKT_SC_lT1_,"aw",@nobits
	.sectionflags	@""
	.align	16
	.zero		1024


//--------------------- .nv.shared._ZN2at6native55_GLOBAL__N__0955718d_22_SparseCsrTensorMath_cu_868dd54534reduce_sparse_csr_dim1_cuda_kernelIN3c107complexIdEElNS1_14ReductionAddOpIS5_EES5_EEvPT2_PKT_PKT0_SF_lT1_ --------------------------
	.section	.nv.shared._ZN2at6native55_GLOBAL__N__0955718d_22_SparseCsrTensorMath_cu_868dd54534reduce_sparse_csr_dim1_cuda_kernelIN3c107complexIdEElNS1_14ReductionAddOpIS5_EES5_EEvPT2_PKT_PKT0_SF_lT1_,"aw",@nobits
	.sectionflags	@""
	.align	16
	.zero		1024


//--------------------- .nv.shared._ZN2at6native55_GLOBAL__N__0955718d_22_SparseCsrTensorMath_cu_868dd54534reduce_sparse_csr_dim1_cuda_kernelIN3c107complexIdEEiNS1_14ReductionAddOpIS5_EES5_EEvPT2_PKT_PKT0_SF_lT1_ --------------------------
	.section	.nv.shared._ZN2at6native55_GLOBAL__N__0955718d_22_SparseCsrTensorMath_cu_868dd54534reduce_sparse_csr_dim1_cuda_kernelIN3c107complexIdEEiNS1_14ReductionAddOpIS5_EES5_EEvPT2_PKT_PKT0_SF_lT1_,"aw",@nobits
	.sectionflags	@""
	.align	16
	.zero		1024


//--------------------- .nv.shared._ZN2at6native55_GLOBAL__N__0955718d_22_SparseCsrTensorMath_cu_868dd54534reduce_sparse_csr_dim0_cuda_kernelIN3c107complexIdEElNS1_14ReductionAddOpIS5_EES5_EEvPT2_PKT0_lPKT_SC_lT1_ --------------------------
	.section	.nv.shared._ZN2at6native55_GLOBAL__N__0955718d_22_SparseCsrTensorMath_cu_868dd54534reduce_sparse_csr_dim0_cuda_kernelIN3c107complexIdEElNS1_14ReductionAddOpIS5_EES5_EEvPT2_PKT0_lPKT_SC_lT1_,"aw",@nobits
	.sectionflags	@""
	.align	16
	.zero		1024


//--------------------- .nv.shared._ZN2at6native55_GLOBAL__N__0955718d_22_SparseCsrTensorMath_cu_868dd54534reduce_sparse_csr_dim0_cuda_kernelIN3c107complexIdEEiNS1_14ReductionAddOpIS5_EES5_EEvPT2_PKT0_lPKT_SC_lT1_ --------------------------
	.section	.nv.shared._ZN2at6native55_GLOBAL__N__0955718d_22_SparseCsrTensorMath_cu_868dd54534reduce_sparse_csr_dim0_cuda_kernelIN3c107complexIdEEiNS1_14ReductionAddOpIS5_EES5_EEvPT2_PKT0_lPKT_SC_lT1_,"aw",@nobits
	.sectionflags	@""
	.align	16
	.zero		1024


//--------------------- .nv.shared._ZN2at6native55_GLOBAL__N__0955718d_22_SparseCsrTensorMath_cu_868dd54534reduce_sparse_csr_dim1_cuda_kernelIflNS1_14ReductionAddOpIfEEfEEvPT2_PKT_PKT0_SC_lT1_ --------------------------
	.section	.nv.shared._ZN2at6native55_GLOBAL__N__0955718d_22_SparseCsrTensorMath_cu_868dd54534reduce_sparse_csr_dim1_cuda_kernelIflNS1_14ReductionAddOpIfEEfEEvPT2_PKT_PKT0_SC_lT1_,"aw",@nobits
	.sectionflags	@""
	.align	16
	.zero		1024


//--------------------- .nv.shared._ZN2at6native55_GLOBAL__N__0955718d_22_SparseCsrTensorMath_cu_868dd54534reduce_sparse_csr_dim1_cuda_kernelIfiNS1_14ReductionAddOpIfEEfEEvPT2_PKT_PKT0_SC_lT1_ --------------------------
	.section	.nv.shared._ZN2at6native55_GLOBAL__N__0955718d_22_SparseCsrTensorMath_cu_868dd54534reduce_sparse_csr_dim1_cuda_kernelIfiNS1_14ReductionAddOpIfEEfEEvPT2_PKT_PKT0_SC_lT1_,"aw",@nobits
	.sectionflags	@""
	.align	16
	.zero		1024


//--------------------- .nv.shared._ZN2at6native55_GLOBAL__N__0955718d_22_SparseCsrTensorMath_cu_868dd54534reduce_sparse_csr_dim0_cuda_kernelIflNS1_14ReductionAddOpIfEEfEEvPT2_PKT0_lPKT_S9_lT1_ --------------------------
	.section	.nv.shared._ZN2at6native55_GLOBAL__N__0955718d_22_SparseCsrTensorMath_cu_868dd54534reduce_sparse_csr_dim0_cuda_kernelIflNS1_14ReductionAddOpIfEEfEEvPT2_PKT0_lPKT_S9_lT1_,"aw",@nobits
	.sectionflags	@""
	.align	16
	.zero		1024


//--------------------- .nv.shared._ZN2at6native55_GLOBAL__N__0955718d_22_SparseCsrTensorMath_cu_868dd54534reduce_sparse_csr_dim0_cuda_kernelIfiNS1_14ReductionAddOpIfEEfEEvPT2_PKT0_lPKT_S9_lT1_ --------------------------
	.section	.nv.shared._ZN2at6native55_GLOBAL__N__0955718d_22_SparseCsrTensorMath_cu_868dd54534reduce_sparse_csr_dim0_cuda_kernelIfiNS1_14ReductionAddOpIfEEfEEvPT2_PKT0_lPKT_S9_lT1_,"aw",@nobits
	.sectionflags	@""
	.align	16
	.zero		1024


//--------------------- .nv.shared._ZN2at6native55_GLOBAL__N__0955718d_22_SparseCsrTensorMath_cu_868dd54534reduce_sparse_csr_dim1_cuda_kernelIdlNS1_14ReductionAddOpIdEEdEEvPT2_PKT_PKT0_SC_lT1_ --------------------------
	.section	.nv.shared._ZN2at6native55_GLOBAL__N__0955718d_22_SparseCsrTensorMath_cu_868dd54534reduce_sparse_csr_dim1_cuda_kernelIdlNS1_14ReductionAddOpIdEEdEEvPT2_PKT_PKT0_SC_lT1_,"aw",@nobits
	.sectionflags	@""
	.align	16
	.zero		1024


//--------------------- .nv.shared._ZN2at6native55_GLOBAL__N__0955718d_22_SparseCsrTensorMath_cu_868dd54534reduce_sparse_csr_dim1_cuda_kernelIdiNS1_14ReductionAddOpIdEEdEEvPT2_PKT_PKT0_SC_lT1_ --------------------------
	.section	.nv.shared._ZN2at6native55_GLOBAL__N__0955718d_22_SparseCsrTensorMath_cu_868dd54534reduce_sparse_csr_dim1_cuda_kernelIdiNS1_14ReductionAddOpIdEEdEEvPT2_PKT_PKT0_SC_lT1_,"aw",@nobits
	.sectionflags	@""
	.align	16
	.zero		1024


//--------------------- .nv.shared._ZN2at6native55_GLOBAL__N__0955718d_22_SparseCsrTensorMath_cu_868dd54534reduce_sparse_csr_dim0_cuda_kernelIdlNS1_14ReductionAddOpIdEEdEEvPT2_PKT0_lPKT_S9_lT1_ --------------------------
	.section	.nv.shared._ZN2at6native55_GLOBAL__N__0955718d_22_SparseCsrTensorMath_cu_868dd54534reduce_sparse_csr_dim0_cuda_kernelIdlNS1_14ReductionAddOpIdEEdEEvPT2_PKT0_lPKT_S9_lT1_,"aw",@nobits
	.sectionflags	@""
	.align	16
	.zero		1024


//--------------------- .nv.shared._ZN2at6native55_GLOBAL__N__0955718d_22_SparseCsrTensorMath_cu_868dd54534reduce_sparse_csr_dim0_cuda_kernelIdiNS1_14ReductionAddOpIdEEdEEvPT2_PKT0_lPKT_S9_lT1_ --------------------------
	.section	.nv.shared._ZN2at6native55_GLOBAL__N__0955718d_22_SparseCsrTensorMath_cu_868dd54534reduce_sparse_csr_dim0_cuda_kernelIdiNS1_14ReductionAddOpIdEEdEEvPT2_PKT0_lPKT_S9_lT1_,"aw",@nobits
	.sectionflags	@""
	.align	16
	.zero		1024


//--------------------- .nv.shared._ZN2at6native55_GLOBAL__N__0955718d_22_SparseCsrTensorMath_cu_868dd54534reduce_sparse_csr_dim1_cuda_kernelIslNS1_14ReductionAddOpIlEElEEvPT2_PKT_PKT0_SC_lT1_ --------------------------
	.section	.nv.shared._ZN2at6native55_GLOBAL__N__0955718d_22_SparseCsrTensorMath_cu_868dd54534reduce_sparse_csr_dim1_cuda_kernelIslNS1_14ReductionAddOpIlEElEEvPT2_PKT_PKT0_SC_lT1_,"aw",@nobits
	.sectionflags	@""
	.align	16
	.zero		1024


//--------------------- .nv.shared._ZN2at6native55_GLOBAL__N__0955718d_22_SparseCsrTensorMath_cu_868dd54534reduce_sparse_csr_dim1_cuda_kernelIsiNS1_14ReductionAddOpIlEElEEvPT2_PKT_PKT0_SC_lT1_ --------------------------
	.section	.nv.shared._ZN2at6native55_GLOBAL__N__0955718d_22_SparseCsrTensorMath_cu_868dd54534reduce_sparse_csr_dim1_cuda_kernelIsiNS1_14ReductionAddOpIlEElEEvPT2_PKT_PKT0_SC_lT1_,"aw",@nobits
	.sectionflags	@""
	.align	16
	.zero		1024


//--------------------- .nv.shared._ZN2at6native55_GLOBAL__N__0955718d_22_SparseCsrTensorMath_cu_868dd54534reduce_sparse_csr_dim0_cuda_kernelIslNS1_14ReductionAddOpIlEElEEvPT2_PKT0_lPKT_S9_lT1_ --------------------------
	.section	.nv.shared._ZN2at6native55_GLOBAL__N__0955718d_22_SparseCsrTensorMath_cu_868dd54534reduce_sparse_csr_dim0_cuda_kernelIslNS1_14ReductionAddOpIlEElEEvPT2_PKT0_lPKT_S9_lT1_,"aw",@nobits
	.sectionflags	@""
	.align	16
	.zero		1024


//--------------------- .nv.shared._ZN2at6native55_GLOBAL__N__0955718d_22_SparseCsrTensorMath_cu_868dd54534reduce_sparse_csr_dim0_cuda_kernelIsiNS1_14ReductionAddOpIlEElEEvPT2_PKT0_lPKT_S9_lT1_ --------------------------
	.section	.nv.shared._ZN2at6native55_GLOBAL__N__0955718d_22_SparseCsrTensorMath_cu_868dd54534reduce_sparse_csr_dim0_cuda_kernelIsiNS1_14ReductionAddOpIlEElEEvPT2_PKT0_lPKT_S9_lT1_,"aw",@nobits
	.sectionflags	@""
	.align	16
	.zero		1024


//--------------------- .nv.shared._ZN2at6native55_GLOBAL__N__0955718d_22_SparseCsrTensorMath_cu_868dd54534reduce_sparse_csr_dim1_cuda_kernelIllNS1_14ReductionAddOpIlEElEEvPT2_PKT_PKT0_SC_lT1_ --------------------------
	.section	.nv.shared._ZN2at6native55_GLOBAL__N__0955718d_22_SparseCsrTensorMath_cu_868dd54534reduce_sparse_csr_dim1_cuda_kernelIllNS1_14ReductionAddOpIlEElEEvPT2_PKT_PKT0_SC_lT1_,"aw",@nobits
	.sectionflags	@""
	.align	16
	.zero		1024


//--------------------- .nv.shared._ZN2at6native55_GLOBAL__N__0955718d_22_SparseCsrTensorMath_cu_868dd54534reduce_sparse_csr_dim1_cuda_kernelIliNS1_14ReductionAddOpIlEElEEvPT2_PKT_PKT0_SC_lT1_ --------------------------
	.section	.nv.shared._ZN2at6native55_GLOBAL__N__0955718d_22_SparseCsrTensorMath_cu_868dd54534reduce_sparse_csr_dim1_cuda_kernelIliNS1_14ReductionAddOpIlEElEEvPT2_PKT_PKT0_SC_lT1_,"aw",@nobits
	.sectionflags	@""
	.align	16
	.zero		1024


//--------------------- .nv.shared._ZN2at6native55_GLOBAL__N__0955718d_22_SparseCsrTensorMath_cu_868dd54534reduce_sparse_csr_dim0_cuda_kernelIllNS1_14ReductionAddOpIlEElEEvPT2_PKT0_lPKT_S9_lT1_ --------------------------
	.section	.nv.shared._ZN2at6native55_GLOBAL__N__0955718d_22_SparseCsrTensorMath_cu_868dd54534reduce_sparse_csr_dim0_cuda_kernelIllNS1_14ReductionAddOpIlEElEEvPT2_PKT0_lPKT_S9_lT1_,"aw",@nobits
	.sectionflags	@""
	.align	16
	.zero		1024


//--------------------- .nv.shared._ZN2at6native55_GLOBAL__N__0955718d_22_SparseCsrTensorMath_cu_868dd54534reduce_sparse_csr_dim0_cuda_kernelIliNS1_14ReductionAddOpIlEElEEvPT2_PKT0_lPKT_S9_lT1_ --------------------------
	.section	.nv.shared._ZN2at6native55_GLOBAL__N__0955718d_22_SparseCsrTensorMath_cu_868dd54534reduce_sparse_csr_dim0_cuda_kernelIliNS1_14ReductionAddOpIlEElEEvPT2_PKT0_lPKT_S9_lT1_,"aw",@nobits
	.sectionflags	@""
	.align	16
	.zero		1024


//--------------------- .nv.shared._ZN2at6native55_GLOBAL__N__0955718d_22_SparseCsrTensorMath_cu_868dd54534reduce_sparse_csr_dim1_cuda_kernelIilNS1_14ReductionAddOpIlEElEEvPT2_PKT_PKT0_SC_lT1_ --------------------------
	.section	.nv.shared._ZN2at6native55_GLOBAL__N__0955718d_22_SparseCsrTensorMath_cu_868dd54534reduce_sparse_csr_dim1_cuda_kernelIilNS1_14ReductionAddOpIlEElEEvPT2_PKT_PKT0_SC_lT1_,"aw",@nobits
	.sectionflags	@""
	.align	16
	.zero		1024


//--------------------- .nv.shared._ZN2at6native55_GLOBAL__N__0955718d_22_SparseCsrTensorMath_cu_868dd54534reduce_sparse_csr_dim1_cuda_kernelIiiNS1_14ReductionAddOpIlEElEEvPT2_PKT_PKT0_SC_lT1_ --------------------------
	.section	.nv.shared._ZN2at6native55_GLOBAL__N__0955718d_22_SparseCsrTensorMath_cu_868dd54534reduce_sparse_csr_dim1_cuda_kernelIiiNS1_14ReductionAddOpIlEElEEvPT2_PKT_PKT0_SC_lT1_,"aw",@nobits
	.sectionflags	@""
	.align	16
	.zero		1024


//--------------------- .nv.shared._ZN2at6native55_GLOBAL__N__0955718d_22_SparseCsrTensorMath_cu_868dd54534reduce_sparse_csr_dim0_cuda_kernelIilNS1_14ReductionAddOpIlEElEEvPT2_PKT0_lPKT_S9_lT1_ --------------------------
	.section	.nv.shared._ZN2at6native55_GLOBAL__N__0955718d_22_SparseCsrTensorMath_cu_868dd54534reduce_sparse_csr_dim0_cuda_kernelIilNS1_14ReductionAddOpIlEElEEvPT2_PKT0_lPKT_S9_lT1_,"aw",@nobits
	.sectionflags	@""
	.align	16
	.zero		1024


//--------------------- .nv.shared._ZN2at6native55_GLOBAL__N__0955718d_22_SparseCsrTensorMath_cu_868dd54534reduce_sparse_csr_dim0_cuda_kernelIiiNS1_14ReductionAddOpIlEElEEvPT2_PKT0_lPKT_S9_lT1_ --------------------------
	.section	.nv.shared._ZN2at6native55_GLOBAL__N__0955718d_22_SparseCsrTensorMath_cu_868dd54534reduce_sparse_csr_dim0_cuda_kernelIiiNS1_14ReductionAddOpIlEElEEvPT2_PKT0_lPKT_S9_lT1_,"aw",@nobits
	.sectionflags	@""
	.align	16
	.zero		1024


//--------------------- .nv.shared._ZN2at6native55_GLOBAL__N__0955718d_22_SparseCsrTensorMath_cu_868dd54534reduce_sparse_csr_dim1_cuda_kernelIalNS1_14ReductionAddOpIlEElEEvPT2_PKT_PKT0_SC_lT1_ --------------------------
	.section	.nv.shared._ZN2at6native55_GLOBAL__N__0955718d_22_SparseCsrTensorMath_cu_868dd54534reduce_sparse_csr_dim1_cuda_kernelIalNS1_14ReductionAddOpIlEElEEvPT2_PKT_PKT0_SC_lT1_,"aw",@nobits
	.sectionflags	@""
	.align	16
	.zero		1024


//--------------------- .nv.shared._ZN2at6native55_GLOBAL__N__0955718d_22_SparseCsrTensorMath_cu_868dd54534reduce_sparse_csr_dim1_cuda_kernelIaiNS1_14ReductionAddOpIlEElEEvPT2_PKT_PKT0_SC_lT1_ --------------------------
	.section	.nv.shared._ZN2at6native55_GLOBAL__N__0955718d_22_SparseCsrTensorMath_cu_868dd54534reduce_sparse_csr_dim1_cuda_kernelIaiNS1_14ReductionAddOpIlEElEEvPT2_PKT_PKT0_SC_lT1_,"aw",@nobits
	.sectionflags	@""
	.align	16
	.zero		1024


//--------------------- .nv.shared._ZN2at6native55_GLOBAL__N__0955718d_22_SparseCsrTensorMath_cu_868dd54534reduce_sparse_csr_dim0_cuda_kernelIalNS1_14ReductionAddOpIlEElEEvPT2_PKT0_lPKT_S9_lT1_ --------------------------
	.section	.nv.shared._ZN2at6native55_GLOBAL__N__0955718d_22_SparseCsrTensorMath_cu_868dd54534reduce_sparse_csr_dim0_cuda_kernelIalNS1_14ReductionAddOpIlEElEEvPT2_PKT0_lPKT_S9_lT1_,"aw",@nobits
	.sectionflags	@""
	.align	16
	.zero		1024


//--------------------- .nv.shared._ZN2at6native55_GLOBAL__N__0955718d_22_SparseCsrTensorMath_cu_868dd54534reduce_sparse_csr_dim0_cuda_kernelIaiNS1_14ReductionAddOpIlEElEEvPT2_PKT0_lPKT_S9_lT1_ --------------------------
	.section	.nv.shared._ZN2at6native55_GLOBAL__N__0955718d_22_SparseCsrTensorMath_cu_868dd54534reduce_sparse_csr_dim0_cuda_kernelIaiNS1_14ReductionAddOpIlEElEEvPT2_PKT0_lPKT_S9_lT1_,"aw",@nobits
	.sectionflags	@""
	.align	16
	.zero		1024


//--------------------- .nv.shared._ZN2at6native55_GLOBAL__N__0955718d_22_SparseCsrTensorMath_cu_868dd54534reduce_sparse_csr_dim1_cuda_kernelIhlNS1_14ReductionAddOpIlEElEEvPT2_PKT_PKT0_SC_lT1_ --------------------------
	.section	.nv.shared._ZN2at6native55_GLOBAL__N__0955718d_22_SparseCsrTensorMath_cu_868dd54534reduce_sparse_csr_dim1_cuda_kernelIhlNS1_14ReductionAddOpIlEElEEvPT2_PKT_PKT0_SC_lT1_,"aw",@nobits
	.sectionflags	@""
	.align	16
	.zero		1024


//--------------------- .nv.shared._ZN2at6native55_GLOBAL__N__0955718d_22_SparseCsrTensorMath_cu_868dd54534reduce_sparse_csr_dim1_cuda_kernelIhiNS1_14ReductionAddOpIlEElEEvPT2_PKT_PKT0_SC_lT1_ --------------------------
	.section	.nv.shared._ZN2at6native55_GLOBAL__N__0955718d_22_SparseCsrTensorMath_cu_868dd54534reduce_sparse_csr_dim1_cuda_kernelIhiNS1_14ReductionAddOpIlEElEEvPT2_PKT_PKT0_SC_lT1_,"aw",@nobits
	.sectionflags	@""
	.align	16
	.zero		1024


//--------------------- .nv.shared._ZN2at6native55_GLOBAL__N__0955718d_22_SparseCsrTensorMath_cu_868dd54536reduce_crow_indices_dim1_cuda_kernelIlEEvPT_S4_PKS3_l --------------------------
	.section	.nv.shared._ZN2at6native55_GLOBAL__N__0955718d_22_SparseCsrTensorMath_cu_868dd54536reduce_crow_indices_dim1_cuda_kernelIlEEvPT_S4_PKS3_l,"aw",@nobits
	.sectionflags	@""
	.align	16
	.zero		1024


//--------------------- .nv.shared._ZN2at6native55_GLOBAL__N__0955718d_22_SparseCsrTensorMath_cu_868dd54536reduce_crow_indices_dim1_cuda_kernelIiEEvPT_S4_PKS3_l --------------------------
	.section	.nv.shared._ZN2at6native55_GLOBAL__N__0955718d_22_SparseCsrTensorMath_cu_868dd54536reduce_crow_indices_dim1_cuda_kernelIiEEvPT_S4_PKS3_l,"aw",@nobits
	.sectionflags	@""
	.align	16
	.zero		1024


//--------------------- .nv.shared._ZN2at6native55_GLOBAL__N__0955718d_22_SparseCsrTensorMath_cu_868dd54534reduce_sparse_csr_dim0_cuda_kernelIhlNS1_14ReductionAddOpIlEElEEvPT2_PKT0_lPKT_S9_lT1_ --------------------------
	.section	.nv.shared._ZN2at6native55_GLOBAL__N__0955718d_22_SparseCsrTensorMath_cu_868dd54534reduce_sparse_csr_dim0_cuda_kernelIhlNS1_14ReductionAddOpIlEElEEvPT2_PKT0_lPKT_S9_lT1_,"aw",@nobits
	.sectionflags	@""
	.align	16
	.zero		1024


//--------------------- .nv.shared._ZN2at6native55_GLOBAL__N__0955718d_22_SparseCsrTensorMath_cu_868dd54534reduce_sparse_csr_dim0_cuda_kernelIhiNS1_14ReductionAddOpIlEElEEvPT2_PKT0_lPKT_S9_lT1_ --------------------------
	.section	.nv.shared._ZN2at6native55_GLOBAL__N__0955718d_22_SparseCsrTensorMath_cu_868dd54534reduce_sparse_csr_dim0_cuda_kernelIhiNS1_14ReductionAddOpIlEElEEvPT2_PKT0_lPKT_S9_lT1_,"aw",@nobits
	.sectionflags	@""
	.align	16
	.zero		1024


//--------------------- .nv.shared._ZN2at6native55_GLOBAL__N__0955718d_22_SparseCsrTensorMath_cu_868dd54543convert_indices_from_csr_to_coo_cuda_kernelIslEEvPT0_PKT_lll --------------------------
	.section	.nv.shared._ZN2at6native55_GLOBAL__N__0955718d_22_SparseCsrTensorMath_cu_868dd54543convert_indices_from_csr_to_coo_cuda_kernelIslEEvPT0_PKT_lll,"aw",@nobits
	.sectionflags	@""
	.align	16
	.zero		1024


//--------------------- .nv.shared._ZN2at6native55_GLOBAL__N__0955718d_22_SparseCsrTensorMath_cu_868dd54543convert_indices_from_csr_to_coo_cuda_kernelIllEEvPT0_PKT_lll --------------------------
	.section	.nv.shared._ZN2at6native55_GLOBAL__N__0955718d_22_SparseCsrTensorMath_cu_868dd54543convert_indices_from_csr_to_coo_cuda_kernelIllEEvPT0_PKT_lll,"aw",@nobits
	.sectionflags	@""
	.align	16
	.zero		1024


//--------------------- .nv.shared._ZN2at6native55_GLOBAL__N__0955718d_22_SparseCsrTensorMath_cu_868dd54543convert_indices_from_csr_to_coo_cuda_kernelIilEEvPT0_PKT_lll --------------------------
	.section	.nv.shared._ZN2at6native55_GLOBAL__N__0955718d_22_SparseCsrTensorMath_cu_868dd54543convert_indices_from_csr_to_coo_cuda_kernelIilEEvPT0_PKT_lll,"aw",@nobits
	.sectionflags	@""
	.align	16
	.zero		1024


//--------------------- .nv.shared._ZN2at6native55_GLOBAL__N__0955718d_22_SparseCsrTensorMath_cu_868dd54543convert_indices_from_csr_to_coo_cuda_kernelIalEEvPT0_PKT_lll --------------------------
	.section	.nv.shared._ZN2at6native55_GLOBAL__N__0955718d_22_SparseCsrTensorMath_cu_868dd54543convert_indices_from_csr_to_coo_cuda_kernelIalEEvPT0_PKT_lll,"aw",@nobits
	.sectionflags	@""
	.align	16
	.zero		1024


//--------------------- .nv.shared._ZN2at6native55_GLOBAL__N__0955718d_22_SparseCsrTensorMath_cu_868dd54543convert_indices_from_csr_to_coo_cuda_kernelIhlEEvPT0_PKT_lll --------------------------
	.section	.nv.shared._ZN2at6native55_GLOBAL__N__0955718d_22_SparseCsrTensorMath_cu_868dd54543convert_indices_from_csr_to_coo_cuda_kernelIhlEEvPT0_PKT_lll,"aw",@nobits
	.sectionflags	@""
	.align	16
	.zero		1024


//--------------------- .nv.shared._ZN2at6native55_GLOBAL__N__0955718d_22_SparseCsrTensorMath_cu_868dd54543convert_indices_from_csr_to_coo_cuda_kernelIsiEEvPT0_PKT_lll --------------------------
	.section	.nv.shared._ZN2at6native55_GLOBAL__N__0955718d_22_SparseCsrTensorMath_cu_868dd54543convert_indices_from_csr_to_coo_cuda_kernelIsiEEvPT0_PKT_lll,"aw",@nobits
	.sectionflags	@""
	.align	16
	.zero		1024


//--------------------- .nv.shared._ZN2at6native55_GLOBAL__N__0955718d_22_SparseCsrTensorMath_cu_868dd54543convert_indices_from_csr_to_coo_cuda_kernelIliEEvPT0_PKT_lll --------------------------
	.section	.nv.shared._ZN2at6native55_GLOBAL__N__0955718d_22_SparseCsrTensorMath_cu_868dd54543convert_indices_from_csr_to_coo_cuda_kernelIliEEvPT0_PKT_lll,"aw",@nobits
	.sectionflags	@""
	.align	16
	.zero		1024


//--------------------- .nv.shared._ZN2at6native55_GLOBAL__N__0955718d_22_SparseCsrTensorMath_cu_868dd54543convert_indices_from_csr_to_coo_cuda_kernelIiiEEvPT0_PKT_lll --------------------------
	.section	.nv.shared._ZN2at6native55_GLOBAL__N__0955718d_22_SparseCsrTensorMath_cu_868dd54543convert_indices_from_csr_to_coo_cuda_kernelIiiEEvPT0_PKT_lll,"aw",@nobits
	.sectionflags	@""
	.align	16
	.zero		1024


//--------------------- .nv.shared._ZN2at6native55_GLOBAL__N__0955718d_22_SparseCsrTensorMath_cu_868dd54543convert_indices_from_csr_to_coo_cuda_kernelIaiEEvPT0_PKT_lll --------------------------
	.section	.nv.shared._ZN2at6native55_GLOBAL__N__0955718d_22_SparseCsrTensorMath_cu_868dd54543convert_indices_from_csr_to_coo_cuda_kernelIaiEEvPT0_PKT_lll,"aw",@nobits
	.sectionflags	@""
	.align	16
	.zero		1024


//--------------------- .nv.shared._ZN2at6native55_GLOBAL__N__0955718d_22_SparseCsrTensorMath_cu_868dd54543convert_indices_from_csr_to_coo_cuda_kernelIhiEEvPT0_PKT_lll --------------------------
	.section	.nv.shared._ZN2at6native55_GLOBAL__N__0955718d_22_SparseCsrTensorMath_cu_868dd54543convert_indices_from_csr_to_coo_cuda_kernelIhiEEvPT0_PKT_lll,"aw",@nobits
	.sectionflags	@""
	.align	16
	.zero		1024


//--------------------- .nv.shared._ZN2at6native55_GLOBAL__N__0955718d_22_SparseCsrTensorMath_cu_868dd54543convert_indices_from_coo_to_csr_cuda_kernelIslEEvPT0_PKT_ll --------------------------
	.section	.nv.shared._ZN2at6native55_GLOBAL__N__0955718d_22_SparseCsrTensorMath_cu_868dd54543convert_indices_from_coo_to_csr_cuda_kernelIslEEvPT0_PKT_ll,"aw",@nobits
	.sectionflags	@""
	.align	16
	.zero		1024


//--------------------- .nv.shared._ZN2at6native55_GLOBAL__N__0955718d_22_SparseCsrTensorMath_cu_868dd54543convert_indices_from_coo_to_csr_cuda_kernelIllEEvPT0_PKT_ll --------------------------
	.section	.nv.shared._ZN2at6native55_GLOBAL__N__0955718d_22_SparseCsrTensorMath_cu_868dd54543convert_indices_from_coo_to_csr_cuda_kernelIllEEvPT0_PKT_ll,"aw",@nobits
	.sectionflags	@""
	.align	16
	.zero		1024


//--------------------- .nv.shared._ZN2at6native55_GLOBAL__N__0955718d_22_SparseCsrTensorMath_cu_868dd54543convert_indices_from_coo_to_csr_cuda_kernelIilEEvPT0_PKT_ll --------------------------
	.section	.nv.shared._ZN2at6native55_GLOBAL__N__0955718d_22_SparseCsrTensorMath_cu_868dd54543convert_indices_from_coo_to_csr_cuda_kernelIilEEvPT0_PKT_ll,"aw",@nobits
	.sectionflags	@""
	.align	16
	.zero		1024


//--------------------- .nv.shared._ZN2at6native55_GLOBAL__N__0955718d_22_SparseCsrTensorMath_cu_868dd54543convert_indices_from_coo_to_csr_cuda_kernelIalEEvPT0_PKT_ll --------------------------
	.section	.nv.shared._ZN2at6native55_GLOBAL__N__0955718d_22_SparseCsrTensorMath_cu_868dd54543convert_indices_from_coo_to_csr_cuda_kernelIalEEvPT0_PKT_ll,"aw",@nobits
	.sectionflags	@""
	.align	16
	.zero		1024


//--------------------- .nv.shared._ZN2at6native55_GLOBAL__N__0955718d_22_SparseCsrTensorMath_cu_868dd54543convert_indices_from_coo_to_csr_cuda_kernelIhlEEvPT0_PKT_ll --------------------------
	.section	.nv.shared._ZN2at6native55_GLOBAL__N__0955718d_22_SparseCsrTensorMath_cu_868dd54543convert_indices_from_coo_to_csr_cuda_kernelIhlEEvPT0_PKT_ll,"aw",@nobits
	.sectionflags	@""
	.align	16
	.zero		1024


//--------------------- .nv.shared._ZN2at6native55_GLOBAL__N__0955718d_22_SparseCsrTensorMath_cu_868dd54543convert_indices_from_coo_to_csr_cuda_kernelIsiEEvPT0_PKT_ll --------------------------
	.section	.nv.shared._ZN2at6native55_GLOBAL__N__0955718d_22_SparseCsrTensorMath_cu_868dd54543convert_indices_from_coo_to_csr_cuda_kernelIsiEEvPT0_PKT_ll,"aw",@nobits
	.sectionflags	@""
	.align	16
	.zero		1024


//--------------------- .nv.shared._ZN2at6native55_GLOBAL__N__0955718d_22_SparseCsrTensorMath_cu_868dd54543convert_indices_from_coo_to_csr_cuda_kernelIliEEvPT0_PKT_ll --------------------------
	.section	.nv.shared._ZN2at6native55_GLOBAL__N__0955718d_22_SparseCsrTensorMath_cu_868dd54543convert_indices_from_coo_to_csr_cuda_kernelIliEEvPT0_PKT_ll,"aw",@nobits
	.sectionflags	@""
	.align	16
	.zero		1024


//--------------------- .nv.shared._ZN2at6native55_GLOBAL__N__0955718d_22_SparseCsrTensorMath_cu_868dd54543convert_indices_from_coo_to_csr_cuda_kernelIiiEEvPT0_PKT_ll --------------------------
	.section	.nv.shared._ZN2at6native55_GLOBAL__N__0955718d_22_SparseCsrTensorMath_cu_868dd54543convert_indices_from_coo_to_csr_cuda_kernelIiiEEvPT0_PKT_ll,"aw",@nobits
	.sectionflags	@""
	.align	16
	.zero		1024


//--------------------- .nv.shared._ZN2at6native55_GLOBAL__N__0955718d_22_SparseCsrTensorMath_cu_868dd54543convert_indices_from_coo_to_csr_cuda_kernelIaiEEvPT0_PKT_ll --------------------------
	.section	.nv.shared._ZN2at6native55_GLOBAL__N__0955718d_22_SparseCsrTensorMath_cu_868dd54543convert_indices_from_coo_to_csr_cuda_kernelIaiEEvPT0_PKT_ll,"aw",@nobits
	.sectionflags	@""
	.align	16
	.zero		1024


//--------------------- .nv.shared._ZN2at6native55_GLOBAL__N__0955718d_22_SparseCsrTensorMath_cu_868dd54543convert_indices_from_coo_to_csr_cuda_kernelIhiEEvPT0_PKT_ll --------------------------
	.section	.nv.shared._ZN2at6native55_GLOBAL__N__0955718d_22_SparseCsrTensorMath_cu_868dd54543convert_indices_from_coo_to_csr_cuda_kernelIhiEEvPT0_PKT_ll,"aw",@nobits
	.sectionflags	@""
	.align	16
	.zero		1024


//--------------------- .nv.shared._ZN2at6native13reduce_kernelILi512ELi1ENS0_8ReduceOpIN3c108BFloat16ENS0_14func_wrapper_tIS4_NS0_55_GLOBAL__N__0955718d_22_SparseCsrTensorMath_cu_868dd54514ReductionMulOpIS4_EEEEjS4_Li4ELi4EEEEEvT1_ --------------------------
	.section	.nv.shared._ZN2at6native13reduce_kernelILi512ELi1ENS0_8ReduceOpIN3c108BFloat16ENS0_14func_wrapper_tIS4_NS0_55_GLOBAL__N__0955718d_22_SparseCsrTensorMath_cu_868dd54514ReductionMulOpIS4_EEEEjS4_Li4ELi4EEEEEvT1_,"aw",@nobits
	.sectionflags	@""
	.align	16
.nv.shared._ZN2at6native13reduce_kernelILi512ELi1ENS0_8ReduceOpIN3c108BFloat16ENS0_14func_wrapper_tIS4_NS0_55_GLOBAL__N__0955718d_22_SparseCsrTensorMath_cu_868dd54514ReductionMulOpIS4_EEEEjS4_Li4ELi4EEEEEvT1_:
	.zero		1040


//--------------------- .nv.shared._ZN2at6native13reduce_kernelILi256ELi2ENS0_8ReduceOpIN3c108BFloat16ENS0_14func_wrapper_tIS4_NS0_55_GLOBAL__N__0955718d_22_SparseCsrTensorMath_cu_868dd54514ReductionMulOpIS4_EEEEjS4_Li4ELi4EEEEEvT1_ --------------------------
	.section	.nv.shared._ZN2at6native13reduce_kernelILi256ELi2ENS0_8ReduceOpIN3c108BFloat16ENS0_14func_wrapper_tIS4_NS0_55_GLOBAL__N__0955718d_22_SparseCsrTensorMath_cu_868dd54514ReductionMulOpIS4_EEEEjS4_Li4ELi4EEEEEvT1_,"aw",@nobits
	.sectionflags	@""
	.align	16
.nv.shared._ZN2at6native13reduce_kernelILi256ELi2ENS0_8ReduceOpIN3c108BFloat16ENS0_14func_wrapper_tIS4_NS0_55_GLOBAL__N__0955718d_22_SparseCsrTensorMath_cu_868dd54514ReductionMulOpIS4_EEEEjS4_Li4ELi4EEEEEvT1_:
	.zero		1040


//--------------------- .nv.shared._ZN2at6native13reduce_kernelILi128ELi4ENS0_8ReduceOpIN3c108BFloat16ENS0_14func_wrapper_tIS4_NS0_55_GLOBAL__N__0955718d_22_SparseCsrTensorMath_cu_868dd54514ReductionMulOpIS4_EEEEjS4_Li4ELi4EEEEEvT1_ --------------------------
	.section	.nv.shared._ZN2at6native13reduce_kernelILi128ELi4ENS0_8ReduceOpIN3c108BFloat16ENS0_14func_wrapper_tIS4_NS0_55_GLOBAL__N__0955718d_22_SparseCsrTensorMath_cu_868dd54514ReductionMulOpIS4_EEEEjS4_Li4ELi4EEEEEvT1_,"aw",@nobits
	.sectionflags	@""
	.align	16
.nv.shared._ZN2at6native13reduce_kernelILi128ELi4ENS0_8ReduceOpIN3c108BFloat16ENS0_14func_wrapper_tIS4_NS0_55_GLOBAL__N__0955718d_22_SparseCsrTensorMath_cu_868dd54514ReductionMulOpIS4_EEEEjS4_Li4ELi4EEEEEvT1_:
	.zero		1040


//--------------------- .nv.shared._ZN2at6native13reduce_kernelILi512ELi1ENS0_8ReduceOpIN3c104HalfENS0_14func_wrapper_tIS4_NS0_55_GLOBAL__N__0955718d_22_SparseCsrTensorMath_cu_868dd54514ReductionMulOpIS4_EEEEjS4_Li4ELi4EEEEEvT1_ --------------------------
	.section	.nv.shared._ZN2at6native13reduce_kernelILi512ELi1ENS0_8ReduceOpIN3c104HalfENS0_14func_wrapper_tIS4_NS0_55_GLOBAL__N__0955718d_22_SparseCsrTensorMath_cu_868dd54514ReductionMulOpIS4_EEEEjS4_Li4ELi4EEEEEvT1_,"aw",@nobits
	.sectionflags	@""
	.align	16
.nv.shared._ZN2at6native13reduce_kernelILi512ELi1ENS0_8ReduceOpIN3c104HalfENS0_14func_wrapper_tIS4_NS0_55_GLOBAL__N__0955718d_22_SparseCsrTensorMath_cu_868dd54514ReductionMulOpIS4_EEEEjS4_Li4ELi4EEEEEvT1_:
	.zero		1040


//--------------------- .nv.shared._ZN2at6native13reduce_kernelILi256ELi2ENS0_8ReduceOpIN3c104HalfENS0_14func_wrapper_tIS4_NS0_55_GLOBAL__N__0955718d_22_SparseCsrTensorMath_cu_868dd54514ReductionMulOpIS4_EEEEjS4_Li4ELi4EEEEEvT1_ --------------------------
	.section	.nv.shared._ZN2at6native13reduce_kernelILi256ELi2ENS0_8ReduceOpIN3c104HalfENS0_14func_wrapper_tIS4_NS0_55_GLOBAL__N__0955718d_22_SparseCsrTensorMath_cu_868dd54514ReductionMulOpIS4_EEEEjS4_Li4ELi4EEEEEvT1_,"aw",@nobits
	.sectionflags	@""
	.align	16
.nv.shared._ZN2at6native13reduce_kernelILi256ELi2ENS0_8ReduceOpIN3c104HalfENS0_14func_wrapper_tIS4_NS0_55_GLOBAL__N__0955718d_22_SparseCsrTensorMath_cu_868dd54514ReductionMulOpIS4_EEEEjS4_Li4ELi4EEEEEvT1_:
	.zero		1040


//--------------------- .nv.shared._ZN2at6native13reduce_kernelILi128ELi4ENS0_8ReduceOpIN3c104HalfENS0_14func_wrapper_tIS4_NS0_55_GLOBAL__N__0955718d_22_SparseCsrTensorMath_cu_868dd54514ReductionMulOpIS4_EEEEjS4_Li4ELi4EEEEEvT1_ --------------------------
	.section	.nv.shared._ZN2at6native13reduce_kernelILi128ELi4ENS0_8ReduceOpIN3c104HalfENS0_14func_wrapper_tIS4_NS0_55_GLOBAL__N__0955718d_22_SparseCsrTensorMath_cu_868dd54514ReductionMulOpIS4_EEEEjS4_Li4ELi4EEEEEvT1_,"aw",@nobits
	.sectionflags	@""
	.align	16
.nv.shared._ZN2at6native13reduce_kernelILi128ELi4ENS0_8ReduceOpIN3c104HalfENS0_14func_wrapper_tIS4_NS0_55_GLOBAL__N__0955718d_22_SparseCsrTensorMath_cu_868dd54514ReductionMulOpIS4_EEEEjS4_Li4ELi4EEEEEvT1_:
	.zero		1040


//--------------------- .nv.shared._ZN2at6native13reduce_kernelILi512ELi1ENS0_8ReduceOpIN3c107complexIfEENS0_14func_wrapper_tIS5_NS0_55_GLOBAL__N__0955718d_22_SparseCsrTensorMath_cu_868dd54514ReductionMulOpIS5_EEEEjS5_Li4ELi4EEEEEvT1_ --------------------------
	.section	.nv.shared._ZN2at6native13reduce_kernelILi512ELi1ENS0_8ReduceOpIN3c107complexIfEENS0_14func_wrapper_tIS5_NS0_55_GLOBAL__N__0955718d_22_SparseCsrTensorMath_cu_868dd54514ReductionMulOpIS5_EEEEjS5_Li4ELi4EEEEEvT1_,"aw",@nobits
	.sectionflags	@""
	.align	16
.nv.shared._ZN2at6native13reduce_kernelILi512ELi1ENS0_8ReduceOpIN3c107complexIfEENS0_14func_wrapper_tIS5_NS0_55_GLOBAL__N__0955718d_22_SparseCsrTensorMath_cu_868dd54514ReductionMulOpIS5_EEEEjS5_Li4ELi4EEEEEvT1_:
	.zero		1040


//--------------------- .nv.shared._ZN2at6native13reduce_kernelILi256ELi2ENS0_8ReduceOpIN3c107complexIfEENS0_14func_wrapper_tIS5_NS0_55_GLOBAL__N__0955718d_22_SparseCsrTensorMath_cu_868dd54514ReductionMulOpIS5_EEEEjS5_Li4ELi4EEEEEvT1_ --------------------------
	.section	.nv.shared._ZN2at6native13reduce_kernelILi256ELi2ENS0_8ReduceOpIN3c107complexIfEENS0_14func_wrapper_tIS5_NS0_55_GLOBAL__N__0955718d_22_SparseCsrTensorMath_cu_868dd54514ReductionMulOpIS5_EEEEjS5_Li4ELi4EEEEEvT1_,"aw",@nobits
	.sectionflags	@""
	.align	16
.nv.shared._ZN2at6native13reduce_kernelILi256ELi2ENS0_8ReduceOpIN3c107complexIfEENS0_14func_wrapper_tIS5_NS0_55_GLOBAL__N__0955718d_22_SparseCsrTensorMath_cu_868dd54514ReductionMulOpIS5_EEEEjS5_Li4ELi4EEEEEvT1_:
	.zero		1040


//--------------------- .nv.shared._ZN2at6native13reduce_kernelILi128ELi4ENS0_8ReduceOpIN3c107complexIfEENS0_14func_wrapper_tIS5_NS0_55_GLOBAL__N__0955718d_22_SparseCsrTensorMath_cu_868dd54514ReductionMulOpIS5_EEEEjS5_Li4ELi4EEEEEvT1_ --------------------------
	.section	.nv.shared._ZN2at6native13reduce_kernelILi128ELi4ENS0_8ReduceOpIN3c107complexIfEENS0_14func_wrapper_tIS5_NS0_55_GLOBAL__N__0955718d_22_SparseCsrTensorMath_cu_868dd54514ReductionMulOpIS5_EEEEjS5_Li4ELi4EEEEEvT1_,"aw",@nobits
	.sectionflags	@""
	.align	16
.nv.shared._ZN2at6native13reduce_kernelILi128ELi4ENS0_8ReduceOpIN3c107complexIfEENS0_14func_wrapper_tIS5_NS0_55_GLOBAL__N__0955718d_22_SparseCsrTensorMath_cu_868dd54514ReductionMulOpIS5_EEEEjS5_Li4ELi4EEEEEvT1_:
	.zero		1040


//--------------------- .nv.shared._ZN2at6native13reduce_kernelILi256ELi1ENS0_8ReduceOpIN3c107complexIdEENS0_14func_wrapper_tIS5_NS0_55_GLOBAL__N__0955718d_22_SparseCsrTensorMath_cu_868dd54514ReductionMulOpIS5_EEEEjS5_Li4ELi4EEEEEvT1_ --------------------------
	.section	.nv.shared._ZN2at6native13reduce_kernelILi256ELi1ENS0_8ReduceOpIN3c107complexIdEENS0_14func_wrapper_tIS5_NS0_55_GLOBAL__N__0955718d_22_SparseCsrTensorMath_cu_868dd54514ReductionMulOpIS5_EEEEjS5_Li4ELi4EEEEEvT1_,"aw",@nobits
	.sectionflags	@""
	.align	16
.nv.shared._ZN2at6native13reduce_kernelILi256ELi1ENS0_8ReduceOpIN3c107complexIdEENS0_14func_wrapper_tIS5_NS0_55_GLOBAL__N__0955718d_22_SparseCsrTensorMath_cu_868dd54514ReductionMulOpIS5_EEEEjS5_Li4ELi4EEEEEvT1_:
	.zero		1040


//--------------------- .nv.shared._ZN2at6native13reduce_kernelILi128ELi2ENS0_8ReduceOpIN3c107complexIdEENS0_14func_wrapper_tIS5_NS0_55_GLOBAL__N__0955718d_22_SparseCsrTensorMath_cu_868dd54514ReductionMulOpIS5_EEEEjS5_Li4ELi4EEEEEvT1_ --------------------------
	.section	.nv.shared._ZN2at6native13reduce_kernelILi128ELi2ENS0_8ReduceOpIN3c107complexIdEENS0_14func_wrapper_tIS5_NS0_55_GLOBAL__N__0955718d_22_SparseCsrTensorMath_cu_868dd54514ReductionMulOpIS5_EEEEjS5_Li4ELi4EEEEEvT1_,"aw",@nobits
	.sectionflags	@""
	.align	16
.nv.shared._ZN2at6native13reduce_kernelILi128ELi2ENS0_8ReduceOpIN3c107complexIdEENS0_14func_wrapper_tIS5_NS0_55_GLOBAL__N__0955718d_22_SparseCsrTensorMath_cu_868dd54514ReductionMulOpIS5_EEEEjS5_Li4ELi4EEEEEvT1_:
	.zero		1040


//--------------------- .nv.shared._ZN2at6native13reduce_kernelILi64ELi4ENS0_8ReduceOpIN3c107complexIdEENS0_14func_wrapper_tIS5_NS0_55_GLOBAL__N__0955718d_22_SparseCsrTensorMath_cu_868dd54514ReductionMulOpIS5_EEEEjS5_Li4ELi4EEEEEvT1_ --------------------------
	.section	.nv.shared._ZN2at6native13reduce_kernelILi64ELi4ENS0_8ReduceOpIN3c107complexIdEENS0_14func_wrapper_tIS5_NS0_55_GLOBAL__N__0955718d_22_SparseCsrTensorMath_cu_868dd54514ReductionMulOpIS5_EEEEjS5_Li4ELi4EEEEEvT1_,"aw",@nobits
	.sectionflags	@""
	.align	16
.nv.shared._ZN2at6native13reduce_kernelILi64ELi4ENS0_8ReduceOpIN3c107complexIdEENS0_14func_wrapper_tIS5_NS0_55_GLOBAL__N__0955718d_22_SparseCsrTensorMath_cu_868dd54514ReductionMulOpIS5_EEEEjS5_Li4ELi4EEEEEvT1_:
	.zero		1040


//--------------------- .nv.shared._ZN2at6native13reduce_kernelILi512ELi1ENS0_8ReduceOpIfNS0_14func_wrapper_tIfNS0_55_GLOBAL__N__0955718d_22_SparseCsrTensorMath_cu_868dd54514ReductionMulOpIfEEEEjfLi4ELi4EEEEEvT1_ --------------------------
	.section	.nv.shared._ZN2at6native13reduce_kernelILi512ELi1ENS0_8ReduceOpIfNS0_14func_wrapper_tIfNS0_55_GLOBAL__N__0955718d_22_SparseCsrTensorMath_cu_868dd54514ReductionMulOpIfEEEEjfLi4ELi4EEEEEvT1_,"aw",@nobits
	.sectionflags	@""
	.align	16
.nv.shared._ZN2at6native13reduce_kernelILi512ELi1ENS0_8ReduceOpIfNS0_14func_wrapper_tIfNS0_55_GLOBAL__N__0955718d_22_SparseCsrTensorMath_cu_868dd54514ReductionMulOpIfEEEEjfLi4ELi4EEEEEvT1_:
	.zero		1040


//--------------------- .nv.shared._ZN2at6native13reduce_kernelILi256ELi2ENS0_8ReduceOpIfNS0_14func_wrapper_tIfNS0_55_GLOBAL__N__0955718d_22_SparseCsrTensorMath_cu_868dd54514ReductionMulOpIfEEEEjfLi4ELi4EEEEEvT1_ --------------------------
	.section	.nv.shared._ZN2at6native13reduce_kernelILi256ELi2ENS0_8ReduceOpIfNS0_14func_wrapper_tIfNS0_55_GLOBAL__N__0955718d_22_SparseCsrTensorMath_cu_868dd54514ReductionMulOpIfEEEEjfLi4ELi4EEEEEvT1_,"aw",@nobits
	.sectionflags	@""
	.align	16
.nv.shared._ZN2at6native13reduce_kernelILi256ELi2ENS0_8ReduceOpIfNS0_14func_wrapper_tIfNS0_55_GLOBAL__N__0955718d_22_SparseCsrTensorMath_cu_868dd54514ReductionMulOpIfEEEEjfLi4ELi4EEEEEvT1_:
	.zero		1040


//--------------------- .nv.shared._ZN2at6native13reduce_kernelILi128ELi4ENS0_8ReduceOpIfNS0_14func_wrapper_tIfNS0_55_GLOBAL__N__0955718d_22_SparseCsrTensorMath_cu_868dd54514ReductionMulOpIfEEEEjfLi4ELi4EEEEEvT1_ --------------------------
	.section	.nv.shared._ZN2at6native13reduce_kernelILi128ELi4ENS0_8ReduceOpIfNS0_14func_wrapper_tIfNS0_55_GLOBAL__N__0955718d_22_SparseCsrTensorMath_cu_868dd54514ReductionMulOpIfEEEEjfLi4ELi4EEEEEvT1_,"aw",@nobits
	.sectionflags	@""
	.align	16
.nv.shared._ZN2at6native13reduce_kernelILi128ELi4ENS0_8ReduceOpIfNS0_14func_wrapper_tIfNS0_55_GLOBAL__N__0955718d_22_SparseCsrTensorMath_cu_868dd54514ReductionMulOpIfEEEEjfLi4ELi4EEEEEvT1_:
	.zero		1040


//--------------------- .nv.shared._ZN2at6native13reduce_kernelILi512ELi1ENS0_8ReduceOpIdNS0_14func_wrapper_tIdNS0_55_GLOBAL__N__0955718d_22_SparseCsrTensorMath_cu_868dd54514ReductionMulOpIdEEEEjdLi4ELi4EEEEEvT1_ --------------------------
	.section	.nv.shared._ZN2at6native13reduce_kernelILi512ELi1ENS0_8ReduceOpIdNS0_14func_wrapper_tIdNS0_55_GLOBAL__N__0955718d_22_SparseCsrTensorMath_cu_868dd54514ReductionMulOpIdEEEEjdLi4ELi4EEEEEvT1_,"aw",@nobits
	.sectionflags	@""
	.align	16
.nv.shared._ZN2at6native13reduce_kernelILi512ELi1ENS0_8ReduceOpIdNS0_14func_wrapper_tIdNS0_55_GLOBAL__N__0955718d_22_SparseCsrTensorMath_cu_868dd54514ReductionMulOpIdEEEEjdLi4ELi4EEEEEvT1_:
	.zero		1040


//--------------------- .nv.shared._ZN2at6native13reduce_kernelILi256ELi2ENS0_8ReduceOpIdNS0_14func_wrapper_tIdNS0_55_GLOBAL__N__0955718d_22_SparseCsrTensorMath_cu_868dd54514ReductionMulOpIdEEEEjdLi4ELi4EEEEEvT1_ --------------------------
	.section	.nv.shared._ZN2at6native13reduce_kernelILi256ELi2ENS0_8ReduceOpIdNS0_14func_wrapper_tIdNS0_55_GLOBAL__N__0955718d_22_SparseCsrTensorMath_cu_868dd54514ReductionMulOpIdEEEEjdLi4ELi4EEEEEvT1_,"aw",@nobits
	.sectionflags	@""
	.align	16
.nv.shared._ZN2at6native13reduce_kernelILi256ELi2ENS0_8ReduceOpIdNS0_14func_wrapper_tIdNS0_55_GLOBAL__N__0955718d_22_SparseCsrTensorMath_cu_868dd54514ReductionMulOpIdEEEEjdLi4ELi4EEEEEvT1_:
	.zero		1040


//--------------------- .nv.shared._ZN2at6native13reduce_kernelILi128ELi4ENS0_8ReduceOpIdNS0_14func_wrapper_tIdNS0_55_GLOBAL__N__0955718d_22_SparseCsrTensorMath_cu_868dd54514ReductionMulOpIdEEEEjdLi4ELi4EEEEEvT1_ --------------------------
	.section	.nv.shared._ZN2at6native13reduce_kernelILi128ELi4ENS0_8ReduceOpIdNS0_14func_wrapper_tIdNS0_55_GLOBAL__N__0955718d_22_SparseCsrTensorMath_cu_868dd54514ReductionMulOpIdEEEEjdLi4ELi4EEEEEvT1_,"aw",@nobits
	.sectionflags	@""
	.align	16
.nv.shared._ZN2at6native13reduce_kernelILi128ELi4ENS0_8ReduceOpIdNS0_14func_wrapper_tIdNS0_55_GLOBAL__N__0955718d_22_SparseCsrTensorMath_cu_868dd54514ReductionMulOpIdEEEEjdLi4ELi4EEEEEvT1_:
	.zero		1040


//--------------------- .nv.shared._ZN2at6native13reduce_kernelILi512ELi1ENS0_8ReduceOpIsNS0_14func_wrapper_tIsNS0_55_GLOBAL__N__0955718d_22_SparseCsrTensorMath_cu_868dd54514ReductionMulOpIsEEEEjsLi4ELi4EEEEEvT1_ --------------------------
	.section	.nv.shared._ZN2at6native13reduce_kernelILi512ELi1ENS0_8ReduceOpIsNS0_14func_wrapper_tIsNS0_55_GLOBAL__N__0955718d_22_SparseCsrTensorMath_cu_868dd54514ReductionMulOpIsEEEEjsLi4ELi4EEEEEvT1_,"aw",@nobits
	.sectionflags	@""
	.align	16
.nv.shared._ZN2at6native13reduce_kernelILi512ELi1ENS0_8ReduceOpIsNS0_14func_wrapper_tIsNS0_55_GLOBAL__N__0955718d_22_SparseCsrTensorMath_cu_868dd54514ReductionMulOpIsEEEEjsLi4ELi4EEEEEvT1_:
	.zero		1040


//--------------------- .nv.shared._ZN2at6native13reduce_kernelILi256ELi2ENS0_8ReduceOpIsNS0_14func_wrapper_tIsNS0_55_GLOBAL__N__0955718d_22_SparseCsrTensorMath_cu_868dd54514ReductionMulOpIsEEEEjsLi4ELi4EEEEEvT1_ --------------------------
	.section	.nv.shared._ZN2at6native13reduce_kernelILi256ELi2ENS0_8ReduceOpIsNS0_14func_wrapper_tIsNS0_55_GLOBAL__N__0955718d_22_SparseCsrTensorMath_cu_868dd54514ReductionMulOpIsEEEEjsLi4ELi4EEEEEvT1_,"aw",@nobits
	.sectionflags	@""
	.align	16
.nv.shared._ZN2at6native13reduce_kernelILi256ELi2ENS0_8ReduceOpIsNS0_14func_wrapper_tIsNS0_55_GLOBAL__N__0955718d_22_SparseCsrTensorMath_cu_868dd54514ReductionMulOpIsEEEEjsLi4ELi4EEEEEvT1_:
	.zero		1040


//--------------------- .nv.shared._ZN2at6native13reduce_kernelILi128ELi4ENS0_8ReduceOpIsNS0_14func_wrapper_tIsNS0_55_GLOBAL__N__0955718d_22_SparseCsrTensorMath_cu_868dd54514ReductionMulOpIsEEEEjsLi4ELi4EEEEEvT1_ --------------------------
	.section	.nv.shared._ZN2at6native13reduce_kernelILi128ELi4ENS0_8ReduceOpIsNS0_14func_wrapper_tIsNS0_55_GLOBAL__N__0955718d_22_SparseCsrTensorMath_cu_868dd54514ReductionMulOpIsEEEEjsLi4ELi4EEEEEvT1_,"aw",@nobits
	.sectionflags	@""
	.align	16
.nv.shared._ZN2at6native13reduce_kernelILi128ELi4ENS0_8ReduceOpIsNS0_14func_wrapper_tIsNS0_55_GLOBAL__N__0955718d_22_SparseCsrTensorMath_cu_868dd54514ReductionMulOpIsEEEEjsLi4ELi4EEEEEvT1_:
	.zero		1040


//--------------------- .nv.shared._ZN2at6native13reduce_kernelILi512ELi1ENS0_8ReduceOpIlNS0_14func_wrapper_tIlNS0_55_GLOBAL__N__0955718d_22_SparseCsrTensorMath_cu_868dd54514ReductionMulOpIlEEEEjlLi4ELi4EEEEEvT1_ --------------------------
	.section	.nv.shared._ZN2at6native13reduce_kernelILi512ELi1ENS0_8ReduceOpIlNS0_14func_wrapper_tIlNS0_55_GLOBAL__N__0955718d_22_SparseCsrTensorMath_cu_868dd54514ReductionMulOpIlEEEEjlLi4ELi4EEEEEvT1_,"aw",@nobits
	.sectionflags	@""
	.align	16
.nv.shared._ZN2at6native13reduce_kernelILi512ELi1ENS0_8ReduceOpIlNS0_14func_wrapper_tIlNS0_55_GLOBAL__N__0955718d_22_SparseCsrTensorMath_cu_868dd54514ReductionMulOpIlEEEEjlLi4ELi4EEEEEvT1_:
	.zero		1040


//--------------------- .nv.shared._ZN2at6native13reduce_kernelILi256ELi2ENS0_8ReduceOpIlNS0_14func_wrapper_tIlNS0_55_GLOBAL__N__0955718d_22_SparseCsrTensorMath_cu_868dd54514ReductionMulOpIlEEEEjlLi4ELi4EEEEEvT1_ --------------------------
	.section	.nv.shared._ZN2at6native13reduce_kernelILi256ELi2ENS0_8ReduceOpIlNS0_14func_wrapper_tIlNS0_55_GLOBAL__N__0955718d_22_SparseCsrTensorMath_cu_868dd54514ReductionMulOpIlEEEEjlLi4ELi4EEEEEvT1_,"aw",@nobits
	.sectionflags	@""
	.align	16
.nv.shared._ZN2at6native13reduce_kernelILi256ELi2ENS0_8ReduceOpIlNS0_14func_wrapper_tIlNS0_55_GLOBAL__N__0955718d_22_SparseCsrTensorMath_cu_868dd54514ReductionMulOpIlEEEEjlLi4ELi4EEEEEvT1_:
	.zero		1040


//--------------------- .nv.shared._ZN2at6native13reduce_kernelILi128ELi4ENS0_8ReduceOpIlNS0_14func_wrapper_tIlNS0_55_GLOBAL__N__0955718d_22_SparseCsrTensorMath_cu_868dd54514ReductionMulOpIlEEEEjlLi4ELi4EEEEEvT1_ --------------------------
	.section	.nv.shared._ZN2at6native13reduce_kernelILi128ELi4ENS0_8ReduceOpIlNS0_14func_wrapper_tIlNS0_55_GLOBAL__N__0955718d_22_SparseCsrTensorMath_cu_868dd54514ReductionMulOpIlEEEEjlLi4ELi4EEEEEvT1_,"aw",@nobits
	.sectionflags	@""
	.align	16
.nv.shared._ZN2at6native13reduce_kernelILi128ELi4ENS0_8ReduceOpIlNS0_14func_wrapper_tIlNS0_55_GLOBAL__N__0955718d_22_SparseCsrTensorMath_cu_868dd54514ReductionMulOpIlEEEEjlLi4ELi4EEEEEvT1_:
	.zero		1040


//--------------------- .nv.shared._ZN2at6native13reduce_kernelILi512ELi1ENS0_8ReduceOpIiNS0_14func_wrapper_tIiNS0_55_GLOBAL__N__0955718d_22_SparseCsrTensorMath_cu_868dd54514ReductionMulOpIiEEEEjiLi4ELi4EEEEEvT1_ --------------------------
	.section	.nv.shared._ZN2at6native13reduce_kernelILi512ELi1ENS0_8ReduceOpIiNS0_14func_wrapper_tIiNS0_55_GLOBAL__N__0955718d_22_SparseCsrTensorMath_cu_868dd54514ReductionMulOpIiEEEEjiLi4ELi4EEEEEvT1_,"aw",@nobits
	.sectionflags	@""
	.align	16
.nv.shared._ZN2at6native13reduce_kernelILi512ELi1ENS0_8ReduceOpIiNS0_14func_wrapper_tIiNS0_55_GLOBAL__N__0955718d_22_SparseCsrTensorMath_cu_868dd54514ReductionMulOpIiEEEEjiLi4ELi4EEEEEvT1_:
	.zero		1040


//--------------------- .nv.shared._ZN2at6native13reduce_kernelILi256ELi2ENS0_8ReduceOpIiNS0_14func_wrapper_tIiNS0_55_GLOBAL__N__0955718d_22_SparseCsrTensorMath_cu_868dd54514ReductionMulOpIiEEEEjiLi4ELi4EEEEEvT1_ --------------------------
	.section	.nv.shared._ZN2at6native13reduce_kernelILi256ELi2ENS0_8ReduceOpIiNS0_14func_wrapper_tIiNS0_55_GLOBAL__N__0955718d_22_SparseCsrTensorMath_cu_868dd54514ReductionMulOpIiEEEEjiLi4ELi4EEEEEvT1_,"aw",@nobits
	.sectionflags	@""
	.align	16
.nv.shared._ZN2at6native13reduce_kernelILi256ELi2ENS0_8ReduceOpIiNS0_14func_wrapper_tIiNS0_55_GLOBAL__N__0955718d_22_SparseCsrTensorMath_cu_868dd54514ReductionMulOpIiEEEEjiLi4ELi4EEEEEvT1_:
	.zero		1040


//--------------------- .nv.shared._ZN2at6native13reduce_kernelILi128ELi4ENS0_8ReduceOpIiNS0_14func_wrapper_tIiNS0_55_GLOBAL__N__0955718d_22_SparseCsrTensorMath_cu_868dd54514ReductionMulOpIiEEEEjiLi4ELi4EEEEEvT1_ --------------------------
	.section	.nv.shared._ZN2at6native13reduce_kernelILi128ELi4ENS0_8ReduceOpIiNS0_14func_wrapper_tIiNS0_55_GLOBAL__N__0955718d_22_SparseCsrTensorMath_cu_868dd54514ReductionMulOpIiEEEEjiLi4ELi4EEEEEvT1_,"aw",@nobits
	.sectionflags	@""
	.align	16
.nv.shared._ZN2at6native13reduce_kernelILi128ELi4ENS0_8ReduceOpIiNS0_14func_wrapper_tIiNS0_55_GLOBAL__N__0955718d_22_SparseCsrTensorMath_cu_868dd54514ReductionMulOpIiEEEEjiLi4ELi4EEEEEvT1_:
	.zero		1040


//--------------------- .nv.shared._ZN2at6native13reduce_kernelILi512ELi1ENS0_8ReduceOpIaNS0_14func_wrapper_tIaNS0_55_GLOBAL__N__0955718d_22_SparseCsrTensorMath_cu_868dd54514ReductionMulOpIaEEEEjaLi4ELi4EEEEEvT1_ --------------------------
	.section	.nv.shared._ZN2at6native13reduce_kernelILi512ELi1ENS0_8ReduceOpIaNS0_14func_wrapper_tIaNS0_55_GLOBAL__N__0955718d_22_SparseCsrTensorMath_cu_868dd54514ReductionMulOpIaEEEEjaLi4ELi4EEEEEvT1_,"aw",@nobits
	.sectionflags	@""
	.align	16
.nv.shared._ZN2at6native13reduce_kernelILi512ELi1ENS0_8ReduceOpIaNS0_14func_wrapper_tIaNS0_55_GLOBAL__N__0955718d_22_SparseCsrTensorMath_cu_868dd54514ReductionMulOpIaEEEEjaLi4ELi4EEEEEvT1_:
	.zero		1040


//--------------------- .nv.shared._ZN2at6native13reduce_kernelILi256ELi2ENS0_8ReduceOpIaNS0_14func_wrapper_tIaNS0_55_GLOBAL__N__0955718d_22_SparseCsrTensorMath_cu_868dd54514ReductionMulOpIaEEEEjaLi4ELi4EEEEEvT1_ --------------------------
	.section	.nv.shared._ZN2at6native13reduce_kernelILi256ELi2ENS0_8ReduceOpIaNS0_14func_wrapper_tIaNS0_55_GLOBAL__N__0955718d_22_SparseCsrTensorMath_cu_868dd54514ReductionMulOpIaEEEEjaLi4ELi4EEEEEvT1_,"aw",@nobits
	.sectionflags	@""
	.align	16
.nv.shared._ZN2at6native13reduce_kernelILi256ELi2ENS0_8ReduceOpIaNS0_14func_wrapper_tIaNS0_55_GLOBAL__N__0955718d_22_SparseCsrTensorMath_cu_868dd54514ReductionMulOpIaEEEEjaLi4ELi4EEEEEvT1_:
	.zero		1040


//--------------------- .nv.shared._ZN2at6native13reduce_kernelILi128ELi4ENS0_8ReduceOpIaNS0_14func_wrapper_tIaNS0_55_GLOBAL__N__0955718d_22_SparseCsrTensorMath_cu_868dd54514ReductionMulOpIaEEEEjaLi4ELi4EEEEEvT1_ --------------------------
	.section	.nv.shared._ZN2at6native13reduce_kernelILi128ELi4ENS0_8ReduceOpIaNS0_14func_wrapper_tIaNS0_55_GLOBAL__N__0955718d_22_SparseCsrTensorMath_cu_868dd54514ReductionMulOpIaEEEEjaLi4ELi4EEEEEvT1_,"aw",@nobits
	.sectionflags	@""
	.align	16
.nv.shared._ZN2at6native13reduce_kernelILi128ELi4ENS0_8ReduceOpIaNS0_14func_wrapper_tIaNS0_55_GLOBAL__N__0955718d_22_SparseCsrTensorMath_cu_868dd54514ReductionMulOpIaEEEEjaLi4ELi4EEEEEvT1_:
	.zero		1040


//--------------------- .nv.shared._ZN2at6native13reduce_kernelILi512ELi1ENS0_8ReduceOpIhNS0_14func_wrapper_tIhNS0_55_GLOBAL__N__0955718d_22_SparseCsrTensorMath_cu_868dd54514ReductionMulOpIhEEEEjhLi4ELi4EEEEEvT1_ --------------------------
	.section	.nv.shared._ZN2at6native13reduce_kernelILi512ELi1ENS0_8ReduceOpIhNS0_14func_wrapper_tIhNS0_55_GLOBAL__N__0955718d_22_SparseCsrTensorMath_cu_868dd54514ReductionMulOpIhEEEEjhLi4ELi4EEEEEvT1_,"aw",@nobits
	.sectionflags	@""
	.align	16
.nv.shared._ZN2at6native13reduce_kernelILi512ELi1ENS0_8ReduceOpIhNS0_14func_wrapper_tIhNS0_55_GLOBAL__N__0955718d_22_SparseCsrTensorMath_cu_868dd54514ReductionMulOpIhEEEEjhLi4ELi4EEEEEvT1_:
	.zero		1040


//--------------------- .nv.shared._ZN2at6native13reduce_kernelILi256ELi2ENS0_8ReduceOpIhNS0_14func_wrapper_tIhNS0_55_GLOBAL__N__0955718d_22_SparseCsrTensorMath_cu_868dd54514ReductionMulOpIhEEEEjhLi4ELi4EEEEEvT1_ --------------------------
	.section	.nv.shared._ZN2at6native13reduce_kernelILi256ELi2ENS0_8ReduceOpIhNS0_14func_wrapper_tIhNS0_55_GLOBAL__N__0955718d_22_SparseCsrTensorMath_cu_868dd54514ReductionMulOpIhEEEEjhLi4ELi4EEEEEvT1_,"aw",@nobits
	.sectionflags	@""
	.align	16
.nv.shared._ZN2at6native13reduce_kernelILi256ELi2ENS0_8ReduceOpIhNS0_14func_wrapper_tIhNS0_55_GLOBAL__N__0955718d_22_SparseCsrTensorMath_cu_868dd54514ReductionMulOpIhEEEEjhLi4ELi4EEEEEvT1_:
	.zero		1040


//--------------------- .nv.shared._ZN2at6native13reduce_kernelILi128ELi4ENS0_8ReduceOpIhNS0_14func_wrapper_tIhNS0_55_GLOBAL__N__0955718d_22_SparseCsrTensorMath_cu_868dd54514ReductionMulOpIhEEEEjhLi4ELi4EEEEEvT1_ --------------------------
	.section	.nv.shared._ZN2at6native13reduce_kernelILi128ELi4ENS0_8ReduceOpIhNS0_14func_wrapper_tIhNS0_55_GLOBAL__N__0955718d_22_SparseCsrTensorMath_cu_868dd54514ReductionMulOpIhEEEEjhLi4ELi4EEEEEvT1_,"aw",@nobits
	.sectionflags	@""
	.align	16
.nv.shared._ZN2at6native13reduce_kernelILi128ELi4ENS0_8ReduceOpIhNS0_14func_wrapper_tIhNS0_55_GLOBAL__N__0955718d_22_SparseCsrTensorMath_cu_868dd54514ReductionMulOpIhEEEEjhLi4ELi4EEEEEvT1_:
	.zero		1040


//--------------------- .nv.shared._ZN2at6native13reduce_kernelILi512ELi1ENS0_8ReduceOpIN3c108BFloat16ENS0_14func_wrapper_tIS4_NS0_55_GLOBAL__N__0955718d_22_SparseCsrTensorMath_cu_868dd54514ReductionAddOpIfEEEEjS4_Li4ELi4EEEEEvT1_ --------------------------
	.section	.nv.shared._ZN2at6native13reduce_kernelILi512ELi1ENS0_8ReduceOpIN3c108BFloat16ENS0_14func_wrapper_tIS4_NS0_55_GLOBAL__N__0955718d_22_SparseCsrTensorMath_cu_868dd54514ReductionAddOpIfEEEEjS4_Li4ELi4EEEEEvT1_,"aw",@nobits
	.sectionflags	@""
	.align	16
.nv.shared._ZN2at6native13reduce_kernelILi512ELi1ENS0_8ReduceOpIN3c108BFloat16ENS0_14func_wrapper_tIS4_NS0_55_GLOBAL__N__0955718d_22_SparseCsrTensorMath_cu_868dd54514ReductionAddOpIfEEEEjS4_Li4ELi4EEEEEvT1_:
	.zero		1040


//--------------------- .nv.shared._ZN2at6native13reduce_kernelILi256ELi2ENS0_8ReduceOpIN3c108BFloat16ENS0_14func_wrapper_tIS4_NS0_55_GLOBAL__N__0955718d_22_SparseCsrTensorMath_cu_868dd54514ReductionAddOpIfEEEEjS4_Li4ELi4EEEEEvT1_ --------------------------
	.section	.nv.shared._ZN2at6native13reduce_kernelILi256ELi2ENS0_8ReduceOpIN3c108BFloat16ENS0_14func_wrapper_tIS4_NS0_55_GLOBAL__N__0955718d_22_SparseCsrTensorMath_cu_868dd54514ReductionAddOpIfEEEEjS4_Li4ELi4EEEEEvT1_,"aw",@nobits
	.sectionflags	@""
	.align	16
.nv.shared._ZN2at6native13reduce_kernelILi256ELi2ENS0_8ReduceOpIN3c108BFloat16ENS0_14func_wrapper_tIS4_NS0_55_GLOBAL__N__0955718d_22_SparseCsrTensorMath_cu_868dd54514ReductionAddOpIfEEEEjS4_Li4ELi4EEEEEvT1_:
	.zero		1040


//--------------------- .nv.shared._ZN2at6native13reduce_kernelILi128ELi4ENS0_8ReduceOpIN3c108BFloat16ENS0_14func_wrapper_tIS4_NS0_55_GLOBAL__N__0955718d_22_SparseCsrTensorMath_cu_868dd54514ReductionAddOpIfEEEEjS4_Li4ELi4EEEEEvT1_ --------------------------
	.section	.nv.shared._ZN2at6native13reduce_kernelILi128ELi4ENS0_8ReduceOpIN3c108BFloat16ENS0_14func_wrapper_tIS4_NS0_55_GLOBAL__N__0955718d_22_SparseCsrTensorMath_cu_868dd54514ReductionAddOpIfEEEEjS4_Li4ELi4EEEEEvT1_,"aw",@nobits
	.sectionflags	@""
	.align	16
.nv.shared._ZN2at6native13reduce_kernelILi128ELi4ENS0_8ReduceOpIN3c108BFloat16ENS0_14func_wrapper_tIS4_NS0_55_GLOBAL__N__0955718d_22_SparseCsrTensorMath_cu_868dd54514ReductionAddOpIfEEEEjS4_Li4ELi4EEEEEvT1_:
	.zero		1040


//--------------------- .nv.shared._ZN2at6native13reduce_kernelILi512ELi1ENS0_8ReduceOpIN3c104HalfENS0_14func_wrapper_tIS4_NS0_55_GLOBAL__N__0955718d_22_SparseCsrTensorMath_cu_868dd54514ReductionAddOpIfEEEEjS4_Li4ELi4EEEEEvT1_ --------------------------
	.section	.nv.shared._ZN2at6native13reduce_kernelILi512ELi1ENS0_8ReduceOpIN3c104HalfENS0_14func_wrapper_tIS4_NS0_55_GLOBAL__N__0955718d_22_SparseCsrTensorMath_cu_868dd54514ReductionAddOpIfEEEEjS4_Li4ELi4EEEEEvT1_,"aw",@nobits
	.sectionflags	@""
	.align	16
.nv.shared._ZN2at6native13reduce_kernelILi512ELi1ENS0_8ReduceOpIN3c104HalfENS0_14func_wrapper_tIS4_NS0_55_GLOBAL__N__0955718d_22_SparseCsrTensorMath_cu_868dd54514ReductionAddOpIfEEEEjS4_Li4ELi4EEEEEvT1_:
	.zero		1040


//--------------------- .nv.shared._ZN2at6native13reduce_kernelILi256ELi2ENS0_8ReduceOpIN3c104HalfENS0_14func_wrapper_tIS4_NS0_55_GLOBAL__N__0955718d_22_SparseCsrTensorMath_cu_868dd54514ReductionAddOpIfEEEEjS4_Li4ELi4EEEEEvT1_ --------------------------
	.section	.nv.shared._ZN2at6native13reduce_kernelILi256ELi2ENS0_8ReduceOpIN3c104HalfENS0_14func_wrapper_tIS4_NS0_55_GLOBAL__N__0955718d_22_SparseCsrTensorMath_cu_868dd54514ReductionAddOpIfEEEEjS4_Li4ELi4EEEEEvT1_,"aw",@nobits
	.sectionflags	@""
	.align	16
.nv.shared._ZN2at6native13reduce_kernelILi256ELi2ENS0_8ReduceOpIN3c104HalfENS0_14func_wrapper_tIS4_NS0_55_GLOBAL__N__0955718d_22_SparseCsrTensorMath_cu_868dd54514ReductionAddOpIfEEEEjS4_Li4ELi4EEEEEvT1_:
	.zero		1040


//--------------------- .nv.shared._ZN2at6native13reduce_kernelILi128ELi4ENS0_8ReduceOpIN3c104HalfENS0_14func_wrapper_tIS4_NS0_55_GLOBAL__N__0955718d_22_SparseCsrTensorMath_cu_868dd54514ReductionAddOpIfEEEEjS4_Li4ELi4EEEEEvT1_ --------------------------
	.section	.nv.shared._ZN2at6native13reduce_kernelILi128ELi4ENS0_8ReduceOpIN3c104HalfENS0_14func_wrapper_tIS4_NS0_55_GLOBAL__N__0955718d_22_SparseCsrTensorMath_cu_868dd54514ReductionAddOpIfEEEEjS4_Li4ELi4EEEEEvT1_,"aw",@nobits
	.sectionflags	@""
	.align	16
.nv.shared._ZN2at6native13reduce_kernelILi128ELi4ENS0_8ReduceOpIN3c104HalfENS0_14func_wrapper_tIS4_NS0_55_GLOBAL__N__0955718d_22_SparseCsrTensorMath_cu_868dd54514ReductionAddOpIfEEEEjS4_Li4ELi4EEEEEvT1_:
	.zero		1040


//--------------------- .nv.shared._ZN2at6native13reduce_kernelILi512ELi1ENS0_8ReduceOpIN3c107complexIfEENS0_14func_wrapper_tIS5_NS0_55_GLOBAL__N__0955718d_22_SparseCsrTensorMath_cu_868dd54514ReductionAddOpIS5_EEEEjS5_Li4ELi4EEEEEvT1_ --------------------------
	.section	.nv.shared._ZN2at6native13reduce_kernelILi512ELi1ENS0_8ReduceOpIN3c107complexIfEENS0_14func_wrapper_tIS5_NS0_55_GLOBAL__N__0955718d_22_SparseCsrTensorMath_cu_868dd54514ReductionAddOpIS5_EEEEjS5_Li4ELi4EEEEEvT1_,"aw",@nobits
	.sectionflags	@""
	.align	16
.nv.shared._ZN2at6native13reduce_kernelILi512ELi1ENS0_8ReduceOpIN3c107complexIfEENS0_14func_wrapper_tIS5_NS0_55_GLOBAL__N__0955718d_22_SparseCsrTensorMath_cu_868dd54514ReductionAddOpIS5_EEEEjS5_Li4ELi4EEEEEvT1_:
	.zero		1040


//--------------------- .nv.shared._ZN2at6native13reduce_kernelILi256ELi2ENS0_8ReduceOpIN3c107complexIfEENS0_14func_wrapper_tIS5_NS0_55_GLOBAL__N__0955718d_22_SparseCsrTensorMath_cu_868dd54514ReductionAddOpIS5_EEEEjS5_Li4ELi4EEEEEvT1_ --------------------------
	.section	.nv.shared._ZN2at6native13reduce_kernelILi256ELi2ENS0_8ReduceOpIN3c107complexIfEENS0_14func_wrapper_tIS5_NS0_55_GLOBAL__N__0955718d_22_SparseCsrTensorMath_cu_868dd54514ReductionAddOpIS5_EEEEjS5_Li4ELi4EEEEEvT1_,"aw",@nobits
	.sectionflags	@""
	.align	16
.nv.shared._ZN2at6native13reduce_kernelILi256ELi2ENS0_8ReduceOpIN3c107complexIfEENS0_14func_wrapper_tIS5_NS0_55_GLOBAL__N__0955718d_22_SparseCsrTensorMath_cu_868dd54514ReductionAddOpIS5_EEEEjS5_Li4ELi4EEEEEvT1_:
	.zero		1040


//--------------------- .nv.shared._ZN2at6native13reduce_kernelILi128ELi4ENS0_8ReduceOpIN3c107complexIfEENS0_14func_wrapper_tIS5_NS0_55_GLOBAL__N__0955718d_22_SparseCsrTensorMath_cu_868dd54514ReductionAddOpIS5_EEEEjS5_Li4ELi4EEEEEvT1_ --------------------------
	.section	.nv.shared._ZN2at6native13reduce_kernelILi128ELi4ENS0_8ReduceOpIN3c107complexIfEENS0_14func_wrapper_tIS5_NS0_55_GLOBAL__N__0955718d_22_SparseCsrTensorMath_cu_868dd54514ReductionAddOpIS5_EEEEjS5_Li4ELi4EEEEEvT1_,"aw",@nobits
	.sectionflags	@""
	.align	16
.nv.shared._ZN2at6native13reduce_kernelILi128ELi4ENS0_8ReduceOpIN3c107complexIfEENS0_14func_wrapper_tIS5_NS0_55_GLOBAL__N__0955718d_22_SparseCsrTensorMath_cu_868dd54514ReductionAddOpIS5_EEEEjS5_Li4ELi4EEEEEvT1_:
	.zero		1040


//--------------------- .nv.shared._ZN2at6native13reduce_kernelILi256ELi1ENS0_8ReduceOpIN3c107complexIdEENS0_14func_wrapper_tIS5_NS0_55_GLOBAL__N__0955718d_22_SparseCsrTensorMath_cu_868dd54514ReductionAddOpIS5_EEEEjS5_Li4ELi4EEEEEvT1_ --------------------------
	.section	.nv.shared._ZN2at6native13reduce_kernelILi256ELi1ENS0_8ReduceOpIN3c107complexIdEENS0_14func_wrapper_tIS5_NS0_55_GLOBAL__N__0955718d_22_SparseCsrTensorMath_cu_868dd54514ReductionAddOpIS5_EEEEjS5_Li4ELi4EEEEEvT1_,"aw",@nobits
	.sectionflags	@""
	.align	16
.nv.shared._ZN2at6native13reduce_kernelILi256ELi1ENS0_8ReduceOpIN3c107complexIdEENS0_14func_wrapper_tIS5_NS0_55_GLOBAL__N__0955718d_22_SparseCsrTensorMath_cu_868dd54514ReductionAddOpIS5_EEEEjS5_Li4ELi4EEEEEvT1_:
	.zero		1040


//--------------------- .nv.shared._ZN2at6native13reduce_kernelILi128ELi2ENS0_8ReduceOpIN3c107complexIdEENS0_14func_wrapper_tIS5_NS0_55_GLOBAL__N__0955718d_22_SparseCsrTensorMath_cu_868dd54514ReductionAddOpIS5_EEEEjS5_Li4ELi4EEEEEvT1_ --------------------------
	.section	.nv.shared._ZN2at6native13reduce_kernelILi128ELi2ENS0_8ReduceOpIN3c107complexIdEENS0_14func_wrapper_tIS5_NS0_55_GLOBAL__N__0955718d_22_SparseCsrTensorMath_cu_868dd54514ReductionAddOpIS5_EEEEjS5_Li4ELi4EEEEEvT1_,"aw",@nobits
	.sectionflags	@""
	.align	16
.nv.shared._ZN2at6native13reduce_kernelILi128ELi2ENS0_8ReduceOpIN3c107complexIdEENS0_14func_wrapper_tIS5_NS0_55_GLOBAL__N__0955718d_22_SparseCsrTensorMath_cu_868dd54514ReductionAddOpIS5_EEEEjS5_Li4ELi4EEEEEvT1_:
	.zero		1040


//--------------------- .nv.shared._ZN2at6native13reduce_kernelILi64ELi4ENS0_8ReduceOpIN3c107complexIdEENS0_14func_wrapper_tIS5_NS0_55_GLOBAL__N__0955718d_22_SparseCsrTensorMath_cu_868dd54514ReductionAddOpIS5_EEEEjS5_Li4ELi4EEEEEvT1_ --------------------------
	.section	.nv.shared._ZN2at6native13reduce_kernelILi64ELi4ENS0_8ReduceOpIN3c107complexIdEENS0_14func_wrapper_tIS5_NS0_55_GLOBAL__N__0955718d_22_SparseCsrTensorMath_cu_868dd54514ReductionAddOpIS5_EEEEjS5_Li4ELi4EEEEEvT1_,"aw",@nobits
	.sectionflags	@""
	.align	16
.nv.shared._ZN2at6native13reduce_kernelILi64ELi4ENS0_8ReduceOpIN3c107complexIdEENS0_14func_wrapper_tIS5_NS0_55_GLOBAL__N__0955718d_22_SparseCsrTensorMath_cu_868dd54514ReductionAddOpIS5_EEEEjS5_Li4ELi4EEEEEvT1_:
	.zero		1040


//--------------------- .nv.shared._ZN2at6native13reduce_kernelILi512ELi1ENS0_8ReduceOpIfNS0_14func_wrapper_tIfNS0_55_GLOBAL__N__0955718d_22_SparseCsrTensorMath_cu_868dd54514ReductionAddOpIfEEEEjfLi4ELi4EEEEEvT1_ --------------------------
	.section	.nv.shared._ZN2at6native13reduce_kernelILi512ELi1ENS0_8ReduceOpIfNS0_14func_wrapper_tIfNS0_55_GLOBAL__N__0955718d_22_SparseCsrTensorMath_cu_868dd54514ReductionAddOpIfEEEEjfLi4ELi4EEEEEvT1_,"aw",@nobits
	.sectionflags	@""
	.align	16
.nv.shared._ZN2at6native13reduce_kernelILi512ELi1ENS0_8ReduceOpIfNS0_14func_wrapper_tIfNS0_55_GLOBAL__N__0955718d_22_SparseCsrTensorMath_cu_868dd54514ReductionAddOpIfEEEEjfLi4ELi4EEEEEvT1_:
	.zero		1040


//--------------------- .nv.shared._ZN2at6native13reduce_kernelILi256ELi2ENS0_8ReduceOpIfNS0_14func_wrapper_tIfNS0_55_GLOBAL__N__0955718d_22_SparseCsrTensorMath_cu_868dd54514ReductionAddOpIfEEEEjfLi4ELi4EEEEEvT1_ --------------------------
	.section	.nv.shared._ZN2at6native13reduce_kernelILi256ELi2ENS0_8ReduceOpIfNS0_14func_wrapper_tIfNS0_55_GLOBAL__N__0955718d_22_SparseCsrTensorMath_cu_868dd54514ReductionAddOpIfEEEEjfLi4ELi4EEEEEvT1_,"aw",@nobits
	.sectionflags	@""
	.align	16
.nv.shared._ZN2at6native13reduce_kernelILi256ELi2ENS0_8ReduceOpIfNS0_14func_wrapper_tIfNS0_55_GLOBAL__N__0955718d_22_SparseCsrTensorMath_cu_868dd54514ReductionAddOpIfEEEEjfLi4ELi4EEEEEvT1_:
	.zero		1040


//--------------------- .nv.shared._ZN2at6native13reduce_kernelILi128ELi4ENS0_8ReduceOpIfNS0_14func_wrapper_tIfNS0_55_GLOBAL__N__0955718d_22_SparseCsrTensorMath_cu_868dd54514ReductionAddOpIfEEEEjfLi4ELi4EEEEEvT1_ --------------------------
	.section	.nv.shared._ZN2at6native13reduce_kernelILi128ELi4ENS0_8ReduceOpIfNS0_14func_wrapper_tIfNS0_55_GLOBAL__N__0955718d_22_SparseCsrTensorMath_cu_868dd54514ReductionAddOpIfEEEEjfLi4ELi4EEEEEvT1_,"aw",@nobits
	.sectionflags	@""
	.align	16
.nv.shared._ZN2at6native13reduce_kernelILi128ELi4ENS0_8ReduceOpIfNS0_14func_wrapper_tIfNS0_55_GLOBAL__N__0955718d_22_SparseCsrTensorMath_cu_868dd54514ReductionAddOpIfEEEEjfLi4ELi4EEEEEvT1_:
	.zero		1040


//--------------------- .nv.shared._ZN2at6native13reduce_kernelILi512ELi1ENS0_8ReduceOpIdNS0_14func_wrapper_tIdNS0_55_GLOBAL__N__0955718d_22_SparseCsrTensorMath_cu_868dd54514ReductionAddOpIdEEEEjdLi4ELi4EEEEEvT1_ --------------------------
	.section	.nv.shared._ZN2at6native13reduce_kernelILi512ELi1ENS0_8ReduceOpIdNS0_14func_wrapper_tIdNS0_55_GLOBAL__N__0955718d_22_SparseCsrTensorMath_cu_868dd54514ReductionAddOpIdEEEEjdLi4ELi4EEEEEvT1_,"aw",@nobits
	.sectionflags	@""
	.align	16
.nv.shared._ZN2at6native13reduce_kernelILi512ELi1ENS0_8ReduceOpIdNS0_14func_wrapper_tIdNS0_55_GLOBAL__N__0955718d_22_SparseCsrTensorMath_cu_868dd54514ReductionAddOpIdEEEEjdLi4ELi4EEEEEvT1_:
	.zero		1040


//--------------------- .nv.shared._ZN2at6native13reduce_kernelILi256ELi2ENS0_8ReduceOpIdNS0_14func_wrapper_tIdNS0_55_GLOBAL__N__0955718d_22_SparseCsrTensorMath_cu_868dd54514ReductionAddOpIdEEEEjdLi4ELi4EEEEEvT1_ --------------------------
	.section	.nv.shared._ZN2at6native13reduce_kernelILi256ELi2ENS0_8ReduceOpIdNS0_14func_wrapper_tIdNS0_55_GLOBAL__N__0955718d_22_SparseCsrTensorMath_cu_868dd54514ReductionAddOpIdEEEEjdLi4ELi4EEEEEvT1_,"aw",@nobits
	.sectionflags	@""
	.align	16
.nv.shared._ZN2at6native13reduce_kernelILi256ELi2ENS0_8ReduceOpIdNS0_14func_wrapper_tIdNS0_55_GLOBAL__N__0955718d_22_SparseCsrTensorMath_cu_868dd54514ReductionAddOpIdEEEEjdLi4ELi4EEEEEvT1_:
	.zero		1040


//--------------------- .nv.shared._ZN2at6native13reduce_kernelILi128ELi4ENS0_8ReduceOpIdNS0_14func_wrapper_tIdNS0_55_GLOBAL__N__0955718d_22_SparseCsrTensorMath_cu_868dd54514ReductionAddOpIdEEEEjdLi4ELi4EEEEEvT1_ --------------------------
	.section	.nv.shared._ZN2at6native13reduce_kernelILi128ELi4ENS0_8ReduceOpIdNS0_14func_wrapper_tIdNS0_55_GLOBAL__N__0955718d_22_SparseCsrTensorMath_cu_868dd54514ReductionAddOpIdEEEEjdLi4ELi4EEEEEvT1_,"aw",@nobits
	.sectionflags	@""
	.align	16
.nv.shared._ZN2at6native13reduce_kernelILi128ELi4ENS0_8ReduceOpIdNS0_14func_wrapper_tIdNS0_55_GLOBAL__N__0955718d_22_SparseCsrTensorMath_cu_868dd54514ReductionAddOpIdEEEEjdLi4ELi4EEEEEvT1_:
	.zero		1040


//--------------------- .nv.shared._ZN2at6native13reduce_kernelILi512ELi1ENS0_8ReduceOpIsNS0_14func_wrapper_tIsNS0_55_GLOBAL__N__0955718d_22_SparseCsrTensorMath_cu_868dd54514ReductionAddOpIlEEEEjsLi4ELi4EEEEEvT1_ --------------------------
	.section	.nv.shared._ZN2at6native13reduce_kernelILi512ELi1ENS0_8ReduceOpIsNS0_14func_wrapper_tIsNS0_55_GLOBAL__N__0955718d_22_SparseCsrTensorMath_cu_868dd54514ReductionAddOpIlEEEEjsLi4ELi4EEEEEvT1_,"aw",@nobits
	.sectionflags	@""
	.align	16
.nv.shared._ZN2at6native13reduce_kernelILi512ELi1ENS0_8ReduceOpIsNS0_14func_wrapper_tIsNS0_55_GLOBAL__N__0955718d_22_SparseCsrTensorMath_cu_868dd54514ReductionAddOpIlEEEEjsLi4ELi4EEEEEvT1_:
	.zero		1040


//--------------------- .nv.shared._ZN2at6native13reduce_kernelILi256ELi2ENS0_8ReduceOpIsNS0_14func_wrapper_tIsNS0_55_GLOBAL__N__0955718d_22_SparseCsrTensorMath_cu_868dd54514ReductionAddOpIlEEEEjsLi4ELi4EEEEEvT1_ --------------------------
	.section	.nv.shared._ZN2at6native13reduce_kernelILi256ELi2ENS0_8ReduceOpIsNS0_14func_wrapper_tIsNS0_55_GLOBAL__N__0955718d_22_SparseCsrTensorMath_cu_868dd54514ReductionAddOpIlEEEEjsLi4ELi4EEEEEvT1_,"aw",@nobits
	.sectionflags	@""
	.align	16
.nv.shared._ZN2at6native13reduce_kernelILi256ELi2ENS0_8ReduceOpIsNS0_14func_wrapper_tIsNS0_55_GLOBAL__N__0955718d_22_SparseCsrTensorMath_cu_868dd54514ReductionAddOpIlEEEEjsLi4ELi4EEEEEvT1_:
	.zero		1040


//--------------------- .nv.shared._ZN2at6native13reduce_kernelILi128ELi4ENS0_8ReduceOpIsNS0_14func_wrapper_tIsNS0_55_GLOBAL__N__0955718d_22_SparseCsrTensorMath_cu_868dd54514ReductionAddOpIlEEEEjsLi4ELi4EEEEEvT1_ --------------------------
	.section	.nv.shared._ZN2at6native13reduce_kernelILi128ELi4ENS0_8ReduceOpIsNS0_14func_wrapper_tIsNS0_55_GLOBAL__N__0955718d_22_SparseCsrTensorMath_cu_868dd54514ReductionAddOpIlEEEEjsLi4ELi4EEEEEvT1_,"aw",@nobits
	.sectionflags	@""
	.align	16
.nv.shared._ZN2at6native13reduce_kernelILi128ELi4ENS0_8ReduceOpIsNS0_14func_wrapper_tIsNS0_55_GLOBAL__N__0955718d_22_SparseCsrTensorMath_cu_868dd54514ReductionAddOpIlEEEEjsLi4ELi4EEEEEvT1_:
	.zero		1040


//--------------------- .nv.shared._ZN2at6native13reduce_kernelILi512ELi1ENS0_8ReduceOpIlNS0_14func_wrapper_tIlNS0_55_GLOBAL__N__0955718d_22_SparseCsrTensorMath_cu_868dd54514ReductionAddOpIlEEEEjlLi4ELi4EEEEEvT1_ --------------------------
	.section	.nv.shared._ZN2at6native13reduce_kernelILi512ELi1ENS0_8ReduceOpIlNS0_14func_wrapper_tIlNS0_55_GLOBAL__N__0955718d_22_SparseCsrTensorMath_cu_868dd54514ReductionAddOpIlEEEEjlLi4ELi4EEEEEvT1_,"aw",@nobits
	.sectionflags	@""
	.align	16
.nv.shared._ZN2at6native13reduce_kernelILi512ELi1ENS0_8ReduceOpIlNS0_14func_wrapper_tIlNS0_55_GLOBAL__N__0955718d_22_SparseCsrTensorMath_cu_868dd54514ReductionAddOpIlEEEEjlLi4ELi4EEEEEvT1_:
	.zero		1040


//--------------------- .nv.shared._ZN2at6native13reduce_kernelILi256ELi2ENS0_8ReduceOpIlNS0_14func_wrapper_tIlNS0_55_GLOBAL__N__0955718d_22_SparseCsrTensorMath_cu_868dd54514ReductionAddOpIlEEEEjlLi4ELi4EEEEEvT1_ --------------------------
	.section	.nv.shared._ZN2at6native13reduce_kernelILi256ELi2ENS0_8ReduceOpIlNS0_14func_wrapper_tIlNS0_55_GLOBAL__N__0955718d_22_SparseCsrTensorMath_cu_868dd54514ReductionAddOpIlEEEEjlLi4ELi4EEEEEvT1_,"aw",@nobits
	.sectionflags	@""
	.align	16
.nv.shared._ZN2at6native13reduce_kernelILi256ELi2ENS0_8ReduceOpIlNS0_14func_wrapper_tIlNS0_55_GLOBAL__N__0955718d_22_SparseCsrTensorMath_cu_868dd54514ReductionAddOpIlEEEEjlLi4ELi4EEEEEvT1_:
	.zero		1040


//--------------------- .nv.shared._ZN2at6native13reduce_kernelILi128ELi4ENS0_8ReduceOpIlNS0_14func_wrapper_tIlNS0_55_GLOBAL__N__0955718d_22_SparseCsrTensorMath_cu_868dd54514ReductionAddOpIlEEEEjlLi4ELi4EEEEEvT1_ --------------------------
	.section	.nv.shared._ZN2at6native13reduce_kernelILi128ELi4ENS0_8ReduceOpIlNS0_14func_wrapper_tIlNS0_55_GLOBAL__N__0955718d_22_SparseCsrTensorMath_cu_868dd54514ReductionAddOpIlEEEEjlLi4ELi4EEEEEvT1_,"aw",@nobits
	.sectionflags	@""
	.align	16
.nv.shared._ZN2at6native13reduce_kernelILi128ELi4ENS0_8ReduceOpIlNS0_14func_wrapper_tIlNS0_55_GLOBAL__N__0955718d_22_SparseCsrTensorMath_cu_868dd54514ReductionAddOpIlEEEEjlLi4ELi4EEEEEvT1_:
	.zero		1040


//--------------------- .nv.shared._ZN2at6native13reduce_kernelILi512ELi1ENS0_8ReduceOpIiNS0_14func_wrapper_tIiNS0_55_GLOBAL__N__0955718d_22_SparseCsrTensorMath_cu_868dd54514ReductionAddOpIlEEEEjiLi4ELi4EEEEEvT1_ --------------------------
	.section	.nv.shared._ZN2at6native13reduce_kernelILi512ELi1ENS0_8ReduceOpIiNS0_14func_wrapper_tIiNS0_55_GLOBAL__N__0955718d_22_SparseCsrTensorMath_cu_868dd54514ReductionAddOpIlEEEEjiLi4ELi4EEEEEvT1_,"aw",@nobits
	.sectionflags	@""
	.align	16
.nv.shared._ZN2at6native13reduce_kernelILi512ELi1ENS0_8ReduceOpIiNS0_14func_wrapper_tIiNS0_55_GLOBAL__N__0955718d_22_SparseCsrTensorMath_cu_868dd54514ReductionAddOpIlEEEEjiLi4ELi4EEEEEvT1_:
	.zero		1040


//--------------------- .nv.shared._ZN2at6native13reduce_kernelILi256ELi2ENS0_8ReduceOpIiNS0_14func_wrapper_tIiNS0_55_GLOBAL__N__0955718d_22_SparseCsrTensorMath_cu_868dd54514ReductionAddOpIlEEEEjiLi4ELi4EEEEEvT1_ --------------------------
	.section	.nv.shared._ZN2at6native13reduce_kernelILi256ELi2ENS0_8ReduceOpIiNS0_14func_wrapper_tIiNS0_55_GLOBAL__N__0955718d_22_SparseCsrTensorMath_cu_868dd54514ReductionAddOpIlEEEEjiLi4ELi4EEEEEvT1_,"aw",@nobits
	.sectionflags	@""
	.align	16
.nv.shared._ZN2at6native13reduce_kernelILi256ELi2ENS0_8ReduceOpIiNS0_14func_wrapper_tIiNS0_55_GLOBAL__N__0955718d_22_SparseCsrTensorMath_cu_868dd54514ReductionAddOpIlEEEEjiLi4ELi4EEEEEvT1_:
	.zero		1040


//--------------------- .nv.shared._ZN2at6native13reduce_kernelILi128ELi4ENS0_8ReduceOpIiNS0_14func_wrapper_tIiNS0_55_GLOBAL__N__0955718d_22_SparseCsrTensorMath_cu_868dd54514ReductionAddOpIlEEEEjiLi4ELi4EEEEEvT1_ --------------------------
	.section	.nv.shared._ZN2at6native13reduce_kernelILi128ELi4ENS0_8ReduceOpIiNS0_14func_wrapper_tIiNS0_55_GLOBAL__N__0955718d_22_SparseCsrTensorMath_cu_868dd54514ReductionAddOpIlEEEEjiLi4ELi4EEEEEvT1_,"aw",@nobits
	.sectionflags	@""
	.align	16
.nv.shared._ZN2at6native13reduce_kernelILi128ELi4ENS0_8ReduceOpIiNS0_14func_wrapper_tIiNS0_55_GLOBAL__N__0955718d_22_SparseCsrTensorMath_cu_868dd54514ReductionAddOpIlEEEEjiLi4ELi4EEEEEvT1_:
	.zero		1040


//--------------------- .nv.shared._ZN2at6native13reduce_kernelILi512ELi1ENS0_8ReduceOpIaNS0_14func_wrapper_tIaNS0_55_GLOBAL__N__0955718d_22_SparseCsrTensorMath_cu_868dd54514ReductionAddOpIlEEEEjaLi4ELi4EEEEEvT1_ --------------------------
	.section	.nv.shared._ZN2at6native13reduce_kernelILi512ELi1ENS0_8ReduceOpIaNS0_14func_wrapper_tIaNS0_55_GLOBAL__N__0955718d_22_SparseCsrTensorMath_cu_868dd54514ReductionAddOpIlEEEEjaLi4ELi4EEEEEvT1_,"aw",@nobits
	.sectionflags	@""
	.align	16
.nv.shared._ZN2at6native13reduce_kernelILi512ELi1ENS0_8ReduceOpIaNS0_14func_wrapper_tIaNS0_55_GLOBAL__N__0955718d_22_SparseCsrTensorMath_cu_868dd54514ReductionAddOpIlEEEEjaLi4ELi4EEEEEvT1_:
	.zero		1040


//--------------------- .nv.shared._ZN2at6native13reduce_kernelILi256ELi2ENS0_8ReduceOpIaNS0_14func_wrapper_tIaNS0_55_GLOBAL__N__0955718d_22_SparseCsrTensorMath_cu_868dd54514ReductionAddOpIlEEEEjaLi4ELi4EEEEEvT1_ --------------------------
	.section	.nv.shared._ZN2at6native13reduce_kernelILi256ELi2ENS0_8ReduceOpIaNS0_14func_wrapper_tIaNS0_55_GLOBAL__N__0955718d_22_SparseCsrTensorMath_cu_868dd54514ReductionAddOpIlEEEEjaLi4ELi4EEEEEvT1_,"aw",@nobits
	.sectionflags	@""
	.align	16
.nv.shared._ZN2at6native13reduce_kernelILi256ELi2ENS0_8ReduceOpIaNS0_14func_wrapper_tIaNS0_55_GLOBAL__N__0955718d_22_SparseCsrTensorMath_cu_868dd54514ReductionAddOpIlEEEEjaLi4ELi4EEEEEvT1_:
	.zero		1040


//--------------------- .nv.shared._ZN2at6native13reduce_kernelILi128ELi4ENS0_8ReduceOpIaNS0_14func_wrapper_tIaNS0_55_GLOBAL__N__0955718d_22_SparseCsrTensorMath_cu_868dd54514ReductionAddOpIlEEEEjaLi4ELi4EEEEEvT1_ --------------------------
	.section	.nv.shared._ZN2at6native13reduce_kernelILi128ELi4ENS0_8ReduceOpIaNS0_14func_wrapper_tIaNS0_55_GLOBAL__N__0955718d_22_SparseCsrTensorMath_cu_868dd54514ReductionAddOpIlEEEEjaLi4ELi4EEEEEvT1_,"aw",@nobits
	.sectionflags	@""
	.align	16
.nv.shared._ZN2at6native13reduce_kernelILi128ELi4ENS0_8ReduceOpIaNS0_14func_wrapper_tIaNS0_55_GLOBAL__N__0955718d_22_SparseCsrTensorMath_cu_868dd54514ReductionAddOpIlEEEEjaLi4ELi4EEEEEvT1_:
	.zero		1040


//--------------------- .nv.shared._ZN2at6native13reduce_kernelILi512ELi1ENS0_8ReduceOpIhNS0_14func_wrapper_tIhNS0_55_GLOBAL__N__0955718d_22_SparseCsrTensorMath_cu_868dd54514ReductionAddOpIlEEEEjhLi4ELi4EEEEEvT1_ --------------------------
	.section	.nv.shared._ZN2at6native13reduce_kernelILi512ELi1ENS0_8ReduceOpIhNS0_14func_wrapper_tIhNS0_55_GLOBAL__N__0955718d_22_SparseCsrTensorMath_cu_868dd54514ReductionAddOpIlEEEEjhLi4ELi4EEEEEvT1_,"aw",@nobits
	.sectionflags	@""
	.align	16
.nv.shared._ZN2at6native13reduce_kernelILi512ELi1ENS0_8ReduceOpIhNS0_14func_wrapper_tIhNS0_55_GLOBAL__N__0955718d_22_SparseCsrTensorMath_cu_868dd54514ReductionAddOpIlEEEEjhLi4ELi4EEEEEvT1_:
	.zero		1040


//--------------------- .nv.shared._ZN2at6native13reduce_kernelILi256ELi2ENS0_8ReduceOpIhNS0_14func_wrapper_tIhNS0_55_GLOBAL__N__0955718d_22_SparseCsrTensorMath_cu_868dd54514ReductionAddOpIlEEEEjhLi4ELi4EEEEEvT1_ --------------------------
	.section	.nv.shared._ZN2at6native13reduce_kernelILi256ELi2ENS0_8ReduceOpIhNS0_14func_wrapper_tIhNS0_55_GLOBAL__N__0955718d_22_SparseCsrTensorMath_cu_868dd54514ReductionAddOpIlEEEEjhLi4ELi4EEEEEvT1_,"aw",@nobits
	.sectionflags	@""
	.align	16
.nv.shared._ZN2at6native13reduce_kernelILi256ELi2ENS0_8ReduceOpIhNS0_14func_wrapper_tIhNS0_55_GLOBAL__N__0955718d_22_SparseCsrTensorMath_cu_868dd54514ReductionAddOpIlEEEEjhLi4ELi4EEEEEvT1_:
	.zero		1040


//--------------------- .nv.shared._ZN2at6native13reduce_kernelILi128ELi4ENS0_8ReduceOpIhNS0_14func_wrapper_tIhNS0_55_GLOBAL__N__0955718d_22_SparseCsrTensorMath_cu_868dd54514ReductionAddOpIlEEEEjhLi4ELi4EEEEEvT1_ --------------------------
	.section	.nv.shared._ZN2at6native13reduce_kernelILi128ELi4ENS0_8ReduceOpIhNS0_14func_wrapper_tIhNS0_55_GLOBAL__N__0955718d_22_SparseCsrTensorMath_cu_868dd54514ReductionAddOpIlEEEEjhLi4ELi4EEEEEvT1_,"aw",@nobits
	.sectionflags	@""
	.align	16
.nv.shared._ZN2at6native13reduce_kernelILi128ELi4ENS0_8ReduceOpIhNS0_14func_wrapper_tIhNS0_55_GLOBAL__N__0955718d_22_SparseCsrTensorMath_cu_868dd54514ReductionAddOpIlEEEEjhLi4ELi4EEEEEvT1_:
	.zero		1040


//--------------------- .nv.constant0._ZN3cub17CUB_300001_SM_9006detail8for_each13static_kernelINS2_12policy_hub_t12policy_500_tElNS2_12op_wrapper_tIlZZZZZN2at6native36add_out_dense_sparse_compressed_cudaERNS7_6TensorERKS9_SC_RKN3c106ScalarEENKUlvE_clEvENKUlvE11_clEvENKUlvE_clEvENKUlvE0_clEvEUllE_N6thrust23THRUST_300001_SM_900_NS17counting_iteratorIlNSN_11use_defaultESP_SP_EEEEEEvT0_T1_ --------------------------
	.section	.nv.constant0._ZN3cub17CUB_300001_SM_9006detail8for_each13static_kernelINS2_12policy_hub_t12policy_500_tElNS2_12op_wrapper_tIlZZZZZN2at6native36add_out_dense_sparse_compressed_cudaERNS7_6TensorERKS9_SC_RKN3c106ScalarEENKUlvE_clEvENKUlvE11_clEvENKUlvE_clEvENKUlvE0_clEvEUllE_N6thrust23THRUST_300001_SM_900_NS17counting_iteratorIlNSN_11use_defaultESP_SP_EEEEEEvT0_T1_,"a",@progbits
	.sectionflags	@""
	.align	4
.nv.constant0._ZN3cub17CUB_300001_SM_9006detail8for_each13static_kernelINS2_12policy_hub_t12policy_500_tElNS2_12op_wrapper_tIlZZZZZN2at6native36add_out_dense_sparse_compressed_cudaERNS7_6TensorERKS9_SC_RKN3c106ScalarEENKUlvE_clEvENKUlvE11_clEvENKUlvE_clEvENKUlvE0_clEvEUllE_N6thrust23THRUST_300001_SM_900_NS17counting_iteratorIlNSN_11use_defaultESP_SP_EEEEEEvT0_T1_:
	.zero		640


//--------------------- .nv.constant0._ZN3cub17CUB_300001_SM_9006detail8for_each13static_kernelINS2_12policy_hub_t12policy_500_tElNS2_12op_wrapper_tIlZZZZZN2at6native36add_out_dense_sparse_compressed_cudaERNS7_6TensorERKS9_SC_RKN3c106ScalarEENKUlvE_clEvENKUlvE11_clEvENKUlvE_clEvENKUlvE_clEvEUllE_N6thrust23THRUST_300001_SM_900_NS17counting_iteratorIlNSN_11use_defaultESP_SP_EEEEEEvT0_T1_ --------------------------
	.section	.nv.constant0._ZN3cub17CUB_300001_SM_9006detail8for_each13static_kernelINS2_12policy_hub_t12policy_500_tElNS2_12op_wrapper_tIlZZZZZN2at6native36add_out_dense_sparse_compressed_cudaERNS7_6TensorERKS9_SC_RKN3c106ScalarEENKUlvE_clEvENKUlvE11_clEvENKUlvE_clEvENKUlvE_clEvEUllE_N6thrust23THRUST_300001_SM_900_NS17counting_iteratorIlNSN_11use_defaultESP_SP_EEEEEEvT0_T1_,"a",@progbits
	.sectionflags	@""
	.align	4
.nv.constant0._ZN3cub17CUB_300001_SM_9006detail8for_each13static_kernelINS2_12policy_hub_t12policy_500_tElNS2_12op_wrapper_tIlZZZZZN2at6native36add_out_dense_sparse_compressed_cudaERNS7_6TensorERKS9_SC_RKN3c106ScalarEENKUlvE_clEvENKUlvE11_clEvENKUlvE_clEvENKUlvE_clEvEUllE_N6thrust23THRUST_300001_SM_900_NS17counting_iteratorIlNSN_11use_defaultESP_SP_EEEEEEvT0_T1_:
	.zero		640


//--------------------- .nv.constant0._ZN3cub17CUB_300001_SM_9006detail8for_each13static_kernelINS2_12policy_hub_t12policy_500_tElNS2_12op_wrapper_tIlZZZZZN2at6native36add_out_dense_sparse_compressed_cudaERNS7_6TensorERKS9_SC_RKN3c106ScalarEENKUlvE_clEvENKUlvE10_clEvENKUlvE_clEvENKUlvE0_clEvEUllE_N6thrust23THRUST_300001_SM_900_NS17counting_iteratorIlNSN_11use_defaultESP_SP_EEEEEEvT0_T1_ --------------------------
	.section	.nv.constant0._ZN3cub17CUB_300001_SM_9006detail8for_each13static_kernelINS2_12policy_hub_t12policy_500_tElNS2_12op_wrapper_tIlZZZZZN2at6native36add_out_dense_sparse_compressed_cudaERNS7_6TensorERKS9_SC_RKN3c106ScalarEENKUlvE_clEvENKUlvE10_clEvENKUlvE_clEvENKUlvE0_clEvEUllE_N6thrust23THRUST_300001_SM_900_NS17counting_iteratorIlNSN_11use_defaultESP_SP_EEEEEEvT0_T1_,"a",@progbits
	.sectionflags	@""
	.align	4
.nv.constant0._ZN3cub17CUB_300001_SM_9006detail8for_each13static_kernelINS2_12policy_hub_t12policy_500_tElNS2_12op_wrapper_tIlZZZZZN2at6native36add_out_dense_sparse_compressed_cudaERNS7_6TensorERKS9_SC_RKN3c106ScalarEENKUlvE_clEvENKUlvE10_clEvENKUlvE_clEvENKUlvE0_clEvEUllE_N6thrust23THRUST_300001_SM_900_NS17counting_iteratorIlNSN_11use_defaultESP_SP_EEEEEEvT0_T1_:
	.zero		640


//--------------------- .nv.constant0._ZN3cub17CUB_300001_SM_9006detail8for_each13static_kernelINS2_12policy_hub_t12policy_500_tElNS2_12op_wrapper_tIlZZZZZN2at6native36add_out_dense_sparse_compressed_cudaERNS7_6TensorERKS9_SC_RKN3c106ScalarEENKUlvE_clEvENKUlvE10_clEvENKUlvE_clEvENKUlvE_clEvEUllE_N6thrust23THRUST_300001_SM_900_NS17counting_iteratorIlNSN_11use_defaultESP_SP_EEEEEEvT0_T1_ --------------------------
	.section	.nv.constant0._ZN3cub17CUB_300001_SM_9006detail8for_each13static_kernelINS2_12policy_hub_t12policy_500_tElNS2_12op_wrapper_tIlZZZZZN2at6native36add_out_dense_sparse_compressed_cudaERNS7_6TensorERKS9_SC_RKN3c106ScalarEENKUlvE_clEvENKUlvE10_clEvENKUlvE_clEvENKUlvE_clEvEUllE_N6thrust23THRUST_300001_SM_900_NS17counting_iteratorIlNSN_11use_defaultESP_SP_EEEEEEvT0_T1_,"a",@progbits
	.sectionflags	@""
	.align	4
.nv.constant0._ZN3cub17CUB_300001_SM_9006detail8for_each13static_kernelINS2_12policy_hub_t12policy_500_tElNS2_12op_wrapper_tIlZZZZZN2at6native36add_out_dense_sparse_compressed_cudaERNS7_6TensorERKS9_SC_RKN3c106ScalarEENKUlvE_clEvENKUlvE10_clEvENKUlvE_clEvENKUlvE_clEvEUllE_N6thrust23THRUST_300001_SM_900_NS17counting_iteratorIlNSN_11use_defaultESP_SP_EEEEEEvT0_T1_:
	.zero		640


//--------------------- .nv.constant0._ZN3cub17CUB_300001_SM_9006detail8for_each13static_kernelINS2_12policy_hub_t12policy_500_tElNS2_12op_wrapper_tIlZZZZZN2at6native36add_out_dense_sparse_compressed_cudaERNS7_6TensorERKS9_SC_RKN3c106ScalarEENKUlvE_clEvENKUlvE9_clEvENKUlvE_clEvENKUlvE0_clEvEUllE_N6thrust23THRUST_300001_SM_900_NS17counting_iteratorIlNSN_11use_defaultESP_SP_EEEEEEvT0_T1_ --------------------------
	.section	.nv.constant0._ZN3cub17CUB_300001_SM_9006detail8for_each13static_kernelINS2_12policy_hub_t12policy_500_tElNS2_12op_wrapper_tIlZZZZZN2at6native36add_out_dense_sparse_compressed_cudaERNS7_6TensorERKS9_SC_RKN3c106ScalarEENKUlvE_clEvENKUlvE9_clEvENKUlvE_clEvENKUlvE0_clEvEUllE_N6thrust23THRUST_300001_SM_900_NS17counting_iteratorIlNSN_11use_defaultESP_SP_EEEEEEvT0_T1_,"a",@progbits
	.sectionflags	@""
	.align	4
.nv.constant0._ZN3cub17CUB_300001_SM_9006detail8for_each13static_kernelINS2_12policy_hub_t12policy_500_tElNS2_12op_wrapper_tIlZZZZZN2at6native36add_out_dense_sparse_compressed_cudaERNS7_6TensorERKS9_SC_RKN3c106ScalarEENKUlvE_clEvENKUlvE9_clEvENKUlvE_clEvENKUlvE0_clEvEUllE_N6thrust23THRUST_300001_SM_900_NS17counting_iteratorIlNSN_11use_defaultESP_SP_EEEEEEvT0_T1_:
	.zero		640


//--------------------- .nv.constant0._ZN3cub17CUB_300001_SM_9006detail8for_each13static_kernelINS2_12policy_hub_t12policy_500_tElNS2_12op_wrapper_tIlZZZZZN2at6native36add_out_dense_sparse_compressed_cudaERNS7_6TensorERKS9_SC_RKN3c106ScalarEENKUlvE_clEvENKUlvE9_clEvENKUlvE_clEvENKUlvE_clEvEUllE_N6thrust23THRUST_300001_SM_900_NS17counting_iteratorIlNSN_11use_defaultESP_SP_EEEEEEvT0_T1_ --------------------------
	.section	.nv.constant0._ZN3cub17CUB_300001_SM_9006detail8for_each13static_kernelINS2_12policy_hub_t12policy_500_tElNS2_12op_wrapper_tIlZZZZZN2at6native36add_out_dense_sparse_compressed_cudaERNS7_6TensorERKS9_SC_RKN3c106ScalarEENKUlvE_clEvENKUlvE9_clEvENKUlvE_clEvENKUlvE_clEvEUllE_N6thrust23THRUST_300001_SM_900_NS17counting_iteratorIlNSN_11use_defaultESP_SP_EEEEEEvT0_T1_,"a",@progbits
	.sectionflags	@""
	.align	4
.nv.constant0._ZN3cub17CUB_300001_SM_9006detail8for_each13static_kernelINS2_12policy_hub_t12policy_500_tElNS2_12op_wrapper_tIlZZZZZN2at6native36add_out_dense_sparse_compressed_cudaERNS7_6TensorERKS9_SC_RKN3c106ScalarEENKUlvE_clEvENKUlvE9_clEvENKUlvE_clEvENKUlvE_clEvEUllE_N6thrust23THRUST_300001_SM_900_NS17counting_iteratorIlNSN_11use_defaultESP_SP_EEEEEEvT0_T1_:
	.zero		640


//--------------------- .nv.constant0._ZN3cub17CUB_300001_SM_9006detail8for_each13static_kernelINS2_12policy_hub_t12policy_500_tElNS2_12op_wrapper_tIlZZZZZN2at6native36add_out_dense_sparse_compressed_cudaERNS7_6TensorERKS9_SC_RKN3c106ScalarEENKUlvE_clEvENKUlvE8_clEvENKUlvE_clEvENKUlvE0_clEvEUllE_N6thrust23THRUST_300001_SM_900_NS17counting_iteratorIlNSN_11use_defaultESP_SP_EEEEEEvT0_T1_ --------------------------
	.section	.nv.constant0._ZN3cub17CUB_300001_SM_9006detail8for_each13static_kernelINS2_12policy_hub_t12policy_500_tElNS2_12op_wrapper_tIlZZZZZN2at6native36add_out_dense_sparse_compressed_cudaERNS7_6TensorERKS9_SC_RKN3c106ScalarEENKUlvE_clEvENKUlvE8_clEvENKUlvE_clEvENKUlvE0_clEvEUllE_N6thrust23THRUST_300001_SM_900_NS17counting_iteratorIlNSN_11use_defaultESP_SP_EEEEEEvT0_T1_,"a",@progbits
	.sectionflags	@""
	.align	4
.nv.constant0._ZN3cub17CUB_300001_SM_9006detail8for_each13static_kernelINS2_12policy_hub_t12policy_500_tElNS2_12op_wrapper_tIlZZZZZN2at6native36add_out_dense_sparse_compressed_cudaERNS7_6TensorERKS9_SC_RKN3c106ScalarEENKUlvE_clEvENKUlvE8_clEvENKUlvE_clEvENKUlvE0_clEvEUllE_N6thrust23THRUST_300001_SM_900_NS17counting_iteratorIlNSN_11use_defaultESP_SP_EEEEEEvT0_T1_:
	.zero		640


//--------------------- .nv.constant0._ZN3cub17CUB_300001_SM_9006detail8for_each13static_kernelINS2_12policy_hub_t12policy_500_tElNS2_12op_wrapper_tIlZZZZZN2at6native36add_out_dense_sparse_compressed_cudaERNS7_6TensorERKS9_SC_RKN3c106ScalarEENKUlvE_clEvENKUlvE8_clEvENKUlvE_clEvENKUlvE_clEvEUllE_N6thrust23THRUST_300001_SM_900_NS17counting_iteratorIlNSN_11use_defaultESP_SP_EEEEEEvT0_T1_ --------------------------
	.section	.nv.constant0._ZN3cub17CUB_300001_SM_9006detail8for_each13static_kernelINS2_12policy_hub_t12policy_500_tElNS2_12op_wrapper_tIlZZZZZN2at6native36add_out_dense_sparse_compressed_cudaERNS7_6TensorERKS9_SC_RKN3c106ScalarEENKUlvE_clEvENKUlvE8_clEvENKUlvE_clEvENKUlvE_clEvEUllE_N6thrust23THRUST_300001_SM_900_NS17counting_iteratorIlNSN_11use_defaultESP_SP_EEEEEEvT0_T1_,"a",@progbits
	.sectionflags	@""
	.align	4
.nv.constant0._ZN3cub17CUB_300001_SM_9006detail8for_each13static_kernelINS2_12policy_hub_t12policy_500_tElNS2_12op_wrapper_tIlZZZZZN2at6native36add_out_dense_sparse_compressed_cudaERNS7_6TensorERKS9_SC_RKN3c106ScalarEENKUlvE_clEvENKUlvE8_clEvENKUlvE_clEvENKUlvE_clEvEUllE_N6thrust23THRUST_300001_SM_900_NS17counting_iteratorIlNSN_11use_defaultESP_SP_EEEEEEvT0_T1_:
	.zero		640


//--------------------- .nv.constant0._ZN3cub17CUB_300001_SM_9006detail8for_each13static_kernelINS2_12policy_hub_t12policy_500_tElNS2_12op_wrapper_tIlZZZZZN2at6native36add_out_dense_sparse_compressed_cudaERNS7_6TensorERKS9_SC_RKN3c106ScalarEENKUlvE_clEvENKUlvE7_clEvENKUlvE_clEvENKUlvE0_clEvEUllE_N6thrust23THRUST_300001_SM_900_NS17counting_iteratorIlNSN_11use_defaultESP_SP_EEEEEEvT0_T1_ --------------------------
	.section	.nv.constant0._ZN3cub17CUB_300001_SM_9006detail8for_each13static_kernelINS2_12policy_hub_t12policy_500_tElNS2_12op_wrapper_tIlZZZZZN2at6native36add_out_dense_sparse_compressed_cudaERNS7_6TensorERKS9_SC_RKN3c106ScalarEENKUlvE_clEvENKUlvE7_clEvENKUlvE_clEvENKUlvE0_clEvEUllE_N6thrust23THRUST_300001_SM_900_NS17counting_iteratorIlNSN_11use_defaultESP_SP_EEEEEEvT0_T1_,"a",@progbits
	.sectionflags	@""
	.align	4
.nv.constant0._ZN3cub17CUB_300001_SM_9006detail8for_each13static_kernelINS2_12policy_hub_t12policy_500_tElNS2_12op_wrapper_tIlZZZZZN2at6native36add_out_dense_sparse_compressed_cudaERNS7_6TensorERKS9_SC_RKN3c106ScalarEENKUlvE_clEvENKUlvE7_clEvENKUlvE_clEvENKUlvE0_clEvEUllE_N6thrust23THRUST_300001_SM_900_NS17counting_iteratorIlNSN_11use_defaultESP_SP_EEEEEEvT0_T1_:
	.zero		640


//--------------------- .nv.constant0._ZN3cub17CUB_300001_SM_9006detail8for_each13static_kernelINS2_12policy_hub_t12policy_500_tElNS2_12op_wrapper_tIlZZZZZN2at6native36add_out_dense_sparse_compressed_cudaERNS7_6TensorERKS9_SC_RKN3c106ScalarEENKUlvE_clEvENKUlvE7_clEvENKUlvE_clEvENKUlvE_clEvEUllE_N6thrust23THRUST_300001_SM_900_NS17counting_iteratorIlNSN_11use_defaultESP_SP_EEEEEEvT0_T1_ --------------------------
	.section	.nv.constant0._ZN3cub17CUB_300001_SM_9006detail8for_each13static_kernelINS2_12policy_hub_t12policy_500_tElNS2_12op_wrapper_tIlZZZZZN2at6native36add_out_dense_sparse_compressed_cudaERNS7_6TensorERKS9_SC_RKN3c106ScalarEENKUlvE_clEvENKUlvE7_clEvENKUlvE_clEvENKUlvE_clEvEUllE_N6thrust23THRUST_300001_SM_900_NS17counting_iteratorIlNSN_11use_defaultESP_SP_EEEEEEvT0_T1_,"a",@progbits
	.sectionflags	@""
	.align	4
.nv.constant0._ZN3cub17CUB_300001_SM_9006detail8for_each13static_kernelINS2_12policy_hub_t12policy_500_tElNS2_12op_wrapper_tIlZZZZZN2at6native36add_out_dense_sparse_compressed_cudaERNS7_6TensorERKS9_SC_RKN3c106ScalarEENKUlvE_clEvENKUlvE7_clEvENKUlvE_clEvENKUlvE_clEvEUllE_N6thrust23THRUST_300001_SM_900_NS17counting_iteratorIlNSN_11use_defaultESP_SP_EEEEEEvT0_T1_:
	.zero		640


//--------------------- .nv.constant0._ZN3cub17CUB_300001_SM_9006detail8for_each13static_kernelINS2_12policy_hub_t12policy_500_tElNS2_12op_wrapper_tIlZZZZZN2at6native36add_out_dense_sparse_compressed_cudaERNS7_6TensorERKS9_SC_RKN3c106ScalarEENKUlvE_clEvENKUlvE6_clEvENKUlvE_clEvENKUlvE0_clEvEUllE_N6thrust23THRUST_300001_SM_900_NS17counting_iteratorIlNSN_11use_defaultESP_SP_EEEEEEvT0_T1_ --------------------------
	.section	.nv.constant0._ZN3cub17CUB_300001_SM_9006detail8for_each13static_kernelINS2_12policy_hub_t12policy_500_tElNS2_12op_wrapper_tIlZZZZZN2at6native36add_out_dense_sparse_compressed_cudaERNS7_6TensorERKS9_SC_RKN3c106ScalarEENKUlvE_clEvENKUlvE6_clEvENKUlvE_clEvENKUlvE0_clEvEUllE_N6thrust23THRUST_300001_SM_900_NS17counting_iteratorIlNSN_11use_defaultESP_SP_EEEEEEvT0_T1_,"a",@progbits
	.sectionflags	@""
	.align	4
.nv.constant0._ZN3cub17CUB_300001_SM_9006detail8for_each13static_kernelINS2_12policy_hub_t12policy_500_tElNS2_12op_wrapper_tIlZZZZZN2at6native36add_out_dense_sparse_compressed_cudaERNS7_6TensorERKS9_SC_RKN3c106ScalarEENKUlvE_clEvENKUlvE6_clEvENKUlvE_clEvENKUlvE0_clEvEUllE_N6thrust23THRUST_300001_SM_900_NS17counting_iteratorIlNSN_11use_defaultESP_SP_EEEEEEvT0_T1_:
	.zero		672


//--------------------- .nv.constant0._ZN3cub17CUB_300001_SM_9006detail8for_each13static_kernelINS2_12policy_hub_t12policy_500_tElNS2_12op_wrapper_tIlZZZZZN2at6native36add_out_dense_sparse_compressed_cudaERNS7_6TensorERKS9_SC_RKN3c106ScalarEENKUlvE_clEvENKUlvE6_clEvENKUlvE_clEvENKUlvE_clEvEUllE_N6thrust23THRUST_300001_SM_900_NS17counting_iteratorIlNSN_11use_defaultESP_SP_EEEEEEvT0_T1_ --------------------------
	.section	.nv.constant0._ZN3cub17CUB_300001_SM_9006detail8for_each13static_kernelINS2_12policy_hub_t12policy_500_tElNS2_12op_wrapper_tIlZZZZZN2at6native36add_out_dense_sparse_compressed_cudaERNS7_6TensorERKS9_SC_RKN3c106ScalarEENKUlvE_clEvENKUlvE6_clEvENKUlvE_clEvENKUlvE_clEvEUllE_N6thrust23THRUST_300001_SM_900_NS17counting_iteratorIlNSN_11use_defaultESP_SP_EEEEEEvT0_T1_,"a",@progbits
	.sectionflags	@""
	.align	4
.nv.constant0._ZN3cub17CUB_300001_SM_9006detail8for_each13static_kernelINS2_12policy_hub_t12policy_500_tElNS2_12op_wrapper_tIlZZZZZN2at6native36add_out_dense_sparse_compressed_cudaERNS7_6TensorERKS9_SC_RKN3c106ScalarEENKUlvE_clEvENKUlvE6_clEvENKUlvE_clEvENKUlvE_clEvEUllE_N6thrust23THRUST_300001_SM_900_NS17counting_iteratorIlNSN_11use_defaultESP_SP_EEEEEEvT0_T1_:
	.zero		672


//--------------------- .nv.constant0._ZN3cub17CUB_300001_SM_9006detail8for_each13static_kernelINS2_12policy_hub_t12policy_500_tElNS2_12op_wrapper_tIlZZZZZN2at6native36add_out_dense_sparse_compressed_cudaERNS7_6TensorERKS9_SC_RKN3c106ScalarEENKUlvE_clEvENKUlvE5_clEvENKUlvE_clEvENKUlvE0_clEvEUllE_N6thrust23THRUST_300001_SM_900_NS17counting_iteratorIlNSN_11use_defaultESP_SP_EEEEEEvT0_T1_ --------------------------
	.section	.nv.constant0._ZN3cub17CUB_300001_SM_9006detail8for_each13static_kernelINS2_12policy_hub_t12policy_500_tElNS2_12op_wrapper_tIlZZZZZN2at6native36add_out_dense_sparse_compressed_cudaERNS7_6TensorERKS9_SC_RKN3c106ScalarEENKUlvE_clEvENKUlvE5_clEvENKUlvE_clEvENKUlvE0_clEvEUllE_N6thrust23THRUST_300001_SM_900_NS17counting_iteratorIlNSN_11use_defaultESP_SP_EEEEEEvT0_T1_,"a",@progbits
	.sectionflags	@""
	.align	4
.nv.constant0._ZN3cub17CUB_300001_SM_9006detail8for_each13static_kernelINS2_12policy_hub_t12policy_500_tElNS2_12op_wrapper_tIlZZZZZN2at6native36add_out_dense_sparse_compressed_cudaERNS7_6TensorERKS9_SC_RKN3c106ScalarEENKUlvE_clEvENKUlvE5_clEvENKUlvE_clEvENKUlvE0_clEvEUllE_N6thrust23THRUST_300001_SM_900_NS17counting_iteratorIlNSN_11use_defaultESP_SP_EEEEEEvT0_T1_:
	.zero		640


//--------------------- .nv.constant0._ZN3cub17CUB_300001_SM_9006detail8for_each13static_kernelINS2_12policy_hub_t12policy_500_tElNS2_12op_wrapper_tIlZZZZZN2at6native36add_out_dense_sparse_compressed_cudaERNS7_6TensorERKS9_SC_RKN3c106ScalarEENKUlvE_clEvENKUlvE5_clEvENKUlvE_clEvENKUlvE_clEvEUllE_N6thrust23THRUST_300001_SM_900_NS17counting_iteratorIlNSN_11use_defaultESP_SP_EEEEEEvT0_T1_ --------------------------
	.section	.nv.constant0._ZN3cub17CUB_300001_SM_9006detail8for_each13static_kernelINS2_12policy_hub_t12policy_500_tElNS2_12op_wrapper_tIlZZZZZN2at6native36add_out_dense_sparse_compressed_cudaERNS7_6TensorERKS9_SC_RKN3c106ScalarEENKUlvE_clEvENKUlvE5_clEvENKUlvE_clEvENKUlvE_clEvEUllE_N6thrust23THRUST_300001_SM_900_NS17counting_iteratorIlNSN_11use_defaultESP_SP_EEEEEEvT0_T1_,"a",@progbits
	.sectionflags	@""
	.align	4
.nv.constant0._ZN3cub17CUB_300001_SM_9006detail8for_each13static_kernelINS2_12policy_hub_t12policy_500_tElNS2_12op_wrapper_tIlZZZZZN2at6native36add_out_dense_sparse_compressed_cudaERNS7_6TensorERKS9_SC_RKN3c106ScalarEENKUlvE_clEvENKUlvE5_clEvENKUlvE_clEvENKUlvE_clEvEUllE_N6thrust23THRUST_300001_SM_900_NS17counting_iteratorIlNSN_11use_defaultESP_SP_EEEEEEvT0_T1_:
	.zero		640


//--------------------- .nv.constant0._ZN3cub17CUB_300001_SM_9006detail8for_each13static_kernelINS2_12policy_hub_t12policy_500_tElNS2_12op_wrapper_tIlZZZZZN2at6native36add_out_dense_sparse_compressed_cudaERNS7_6TensorERKS9_SC_RKN3c106ScalarEENKUlvE_clEvENKUlvE4_clEvENKUlvE_clEvENKUlvE0_clEvEUllE_N6thrust23THRUST_300001_SM_900_NS17counting_iteratorIlNSN_11use_defaultESP_SP_EEEEEEvT0_T1_ --------------------------
	.section	.nv.constant0._ZN3cub17CUB_300001_SM_9006detail8for_each13static_kernelINS2_12policy_hub_t12policy_500_tElNS2_12op_wrapper_tIlZZZZZN2at6native36add_out_dense_sparse_compressed_cudaERNS7_6TensorERKS9_SC_RKN3c106ScalarEENKUlvE_clEvENKUlvE4_clEvENKUlvE_clEvENKUlvE0_clEvEUllE_N6thrust23THRUST_300001_SM_900_NS17counting_iteratorIlNSN_11use_defaultESP_SP_EEEEEEvT0_T1_,"a",@progbits
	.sectionflags	@""
	.align	4
.nv.constant0._ZN3cub17CUB_300001_SM_9006detail8for_each13static_kernelINS2_12policy_hub_t12policy_500_tElNS2_12op_wrapper_tIlZZZZZN2at6native36add_out_dense_sparse_compressed_cudaERNS7_6TensorERKS9_SC_RKN3c106ScalarEENKUlvE_clEvENKUlvE4_clEvENKUlvE_clEvENKUlvE0_clEvEUllE_N6thrust23THRUST_300001_SM_900_NS17counting_iteratorIlNSN_11use_defaultESP_SP_EEEEEEvT0_T1_:
	.zero		640


//--------------------- .nv.constant0._ZN3cub17CUB_300001_SM_9006detail8for_each13static_kernelINS2_12policy_hub_t12policy_500_tElNS2_12op_wrapper_tIlZZZZZN2at6native36add_out_dense_sparse_compressed_cudaERNS7_6TensorERKS9_SC_RKN3c106ScalarEENKUlvE_clEvENKUlvE4_clEvENKUlvE_clEvENKUlvE_clEvEUllE_N6thrust23THRUST_300001_SM_900_NS17counting_iteratorIlNSN_11use_defaultESP_SP_EEEEEEvT0_T1_ --------------------------
	.section	.nv.constant0._ZN3cub17CUB_300001_SM_9006detail8for_each13static_kernelINS2_12policy_hub_t12policy_500_tElNS2_12op_wrapper_tIlZZZZZN2at6native36add_out_dense_sparse_compressed_cudaERNS7_6TensorERKS9_SC_RKN3c106ScalarEENKUlvE_clEvENKUlvE4_clEvENKUlvE_clEvENKUlvE_clEvEUllE_N6thrust23THRUST_300001_SM_900_NS17counting_iteratorIlNSN_11use_defaultESP_SP_EEEEEEvT0_T1_,"a",@progbits
	.sectionflags	@""
	.align	4
.nv.constant0._ZN3cub17CUB_300001_SM_9006detail8for_each13static_kernelINS2_12policy_hub_t12policy_500_tElNS2_12op_wrapper_tIlZZZZZN2at6native36add_out_dense_sparse_compressed_cudaERNS7_6TensorERKS9_SC_RKN3c106ScalarEENKUlvE_clEvENKUlvE4_clEvENKUlvE_clEvENKUlvE_clEvEUllE_N6thrust23THRUST_300001_SM_900_NS17counting_iteratorIlNSN_11use_defaultESP_SP_EEEEEEvT0_T1_:
	.zero		640


//--------------------- .nv.constant0._ZN3cub17CUB_300001_SM_9006detail8for_each13static_kernelINS2_12policy_hub_t12policy_500_tElNS2_12op_wrapper_tIlZZZZZN2at6native36add_out_dense_sparse_compressed_cudaERNS7_6TensorERKS9_SC_RKN3c106ScalarEENKUlvE_clEvENKUlvE3_clEvENKUlvE_clEvENKUlvE0_clEvEUllE_N6thrust23THRUST_300001_SM_900_NS17counting_iteratorIlNSN_11use_defaultESP_SP_EEEEEEvT0_T1_ --------------------------
	.section	.nv.constant0._ZN3cub17CUB_300001_SM_9006detail8for_each13static_kernelINS2_12policy_hub_t12policy_500_tElNS2_12op_wrapper_tIlZZZZZN2at6native36add_out_dense_sparse_compressed_cudaERNS7_6TensorERKS9_SC_RKN3c106ScalarEENKUlvE_clEvENKUlvE3_clEvENKUlvE_clEvENKUlvE0_clEvEUllE_N6thrust23THRUST_300001_SM_900_NS17counting_iteratorIlNSN_11use_defaultESP_SP_EEEEEEvT0_T1_,"a",@progbits
	.sectionflags	@""
	.align	4
.nv.constant0._ZN3cub17CUB_300001_SM_9006detail8for_each13static_kernelINS2_12policy_hub_t12policy_500_tElNS2_12op_wrapper_tIlZZZZZN2at6native36add_out_dense_sparse_compressed_cudaERNS7_6TensorERKS9_SC_RKN3c106ScalarEENKUlvE_clEvENKUlvE3_clEvENKUlvE_clEvENKUlvE0_clEvEUllE_N6thrust23THRUST_300001_SM_900_NS17counting_iteratorIlNSN_11use_defaultESP_SP_EEEEEEvT0_T1_:
	.zero		640


//--------------------- .nv.constant0._ZN3cub17CUB_300001_SM_9006detail8for_each13static_kernelINS2_12policy_hub_t12policy_500_tElNS2_12op_wrapper_tIlZZZZZN2at6native36add_out_dense_sparse_compressed_cudaERNS7_6TensorERKS9_SC_RKN3c106ScalarEENKUlvE_clEvENKUlvE3_clEvENKUlvE_clEvENKUlvE_clEvEUllE_N6thrust23THRUST_300001_SM_900_NS17counting_iteratorIlNSN_11use_defaultESP_SP_EEEEEEvT0_T1_ --------------------------
	.section	.nv.constant0._ZN3cub17CUB_300001_SM_9006detail8for_each13static_kernelINS2_12policy_hub_t12policy_500_tElNS2_12op_wrapper_tIlZZZZZN2at6native36add_out_dense_sparse_compressed_cudaERNS7_6TensorERKS9_SC_RKN3c106ScalarEENKUlvE_clEvENKUlvE3_clEvENKUlvE_clEvENKUlvE_clEvEUllE_N6thrust23THRUST_300001_SM_900_NS17counting_iteratorIlNSN_11use_defaultESP_SP_EEEEEEvT0_T1_,"a",@progbits
	.sectionflags	@""
	.align	4
.nv.constant0._ZN3cub17CUB_300001_SM_9006detail8for_each13static_kernelINS2_12policy_hub_t12policy_500_tElNS2_12op_wrapper_tIlZZZZZN2at6native36add_out_dense_sparse_compressed_cudaERNS7_6TensorERKS9_SC_RKN3c106ScalarEENKUlvE_clEvENKUlvE3_clEvENKUlvE_clEvENKUlvE_clEvEUllE_N6thrust23THRUST_300001_SM_900_NS17counting_iteratorIlNSN_11use_defaultESP_SP_EEEEEEvT0_T1_:
	.zero		640


//--------------------- .nv.constant0._ZN3cub17CUB_300001_SM_9006detail8for_each13static_kernelINS2_12policy_hub_t12policy_500_tElNS2_12op_wrapper_tIlZZZZZN2at6native36add_out_dense_sparse_compressed_cudaERNS7_6TensorERKS9_SC_RKN3c106ScalarEENKUlvE_clEvENKUlvE2_clEvENKUlvE_clEvENKUlvE0_clEvEUllE_N6thrust23THRUST_300001_SM_900_NS17counting_iteratorIlNSN_11use_defaultESP_SP_EEEEEEvT0_T1_ --------------------------
	.section	.nv.constant0._ZN3cub17CUB_300001_SM_9006detail8for_each13static_kernelINS2_12policy_hub_t12policy_500_tElNS2_12op_wrapper_tIlZZZZZN2at6native36add_out_dense_sparse_compressed_cudaERNS7_6TensorERKS9_SC_RKN3c106ScalarEENKUlvE_clEvENKUlvE2_clEvENKUlvE_clEvENKUlvE0_clEvEUllE_N6thrust23THRUST_300001_SM_900_NS17counting_iteratorIlNSN_11use_defaultESP_SP_EEEEEEvT0_T1_,"a",@progbits
	.sectionflags	@""
	.align	4
.nv.constant0._ZN3cub17CUB_300001_SM_9006detail8for_each13static_kernelINS2_12policy_hub_t12policy_500_tElNS2_12op_wrapper_tIlZZZZZN2at6native36add_out_dense_sparse_compressed_cudaERNS7_6TensorERKS9_SC_RKN3c106ScalarEENKUlvE_clEvENKUlvE2_clEvENKUlvE_clEvENKUlvE0_clEvEUllE_N6thrust23THRUST_300001_SM_900_NS17counting_iteratorIlNSN_11use_defaultESP_SP_EEEEEEvT0_T1_:
	.zero		640


//--------------------- .nv.constant0._ZN3cub17CUB_300001_SM_9006detail8for_each13static_kernelINS2_12policy_hub_t12policy_500_tElNS2_12op_wrapper_tIlZZZZZN2at6native36add_out_dense_sparse_compressed_cudaERNS7_6TensorERKS9_SC_RKN3c106ScalarEENKUlvE_clEvENKUlvE2_clEvENKUlvE_clEvENKUlvE_clEvEUllE_N6thrust23THRUST_300001_SM_900_NS17counting_iteratorIlNSN_11use_defaultESP_SP_EEEEEEvT0_T1_ --------------------------
	.section	.nv.constant0._ZN3cub17CUB_300001_SM_9006detail8for_each13static_kernelINS2_12policy_hub_t12policy_500_tElNS2_12op_wrapper_tIlZZZZZN2at6native36add_out_dense_sparse_compressed_cudaERNS7_6TensorERKS9_SC_RKN3c106ScalarEENKUlvE_clEvENKUlvE2_clEvENKUlvE_clEvENKUlvE_clEvEUllE_N6thrust23THRUST_300001_SM_900_NS17counting_iteratorIlNSN_11use_defaultESP_SP_EEEEEEvT0_T1_,"a",@progbits
	.sectionflags	@""
	.align	4
.nv.constant0._ZN3cub17CUB_300001_SM_9006detail8for_each13static_kernelINS2_12policy_hub_t12policy_500_tElNS2_12op_wrapper_tIlZZZZZN2at6native36add_out_dense_sparse_compressed_cudaERNS7_6TensorERKS9_SC_RKN3c106ScalarEENKUlvE_clEvENKUlvE2_clEvENKUlvE_clEvENKUlvE_clEvEUllE_N6thrust23THRUST_300001_SM_900_NS17counting_iteratorIlNSN_11use_defaultESP_SP_EEEEEEvT0_T1_:
	.zero		640


//--------------------- .nv.constant0._ZN3cub17CUB_300001_SM_9006detail8for_each13static_kernelINS2_12policy_hub_t12policy_500_tElNS2_12op_wrapper_tIlZZZZZN2at6native36add_out_dense_sparse_compressed_cudaERNS7_6TensorERKS9_SC_RKN3c106ScalarEENKUlvE_clEvENKUlvE1_clEvENKUlvE_clEvENKUlvE0_clEvEUllE_N6thrust23THRUST_300001_SM_900_NS17counting_iteratorIlNSN_11use_defaultESP_SP_EEEEEEvT0_T1_ --------------------------
	.section	.nv.constant0._ZN3cub17CUB_300001_SM_9006detail8for_each13static_kernelINS2_12policy_hub_t12policy_500_tElNS2_12op_wrapper_tIlZZZZZN2at6native36add_out_dense_sparse_compressed_cudaERNS7_6TensorERKS9_SC_RKN3c106ScalarEENKUlvE_clEvENKUlvE1_clEvENKUlvE_clEvENKUlvE0_clEvEUllE_N6thrust23THRUST_300001_SM_900_NS17counting_iteratorIlNSN_11use_defaultESP_SP_EEEEEEvT0_T1_,"a",@progbits
	.sectionflags	@""
	.align	4
.nv.constant0._ZN3cub17CUB_300001_SM_9006detail8for_each13static_kernelINS2_12policy_hub_t12policy_500_tElNS2_12op_wrapper_tIlZZZZZN2at6native36add_out_dense_sparse_compressed_cudaERNS7_6TensorERKS9_SC_RKN3c106ScalarEENKUlvE_clEvENKUlvE1_clEvENKUlvE_clEvENKUlvE0_clEvEUllE_N6thrust23THRUST_300001_SM_900_NS17counting_iteratorIlNSN_11use_defaultESP_SP_EEEEEEvT0_T1_:
	.zero		640


//--------------------- .nv.constant0._ZN3cub17CUB_300001_SM_9006detail8for_each13static_kernelINS2_12policy_hub_t12policy_500_tElNS2_12op_wrapper_tIlZZZZZN2at6native36add_out_dense_sparse_compressed_cudaERNS7_6TensorERKS9_SC_RKN3c106ScalarEENKUlvE_clEvENKUlvE1_clEvENKUlvE_clEvENKUlvE_clEvEUllE_N6thrust23THRUST_300001_SM_900_NS17counting_iteratorIlNSN_11use_defaultESP_SP_EEEEEEvT0_T1_ --------------------------
	.section	.nv.constant0._ZN3cub17CUB_300001_SM_9006detail8for_each13static_kernelINS2_12policy_hub_t12policy_500_tElNS2_12op_wrapper_tIlZZZZZN2at6native36add_out_dense_sparse_compressed_cudaERNS7_6TensorERKS9_SC_RKN3c106ScalarEENKUlvE_clEvENKUlvE1_clEvENKUlvE_clEvENKUlvE_clEvEUllE_N6thrust23THRUST_300001_SM_900_NS17counting_iteratorIlNSN_11use_defaultESP_SP_EEEEEEvT0_T1_,"a",@progbits
	.sectionflags	@""
	.align	4
.nv.constant0._ZN3cub17CUB_300001_SM_9006detail8for_each13static_kernelINS2_12policy_hub_t12policy_500_tElNS2_12op_wrapper_tIlZZZZZN2at6native36add_out_dense_sparse_compressed_cudaERNS7_6TensorERKS9_SC_RKN3c106ScalarEENKUlvE_clEvENKUlvE1_clEvENKUlvE_clEvENKUlvE_clEvEUllE_N6thrust23THRUST_300001_SM_900_NS17counting_iteratorIlNSN_11use_defaultESP_SP_EEEEEEvT0_T1_:
	.zero		640


//--------------------- .nv.constant0._ZN3cub17CUB_300001_SM_9006detail8for_each13static_kernelINS2_12policy_hub_t12policy_500_tElNS2_12op_wrapper_tIlZZZZZN2at6native36add_out_dense_sparse_compressed_cudaERNS7_6TensorERKS9_SC_RKN3c106ScalarEENKUlvE_clEvENKUlvE0_clEvENKUlvE_clEvENKUlvE0_clEvEUllE_N6thrust23THRUST_300001_SM_900_NS17counting_iteratorIlNSN_11use_defaultESP_SP_EEEEEEvT0_T1_ --------------------------
	.section	.nv.constant0._ZN3cub17CUB_300001_SM_9006detail8for_each13static_kernelINS2_12policy_hub_t12policy_500_tElNS2_12op_wrapper_tIlZZZZZN2at6native36add_out_dense_sparse_compressed_cudaERNS7_6TensorERKS9_SC_RKN3c106ScalarEENKUlvE_clEvENKUlvE0_clEvENKUlvE_clEvENKUlvE0_clEvEUllE_N6thrust23THRUST_300001_SM_900_NS17counting_iteratorIlNSN_11use_defaultESP_SP_EEEEEEvT0_T1_,"a",@progbits
	.sectionflags	@""
	.align	4
.nv.constant0._ZN3cub17CUB_300001_SM_9006detail8for_each13static_kernelINS2_12policy_hub_t12policy_500_tElNS2_12op_wrapper_tIlZZZZZN2at6native36add_out_dense_sparse_compressed_cudaERNS7_6TensorERKS9_SC_RKN3c106ScalarEENKUlvE_clEvENKUlvE0_clEvENKUlvE_clEvENKUlvE0_clEvEUllE_N6thrust23THRUST_300001_SM_900_NS17counting_iteratorIlNSN_11use_defaultESP_SP_EEEEEEvT0_T1_:
	.zero		640


//--------------------- .nv.constant0._ZN3cub17CUB_300001_SM_9006detail8for_each13static_kernelINS2_12policy_hub_t12policy_500_tElNS2_12op_wrapper_tIlZZZZZN2at6native36add_out_dense_sparse_compressed_cudaERNS7_6TensorERKS9_SC_RKN3c106ScalarEENKUlvE_clEvENKUlvE0_clEvENKUlvE_clEvENKUlvE_clEvEUllE_N6thrust23THRUST_300001_SM_900_NS17counting_iteratorIlNSN_11use_defaultESP_SP_EEEEEEvT0_T1_ --------------------------
	.section	.nv.constant0._ZN3cub17CUB_300001_SM_9006detail8for_each13static_kernelINS2_12policy_hub_t12policy_500_tElNS2_12op_wrapper_tIlZZZZZN2at6native36add_out_dense_sparse_compressed_cudaERNS7_6TensorERKS9_SC_RKN3c106ScalarEENKUlvE_clEvENKUlvE0_clEvENKUlvE_clEvENKUlvE_clEvEUllE_N6thrust23THRUST_300001_SM_900_NS17counting_iteratorIlNSN_11use_defaultESP_SP_EEEEEEvT0_T1_,"a",@progbits
	.sectionflags	@""
	.align	4
.nv.constant0._ZN3cub17CUB_300001_SM_9006detail8for_each13static_kernelINS2_12policy_hub_t12policy_500_tElNS2_12op_wrapper_tIlZZZZZN2at6native36add_out_dense_sparse_compressed_cudaERNS7_6TensorERKS9_SC_RKN3c106ScalarEENKUlvE_clEvENKUlvE0_clEvENKUlvE_clEvENKUlvE_clEvEUllE_N6thrust23THRUST_300001_SM_900_NS17counting_iteratorIlNSN_11use_defaultESP_SP_EEEEEEvT0_T1_:
	.zero		640


//--------------------- .nv.constant0._ZN3cub17CUB_300001_SM_9006detail8for_each13static_kernelINS2_12policy_hub_t12policy_500_tElNS2_12op_wrapper_tIlZZZZZN2at6native36add_out_dense_sparse_compressed_cudaERNS7_6TensorERKS9_SC_RKN3c106ScalarEENKUlvE_clEvENKUlvE_clEvENKUlvE_clEvENKUlvE0_clEvEUllE_N6thrust23THRUST_300001_SM_900_NS17counting_iteratorIlNSN_11use_defaultESP_SP_EEEEEEvT0_T1_ --------------------------
	.section	.nv.constant0._ZN3cub17CUB_300001_SM_9006detail8for_each13static_kernelINS2_12policy_hub_t12policy_500_tElNS2_12op_wrapper_tIlZZZZZN2at6native36add_out_dense_sparse_compressed_cudaERNS7_6TensorERKS9_SC_RKN3c106ScalarEENKUlvE_clEvENKUlvE_clEvENKUlvE_clEvENKUlvE0_clEvEUllE_N6thrust23THRUST_300001_SM_900_NS17counting_iteratorIlNSN_11use_defaultESP_SP_EEEEEEvT0_T1_,"a",@progbits
	.sectionflags	@""
	.align	4
.nv.constant0._ZN3cub17CUB_300001_SM_9006detail8for_each13static_kernelINS2_12policy_hub_t12policy_500_tElNS2_12op_wrapper_tIlZZZZZN2at6native36add_out_dense_sparse_compressed_cudaERNS7_6TensorERKS9_SC_RKN3c106ScalarEENKUlvE_clEvENKUlvE_clEvENKUlvE_clEvENKUlvE0_clEvEUllE_N6thrust23THRUST_300001_SM_900_NS17counting_iteratorIlNSN_11use_defaultESP_SP_EEEEEEvT0_T1_:
	.zero		640


//--------------------- .nv.constant0._ZN3cub17CUB_300001_SM_9006detail8for_each13static_kernelINS2_12policy_hub_t12policy_500_tElNS2_12op_wrapper_tIlZZZZZN2at6native36add_out_dense_sparse_compressed_cudaERNS7_6TensorERKS9_SC_RKN3c106ScalarEENKUlvE_clEvENKUlvE_clEvENKUlvE_clEvENKUlvE_clEvEUllE_N6thrust23THRUST_300001_SM_900_NS17counting_iteratorIlNSN_11use_defaultESP_SP_EEEEEEvT0_T1_ --------------------------
	.section	.nv.constant0._ZN3cub17CUB_300001_SM_9006detail8for_each13static_kernelINS2_12policy_hub_t12policy_500_tElNS2_12op_wrapper_tIlZZZZZN2at6native36add_out_dense_sparse_compressed_cudaERNS7_6TensorERKS9_SC_RKN3c106ScalarEENKUlvE_clEvENKUlvE_clEvENKUlvE_clEvENKUlvE_clEvEUllE_N6thrust23THRUST_300001_SM_900_NS17counting_iteratorIlNSN_11use_defaultESP_SP_EEEEEEvT0_T1_,"a",@progbits
	.sectionflags	@""
	.align	4
.nv.constant0._ZN3cub17CUB_300001_SM_9006detail8for_each13static_kernelINS2_12policy_hub_t12policy_500_tElNS2_12op_wrapper_tIlZZZZZN2at6native36add_out_dense_sparse_compressed_cudaERNS7_6TensorERKS9_SC_RKN3c106ScalarEENKUlvE_clEvENKUlvE_clEvENKUlvE_clEvENKUlvE_clEvEUllE_N6thrust23THRUST_300001_SM_900_NS17counting_iteratorIlNSN_11use_defaultESP_SP_EEEEEEvT0_T1_:
	.zero		640


//--------------------- .nv.constant0._ZN3cub17CUB_300001_SM_9006detail11EmptyKernelIvEEvv --------------------------
	.section	.nv.constant0._ZN3cub17CUB_300001_SM_9006detail11EmptyKernelIvEEvv,"a",@progbits
	.sectionflags	@""
	.align	4
.nv.constant0._ZN3cub17CUB_300001_SM_9006detail11EmptyKernelIvEEvv:
	.zero		528


//--------------------- .nv.constant0._ZN2at6native55_GLOBAL__N__0955718d_22_SparseCsrTensorMath_cu_868dd54534reduce_sparse_csr_dim1_cuda_kernelIN3c108BFloat16ElNS1_14ReductionMulOpIS4_EEfEEvPT2_PKT_PKT0_SE_lT1_ --------------------------
	.section	.nv.constant0._ZN2at6native55_GLOBAL__N__0955718d_22_SparseCsrTensorMath_cu_868dd54534reduce_sparse_csr_dim1_cuda_kernelIN3c108BFloat16ElNS1_14ReductionMulOpIS4_EEfEEvPT2_PKT_PKT0_SE_lT1_,"a",@progbits
	.sectionflags	@""
	.align	4
.nv.constant0._ZN2at6native55_GLOBAL__N__0955718d_22_SparseCsrTensorMath_cu_868dd54534reduce_sparse_csr_dim1_cuda_kernelIN3c108BFloat16ElNS1_14ReductionMulOpIS4_EEfEEvPT2_PKT_PKT0_SE_lT1_:
	.zero		569


//--------------------- .nv.constant0._ZN2at6native55_GLOBAL__N__0955718d_22_SparseCsrTensorMath_cu_868dd54534reduce_sparse_csr_dim1_cuda_kernelIN3c108BFloat16EiNS1_14ReductionMulOpIS4_EEfEEvPT2_PKT_PKT0_SE_lT1_ --------------------------
	.section	.nv.constant0._ZN2at6native55_GLOBAL__N__0955718d_22_SparseCsrTensorMath_cu_868dd54534reduce_sparse_csr_dim1_cuda_kernelIN3c108BFloat16EiNS1_14ReductionMulOpIS4_EEfEEvPT2_PKT_PKT0_SE_lT1_,"a",@progbits
	.sectionflags	@""
	.align	4
.nv.constant0._ZN2at6native55_GLOBAL__N__0955718d_22_SparseCsrTensorMath_cu_868dd54534reduce_sparse_csr_dim1_cuda_kernelIN3c108BFloat16EiNS1_14ReductionMulOpIS4_EEfEEvPT2_PKT_PKT0_SE_lT1_:
	.zero		569


//--------------------- .nv.constant0._ZN2at6native55_GLOBAL__N__0955718d_22_SparseCsrTensorMath_cu_868dd54534reduce_sparse_csr_dim0_cuda_kernelIN3c108BFloat16ElNS1_14ReductionMulOpIS4_EEfEEvPT2_PKT0_lPKT_SB_lT1_ --------------------------
	.section	.nv.constant0._ZN2at6native55_GLOBAL__N__0955718d_22_SparseCsrTensorMath_cu_868dd54534reduce_sparse_csr_dim0_cuda_kernelIN3c108BFloat16ElNS1_14ReductionMulOpIS4_EEfEEvPT2_PKT0_lPKT_SB_lT1_,"a",@progbits
	.sectionflags	@""
	.align	4
.nv.constant0._ZN2at6native55_GLOBAL__N__0955718d_22_SparseCsrTensorMath_cu_868dd54534reduce_sparse_csr_dim0_cuda_kernelIN3c108BFloat16ElNS1_14ReductionMulOpIS4_EEfEEvPT2_PKT0_lPKT_SB_lT1_:
	.zero		577


//--------------------- .nv.constant0._ZN2at6native55_GLOBAL__N__0955718d_22_SparseCsrTensorMath_cu_868dd54534reduce_sparse_csr_dim0_cuda_kernelIN3c108BFloat16EiNS1_14ReductionMulOpIS4_EEfEEvPT2_PKT0_lPKT_SB_lT1_ --------------------------
	.section	.nv.constant0._ZN2at6native55_GLOBAL__N__0955718d_22_SparseCsrTensorMath_cu_868dd54534reduce_sparse_csr_dim0_cuda_kernelIN3c108BFloat16EiNS1_14ReductionMulOpIS4_EEfEEvPT2_PKT0_lPKT_SB_lT1_,"a",@progbits
	.sectionflags	@""
	.align	4
.nv.constant0._ZN2at6native55_GLOBAL__N__0955718d_22_SparseCsrTensorMath_cu_868dd54534reduce_sparse_csr_dim0_cuda_kernelIN3c108BFloat16EiNS1_14ReductionMulOpIS4_EEfEEvPT2_PKT0_lPKT_SB_lT1_:
	.zero		577


//--------------------- .nv.constant0._ZN2at6native55_GLOBAL__N__0955718d_22_SparseCsrTensorMath_cu_868dd54534reduce_sparse_csr_dim1_cuda_kernelIN3c104HalfElNS1_14ReductionMulOpIS4_EEfEEvPT2_PKT_PKT0_SE_lT1_ --------------------------
	.section	.nv.constant0._ZN2at6native55_GLOBAL__N__0955718d_22_SparseCsrTensorMath_cu_868dd54534reduce_sparse_csr_dim1_cuda_kernelIN3c104HalfElNS1_14ReductionMulOpIS4_EEfEEvPT2_PKT_PKT0_SE_lT1_,"a",@progbits
	.sectionflags	@""
	.align	4
.nv.constant0._ZN2at6native55_GLOBAL__N__0955718d_22_SparseCsrTensorMath_cu_868dd54534reduce_sparse_csr_dim1_cuda_kernelIN3c104HalfElNS1_14ReductionMulOpIS4_EEfEEvPT2_PKT_PKT0_SE_lT1_:
	.zero		569


//--------------------- .nv.constant0._ZN2at6native55_GLOBAL__N__0955718d_22_SparseCsrTensorMath_cu_868dd54534reduce_sparse_csr_dim1_cuda_kernelIN3c104HalfEiNS1_14ReductionMulOpIS4_EEfEEvPT2_PKT_PKT0_SE_lT1_ --------------------------
	.section	.nv.constant0._ZN2at6native55_GLOBAL__N__0955718d_22_SparseCsrTensorMath_cu_868dd54534reduce_sparse_csr_dim1_cuda_kernelIN3c104HalfEiNS1_14ReductionMulOpIS4_EEfEEvPT2_PKT_PKT0_SE_lT1_,"a",@progbits
	.sectionflags	@""
	.align	4
.nv.constant0._ZN2at6native55_GLOBAL__N__0955718d_22_SparseCsrTensorMath_cu_868dd54534reduce_sparse_csr_dim1_cuda_kernelIN3c104HalfEiNS1_14ReductionMulOpIS4_EEfEEvPT2_PKT_PKT0_SE_lT1_:
	.zero		569


//--------------------- .nv.constant0._ZN2at6native55_GLOBAL__N__0955718d_22_SparseCsrTensorMath_cu_868dd54534reduce_sparse_csr_dim0_cuda_kernelIN3c104HalfElNS1_14ReductionMulOpIS4_EEfEEvPT2_PKT0_lPKT_SB_lT1_ --------------------------
	.section	.nv.constant0._ZN2at6native55_GLOBAL__N__0955718d_22_SparseCsrTensorMath_cu_868dd54534reduce_sparse_csr_dim0_cuda_kernelIN3c104HalfElNS1_14ReductionMulOpIS4_EEfEEvPT2_PKT0_lPKT_SB_lT1_,"a",@progbits
	.sectionflags	@""
	.align	4
.nv.constant0._ZN2at6native55_GLOBAL__N__0955718d_22_SparseCsrTensorMath_cu_868dd54534reduce_sparse_csr_dim0_cuda_kernelIN3c104HalfElNS1_14ReductionMulOpIS4_EEfEEvPT2_PKT0_lPKT_SB_lT1_:
	.zero		577


//--------------------- .nv.constant0._ZN2at6native55_GLOBAL__N__0955718d_22_SparseCsrTensorMath_cu_868dd54534reduce_sparse_csr_dim0_cuda_kernelIN3c104HalfEiNS1_14ReductionMulOpIS4_EEfEEvPT2_PKT0_lPKT_SB_lT1_ --------------------------
	.section	.nv.constant0._ZN2at6native55_GLOBAL__N__0955718d_22_SparseCsrTensorMath_cu_868dd54534reduce_sparse_csr_dim0_cuda_kernelIN3c104HalfEiNS1_14ReductionMulOpIS4_EEfEEvPT2_PKT0_lPKT_SB_lT1_,"a",@progbits
	.sectionflags	@""
	.align	4
.nv.constant0._ZN2at6native55_GLOBAL__N__0955718d_22_SparseCsrTensorMath_cu_868dd54534reduce_sparse_csr_dim0_cuda_kernelIN3c104HalfEiNS1_14ReductionMulOpIS4_EEfEEvPT2_PKT0_lPKT_SB_lT1_:
	.zero		577


//--------------------- .nv.constant0._ZN2at6native55_GLOBAL__N__0955718d_22_SparseCsrTensorMath_cu_868dd54534reduce_sparse_csr_dim1_cuda_kernelIN3c107complexIfEElNS1_14ReductionMulOpIS5_EES5_EEvPT2_PKT_PKT0_SF_lT1_ --------------------------
	.section	.nv.constant0._ZN2at6native55_GLOBAL__N__0955718d_22_SparseCsrTensorMath_cu_868dd54534reduce_sparse_csr_dim1_cuda_kernelIN3c107complexIfEElNS1_14ReductionMulOpIS5_EES5_EEvPT2_PKT_PKT0_SF_lT1_,"a",@progbits
	.sectionflags	@""
	.align	4
.nv.constant0._ZN2at6native55_GLOBAL__N__0955718d_22_SparseCsrTensorMath_cu_868dd54534reduce_sparse_csr_dim1_cuda_kernelIN3c107complexIfEElNS1_14ReductionMulOpIS5_EES5_EEvPT2_PKT_PKT0_SF_lT1_:
	.zero		569


//--------------------- .nv.constant0._ZN2at6native55_GLOBAL__N__0955718d_22_SparseCsrTensorMath_cu_868dd54534reduce_sparse_csr_dim1_cuda_kernelIN3c107complexIfEEiNS1_14ReductionMulOpIS5_EES5_EEvPT2_PKT_PKT0_SF_lT1_ --------------------------
	.section	.nv.constant0._ZN2at6native55_GLOBAL__N__0955718d_22_SparseCsrTensorMath_cu_868dd54534reduce_sparse_csr_dim1_cuda_kernelIN3c107complexIfEEiNS1_14ReductionMulOpIS5_EES5_EEvPT2_PKT_PKT0_SF_lT1_,"a",@progbits
	.sectionflags	@""
	.align	4
.nv.constant0._ZN2at6native55_GLOBAL__N__0955718d_22_SparseCsrTensorMath_cu_868dd54534reduce_sparse_csr_dim1_cuda_kernelIN3c107complexIfEEiNS1_14ReductionMulOpIS5_EES5_EEvPT2_PKT_PKT0_SF_lT1_:
	.zero		569


//--------------------- .nv.constant0._ZN2at6native55_GLOBAL__N__0955718d_22_SparseCsrTensorMath_cu_868dd54534reduce_sparse_csr_dim0_cuda_kernelIN3c107complexIfEElNS1_14ReductionMulOpIS5_EES5_EEvPT2_PKT0_lPKT_SC_lT1_ --------------------------
	.section	.nv.constant0._ZN2at6native55_GLOBAL__N__0955718d_22_SparseCsrTensorMath_cu_868dd54534reduce_sparse_csr_dim0_cuda_kernelIN3c107complexIfEElNS1_14ReductionMulOpIS5_EES5_EEvPT2_PKT0_lPKT_SC_lT1_,"a",@progbits
	.sectionflags	@""
	.align	4
.nv.constant0._ZN2at6native55_GLOBAL__N__0955718d_22_SparseCsrTensorMath_cu_868dd54534reduce_sparse_csr_dim0_cuda_kernelIN3c107complexIfEElNS1_14ReductionMulOpIS5_EES5_EEvPT2_PKT0_lPKT_SC_lT1_:
	.zero		577


//--------------------- .nv.constant0._ZN2at6native55_GLOBAL__N__0955718d_22_SparseCsrTensorMath_cu_868dd54534reduce_sparse_csr_dim0_cuda_kernelIN3c107complexIfEEiNS1_14ReductionMulOpIS5_EES5_EEvPT2_PKT0_lPKT_SC_lT1_ --------------------------
	.section	.nv.constant0._ZN2at6native55_GLOBAL__N__0955718d_22_SparseCsrTensorMath_cu_868dd54534reduce_sparse_csr_dim0_cuda_kernelIN3c107complexIfEEiNS1_14ReductionMulOpIS5_EES5_EEvPT2_PKT0_lPKT_SC_lT1_,"a",@progbits
	.sectionflags	@""
	.align	4
.nv.constant0._ZN2at6native55_GLOBAL__N__0955718d_22_SparseCsrTensorMath_cu_868dd54534reduce_sparse_csr_dim0_cuda_kernelIN3c107complexIfEEiNS1_14ReductionMulOpIS5_EES5_EEvPT2_PKT0_lPKT_SC_lT1_:
	.zero		577


//--------------------- .nv.constant0._ZN2at6native55_GLOBAL__N__0955718d_22_SparseCsrTensorMath_cu_868dd54534reduce_sparse_csr_dim1_cuda_kernelIN3c107complexIdEElNS1_14ReductionMulOpIS5_EES5_EEvPT2_PKT_PKT0_SF_lT1_ --------------------------
	.section	.nv.constant0._ZN2at6native55_GLOBAL__N__0955718d_22_SparseCsrTensorMath_cu_868dd54534reduce_sparse_csr_dim1_cuda_kernelIN3c107complexIdEElNS1_14ReductionMulOpIS5_EES5_EEvPT2_PKT_PKT0_SF_lT1_,"a",@progbits
	.sectionflags	@""
	.align	4
.nv.constant0._ZN2at6native55_GLOBAL__N__0955718d_22_SparseCsrTensorMath_cu_868dd54534reduce_sparse_csr_dim1_cuda_kernelIN3c107complexIdEElNS1_14ReductionMulOpIS5_EES5_EEvPT2_PKT_PKT0_SF_lT1_:
	.zero		569


//--------------------- .nv.constant0._ZN2at6native55_GLOBAL__N__0955718d_22_SparseCsrTensorMath_cu_868dd54534reduce_sparse_csr_dim1_cuda_kernelIN3c107complexIdEEiNS1_14ReductionMulOpIS5_EES5_EEvPT2_PKT_PKT0_SF_lT1_ --------------------------
	.section	.nv.constant0._ZN2at6native55_GLOBAL__N__0955718d_22_SparseCsrTensorMath_cu_868dd54534reduce_sparse_csr_dim1_cuda_kernelIN3c107complexIdEEiNS1_14ReductionMulOpIS5_EES5_EEvPT2_PKT_PKT0_SF_lT1_,"a",@progbits
	.sectionflags	@""
	.align	4
.nv.constant0._ZN2at6native55_GLOBAL__N__0955718d_22_SparseCsrTensorMath_cu_868dd54534reduce_sparse_csr_dim1_cuda_kernelIN3c107complexIdEEiNS1_14ReductionMulOpIS5_EES5_EEvPT2_PKT_PKT0_SF_lT1_:
	.zero		569


//--------------------- .nv.constant0._ZN2at6native55_GLOBAL__N__0955718d_22_SparseCsrTensorMath_cu_868dd54534reduce_sparse_csr_dim0_cuda_kernelIN3c107complexIdEElNS1_14ReductionMulOpIS5_EES5_EEvPT2_PKT0_lPKT_SC_lT1_ --------------------------
	.section	.nv.constant0._ZN2at6native55_GLOBAL__N__0955718d_22_SparseCsrTensorMath_cu_868dd54534reduce_sparse_csr_dim0_cuda_kernelIN3c107complexIdEElNS1_14ReductionMulOpIS5_EES5_EEvPT2_PKT0_lPKT_SC_lT1_,"a",@progbits
	.sectionflags	@""
	.align	4
.nv.constant0._ZN2at6native55_GLOBAL__N__0955718d_22_SparseCsrTensorMath_cu_868dd54534reduce_sparse_csr_dim0_cuda_kernelIN3c107complexIdEElNS1_14ReductionMulOpIS5_EES5_EEvPT2_PKT0_lPKT_SC_lT1_:
	.zero		577


//--------------------- .nv.constant0._ZN2at6native55_GLOBAL__N__0955718d_22_SparseCsrTensorMath_cu_868dd54534reduce_sparse_csr_dim0_cuda_kernelIN3c107complexIdEEiNS1_14ReductionMulOpIS5_EES5_EEvPT2_PKT0_lPKT_SC_lT1_ --------------------------
	.section	.nv.constant0._ZN2at6native55_GLOBAL__N__0955718d_22_SparseCsrTensorMath_cu_868dd54534reduce_sparse_csr_dim0_cuda_kernelIN3c107complexIdEEiNS1_14ReductionMulOpIS5_EES5_EEvPT2_PKT0_lPKT_SC_lT1_,"a",@progbits
	.sectionflags	@""
	.align	4
.nv.constant0._ZN2at6native55_GLOBAL__N__0955718d_22_SparseCsrTensorMath_cu_868dd54534reduce_sparse_csr_dim0_cuda_kernelIN3c107complexIdEEiNS1_14ReductionMulOpIS5_EES5_EEvPT2_PKT0_lPKT_SC_lT1_:
	.zero		577


//--------------------- .nv.constant0._ZN2at6native55_GLOBAL__N__0955718d_22_SparseCsrTensorMath_cu_868dd54534reduce_sparse_csr_dim1_cuda_kernelIflNS1_14ReductionMulOpIfEEfEEvPT2_PKT_PKT0_SC_lT1_ --------------------------
	.section	.nv.constant0._ZN2at6native55_GLOBAL__N__0955718d_22_SparseCsrTensorMath_cu_868dd54534reduce_sparse_csr_dim1_cuda_kernelIflNS1_14ReductionMulOpIfEEfEEvPT2_PKT_PKT0_SC_lT1_,"a",@progbits
	.sectionflags	@""
	.align	4
.nv.constant0._ZN2at6native55_GLOBAL__N__0955718d_22_SparseCsrTensorMath_cu_868dd54534reduce_sparse_csr_dim1_cuda_kernelIflNS1_14ReductionMulOpIfEEfEEvPT2_PKT_PKT0_SC_lT1_:
	.zero		569


//--------------------- .nv.constant0._ZN2at6native55_GLOBAL__N__0955718d_22_SparseCsrTensorMath_cu_868dd54534reduce_sparse_csr_dim1_cuda_kernelIfiNS1_14ReductionMulOpIfEEfEEvPT2_PKT_PKT0_SC_lT1_ --------------------------
	.section	.nv.constant0._ZN2at6native55_GLOBAL__N__0955718d_22_SparseCsrTensorMath_cu_868dd54534reduce_sparse_csr_dim1_cuda_kernelIfiNS1_14ReductionMulOpIfEEfEEvPT2_PKT_PKT0_SC_lT1_,"a",@progbits
	.sectionflags	@""
	.align	4
.nv.constant0._ZN2at6native55_GLOBAL__N__0955718d_22_SparseCsrTensorMath_cu_868dd54534reduce_sparse_csr_dim1_cuda_kernelIfiNS1_14ReductionMulOpIfEEfEEvPT2_PKT_PKT0_SC_lT1_:
	.zero		569


//--------------------- .nv.constant0._ZN2at6native55_GLOBAL__N__0955718d_22_SparseCsrTensorMath_cu_868dd54534reduce_sparse_csr_dim0_cuda_kernelIflNS1_14ReductionMulOpIfEEfEEvPT2_PKT0_lPKT_S9_lT1_ --------------------------
	.section	.nv.constant0._ZN2at6native55_GLOBAL__N__0955718d_22_SparseCsrTensorMath_cu_868dd54534reduce_sparse_csr_dim0_cuda_kernelIflNS1_14ReductionMulOpIfEEfEEvPT2_PKT0_lPKT_S9_lT1_,"a",@progbits
	.sectionflags	@""
	.align	4
.nv.constant0._ZN2at6native55_GLOBAL__N__0955718d_22_SparseCsrTensorMath_cu_868dd54534reduce_sparse_csr_dim0_cuda_kernelIflNS1_14ReductionMulOpIfEEfEEvPT2_PKT0_lPKT_S9_lT1_:
	.zero		577


//--------------------- .nv.constant0._ZN2at6native55_GLOBAL__N__0955718d_22_SparseCsrTensorMath_cu_868dd54534reduce_sparse_csr_dim0_cuda_kernelIfiNS1_14ReductionMulOpIfEEfEEvPT2_PKT0_lPKT_S9_lT1_ --------------------------
	.section	.nv.constant0._ZN2at6native55_GLOBAL__N__0955718d_22_SparseCsrTensorMath_cu_868dd54534reduce_sparse_csr_dim0_cuda_kernelIfiNS1_14ReductionMulOpIfEEfEEvPT2_PKT0_lPKT_S9_lT1_,"a",@progbits
	.sectionflags	@""
	.align	4
.nv.constant0._ZN2at6native55_GLOBAL__N__0955718d_22_SparseCsrTensorMath_cu_868dd54534reduce_sparse_csr_dim0_cuda_kernelIfiNS1_14ReductionMulOpIfEEfEEvPT2_PKT0_lPKT_S9_lT1_:
	.zero		577


//--------------------- .nv.constant0._ZN2at6native55_GLOBAL__N__0955718d_22_SparseCsrTensorMath_cu_868dd54534reduce_sparse_csr_dim1_cuda_kernelIdlNS1_14ReductionMulOpIdEEdEEvPT2_PKT_PKT0_SC_lT1_ --------------------------
	.section	.nv.constant0._ZN2at6native55_GLOBAL__N__0955718d_22_SparseCsrTensorMath_cu_868dd54534reduce_sparse_csr_dim1_cuda_kernelIdlNS1_14ReductionMulOpIdEEdEEvPT2_PKT_PKT0_SC_lT1_,"a",@progbits
	.sectionflags	@""
	.align	4
.nv.constant0._ZN2at6native55_GLOBAL__N__0955718d_22_SparseCsrTensorMath_cu_868dd54534reduce_sparse_csr_dim1_cuda_kernelIdlNS1_14ReductionMulOpIdEEdEEvPT2_PKT_PKT0_SC_lT1_:
	.zero		569


//--------------------- .nv.constant0._ZN2at6native55_GLOBAL__N__0955718d_22_SparseCsrTensorMath_cu_868dd54534reduce_sparse_csr_dim1_cuda_kernelIdiNS1_14ReductionMulOpIdEEdEEvPT2_PKT_PKT0_SC_lT1_ --------------------------
	.section	.nv.constant0._ZN2at6native55_GLOBAL__N__0955718d_22_SparseCsrTensorMath_cu_868dd54534reduce_sparse_csr_dim1_cuda_kernelIdiNS1_14ReductionMulOpIdEEdEEvPT2_PKT_PKT0_SC_lT1_,"a",@progbits
	.sectionflags	@""
	.align	4
.nv.constant0._ZN2at6native55_GLOBAL__N__0955718d_22_SparseCsrTensorMath_cu_868dd54534reduce_sparse_csr_dim1_cuda_kernelIdiNS1_14ReductionMulOpIdEEdEEvPT2_PKT_PKT0_SC_lT1_:
	.zero		569


//--------------------- .nv.constant0._ZN2at6native55_GLOBAL__N__0955718d_22_SparseCsrTensorMath_cu_868dd54534reduce_sparse_csr_dim0_cuda_kernelIdlNS1_14ReductionMulOpIdEEdEEvPT2_PKT0_lPKT_S9_lT1_ --------------------------
	.section	.nv.constant0._ZN2at6native55_GLOBAL__N__0955718d_22_SparseCsrTensorMath_cu_868dd54534reduce_sparse_csr_dim0_cuda_kernelIdlNS1_14ReductionMulOpIdEEdEEvPT2_PKT0_lPKT_S9_lT1_,"a",@progbits
	.sectionflags	@""
	.align	4
.nv.constant0._ZN2at6native55_GLOBAL__N__0955718d_22_SparseCsrTensorMath_cu_868dd54534reduce_sparse_csr_dim0_cuda_kernelIdlNS1_14ReductionMulOpIdEEdEEvPT2_PKT0_lPKT_S9_lT1_:
	.zero		577


//--------------------- .nv.constant0._ZN2at6native55_GLOBAL__N__0955718d_22_SparseCsrTensorMath_cu_868dd54534reduce_sparse_csr_dim0_cuda_kernelIdiNS1_14ReductionMulOpIdEEdEEvPT2_PKT0_lPKT_S9_lT1_ --------------------------
	.section	.nv.constant0._ZN2at6native55_GLOBAL__N__0955718d_22_SparseCsrTensorMath_cu_868dd54534reduce_sparse_csr_dim0_cuda_kernelIdiNS1_14ReductionMulOpIdEEdEEvPT2_PKT0_lPKT_S9_lT1_,"a",@progbits
	.sectionflags	@""
	.align	4
.nv.constant0._ZN2at6native55_GLOBAL__N__0955718d_22_SparseCsrTensorMath_cu_868dd54534reduce_sparse_csr_dim0_cuda_kernelIdiNS1_14ReductionMulOpIdEEdEEvPT2_PKT0_lPKT_S9_lT1_:
	.zero		577


//--------------------- .nv.constant0._ZN2at6native55_GLOBAL__N__0955718d_22_SparseCsrTensorMath_cu_868dd54534reduce_sparse_csr_dim1_cuda_kernelIslNS1_14ReductionMulOpIsEElEEvPT2_PKT_PKT0_SC_lT1_ --------------------------
	.section	.nv.constant0._ZN2at6native55_GLOBAL__N__0955718d_22_SparseCsrTensorMath_cu_868dd54534reduce_sparse_csr_dim1_cuda_kernelIslNS1_14ReductionMulOpIsEElEEvPT2_PKT_PKT0_SC_lT1_,"a",@progbits
	.sectionflags	@""
	.align	4
.nv.constant0._ZN2at6native55_GLOBAL__N__0955718d_22_SparseCsrTensorMath_cu_868dd54534reduce_sparse_csr_dim1_cuda_kernelIslNS1_14ReductionMulOpIsEElEEvPT2_PKT_PKT0_SC_lT1_:
	.zero		569


//--------------------- .nv.constant0._ZN2at6native55_GLOBAL__N__0955718d_22_SparseCsrTensorMath_cu_868dd54534reduce_sparse_csr_dim1_cuda_kernelIsiNS1_14ReductionMulOpIsEElEEvPT2_PKT_PKT0_SC_lT1_ --------------------------
	.section	.nv.constant0._ZN2at6native55_GLOBAL__N__0955718d_22_SparseCsrTensorMath_cu_868dd54534reduce_sparse_csr_dim1_cuda_kernelIsiNS1_14ReductionMulOpIsEElEEvPT2_PKT_PKT0_SC_lT1_,"a",@progbits
	.sectionflags	@""
	.align	4
.nv.constant0._ZN2at6native55_GLOBAL__N__0955718d_22_SparseCsrTensorMath_cu_868dd54534reduce_sparse_csr_dim1_cuda_kernelIsiNS1_14ReductionMulOpIsEElEEvPT2_PKT_PKT0_SC_lT1_:
	.zero		569


//--------------------- .nv.constant0._ZN2at6native55_GLOBAL__N__0955718d_22_SparseCsrTensorMath_cu_868dd54534reduce_sparse_csr_dim0_cuda_kernelIslNS1_14ReductionMulOpIsEElEEvPT2_PKT0_lPKT_S9_lT1_ --------------------------
	.section	.nv.constant0._ZN2at6native55_GLOBAL__N__0955718d_22_SparseCsrTensorMath_cu_868dd54534reduce_sparse_csr_dim0_cuda_kernelIslNS1_14ReductionMulOpIsEElEEvPT2_PKT0_lPKT_S9_lT1_,"a",@progbits
	.sectionflags	@""
	.align	4
.nv.constant0._ZN2at6native55_GLOBAL__N__0955718d_22_SparseCsrTensorMath_cu_868dd54534reduce_sparse_csr_dim0_cuda_kernelIslNS1_14ReductionMulOpIsEElEEvPT2_PKT0_lPKT_S9_lT1_:
	.zero		577


//--------------------- .nv.constant0._ZN2at6native55_GLOBAL__N__0955718d_22_SparseCsrTensorMath_cu_868dd54534reduce_sparse_csr_dim0_cuda_kernelIsiNS1_14ReductionMulOpIsEElEEvPT2_PKT0_lPKT_S9_lT1_ --------------------------
	.section	.nv.constant0._ZN2at6native55_GLOBAL__N__0955718d_22_SparseCsrTensorMath_cu_868dd54534reduce_sparse_csr_dim0_cuda_kernelIsiNS1_14ReductionMulOpIsEElEEvPT2_PKT0_lPKT_S9_lT1_,"a",@progbits
	.sectionflags	@""
	.align	4
.nv.constant0._ZN2at6native55_GLOBAL__N__0955718d_22_SparseCsrTensorMath_cu_868dd54534reduce_sparse_csr_dim0_cuda_kernelIsiNS1_14ReductionMulOpIsEElEEvPT2_PKT0_lPKT_S9_lT1_:
	.zero		577


//--------------------- .nv.constant0._ZN2at6native55_GLOBAL__N__0955718d_22_SparseCsrTensorMath_cu_868dd54534reduce_sparse_csr_dim1_cuda_kernelIllNS1_14ReductionMulOpIlEElEEvPT2_PKT_PKT0_SC_lT1_ --------------------------
	.section	.nv.constant0._ZN2at6native55_GLOBAL__N__0955718d_22_SparseCsrTensorMath_cu_868dd54534reduce_sparse_csr_dim1_cuda_kernelIllNS1_14ReductionMulOpIlEElEEvPT2_PKT_PKT0_SC_lT1_,"a",@progbits
	.sectionflags	@""
	.align	4
.nv.constant0._ZN2at6native55_GLOBAL__N__0955718d_22_SparseCsrTensorMath_cu_868dd54534reduce_sparse_csr_dim1_cuda_kernelIllNS1_14ReductionMulOpIlEElEEvPT2_PKT_PKT0_SC_lT1_:
	.zero		569


//--------------------- .nv.constant0._ZN2at6native55_GLOBAL__N__0955718d_22_SparseCsrTensorMath_cu_868dd54534reduce_sparse_csr_dim1_cuda_kernelIliNS1_14ReductionMulOpIlEElEEvPT2_PKT_PKT0_SC_lT1_ --------------------------
	.section	.nv.constant0._ZN2at6native55_GLOBAL__N__0955718d_22_SparseCsrTensorMath_cu_868dd54534reduce_sparse_csr_dim1_cuda_kernelIliNS1_14ReductionMulOpIlEElEEvPT2_PKT_PKT0_SC_lT1_,"a",@progbits
	.sectionflags	@""
	.align	4
.nv.constant0._ZN2at6native55_GLOBAL__N__0955718d_22_SparseCsrTensorMath_cu_868dd54534reduce_sparse_csr_dim1_cuda_kernelIliNS1_14ReductionMulOpIlEElEEvPT2_PKT_PKT0_SC_lT1_:
	.zero		569


//--------------------- .nv.constant0._ZN2at6native55_GLOBAL__N__0955718d_22_SparseCsrTensorMath_cu_868dd54534reduce_sparse_csr_dim0_cuda_kernelIllNS1_14ReductionMulOpIlEElEEvPT2_PKT0_lPKT_S9_lT1_ --------------------------
	.section	.nv.constant0._ZN2at6native55_GLOBAL__N__0955718d_22_SparseCsrTensorMath_cu_868dd54534reduce_sparse_csr_dim0_cuda_kernelIllNS1_14ReductionMulOpIlEElEEvPT2_PKT0_lPKT_S9_lT1_,"a",@progbits
	.sectionflags	@""
	.align	4
.nv.constant0._ZN2at6native55_GLOBAL__N__0955718d_22_SparseCsrTensorMath_cu_868dd54534reduce_sparse_csr_dim0_cuda_kernelIllNS1_14ReductionMulOpIlEElEEvPT2_PKT0_lPKT_S9_lT1_:
	.zero		577


//--------------------- .nv.constant0._ZN2at6native55_GLOBAL__N__0955718d_22_SparseCsrTensorMath_cu_868dd54534reduce_sparse_csr_dim0_cuda_kernelIliNS1_14ReductionMulOpIlEElEEvPT2_PKT0_lPKT_S9_lT1_ --------------------------
	.section	.nv.constant0._ZN2at6native55_GLOBAL__N__0955718d_22_SparseCsrTensorMath_cu_868dd54534reduce_sparse_csr_dim0_cuda_kernelIliNS1_14ReductionMulOpIlEElEEvPT2_PKT0_lPKT_S9_lT1_,"a",@progbits
	.sectionflags	@""
	.align	4
.nv.constant0._ZN2at6native55_GLOBAL__N__0955718d_22_SparseCsrTensorMath_cu_868dd54534reduce_sparse_csr_dim0_cuda_kernelIliNS1_14ReductionMulOpIlEElEEvPT2_PKT0_lPKT_S9_lT1_:
	.zero		577


//--------------------- .nv.constant0._ZN2at6native55_GLOBAL__N__0955718d_22_SparseCsrTensorMath_cu_868dd54534reduce_sparse_csr_dim1_cuda_kernelIilNS1_14ReductionMulOpIiEElEEvPT2_PKT_PKT0_SC_lT1_ --------------------------
	.section	.nv.constant0._ZN2at6native55_GLOBAL__N__0955718d_22_SparseCsrTensorMath_cu_868dd54534reduce_sparse_csr_dim1_cuda_kernelIilNS1_14ReductionMulOpIiEElEEvPT2_PKT_PKT0_SC_lT1_,"a",@progbits
	.sectionflags	@""
	.align	4
.nv.constant0._ZN2at6native55_GLOBAL__N__0955718d_22_SparseCsrTensorMath_cu_868dd54534reduce_sparse_csr_dim1_cuda_kernelIilNS1_14ReductionMulOpIiEElEEvPT2_PKT_PKT0_SC_lT1_:
	.zero		569


//--------------------- .nv.constant0._ZN2at6native55_GLOBAL__N__0955718d_22_SparseCsrTensorMath_cu_868dd54534reduce_sparse_csr_dim1_cuda_kernelIiiNS1_14ReductionMulOpIiEElEEvPT2_PKT_PKT0_SC_lT1_ --------------------------
	.section	.nv.constant0._ZN2at6native55_GLOBAL__N__0955718d_22_SparseCsrTensorMath_cu_868dd54534reduce_sparse_csr_dim1_cuda_kernelIiiNS1_14ReductionMulOpIiEElEEvPT2_PKT_PKT0_SC_lT1_,"a",@progbits
	.sectionflags	@""
	.align	4
.nv.constant0._ZN2at6native55_GLOBAL__N__0955718d_22_SparseCsrTensorMath_cu_868dd54534reduce_sparse_csr_dim1_cuda_kernelIiiNS1_14ReductionMulOpIiEElEEvPT2_PKT_PKT0_SC_lT1_:
	.zero		569


//--------------------- .nv.constant0._ZN2at6native55_GLOBAL__N__0955718d_22_SparseCsrTensorMath_cu_868dd54534reduce_sparse_csr_dim0_cuda_kernelIilNS1_14ReductionMulOpIiEElEEvPT2_PKT0_lPKT_S9_lT1_ --------------------------
	.section	.nv.constant0._ZN2at6native55_GLOBAL__N__0955718d_22_SparseCsrTensorMath_cu_868dd54534reduce_sparse_csr_dim0_cuda_kernelIilNS1_14ReductionMulOpIiEElEEvPT2_PKT0_lPKT_S9_lT1_,"a",@progbits
	.sectionflags	@""
	.align	4
.nv.constant0._ZN2at6native55_GLOBAL__N__0955718d_22_SparseCsrTensorMath_cu_868dd54534reduce_sparse_csr_dim0_cuda_kernelIilNS1_14ReductionMulOpIiEElEEvPT2_PKT0_lPKT_S9_lT1_:
	.zero		577


//--------------------- .nv.constant0._ZN2at6native55_GLOBAL__N__0955718d_22_SparseCsrTensorMath_cu_868dd54534reduce_sparse_csr_dim0_cuda_kernelIiiNS1_14ReductionMulOpIiEElEEvPT2_PKT0_lPKT_S9_lT1_ --------------------------
	.section	.nv.constant0._ZN2at6native55_GLOBAL__N__0955718d_22_SparseCsrTensorMath_cu_868dd54534reduce_sparse_csr_dim0_cuda_kernelIiiNS1_14ReductionMulOpIiEElEEvPT2_PKT0_lPKT_S9_lT1_,"a",@progbits
	.sectionflags	@""
	.align	4
.nv.constant0._ZN2at6native55_GLOBAL__N__0955718d_22_SparseCsrTensorMath_cu_868dd54534reduce_sparse_csr_dim0_cuda_kernelIiiNS1_14ReductionMulOpIiEElEEvPT2_PKT0_lPKT_S9_lT1_:
	.zero		577


//--------------------- .nv.constant0._ZN2at6native55_GLOBAL__N__0955718d_22_SparseCsrTensorMath_cu_868dd54534reduce_sparse_csr_dim1_cuda_kernelIalNS1_14ReductionMulOpIaEElEEvPT2_PKT_PKT0_SC_lT1_ --------------------------
	.section	.nv.constant0._ZN2at6native55_GLOBAL__N__0955718d_22_SparseCsrTensorMath_cu_868dd54534reduce_sparse_csr_dim1_cuda_kernelIalNS1_14ReductionMulOpIaEElEEvPT2_PKT_PKT0_SC_lT1_,"a",@progbits
	.sectionflags	@""
	.align	4
.nv.constant0._ZN2at6native55_GLOBAL__N__0955718d_22_SparseCsrTensorMath_cu_868dd54534reduce_sparse_csr_dim1_cuda_kernelIalNS1_14ReductionMulOpIaEElEEvPT2_PKT_PKT0_SC_lT1_:
	.zero		569


//--------------------- .nv.constant0._ZN2at6native55_GLOBAL__N__0955718d_22_SparseCsrTensorMath_cu_868dd54534reduce_sparse_csr_dim1_cuda_kernelIaiNS1_14ReductionMulOpIaEElEEvPT2_PKT_PKT0_SC_lT1_ --------------------------
	.section	.nv.constant0._ZN2at6native55_GLOBAL__N__0955718d_22_SparseCsrTensorMath_cu_868dd54534reduce_sparse_csr_dim1_cuda_kernelIaiNS1_14ReductionMulOpIaEElEEvPT2_PKT_PKT0_SC_lT1_,"a",@progbits
	.sectionflags	@""
	.align	4
.nv.constant0._ZN2at6native55_GLOBAL__N__0955718d_22_SparseCsrTensorMath_cu_868dd54534reduce_sparse_csr_dim1_cuda_kernelIaiNS1_14ReductionMulOpIaEElEEvPT2_PKT_PKT0_SC_lT1_:
	.zero		569


//--------------------- .nv.constant0._ZN2at6native55_GLOBAL__N__0955718d_22_SparseCsrTensorMath_cu_868dd54534reduce_sparse_csr_dim0_cuda_kernelIalNS1_14ReductionMulOpIaEElEEvPT2_PKT0_lPKT_S9_lT1_ --------------------------
	.section	.nv.constant0._ZN2at6native55_GLOBAL__N__0955718d_22_SparseCsrTensorMath_cu_868dd54534reduce_sparse_csr_dim0_cuda_kernelIalNS1_14ReductionMulOpIaEElEEvPT2_PKT0_lPKT_S9_lT1_,"a",@progbits
	.sectionflags	@""
	.align	4
.nv.constant0._ZN2at6native55_GLOBAL__N__0955718d_22_SparseCsrTensorMath_cu_868dd54534reduce_sparse_csr_dim0_cuda_kernelIalNS1_14ReductionMulOpIaEElEEvPT2_PKT0_lPKT_S9_lT1_:
	.zero		577


//--------------------- .nv.constant0._ZN2at6native55_GLOBAL__N__0955718d_22_SparseCsrTensorMath_cu_868dd54534reduce_sparse_csr_dim0_cuda_kernelIaiNS1_14ReductionMulOpIaEElEEvPT2_PKT0_lPKT_S9_lT1_ --------------------------
	.section	.nv.constant0._ZN2at6native55_GLOBAL__N__0955718d_22_SparseCsrTensorMath_cu_868dd54534reduce_sparse_csr_dim0_cuda_kernelIaiNS1_14ReductionMulOpIaEElEEvPT2_PKT0_lPKT_S9_lT1_,"a",@progbits
	.sectionflags	@""
	.align	4
.nv.constant0._ZN2at6native55_GLOBAL__N__0955718d_22_SparseCsrTensorMath_cu_868dd54534reduce_sparse_csr_dim0_cuda_kernelIaiNS1_14ReductionMulOpIaEElEEvPT2_PKT0_lPKT_S9_lT1_:
	.zero		577


//--------------------- .nv.constant0._ZN2at6native55_GLOBAL__N__0955718d_22_SparseCsrTensorMath_cu_868dd54534reduce_sparse_csr_dim1_cuda_kernelIhlNS1_14ReductionMulOpIhEElEEvPT2_PKT_PKT0_SC_lT1_ --------------------------
	.section	.nv.constant0._ZN2at6native55_GLOBAL__N__0955718d_22_SparseCsrTensorMath_cu_868dd54534reduce_sparse_csr_dim1_cuda_kernelIhlNS1_14ReductionMulOpIhEElEEvPT2_PKT_PKT0_SC_lT1_,"a",@progbits
	.sectionflags	@""
	.align	4
.nv.constant0._ZN2at6native55_GLOBAL__N__0955718d_22_SparseCsrTensorMath_cu_868dd54534reduce_sparse_csr_dim1_cuda_kernelIhlNS1_14ReductionMulOpIhEElEEvPT2_PKT_PKT0_SC_lT1_:
	.zero		569


//--------------------- .nv.constant0._ZN2at6native55_GLOBAL__N__0955718d_22_SparseCsrTensorMath_cu_868dd54534reduce_sparse_csr_dim1_cuda_kernelIhiNS1_14ReductionMulOpIhEElEEvPT2_PKT_PKT0_SC_lT1_ --------------------------
	.section	.nv.constant0._ZN2at6native55_GLOBAL__N__0955718d_22_SparseCsrTensorMath_cu_868dd54534reduce_sparse_csr_dim1_cuda_kernelIhiNS1_14ReductionMulOpIhEElEEvPT2_PKT_PKT0_SC_lT1_,"a",@progbits
	.sectionflags	@""
	.align	4
.nv.constant0._ZN2at6native55_GLOBAL__N__0955718d_22_SparseCsrTensorMath_cu_868dd54534reduce_sparse_csr_dim1_cuda_kernelIhiNS1_14ReductionMulOpIhEElEEvPT2_PKT_PKT0_SC_lT1_:
	.zero		569


//--------------------- .nv.constant0._ZN2at6native55_GLOBAL__N__0955718d_22_SparseCsrTensorMath_cu_868dd54534reduce_sparse_csr_dim0_cuda_kernelIhlNS1_14ReductionMulOpIhEElEEvPT2_PKT0_lPKT_S9_lT1_ --------------------------
	.section	.nv.constant0._ZN2at6native55_GLOBAL__N__0955718d_22_SparseCsrTensorMath_cu_868dd54534reduce_sparse_csr_dim0_cuda_kernelIhlNS1_14ReductionMulOpIhEElEEvPT2_PKT0_lPKT_S9_lT1_,"a",@progbits
	.sectionflags	@""
	.align	4
.nv.constant0._ZN2at6native55_GLOBAL__N__0955718d_22_SparseCsrTensorMath_cu_868dd54534reduce_sparse_csr_dim0_cuda_kernelIhlNS1_14ReductionMulOpIhEElEEvPT2_PKT0_lPKT_S9_lT1_:
	.zero		577


//--------------------- .nv.constant0._ZN2at6native55_GLOBAL__N__0955718d_22_SparseCsrTensorMath_cu_868dd54534reduce_sparse_csr_dim0_cuda_kernelIhiNS1_14ReductionMulOpIhEElEEvPT2_PKT0_lPKT_S9_lT1_ --------------------------
	.section	.nv.constant0._ZN2at6native55_GLOBAL__N__0955718d_22_SparseCsrTensorMath_cu_868dd54534reduce_sparse_csr_dim0_cuda_kernelIhiNS1_14ReductionMulOpIhEElEEvPT2_PKT0_lPKT_S9_lT1_,"a",@progbits
	.sectionflags	@""
	.align	4
.nv.constant0._ZN2at6native55_GLOBAL__N__0955718d_22_SparseCsrTensorMath_cu_868dd54534reduce_sparse_csr_dim0_cuda_kernelIhiNS1_14ReductionMulOpIhEElEEvPT2_PKT0_lPKT_S9_lT1_:
	.zero		577


//--------------------- .nv.constant0._ZN2at6native55_GLOBAL__N__0955718d_22_SparseCsrTensorMath_cu_868dd54534reduce_sparse_csr_dim1_cuda_kernelIN3c108BFloat16ElNS1_14ReductionAddOpIfEEfEEvPT2_PKT_PKT0_SE_lT1_ --------------------------
	.section	.nv.constant0._ZN2at6native55_GLOBAL__N__0955718d_22_SparseCsrTensorMath_cu_868dd54534reduce_sparse_csr_dim1_cuda_kernelIN3c108BFloat16ElNS1_14ReductionAddOpIfEEfEEvPT2_PKT_PKT0_SE_lT1_,"a",@progbits
	.sectionflags	@""
	.align	4
.nv.constant0._ZN2at6native55_GLOBAL__N__0955718d_22_SparseCsrTensorMath_cu_868dd54534reduce_sparse_csr_dim1_cuda_kernelIN3c108BFloat16ElNS1_14ReductionAddOpIfEEfEEvPT2_PKT_PKT0_SE_lT1_:
	.zero		569


//--------------------- .nv.constant0._ZN2at6native55_GLOBAL__N__0955718d_22_SparseCsrTensorMath_cu_868dd54534reduce_sparse_csr_dim1_cuda_kernelIN3c108BFloat16EiNS1_14ReductionAddOpIfEEfEEvPT2_PKT_PKT0_SE_lT1_ --------------------------
	.section	.nv.constant0._ZN2at6native55_GLOBAL__N__0955718d_22_SparseCsrTensorMath_cu_868dd54534reduce_sparse_csr_dim1_cuda_kernelIN3c108BFloat16EiNS1_14ReductionAddOpIfEEfEEvPT2_PKT_PKT0_SE_lT1_,"a",@progbits
	.sectionflags	@""
	.align	4
.nv.constant0._ZN2at6native55_GLOBAL__N__0955718d_22_SparseCsrTensorMath_cu_868dd54534reduce_sparse_csr_dim1_cuda_kernelIN3c108BFloat16EiNS1_14ReductionAddOpIfEEfEEvPT2_PKT_PKT0_SE_lT1_:
	.zero		569


//--------------------- .nv.constant0._ZN2at6native55_GLOBAL__N__0955718d_22_SparseCsrTensorMath_cu_868dd54534reduce_sparse_csr_dim0_cuda_kernelIN3c108BFloat16ElNS1_14ReductionAddOpIfEEfEEvPT2_PKT0_lPKT_SB_lT1_ --------------------------
	.section	.nv.constant0._ZN2at6native55_GLOBAL__N__0955718d_22_SparseCsrTensorMath_cu_868dd54534reduce_sparse_csr_dim0_cuda_kernelIN3c108BFloat16ElNS1_14ReductionAddOpIfEEfEEvPT2_PKT0_lPKT_SB_lT1_,"a",@progbits
	.sectionflags	@""
	.align	4
.nv.constant0._ZN2at6native55_GLOBAL__N__0955718d_22_SparseCsrTensorMath_cu_868dd54534reduce_sparse_csr_dim0_cuda_kernelIN3c108BFloat16ElNS1_14ReductionAddOpIfEEfEEvPT2_PKT0_lPKT_SB_lT1_:
	.zero		577


//--------------------- .nv.constant0._ZN2at6native55_GLOBAL__N__0955718d_22_SparseCsrTensorMath_cu_868dd54534reduce_sparse_csr_dim0_cuda_kernelIN3c108BFloat16EiNS1_14ReductionAddOpIfEEfEEvPT2_PKT0_lPKT_SB_lT1_ --------------------------
	.section	.nv.constant0._ZN2at6native55_GLOBAL__N__0955718d_22_SparseCsrTensorMath_cu_868dd54534reduce_sparse_csr_dim0_cuda_kernelIN3c108BFloat16EiNS1_14ReductionAddOpIfEEfEEvPT2_PKT0_lPKT_SB_lT1_,"a",@progbits
	.sectionflags	@""
	.align	4
.nv.constant0._ZN2at6native55_GLOBAL__N__0955718d_22_SparseCsrTensorMath_cu_868dd54534reduce_sparse_csr_dim0_cuda_kernelIN3c108BFloat16EiNS1_14ReductionAddOpIfEEfEEvPT2_PKT0_lPKT_SB_lT1_:
	.zero		577


//--------------------- .nv.constant0._ZN2at6native55_GLOBAL__N__0955718d_22_SparseCsrTensorMath_cu_868dd54534reduce_sparse_csr_dim1_cuda_kernelIN3c104HalfElNS1_14ReductionAddOpIfEEfEEvPT2_PKT_PKT0_SE_lT1_ --------------------------
	.section	.nv.constant0._ZN2at6native55_GLOBAL__N__0955718d_22_SparseCsrTensorMath_cu_868dd54534reduce_sparse_csr_dim1_cuda_kernelIN3c104HalfElNS1_14ReductionAddOpIfEEfEEvPT2_PKT_PKT0_SE_lT1_,"a",@progbits
	.sectionflags	@""
	.align	4
.nv.constant0._ZN2at6native55_GLOBAL__N__0955718d_22_SparseCsrTensorMath_cu_868dd54534reduce_sparse_csr_dim1_cuda_kernelIN3c104HalfElNS1_14ReductionAddOpIfEEfEEvPT2_PKT_PKT0_SE_lT1_:
	.zero		569


//--------------------- .nv.constant0._ZN2at6native55_GLOBAL__N__0955718d_22_SparseCsrTensorMath_cu_868dd54534reduce_sparse_csr_dim1_cuda_kernelIN3c104HalfEiNS1_14ReductionAddOpIfEEfEEvPT2_PKT_PKT0_SE_lT1_ --------------------------
	.section	.nv.constant0._ZN2at6native55_GLOBAL__N__0955718d_22_SparseCsrTensorMath_cu_868dd54534reduce_sparse_csr_dim1_cuda_kernelIN3c104HalfEiNS1_14ReductionAddOpIfEEfEEvPT2_PKT_PKT0_SE_lT1_,"a",@progbits
	.sectionflags	@""
	.align	4
.nv.constant0._ZN2at6native55_GLOBAL__N__0955718d_22_SparseCsrTensorMath_cu_868dd54534reduce_sparse_csr_dim1_cuda_kernelIN3c104HalfEiNS1_14ReductionAddOpIfEEfEEvPT2_PKT_PKT0_SE_lT1_:
	.zero		569


//--------------------- .nv.constant0._ZN2at6native55_GLOBAL__N__0955718d_22_SparseCsrTensorMath_cu_868dd54534reduce_sparse_csr_dim0_cuda_kernelIN3c104HalfElNS1_14ReductionAddOpIfEEfEEvPT2_PKT0_lPKT_SB_lT1_ --------------------------
	.section	.nv.constant0._ZN2at6native55_GLOBAL__N__0955718d_22_SparseCsrTensorMath_cu_868dd54534reduce_sparse_csr_dim0_cuda_kernelIN3c104HalfElNS1_14ReductionAddOpIfEEfEEvPT2_PKT0_lPKT_SB_lT1_,"a",@progbits
	.sectionflags	@""
	.align	4
.nv.constant0._ZN2at6native55_GLOBAL__N__0955718d_22_SparseCsrTensorMath_cu_868dd54534reduce_sparse_csr_dim0_cuda_kernelIN3c104HalfElNS1_14ReductionAddOpIfEEfEEvPT2_PKT0_lPKT_SB_lT1_:
	.zero		577


//--------------------- .nv.constant0._ZN2at6native55_GLOBAL__N__0955718d_22_SparseCsrTensorMath_cu_868dd54534reduce_sparse_csr_dim0_cuda_kernelIN3c104HalfEiNS1_14ReductionAddOpIfEEfEEvPT2_PKT0_lPKT_SB_lT1_ --------------------------
	.section	.nv.constant0._ZN2at6native55_GLOBAL__N__0955718d_22_SparseCsrTensorMath_cu_868dd54534reduce_sparse_csr_dim0_cuda_kernelIN3c104HalfEiNS1_14ReductionAddOpIfEEfEEvPT2_PKT0_lPKT_SB_lT1_,"a",@progbits
	.sectionflags	@""
	.align	4
.nv.constant0._ZN2at6native55_GLOBAL__N__0955718d_22_SparseCsrTensorMath_cu_868dd54534reduce_sparse_csr_dim0_cuda_kernelIN3c104HalfEiNS1_14ReductionAddOpIfEEfEEvPT2_PKT0_lPKT_SB_lT1_:
	.zero		577


//--------------------- .nv.constant0._ZN2at6native55_GLOBAL__N__0955718d_22_SparseCsrTensorMath_cu_868dd54534reduce_sparse_csr_dim1_cuda_kernelIN3c107complexIfEElNS1_14ReductionAddOpIS5_EES5_EEvPT2_PKT_PKT0_SF_lT1_ --------------------------
	.section	.nv.constant0._ZN2at6native55_GLOBAL__N__0955718d_22_SparseCsrTensorMath_cu_868dd54534reduce_sparse_csr_dim1_cuda_kernelIN3c107complexIfEElNS1_14ReductionAddOpIS5_EES5_EEvPT2_PKT_PKT0_SF_lT1_,"a",@progbits
	.sectionflags	@""
	.align	4
.nv.constant0._ZN2at6native55_GLOBAL__N__0955718d_22_SparseCsrTensorMath_cu_868dd54534reduce_sparse_csr_dim1_cuda_kernelIN3c107complexIfEElNS1_14ReductionAddOpIS5_EES5_EEvPT2_PKT_PKT0_SF_lT1_:
	.zero		569


//--------------------- .nv.constant0._ZN2at6native55_GLOBAL__N__0955718d_22_SparseCsrTensorMath_cu_868dd54534reduce_sparse_csr_dim1_cuda_kernelIN3c107complexIfEEiNS1_14ReductionAddOpIS5_EES5_EEvPT2_PKT_PKT0_SF_lT1_ --------------------------
	.section	.nv.constant0._ZN2at6native55_GLOBAL__N__0955718d_22_SparseCsrTensorMath_cu_868dd54534reduce_sparse_csr_dim1_cuda_kernelIN3c107complexIfEEiNS1_14ReductionAddOpIS5_EES5_EEvPT2_PKT_PKT0_SF_lT1_,"a",@progbits
	.sectionflags	@""
	.align	4
.nv.constant0._ZN2at6native55_GLOBAL__N__0955718d_22_SparseCsrTensorMath_cu_868dd54534reduce_sparse_csr_dim1_cuda_kernelIN3c107complexIfEEiNS1_14ReductionAddOpIS5_EES5_EEvPT2_PKT_PKT0_SF_lT1_:
	.zero		569


//--------------------- .nv.constant0._ZN2at6native55_GLOBAL__N__0955718d_22_SparseCsrTensorMath_cu_868dd54534reduce_sparse_csr_dim0_cuda_kernelIN3c107complexIfEElNS1_14ReductionAddOpIS5_EES5_EEvPT2_PKT0_lPKT_SC_lT1_ --------------------------
	.section	.nv.constant0._ZN2at6native55_GLOBAL__N__0955718d_22_SparseCsrTensorMath_cu_868dd54534reduce_sparse_csr_dim0_cuda_kernelIN3c107complexIfEElNS1_14ReductionAddOpIS5_EES5_EEvPT2_PKT0_lPKT_SC_lT1_,"a",@progbits
	.sectionflags	@""
	.align	4
.nv.constant0._ZN2at6native55_GLOBAL__N__0955718d_22_SparseCsrTensorMath_cu_868dd54534reduce_sparse_csr_dim0_cuda_kernelIN3c107complexIfEElNS1_14ReductionAddOpIS5_EES5_EEvPT2_PKT0_lPKT_SC_lT1_:
	.zero		577


//--------------------- .nv.constant0._ZN2at6native55_GLOBAL__N__0955718d_22_SparseCsrTensorMath_cu_868dd54534reduce_sparse_csr_dim0_cuda_kernelIN3c107complexIfEEiNS1_14ReductionAddOpIS5_EES5_EEvPT2_PKT0_lPKT_SC_lT1_ --------------------------
	.section	.nv.constant0._ZN2at6native55_GLOBAL__N__0955718d_22_SparseCsrTensorMath_cu_868dd54534reduce_sparse_csr_dim0_cuda_kernelIN3c107complexIfEEiNS1_14ReductionAddOpIS5_EES5_EEvPT2_PKT0_lPKT_SC_lT1_,"a",@progbits
	.sectionflags	@""
	.align	4
.nv.constant0._ZN2at6native55_GLOBAL__N__0955718d_22_SparseCsrTensorMath_cu_868dd54534reduce_sparse_csr_dim0_cuda_kernelIN3c107complexIfEEiNS1_14ReductionAddOpIS5_EES5_EEvPT2_PKT0_lPKT_SC_lT1_:
	.zero		577


//--------------------- .nv.constant0._ZN2at6native55_GLOBAL__N__0955718d_22_SparseCsrTensorMath_cu_868dd54534reduce_sparse_csr_dim1_cuda_kernelIN3c107complexIdEElNS1_14ReductionAddOpIS5_EES5_EEvPT2_PKT_PKT0_SF_lT1_ --------------------------
	.section	.nv.constant0._ZN2at6native55_GLOBAL__N__0955718d_22_SparseCsrTensorMath_cu_868dd54534reduce_sparse_csr_dim1_cuda_kernelIN3c107complexIdEElNS1_14ReductionAddOpIS5_EES5_EEvPT2_PKT_PKT0_SF_lT1_,"a",@progbits
	.sectionflags	@""
	.align	4
.nv.constant0._ZN2at6native55_GLOBAL__N__0955718d_22_SparseCsrTensorMath_cu_868dd54534reduce_sparse_csr_dim1_cuda_kernelIN3c107complexIdEElNS1_14ReductionAddOpIS5_EES5_EEvPT2_PKT_PKT0_SF_lT1_:
	.zero		569


//--------------------- .nv.constant0._ZN2at6native55_GLOBAL__N__0955718d_22_SparseCsrTensorMath_cu_868dd54534reduce_sparse_csr_dim1_cuda_kernelIN3c107complexIdEEiNS1_14ReductionAddOpIS5_EES5_EEvPT2_PKT_PKT0_SF_lT1_ --------------------------
	.section	.nv.constant0._ZN2at6native55_GLOBAL__N__0955718d_22_SparseCsrTensorMath_cu_868dd54534reduce_sparse_csr_dim1_cuda_kernelIN3c107complexIdEEiNS1_14ReductionAddOpIS5_EES5_EEvPT2_PKT_PKT0_SF_lT1_,"a",@progbits
	.sectionflags	@""
	.align	4
.nv.constant0._ZN2at6native55_GLOBAL__N__0955718d_22_SparseCsrTensorMath_cu_868dd54534reduce_sparse_csr_dim1_cuda_kernelIN3c107complexIdEEiNS1_14ReductionAddOpIS5_EES5_EEvPT2_PKT_PKT0_SF_lT1_:
	.zero		569


//--------------------- .nv.constant0._ZN2at6native55_GLOBAL__N__0955718d_22_SparseCsrTensorMath_cu_868dd54534reduce_sparse_csr_dim0_cuda_kernelIN3c107complexIdEElNS1_14ReductionAddOpIS5_EES5_EEvPT2_PKT0_lPKT_SC_lT1_ --------------------------
	.section	.nv.constant0._ZN2at6native55_GLOBAL__N__0955718d_22_SparseCsrTensorMath_cu_868dd54534reduce_sparse_csr_dim0_cuda_kernelIN3c107complexIdEElNS1_14ReductionAddOpIS5_EES5_EEvPT2_PKT0_lPKT_SC_lT1_,"a",@progbits
	.sectionflags	@""
	.align	4
.nv.constant0._ZN2at6native55_GLOBAL__N__0955718d_22_SparseCsrTensorMath_cu_868dd54534reduce_sparse_csr_dim0_cuda_kernelIN3c107complexIdEElNS1_14ReductionAddOpIS5_EES5_EEvPT2_PKT0_lPKT_SC_lT1_:
	.zero		577


//--------------------- .nv.constant0._ZN2at6native55_GLOBAL__N__0955718d_22_SparseCsrTensorMath_cu_868dd54534reduce_sparse_csr_dim0_cuda_kernelIN3c107complexIdEEiNS1_14ReductionAddOpIS5_EES5_EEvPT2_PKT0_lPKT_SC_lT1_ --------------------------
	.section	.nv.constant0._ZN2at6native55_GLOBAL__N__0955718d_22_SparseCsrTensorMath_cu_868dd54534reduce_sparse_csr_dim0_cuda_kernelIN3c107complexIdEEiNS1_14ReductionAddOpIS5_EES5_EEvPT2_PKT0_lPKT_SC_lT1_,"a",@progbits
	.sectionflags	@""
	.align	4
.nv.constant0._ZN2at6native55_GLOBAL__N__0955718d_22_SparseCsrTensorMath_cu_868dd54534reduce_sparse_csr_dim0_cuda_kernelIN3c107complexIdEEiNS1_14ReductionAddOpIS5_EES5_EEvPT2_PKT0_lPKT_SC_lT1_:
	.zero		577


//--------------------- .nv.constant0._ZN2at6native55_GLOBAL__N__0955718d_22_SparseCsrTensorMath_cu_868dd54534reduce_sparse_csr_dim1_cuda_kernelIflNS1_14ReductionAddOpIfEEfEEvPT2_PKT_PKT0_SC_lT1_ --------------------------
	.section	.nv.constant0._ZN2at6native55_GLOBAL__N__0955718d_22_SparseCsrTensorMath_cu_868dd54534reduce_sparse_csr_dim1_cuda_kernelIflNS1_14ReductionAddOpIfEEfEEvPT2_PKT_PKT0_SC_lT1_,"a",@progbits
	.sectionflags	@""
	.align	4
.nv.constant0._ZN2at6native55_GLOBAL__N__0955718d_22_SparseCsrTensorMath_cu_868dd54534reduce_sparse_csr_dim1_cuda_kernelIflNS1_14ReductionAddOpIfEEfEEvPT2_PKT_PKT0_SC_lT1_:
	.zero		569


//--------------------- .nv.constant0._ZN2at6native55_GLOBAL__N__0955718d_22_SparseCsrTensorMath_cu_868dd54534reduce_sparse_csr_dim1_cuda_kernelIfiNS1_14ReductionAddOpIfEEfEEvPT2_PKT_PKT0_SC_lT1_ --------------------------
	.section	.nv.constant0._ZN2at6native55_GLOBAL__N__0955718d_22_SparseCsrTensorMath_cu_868dd54534reduce_sparse_csr_dim1_cuda_kernelIfiNS1_14ReductionAddOpIfEEfEEvPT2_PKT_PKT0_SC_lT1_,"a",@progbits
	.sectionflags	@""
	.align	4
.nv.constant0._ZN2at6native55_GLOBAL__N__0955718d_22_SparseCsrTensorMath_cu_868dd54534reduce_sparse_csr_dim1_cuda_kernelIfiNS1_14ReductionAddOpIfEEfEEvPT2_PKT_PKT0_SC_lT1_:
	.zero		569


//--------------------- .nv.constant0._ZN2at6native55_GLOBAL__N__0955718d_22_SparseCsrTensorMath_cu_868dd54534reduce_sparse_csr_dim0_cuda_kernelIflNS1_14ReductionAddOpIfEEfEEvPT2_PKT0_lPKT_S9_lT1_ --------------------------
	.section	.nv.constant0._ZN2at6native55_GLOBAL__N__0955718d_22_SparseCsrTensorMath_cu_868dd54534reduce_sparse_csr_dim0_cuda_kernelIflNS1_14ReductionAddOpIfEEfEEvPT2_PKT0_lPKT_S9_lT1_,"a",@progbits
	.sectionflags	@""
	.align	4
.nv.constant0._ZN2at6native55_GLOBAL__N__0955718d_22_SparseCsrTensorMath_cu_868dd54534reduce_sparse_csr_dim0_cuda_kernelIflNS1_14ReductionAddOpIfEEfEEvPT2_PKT0_lPKT_S9_lT1_:
	.zero		577


//--------------------- .nv.constant0._ZN2at6native55_GLOBAL__N__0955718d_22_SparseCsrTensorMath_cu_868dd54534reduce_sparse_csr_dim0_cuda_kernelIfiNS1_14ReductionAddOpIfEEfEEvPT2_PKT0_lPKT_S9_lT1_ --------------------------
	.section	.nv.constant0._ZN2at6native55_GLOBAL__N__0955718d_22_SparseCsrTensorMath_cu_868dd54534reduce_sparse_csr_dim0_cuda_kernelIfiNS1_14ReductionAddOpIfEEfEEvPT2_PKT0_lPKT_S9_lT1_,"a",@progbits
	.sectionflags	@""
	.align	4
.nv.constant0._ZN2at6native55_GLOBAL__N__0955718d_22_SparseCsrTensorMath_cu_868dd54534reduce_sparse_csr_dim0_cuda_kernelIfiNS1_14ReductionAddOpIfEEfEEvPT2_PKT0_lPKT_S9_lT1_:
	.zero		577


//--------------------- .nv.constant0._ZN2at6native55_GLOBAL__N__0955718d_22_SparseCsrTensorMath_cu_868dd54534reduce_sparse_csr_dim1_cuda_kernelIdlNS1_14ReductionAddOpIdEEdEEvPT2_PKT_PKT0_SC_lT1_ --------------------------
	.section	.nv.constant0._ZN2at6native55_GLOBAL__N__0955718d_22_SparseCsrTensorMath_cu_868dd54534reduce_sparse_csr_dim1_cuda_kernelIdlNS1_14ReductionAddOpIdEEdEEvPT2_PKT_PKT0_SC_lT1_,"a",@progbits
	.sectionflags	@""
	.align	4
.nv.constant0._ZN2at6native55_GLOBAL__N__0955718d_22_SparseCsrTensorMath_cu_868dd54534reduce_sparse_csr_dim1_cuda_kernelIdlNS1_14ReductionAddOpIdEEdEEvPT2_PKT_PKT0_SC_lT1_:
	.zero		569


//--------------------- .nv.constant0._ZN2at6native55_GLOBAL__N__0955718d_22_SparseCsrTensorMath_cu_868dd54534reduce_sparse_csr_dim1_cuda_kernelIdiNS1_14ReductionAddOpIdEEdEEvPT2_PKT_PKT0_SC_lT1_ --------------------------
	.section	.nv.constant0._ZN2at6native55_GLOBAL__N__0955718d_22_SparseCsrTensorMath_cu_868dd54534reduce_sparse_csr_dim1_cuda_kernelIdiNS1_14ReductionAddOpIdEEdEEvPT2_PKT_PKT0_SC_lT1_,"a",@progbits
	.sectionflags	@""
	.align	4
.nv.constant0._ZN2at6native55_GLOBAL__N__0955718d_22_SparseCsrTensorMath_cu_868dd54534reduce_sparse_csr_dim1_cuda_kernelIdiNS1_14ReductionAddOpIdEEdEEvPT2_PKT_PKT0_SC_lT1_:
	.zero		569


//--------------------- .nv.constant0._ZN2at6native55_GLOBAL__N__0955718d_22_SparseCsrTensorMath_cu_868dd54534reduce_sparse_csr_dim0_cuda_kernelIdlNS1_14ReductionAddOpIdEEdEEvPT2_PKT0_lPKT_S9_lT1_ --------------------------
	.section	.nv.constant0._ZN2at6native55_GLOBAL__N__0955718d_22_SparseCsrTensorMath_cu_868dd54534reduce_sparse_csr_dim0_cuda_kernelIdlNS1_14ReductionAddOpIdEEdEEvPT2_PKT0_lPKT_S9_lT1_,"a",@progbits
	.sectionflags	@""
	.align	4
.nv.constant0._ZN2at6native55_GLOBAL__N__0955718d_22_SparseCsrTensorMath_cu_868dd54534reduce_sparse_csr_dim0_cuda_kernelIdlNS1_14ReductionAddOpIdEEdEEvPT2_PKT0_lPKT_S9_lT1_:
	.zero		577


//--------------------- .nv.constant0._ZN2at6native55_GLOBAL__N__0955718d_22_SparseCsrTensorMath_cu_868dd54534reduce_sparse_csr_dim0_cuda_kernelIdiNS1_14ReductionAddOpIdEEdEEvPT2_PKT0_lPKT_S9_lT1_ --------------------------
	.section	.nv.constant0._ZN2at6native55_GLOBAL__N__0955718d_22_SparseCsrTensorMath_cu_868dd54534reduce_sparse_csr_dim0_cuda_kernelIdiNS1_14ReductionAddOpIdEEdEEvPT2_PKT0_lPKT_S9_lT1_,"a",@progbits
	.sectionflags	@""
	.align	4
.nv.constant0._ZN2at6native55_GLOBAL__N__0955718d_22_SparseCsrTensorMath_cu_868dd54534reduce_sparse_csr_dim0_cuda_kernelIdiNS1_14ReductionAddOpIdEEdEEvPT2_PKT0_lPKT_S9_lT1_:
	.zero		577


//--------------------- .nv.constant0._ZN2at6native55_GLOBAL__N__0955718d_22_SparseCsrTensorMath_cu_868dd54534reduce_sparse_csr_dim1_cuda_kernelIslNS1_14ReductionAddOpIlEElEEvPT2_PKT_PKT0_SC_lT1_ --------------------------
	.section	.nv.constant0._ZN2at6native55_GLOBAL__N__0955718d_22_SparseCsrTensorMath_cu_868dd54534reduce_sparse_csr_dim1_cuda_kernelIslNS1_14ReductionAddOpIlEElEEvPT2_PKT_PKT0_SC_lT1_,"a",@progbits
	.sectionflags	@""
	.align	4
.nv.constant0._ZN2at6native55_GLOBAL__N__0955718d_22_SparseCsrTensorMath_cu_868dd54534reduce_sparse_csr_dim1_cuda_kernelIslNS1_14ReductionAddOpIlEElEEvPT2_PKT_PKT0_SC_lT1_:
	.zero		569


//--------------------- .nv.constant0._ZN2at6native55_GLOBAL__N__0955718d_22_SparseCsrTensorMath_cu_868dd54534reduce_sparse_csr_dim1_cuda_kernelIsiNS1_14ReductionAddOpIlEElEEvPT2_PKT_PKT0_SC_lT1_ --------------------------
	.section	.nv.constant0._ZN2at6native55_GLOBAL__N__0955718d_22_SparseCsrTensorMath_cu_868dd54534reduce_sparse_csr_dim1_cuda_kernelIsiNS1_14ReductionAddOpIlEElEEvPT2_PKT_PKT0_SC_lT1_,"a",@progbits
	.sectionflags	@""
	.align	4
.nv.constant0._ZN2at6native55_GLOBAL__N__0955718d_22_SparseCsrTensorMath_cu_868dd54534reduce_sparse_csr_dim1_cuda_kernelIsiNS1_14ReductionAddOpIlEElEEvPT2_PKT_PKT0_SC_lT1_:
	.zero		569


//--------------------- .nv.constant0._ZN2at6native55_GLOBAL__N__0955718d_22_SparseCsrTensorMath_cu_868dd54534reduce_sparse_csr_dim0_cuda_kernelIslNS1_14ReductionAddOpIlEElEEvPT2_PKT0_lPKT_S9_lT1_ --------------------------
	.section	.nv.constant0._ZN2at6native55_GLOBAL__N__0955718d_22_SparseCsrTensorMath_cu_868dd54534reduce_sparse_csr_dim0_cuda_kernelIslNS1_14ReductionAddOpIlEElEEvPT2_PKT0_lPKT_S9_lT1_,"a",@progbits
	.sectionflags	@""
	.align	4
.nv.constant0._ZN2at6native55_GLOBAL__N__0955718d_22_SparseCsrTensorMath_cu_868dd54534reduce_sparse_csr_dim0_cuda_kernelIslNS1_14ReductionAddOpIlEElEEvPT2_PKT0_lPKT_S9_lT1_:
	.zero		577


//--------------------- .nv.constant0._ZN2at6native55_GLOBAL__N__0955718d_22_SparseCsrTensorMath_cu_868dd54534reduce_sparse_csr_dim0_cuda_kernelIsiNS1_14ReductionAddOpIlEElEEvPT2_PKT0_lPKT_S9_lT1_ --------------------------
	.section	.nv.constant0._ZN2at6native55_GLOBAL__N__0955718d_22_SparseCsrTensorMath_cu_868dd54534reduce_sparse_csr_dim0_cuda_kernelIsiNS1_14ReductionAddOpIlEElEEvPT2_PKT0_lPKT_S9_lT1_,"a",@progbits
	.sectionflags	@""
	.align	4
.nv.constant0._ZN2at6native55_GLOBAL__N__0955718d_22_SparseCsrTensorMath_cu_868dd54534reduce_sparse_csr_dim0_cuda_kernelIsiNS1_14ReductionAddOpIlEElEEvPT2_PKT0_lPKT_S9_lT1_:
	.zero		577


//--------------------- .nv.constant0._ZN2at6native55_GLOBAL__N__0955718d_22_SparseCsrTensorMath_cu_868dd54534reduce_sparse_csr_dim1_cuda_kernelIllNS1_14ReductionAddOpIlEElEEvPT2_PKT_PKT0_SC_lT1_ --------------------------
	.section	.nv.constant0._ZN2at6native55_GLOBAL__N__0955718d_22_SparseCsrTensorMath_cu_868dd54534reduce_sparse_csr_dim1_cuda_kernelIllNS1_14ReductionAddOpIlEElEEvPT2_PKT_PKT0_SC_lT1_,"a",@progbits
	.sectionflags	@""
	.align	4
.nv.constant0._ZN2at6native55_GLOBAL__N__0955718d_22_SparseCsrTensorMath_cu_868dd54534reduce_sparse_csr_dim1_cuda_kernelIllNS1_14ReductionAddOpIlEElEEvPT2_PKT_PKT0_SC_lT1_:
	.zero		569


//--------------------- .nv.constant0._ZN2at6native55_GLOBAL__N__0955718d_22_SparseCsrTensorMath_cu_868dd54534reduce_sparse_csr_dim1_cuda_kernelIliNS1_14ReductionAddOpIlEElEEvPT2_PKT_PKT0_SC_lT1_ --------------------------
	.section	.nv.constant0._ZN2at6native55_GLOBAL__N__0955718d_22_SparseCsrTensorMath_cu_868dd54534reduce_sparse_csr_dim1_cuda_kernelIliNS1_14ReductionAddOpIlEElEEvPT2_PKT_PKT0_SC_lT1_,"a",@progbits
	.sectionflags	@""
	.align	4
.nv.constant0._ZN2at6native55_GLOBAL__N__0955718d_22_SparseCsrTensorMath_cu_868dd54534reduce_sparse_csr_dim1_cuda_kernelIliNS1_14ReductionAddOpIlEElEEvPT2_PKT_PKT0_SC_lT1_:
	.zero		569


//--------------------- .nv.constant0._ZN2at6native55_GLOBAL__N__0955718d_22_SparseCsrTensorMath_cu_868dd54534reduce_sparse_csr_dim0_cuda_kernelIllNS1_14ReductionAddOpIlEElEEvPT2_PKT0_lPKT_S9_lT1_ --------------------------
	.section	.nv.constant0._ZN2at6native55_GLOBAL__N__0955718d_22_SparseCsrTensorMath_cu_868dd54534reduce_sparse_csr_dim0_cuda_kernelIllNS1_14ReductionAddOpIlEElEEvPT2_PKT0_lPKT_S9_lT1_,"a",@progbits
	.sectionflags	@""
	.align	4
.nv.constant0._ZN2at6native55_GLOBAL__N__0955718d_22_SparseCsrTensorMath_cu_868dd54534reduce_sparse_csr_dim0_cuda_kernelIllNS1_14ReductionAddOpIlEElEEvPT2_PKT0_lPKT_S9_lT1_:
	.zero		577


//--------------------- .nv.constant0._ZN2at6native55_GLOBAL__N__0955718d_22_SparseCsrTensorMath_cu_868dd54534reduce_sparse_csr_dim0_cuda_kernelIliNS1_14ReductionAddOpIlEElEEvPT2_PKT0_lPKT_S9_lT1_ --------------------------
	.section	.nv.constant0._ZN2at6native55_GLOBAL__N__0955718d_22_SparseCsrTensorMath_cu_868dd54534reduce_sparse_csr_dim0_cuda_kernelIliNS1_14ReductionAddOpIlEElEEvPT2_PKT0_lPKT_S9_lT1_,"a",@progbits
	.sectionflags	@""
	.align	4
.nv.constant0._ZN2at6native55_GLOBAL__N__0955718d_22_SparseCsrTensorMath_cu_868dd54534reduce_sparse_csr_dim0_cuda_kernelIliNS1_14ReductionAddOpIlEElEEvPT2_PKT0_lPKT_S9_lT1_:
	.zero		577


//--------------------- .nv.constant0._ZN2at6native55_GLOBAL__N__0955718d_22_SparseCsrTensorMath_cu_868dd54534reduce_sparse_csr_dim1_cuda_kernelIilNS1_14ReductionAddOpIlEElEEvPT2_PKT_PKT0_SC_lT1_ --------------------------
	.section	.nv.constant0._ZN2at6native55_GLOBAL__N__0955718d_22_SparseCsrTensorMath_cu_868dd54534reduce_sparse_csr_dim1_cuda_kernelIilNS1_14ReductionAddOpIlEElEEvPT2_PKT_PKT0_SC_lT1_,"a",@progbits
	.sectionflags	@""
	.align	4
.nv.constant0._ZN2at6native55_GLOBAL__N__0955718d_22_SparseCsrTensorMath_cu_868dd54534reduce_sparse_csr_dim1_cuda_kernelIilNS1_14ReductionAddOpIlEElEEvPT2_PKT_PKT0_SC_lT1_:
	.zero		569


//--------------------- .nv.constant0._ZN2at6native55_GLOBAL__N__0955718d_22_SparseCsrTensorMath_cu_868dd54534reduce_sparse_csr_dim1_cuda_kernelIiiNS1_14ReductionAddOpIlEElEEvPT2_PKT_PKT0_SC_lT1_ --------------------------
	.section	.nv.constant0._ZN2at6native55_GLOBAL__N__0955718d_22_SparseCsrTensorMath_cu_868dd54534reduce_sparse_csr_dim1_cuda_kernelIiiNS1_14ReductionAddOpIlEElEEvPT2_PKT_PKT0_SC_lT1_,"a",@progbits
	.sectionflags	@""
	.align	4
.nv.constant0._ZN2at6native55_GLOBAL__N__0955718d_22_SparseCsrTensorMath_cu_868dd54534reduce_sparse_csr_dim1_cuda_kernelIiiNS1_14ReductionAddOpIlEElEEvPT2_PKT_PKT0_SC_lT1_:
	.zero		569


//--------------------- .nv.constant0._ZN2at6native55_GLOBAL__N__0955718d_22_SparseCsrTensorMath_cu_868dd54534reduce_sparse_csr_dim0_cuda_kernelIilNS1_14ReductionAddOpIlEElEEvPT2_PKT0_lPKT_S9_lT1_ --------------------------
	.section	.nv.constant0._ZN2at6native55_GLOBAL__N__0955718d_22_SparseCsrTensorMath_cu_868dd54534reduce_sparse_csr_dim0_cuda_kernelIilNS1_14ReductionAddOpIlEElEEvPT2_PKT0_lPKT_S9_lT1_,"a",@progbits
	.sectionflags	@""
	.align	4
.nv.constant0._ZN2at6native55_GLOBAL__N__0955718d_22_SparseCsrTensorMath_cu_868dd54534reduce_sparse_csr_dim0_cuda_kernelIilNS1_14ReductionAddOpIlEElEEvPT2_PKT0_lPKT_S9_lT1_:
	.zero		577


//--------------------- .nv.constant0._ZN2at6native55_GLOBAL__N__0955718d_22_SparseCsrTensorMath_cu_868dd54534reduce_sparse_csr_dim0_cuda_kernelIiiNS1_14ReductionAddOpIlEElEEvPT2_PKT0_lPKT_S9_lT1_ --------------------------
	.section	.nv.constant0._ZN2at6native55_GLOBAL__N__0955718d_22_SparseCsrTensorMath_cu_868dd54534reduce_sparse_csr_dim0_cuda_kernelIiiNS1_14ReductionAddOpIlEElEEvPT2_PKT0_lPKT_S9_lT1_,"a",@progbits
	.sectionflags	@""
	.align	4
.nv.constant0._ZN2at6native55_GLOBAL__N__0955718d_22_SparseCsrTensorMath_cu_868dd54534reduce_sparse_csr_dim0_cuda_kernelIiiNS1_14ReductionAddOpIlEElEEvPT2_PKT0_lPKT_S9_lT1_:
	.zero		577


//--------------------- .nv.constant0._ZN2at6native55_GLOBAL__N__0955718d_22_SparseCsrTensorMath_cu_868dd54534reduce_sparse_csr_dim1_cuda_kernelIalNS1_14ReductionAddOpIlEElEEvPT2_PKT_PKT0_SC_lT1_ --------------------------
	.section	.nv.constant0._ZN2at6native55_GLOBAL__N__0955718d_22_SparseCsrTensorMath_cu_868dd54534reduce_sparse_csr_dim1_cuda_kernelIalNS1_14ReductionAddOpIlEElEEvPT2_PKT_PKT0_SC_lT1_,"a",@progbits
	.sectionflags	@""
	.align	4
.nv.constant0._ZN2at6native55_GLOBAL__N__0955718d_22_SparseCsrTensorMath_cu_868dd54534reduce_sparse_csr_dim1_cuda_kernelIalNS1_14ReductionAddOpIlEElEEvPT2_PKT_PKT0_SC_lT1_:
	.zero		569


//--------------------- .nv.constant0._ZN2at6native55_GLOBAL__N__0955718d_22_SparseCsrTensorMath_cu_868dd54534reduce_sparse_csr_dim1_cuda_kernelIaiNS1_14ReductionAddOpIlEElEEvPT2_PKT_PKT0_SC_lT1_ --------------------------
	.section	.nv.constant0._ZN2at6native55_GLOBAL__N__0955718d_22_SparseCsrTensorMath_cu_868dd54534reduce_sparse_csr_dim1_cuda_kernelIaiNS1_14ReductionAddOpIlEElEEvPT2_PKT_PKT0_SC_lT1_,"a",@progbits
	.sectionflags	@""
	.align	4
.nv.constant0._ZN2at6native55_GLOBAL__N__0955718d_22_SparseCsrTensorMath_cu_868dd54534reduce_sparse_csr_dim1_cuda_kernelIaiNS1_14ReductionAddOpIlEElEEvPT2_PKT_PKT0_SC_lT1_:
	.zero		569


//--------------------- .nv.constant0._ZN2at6native55_GLOBAL__N__0955718d_22_SparseCsrTensorMath_cu_868dd54534reduce_sparse_csr_dim0_cuda_kernelIalNS1_14ReductionAddOpIlEElEEvPT2_PKT0_lPKT_S9_lT1_ --------------------------
	.section	.nv.constant0._ZN2at6native55_GLOBAL__N__0955718d_22_SparseCsrTensorMath_cu_868dd54534reduce_sparse_csr_dim0_cuda_kernelIalNS1_14ReductionAddOpIlEElEEvPT2_PKT0_lPKT_S9_lT1_,"a",@progbits
	.sectionflags	@""
	.align	4
.nv.constant0._ZN2at6native55_GLOBAL__N__0955718d_22_SparseCsrTensorMath_cu_868dd54534reduce_sparse_csr_dim0_cuda_kernelIalNS1_14ReductionAddOpIlEElEEvPT2_PKT0_lPKT_S9_lT1_:
	.zero		577


//--------------------- .nv.constant0._ZN2at6native55_GLOBAL__N__0955718d_22_SparseCsrTensorMath_cu_868dd54534reduce_sparse_csr_dim0_cuda_kernelIaiNS1_14ReductionAddOpIlEElEEvPT2_PKT0_lPKT_S9_lT1_ --------------------------
	.section	.nv.constant0._ZN2at6native55_GLOBAL__N__0955718d_22_SparseCsrTensorMath_cu_868dd54534reduce_sparse_csr_dim0_cuda_kernelIaiNS1_14ReductionAddOpIlEElEEvPT2_PKT0_lPKT_S9_lT1_,"a",@progbits
	.sectionflags	@""
	.align	4
.nv.constant0._ZN2at6native55_GLOBAL__N__0955718d_22_SparseCsrTensorMath_cu_868dd54534reduce_sparse_csr_dim0_cuda_kernelIaiNS1_14ReductionAddOpIlEElEEvPT2_PKT0_lPKT_S9_lT1_:
	.zero		577


//--------------------- .nv.constant0._ZN2at6native55_GLOBAL__N__0955718d_22_SparseCsrTensorMath_cu_868dd54534reduce_sparse_csr_dim1_cuda_kernelIhlNS1_14ReductionAddOpIlEElEEvPT2_PKT_PKT0_SC_lT1_ --------------------------
	.section	.nv.constant0._ZN2at6native55_GLOBAL__N__0955718d_22_SparseCsrTensorMath_cu_868dd54534reduce_sparse_csr_dim1_cuda_kernelIhlNS1_14ReductionAddOpIlEElEEvPT2_PKT_PKT0_SC_lT1_,"a",@progbits
	.sectionflags	@""
	.align	4
.nv.constant0._ZN2at6native55_GLOBAL__N__0955718d_22_SparseCsrTensorMath_cu_868dd54534reduce_sparse_csr_dim1_cuda_kernelIhlNS1_14ReductionAddOpIlEElEEvPT2_PKT_PKT0_SC_lT1_:
	.zero		569


//--------------------- .nv.constant0._ZN2at6native55_GLOBAL__N__0955718d_22_SparseCsrTensorMath_cu_868dd54534reduce_sparse_csr_dim1_cuda_kernelIhiNS1_14ReductionAddOpIlEElEEvPT2_PKT_PKT0_SC_lT1_ --------------------------
	.section	.nv.constant0._ZN2at6native55_GLOBAL__N__0955718d_22_SparseCsrTensorMath_cu_868dd54534reduce_sparse_csr_dim1_cuda_kernelIhiNS1_14ReductionAddOpIlEElEEvPT2_PKT_PKT0_SC_lT1_,"a",@progbits
	.sectionflags	@""
	.align	4
.nv.constant0._ZN2at6native55_GLOBAL__N__0955718d_22_SparseCsrTensorMath_cu_868dd54534reduce_sparse_csr_dim1_cuda_kernelIhiNS1_14ReductionAddOpIlEElEEvPT2_PKT_PKT0_SC_lT1_:
	.zero		569


//--------------------- .nv.constant0._ZN2at6native55_GLOBAL__N__0955718d_22_SparseCsrTensorMath_cu_868dd54536reduce_crow_indices_dim1_cuda_kernelIlEEvPT_S4_PKS3_l --------------------------
	.section	.nv.constant0._ZN2at6native55_GLOBAL__N__0955718d_22_SparseCsrTensorMath_cu_868dd54536reduce_crow_indices_dim1_cuda_kernelIlEEvPT_S4_PKS3_l,"a",@progbits
	.sectionflags	@""
	.align	4
.nv.constant0._ZN2at6native55_GLOBAL__N__0955718d_22_SparseCsrTensorMath_cu_868dd54536reduce_crow_indices_dim1_cuda_kernelIlEEvPT_S4_PKS3_l:
	.zero		560


//--------------------- .nv.constant0._ZN2at6native55_GLOBAL__N__0955718d_22_SparseCsrTensorMath_cu_868dd54536reduce_crow_indices_dim1_cuda_kernelIiEEvPT_S4_PKS3_l --------------------------
	.section	.nv.constant0._ZN2at6native55_GLOBAL__N__0955718d_22_SparseCsrTensorMath_cu_868dd54536reduce_crow_indices_dim1_cuda_kernelIiEEvPT_S4_PKS3_l,"a",@progbits
	.sectionflags	@""
	.align	4
.nv.constant0._ZN2at6native55_GLOBAL__N__0955718d_22_SparseCsrTensorMath_cu_868dd54536reduce_crow_indices_dim1_cuda_kernelIiEEvPT_S4_PKS3_l:
	.zero		560


//--------------------- .nv.constant0._ZN2at6native55_GLOBAL__N__0955718d_22_SparseCsrTensorMath_cu_868dd54534reduce_sparse_csr_dim0_cuda_kernelIhlNS1_14ReductionAddOpIlEElEEvPT2_PKT0_lPKT_S9_lT1_ --------------------------
	.section	.nv.constant0._ZN2at6native55_GLOBAL__N__0955718d_22_SparseCsrTensorMath_cu_868dd54534reduce_sparse_csr_dim0_cuda_kernelIhlNS1_14ReductionAddOpIlEElEEvPT2_PKT0_lPKT_S9_lT1_,"a",@progbits
	.sectionflags	@""
	.align	4
.nv.constant0._ZN2at6native55_GLOBAL__N__0955718d_22_SparseCsrTensorMath_cu_868dd54534reduce_sparse_csr_dim0_cuda_kernelIhlNS1_14ReductionAddOpIlEElEEvPT2_PKT0_lPKT_S9_lT1_:
	.zero		577


//--------------------- .nv.constant0._ZN2at6native55_GLOBAL__N__0955718d_22_SparseCsrTensorMath_cu_868dd54534reduce_sparse_csr_dim0_cuda_kernelIhiNS1_14ReductionAddOpIlEElEEvPT2_PKT0_lPKT_S9_lT1_ --------------------------
	.section	.nv.constant0._ZN2at6native55_GLOBAL__N__0955718d_22_SparseCsrTensorMath_cu_868dd54534reduce_sparse_csr_dim0_cuda_kernelIhiNS1_14ReductionAddOpIlEElEEvPT2_PKT0_lPKT_S9_lT1_,"a",@progbits
	.sectionflags	@""
	.align	4
.nv.constant0._ZN2at6native55_GLOBAL__N__0955718d_22_SparseCsrTensorMath_cu_868dd54534reduce_sparse_csr_dim0_cuda_kernelIhiNS1_14ReductionAddOpIlEElEEvPT2_PKT0_lPKT_S9_lT1_:
	.zero		577


//--------------------- .nv.constant0._ZN2at6native55_GLOBAL__N__0955718d_22_SparseCsrTensorMath_cu_868dd54543convert_indices_from_csr_to_coo_cuda_kernelIslEEvPT0_PKT_lll --------------------------
	.section	.nv.constant0._ZN2at6native55_GLOBAL__N__0955718d_22_SparseCsrTensorMath_cu_868dd54543convert_indices_from_csr_to_coo_cuda_kernelIslEEvPT0_PKT_lll,"a",@progbits
	.sectionflags	@""
	.align	4
.nv.constant0._ZN2at6native55_GLOBAL__N__0955718d_22_SparseCsrTensorMath_cu_868dd54543convert_indices_from_csr_to_coo_cuda_kernelIslEEvPT0_PKT_lll:
	.zero		568


//--------------------- .nv.constant0._ZN2at6native55_GLOBAL__N__0955718d_22_SparseCsrTensorMath_cu_868dd54543convert_indices_from_csr_to_coo_cuda_kernelIllEEvPT0_PKT_lll --------------------------
	.section	.nv.constant0._ZN2at6native55_GLOBAL__N__0955718d_22_SparseCsrTensorMath_cu_868dd54543convert_indices_from_csr_to_coo_cuda_kernelIllEEvPT0_PKT_lll,"a",@progbits
	.sectionflags	@""
	.align	4
.nv.constant0._ZN2at6native55_GLOBAL__N__0955718d_22_SparseCsrTensorMath_cu_868dd54543convert_indices_from_csr_to_coo_cuda_kernelIllEEvPT0_PKT_lll:
	.zero		568


//--------------------- .nv.constant0._ZN2at6native55_GLOBAL__N__0955718d_22_SparseCsrTensorMath_cu_868dd54543convert_indices_from_csr_to_coo_cuda_kernelIilEEvPT0_PKT_lll --------------------------
	.section	.nv.constant0._ZN2at6native55_GLOBAL__N__0955718d_22_SparseCsrTensorMath_cu_868dd54543convert_indices_from_csr_to_coo_cuda_kernelIilEEvPT0_PKT_lll,"a",@progbits
	.sectionflags	@""
	.align	4
.nv.constant0._ZN2at6native55_GLOBAL__N__0955718d_22_SparseCsrTensorMath_cu_868dd54543convert_indices_from_csr_to_coo_cuda_kernelIilEEvPT0_PKT_lll:
	.zero		568


//--------------------- .nv.constant0._ZN2at6native55_GLOBAL__N__0955718d_22_SparseCsrTensorMath_cu_868dd54543convert_indices_from_csr_to_coo_cuda_kernelIalEEvPT0_PKT_lll --------------------------
	.section	.nv.constant0._ZN2at6native55_GLOBAL__N__0955718d_22_SparseCsrTensorMath_cu_868dd54543convert_indices_from_csr_to_coo_cuda_kernelIalEEvPT0_PKT_lll,"a",@progbits
	.sectionflags	@""
	.align	4
.nv.constant0._ZN2at6native55_GLOBAL__N__0955718d_22_SparseCsrTensorMath_cu_868dd54543convert_indices_from_csr_to_coo_cuda_kernelIalEEvPT0_PKT_lll:
	.zero		568


//--------------------- .nv.constant0._ZN2at6native55_GLOBAL__N__0955718d_22_SparseCsrTensorMath_cu_868dd54543convert_indices_from_csr_to_coo_cuda_kernelIhlEEvPT0_PKT_lll --------------------------
	.section	.nv.constant0._ZN2at6native55_GLOBAL__N__0955718d_22_SparseCsrTensorMath_cu_868dd54543convert_indices_from_csr_to_coo_cuda_kernelIhlEEvPT0_PKT_lll,"a",@progbits
	.sectionflags	@""
	.align	4
.nv.constant0._ZN2at6native55_GLOBAL__N__0955718d_22_SparseCsrTensorMath_cu_868dd54543convert_indices_from_csr_to_coo_cuda_kernelIhlEEvPT0_PKT_lll:
	.zero		568


//--------------------- .nv.constant0._ZN2at6native55_GLOBAL__N__0955718d_22_SparseCsrTensorMath_cu_868dd54543convert_indices_from_csr_to_coo_cuda_kernelIsiEEvPT0_PKT_lll --------------------------
	.section	.nv.constant0._ZN2at6native55_GLOBAL__N__0955718d_22_SparseCsrTensorMath_cu_868dd54543convert_indices_from_csr_to_coo_cuda_kernelIsiEEvPT0_PKT_lll,"a",@progbits
	.sectionflags	@""
	.align	4
.nv.constant0._ZN2at6native55_GLOBAL__N__0955718d_22_SparseCsrTensorMath_cu_868dd54543convert_indices_from_csr_to_coo_cuda_kernelIsiEEvPT0_PKT_lll:
	.zero		568


//--------------------- .nv.constant0._ZN2at6native55_GLOBAL__N__0955718d_22_SparseCsrTensorMath_cu_868dd54543convert_indices_from_csr_to_coo_cuda_kernelIliEEvPT0_PKT_lll --------------------------
	.section	.nv.constant0._ZN2at6native55_GLOBAL__N__0955718d_22_SparseCsrTensorMath_cu_868dd54543convert_indices_from_csr_to_coo_cuda_kernelIliEEvPT0_PKT_lll,"a",@progbits
	.sectionflags	@""
	.align	4
.nv.constant0._ZN2at6native55_GLOBAL__N__0955718d_22_SparseCsrTensorMath_cu_868dd54543convert_indices_from_csr_to_coo_cuda_kernelIliEEvPT0_PKT_lll:
	.zero		568


//--------------------- .nv.constant0._ZN2at6native55_GLOBAL__N__0955718d_22_SparseCsrTensorMath_cu_868dd54543convert_indices_from_csr_to_coo_cuda_kernelIiiEEvPT0_PKT_lll --------------------------
	.section	.nv.constant0._ZN2at6native55_GLOBAL__N__0955718d_22_SparseCsrTensorMath_cu_868dd54543convert_indices_from_csr_to_coo_cuda_kernelIiiEEvPT0_PKT_lll,"a",@progbits
	.sectionflags	@""
	.align	4
.nv.constant0._ZN2at6native55_GLOBAL__N__0955718d_22_SparseCsrTensorMath_cu_868dd54543convert_indices_from_csr_to_coo_cuda_kernelIiiEEvPT0_PKT_lll:
	.zero		568


//--------------------- .nv.constant0._ZN2at6native55_GLOBAL__N__0955718d_22_SparseCsrTensorMath_cu_868dd54543convert_indices_from_csr_to_coo_cuda_kernelIaiEEvPT0_PKT_lll --------------------------
	.section	.nv.constant0._ZN2at6native55_GLOBAL__N__0955718d_22_SparseCsrTensorMath_cu_868dd54543convert_indices_from_csr_to_coo_cuda_kernelIaiEEvPT0_PKT_lll,"a",@progbits
	.sectionflags	@""
	.align	4
.nv.constant0._ZN2at6native55_GLOBAL__N__0955718d_22_SparseCsrTensorMath_cu_868dd54543convert_indices_from_csr_to_coo_cuda_kernelIaiEEvPT0_PKT_lll:
	.zero		568


//--------------------- .nv.constant0._ZN2at6native55_GLOBAL__N__0955718d_22_SparseCsrTensorMath_cu_868dd54543convert_indices_from_csr_to_coo_cuda_kernelIhiEEvPT0_PKT_lll --------------------------
	.section	.nv.constant0._ZN2at6native55_GLOBAL__N__0955718d_22_SparseCsrTensorMath_cu_868dd54543convert_indices_from_csr_to_coo_cuda_kernelIhiEEvPT0_PKT_lll,"a",@progbits
	.sectionflags	@""
	.align	4
.nv.constant0._ZN2at6native55_GLOBAL__N__0955718d_22_SparseCsrTensorMath_cu_868dd54543convert_indices_from_csr_to_coo_cuda_kernelIhiEEvPT0_PKT_lll:
	.zero		568


//--------------------- .nv.constant0._ZN2at6native55_GLOBAL__N__0955718d_22_SparseCsrTensorMath_cu_868dd54543convert_indices_from_coo_to_csr_cuda_kernelIslEEvPT0_PKT_ll --------------------------
	.section	.nv.constant0._ZN2at6native55_GLOBAL__N__0955718d_22_SparseCsrTensorMath_cu_868dd54543convert_indices_from_coo_to_csr_cuda_kernelIslEEvPT0_PKT_ll,"a",@progbits
	.sectionflags	@""
	.align	4
.nv.constant0._ZN2at6native55_GLOBAL__N__0955718d_22_SparseCsrTensorMath_cu_868dd54543convert_indices_from_coo_to_csr_cuda_kernelIslEEvPT0_PKT_ll:
	.zero		560


//--------------------- .nv.constant0._ZN2at6native55_GLOBAL__N__0955718d_22_SparseCsrTensorMath_cu_868dd54543convert_indices_from_coo_to_csr_cuda_kernelIllEEvPT0_PKT_ll --------------------------
	.section	.nv.constant0._ZN2at6native55_GLOBAL__N__0955718d_22_SparseCsrTensorMath_cu_868dd54543convert_indices_from_coo_to_csr_cuda_kernelIllEEvPT0_PKT_ll,"a",@progbits
	.sectionflags	@""
	.align	4
.nv.constant0._ZN2at6native55_GLOBAL__N__0955718d_22_SparseCsrTensorMath_cu_868dd54543convert_indices_from_coo_to_csr_cuda_kernelIllEEvPT0_PKT_ll:
	.zero		560


//--------------------- .nv.constant0._ZN2at6native55_GLOBAL__N__0955718d_22_SparseCsrTensorMath_cu_868dd54543convert_indices_from_coo_to_csr_cuda_kernelIilEEvPT0_PKT_ll --------------------------
	.section	.nv.constant0._ZN2at6native55_GLOBAL__N__0955718d_22_SparseCsrTensorMath_cu_868dd54543convert_indices_from_coo_to_csr_cuda_kernelIilEEvPT0_PKT_ll,"a",@progbits
	.sectionflags	@""
	.align	4
.nv.constant0._ZN2at6native55_GLOBAL__N__0955718d_22_SparseCsrTensorMath_cu_868dd54543convert_indices_from_coo_to_csr_cuda_kernelIilEEvPT0_PKT_ll:
	.zero		560


//--------------------- .nv.constant0._ZN2at6native55_GLOBAL__N__0955718d_22_SparseCsrTensorMath_cu_868dd54543convert_indices_from_coo_to_csr_cuda_kernelIalEEvPT0_PKT_ll --------------------------
	.section	.nv.constant0._ZN2at6native55_GLOBAL__N__0955718d_22_SparseCsrTensorMath_cu_868dd54543convert_indices_from_coo_to_csr_cuda_kernelIalEEvPT0_PKT_ll,"a",@progbits
	.sectionflags	@""
	.align	4
.nv.constant0._ZN2at6native55_GLOBAL__N__0955718d_22_SparseCsrTensorMath_cu_868dd54543convert_indices_from_coo_to_csr_cuda_kernelIalEEvPT0_PKT_ll:
	.zero		560


//--------------------- .nv.constant0._ZN2at6native55_GLOBAL__N__0955718d_22_SparseCsrTensorMath_cu_868dd54543convert_indices_from_coo_to_csr_cuda_kernelIhlEEvPT0_PKT_ll --------------------------
	.section	.nv.constant0._ZN2at6native55_GLOBAL__N__0955718d_22_SparseCsrTensorMath_cu_868dd54543convert_indices_from_coo_to_csr_cuda_kernelIhlEEvPT0_PKT_ll,"a",@progbits
	.sectionflags	@""
	.align	4
.nv.constant0._ZN2at6native55_GLOBAL__N__0955718d_22_SparseCsrTensorMath_cu_868dd54543convert_indices_from_coo_to_csr_cuda_kernelIhlEEvPT0_PKT_ll:
	.zero		560


//--------------------- .nv.constant0._ZN2at6native55_GLOBAL__N__0955718d_22_SparseCsrTensorMath_cu_868dd54543convert_indices_from_coo_to_csr_cuda_kernelIsiEEvPT0_PKT_ll --------------------------
	.section	.nv.constant0._ZN2at6native55_GLOBAL__N__0955718d_22_SparseCsrTensorMath_cu_868dd54543convert_indices_from_coo_to_csr_cuda_kernelIsiEEvPT0_PKT_ll,"a",@progbits
	.sectionflags	@""
	.align	4
.nv.constant0._ZN2at6native55_GLOBAL__N__0955718d_22_SparseCsrTensorMath_cu_868dd54543convert_indices_from_coo_to_csr_cuda_kernelIsiEEvPT0_PKT_ll:
	.zero		560


//--------------------- .nv.constant0._ZN2at6native55_GLOBAL__N__0955718d_22_SparseCsrTensorMath_cu_868dd54543convert_indices_from_coo_to_csr_cuda_kernelIliEEvPT0_PKT_ll --------------------------
	.section	.nv.constant0._ZN2at6native55_GLOBAL__N__0955718d_22_SparseCsrTensorMath_cu_868dd54543convert_indices_from_coo_to_csr_cuda_kernelIliEEvPT0_PKT_ll,"a",@progbits
	.sectionflags	@""
	.align	4
.nv.constant0._ZN2at6native55_GLOBAL__N__0955718d_22_SparseCsrTensorMath_cu_868dd54543convert_indices_from_coo_to_csr_cuda_kernelIliEEvPT0_PKT_ll:
	.zero		560


//--------------------- .nv.constant0._ZN2at6native55_GLOBAL__N__0955718d_22_SparseCsrTensorMath_cu_868dd54543convert_indices_from_coo_to_csr_cuda_kernelIiiEEvPT0_PKT_ll --------------------------
	.section	.nv.constant0._ZN2at6native55_GLOBAL__N__0955718d_22_SparseCsrTensorMath_cu_868dd54543convert_indices_from_coo_to_csr_cuda_kernelIiiEEvPT0_PKT_ll,"a",@progbits
	.sectionflags	@""
	.align	4
.nv.constant0._ZN2at6native55_GLOBAL__N__0955718d_22_SparseCsrTensorMath_cu_868dd54543convert_indices_from_coo_to_csr_cuda_kernelIiiEEvPT0_PKT_ll:
	.zero		560


//--------------------- .nv.constant0._ZN2at6native55_GLOBAL__N__0955718d_22_SparseCsrTensorMath_cu_868dd54543convert_indices_from_coo_to_csr_cuda_kernelIaiEEvPT0_PKT_ll --------------------------
	.section	.nv.constant0._ZN2at6native55_GLOBAL__N__0955718d_22_SparseCsrTensorMath_cu_868dd54543convert_indices_from_coo_to_csr_cuda_kernelIaiEEvPT0_PKT_ll,"a",@progbits
	.sectionflags	@""
	.align	4
.nv.constant0._ZN2at6native55_GLOBAL__N__0955718d_22_SparseCsrTensorMath_cu_868dd54543convert_indices_from_coo_to_csr_cuda_kernelIaiEEvPT0_PKT_ll:
	.zero		560


//--------------------- .nv.constant0._ZN2at6native55_GLOBAL__N__0955718d_22_SparseCsrTensorMath_cu_868dd54543convert_indices_from_coo_to_csr_cuda_kernelIhiEEvPT0_PKT_ll --------------------------
	.section	.nv.constant0._ZN2at6native55_GLOBAL__N__0955718d_22_SparseCsrTensorMath_cu_868dd54543convert_indices_from_coo_to_csr_cuda_kernelIhiEEvPT0_PKT_ll,"a",@progbits
	.sectionflags	@""
	.align	4
.nv.constant0._ZN2at6native55_GLOBAL__N__0955718d_22_SparseCsrTensorMath_cu_868dd54543convert_indices_from_coo_to_csr_cuda_kernelIhiEEvPT0_PKT_ll:
	.zero		560


//--------------------- .nv.constant0._ZN2at6native13reduce_kernelILi512ELi1ENS0_8ReduceOpIN3c108BFloat16ENS0_14func_wrapper_tIS4_NS0_55_GLOBAL__N__0955718d_22_SparseCsrTensorMath_cu_868dd54514ReductionMulOpIS4_EEEEjS4_Li4ELi4EEEEEvT1_ --------------------------
	.section	.nv.constant0._ZN2at6native13reduce_kernelILi512ELi1ENS0_8ReduceOpIN3c108BFloat16ENS0_14func_wrapper_tIS4_NS0_55_GLOBAL__N__0955718d_22_SparseCsrTensorMath_cu_868dd54514ReductionMulOpIS4_EEEEjS4_Li4ELi4EEEEEvT1_,"a",@progbits
	.sectionflags	@""
	.align	4
.nv.constant0._ZN2at6native13reduce_kernelILi512ELi1ENS0_8ReduceOpIN3c108BFloat16ENS0_14func_wrapper_tIS4_NS0_55_GLOBAL__N__0955718d_22_SparseCsrTensorMath_cu_868dd54514ReductionMulOpIS4_EEEEjS4_Li4ELi4EEEEEvT1_:
	.zero		1568


//--------------------- .nv.constant0._ZN2at6native13reduce_kernelILi256ELi2ENS0_8ReduceOpIN3c108BFloat16ENS0_14func_wrapper_tIS4_NS0_55_GLOBAL__N__0955718d_22_SparseCsrTensorMath_cu_868dd54514ReductionMulOpIS4_EEEEjS4_Li4ELi4EEEEEvT1_ --------------------------
	.section	.nv.constant0._ZN2at6native13reduce_kernelILi256ELi2ENS0_8ReduceOpIN3c108BFloat16ENS0_14func_wrapper_tIS4_NS0_55_GLOBAL__N__0955718d_22_SparseCsrTensorMath_cu_868dd54514ReductionMulOpIS4_EEEEjS4_Li4ELi4EEEEEvT1_,"a",@progbits
	.sectionflags	@""
	.align	4
.nv.constant0._ZN2at6native13reduce_kernelILi256ELi2ENS0_8ReduceOpIN3c108BFloat16ENS0_14func_wrapper_tIS4_NS0_55_GLOBAL__N__0955718d_22_SparseCsrTensorMath_cu_868dd54514ReductionMulOpIS4_EEEEjS4_Li4ELi4EEEEEvT1_:
	.zero		1568


//--------------------- .nv.constant0._ZN2at6native13reduce_kernelILi128ELi4ENS0_8ReduceOpIN3c108BFloat16ENS0_14func_wrapper_tIS4_NS0_55_GLOBAL__N__0955718d_22_SparseCsrTensorMath_cu_868dd54514ReductionMulOpIS4_EEEEjS4_Li4ELi4EEEEEvT1_ --------------------------
	.section	.nv.constant0._ZN2at6native13reduce_kernelILi128ELi4ENS0_8ReduceOpIN3c108BFloat16ENS0_14func_wrapper_tIS4_NS0_55_GLOBAL__N__0955718d_22_SparseCsrTensorMath_cu_868dd54514ReductionMulOpIS4_EEEEjS4_Li4ELi4EEEEEvT1_,"a",@progbits
	.sectionflags	@""
	.align	4
.nv.constant0._ZN2at6native13reduce_kernelILi128ELi4ENS0_8ReduceOpIN3c108BFloat16ENS0_14func_wrapper_tIS4_NS0_55_GLOBAL__N__0955718d_22_SparseCsrTensorMath_cu_868dd54514ReductionMulOpIS4_EEEEjS4_Li4ELi4EEEEEvT1_:
	.zero		1568


//--------------------- .nv.constant0._ZN2at6native13reduce_kernelILi512ELi1ENS0_8ReduceOpIN3c104HalfENS0_14func_wrapper_tIS4_NS0_55_GLOBAL__N__0955718d_22_SparseCsrTensorMath_cu_868dd54514ReductionMulOpIS4_EEEEjS4_Li4ELi4EEEEEvT1_ --------------------------
	.section	.nv.constant0._ZN2at6native13reduce_kernelILi512ELi1ENS0_8ReduceOpIN3c104HalfENS0_14func_wrapper_tIS4_NS0_55_GLOBAL__N__0955718d_22_SparseCsrTensorMath_cu_868dd54514ReductionMulOpIS4_EEEEjS4_Li4ELi4EEEEEvT1_,"a",@progbits
	.sectionflags	@""
	.align	4
.nv.constant0._ZN2at6native13reduce_kernelILi512ELi1ENS0_8ReduceOpIN3c104HalfENS0_14func_wrapper_tIS4_NS0_55_GLOBAL__N__0955718d_22_SparseCsrTensorMath_cu_868dd54514ReductionMulOpIS4_EEEEjS4_Li4ELi4EEEEEvT1_:
	.zero		1568


//--------------------- .nv.constant0._ZN2at6native13reduce_kernelILi256ELi2ENS0_8ReduceOpIN3c104HalfENS0_14func_wrapper_tIS4_NS0_55_GLOBAL__N__0955718d_22_SparseCsrTensorMath_cu_868dd54514ReductionMulOpIS4_EEEEjS4_Li4ELi4EEEEEvT1_ --------------------------
	.section	.nv.constant0._ZN2at6native13reduce_kernelILi256ELi2ENS0_8ReduceOpIN3c104HalfENS0_14func_wrapper_tIS4_NS0_55_GLOBAL__N__0955718d_22_SparseCsrTensorMath_cu_868dd54514ReductionMulOpIS4_EEEEjS4_Li4ELi4EEEEEvT1_,"a",@progbits
	.sectionflags	@""
	.align	4
.nv.constant0._ZN2at6native13reduce_kernelILi256ELi2ENS0_8ReduceOpIN3c104HalfENS0_14func_wrapper_tIS4_NS0_55_GLOBAL__N__0955718d_22_SparseCsrTensorMath_cu_868dd54514ReductionMulOpIS4_EEEEjS4_Li4ELi4EEEEEvT1_:
	.zero		1568


//--------------------- .nv.constant0._ZN2at6native13reduce_kernelILi128ELi4ENS0_8ReduceOpIN3c104HalfENS0_14func_wrapper_tIS4_NS0_55_GLOBAL__N__0955718d_22_SparseCsrTensorMath_cu_868dd54514ReductionMulOpIS4_EEEEjS4_Li4ELi4EEEEEvT1_ --------------------------
	.section	.nv.constant0._ZN2at6native13reduce_kernelILi128ELi4ENS0_8ReduceOpIN3c104HalfENS0_14func_wrapper_tIS4_NS0_55_GLOBAL__N__0955718d_22_SparseCsrTensorMath_cu_868dd54514ReductionMulOpIS4_EEEEjS4_Li4ELi4EEEEEvT1_,"a",@progbits
	.sectionflags	@""
	.align	4
.nv.constant0._ZN2at6native13reduce_kernelILi128ELi4ENS0_8ReduceOpIN3c104HalfENS0_14func_wrapper_tIS4_NS0_55_GLOBAL__N__0955718d_22_SparseCsrTensorMath_cu_868dd54514ReductionMulOpIS4_EEEEjS4_Li4ELi4EEEEEvT1_:
	.zero		1568


//--------------------- .nv.constant0._ZN2at6native13reduce_kernelILi512ELi1ENS0_8ReduceOpIN3c107complexIfEENS0_14func_wrapper_tIS5_NS0_55_GLOBAL__N__0955718d_22_SparseCsrTensorMath_cu_868dd54514ReductionMulOpIS5_EEEEjS5_Li4ELi4EEEEEvT1_ --------------------------
	.section	.nv.constant0._ZN2at6native13reduce_kernelILi512ELi1ENS0_8ReduceOpIN3c107complexIfEENS0_14func_wrapper_tIS5_NS0_55_GLOBAL__N__0955718d_22_SparseCsrTensorMath_cu_868dd54514ReductionMulOpIS5_EEEEjS5_Li4ELi4EEEEEvT1_,"a",@progbits
	.sectionflags	@""
	.align	4
.nv.constant0._ZN2at6native13reduce_kernelILi512ELi1ENS0_8ReduceOpIN3c107complexIfEENS0_14func_wrapper_tIS5_NS0_55_GLOBAL__N__0955718d_22_SparseCsrTensorMath_cu_868dd54514ReductionMulOpIS5_EEEEjS5_Li4ELi4EEEEEvT1_:
	.zero		1584


//--------------------- .nv.constant0._ZN2at6native13reduce_kernelILi256ELi2ENS0_8ReduceOpIN3c107complexIfEENS0_14func_wrapper_tIS5_NS0_55_GLOBAL__N__0955718d_22_SparseCsrTensorMath_cu_868dd54514ReductionMulOpIS5_EEEEjS5_Li4ELi4EEEEEvT1_ --------------------------
	.section	.nv.constant0._ZN2at6native13reduce_kernelILi256ELi2ENS0_8ReduceOpIN3c107complexIfEENS0_14func_wrapper_tIS5_NS0_55_GLOBAL__N__0955718d_22_SparseCsrTensorMath_cu_868dd54514ReductionMulOpIS5_EEEEjS5_Li4ELi4EEEEEvT1_,"a",@progbits
	.sectionflags	@""
	.align	4
.nv.constant0._ZN2at6native13reduce_kernelILi256ELi2ENS0_8ReduceOpIN3c107complexIfEENS0_14func_wrapper_tIS5_NS0_55_GLOBAL__N__0955718d_22_SparseCsrTensorMath_cu_868dd54514ReductionMulOpIS5_EEEEjS5_Li4ELi4EEEEEvT1_:
	.zero		1584


//--------------------- .nv.constant0._ZN2at6native13reduce_kernelILi128ELi4ENS0_8ReduceOpIN3c107complexIfEENS0_14func_wrapper_tIS5_NS0_55_GLOBAL__N__0955718d_22_SparseCsrTensorMath_cu_868dd54514ReductionMulOpIS5_EEEEjS5_Li4ELi4EEEEEvT1_ --------------------------
	.section	.nv.constant0._ZN2at6native13reduce_kernelILi128ELi4ENS0_8ReduceOpIN3c107complexIfEENS0_14func_wrapper_tIS5_NS0_55_GLOBAL__N__0955718d_22_SparseCsrTensorMath_cu_868dd54514ReductionMulOpIS5_EEEEjS5_Li4ELi4EEEEEvT1_,"a",@progbits
	.sectionflags	@""
	.align	4
.nv.constant0._ZN2at6native13reduce_kernelILi128ELi4ENS0_8ReduceOpIN3c107complexIfEENS0_14func_wrapper_tIS5_NS0_55_GLOBAL__N__0955718d_22_SparseCsrTensorMath_cu_868dd54514ReductionMulOpIS5_EEEEjS5_Li4ELi4EEEEEvT1_:
	.zero		1584


//--------------------- .nv.constant0._ZN2at6native13reduce_kernelILi256ELi1ENS0_8ReduceOpIN3c107complexIdEENS0_14func_wrapper_tIS5_NS0_55_GLOBAL__N__0955718d_22_SparseCsrTensorMath_cu_868dd54514ReductionMulOpIS5_EEEEjS5_Li4ELi4EEEEEvT1_ --------------------------
	.section	.nv.constant0._ZN2at6native13reduce_kernelILi256ELi1ENS0_8ReduceOpIN3c107complexIdEENS0_14func_wrapper_tIS5_NS0_55_GLOBAL__N__0955718d_22_SparseCsrTensorMath_cu_868dd54514ReductionMulOpIS5_EEEEjS5_Li4ELi4EEEEEvT1_,"a",@progbits
	.sectionflags	@""
	.align	4
.nv.constant0._ZN2at6native13reduce_kernelILi256ELi1ENS0_8ReduceOpIN3c107complexIdEENS0_14func_wrapper_tIS5_NS0_55_GLOBAL__N__0955718d_22_SparseCsrTensorMath_cu_868dd54514ReductionMulOpIS5_EEEEjS5_Li4ELi4EEEEEvT1_:
	.zero		1600


//--------------------- .nv.constant0._ZN2at6native13reduce_kernelILi128ELi2ENS0_8ReduceOpIN3c107complexIdEENS0_14func_wrapper_tIS5_NS0_55_GLOBAL__N__0955718d_22_SparseCsrTensorMath_cu_868dd54514ReductionMulOpIS5_EEEEjS5_Li4ELi4EEEEEvT1_ --------------------------
	.section	.nv.constant0._ZN2at6native13reduce_kernelILi128ELi2ENS0_8ReduceOpIN3c107complexIdEENS0_14func_wrapper_tIS5_NS0_55_GLOBAL__N__0955718d_22_SparseCsrTensorMath_cu_868dd54514ReductionMulOpIS5_EEEEjS5_Li4ELi4EEEEEvT1_,"a",@progbits
	.sectionflags	@""
	.align	4
.nv.constant0._ZN2at6native13reduce_kernelILi128ELi2ENS0_8ReduceOpIN3c107complexIdEENS0_14func_wrapper_tIS5_NS0_55_GLOBAL__N__0955718d_22_SparseCsrTensorMath_cu_868dd54514ReductionMulOpIS5_EEEEjS5_Li4ELi4EEEEEvT1_:
	.zero		1600


//--------------------- .nv.constant0._ZN2at6native13reduce_kernelILi64ELi4ENS0_8ReduceOpIN3c107complexIdEENS0_14func_wrapper_tIS5_NS0_55_GLOBAL__N__0955718d_22_SparseCsrTensorMath_cu_868dd54514ReductionMulOpIS5_EEEEjS5_Li4ELi4EEEEEvT1_ --------------------------
	.section	.nv.constant0._ZN2at6native13reduce_kernelILi64ELi4ENS0_8ReduceOpIN3c107complexIdEENS0_14func_wrapper_tIS5_NS0_55_GLOBAL__N__0955718d_22_SparseCsrTensorMath_cu_868dd54514ReductionMulOpIS5_EEEEjS5_Li4ELi4EEEEEvT1_,"a",@progbits
	.sectionflags	@""
	.align	4
.nv.constant0._ZN2at6native13reduce_kernelILi64ELi4ENS0_8ReduceOpIN3c107complexIdEENS0_14func_wrapper_tIS5_NS0_55_GLOBAL__N__0955718d_22_SparseCsrTensorMath_cu_868dd54514ReductionMulOpIS5_EEEEjS5_Li4ELi4EEEEEvT1_:
	.zero		1600


//--------------------- .nv.constant0._ZN2at6native13reduce_kernelILi512ELi1ENS0_8ReduceOpIfNS0_14func_wrapper_tIfNS0_55_GLOBAL__N__0955718d_22_SparseCsrTensorMath_cu_868dd54514ReductionMulOpIfEEEEjfLi4ELi4EEEEEvT1_ --------------------------
	.section	.nv.constant0._ZN2at6native13reduce_kernelILi512ELi1ENS0_8ReduceOpIfNS0_14func_wrapper_tIfNS0_55_GLOBAL__N__0955718d_22_SparseCsrTensorMath_cu_868dd54514ReductionMulOpIfEEEEjfLi4ELi4EEEEEvT1_,"a",@progbits
	.sectionflags	@""
	.align	4
.nv.constant0._ZN2at6native13reduce_kernelILi512ELi1ENS0_8ReduceOpIfNS0_14func_wrapper_tIfNS0_55_GLOBAL__N__0955718d_22_SparseCsrTensorMath_cu_868dd54514ReductionMulOpIfEEEEjfLi4ELi4EEEEEvT1_:
	.zero		1576


//--------------------- .nv.constant0._ZN2at6native13reduce_kernelILi256ELi2ENS0_8ReduceOpIfNS0_14func_wrapper_tIfNS0_55_GLOBAL__N__0955718d_22_SparseCsrTensorMath_cu_868dd54514ReductionMulOpIfEEEEjfLi4ELi4EEEEEvT1_ --------------------------
	.section	.nv.constant0._ZN2at6native13reduce_kernelILi256ELi2ENS0_8ReduceOpIfNS0_14func_wrapper_tIfNS0_55_GLOBAL__N__0955718d_22_SparseCsrTensorMath_cu_868dd54514ReductionMulOpIfEEEEjfLi4ELi4EEEEEvT1_,"a",@progbits
	.sectionflags	@""
	.align	4
.nv.constant0._ZN2at6native13reduce_kernelILi256ELi2ENS0_8ReduceOpIfNS0_14func_wrapper_tIfNS0_55_GLOBAL__N__0955718d_22_SparseCsrTensorMath_cu_868dd54514ReductionMulOpIfEEEEjfLi4ELi4EEEEEvT1_:
	.zero		1576


//--------------------- .nv.constant0._ZN2at6native13reduce_kernelILi128ELi4ENS0_8ReduceOpIfNS0_14func_wrapper_tIfNS0_55_GLOBAL__N__0955718d_22_SparseCsrTensorMath_cu_868dd54514ReductionMulOpIfEEEEjfLi4ELi4EEEEEvT1_ --------------------------
	.section	.nv.constant0._ZN2at6native13reduce_kernelILi128ELi4ENS0_8ReduceOpIfNS0_14func_wrapper_tIfNS0_55_GLOBAL__N__0955718d_22_SparseCsrTensorMath_cu_868dd54514ReductionMulOpIfEEEEjfLi4ELi4EEEEEvT1_,"a",@progbits
	.sectionflags	@""
	.align	4
.nv.constant0._ZN2at6native13reduce_kernelILi128ELi4ENS0_8ReduceOpIfNS0_14func_wrapper_tIfNS0_55_GLOBAL__N__0955718d_22_SparseCsrTensorMath_cu_868dd54514ReductionMulOpIfEEEEjfLi4ELi4EEEEEvT1_:
	.zero		1576


//--------------------- .nv.constant0._ZN2at6native13reduce_kernelILi512ELi1ENS0_8ReduceOpIdNS0_14func_wrapper_tIdNS0_55_GLOBAL__N__0955718d_22_SparseCsrTensorMath_cu_868dd54514ReductionMulOpIdEEEEjdLi4ELi4EEEEEvT1_ --------------------------
	.section	.nv.constant0._ZN2at6native13reduce_kernelILi512ELi1ENS0_8ReduceOpIdNS0_14func_wrapper_tIdNS0_55_GLOBAL__N__0955718d_22_SparseCsrTensorMath_cu_868dd54514ReductionMulOpIdEEEEjdLi4ELi4EEEEEvT1_,"a",@progbits
	.sectionflags	@""
	.align	4
.nv.constant0._ZN2at6native13reduce_kernelILi512ELi1ENS0_8ReduceOpIdNS0_14func_wrapper_tIdNS0_55_GLOBAL__N__0955718d_22_SparseCsrTensorMath_cu_868dd54514ReductionMulOpIdEEEEjdLi4ELi4EEEEEvT1_:
	.zero		1584


//--------------------- .nv.constant0._ZN2at6native13reduce_kernelILi256ELi2ENS0_8ReduceOpIdNS0_14func_wrapper_tIdNS0_55_GLOBAL__N__0955718d_22_SparseCsrTensorMath_cu_868dd54514ReductionMulOpIdEEEEjdLi4ELi4EEEEEvT1_ --------------------------
	.section	.nv.constant0._ZN2at6native13reduce_kernelILi256ELi2ENS0_8ReduceOpIdNS0_14func_wrapper_tIdNS0_55_GLOBAL__N__0955718d_22_SparseCsrTensorMath_cu_868dd54514ReductionMulOpIdEEEEjdLi4ELi4EEEEEvT1_,"a",@progbits
	.sectionflags	@""
	.align	4
.nv.constant0._ZN2at6native13reduce_kernelILi256ELi2ENS0_8ReduceOpIdNS0_14func_wrapper_tIdNS0_55_GLOBAL__N__0955718d_22_SparseCsrTensorMath_cu_868dd54514ReductionMulOpIdEEEEjdLi4ELi4EEEEEvT1_:
	.zero		1584


//--------------------- .nv.constant0._ZN2at6native13reduce_kernelILi128ELi4ENS0_8ReduceOpIdNS0_14func_wrapper_tIdNS0_55_GLOBAL__N__0955718d_22_SparseCsrTensorMath_cu_868dd54514ReductionMulOpIdEEEEjdLi4ELi4EEEEEvT1_ --------------------------
	.section	.nv.constant0._ZN2at6native13reduce_kernelILi128ELi4ENS0_8ReduceOpIdNS0_14func_wrapper_tIdNS0_55_GLOBAL__N__0955718d_22_SparseCsrTensorMath_cu_868dd54514ReductionMulOpIdEEEEjdLi4ELi4EEEEEvT1_,"a",@progbits
	.sectionflags	@""
	.align	4
.nv.constant0._ZN2at6native13reduce_kernelILi128ELi4ENS0_8ReduceOpIdNS0_14func_wrapper_tIdNS0_55_GLOBAL__N__0955718d_22_SparseCsrTensorMath_cu_868dd54514ReductionMulOpIdEEEEjdLi4ELi4EEEEEvT1_:
	.zero		1584


//--------------------- .nv.constant0._ZN2at6native13reduce_kernelILi512ELi1ENS0_8ReduceOpIsNS0_14func_wrapper_tIsNS0_55_GLOBAL__N__0955718d_22_SparseCsrTensorMath_cu_868dd54514ReductionMulOpIsEEEEjsLi4ELi4EEEEEvT1_ --------------------------
	.section	.nv.constant0._ZN2at6native13reduce_kernelILi512ELi1ENS0_8ReduceOpIsNS0_14func_wrapper_tIsNS0_55_GLOBAL__N__0955718d_22_SparseCsrTensorMath_cu_868dd54514ReductionMulOpIsEEEEjsLi4ELi4EEEEEvT1_,"a",@progbits
	.sectionflags	@""
	.align	4
.nv.constant0._ZN2at6native13reduce_kernelILi512ELi1ENS0_8ReduceOpIsNS0_14func_wrapper_tIsNS0_55_GLOBAL__N__0955718d_22_SparseCsrTensorMath_cu_868dd54514ReductionMulOpIsEEEEjsLi4ELi4EEEEEvT1_:
	.zero		1568


//--------------------- .nv.constant0._ZN2at6native13reduce_kernelILi256ELi2ENS0_8ReduceOpIsNS0_14func_wrapper_tIsNS0_55_GLOBAL__N__0955718d_22_SparseCsrTensorMath_cu_868dd54514ReductionMulOpIsEEEEjsLi4ELi4EEEEEvT1_ --------------------------
	.section	.nv.constant0._ZN2at6native13reduce_kernelILi256ELi2ENS0_8ReduceOpIsNS0_14func_wrapper_tIsNS0_55_GLOBAL__N__0955718d_22_SparseCsrTensorMath_cu_868dd54514ReductionMulOpIsEEEEjsLi4ELi4EEEEEvT1_,"a",@progbits
	.sectionflags	@""
	.align	4
.nv.constant0._ZN2at6native13reduce_kernelILi256ELi2ENS0_8ReduceOpIsNS0_14func_wrapper_tIsNS0_55_GLOBAL__N__0955718d_22_SparseCsrTensorMath_cu_868dd54514ReductionMulOpIsEEEEjsLi4ELi4EEEEEvT1_:
	.zero		1568


//--------------------- .nv.constant0._ZN2at6native13reduce_kernelILi128ELi4ENS0_8ReduceOpIsNS0_14func_wrapper_tIsNS0_55_GLOBAL__N__0955718d_22_SparseCsrTensorMath_cu_868dd54514ReductionMulOpIsEEEEjsLi4ELi4EEEEEvT1_ --------------------------
	.section	.nv.constant0._ZN2at6native13reduce_kernelILi128ELi4ENS0_8ReduceOpIsNS0_14func_wrapper_tIsNS0_55_GLOBAL__N__0955718d_22_SparseCsrTensorMath_cu_868dd54514ReductionMulOpIsEEEEjsLi4ELi4EEEEEvT1_,"a",@progbits
	.sectionflags	@""
	.align	4
.nv.constant0._ZN2at6native13reduce_kernelILi128ELi4ENS0_8ReduceOpIsNS0_14func_wrapper_tIsNS0_55_GLOBAL__N__0955718d_22_SparseCsrTensorMath_cu_868dd54514ReductionMulOpIsEEEEjsLi4ELi4EEEEEvT1_:
	.zero		1568


//--------------------- .nv.constant0._ZN2at6native13reduce_kernelILi512ELi1ENS0_8ReduceOpIlNS0_14func_wrapper_tIlNS0_55_GLOBAL__N__0955718d_22_SparseCsrTensorMath_cu_868dd54514ReductionMulOpIlEEEEjlLi4ELi4EEEEEvT1_ --------------------------
	.section	.nv.constant0._ZN2at6native13reduce_kernelILi512ELi1ENS0_8ReduceOpIlNS0_14func_wrapper_tIlNS0_55_GLOBAL__N__0955718d_22_SparseCsrTensorMath_cu_868dd54514ReductionMulOpIlEEEEjlLi4ELi4EEEEEvT1_,"a",@progbits
	.sectionflags	@""
	.align	4
.nv.constant0._ZN2at6native13reduce_kernelILi512ELi1ENS0_8ReduceOpIlNS0_14func_wrapper_tIlNS0_55_GLOBAL__N__0955718d_22_SparseCsrTensorMath_cu_868dd54514ReductionMulOpIlEEEEjlLi4ELi4EEEEEvT1_:
	.zero		1584


//--------------------- .nv.constant0._ZN2at6native13reduce_kernelILi256ELi2ENS0_8ReduceOpIlNS0_14func_wrapper_tIlNS0_55_GLOBAL__N__0955718d_22_SparseCsrTensorMath_cu_868dd54514ReductionMulOpIlEEEEjlLi4ELi4EEEEEvT1_ --------------------------
	.section	.nv.constant0._ZN2at6native13reduce_kernelILi256ELi2ENS0_8ReduceOpIlNS0_14func_wrapper_tIlNS0_55_GLOBAL__N__0955718d_22_SparseCsrTensorMath_cu_868dd54514ReductionMulOpIlEEEEjlLi4ELi4EEEEEvT1_,"a",@progbits
	.sectionflags	@""
	.align	4
.nv.constant0._ZN2at6native13reduce_kernelILi256ELi2ENS0_8ReduceOpIlNS0_14func_wrapper_tIlNS0_55_GLOBAL__N__0955718d_22_SparseCsrTensorMath_cu_868dd54514ReductionMulOpIlEEEEjlLi4ELi4EEEEEvT1_:
	.zero		1584


//--------------------- .nv.constant0._ZN2at6native13reduce_kernelILi128ELi4ENS0_8ReduceOpIlNS0_14func_wrapper_tIlNS0_55_GLOBAL__N__0955718d_22_SparseCsrTensorMath_cu_868dd54514ReductionMulOpIlEEEEjlLi4ELi4EEEEEvT1_ --------------------------
	.section	.nv.constant0._ZN2at6native13reduce_kernelILi128ELi4ENS0_8ReduceOpIlNS0_14func_wrapper_tIlNS0_55_GLOBAL__N__0955718d_22_SparseCsrTensorMath_cu_868dd54514ReductionMulOpIlEEEEjlLi4ELi4EEEEEvT1_,"a",@progbits
	.sectionflags	@""
	.align	4
.nv.constant0._ZN2at6native13reduce_kernelILi128ELi4ENS0_8ReduceOpIlNS0_14func_wrapper_tIlNS0_55_GLOBAL__N__0955718d_22_SparseCsrTensorMath_cu_868dd54514ReductionMulOpIlEEEEjlLi4ELi4EEEEEvT1_:
	.zero		1584


//--------------------- .nv.constant0._ZN2at6native13reduce_kernelILi512ELi1ENS0_8ReduceOpIiNS0_14func_wrapper_tIiNS0_55_GLOBAL__N__0955718d_22_SparseCsrTensorMath_cu_868dd54514ReductionMulOpIiEEEEjiLi4ELi4EEEEEvT1_ --------------------------
	.section	.nv.constant0._ZN2at6native13reduce_kernelILi512ELi1ENS0_8ReduceOpIiNS0_14func_wrapper_tIiNS0_55_GLOBAL__N__0955718d_22_SparseCsrTensorMath_cu_868dd54514ReductionMulOpIiEEEEjiLi4ELi4EEEEEvT1_,"a",@progbits
	.sectionflags	@""
	.align	4
.nv.constant0._ZN2at6native13reduce_kernelILi512ELi1ENS0_8ReduceOpIiNS0_14func_wrapper_tIiNS0_55_GLOBAL__N__0955718d_22_SparseCsrTensorMath_cu_868dd54514ReductionMulOpIiEEEEjiLi4ELi4EEEEEvT1_:
	.zero		1576


//--------------------- .nv.constant0._ZN2at6native13reduce_kernelILi256ELi2ENS0_8ReduceOpIiNS0_14func_wrapper_tIiNS0_55_GLOBAL__N__0955718d_22_SparseCsrTensorMath_cu_868dd54514ReductionMulOpIiEEEEjiLi4ELi4EEEEEvT1_ --------------------------
	.section	.nv.constant0._ZN2at6native13reduce_kernelILi256ELi2ENS0_8ReduceOpIiNS0_14func_wrapper_tIiNS0_55_GLOBAL__N__0955718d_22_SparseCsrTensorMath_cu_868dd54514ReductionMulOpIiEEEEjiLi4ELi4EEEEEvT1_,"a",@progbits
	.sectionflags	@""
	.align	4
.nv.constant0._ZN2at6native13reduce_kernelILi256ELi2ENS0_8ReduceOpIiNS0_14func_wrapper_tIiNS0_55_GLOBAL__N__0955718d_22_SparseCsrTensorMath_cu_868dd54514ReductionMulOpIiEEEEjiLi4ELi4EEEEEvT1_:
	.zero		1576


//--------------------- .nv.constant0._ZN2at6native13reduce_kernelILi128ELi4ENS0_8ReduceOpIiNS0_14func_wrapper_tIiNS0_55_GLOBAL__N__0955718d_22_SparseCsrTensorMath_cu_868dd54514ReductionMulOpIiEEEEjiLi4ELi4EEEEEvT1_ --------------------------
	.section	.nv.constant0._ZN2at6native13reduce_kernelILi128ELi4ENS0_8ReduceOpIiNS0_14func_wrapper_tIiNS0_55_GLOBAL__N__0955718d_22_SparseCsrTensorMath_cu_868dd54514ReductionMulOpIiEEEEjiLi4ELi4EEEEEvT1_,"a",@progbits
	.sectionflags	@""
	.align	4
.nv.constant0._ZN2at6native13reduce_kernelILi128ELi4ENS0_8ReduceOpIiNS0_14func_wrapper_tIiNS0_55_GLOBAL__N__0955718d_22_SparseCsrTensorMath_cu_868dd54514ReductionMulOpIiEEEEjiLi4ELi4EEEEEvT1_:
	.zero		1576


//--------------------- .nv.constant0._ZN2at6native13reduce_kernelILi512ELi1ENS0_8ReduceOpIaNS0_14func_wrapper_tIaNS0_55_GLOBAL__N__0955718d_22_SparseCsrTensorMath_cu_868dd54514ReductionMulOpIaEEEEjaLi4ELi4EEEEEvT1_ --------------------------
	.section	.nv.constant0._ZN2at6native13reduce_kernelILi512ELi1ENS0_8ReduceOpIaNS0_14func_wrapper_tIaNS0_55_GLOBAL__N__0955718d_22_SparseCsrTensorMath_cu_868dd54514ReductionMulOpIaEEEEjaLi4ELi4EEEEEvT1_,"a",@progbits
	.sectionflags	@""
	.align	4
.nv.constant0._ZN2at6native13reduce_kernelILi512ELi1ENS0_8ReduceOpIaNS0_14func_wrapper_tIaNS0_55_GLOBAL__N__0955718d_22_SparseCsrTensorMath_cu_868dd54514ReductionMulOpIaEEEEjaLi4ELi4EEEEEvT1_:
	.zero		1568


//--------------------- .nv.constant0._ZN2at6native13reduce_kernelILi256ELi2ENS0_8ReduceOpIaNS0_14func_wrapper_tIaNS0_55_GLOBAL__N__0955718d_22_SparseCsrTensorMath_cu_868dd54514ReductionMulOpIaEEEEjaLi4ELi4EEEEEvT1_ --------------------------
	.section	.nv.constant0._ZN2at6native13reduce_kernelILi256ELi2ENS0_8ReduceOpIaNS0_14func_wrapper_tIaNS0_55_GLOBAL__N__0955718d_22_SparseCsrTensorMath_cu_868dd54514ReductionMulOpIaEEEEjaLi4ELi4EEEEEvT1_,"a",@progbits
	.sectionflags	@""
	.align	4
.nv.constant0._ZN2at6native13reduce_kernelILi256ELi2ENS0_8ReduceOpIaNS0_14func_wrapper_tIaNS0_55_GLOBAL__N__0955718d_22_SparseCsrTensorMath_cu_868dd54514ReductionMulOpIaEEEEjaLi4ELi4EEEEEvT1_:
	.zero		1568


//--------------------- .nv.constant0._ZN2at6native13reduce_kernelILi128ELi4ENS0_8ReduceOpIaNS0_14func_wrapper_tIaNS0_55_GLOBAL__N__0955718d_22_SparseCsrTensorMath_cu_868dd54514ReductionMulOpIaEEEEjaLi4ELi4EEEEEvT1_ --------------------------
	.section	.nv.constant0._ZN2at6native13reduce_kernelILi128ELi4ENS0_8ReduceOpIaNS0_14func_wrapper_tIaNS0_55_GLOBAL__N__0955718d_22_SparseCsrTensorMath_cu_868dd54514ReductionMulOpIaEEEEjaLi4ELi4EEEEEvT1_,"a",@progbits
	.sectionflags	@""
	.align	4
.nv.constant0._ZN2at6native13reduce_kernelILi128ELi4ENS0_8ReduceOpIaNS0_14func_wrapper_tIaNS0_55_GLOBAL__N__0955718d_22_SparseCsrTensorMath_cu_868dd54514ReductionMulOpIaEEEEjaLi4ELi4EEEEEvT1_:
	.zero		1568


//--------------------- .nv.constant0._ZN2at6native13reduce_kernelILi512ELi1ENS0_8ReduceOpIhNS0_14func_wrapper_tIhNS0_55_GLOBAL__N__0955718d_22_SparseCsrTensorMath_cu_868dd54514ReductionMulOpIhEEEEjhLi4ELi4EEEEEvT1_ --------------------------
	.section	.nv.constant0._ZN2at6native13reduce_kernelILi512ELi1ENS0_8ReduceOpIhNS0_14func_wrapper_tIhNS0_55_GLOBAL__N__0955718d_22_SparseCsrTensorMath_cu_868dd54514ReductionMulOpIhEEEEjhLi4ELi4EEEEEvT1_,"a",@progbits
	.sectionflags	@""
	.align	4
.nv.constant0._ZN2at6native13reduce_kernelILi512ELi1ENS0_8ReduceOpIhNS0_14func_wrapper_tIhNS0_55_GLOBAL__N__0955718d_22_SparseCsrTensorMath_cu_868dd54514ReductionMulOpIhEEEEjhLi4ELi4EEEEEvT1_:
	.zero		1568


//--------------------- .nv.constant0._ZN2at6native13reduce_kernelILi256ELi2ENS0_8ReduceOpIhNS0_14func_wrapper_tIhNS0_55_GLOBAL__N__0955718d_22_SparseCsrTensorMath_cu_868dd54514ReductionMulOpIhEEEEjhLi4ELi4EEEEEvT1_ --------------------------
	.section	.nv.constant0._ZN2at6native13reduce_kernelILi256ELi2ENS0_8ReduceOpIhNS0_14func_wrapper_tIhNS0_55_GLOBAL__N__0955718d_22_SparseCsrTensorMath_cu_868dd54514ReductionMulOpIhEEEEjhLi4ELi4EEEEEvT1_,"a",@progbits
	.sectionflags	@""
	.align	4
.nv.constant0._ZN2at6native13reduce_kernelILi256ELi2ENS0_8ReduceOpIhNS0_14func_wrapper_tIhNS0_55_GLOBAL__N__0955718d_22_SparseCsrTensorMath_cu_868dd54514ReductionMulOpIhEEEEjhLi4ELi4EEEEEvT1_:
	.zero		1568


//--------------------- .nv.constant0._ZN2at6native13reduce_kernelILi128ELi4ENS0_8ReduceOpIhNS0_14func_wrapper_tIhNS0_55_GLOBAL__N__0955718d_22_SparseCsrTensorMath_cu_868dd54514ReductionMulOpIhEEEEjhLi4ELi4EEEEEvT1_ --------------------------
	.section	.nv.constant0._ZN2at6native13reduce_kernelILi128ELi4ENS0_8ReduceOpIhNS0_14func_wrapper_tIhNS0_55_GLOBAL__N__0955718d_22_SparseCsrTensorMath_cu_868dd54514ReductionMulOpIhEEEEjhLi4ELi4EEEEEvT1_,"a",@progbits
	.sectionflags	@""
	.align	4
.nv.constant0._ZN2at6native13reduce_kernelILi128ELi4ENS0_8ReduceOpIhNS0_14func_wrapper_tIhNS0_55_GLOBAL__N__0955718d_22_SparseCsrTensorMath_cu_868dd54514ReductionMulOpIhEEEEjhLi4ELi4EEEEEvT1_:
	.zero		1568


//--------------------- .nv.constant0._ZN2at6native13reduce_kernelILi512ELi1ENS0_8ReduceOpIN3c108BFloat16ENS0_14func_wrapper_tIS4_NS0_55_GLOBAL__N__0955718d_22_SparseCsrTensorMath_cu_868dd54514ReductionAddOpIfEEEEjS4_Li4ELi4EEEEEvT1_ --------------------------
	.section	.nv.constant0._ZN2at6native13reduce_kernelILi512ELi1ENS0_8ReduceOpIN3c108BFloat16ENS0_14func_wrapper_tIS4_NS0_55_GLOBAL__N__0955718d_22_SparseCsrTensorMath_cu_868dd54514ReductionAddOpIfEEEEjS4_Li4ELi4EEEEEvT1_,"a",@progbits
	.sectionflags	@""
	.align	4
.nv.constant0._ZN2at6native13reduce_kernelILi512ELi1ENS0_8ReduceOpIN3c108BFloat16ENS0_14func_wrapper_tIS4_NS0_55_GLOBAL__N__0955718d_22_SparseCsrTensorMath_cu_868dd54514ReductionAddOpIfEEEEjS4_Li4ELi4EEEEEvT1_:
	.zero		1576


//--------------------- .nv.constant0._ZN2at6native13reduce_kernelILi256ELi2ENS0_8ReduceOpIN3c108BFloat16ENS0_14func_wrapper_tIS4_NS0_55_GLOBAL__N__0955718d_22_SparseCsrTensorMath_cu_868dd54514ReductionAddOpIfEEEEjS4_Li4ELi4EEEEEvT1_ --------------------------
	.section	.nv.constant0._ZN2at6native13reduce_kernelILi256ELi2ENS0_8ReduceOpIN3c108BFloat16ENS0_14func_wrapper_tIS4_NS0_55_GLOBAL__N__0955718d_22_SparseCsrTensorMath_cu_868dd54514ReductionAddOpIfEEEEjS4_Li4ELi4EEEEEvT1_,"a",@progbits
	.sectionflags	@""
	.align	4
.nv.constant0._ZN2at6native13reduce_kernelILi256ELi2ENS0_8ReduceOpIN3c108BFloat16ENS0_14func_wrapper_tIS4_NS0_55_GLOBAL__N__0955718d_22_SparseCsrTensorMath_cu_868dd54514ReductionAddOpIfEEEEjS4_Li4ELi4EEEEEvT1_:
	.zero		1576


//--------------------- .nv.constant0._ZN2at6native13reduce_kernelILi128ELi4ENS0_8ReduceOpIN3c108BFloat16ENS0_14func_wrapper_tIS4_NS0_55_GLOBAL__N__0955718d_22_SparseCsrTensorMath_cu_868dd54514ReductionAddOpIfEEEEjS4_Li4ELi4EEEEEvT1_ --------------------------
	.section	.nv.constant0._ZN2at6native13reduce_kernelILi128ELi4ENS0_8ReduceOpIN3c108BFloat16ENS0_14func_wrapper_tIS4_NS0_55_GLOBAL__N__0955718d_22_SparseCsrTensorMath_cu_868dd54514ReductionAddOpIfEEEEjS4_Li4ELi4EEEEEvT1_,"a",@progbits
	.sectionflags	@""
	.align	4
.nv.constant0._ZN2at6native13reduce_kernelILi128ELi4ENS0_8ReduceOpIN3c108BFloat16ENS0_14func_wrapper_tIS4_NS0_55_GLOBAL__N__0955718d_22_SparseCsrTensorMath_cu_868dd54514ReductionAddOpIfEEEEjS4_Li4ELi4EEEEEvT1_:
	.zero		1576


//--------------------- .nv.constant0._ZN2at6native13reduce_kernelILi512ELi1ENS0_8ReduceOpIN3c104HalfENS0_14func_wrapper_tIS4_NS0_55_GLOBAL__N__0955718d_22_SparseCsrTensorMath_cu_868dd54514ReductionAddOpIfEEEEjS4_Li4ELi4EEEEEvT1_ --------------------------
	.section	.nv.constant0._ZN2at6native13reduce_kernelILi512ELi1ENS0_8ReduceOpIN3c104HalfENS0_14func_wrapper_tIS4_NS0_55_GLOBAL__N__0955718d_22_SparseCsrTensorMath_cu_868dd54514ReductionAddOpIfEEEEjS4_Li4ELi4EEEEEvT1_,"a",@progbits
	.sectionflags	@""
	.align	4
.nv.constant0._ZN2at6native13reduce_kernelILi512ELi1ENS0_8ReduceOpIN3c104HalfENS0_14func_wrapper_tIS4_NS0_55_GLOBAL__N__0955718d_22_SparseCsrTensorMath_cu_868dd54514ReductionAddOpIfEEEEjS4_Li4ELi4EEEEEvT1_:
	.zero		1576


//--------------------- .nv.constant0._ZN2at6native13reduce_kernelILi256ELi2ENS0_8ReduceOpIN3c104HalfENS0_14func_wrapper_tIS4_NS0_55_GLOBAL__N__0955718d_22_SparseCsrTensorMath_cu_868dd54514ReductionAddOpIfEEEEjS4_Li4ELi4EEEEEvT1_ --------------------------
	.section	.nv.constant0._ZN2at6native13reduce_kernelILi256ELi2ENS0_8ReduceOpIN3c104HalfENS0_14func_wrapper_tIS4_NS0_55_GLOBAL__N__0955718d_22_SparseCsrTensorMath_cu_868dd54514ReductionAddOpIfEEEEjS4_Li4ELi4EEEEEvT1_,"a",@progbits
	.sectionflags	@""
	.align	4
.nv.constant0._ZN2at6native13reduce_kernelILi256ELi2ENS0_8ReduceOpIN3c104HalfENS0_14func_wrapper_tIS4_NS0_55_GLOBAL__N__0955718d_22_SparseCsrTensorMath_cu_868dd54514ReductionAddOpIfEEEEjS4_Li4ELi4EEEEEvT1_:
	.zero		1576


//--------------------- .nv.constant0._ZN2at6native13reduce_kernelILi128ELi4ENS0_8ReduceOpIN3c104HalfENS0_14func_wrapper_tIS4_NS0_55_GLOBAL__N__0955718d_22_SparseCsrTensorMath_cu_868dd54514ReductionAddOpIfEEEEjS4_Li4ELi4EEEEEvT1_ --------------------------
	.section	.nv.constant0._ZN2at6native13reduce_kernelILi128ELi4ENS0_8ReduceOpIN3c104HalfENS0_14func_wrapper_tIS4_NS0_55_GLOBAL__N__0955718d_22_SparseCsrTensorMath_cu_868dd54514ReductionAddOpIfEEEEjS4_Li4ELi4EEEEEvT1_,"a",@progbits
	.sectionflags	@""
	.align	4
.nv.constant0._ZN2at6native13reduce_kernelILi128ELi4ENS0_8ReduceOpIN3c104HalfENS0_14func_wrapper_tIS4_NS0_55_GLOBAL__N__0955718d_22_SparseCsrTensorMath_cu_868dd54514ReductionAddOpIfEEEEjS4_Li4ELi4EEEEEvT1_:
	.zero		1576


//--------------------- .nv.constant0._ZN2at6native13reduce_kernelILi512ELi1ENS0_8ReduceOpIN3c107complexIfEENS0_14func_wrapper_tIS5_NS0_55_GLOBAL__N__0955718d_22_SparseCsrTensorMath_cu_868dd54514ReductionAddOpIS5_EEEEjS5_Li4ELi4EEEEEvT1_ --------------------------
	.section	.nv.constant0._ZN2at6native13reduce_kernelILi512ELi1ENS0_8ReduceOpIN3c107complexIfEENS0_14func_wrapper_tIS5_NS0_55_GLOBAL__N__0955718d_22_SparseCsrTensorMath_cu_868dd54514ReductionAddOpIS5_EEEEjS5_Li4ELi4EEEEEvT1_,"a",@progbits
	.sectionflags	@""
	.align	4
.nv.constant0._ZN2at6native13reduce_kernelILi512ELi1ENS0_8ReduceOpIN3c107complexIfEENS0_14func_wrapper_tIS5_NS0_55_GLOBAL__N__0955718d_22_SparseCsrTensorMath_cu_868dd54514ReductionAddOpIS5_EEEEjS5_Li4ELi4EEEEEvT1_:
	.zero		1584


//--------------------- .nv.constant0._ZN2at6native13reduce_kernelILi256ELi2ENS0_8ReduceOpIN3c107complexIfEENS0_14func_wrapper_tIS5_NS0_55_GLOBAL__N__0955718d_22_SparseCsrTensorMath_cu_868dd54514ReductionAddOpIS5_EEEEjS5_Li4ELi4EEEEEvT1_ --------------------------
	.section	.nv.constant0._ZN2at6native13reduce_kernelILi256ELi2ENS0_8ReduceOpIN3c107complexIfEENS0_14func_wrapper_tIS5_NS0_55_GLOBAL__N__0955718d_22_SparseCsrTensorMath_cu_868dd54514ReductionAddOpIS5_EEEEjS5_Li4ELi4EEEEEvT1_,"a",@progbits
	.sectionflags	@""
	.align	4
.nv.constant0._ZN2at6native13reduce_kernelILi256ELi2ENS0_8ReduceOpIN3c107complexIfEENS0_14func_wrapper_tIS5_NS0_55_GLOBAL__N__0955718d_22_SparseCsrTensorMath_cu_868dd54514ReductionAddOpIS5_EEEEjS5_Li4ELi4EEEEEvT1_:
	.zero		1584


//--------------------- .nv.constant0._ZN2at6native13reduce_kernelILi128ELi4ENS0_8ReduceOpIN3c107complexIfEENS0_14func_wrapper_tIS5_NS0_55_GLOBAL__N__0955718d_22_SparseCsrTensorMath_cu_868dd54514ReductionAddOpIS5_EEEEjS5_Li4ELi4EEEEEvT1_ --------------------------
	.section	.nv.constant0._ZN2at6native13reduce_kernelILi128ELi4ENS0_8ReduceOpIN3c107complexIfEENS0_14func_wrapper_tIS5_NS0_55_GLOBAL__N__0955718d_22_SparseCsrTensorMath_cu_868dd54514ReductionAddOpIS5_EEEEjS5_Li4ELi4EEEEEvT1_,"a",@progbits
	.sectionflags	@""
	.align	4
.nv.constant0._ZN2at6native13reduce_kernelILi128ELi4ENS0_8ReduceOpIN3c107complexIfEENS0_14func_wrapper_tIS5_NS0_55_GLOBAL__N__0955718d_22_SparseCsrTensorMath_cu_868dd54514ReductionAddOpIS5_EEEEjS5_Li4ELi4EEEEEvT1_:
	.zero		1584


//--------------------- .nv.constant0._ZN2at6native13reduce_kernelILi256ELi1ENS0_8ReduceOpIN3c107complexIdEENS0_14func_wrapper_tIS5_NS0_55_GLOBAL__N__0955718d_22_SparseCsrTensorMath_cu_868dd54514ReductionAddOpIS5_EEEEjS5_Li4ELi4EEEEEvT1_ --------------------------
	.section	.nv.constant0._ZN2at6native13reduce_kernelILi256ELi1ENS0_8ReduceOpIN3c107complexIdEENS0_14func_wrapper_tIS5_NS0_55_GLOBAL__N__0955718d_22_SparseCsrTensorMath_cu_868dd54514ReductionAddOpIS5_EEEEjS5_Li4ELi4EEEEEvT1_,"a",@progbits
	.sectionflags	@""
	.align	4
.nv.constant0._ZN2at6native13reduce_kernelILi256ELi1ENS0_8ReduceOpIN3c107complexIdEENS0_14func_wrapper_tIS5_NS0_55_GLOBAL__N__0955718d_22_SparseCsrTensorMath_cu_868dd54514ReductionAddOpIS5_EEEEjS5_Li4ELi4EEEEEvT1_:
	.zero		1600


//--------------------- .nv.constant0._ZN2at6native13reduce_kernelILi128ELi2ENS0_8ReduceOpIN3c107complexIdEENS0_14func_wrapper_tIS5_NS0_55_GLOBAL__N__0955718d_22_SparseCsrTensorMath_cu_868dd54514ReductionAddOpIS5_EEEEjS5_Li4ELi4EEEEEvT1_ --------------------------
	.section	.nv.constant0._ZN2at6native13reduce_kernelILi128ELi2ENS0_8ReduceOpIN3c107complexIdEENS0_14func_wrapper_tIS5_NS0_55_GLOBAL__N__0955718d_22_SparseCsrTensorMath_cu_868dd54514ReductionAddOpIS5_EEEEjS5_Li4ELi4EEEEEvT1_,"a",@progbits
	.sectionflags	@""
	.align	4
.nv.constant0._ZN2at6native13reduce_kernelILi128ELi2ENS0_8ReduceOpIN3c107complexIdEENS0_14func_wrapper_tIS5_NS0_55_GLOBAL__N__0955718d_22_SparseCsrTensorMath_cu_868dd54514ReductionAddOpIS5_EEEEjS5_Li4ELi4EEEEEvT1_:
	.zero		1600


//--------------------- .nv.constant0._ZN2at6native13reduce_kernelILi64ELi4ENS0_8ReduceOpIN3c107complexIdEENS0_14func_wrapper_tIS5_NS0_55_GLOBAL__N__0955718d_22_SparseCsrTensorMath_cu_868dd54514ReductionAddOpIS5_EEEEjS5_Li4ELi4EEEEEvT1_ --------------------------
	.section	.nv.constant0._ZN2at6native13reduce_kernelILi64ELi4ENS0_8ReduceOpIN3c107complexIdEENS0_14func_wrapper_tIS5_NS0_55_GLOBAL__N__0955718d_22_SparseCsrTensorMath_cu_868dd54514ReductionAddOpIS5_EEEEjS5_Li4ELi4EEEEEvT1_,"a",@progbits
	.sectionflags	@""
	.align	4
.nv.constant0._ZN2at6native13reduce_kernelILi64ELi4ENS0_8ReduceOpIN3c107complexIdEENS0_14func_wrapper_tIS5_NS0_55_GLOBAL__N__0955718d_22_SparseCsrTensorMath_cu_868dd54514ReductionAddOpIS5_EEEEjS5_Li4ELi4EEEEEvT1_:
	.zero		1600


//--------------------- .nv.constant0._ZN2at6native13reduce_kernelILi512ELi1ENS0_8ReduceOpIfNS0_14func_wrapper_tIfNS0_55_GLOBAL__N__0955718d_22_SparseCsrTensorMath_cu_868dd54514ReductionAddOpIfEEEEjfLi4ELi4EEEEEvT1_ --------------------------
	.section	.nv.constant0._ZN2at6native13reduce_kernelILi512ELi1ENS0_8ReduceOpIfNS0_14func_wrapper_tIfNS0_55_GLOBAL__N__0955718d_22_SparseCsrTensorMath_cu_868dd54514ReductionAddOpIfEEEEjfLi4ELi4EEEEEvT1_,"a",@progbits
	.sectionflags	@""
	.align	4
.nv.constant0._ZN2at6native13reduce_kernelILi512ELi1ENS0_8ReduceOpIfNS0_14func_wrapper_tIfNS0_55_GLOBAL__N__0955718d_22_SparseCsrTensorMath_cu_868dd54514ReductionAddOpIfEEEEjfLi4ELi4EEEEEvT1_:
	.zero		1576


//--------------------- .nv.constant0._ZN2at6native13reduce_kernelILi256ELi2ENS0_8ReduceOpIfNS0_14func_wrapper_tIfNS0_55_GLOBAL__N__0955718d_22_SparseCsrTensorMath_cu_868dd54514ReductionAddOpIfEEEEjfLi4ELi4EEEEEvT1_ --------------------------
	.section	.nv.constant0._ZN2at6native13reduce_kernelILi256ELi2ENS0_8ReduceOpIfNS0_14func_wrapper_tIfNS0_55_GLOBAL__N__0955718d_22_SparseCsrTensorMath_cu_868dd54514ReductionAddOpIfEEEEjfLi4ELi4EEEEEvT1_,"a",@progbits
	.sectionflags	@""
	.align	4
.nv.constant0._ZN2at6native13reduce_kernelILi256ELi2ENS0_8ReduceOpIfNS0_14func_wrapper_tIfNS0_55_GLOBAL__N__0955718d_22_SparseCsrTensorMath_cu_868dd54514ReductionAddOpIfEEEEjfLi4ELi4EEEEEvT1_:
	.zero		1576


//--------------------- .nv.constant0._ZN2at6native13reduce_kernelILi128ELi4ENS0_8ReduceOpIfNS0_14func_wrapper_tIfNS0_55_GLOBAL__N__0955718d_22_SparseCsrTensorMath_cu_868dd54514ReductionAddOpIfEEEEjfLi4ELi4EEEEEvT1_ --------------------------
	.section	.nv.constant0._ZN2at6native13reduce_kernelILi128ELi4ENS0_8ReduceOpIfNS0_14func_wrapper_tIfNS0_55_GLOBAL__N__0955718d_22_SparseCsrTensorMath_cu_868dd54514ReductionAddOpIfEEEEjfLi4ELi4EEEEEvT1_,"a",@progbits
	.sectionflags	@""
	.align	4
.nv.constant0._ZN2at6native13reduce_kernelILi128ELi4ENS0_8ReduceOpIfNS0_14func_wrapper_tIfNS0_55_GLOBAL__N__0955718d_22_SparseCsrTensorMath_cu_868dd54514ReductionAddOpIfEEEEjfLi4ELi4EEEEEvT1_:
	.zero		1576


//--------------------- .nv.constant0._ZN2at6native13reduce_kernelILi512ELi1ENS0_8ReduceOpIdNS0_14func_wrapper_tIdNS0_55_GLOBAL__N__0955718d_22_SparseCsrTensorMath_cu_868dd54514ReductionAddOpIdEEEEjdLi4ELi4EEEEEvT1_ --------------------------
	.section	.nv.constant0._ZN2at6native13reduce_kernelILi512ELi1ENS0_8ReduceOpIdNS0_14func_wrapper_tIdNS0_55_GLOBAL__N__0955718d_22_SparseCsrTensorMath_cu_868dd54514ReductionAddOpIdEEEEjdLi4ELi4EEEEEvT1_,"a",@progbits
	.sectionflags	@""
	.align	4
.nv.constant0._ZN2at6native13reduce_kernelILi512ELi1ENS0_8ReduceOpIdNS0_14func_wrapper_tIdNS0_55_GLOBAL__N__0955718d_22_SparseCsrTensorMath_cu_868dd54514ReductionAddOpIdEEEEjdLi4ELi4EEEEEvT1_:
	.zero		1584


//--------------------- .nv.constant0._ZN2at6native13reduce_kernelILi256ELi2ENS0_8ReduceOpIdNS0_14func_wrapper_tIdNS0_55_GLOBAL__N__0955718d_22_SparseCsrTensorMath_cu_868dd54514ReductionAddOpIdEEEEjdLi4ELi4EEEEEvT1_ --------------------------
	.section	.nv.constant0._ZN2at6native13reduce_kernelILi256ELi2ENS0_8ReduceOpIdNS0_14func_wrapper_tIdNS0_55_GLOBAL__N__0955718d_22_SparseCsrTensorMath_cu_868dd54514ReductionAddOpIdEEEEjdLi4ELi4EEEEEvT1_,"a",@progbits
	.sectionflags	@""
	.align	4
.nv.constant0._ZN2at6native13reduce_kernelILi256ELi2ENS0_8ReduceOpIdNS0_14func_wrapper_tIdNS0_55_GLOBAL__N__0955718d_22_SparseCsrTensorMath_cu_868dd54514ReductionAddOpIdEEEEjdLi4ELi4EEEEEvT1_:
	.zero		1584


//--------------------- .nv.constant0._ZN2at6native13reduce_kernelILi128ELi4ENS0_8ReduceOpIdNS0_14func_wrapper_tIdNS0_55_GLOBAL__N__0955718d_22_SparseCsrTensorMath_cu_868dd54514ReductionAddOpIdEEEEjdLi4ELi4EEEEEvT1_ --------------------------
	.section	.nv.constant0._ZN2at6native13reduce_kernelILi128ELi4ENS0_8ReduceOpIdNS0_14func_wrapper_tIdNS0_55_GLOBAL__N__0955718d_22_SparseCsrTensorMath_cu_868dd54514ReductionAddOpIdEEEEjdLi4ELi4EEEEEvT1_,"a",@progbits
	.sectionflags	@""
	.align	4
.nv.constant0._ZN2at6native13reduce_kernelILi128ELi4ENS0_8ReduceOpIdNS0_14func_wrapper_tIdNS0_55_GLOBAL__N__0955718d_22_SparseCsrTensorMath_cu_868dd54514ReductionAddOpIdEEEEjdLi4ELi4EEEEEvT1_:
	.zero		1584


//--------------------- .nv.constant0._ZN2at6native13reduce_kernelILi512ELi1ENS0_8ReduceOpIsNS0_14func_wrapper_tIsNS0_55_GLOBAL__N__0955718d_22_SparseCsrTensorMath_cu_868dd54514ReductionAddOpIlEEEEjsLi4ELi4EEEEEvT1_ --------------------------
	.section	.nv.constant0._ZN2at6native13reduce_kernelILi512ELi1ENS0_8ReduceOpIsNS0_14func_wrapper_tIsNS0_55_GLOBAL__N__0955718d_22_SparseCsrTensorMath_cu_868dd54514ReductionAddOpIlEEEEjsLi4ELi4EEEEEvT1_,"a",@progbits
	.sectionflags	@""
	.align	4
.nv.constant0._ZN2at6native13reduce_kernelILi512ELi1ENS0_8ReduceOpIsNS0_14func_wrapper_tIsNS0_55_GLOBAL__N__0955718d_22_SparseCsrTensorMath_cu_868dd54514ReductionAddOpIlEEEEjsLi4ELi4EEEEEvT1_:
	.zero		1584


//--------------------- .nv.constant0._ZN2at6native13reduce_kernelILi256ELi2ENS0_8ReduceOpIsNS0_14func_wrapper_tIsNS0_55_GLOBAL__N__0955718d_22_SparseCsrTensorMath_cu_868dd54514ReductionAddOpIlEEEEjsLi4ELi4EEEEEvT1_ --------------------------
	.section	.nv.constant0._ZN2at6native13reduce_kernelILi256ELi2ENS0_8ReduceOpIsNS0_14func_wrapper_tIsNS0_55_GLOBAL__N__0955718d_22_SparseCsrTensorMath_cu_868dd54514ReductionAddOpIlEEEEjsLi4ELi4EEEEEvT1_,"a",@progbits
	.sectionflags	@""
	.align	4
.nv.constant0._ZN2at6native13reduce_kernelILi256ELi2ENS0_8ReduceOpIsNS0_14func_wrapper_tIsNS0_55_GLOBAL__N__0955718d_22_SparseCsrTensorMath_cu_868dd54514ReductionAddOpIlEEEEjsLi4ELi4EEEEEvT1_:
	.zero		1584


//--------------------- .nv.constant0._ZN2at6native13reduce_kernelILi128ELi4ENS0_8ReduceOpIsNS0_14func_wrapper_tIsNS0_55_GLOBAL__N__0955718d_22_SparseCsrTensorMath_cu_868dd54514ReductionAddOpIlEEEEjsLi4ELi4EEEEEvT1_ --------------------------
	.section	.nv.constant0._ZN2at6native13reduce_kernelILi128ELi4ENS0_8ReduceOpIsNS0_14func_wrapper_tIsNS0_55_GLOBAL__N__0955718d_22_SparseCsrTensorMath_cu_868dd54514ReductionAddOpIlEEEEjsLi4ELi4EEEEEvT1_,"a",@progbits
	.sectionflags	@""
	.align	4
.nv.constant0._ZN2at6native13reduce_kernelILi128ELi4ENS0_8ReduceOpIsNS0_14func_wrapper_tIsNS0_55_GLOBAL__N__0955718d_22_SparseCsrTensorMath_cu_868dd54514ReductionAddOpIlEEEEjsLi4ELi4EEEEEvT1_:
	.zero		1584


//--------------------- .nv.constant0._ZN2at6native13reduce_kernelILi512ELi1ENS0_8ReduceOpIlNS0_14func_wrapper_tIlNS0_55_GLOBAL__N__0955718d_22_SparseCsrTensorMath_cu_868dd54514ReductionAddOpIlEEEEjlLi4ELi4EEEEEvT1_ --------------------------
	.section	.nv.constant0._ZN2at6native13reduce_kernelILi512ELi1ENS0_8ReduceOpIlNS0_14func_wrapper_tIlNS0_55_GLOBAL__N__0955718d_22_SparseCsrTensorMath_cu_868dd54514ReductionAddOpIlEEEEjlLi4ELi4EEEEEvT1_,"a",@progbits
	.sectionflags	@""
	.align	4
.nv.constant0._ZN2at6native13reduce_kernelILi512ELi1ENS0_8ReduceOpIlNS0_14func_wrapper_tIlNS0_55_GLOBAL__N__0955718d_22_SparseCsrTensorMath_cu_868dd54514ReductionAddOpIlEEEEjlLi4ELi4EEEEEvT1_:
	.zero		1584


//--------------------- .nv.constant0._ZN2at6native13reduce_kernelILi256ELi2ENS0_8ReduceOpIlNS0_14func_wrapper_tIlNS0_55_GLOBAL__N__0955718d_22_SparseCsrTensorMath_cu_868dd54514ReductionAddOpIlEEEEjlLi4ELi4EEEEEvT1_ --------------------------
	.section	.nv.constant0._ZN2at6native13reduce_kernelILi256ELi2ENS0_8ReduceOpIlNS0_14func_wrapper_tIlNS0_55_GLOBAL__N__0955718d_22_SparseCsrTensorMath_cu_868dd54514ReductionAddOpIlEEEEjlLi4ELi4EEEEEvT1_,"a",@progbits
	.sectionflags	@""
	.align	4
.nv.constant0._ZN2at6native13reduce_kernelILi256ELi2ENS0_8ReduceOpIlNS0_14func_wrapper_tIlNS0_55_GLOBAL__N__0955718d_22_SparseCsrTensorMath_cu_868dd54514ReductionAddOpIlEEEEjlLi4ELi4EEEEEvT1_:
	.zero		1584


//--------------------- .nv.constant0._ZN2at6native13reduce_kernelILi128ELi4ENS0_8ReduceOpIlNS0_14func_wrapper_tIlNS0_55_GLOBAL__N__0955718d_22_SparseCsrTensorMath_cu_868dd54514ReductionAddOpIlEEEEjlLi4ELi4EEEEEvT1_ --------------------------
	.section	.nv.constant0._ZN2at6native13reduce_kernelILi128ELi4ENS0_8ReduceOpIlNS0_14func_wrapper_tIlNS0_55_GLOBAL__N__0955718d_22_SparseCsrTensorMath_cu_868dd54514ReductionAddOpIlEEEEjlLi4ELi4EEEEEvT1_,"a",@progbits
	.sectionflags	@""
	.align	4
.nv.constant0._ZN2at6native13reduce_kernelILi128ELi4ENS0_8ReduceOpIlNS0_14func_wrapper_tIlNS0_55_GLOBAL__N__0955718d_22_SparseCsrTensorMath_cu_868dd54514ReductionAddOpIlEEEEjlLi4ELi4EEEEEvT1_:
	.zero		1584


//--------------------- .nv.constant0._ZN2at6native13reduce_kernelILi512ELi1ENS0_8ReduceOpIiNS0_14func_wrapper_tIiNS0_55_GLOBAL__N__0955718d_22_SparseCsrTensorMath_cu_868dd54514ReductionAddOpIlEEEEjiLi4ELi4EEEEEvT1_ --------------------------
	.section	.nv.constant0._ZN2at6native13reduce_kernelILi512ELi1ENS0_8ReduceOpIiNS0_14func_wrapper_tIiNS0_55_GLOBAL__N__0955718d_22_SparseCsrTensorMath_cu_868dd54514ReductionAddOpIlEEEEjiLi4ELi4EEEEEvT1_,"a",@progbits
	.sectionflags	@""
	.align	4
.nv.constant0._ZN2at6native13reduce_kernelILi512ELi1ENS0_8ReduceOpIiNS0_14func_wrapper_tIiNS0_55_GLOBAL__N__0955718d_22_SparseCsrTensorMath_cu_868dd54514ReductionAddOpIlEEEEjiLi4ELi4EEEEEvT1_:
	.zero		1584


//--------------------- .nv.constant0._ZN2at6native13reduce_kernelILi256ELi2ENS0_8ReduceOpIiNS0_14func_wrapper_tIiNS0_55_GLOBAL__N__0955718d_22_SparseCsrTensorMath_cu_868dd54514ReductionAddOpIlEEEEjiLi4ELi4EEEEEvT1_ --------------------------
	.section	.nv.constant0._ZN2at6native13reduce_kernelILi256ELi2ENS0_8ReduceOpIiNS0_14func_wrapper_tIiNS0_55_GLOBAL__N__0955718d_22_SparseCsrTensorMath_cu_868dd54514ReductionAddOpIlEEEEjiLi4ELi4EEEEEvT1_,"a",@progbits
	.sectionflags	@""
	.align	4
.nv.constant0._ZN2at6native13reduce_kernelILi256ELi2ENS0_8ReduceOpIiNS0_14func_wrapper_tIiNS0_55_GLOBAL__N__0955718d_22_SparseCsrTensorMath_cu_868dd54514ReductionAddOpIlEEEEjiLi4ELi4EEEEEvT1_:
	.zero		1584


//--------------------- .nv.constant0._ZN2at6native13reduce_kernelILi128ELi4ENS0_8ReduceOpIiNS0_14func_wrapper_tIiNS0_55_GLOBAL__N__0955718d_22_SparseCsrTensorMath_cu_868dd54514ReductionAddOpIlEEEEjiLi4ELi4EEEEEvT1_ --------------------------
	.section	.nv.constant0._ZN2at6native13reduce_kernelILi128ELi4ENS0_8ReduceOpIiNS0_14func_wrapper_tIiNS0_55_GLOBAL__N__0955718d_22_SparseCsrTensorMath_cu_868dd54514ReductionAddOpIlEEEEjiLi4ELi4EEEEEvT1_,"a",@progbits
	.sectionflags	@""
	.align	4
.nv.constant0._ZN2at6native13reduce_kernelILi128ELi4ENS0_8ReduceOpIiNS0_14func_wrapper_tIiNS0_55_GLOBAL__N__0955718d_22_SparseCsrTensorMath_cu_868dd54514ReductionAddOpIlEEEEjiLi4ELi4EEEEEvT1_:
	.zero		1584


//--------------------- .nv.constant0._ZN2at6native13reduce_kernelILi512ELi1ENS0_8ReduceOpIaNS0_14func_wrapper_tIaNS0_55_GLOBAL__N__0955718d_22_SparseCsrTensorMath_cu_868dd54514ReductionAddOpIlEEEEjaLi4ELi4EEEEEvT1_ --------------------------
	.section	.nv.constant0._ZN2at6native13reduce_kernelILi512ELi1ENS0_8ReduceOpIaNS0_14func_wrapper_tIaNS0_55_GLOBAL__N__0955718d_22_SparseCsrTensorMath_cu_868dd54514ReductionAddOpIlEEEEjaLi4ELi4EEEEEvT1_,"a",@progbits
	.sectionflags	@""
	.align	4
.nv.constant0._ZN2at6native13reduce_kernelILi512ELi1ENS0_8ReduceOpIaNS0_14func_wrapper_tIaNS0_55_GLOBAL__N__0955718d_22_SparseCsrTensorMath_cu_868dd54514ReductionAddOpIlEEEEjaLi4ELi4EEEEEvT1_:
	.zero		1584


//--------------------- .nv.constant0._ZN2at6native13reduce_kernelILi256ELi2ENS0_8ReduceOpIaNS0_14func_wrapper_tIaNS0_55_GLOBAL__N__0955718d_22_SparseCsrTensorMath_cu_868dd54514ReductionAddOpIlEEEEjaLi4ELi4EEEEEvT1_ --------------------------
	.section	.nv.constant0._ZN2at6native13reduce_kernelILi256ELi2ENS0_8ReduceOpIaNS0_14func_wrapper_tIaNS0_55_GLOBAL__N__0955718d_22_SparseCsrTensorMath_cu_868dd54514ReductionAddOpIlEEEEjaLi4ELi4EEEEEvT1_,"a",@progbits
	.sectionflags	@""
	.align	4
.nv.constant0._ZN2at6native13reduce_kernelILi256ELi2ENS0_8ReduceOpIaNS0_14func_wrapper_tIaNS0_55_GLOBAL__N__0955718d_22_SparseCsrTensorMath_cu_868dd54514ReductionAddOpIlEEEEjaLi4ELi4EEEEEvT1_:
	.zero		1584


//--------------------- .nv.constant0._ZN2at6native13reduce_kernelILi128ELi4ENS0_8ReduceOpIaNS0_14func_wrapper_tIaNS0_55_GLOBAL__N__0955718d_22_SparseCsrTensorMath_cu_868dd54514ReductionAddOpIlEEEEjaLi4ELi4EEEEEvT1_ --------------------------
	.section	.nv.constant0._ZN2at6native13reduce_kernelILi128ELi4ENS0_8ReduceOpIaNS0_14func_wrapper_tIaNS0_55_GLOBAL__N__0955718d_22_SparseCsrTensorMath_cu_868dd54514ReductionAddOpIlEEEEjaLi4ELi4EEEEEvT1_,"a",@progbits
	.sectionflags	@""
	.align	4
.nv.constant0._ZN2at6native13reduce_kernelILi128ELi4ENS0_8ReduceOpIaNS0_14func_wrapper_tIaNS0_55_GLOBAL__N__0955718d_22_SparseCsrTensorMath_cu_868dd54514ReductionAddOpIlEEEEjaLi4ELi4EEEEEvT1_:
	.zero		1584


//--------------------- .nv.constant0._ZN2at6native13reduce_kernelILi512ELi1ENS0_8ReduceOpIhNS0_14func_wrapper_tIhNS0_55_GLOBAL__N__0955718d_22_SparseCsrTensorMath_cu_868dd54514ReductionAddOpIlEEEEjhLi4ELi4EEEEEvT1_ --------------------------
	.section	.nv.constant0._ZN2at6native13reduce_kernelILi512ELi1ENS0_8ReduceOpIhNS0_14func_wrapper_tIhNS0_55_GLOBAL__N__0955718d_22_SparseCsrTensorMath_cu_868dd54514ReductionAddOpIlEEEEjhLi4ELi4EEEEEvT1_,"a",@progbits
	.sectionflags	@""
	.align	4
.nv.constant0._ZN2at6native13reduce_kernelILi512ELi1ENS0_8ReduceOpIhNS0_14func_wrapper_tIhNS0_55_GLOBAL__N__0955718d_22_SparseCsrTensorMath_cu_868dd54514ReductionAddOpIlEEEEjhLi4ELi4EEEEEvT1_:
	.zero		1584


//--------------------- .nv.constant0._ZN2at6native13reduce_kernelILi256ELi2ENS0_8ReduceOpIhNS0_14func_wrapper_tIhNS0_55_GLOBAL__N__0955718d_22_SparseCsrTensorMath_cu_868dd54514ReductionAddOpIlEEEEjhLi4ELi4EEEEEvT1_ --------------------------
	.section	.nv.constant0._ZN2at6native13reduce_kernelILi256ELi2ENS0_8ReduceOpIhNS0_14func_wrapper_tIhNS0_55_GLOBAL__N__0955718d_22_SparseCsrTensorMath_cu_868dd54514ReductionAddOpIlEEEEjhLi4ELi4EEEEEvT1_,"a",@progbits
	.sectionflags	@""
	.align	4
.nv.constant0._ZN2at6native13reduce_kernelILi256ELi2ENS0_8ReduceOpIhNS0_14func_wrapper_tIhNS0_55_GLOBAL__N__0955718d_22_SparseCsrTensorMath_cu_868dd54514ReductionAddOpIlEEEEjhLi4ELi4EEEEEvT1_:
	.zero		1584


//--------------------- .nv.constant0._ZN2at6native13reduce_kernelILi128ELi4ENS0_8ReduceOpIhNS0_14func_wrapper_tIhNS0_55_GLOBAL__N__0955718d_22_SparseCsrTensorMath_cu_868dd54514ReductionAddOpIlEEEEjhLi4ELi4EEEEEvT1_ --------------------------
	.section	.nv.constant0._ZN2at6native13reduce_kernelILi128ELi4ENS0_8ReduceOpIhNS0_14func_wrapper_tIhNS0_55_GLOBAL__N__0955718d_22_SparseCsrTensorMath_cu_868dd54514ReductionAddOpIlEEEEjhLi4ELi4EEEEEvT1_,"a",@progbits
	.sectionflags	@""
	.align	4
.nv.constant0._ZN2at6native13reduce_kernelILi128ELi4ENS0_8ReduceOpIhNS0_14func_wrapper_tIhNS0_55_GLOBAL__N__0955718d_22_SparseCsrTensorMath_cu_868dd54514ReductionAddOpIlEEEEjhLi4ELi4EEEEEvT1_:
	.zero		1584


//--------------------- SYMBOLS --------------------------

	.type		.nv.reservedSmem.offset0,@object
	.size		.nv.reservedSmem.offset0,0x4
	.type		__assertfail,@function
